	.target	sm_80

	.elftype	@"ET_EXEC"


//--------------------- .note.nv.tkinfo           --------------------------
	.section	.note.nv.tkinfo,"",@"SHT_NOTE"
	.sectionflags	@"SHF_NOTE_NV_TKINFO"
	.tkinfo
        /*0018*/ 	.word	0x00000002
        /*0030*/ 	.string	""
        /*0030*/ 	.string	"ptxas"
        /*0030*/ 	.string	"Cuda compilation tools, release 13.0, V13.0.88"
        /*0030*/ 	.string	"Build cuda_13.0.r13.0/compiler.36424714_0"
        /*0030*/ 	.string	"-arch sm_80 -m 64 "



//--------------------- .note.nv.cuinfo           --------------------------
	.section	.note.nv.cuinfo,"",@"SHT_NOTE"
	.sectionflags	@"SHF_NOTE_NV_CUINFO"
        /*0018*/ 	.short	0x0002
        /*001a*/ 	.short	0x0050
        /*001c*/ 	.short	0x0082
	.zero		2


//--------------------- .nv.info                  --------------------------
	.section	.nv.info,"",@"SHT_CUDA_INFO"
	.align	4


	//----- nvinfo : EIATTR_REGCOUNT
	.align		4
        /*0000*/ 	.byte	0x04, 0x2f
        /*0002*/ 	.short	(.L_12 - .L_11)
	.align		4
.L_11:
        /*0004*/ 	.word	index@(_ZN7cutlass13device_kernelIN5flash19enable_sm80_to_sm89INS1_16FlashAttnFwdSm80INS1_25CollectiveMainloopFwdSm80ILi8ELi1ELb0EN4cute5tupleIJNS5_1CILi128EEENS7_ILi48EEENS7_ILi256EEEEEELi256ENS_10bfloat16_tEfNS_4arch4Sm80ELb1ELb0ELb0ELb1ELb1ELb1ELb1ELb1EEENS1_21CollectiveEpilogueFwdINS6_IJS8_SA_S9_EEENS6_IJNS7_ILi1EEESI_SI_EEESC_SE_Li256ELb1ELb1ELb1ELb0EEENS1_36VarlenDynamicPersistentTileSchedulerILi128ELi48ELi256ELi256ELb1ELb1ELb0ELb1ELb1ELb1EEEEEEEEEvNT_6ParamsE)
        /*0008*/ 	.word	0x000000ff


	//----- nvinfo : EIATTR_FRAME_SIZE
	.align		4
.L_12:
        /*000c*/ 	.byte	0x04, 0x11
        /*000e*/ 	.short	(.L_14 - .L_13)
	.align		4
.L_13:
        /*0010*/ 	.word	index@($__internal_52_$__cuda_sm70_votesync_ballot)
        /*0014*/ 	.word	0x00000000


	//----- nvinfo : EIATTR_FRAME_SIZE
	.align		4
.L_14:
        /*0018*/ 	.byte	0x04, 0x11
        /*001a*/ 	.short	(.L_16 - .L_15)
	.align		4
.L_15:
        /*001c*/ 	.word	index@($__internal_51_$__cuda_sm70_shflsync_up_p)
        /*0020*/ 	.word	0x00000000


	//----- nvinfo : EIATTR_FRAME_SIZE
	.align		4
.L_16:
        /*0024*/ 	.byte	0x04, 0x11
        /*0026*/ 	.short	(.L_18 - .L_17)
	.align		4
.L_17:
        /*0028*/ 	.word	index@($__internal_50_$__cuda_sm70_shflsync_idx_p)
        /*002c*/ 	.word	0x00000000


	//----- nvinfo : EIATTR_FRAME_SIZE
	.align		4
.L_18:
        /*0030*/ 	.byte	0x04, 0x11
        /*0032*/ 	.short	(.L_20 - .L_19)
	.align		4
.L_19:
        /*0034*/ 	.word	index@($__internal_49_$__cuda_sm70_shflsync_bfly_p)
        /*0038*/ 	.word	0x00000000


	//----- nvinfo : EIATTR_FRAME_SIZE
	.align		4
.L_20:
        /*003c*/ 	.byte	0x04, 0x11
        /*003e*/ 	.short	(.L_22 - .L_21)
	.align		4
.L_21:
        /*0040*/ 	.word	index@(_ZN7cutlass13device_kernelIN5flash19enable_sm80_to_sm89INS1_16FlashAttnFwdSm80INS1_25CollectiveMainloopFwdSm80ILi8ELi1ELb0EN4cute5tupleIJNS5_1CILi128EEENS7_ILi48EEENS7_ILi256EEEEEELi256ENS_10bfloat16_tEfNS_4arch4Sm80ELb1ELb0ELb0ELb1ELb1ELb1ELb1ELb1EEENS1_21CollectiveEpilogueFwdINS6_IJS8_SA_S9_EEENS6_IJNS7_ILi1EEESI_SI_EEESC_SE_Li256ELb1ELb1ELb1ELb0EEENS1_36VarlenDynamicPersistentTileSchedulerILi128ELi48ELi256ELi256ELb1ELb1ELb0ELb1ELb1ELb1EEEEEEEEEvNT_6ParamsE)
        /*0044*/ 	.word	0x00000198


	//----- nvinfo : EIATTR_REGCOUNT
	.align		4
.L_22:
        /*0048*/ 	.byte	0x04, 0x2f
        /*004a*/ 	.short	(.L_24 - .L_23)
	.align		4
.L_23:
        /*004c*/ 	.word	index@(_ZN7cutlass13device_kernelIN5flash19enable_sm80_to_sm89INS1_16FlashAttnFwdSm80INS1_25CollectiveMainloopFwdSm80ILi8ELi1ELb0EN4cute5tupleIJNS5_1CILi128EEENS7_ILi64EEENS7_ILi256EEEEEELi256ENS_10bfloat16_tEfNS_4arch4Sm80ELb1ELb0ELb0ELb1ELb1ELb0ELb1ELb1EEENS1_21CollectiveEpilogueFwdINS6_IJS8_SA_S9_EEENS6_IJNS7_ILi1EEESI_SI_EEESC_SE_Li256ELb1ELb1ELb1ELb0EEENS1_36VarlenDynamicPersistentTileSchedulerILi128ELi64ELi256ELi256ELb1ELb1ELb0ELb1ELb1ELb1EEEEEEEEEvNT_6ParamsE)
        /*0050*/ 	.word	0x000000ff


	//----- nvinfo : EIATTR_FRAME_SIZE
	.align		4
.L_24:
        /*0054*/ 	.byte	0x04, 0x11
        /*0056*/ 	.short	(.L_26 - .L_25)
	.align		4
.L_25:
        /*0058*/ 	.word	index@($__internal_48_$__cuda_sm70_votesync_ballot)
        /*005c*/ 	.word	0x00000000


	//----- nvinfo : EIATTR_FRAME_SIZE
	.align		4
.L_26:
        /*0060*/ 	.byte	0x04, 0x11
        /*0062*/ 	.short	(.L_28 - .L_27)
	.align		4
.L_27:
        /*0064*/ 	.word	index@($__internal_47_$__cuda_sm70_shflsync_up_p)
        /*0068*/ 	.word	0x00000000


	//----- nvinfo : EIATTR_FRAME_SIZE
	.align		4
.L_28:
        /*006c*/ 	.byte	0x04, 0x11
        /*006e*/ 	.short	(.L_30 - .L_29)
	.align		4
.L_29:
        /*0070*/ 	.word	index@($__internal_46_$__cuda_sm70_shflsync_idx_p)
        /*0074*/ 	.word	0x00000000


	//----- nvinfo : EIATTR_FRAME_SIZE
	.align		4
.L_30:
        /*0078*/ 	.byte	0x04, 0x11
        /*007a*/ 	.short	(.L_32 - .L_31)
	.align		4
.L_31:
        /*007c*/ 	.word	index@($__internal_45_$__cuda_sm70_shflsync_bfly_p)
        /*0080*/ 	.word	0x00000000


	//----- nvinfo : EIATTR_FRAME_SIZE
	.align		4
.L_32:
        /*0084*/ 	.byte	0x04, 0x11
        /*0086*/ 	.short	(.L_34 - .L_33)
	.align		4
.L_33:
        /*0088*/ 	.word	index@(_ZN7cutlass13device_kernelIN5flash19enable_sm80_to_sm89INS1_16FlashAttnFwdSm80INS1_25CollectiveMainloopFwdSm80ILi8ELi1ELb0EN4cute5tupleIJNS5_1CILi128EEENS7_ILi64EEENS7_ILi256EEEEEELi256ENS_10bfloat16_tEfNS_4arch4Sm80ELb1ELb0ELb0ELb1ELb1ELb0ELb1ELb1EEENS1_21CollectiveEpilogueFwdINS6_IJS8_SA_S9_EEENS6_IJNS7_ILi1EEESI_SI_EEESC_SE_Li256ELb1ELb1ELb1ELb0EEENS1_36VarlenDynamicPersistentTileSchedulerILi128ELi64ELi256ELi256ELb1ELb1ELb0ELb1ELb1ELb1EEEEEEEEEvNT_6ParamsE)
        /*008c*/ 	.word	0x00000038


	//----- nvinfo : EIATTR_REGCOUNT
	.align		4
.L_34:
        /*0090*/ 	.byte	0x04, 0x2f
        /*0092*/ 	.short	(.L_36 - .L_35)
	.align		4
.L_35:
        /*0094*/ 	.word	index@(_ZN7cutlass13device_kernelIN5flash19enable_sm80_to_sm89INS1_16FlashAttnFwdSm80INS1_25CollectiveMainloopFwdSm80ILi8ELi1ELb0EN4cute5tupleIJNS5_1CILi128EEENS7_ILi96EEENS7_ILi256EEEEEELi256ENS_10bfloat16_tEfNS_4arch4Sm80ELb1ELb0ELb0ELb0ELb1ELb0ELb1ELb1EEENS1_21CollectiveEpilogueFwdINS6_IJS8_SA_S9_EEENS6_IJNS7_ILi1EEESI_SI_EEESC_SE_Li256ELb0ELb1ELb1ELb0EEENS1_30DynamicPersistentTileSchedulerILi256ELi256ELb1ELb1ELb0EEEEEEEEEvNT_6ParamsE)
        /*0098*/ 	.word	0x000000ff


	//----- nvinfo : EIATTR_FRAME_SIZE
	.align		4
.L_36:
        /*009c*/ 	.byte	0x04, 0x11
        /*009e*/ 	.short	(.L_38 - .L_37)
	.align		4
.L_37:
        /*00a0*/ 	.word	index@($__internal_44_$__cuda_sm70_shflsync_idx_p)
        /*00a4*/ 	.word	0x00000000


	//----- nvinfo : EIATTR_FRAME_SIZE
	.align		4
.L_38:
        /*00a8*/ 	.byte	0x04, 0x11
        /*00aa*/ 	.short	(.L_40 - .L_39)
	.align		4
.L_39:
        /*00ac*/ 	.word	index@($__internal_43_$__cuda_sm70_shflsync_bfly_p)
        /*00b0*/ 	.word	0x00000000


	//----- nvinfo : EIATTR_FRAME_SIZE
	.align		4
.L_40:
        /*00b4*/ 	.byte	0x04, 0x11
        /*00b6*/ 	.short	(.L_42 - .L_41)
	.align		4
.L_41:
        /*00b8*/ 	.word	index@(_ZN7cutlass13device_kernelIN5flash19enable_sm80_to_sm89INS1_16FlashAttnFwdSm80INS1_25CollectiveMainloopFwdSm80ILi8ELi1ELb0EN4cute5tupleIJNS5_1CILi128EEENS7_ILi96EEENS7_ILi256EEEEEELi256ENS_10bfloat16_tEfNS_4arch4Sm80ELb1ELb0ELb0ELb0ELb1ELb0ELb1ELb1EEENS1_21CollectiveEpilogueFwdINS6_IJS8_SA_S9_EEENS6_IJNS7_ILi1EEESI_SI_EEESC_SE_Li256ELb0ELb1ELb1ELb0EEENS1_30DynamicPersistentTileSchedulerILi256ELi256ELb1ELb1ELb0EEEEEEEEEvNT_6ParamsE)
        /*00bc*/ 	.word	0x00000198


	//----- nvinfo : EIATTR_REGCOUNT
	.align		4
.L_42:
        /*00c0*/ 	.byte	0x04, 0x2f
        /*00c2*/ 	.short	(.L_44 - .L_43)
	.align		4
.L_43:
        /*00c4*/ 	.word	index@(_ZN7cutlass13device_kernelIN5flash19enable_sm80_to_sm89INS1_16FlashAttnFwdSm80INS1_25CollectiveMainloopFwdSm80ILi8ELi1ELb0EN4cute5tupleIJNS5_1CILi128EEENS7_ILi48EEENS7_ILi256EEEEEELi256ENS_10bfloat16_tEfNS_4arch4Sm80ELb0ELb1ELb0ELb1ELb1ELb1ELb1ELb1EEENS1_21CollectiveEpilogueFwdINS6_IJS8_SA_S9_EEENS6_IJNS7_ILi1EEESI_SI_EEESC_SE_Li256ELb1ELb1ELb1ELb0EEENS1_36VarlenDynamicPersistentTileSchedulerILi128ELi48ELi256ELi256ELb1ELb1ELb0ELb1ELb0ELb1EEEEEEEEEvNT_6ParamsE)
        /*00c8*/ 	.word	0x000000ff


	//----- nvinfo : EIATTR_FRAME_SIZE
	.align		4
.L_44:
        /*00cc*/ 	.byte	0x04, 0x11
        /*00ce*/ 	.short	(.L_46 - .L_45)
	.align		4
.L_45:
        /*00d0*/ 	.word	index@($__internal_42_$__cuda_sm70_votesync_ballot)
        /*00d4*/ 	.word	0x00000000


	//----- nvinfo : EIATTR_FRAME_SIZE
	.align		4
.L_46:
        /*00d8*/ 	.byte	0x04, 0x11
        /*00da*/ 	.short	(.L_48 - .L_47)
	.align		4
.L_47:
        /*00dc*/ 	.word	index@($__internal_41_$__cuda_sm70_shflsync_up_p)
        /*00e0*/ 	.word	0x00000000


	//----- nvinfo : EIATTR_FRAME_SIZE
	.align		4
.L_48:
        /*00e4*/ 	.byte	0x04, 0x11
        /*00e6*/ 	.short	(.L_50 - .L_49)
	.align		4
.L_49:
        /*00e8*/ 	.word	index@($__internal_40_$__cuda_sm70_shflsync_idx_p)
        /*00ec*/ 	.word	0x00000000


	//----- nvinfo : EIATTR_FRAME_SIZE
	.align		4
.L_50:
        /*00f0*/ 	.byte	0x04, 0x11
        /*00f2*/ 	.short	(.L_52 - .L_51)
	.align		4
.L_51:
        /*00f4*/ 	.word	index@($__internal_39_$__cuda_sm70_shflsync_bfly_p)
        /*00f8*/ 	.word	0x00000000


	//----- nvinfo : EIATTR_FRAME_SIZE
	.align		4
.L_52:
        /*00fc*/ 	.byte	0x04, 0x11
        /*00fe*/ 	.short	(.L_54 - .L_53)
	.align		4
.L_53:
        /*0100*/ 	.word	index@($_ZN7cutlass13device_kernelIN5flash19enable_sm80_to_sm89INS1_16FlashAttnFwdSm80INS1_25CollectiveMainloopFwdSm80ILi8ELi1ELb0EN4cute5tupleIJNS5_1CILi128EEENS7_ILi48EEENS7_ILi256EEEEEELi256ENS_10bfloat16_tEfNS_4arch4Sm80ELb0ELb1ELb0ELb1ELb1ELb1ELb1ELb1EEENS1_21CollectiveEpilogueFwdINS6_IJS8_SA_S9_EEENS6_IJNS7_ILi1EEESI_SI_EEESC_SE_Li256ELb1ELb1ELb1ELb0EEENS1_36VarlenDynamicPersistentTileSchedulerILi128ELi48ELi256ELi256ELb1ELb1ELb0ELb1ELb0ELb1EEEEEEEEEvNT_6ParamsE$_ZZN5flash25CollectiveMainloopFwdSm80ILi8ELi1ELb0EN4cute5tupleIJNS1_1CILi128EEENS3_ILi48EEENS3_ILi256EEEEEELi256EN7cutlass10bfloat16_tEfNS8_4arch4Sm80ELb0ELb1ELb0ELb1ELb1ELb1ELb1ELb1EE3mmaINS_16FlashAttnFwdSm80ISC_NS_21CollectiveEpilogueFwdINS2_IJS4_S6_S5_EEENS2_IJNS3_ILi1EEESH_SH_EEES9_SB_Li256ELb1ELb1ELb1ELb0EEENS_36VarlenDynamicPersistentTileSchedulerILi128ELi48ELi256ELi256ELb1ELb1ELb0ELb1ELb0ELb1EEEE13SharedStorageENS1_6TensorINS1_11ArrayEngineIfLm128EEENS1_6LayoutINS2_IJNS2_IJNS3_ILi2EEESS_EEESH_NS3_ILi32EEEEEENS2_IJNS2_IJSH_SS_EEENS3_ILi0EEENS3_ILi4EEEEEEEEEENS_7SoftmaxILi2ELi0EEEEEbRKNSC_6ParamsERT0_RT1_iRKNS_16SeqlenInfoQKNewKILb1ELb1EEENS2_IJiiiiEEERT_ENKUlvE_clEv)
        /*0104*/ 	.word	0x00000000


	//----- nvinfo : EIATTR_FRAME_SIZE
	.align		4
.L_54:
        /*0108*/ 	.byte	0x04, 0x11
        /*010a*/ 	.short	(.L_56 - .L_55)
	.align		4
.L_55:
        /*010c*/ 	.word	index@(_ZN7cutlass13device_kernelIN5flash19enable_sm80_to_sm89INS1_16FlashAttnFwdSm80INS1_25CollectiveMainloopFwdSm80ILi8ELi1ELb0EN4cute5tupleIJNS5_1CILi128EEENS7_ILi48EEENS7_ILi256EEEEEELi256ENS_10bfloat16_tEfNS_4arch4Sm80ELb0ELb1ELb0ELb1ELb1ELb1ELb1ELb1EEENS1_21CollectiveEpilogueFwdINS6_IJS8_SA_S9_EEENS6_IJNS7_ILi1EEESI_SI_EEESC_SE_Li256ELb1ELb1ELb1ELb0EEENS1_36VarlenDynamicPersistentTileSchedulerILi128ELi48ELi256ELi256ELb1ELb1ELb0ELb1ELb0ELb1EEEEEEEEEvNT_6ParamsE)
        /*0110*/ 	.word	0x000001e8


	//----- nvinfo : EIATTR_REGCOUNT
	.align		4
.L_56:
        /*0114*/ 	.byte	0x04, 0x2f
        /*0116*/ 	.short	(.L_58 - .L_57)
	.align		4
.L_57:
        /*0118*/ 	.word	index@(_ZN7cutlass13device_kernelIN5flash19enable_sm80_to_sm89INS1_16FlashAttnFwdSm80INS1_25CollectiveMainloopFwdSm80ILi8ELi1ELb0EN4cute5tupleIJNS5_1CILi128EEENS7_ILi64EEENS7_ILi256EEEEEELi256ENS_10bfloat16_tEfNS_4arch4Sm80ELb0ELb1ELb0ELb1ELb1ELb0ELb1ELb1EEENS1_21CollectiveEpilogueFwdINS6_IJS8_SA_S9_EEENS6_IJNS7_ILi1EEESI_SI_EEESC_SE_Li256ELb1ELb1ELb1ELb0EEENS1_36VarlenDynamicPersistentTileSchedulerILi128ELi64ELi256ELi256ELb1ELb1ELb0ELb1ELb0ELb1EEEEEEEEEvNT_6ParamsE)
        /*011c*/ 	.word	0x000000ff


	//----- nvinfo : EIATTR_FRAME_SIZE
	.align		4
.L_58:
        /*0120*/ 	.byte	0x04, 0x11
        /*0122*/ 	.short	(.L_60 - .L_59)
	.align		4
.L_59:
        /*0124*/ 	.word	index@($__internal_38_$__cuda_sm70_votesync_ballot)
        /*0128*/ 	.word	0x00000000


	//----- nvinfo : EIATTR_FRAME_SIZE
	.align		4
.L_60:
        /*012c*/ 	.byte	0x04, 0x11
        /*012e*/ 	.short	(.L_62 - .L_61)
	.align		4
.L_61:
        /*0130*/ 	.word	index@($__internal_37_$__cuda_sm70_shflsync_up_p)
        /*0134*/ 	.word	0x00000000


	//----- nvinfo : EIATTR_FRAME_SIZE
	.align		4
.L_62:
        /*0138*/ 	.byte	0x04, 0x11
        /*013a*/ 	.short	(.L_64 - .L_63)
	.align		4
.L_63:
        /*013c*/ 	.word	index@($__internal_36_$__cuda_sm70_shflsync_idx_p)
        /*0140*/ 	.word	0x00000000


	//----- nvinfo : EIATTR_FRAME_SIZE
	.align		4
.L_64:
        /*0144*/ 	.byte	0x04, 0x11
        /*0146*/ 	.short	(.L_66 - .L_65)
	.align		4
.L_65:
        /*0148*/ 	.word	index@($__internal_35_$__cuda_sm70_shflsync_bfly_p)
        /*014c*/ 	.word	0x00000000


	//----- nvinfo : EIATTR_FRAME_SIZE
	.align		4
.L_66:
        /*0150*/ 	.byte	0x04, 0x11
        /*0152*/ 	.short	(.L_68 - .L_67)
	.align		4
.L_67:
        /*0154*/ 	.word	index@(_ZN7cutlass13device_kernelIN5flash19enable_sm80_to_sm89INS1_16FlashAttnFwdSm80INS1_25CollectiveMainloopFwdSm80ILi8ELi1ELb0EN4cute5tupleIJNS5_1CILi128EEENS7_ILi64EEENS7_ILi256EEEEEELi256ENS_10bfloat16_tEfNS_4arch4Sm80ELb0ELb1ELb0ELb1ELb1ELb0ELb1ELb1EEENS1_21CollectiveEpilogueFwdINS6_IJS8_SA_S9_EEENS6_IJNS7_ILi1EEESI_SI_EEESC_SE_Li256ELb1ELb1ELb1ELb0EEENS1_36VarlenDynamicPersistentTileSchedulerILi128ELi64ELi256ELi256ELb1ELb1ELb0ELb1ELb0ELb1EEEEEEEEEvNT_6ParamsE)
        /*0158*/ 	.word	0x00000030


	//----- nvinfo : EIATTR_REGCOUNT
	.align		4
.L_68:
        /*015c*/ 	.byte	0x04, 0x2f
        /*015e*/ 	.short	(.L_70 - .L_69)
	.align		4
.L_69:
        /*0160*/ 	.word	index@(_ZN7cutlass13device_kernelIN5flash19enable_sm80_to_sm89INS1_16FlashAttnFwdSm80INS1_25CollectiveMainloopFwdSm80ILi8ELi1ELb0EN4cute5tupleIJNS5_1CILi128EEENS7_ILi64EEENS7_ILi256EEEEEELi256ENS_10bfloat16_tEfNS_4arch4Sm80ELb0ELb1ELb0ELb0ELb1ELb0ELb1ELb1EEENS1_21CollectiveEpilogueFwdINS6_IJS8_SA_S9_EEENS6_IJNS7_ILi1EEESI_SI_EEESC_SE_Li256ELb0ELb1ELb1ELb0EEENS1_19SingleTileSchedulerILb0ELb1ELb1ELi128EEEEEEEEEvNT_6ParamsE)
        /*0164*/ 	.word	0x000000ff


	//----- nvinfo : EIATTR_FRAME_SIZE
	.align		4
.L_70:
        /*0168*/ 	.byte	0x04, 0x11
        /*016a*/ 	.short	(.L_72 - .L_71)
	.align		4
.L_71:
        /*016c*/ 	.word	index@(_ZN7cutlass13device_kernelIN5flash19enable_sm80_to_sm89INS1_16FlashAttnFwdSm80INS1_25CollectiveMainloopFwdSm80ILi8ELi1ELb0EN4cute5tupleIJNS5_1CILi128EEENS7_ILi64EEENS7_ILi256EEEEEELi256ENS_10bfloat16_tEfNS_4arch4Sm80ELb0ELb1ELb0ELb0ELb1ELb0ELb1ELb1EEENS1_21CollectiveEpilogueFwdINS6_IJS8_SA_S9_EEENS6_IJNS7_ILi1EEESI_SI_EEESC_SE_Li256ELb0ELb1ELb1ELb0EEENS1_19SingleTileSchedulerILb0ELb1ELb1ELi128EEEEEEEEEvNT_6ParamsE)
        /*0170*/ 	.word	0x00000000


	//----- nvinfo : EIATTR_REGCOUNT
	.align		4
.L_72:
        /*0174*/ 	.byte	0x04, 0x2f
        /*0176*/ 	.short	(.L_74 - .L_73)
	.align		4
.L_73:
        /*0178*/ 	.word	index@(_ZN7cutlass13device_kernelIN5flash19enable_sm80_to_sm89INS1_16FlashAttnFwdSm80INS1_25CollectiveMainloopFwdSm80ILi8ELi1ELb0EN4cute5tupleIJNS5_1CILi128EEENS7_ILi48EEENS7_ILi256EEEEEELi256ENS_10bfloat16_tEfNS_4arch4Sm80ELb0ELb0ELb0ELb1ELb1ELb1ELb1ELb1EEENS1_21CollectiveEpilogueFwdINS6_IJS8_SA_S9_EEENS6_IJNS7_ILi1EEESI_SI_EEESC_SE_Li256ELb1ELb1ELb1ELb0EEENS1_36VarlenDynamicPersistentTileSchedulerILi128ELi48ELi256ELi256ELb1ELb1ELb0ELb0ELb1ELb1EEEEEEEEEvNT_6ParamsE)
        /*017c*/ 	.word	0x000000ff


	//----- nvinfo : EIATTR_FRAME_SIZE
	.align		4
.L_74:
        /*0180*/ 	.byte	0x04, 0x11
        /*0182*/ 	.short	(.L_76 - .L_75)
	.align		4
.L_75:
        /*0184*/ 	.word	index@($__internal_34_$__cuda_sm70_votesync_ballot)
        /*0188*/ 	.word	0x00000000


	//----- nvinfo : EIATTR_FRAME_SIZE
	.align		4
.L_76:
        /*018c*/ 	.byte	0x04, 0x11
        /*018e*/ 	.short	(.L_78 - .L_77)
	.align		4
.L_77:
        /*0190*/ 	.word	index@($__internal_33_$__cuda_sm70_shflsync_up_p)
        /*0194*/ 	.word	0x00000000


	//----- nvinfo : EIATTR_FRAME_SIZE
	.align		4
.L_78:
        /*0198*/ 	.byte	0x04, 0x11
        /*019a*/ 	.short	(.L_80 - .L_79)
	.align		4
.L_79:
        /*019c*/ 	.word	index@($__internal_32_$__cuda_sm70_shflsync_idx_p)
        /*01a0*/ 	.word	0x00000000


	//----- nvinfo : EIATTR_FRAME_SIZE
	.align		4
.L_80:
        /*01a4*/ 	.byte	0x04, 0x11
        /*01a6*/ 	.short	(.L_82 - .L_81)
	.align		4
.L_81:
        /*01a8*/ 	.word	index@($__internal_31_$__cuda_sm70_shflsync_bfly_p)
        /*01ac*/ 	.word	0x00000000


	//----- nvinfo : EIATTR_FRAME_SIZE
	.align		4
.L_82:
        /*01b0*/ 	.byte	0x04, 0x11
        /*01b2*/ 	.short	(.L_84 - .L_83)
	.align		4
.L_83:
        /*01b4*/ 	.word	index@(_ZN7cutlass13device_kernelIN5flash19enable_sm80_to_sm89INS1_16FlashAttnFwdSm80INS1_25CollectiveMainloopFwdSm80ILi8ELi1ELb0EN4cute5tupleIJNS5_1CILi128EEENS7_ILi48EEENS7_ILi256EEEEEELi256ENS_10bfloat16_tEfNS_4arch4Sm80ELb0ELb0ELb0ELb1ELb1ELb1ELb1ELb1EEENS1_21CollectiveEpilogueFwdINS6_IJS8_SA_S9_EEENS6_IJNS7_ILi1EEESI_SI_EEESC_SE_Li256ELb1ELb1ELb1ELb0EEENS1_36VarlenDynamicPersistentTileSchedulerILi128ELi48ELi256ELi256ELb1ELb1ELb0ELb0ELb1ELb1EEEEEEEEEvNT_6ParamsE)
        /*01b8*/ 	.word	0x00000190


	//----- nvinfo : EIATTR_REGCOUNT
	.align		4
.L_84:
        /*01bc*/ 	.byte	0x04, 0x2f
        /*01be*/ 	.short	(.L_86 - .L_85)
	.align		4
.L_85:
        /*01c0*/ 	.word	index@(_ZN7cutlass13device_kernelIN5flash19enable_sm80_to_sm89INS1_16FlashAttnFwdSm80INS1_25CollectiveMainloopFwdSm80ILi8ELi1ELb0EN4cute5tupleIJNS5_1CILi128EEENS7_ILi64EEENS7_ILi256EEEEEELi256ENS_10bfloat16_tEfNS_4arch4Sm80ELb0ELb0ELb0ELb1ELb1ELb0ELb1ELb1EEENS1_21CollectiveEpilogueFwdINS6_IJS8_SA_S9_EEENS6_IJNS7_ILi1EEESI_SI_EEESC_SE_Li256ELb1ELb1ELb1ELb0EEENS1_36VarlenDynamicPersistentTileSchedulerILi128ELi64ELi256ELi256ELb1ELb1ELb0ELb0ELb1ELb1EEEEEEEEEvNT_6ParamsE)
        /*01c4*/ 	.word	0x000000ff


	//----- nvinfo : EIATTR_FRAME_SIZE
	.align		4
.L_86:
        /*01c8*/ 	.byte	0x04, 0x11
        /*01ca*/ 	.short	(.L_88 - .L_87)
	.align		4
.L_87:
        /*01cc*/ 	.word	index@($__internal_30_$__cuda_sm70_votesync_ballot)
        /*01d0*/ 	.word	0x00000000


	//----- nvinfo : EIATTR_FRAME_SIZE
	.align		4
.L_88:
        /*01d4*/ 	.byte	0x04, 0x11
        /*01d6*/ 	.short	(.L_90 - .L_89)
	.align		4
.L_89:
        /*01d8*/ 	.word	index@($__internal_29_$__cuda_sm70_shflsync_up_p)
        /*01dc*/ 	.word	0x00000000


	//----- nvinfo : EIATTR_FRAME_SIZE
	.align		4
.L_90:
        /*01e0*/ 	.byte	0x04, 0x11
        /*01e2*/ 	.short	(.L_92 - .L_91)
	.align		4
.L_91:
        /*01e4*/ 	.word	index@($__internal_28_$__cuda_sm70_shflsync_idx_p)
        /*01e8*/ 	.word	0x00000000


	//----- nvinfo : EIATTR_FRAME_SIZE
	.align		4
.L_92:
        /*01ec*/ 	.byte	0x04, 0x11
        /*01ee*/ 	.short	(.L_94 - .L_93)
	.align		4
.L_93:
        /*01f0*/ 	.word	index@($__internal_27_$__cuda_sm70_shflsync_bfly_p)
        /*01f4*/ 	.word	0x00000000


	//----- nvinfo : EIATTR_FRAME_SIZE
	.align		4
.L_94:
        /*01f8*/ 	.byte	0x04, 0x11
        /*01fa*/ 	.short	(.L_96 - .L_95)
	.align		4
.L_95:
        /*01fc*/ 	.word	index@(_ZN7cutlass13device_kernelIN5flash19enable_sm80_to_sm89INS1_16FlashAttnFwdSm80INS1_25CollectiveMainloopFwdSm80ILi8ELi1ELb0EN4cute5tupleIJNS5_1CILi128EEENS7_ILi64EEENS7_ILi256EEEEEELi256ENS_10bfloat16_tEfNS_4arch4Sm80ELb0ELb0ELb0ELb1ELb1ELb0ELb1ELb1EEENS1_21CollectiveEpilogueFwdINS6_IJS8_SA_S9_EEENS6_IJNS7_ILi1EEESI_SI_EEESC_SE_Li256ELb1ELb1ELb1ELb0EEENS1_36VarlenDynamicPersistentTileSchedulerILi128ELi64ELi256ELi256ELb1ELb1ELb0ELb0ELb1ELb1EEEEEEEEEvNT_6ParamsE)
        /*0200*/ 	.word	0x00000158


	//----- nvinfo : EIATTR_REGCOUNT
	.align		4
.L_96:
        /*0204*/ 	.byte	0x04, 0x2f
        /*0206*/ 	.short	(.L_98 - .L_97)
	.align		4
.L_97:
        /*0208*/ 	.word	index@(_ZN7cutlass13device_kernelIN5flash19enable_sm80_to_sm89INS1_16FlashAttnFwdSm80INS1_25CollectiveMainloopFwdSm80ILi8ELi1ELb0EN4cute5tupleIJNS5_1CILi128EEENS7_ILi96EEENS7_ILi256EEEEEELi256ENS_10bfloat16_tEfNS_4arch4Sm80ELb0ELb0ELb0ELb0ELb1ELb0ELb1ELb1EEENS1_21CollectiveEpilogueFwdINS6_IJS8_SA_S9_EEENS6_IJNS7_ILi1EEESI_SI_EEESC_SE_Li256ELb0ELb1ELb1ELb0EEENS1_19SingleTileSchedulerILb0ELb1ELb1ELi128EEEEEEEEEvNT_6ParamsE)
        /*020c*/ 	.word	0x000000ff


	//----- nvinfo : EIATTR_FRAME_SIZE
	.align		4
.L_98:
        /*0210*/ 	.byte	0x04, 0x11
        /*0212*/ 	.short	(.L_100 - .L_99)
	.align		4
.L_99:
        /*0214*/ 	.word	index@(_ZN7cutlass13device_kernelIN5flash19enable_sm80_to_sm89INS1_16FlashAttnFwdSm80INS1_25CollectiveMainloopFwdSm80ILi8ELi1ELb0EN4cute5tupleIJNS5_1CILi128EEENS7_ILi96EEENS7_ILi256EEEEEELi256ENS_10bfloat16_tEfNS_4arch4Sm80ELb0ELb0ELb0ELb0ELb1ELb0ELb1ELb1EEENS1_21CollectiveEpilogueFwdINS6_IJS8_SA_S9_EEENS6_IJNS7_ILi1EEESI_SI_EEESC_SE_Li256ELb0ELb1ELb1ELb0EEENS1_19SingleTileSchedulerILb0ELb1ELb1ELi128EEEEEEEEEvNT_6ParamsE)
        /*0218*/ 	.word	0x00000048


	//----- nvinfo : EIATTR_REGCOUNT
	.align		4
.L_100:
        /*021c*/ 	.byte	0x04, 0x2f
        /*021e*/ 	.short	(.L_102 - .L_101)
	.align		4
.L_101:
        /*0220*/ 	.word	index@(_ZN7cutlass13device_kernelIN5flash19enable_sm80_to_sm89INS1_16FlashAttnFwdSm80INS1_25CollectiveMainloopFwdSm80ILi8ELi1ELb0EN4cute5tupleIJNS5_1CILi128EEENS7_ILi32EEENS7_ILi256EEEEEELi256ENS_10bfloat16_tEfNS_4arch4Sm80ELb1ELb0ELb0ELb1ELb1ELb1ELb1ELb1EEENS1_21CollectiveEpilogueFwdINS6_IJS8_SA_S9_EEENS6_IJNS7_ILi1EEESI_SI_EEESC_SE_Li256ELb1ELb1ELb1ELb0EEENS1_36VarlenDynamicPersistentTileSchedulerILi128ELi32ELi256ELi256ELb1ELb1ELb0ELb1ELb1ELb1EEEEEEEEEvNT_6ParamsE)
        /*0224*/ 	.word	0x000000ff


	//----- nvinfo : EIATTR_FRAME_SIZE
	.align		4
.L_102:
        /*0228*/ 	.byte	0x04, 0x11
        /*022a*/ 	.short	(.L_104 - .L_103)
	.align		4
.L_103:
        /*022c*/ 	.word	index@($__internal_26_$__cuda_sm70_votesync_ballot)
        /*0230*/ 	.word	0x00000000


	//----- nvinfo : EIATTR_FRAME_SIZE
	.align		4
.L_104:
        /*0234*/ 	.byte	0x04, 0x11
        /*0236*/ 	.short	(.L_106 - .L_105)
	.align		4
.L_105:
        /*0238*/ 	.word	index@($__internal_25_$__cuda_sm70_shflsync_up_p)
        /*023c*/ 	.word	0x00000000


	//----- nvinfo : EIATTR_FRAME_SIZE
	.align		4
.L_106:
        /*0240*/ 	.byte	0x04, 0x11
        /*0242*/ 	.short	(.L_108 - .L_107)
	.align		4
.L_107:
        /*0244*/ 	.word	index@($__internal_24_$__cuda_sm70_shflsync_idx_p)
        /*0248*/ 	.word	0x00000000


	//----- nvinfo : EIATTR_FRAME_SIZE
	.align		4
.L_108:
        /*024c*/ 	.byte	0x04, 0x11
        /*024e*/ 	.short	(.L_110 - .L_109)
	.align		4
.L_109:
        /*0250*/ 	.word	index@($__internal_23_$__cuda_sm70_shflsync_bfly_p)
        /*0254*/ 	.word	0x00000000


	//----- nvinfo : EIATTR_FRAME_SIZE
	.align		4
.L_110:
        /*0258*/ 	.byte	0x04, 0x11
        /*025a*/ 	.short	(.L_112 - .L_111)
	.align		4
.L_111:
        /*025c*/ 	.word	index@(_ZN7cutlass13device_kernelIN5flash19enable_sm80_to_sm89INS1_16FlashAttnFwdSm80INS1_25CollectiveMainloopFwdSm80ILi8ELi1ELb0EN4cute5tupleIJNS5_1CILi128EEENS7_ILi32EEENS7_ILi256EEEEEELi256ENS_10bfloat16_tEfNS_4arch4Sm80ELb1ELb0ELb0ELb1ELb1ELb1ELb1ELb1EEENS1_21CollectiveEpilogueFwdINS6_IJS8_SA_S9_EEENS6_IJNS7_ILi1EEESI_SI_EEESC_SE_Li256ELb1ELb1ELb1ELb0EEENS1_36VarlenDynamicPersistentTileSchedulerILi128ELi32ELi256ELi256ELb1ELb1ELb0ELb1ELb1ELb1EEEEEEEEEvNT_6ParamsE)
        /*0260*/ 	.word	0x00000048


	//----- nvinfo : EIATTR_REGCOUNT
	.align		4
.L_112:
        /*0264*/ 	.byte	0x04, 0x2f
        /*0266*/ 	.short	(.L_114 - .L_113)
	.align		4
.L_113:
        /*0268*/ 	.word	index@(_ZN7cutlass13device_kernelIN5flash19enable_sm80_to_sm89INS1_16FlashAttnFwdSm80INS1_25CollectiveMainloopFwdSm80ILi8ELi1ELb1EN4cute5tupleIJNS5_1CILi128EEENS7_ILi48EEENS7_ILi256EEEEEELi256ENS_10bfloat16_tEfNS_4arch4Sm80ELb1ELb0ELb0ELb1ELb1ELb0ELb1ELb1EEENS1_21CollectiveEpilogueFwdINS6_IJS8_SA_S9_EEENS6_IJNS7_ILi1EEESI_SI_EEESC_SE_Li256ELb1ELb1ELb1ELb0EEENS1_36VarlenDynamicPersistentTileSchedulerILi128ELi48ELi256ELi256ELb1ELb1ELb0ELb1ELb1ELb1EEEEEEEEEvNT_6ParamsE)
        /*026c*/ 	.word	0x000000ff


	//----- nvinfo : EIATTR_FRAME_SIZE
	.align		4
.L_114:
        /*0270*/ 	.byte	0x04, 0x11
        /*0272*/ 	.short	(.L_116 - .L_115)
	.align		4
.L_115:
        /*0274*/ 	.word	index@($__internal_22_$__cuda_sm70_votesync_ballot)
        /*0278*/ 	.word	0x00000000


	//----- nvinfo : EIATTR_FRAME_SIZE
	.align		4
.L_116:
        /*027c*/ 	.byte	0x04, 0x11
        /*027e*/ 	.short	(.L_118 - .L_117)
	.align		4
.L_117:
        /*0280*/ 	.word	index@($__internal_21_$__cuda_sm70_shflsync_up_p)
        /*0284*/ 	.word	0x00000000


	//----- nvinfo : EIATTR_FRAME_SIZE
	.align		4
.L_118:
        /*0288*/ 	.byte	0x04, 0x11
        /*028a*/ 	.short	(.L_120 - .L_119)
	.align		4
.L_119:
        /*028c*/ 	.word	index@($__internal_20_$__cuda_sm70_shflsync_idx_p)
        /*0290*/ 	.word	0x00000000


	//----- nvinfo : EIATTR_FRAME_SIZE
	.align		4
.L_120:
        /*0294*/ 	.byte	0x04, 0x11
        /*0296*/ 	.short	(.L_122 - .L_121)
	.align		4
.L_121:
        /*0298*/ 	.word	index@($__internal_19_$__cuda_sm70_shflsync_bfly_p)
        /*029c*/ 	.word	0x00000000


	//----- nvinfo : EIATTR_FRAME_SIZE
	.align		4
.L_122:
        /*02a0*/ 	.byte	0x04, 0x11
        /*02a2*/ 	.short	(.L_124 - .L_123)
	.align		4
.L_123:
        /*02a4*/ 	.word	index@(_ZN7cutlass13device_kernelIN5flash19enable_sm80_to_sm89INS1_16FlashAttnFwdSm80INS1_25CollectiveMainloopFwdSm80ILi8ELi1ELb1EN4cute5tupleIJNS5_1CILi128EEENS7_ILi48EEENS7_ILi256EEEEEELi256ENS_10bfloat16_tEfNS_4arch4Sm80ELb1ELb0ELb0ELb1ELb1ELb0ELb1ELb1EEENS1_21CollectiveEpilogueFwdINS6_IJS8_SA_S9_EEENS6_IJNS7_ILi1EEESI_SI_EEESC_SE_Li256ELb1ELb1ELb1ELb0EEENS1_36VarlenDynamicPersistentTileSchedulerILi128ELi48ELi256ELi256ELb1ELb1ELb0ELb1ELb1ELb1EEEEEEEEEvNT_6ParamsE)
        /*02a8*/ 	.word	0x00000220


	//----- nvinfo : EIATTR_REGCOUNT
	.align		4
.L_124:
        /*02ac*/ 	.byte	0x04, 0x2f
        /*02ae*/ 	.short	(.L_126 - .L_125)
	.align		4
.L_125:
        /*02b0*/ 	.word	index@(_ZN7cutlass13device_kernelIN5flash19enable_sm80_to_sm89INS1_16FlashAttnFwdSm80INS1_25CollectiveMainloopFwdSm80ILi8ELi1ELb1EN4cute5tupleIJNS5_1CILi128EEENS7_ILi64EEENS7_ILi256EEEEEELi256ENS_10bfloat16_tEfNS_4arch4Sm80ELb1ELb0ELb0ELb0ELb1ELb0ELb1ELb1EEENS1_21CollectiveEpilogueFwdINS6_IJS8_SA_S9_EEENS6_IJNS7_ILi1EEESI_SI_EEESC_SE_Li256ELb0ELb1ELb1ELb0EEENS1_30DynamicPersistentTileSchedulerILi256ELi256ELb1ELb1ELb0EEEEEEEEEvNT_6ParamsE)
        /*02b4*/ 	.word	0x000000ff


	//----- nvinfo : EIATTR_FRAME_SIZE
	.align		4
.L_126:
        /*02b8*/ 	.byte	0x04, 0x11
        /*02ba*/ 	.short	(.L_128 - .L_127)
	.align		4
.L_127:
        /*02bc*/ 	.word	index@($__internal_18_$__cuda_sm70_shflsync_idx_p)
        /*02c0*/ 	.word	0x00000000


	//----- nvinfo : EIATTR_FRAME_SIZE
	.align		4
.L_128:
        /*02c4*/ 	.byte	0x04, 0x11
        /*02c6*/ 	.short	(.L_130 - .L_129)
	.align		4
.L_129:
        /*02c8*/ 	.word	index@($__internal_17_$__cuda_sm70_shflsync_bfly_p)
        /*02cc*/ 	.word	0x00000000


	//----- nvinfo : EIATTR_FRAME_SIZE
	.align		4
.L_130:
        /*02d0*/ 	.byte	0x04, 0x11
        /*02d2*/ 	.short	(.L_132 - .L_131)
	.align		4
.L_131:
        /*02d4*/ 	.word	index@(_ZN7cutlass13device_kernelIN5flash19enable_sm80_to_sm89INS1_16FlashAttnFwdSm80INS1_25CollectiveMainloopFwdSm80ILi8ELi1ELb1EN4cute5tupleIJNS5_1CILi128EEENS7_ILi64EEENS7_ILi256EEEEEELi256ENS_10bfloat16_tEfNS_4arch4Sm80ELb1ELb0ELb0ELb0ELb1ELb0ELb1ELb1EEENS1_21CollectiveEpilogueFwdINS6_IJS8_SA_S9_EEENS6_IJNS7_ILi1EEESI_SI_EEESC_SE_Li256ELb0ELb1ELb1ELb0EEENS1_30DynamicPersistentTileSchedulerILi256ELi256ELb1ELb1ELb0EEEEEEEEEvNT_6ParamsE)
        /*02d8*/ 	.word	0x000001f8


	//----- nvinfo : EIATTR_REGCOUNT
	.align		4
.L_132:
        /*02dc*/ 	.byte	0x04, 0x2f
        /*02de*/ 	.short	(.L_134 - .L_133)
	.align		4
.L_133:
        /*02e0*/ 	.word	index@(_ZN7cutlass13device_kernelIN5flash19enable_sm80_to_sm89INS1_16FlashAttnFwdSm80INS1_25CollectiveMainloopFwdSm80ILi8ELi1ELb0EN4cute5tupleIJNS5_1CILi128EEENS7_ILi32EEENS7_ILi256EEEEEELi256ENS_10bfloat16_tEfNS_4arch4Sm80ELb0ELb1ELb0ELb1ELb1ELb1ELb1ELb1EEENS1_21CollectiveEpilogueFwdINS6_IJS8_SA_S9_EEENS6_IJNS7_ILi1EEESI_SI_EEESC_SE_Li256ELb1ELb1ELb1ELb0EEENS1_36VarlenDynamicPersistentTileSchedulerILi128ELi32ELi256ELi256ELb1ELb1ELb0ELb1ELb0ELb1EEEEEEEEEvNT_6ParamsE)
        /*02e4*/ 	.word	0x000000ff


	//----- nvinfo : EIATTR_FRAME_SIZE
	.align		4
.L_134:
        /*02e8*/ 	.byte	0x04, 0x11
        /*02ea*/ 	.short	(.L_136 - .L_135)
	.align		4
.L_135:
        /*02ec*/ 	.word	index@($__internal_16_$__cuda_sm70_votesync_ballot)
        /*02f0*/ 	.word	0x00000000


	//----- nvinfo : EIATTR_FRAME_SIZE
	.align		4
.L_136:
        /*02f4*/ 	.byte	0x04, 0x11
        /*02f6*/ 	.short	(.L_138 - .L_137)
	.align		4
.L_137:
        /*02f8*/ 	.word	index@($__internal_15_$__cuda_sm70_shflsync_up_p)
        /*02fc*/ 	.word	0x00000000


	//----- nvinfo : EIATTR_FRAME_SIZE
	.align		4
.L_138:
        /*0300*/ 	.byte	0x04, 0x11
        /*0302*/ 	.short	(.L_140 - .L_139)
	.align		4
.L_139:
        /*0304*/ 	.word	index@($__internal_14_$__cuda_sm70_shflsync_idx_p)
        /*0308*/ 	.word	0x00000000


	//----- nvinfo : EIATTR_FRAME_SIZE
	.align		4
.L_140:
        /*030c*/ 	.byte	0x04, 0x11
        /*030e*/ 	.short	(.L_142 - .L_141)
	.align		4
.L_141:
        /*0310*/ 	.word	index@($__internal_13_$__cuda_sm70_shflsync_bfly_p)
        /*0314*/ 	.word	0x00000000


	//----- nvinfo : EIATTR_FRAME_SIZE
	.align		4
.L_142:
        /*0318*/ 	.byte	0x04, 0x11
        /*031a*/ 	.short	(.L_144 - .L_143)
	.align		4
.L_143:
        /*031c*/ 	.word	index@(_ZN7cutlass13device_kernelIN5flash19enable_sm80_to_sm89INS1_16FlashAttnFwdSm80INS1_25CollectiveMainloopFwdSm80ILi8ELi1ELb0EN4cute5tupleIJNS5_1CILi128EEENS7_ILi32EEENS7_ILi256EEEEEELi256ENS_10bfloat16_tEfNS_4arch4Sm80ELb0ELb1ELb0ELb1ELb1ELb1ELb1ELb1EEENS1_21CollectiveEpilogueFwdINS6_IJS8_SA_S9_EEENS6_IJNS7_ILi1EEESI_SI_EEESC_SE_Li256ELb1ELb1ELb1ELb0EEENS1_36VarlenDynamicPersistentTileSchedulerILi128ELi32ELi256ELi256ELb1ELb1ELb0ELb1ELb0ELb1EEEEEEEEEvNT_6ParamsE)
        /*0320*/ 	.word	0x00000048


	//----- nvinfo : EIATTR_REGCOUNT
	.align		4
.L_144:
        /*0324*/ 	.byte	0x04, 0x2f
        /*0326*/ 	.short	(.L_146 - .L_145)
	.align		4
.L_145:
        /*0328*/ 	.word	index@(_ZN7cutlass13device_kernelIN5flash19enable_sm80_to_sm89INS1_16FlashAttnFwdSm80INS1_25CollectiveMainloopFwdSm80ILi8ELi1ELb1EN4cute5tupleIJNS5_1CILi128EEENS7_ILi48EEENS7_ILi256EEEEEELi256ENS_10bfloat16_tEfNS_4arch4Sm80ELb0ELb1ELb0ELb1ELb1ELb0ELb1ELb1EEENS1_21CollectiveEpilogueFwdINS6_IJS8_SA_S9_EEENS6_IJNS7_ILi1EEESI_SI_EEESC_SE_Li256ELb1ELb1ELb1ELb0EEENS1_36VarlenDynamicPersistentTileSchedulerILi128ELi48ELi256ELi256ELb1ELb1ELb0ELb1ELb0ELb1EEEEEEEEEvNT_6ParamsE)
        /*032c*/ 	.word	0x000000ff


	//----- nvinfo : EIATTR_FRAME_SIZE
	.align		4
.L_146:
        /*0330*/ 	.byte	0x04, 0x11
        /*0332*/ 	.short	(.L_148 - .L_147)
	.align		4
.L_147:
        /*0334*/ 	.word	index@($__internal_12_$__cuda_sm70_votesync_ballot)
        /*0338*/ 	.word	0x00000000


	//----- nvinfo : EIATTR_FRAME_SIZE
	.align		4
.L_148:
        /*033c*/ 	.byte	0x04, 0x11
        /*033e*/ 	.short	(.L_150 - .L_149)
	.align		4
.L_149:
        /*0340*/ 	.word	index@($__internal_11_$__cuda_sm70_shflsync_up_p)
        /*0344*/ 	.word	0x00000000


	//----- nvinfo : EIATTR_FRAME_SIZE
	.align		4
.L_150:
        /*0348*/ 	.byte	0x04, 0x11
        /*034a*/ 	.short	(.L_152 - .L_151)
	.align		4
.L_151:
        /*034c*/ 	.word	index@($__internal_10_$__cuda_sm70_shflsync_idx_p)
        /*0350*/ 	.word	0x00000000


	//----- nvinfo : EIATTR_FRAME_SIZE
	.align		4
.L_152:
        /*0354*/ 	.byte	0x04, 0x11
        /*0356*/ 	.short	(.L_154 - .L_153)
	.align		4
.L_153:
        /*0358*/ 	.word	index@($__internal_9_$__cuda_sm70_shflsync_bfly_p)
        /*035c*/ 	.word	0x00000000


	//----- nvinfo : EIATTR_FRAME_SIZE
	.align		4
.L_154:
        /*0360*/ 	.byte	0x04, 0x11
        /*0362*/ 	.short	(.L_156 - .L_155)
	.align		4
.L_155:
        /*0364*/ 	.word	index@(_ZN7cutlass13device_kernelIN5flash19enable_sm80_to_sm89INS1_16FlashAttnFwdSm80INS1_25CollectiveMainloopFwdSm80ILi8ELi1ELb1EN4cute5tupleIJNS5_1CILi128EEENS7_ILi48EEENS7_ILi256EEEEEELi256ENS_10bfloat16_tEfNS_4arch4Sm80ELb0ELb1ELb0ELb1ELb1ELb0ELb1ELb1EEENS1_21CollectiveEpilogueFwdINS6_IJS8_SA_S9_EEENS6_IJNS7_ILi1EEESI_SI_EEESC_SE_Li256ELb1ELb1ELb1ELb0EEENS1_36VarlenDynamicPersistentTileSchedulerILi128ELi48ELi256ELi256ELb1ELb1ELb0ELb1ELb0ELb1EEEEEEEEEvNT_6ParamsE)
        /*0368*/ 	.word	0x00000218


	//----- nvinfo : EIATTR_REGCOUNT
	.align		4
.L_156:
        /*036c*/ 	.byte	0x04, 0x2f
        /*036e*/ 	.short	(.L_158 - .L_157)
	.align		4
.L_157:
        /*0370*/ 	.word	index@(_ZN7cutlass13device_kernelIN5flash19enable_sm80_to_sm89INS1_16FlashAttnFwdSm80INS1_25CollectiveMainloopFwdSm80ILi8ELi1ELb1EN4cute5tupleIJNS5_1CILi128EEENS7_ILi48EEENS7_ILi256EEEEEELi256ENS_10bfloat16_tEfNS_4arch4Sm80ELb0ELb1ELb0ELb0ELb1ELb0ELb1ELb1EEENS1_21CollectiveEpilogueFwdINS6_IJS8_SA_S9_EEENS6_IJNS7_ILi1EEESI_SI_EEESC_SE_Li256ELb0ELb1ELb1ELb0EEENS1_19SingleTileSchedulerILb0ELb1ELb1ELi128EEEEEEEEEvNT_6ParamsE)
        /*0374*/ 	.word	0x000000ff


	//----- nvinfo : EIATTR_FRAME_SIZE
	.align		4
.L_158:
        /*0378*/ 	.byte	0x04, 0x11
        /*037a*/ 	.short	(.L_160 - .L_159)
	.align		4
.L_159:
        /*037c*/ 	.word	index@($__internal_8_$__cuda_sm70_shflsync_idx_p)
        /*0380*/ 	.word	0x00000000


	//----- nvinfo : EIATTR_FRAME_SIZE
	.align		4
.L_160:
        /*0384*/ 	.byte	0x04, 0x11
        /*0386*/ 	.short	(.L_162 - .L_161)
	.align		4
.L_161:
        /*0388*/ 	.word	index@(_ZN7cutlass13device_kernelIN5flash19enable_sm80_to_sm89INS1_16FlashAttnFwdSm80INS1_25CollectiveMainloopFwdSm80ILi8ELi1ELb1EN4cute5tupleIJNS5_1CILi128EEENS7_ILi48EEENS7_ILi256EEEEEELi256ENS_10bfloat16_tEfNS_4arch4Sm80ELb0ELb1ELb0ELb0ELb1ELb0ELb1ELb1EEENS1_21CollectiveEpilogueFwdINS6_IJS8_SA_S9_EEENS6_IJNS7_ILi1EEESI_SI_EEESC_SE_Li256ELb0ELb1ELb1ELb0EEENS1_19SingleTileSchedulerILb0ELb1ELb1ELi128EEEEEEEEEvNT_6ParamsE)
        /*038c*/ 	.word	0x00000078


	//----- nvinfo : EIATTR_REGCOUNT
	.align		4
.L_162:
        /*0390*/ 	.byte	0x04, 0x2f
        /*0392*/ 	.short	(.L_164 - .L_163)
	.align		4
.L_163:
        /*0394*/ 	.word	index@(_ZN7cutlass13device_kernelIN5flash19enable_sm80_to_sm89INS1_16FlashAttnFwdSm80INS1_25CollectiveMainloopFwdSm80ILi8ELi1ELb0EN4cute5tupleIJNS5_1CILi128EEENS7_ILi32EEENS7_ILi256EEEEEELi256ENS_10bfloat16_tEfNS_4arch4Sm80ELb0ELb0ELb0ELb1ELb1ELb1ELb1ELb1EEENS1_21CollectiveEpilogueFwdINS6_IJS8_SA_S9_EEENS6_IJNS7_ILi1EEESI_SI_EEESC_SE_Li256ELb1ELb1ELb1ELb0EEENS1_36VarlenDynamicPersistentTileSchedulerILi128ELi32ELi256ELi256ELb1ELb1ELb0ELb0ELb1ELb1EEEEEEEEEvNT_6ParamsE)
        /*0398*/ 	.word	0x000000ff


	//----- nvinfo : EIATTR_FRAME_SIZE
	.align		4
.L_164:
        /*039c*/ 	.byte	0x04, 0x11
        /*039e*/ 	.short	(.L_166 - .L_165)
	.align		4
.L_165:
        /*03a0*/ 	.word	index@($__internal_7_$__cuda_sm70_votesync_ballot)
        /*03a4*/ 	.word	0x00000000


	//----- nvinfo : EIATTR_FRAME_SIZE
	.align		4
.L_166:
        /*03a8*/ 	.byte	0x04, 0x11
        /*03aa*/ 	.short	(.L_168 - .L_167)
	.align		4
.L_167:
        /*03ac*/ 	.word	index@($__internal_6_$__cuda_sm70_shflsync_up_p)
        /*03b0*/ 	.word	0x00000000


	//----- nvinfo : EIATTR_FRAME_SIZE
	.align		4
.L_168:
        /*03b4*/ 	.byte	0x04, 0x11
        /*03b6*/ 	.short	(.L_170 - .L_169)
	.align		4
.L_169:
        /*03b8*/ 	.word	index@($__internal_5_$__cuda_sm70_shflsync_idx_p)
        /*03bc*/ 	.word	0x00000000


	//----- nvinfo : EIATTR_FRAME_SIZE
	.align		4
.L_170:
        /*03c0*/ 	.byte	0x04, 0x11
        /*03c2*/ 	.short	(.L_172 - .L_171)
	.align		4
.L_171:
        /*03c4*/ 	.word	index@($__internal_4_$__cuda_sm70_shflsync_bfly_p)
        /*03c8*/ 	.word	0x00000000


	//----- nvinfo : EIATTR_FRAME_SIZE
	.align		4
.L_172:
        /*03cc*/ 	.byte	0x04, 0x11
        /*03ce*/ 	.short	(.L_174 - .L_173)
	.align		4
.L_173:
        /*03d0*/ 	.word	index@(_ZN7cutlass13device_kernelIN5flash19enable_sm80_to_sm89INS1_16FlashAttnFwdSm80INS1_25CollectiveMainloopFwdSm80ILi8ELi1ELb0EN4cute5tupleIJNS5_1CILi128EEENS7_ILi32EEENS7_ILi256EEEEEELi256ENS_10bfloat16_tEfNS_4arch4Sm80ELb0ELb0ELb0ELb1ELb1ELb1ELb1ELb1EEENS1_21CollectiveEpilogueFwdINS6_IJS8_SA_S9_EEENS6_IJNS7_ILi1EEESI_SI_EEESC_SE_Li256ELb1ELb1ELb1ELb0EEENS1_36VarlenDynamicPersistentTileSchedulerILi128ELi32ELi256ELi256ELb1ELb1ELb0ELb0ELb1ELb1EEEEEEEEEvNT_6ParamsE)
        /*03d4*/ 	.word	0x00000058


	//----- nvinfo : EIATTR_REGCOUNT
	.align		4
.L_174:
        /*03d8*/ 	.byte	0x04, 0x2f
        /*03da*/ 	.short	(.L_176 - .L_175)
	.align		4
.L_175:
        /*03dc*/ 	.word	index@(_ZN7cutlass13device_kernelIN5flash19enable_sm80_to_sm89INS1_16FlashAttnFwdSm80INS1_25CollectiveMainloopFwdSm80ILi8ELi1ELb1EN4cute5tupleIJNS5_1CILi128EEENS7_ILi48EEENS7_ILi256EEEEEELi256ENS_10bfloat16_tEfNS_4arch4Sm80ELb0ELb0ELb0ELb1ELb1ELb0ELb1ELb1EEENS1_21CollectiveEpilogueFwdINS6_IJS8_SA_S9_EEENS6_IJNS7_ILi1EEESI_SI_EEESC_SE_Li256ELb1ELb1ELb1ELb0EEENS1_36VarlenDynamicPersistentTileSchedulerILi128ELi48ELi256ELi256ELb1ELb1ELb0ELb0ELb1ELb1EEEEEEEEEvNT_6ParamsE)
        /*03e0*/ 	.word	0x000000ff


	//----- nvinfo : EIATTR_FRAME_SIZE
	.align		4
.L_176:
        /*03e4*/ 	.byte	0x04, 0x11
        /*03e6*/ 	.short	(.L_178 - .L_177)
	.align		4
.L_177:
        /*03e8*/ 	.word	index@($__internal_3_$__cuda_sm70_votesync_ballot)
        /*03ec*/ 	.word	0x00000000


	//----- nvinfo : EIATTR_FRAME_SIZE
	.align		4
.L_178:
        /*03f0*/ 	.byte	0x04, 0x11
        /*03f2*/ 	.short	(.L_180 - .L_179)
	.align		4
.L_179:
        /*03f4*/ 	.word	index@($__internal_2_$__cuda_sm70_shflsync_up_p)
        /*03f8*/ 	.word	0x00000000


	//----- nvinfo : EIATTR_FRAME_SIZE
	.align		4
.L_180:
        /*03fc*/ 	.byte	0x04, 0x11
        /*03fe*/ 	.short	(.L_182 - .L_181)
	.align		4
.L_181:
        /*0400*/ 	.word	index@($__internal_1_$__cuda_sm70_shflsync_idx_p)
        /*0404*/ 	.word	0x00000000


	//----- nvinfo : EIATTR_FRAME_SIZE
	.align		4
.L_182:
        /*0408*/ 	.byte	0x04, 0x11
        /*040a*/ 	.short	(.L_184 - .L_183)
	.align		4
.L_183:
        /*040c*/ 	.word	index@($__internal_0_$__cuda_sm70_shflsync_bfly_p)
        /*0410*/ 	.word	0x00000000


	//----- nvinfo : EIATTR_FRAME_SIZE
	.align		4
.L_184:
        /*0414*/ 	.byte	0x04, 0x11
        /*0416*/ 	.short	(.L_186 - .L_185)
	.align		4
.L_185:
        /*0418*/ 	.word	index@(_ZN7cutlass13device_kernelIN5flash19enable_sm80_to_sm89INS1_16FlashAttnFwdSm80INS1_25CollectiveMainloopFwdSm80ILi8ELi1ELb1EN4cute5tupleIJNS5_1CILi128EEENS7_ILi48EEENS7_ILi256EEEEEELi256ENS_10bfloat16_tEfNS_4arch4Sm80ELb0ELb0ELb0ELb1ELb1ELb0ELb1ELb1EEENS1_21CollectiveEpilogueFwdINS6_IJS8_SA_S9_EEENS6_IJNS7_ILi1EEESI_SI_EEESC_SE_Li256ELb1ELb1ELb1ELb0EEENS1_36VarlenDynamicPersistentTileSchedulerILi128ELi48ELi256ELi256ELb1ELb1ELb0ELb0ELb1ELb1EEEEEEEEEvNT_6ParamsE)
        /*041c*/ 	.word	0x00000198


	//----- nvinfo : EIATTR_REGCOUNT
	.align		4
.L_186:
        /*0420*/ 	.byte	0x04, 0x2f
        /*0422*/ 	.short	(.L_188 - .L_187)
	.align		4
.L_187:
        /*0424*/ 	.word	index@(_ZN7cutlass13device_kernelIN5flash19enable_sm80_to_sm89INS1_16FlashAttnFwdSm80INS1_25CollectiveMainloopFwdSm80ILi8ELi1ELb1EN4cute5tupleIJNS5_1CILi128EEENS7_ILi64EEENS7_ILi256EEEEEELi256ENS_10bfloat16_tEfNS_4arch4Sm80ELb0ELb0ELb0ELb0ELb1ELb0ELb1ELb1EEENS1_21CollectiveEpilogueFwdINS6_IJS8_SA_S9_EEENS6_IJNS7_ILi1EEESI_SI_EEESC_SE_Li256ELb0ELb1ELb1ELb0EEENS1_19SingleTileSchedulerILb0ELb1ELb1ELi128EEEEEEEEEvNT_6ParamsE)
        /*0428*/ 	.word	0x000000ff


	//----- nvinfo : EIATTR_FRAME_SIZE
	.align		4
.L_188:
        /*042c*/ 	.byte	0x04, 0x11
        /*042e*/ 	.short	(.L_190 - .L_189)
	.align		4
.L_189:
        /*0430*/ 	.word	index@(_ZN7cutlass13device_kernelIN5flash19enable_sm80_to_sm89INS1_16FlashAttnFwdSm80INS1_25CollectiveMainloopFwdSm80ILi8ELi1ELb1EN4cute5tupleIJNS5_1CILi128EEENS7_ILi64EEENS7_ILi256EEEEEELi256ENS_10bfloat16_tEfNS_4arch4Sm80ELb0ELb0ELb0ELb0ELb1ELb0ELb1ELb1EEENS1_21CollectiveEpilogueFwdINS6_IJS8_SA_S9_EEENS6_IJNS7_ILi1EEESI_SI_EEESC_SE_Li256ELb0ELb1ELb1ELb0EEENS1_19SingleTileSchedulerILb0ELb1ELb1ELi128EEEEEEEEEvNT_6ParamsE)
        /*0434*/ 	.word	0x00000060


	//----- nvinfo : EIATTR_MIN_STACK_SIZE
	.align		4
.L_190:
        /*0438*/ 	.byte	0x04, 0x12
        /*043a*/ 	.short	(.L_192 - .L_191)
	.align		4
.L_191:
        /*043c*/ 	.word	index@(_ZN7cutlass13device_kernelIN5flash19enable_sm80_to_sm89INS1_16FlashAttnFwdSm80INS1_25CollectiveMainloopFwdSm80ILi8ELi1ELb1EN4cute5tupleIJNS5_1CILi128EEENS7_ILi64EEENS7_ILi256EEEEEELi256ENS_10bfloat16_tEfNS_4arch4Sm80ELb0ELb0ELb0ELb0ELb1ELb0ELb1ELb1EEENS1_21CollectiveEpilogueFwdINS6_IJS8_SA_S9_EEENS6_IJNS7_ILi1EEESI_SI_EEESC_SE_Li256ELb0ELb1ELb1ELb0EEENS1_19SingleTileSchedulerILb0ELb1ELb1ELi128EEEEEEEEEvNT_6ParamsE)
        /*0440*/ 	.word	0x00000060


	//----- nvinfo : EIATTR_MIN_STACK_SIZE
	.align		4
.L_192:
        /*0444*/ 	.byte	0x04, 0x12
        /*0446*/ 	.short	(.L_194 - .L_193)
	.align		4
.L_193:
        /*0448*/ 	.word	index@(_ZN7cutlass13device_kernelIN5flash19enable_sm80_to_sm89INS1_16FlashAttnFwdSm80INS1_25CollectiveMainloopFwdSm80ILi8ELi1ELb1EN4cute5tupleIJNS5_1CILi128EEENS7_ILi48EEENS7_ILi256EEEEEELi256ENS_10bfloat16_tEfNS_4arch4Sm80ELb0ELb0ELb0ELb1ELb1ELb0ELb1ELb1EEENS1_21CollectiveEpilogueFwdINS6_IJS8_SA_S9_EEENS6_IJNS7_ILi1EEESI_SI_EEESC_SE_Li256ELb1ELb1ELb1ELb0EEENS1_36VarlenDynamicPersistentTileSchedulerILi128ELi48ELi256ELi256ELb1ELb1ELb0ELb0ELb1ELb1EEEEEEEEEvNT_6ParamsE)
        /*044c*/ 	.word	0x00000198


	//----- nvinfo : EIATTR_MIN_STACK_SIZE
	.align		4
.L_194:
        /*0450*/ 	.byte	0x04, 0x12
        /*0452*/ 	.short	(.L_196 - .L_195)
	.align		4
.L_195:
        /*0454*/ 	.word	index@(_ZN7cutlass13device_kernelIN5flash19enable_sm80_to_sm89INS1_16FlashAttnFwdSm80INS1_25CollectiveMainloopFwdSm80ILi8ELi1ELb0EN4cute5tupleIJNS5_1CILi128EEENS7_ILi32EEENS7_ILi256EEEEEELi256ENS_10bfloat16_tEfNS_4arch4Sm80ELb0ELb0ELb0ELb1ELb1ELb1ELb1ELb1EEENS1_21CollectiveEpilogueFwdINS6_IJS8_SA_S9_EEENS6_IJNS7_ILi1EEESI_SI_EEESC_SE_Li256ELb1ELb1ELb1ELb0EEENS1_36VarlenDynamicPersistentTileSchedulerILi128ELi32ELi256ELi256ELb1ELb1ELb0ELb0ELb1ELb1EEEEEEEEEvNT_6ParamsE)
        /*0458*/ 	.word	0x00000058


	//----- nvinfo : EIATTR_MIN_STACK_SIZE
	.align		4
.L_196:
        /*045c*/ 	.byte	0x04, 0x12
        /*045e*/ 	.short	(.L_198 - .L_197)
	.align		4
.L_197:
        /*0460*/ 	.word	index@(_ZN7cutlass13device_kernelIN5flash19enable_sm80_to_sm89INS1_16FlashAttnFwdSm80INS1_25CollectiveMainloopFwdSm80ILi8ELi1ELb1EN4cute5tupleIJNS5_1CILi128EEENS7_ILi48EEENS7_ILi256EEEEEELi256ENS_10bfloat16_tEfNS_4arch4Sm80ELb0ELb1ELb0ELb0ELb1ELb0ELb1ELb1EEENS1_21CollectiveEpilogueFwdINS6_IJS8_SA_S9_EEENS6_IJNS7_ILi1EEESI_SI_EEESC_SE_Li256ELb0ELb1ELb1ELb0EEENS1_19SingleTileSchedulerILb0ELb1ELb1ELi128EEEEEEEEEvNT_6ParamsE)
        /*0464*/ 	.word	0x00000078


	//----- nvinfo : EIATTR_MIN_STACK_SIZE
	.align		4
.L_198:
        /*0468*/ 	.byte	0x04, 0x12
        /*046a*/ 	.short	(.L_200 - .L_199)
	.align		4
.L_199:
        /*046c*/ 	.word	index@(_ZN7cutlass13device_kernelIN5flash19enable_sm80_to_sm89INS1_16FlashAttnFwdSm80INS1_25CollectiveMainloopFwdSm80ILi8ELi1ELb1EN4cute5tupleIJNS5_1CILi128EEENS7_ILi48EEENS7_ILi256EEEEEELi256ENS_10bfloat16_tEfNS_4arch4Sm80ELb0ELb1ELb0ELb1ELb1ELb0ELb1ELb1EEENS1_21CollectiveEpilogueFwdINS6_IJS8_SA_S9_EEENS6_IJNS7_ILi1EEESI_SI_EEESC_SE_Li256ELb1ELb1ELb1ELb0EEENS1_36VarlenDynamicPersistentTileSchedulerILi128ELi48ELi256ELi256ELb1ELb1ELb0ELb1ELb0ELb1EEEEEEEEEvNT_6ParamsE)
        /*0470*/ 	.word	0x00000218


	//----- nvinfo : EIATTR_MIN_STACK_SIZE
	.align		4
.L_200:
        /*0474*/ 	.byte	0x04, 0x12
        /*0476*/ 	.short	(.L_202 - .L_201)
	.align		4
.L_201:
        /*0478*/ 	.word	index@(_ZN7cutlass13device_kernelIN5flash19enable_sm80_to_sm89INS1_16FlashAttnFwdSm80INS1_25CollectiveMainloopFwdSm80ILi8ELi1ELb0EN4cute5tupleIJNS5_1CILi128EEENS7_ILi32EEENS7_ILi256EEEEEELi256ENS_10bfloat16_tEfNS_4arch4Sm80ELb0ELb1ELb0ELb1ELb1ELb1ELb1ELb1EEENS1_21CollectiveEpilogueFwdINS6_IJS8_SA_S9_EEENS6_IJNS7_ILi1EEESI_SI_EEESC_SE_Li256ELb1ELb1ELb1ELb0EEENS1_36VarlenDynamicPersistentTileSchedulerILi128ELi32ELi256ELi256ELb1ELb1ELb0ELb1ELb0ELb1EEEEEEEEEvNT_6ParamsE)
        /*047c*/ 	.word	0x00000048


	//----- nvinfo : EIATTR_MIN_STACK_SIZE
	.align		4
.L_202:
        /*0480*/ 	.byte	0x04, 0x12
        /*0482*/ 	.short	(.L_204 - .L_203)
	.align		4
.L_203:
        /*0484*/ 	.word	index@(_ZN7cutlass13device_kernelIN5flash19enable_sm80_to_sm89INS1_16FlashAttnFwdSm80INS1_25CollectiveMainloopFwdSm80ILi8ELi1ELb1EN4cute5tupleIJNS5_1CILi128EEENS7_ILi64EEENS7_ILi256EEEEEELi256ENS_10bfloat16_tEfNS_4arch4Sm80ELb1ELb0ELb0ELb0ELb1ELb0ELb1ELb1EEENS1_21CollectiveEpilogueFwdINS6_IJS8_SA_S9_EEENS6_IJNS7_ILi1EEESI_SI_EEESC_SE_Li256ELb0ELb1ELb1ELb0EEENS1_30DynamicPersistentTileSchedulerILi256ELi256ELb1ELb1ELb0EEEEEEEEEvNT_6ParamsE)
        /*0488*/ 	.word	0x000001f8


	//----- nvinfo : EIATTR_MIN_STACK_SIZE
	.align		4
.L_204:
        /*048c*/ 	.byte	0x04, 0x12
        /*048e*/ 	.short	(.L_206 - .L_205)
	.align		4
.L_205:
        /*0490*/ 	.word	index@(_ZN7cutlass13device_kernelIN5flash19enable_sm80_to_sm89INS1_16FlashAttnFwdSm80INS1_25CollectiveMainloopFwdSm80ILi8ELi1ELb1EN4cute5tupleIJNS5_1CILi128EEENS7_ILi48EEENS7_ILi256EEEEEELi256ENS_10bfloat16_tEfNS_4arch4Sm80ELb1ELb0ELb0ELb1ELb1ELb0ELb1ELb1EEENS1_21CollectiveEpilogueFwdINS6_IJS8_SA_S9_EEENS6_IJNS7_ILi1EEESI_SI_EEESC_SE_Li256ELb1ELb1ELb1ELb0EEENS1_36VarlenDynamicPersistentTileSchedulerILi128ELi48ELi256ELi256ELb1ELb1ELb0ELb1ELb1ELb1EEEEEEEEEvNT_6ParamsE)
        /*0494*/ 	.word	0x00000220


	//----- nvinfo : EIATTR_MIN_STACK_SIZE
	.align		4
.L_206:
        /*0498*/ 	.byte	0x04, 0x12
        /*049a*/ 	.short	(.L_208 - .L_207)
	.align		4
.L_207:
        /*049c*/ 	.word	index@(_ZN7cutlass13device_kernelIN5flash19enable_sm80_to_sm89INS1_16FlashAttnFwdSm80INS1_25CollectiveMainloopFwdSm80ILi8ELi1ELb0EN4cute5tupleIJNS5_1CILi128EEENS7_ILi32EEENS7_ILi256EEEEEELi256ENS_10bfloat16_tEfNS_4arch4Sm80ELb1ELb0ELb0ELb1ELb1ELb1ELb1ELb1EEENS1_21CollectiveEpilogueFwdINS6_IJS8_SA_S9_EEENS6_IJNS7_ILi1EEESI_SI_EEESC_SE_Li256ELb1ELb1ELb1ELb0EEENS1_36VarlenDynamicPersistentTileSchedulerILi128ELi32ELi256ELi256ELb1ELb1ELb0ELb1ELb1ELb1EEEEEEEEEvNT_6ParamsE)
        /*04a0*/ 	.word	0x00000048


	//----- nvinfo : EIATTR_MIN_STACK_SIZE
	.align		4
.L_208:
        /*04a4*/ 	.byte	0x04, 0x12
        /*04a6*/ 	.short	(.L_210 - .L_209)
	.align		4
.L_209:
        /*04a8*/ 	.word	index@(_ZN7cutlass13device_kernelIN5flash19enable_sm80_to_sm89INS1_16FlashAttnFwdSm80INS1_25CollectiveMainloopFwdSm80ILi8ELi1ELb0EN4cute5tupleIJNS5_1CILi128EEENS7_ILi96EEENS7_ILi256EEEEEELi256ENS_10bfloat16_tEfNS_4arch4Sm80ELb0ELb0ELb0ELb0ELb1ELb0ELb1ELb1EEENS1_21CollectiveEpilogueFwdINS6_IJS8_SA_S9_EEENS6_IJNS7_ILi1EEESI_SI_EEESC_SE_Li256ELb0ELb1ELb1ELb0EEENS1_19SingleTileSchedulerILb0ELb1ELb1ELi128EEEEEEEEEvNT_6ParamsE)
        /*04ac*/ 	.word	0x00000048


	//----- nvinfo : EIATTR_MIN_STACK_SIZE
	.align		4
.L_210:
        /*04b0*/ 	.byte	0x04, 0x12
        /*04b2*/ 	.short	(.L_212 - .L_211)
	.align		4
.L_211:
        /*04b4*/ 	.word	index@(_ZN7cutlass13device_kernelIN5flash19enable_sm80_to_sm89INS1_16FlashAttnFwdSm80INS1_25CollectiveMainloopFwdSm80ILi8ELi1ELb0EN4cute5tupleIJNS5_1CILi128EEENS7_ILi64EEENS7_ILi256EEEEEELi256ENS_10bfloat16_tEfNS_4arch4Sm80ELb0ELb0ELb0ELb1ELb1ELb0ELb1ELb1EEENS1_21CollectiveEpilogueFwdINS6_IJS8_SA_S9_EEENS6_IJNS7_ILi1EEESI_SI_EEESC_SE_Li256ELb1ELb1ELb1ELb0EEENS1_36VarlenDynamicPersistentTileSchedulerILi128ELi64ELi256ELi256ELb1ELb1ELb0ELb0ELb1ELb1EEEEEEEEEvNT_6ParamsE)
        /*04b8*/ 	.word	0x00000158


	//----- nvinfo : EIATTR_MIN_STACK_SIZE
	.align		4
.L_212:
        /*04bc*/ 	.byte	0x04, 0x12
        /*04be*/ 	.short	(.L_214 - .L_213)
	.align		4
.L_213:
        /*04c0*/ 	.word	index@(_ZN7cutlass13device_kernelIN5flash19enable_sm80_to_sm89INS1_16FlashAttnFwdSm80INS1_25CollectiveMainloopFwdSm80ILi8ELi1ELb0EN4cute5tupleIJNS5_1CILi128EEENS7_ILi48EEENS7_ILi256EEEEEELi256ENS_10bfloat16_tEfNS_4arch4Sm80ELb0ELb0ELb0ELb1ELb1ELb1ELb1ELb1EEENS1_21CollectiveEpilogueFwdINS6_IJS8_SA_S9_EEENS6_IJNS7_ILi1EEESI_SI_EEESC_SE_Li256ELb1ELb1ELb1ELb0EEENS1_36VarlenDynamicPersistentTileSchedulerILi128ELi48ELi256ELi256ELb1ELb1ELb0ELb0ELb1ELb1EEEEEEEEEvNT_6ParamsE)
        /*04c4*/ 	.word	0x00000190


	//----- nvinfo : EIATTR_MIN_STACK_SIZE
	.align		4
.L_214:
        /*04c8*/ 	.byte	0x04, 0x12
        /*04ca*/ 	.short	(.L_216 - .L_215)
	.align		4
.L_215:
        /*04cc*/ 	.word	index@(_ZN7cutlass13device_kernelIN5flash19enable_sm80_to_sm89INS1_16FlashAttnFwdSm80INS1_25CollectiveMainloopFwdSm80ILi8ELi1ELb0EN4cute5tupleIJNS5_1CILi128EEENS7_ILi64EEENS7_ILi256EEEEEELi256ENS_10bfloat16_tEfNS_4arch4Sm80ELb0ELb1ELb0ELb0ELb1ELb0ELb1ELb1EEENS1_21CollectiveEpilogueFwdINS6_IJS8_SA_S9_EEENS6_IJNS7_ILi1EEESI_SI_EEESC_SE_Li256ELb0ELb1ELb1ELb0EEENS1_19SingleTileSchedulerILb0ELb1ELb1ELi128EEEEEEEEEvNT_6ParamsE)
        /*04d0*/ 	.word	0x00000000


	//----- nvinfo : EIATTR_MIN_STACK_SIZE
	.align		4
.L_216:
        /*04d4*/ 	.byte	0x04, 0x12
        /*04d6*/ 	.short	(.L_218 - .L_217)
	.align		4
.L_217:
        /*04d8*/ 	.word	index@(_ZN7cutlass13device_kernelIN5flash19enable_sm80_to_sm89INS1_16FlashAttnFwdSm80INS1_25CollectiveMainloopFwdSm80ILi8ELi1ELb0EN4cute5tupleIJNS5_1CILi128EEENS7_ILi64EEENS7_ILi256EEEEEELi256ENS_10bfloat16_tEfNS_4arch4Sm80ELb0ELb1ELb0ELb1ELb1ELb0ELb1ELb1EEENS1_21CollectiveEpilogueFwdINS6_IJS8_SA_S9_EEENS6_IJNS7_ILi1EEESI_SI_EEESC_SE_Li256ELb1ELb1ELb1ELb0EEENS1_36VarlenDynamicPersistentTileSchedulerILi128ELi64ELi256ELi256ELb1ELb1ELb0ELb1ELb0ELb1EEEEEEEEEvNT_6ParamsE)
        /*04dc*/ 	.word	0x00000030


	//----- nvinfo : EIATTR_MIN_STACK_SIZE
	.align		4
.L_218:
        /*04e0*/ 	.byte	0x04, 0x12
        /*04e2*/ 	.short	(.L_220 - .L_219)
	.align		4
.L_219:
        /*04e4*/ 	.word	index@(_ZN7cutlass13device_kernelIN5flash19enable_sm80_to_sm89INS1_16FlashAttnFwdSm80INS1_25CollectiveMainloopFwdSm80ILi8ELi1ELb0EN4cute5tupleIJNS5_1CILi128EEENS7_ILi48EEENS7_ILi256EEEEEELi256ENS_10bfloat16_tEfNS_4arch4Sm80ELb0ELb1ELb0ELb1ELb1ELb1ELb1ELb1EEENS1_21CollectiveEpilogueFwdINS6_IJS8_SA_S9_EEENS6_IJNS7_ILi1EEESI_SI_EEESC_SE_Li256ELb1ELb1ELb1ELb0EEENS1_36VarlenDynamicPersistentTileSchedulerILi128ELi48ELi256ELi256ELb1ELb1ELb0ELb1ELb0ELb1EEEEEEEEEvNT_6ParamsE)
        /*04e8*/ 	.word	0x000001e8


	//----- nvinfo : EIATTR_MIN_STACK_SIZE
	.align		4
.L_220:
        /*04ec*/ 	.byte	0x04, 0x12
        /*04ee*/ 	.short	(.L_222 - .L_221)
	.align		4
.L_221:
        /*04f0*/ 	.word	index@(_ZN7cutlass13device_kernelIN5flash19enable_sm80_to_sm89INS1_16FlashAttnFwdSm80INS1_25CollectiveMainloopFwdSm80ILi8ELi1ELb0EN4cute5tupleIJNS5_1CILi128EEENS7_ILi96EEENS7_ILi256EEEEEELi256ENS_10bfloat16_tEfNS_4arch4Sm80ELb1ELb0ELb0ELb0ELb1ELb0ELb1ELb1EEENS1_21CollectiveEpilogueFwdINS6_IJS8_SA_S9_EEENS6_IJNS7_ILi1EEESI_SI_EEESC_SE_Li256ELb0ELb1ELb1ELb0EEENS1_30DynamicPersistentTileSchedulerILi256ELi256ELb1ELb1ELb0EEEEEEEEEvNT_6ParamsE)
        /*04f4*/ 	.word	0x00000198


	//----- nvinfo : EIATTR_MIN_STACK_SIZE
	.align		4
.L_222:
        /*04f8*/ 	.byte	0x04, 0x12
        /*04fa*/ 	.short	(.L_224 - .L_223)
	.align		4
.L_223:
        /*04fc*/ 	.word	index@(_ZN7cutlass13device_kernelIN5flash19enable_sm80_to_sm89INS1_16FlashAttnFwdSm80INS1_25CollectiveMainloopFwdSm80ILi8ELi1ELb0EN4cute5tupleIJNS5_1CILi128EEENS7_ILi64EEENS7_ILi256EEEEEELi256ENS_10bfloat16_tEfNS_4arch4Sm80ELb1ELb0ELb0ELb1ELb1ELb0ELb1ELb1EEENS1_21CollectiveEpilogueFwdINS6_IJS8_SA_S9_EEENS6_IJNS7_ILi1EEESI_SI_EEESC_SE_Li256ELb1ELb1ELb1ELb0EEENS1_36VarlenDynamicPersistentTileSchedulerILi128ELi64ELi256ELi256ELb1ELb1ELb0ELb1ELb1ELb1EEEEEEEEEvNT_6ParamsE)
        /*0500*/ 	.word	0x00000038


	//----- nvinfo : EIATTR_MIN_STACK_SIZE
	.align		4
.L_224:
        /*0504*/ 	.byte	0x04, 0x12
        /*0506*/ 	.short	(.L_226 - .L_225)
	.align		4
.L_225:
        /*0508*/ 	.word	index@(_ZN7cutlass13device_kernelIN5flash19enable_sm80_to_sm89INS1_16FlashAttnFwdSm80INS1_25CollectiveMainloopFwdSm80ILi8ELi1ELb0EN4cute5tupleIJNS5_1CILi128EEENS7_ILi48EEENS7_ILi256EEEEEELi256ENS_10bfloat16_tEfNS_4arch4Sm80ELb1ELb0ELb0ELb1ELb1ELb1ELb1ELb1EEENS1_21CollectiveEpilogueFwdINS6_IJS8_SA_S9_EEENS6_IJNS7_ILi1EEESI_SI_EEESC_SE_Li256ELb1ELb1ELb1ELb0EEENS1_36VarlenDynamicPersistentTileSchedulerILi128ELi48ELi256ELi256ELb1ELb1ELb0ELb1ELb1ELb1EEEEEEEEEvNT_6ParamsE)
        /*050c*/ 	.word	0x00000198
.L_226:


//--------------------- .nv.info._ZN7cutlass13device_kernelIN5flash19enable_sm80_to_sm89INS1_16FlashAttnFwdSm80INS1_25CollectiveMainloopFwdSm80ILi8ELi1ELb1EN4cute5tupleIJNS5_1CILi128EEENS7_ILi64EEENS7_ILi256EEEEEELi256ENS_10bfloat16_tEfNS_4arch4Sm80ELb0ELb0ELb0ELb0ELb1ELb0ELb1ELb1EEENS1_21CollectiveEpilogueFwdINS6_IJS8_SA_S9_EEENS6_IJNS7_ILi1EEESI_SI_EEESC_SE_Li256ELb0ELb1ELb1ELb0EEENS1_19SingleTileSchedulerILb0ELb1ELb1ELi128EEEEEEEEEvNT_6ParamsE --------------------------
	.section	.nv.info._ZN7cutlass13device_kernelIN5flash19enable_sm80_to_sm89INS1_16FlashAttnFwdSm80INS1_25CollectiveMainloopFwdSm80ILi8ELi1ELb1EN4cute5tupleIJNS5_1CILi128EEENS7_ILi64EEENS7_ILi256EEEEEELi256ENS_10bfloat16_tEfNS_4arch4Sm80ELb0ELb0ELb0ELb0ELb1ELb0ELb1ELb1EEENS1_21CollectiveEpilogueFwdINS6_IJS8_SA_S9_EEENS6_IJNS7_ILi1EEESI_SI_EEESC_SE_Li256ELb0ELb1ELb1ELb0EEENS1_19SingleTileSchedulerILb0ELb1ELb1ELi128EEEEEEEEEvNT_6ParamsE,"",@"SHT_CUDA_INFO"
	.sectionflags	@""
	.align	4


	//----- nvinfo : EIATTR_CUDA_API_VERSION
	.align		4
        /*0000*/ 	.byte	0x04, 0x37
        /*0002*/ 	.short	(.L_228 - .L_227)
.L_227:
        /*0004*/ 	.word	0x00000082


	//----- nvinfo : EIATTR_SW2861232_WAR
	.align		4
.L_228:
        /*0008*/ 	.byte	0x01, 0x35
	.zero		2


	//----- nvinfo : EIATTR_PARAM_CBANK
	.align		4
        /*000c*/ 	.byte	0x04, 0x0a
        /*000e*/ 	.short	(.L_230 - .L_229)
	.align		4
.L_229:
        /*0010*/ 	.word	index@(.nv.constant0._ZN7cutlass13device_kernelIN5flash19enable_sm80_to_sm89INS1_16FlashAttnFwdSm80INS1_25CollectiveMainloopFwdSm80ILi8ELi1ELb1EN4cute5tupleIJNS5_1CILi128EEENS7_ILi64EEENS7_ILi256EEEEEELi256ENS_10bfloat16_tEfNS_4arch4Sm80ELb0ELb0ELb0ELb0ELb1ELb0ELb1ELb1EEENS1_21CollectiveEpilogueFwdINS6_IJS8_SA_S9_EEENS6_IJNS7_ILi1EEESI_SI_EEESC_SE_Li256ELb0ELb1ELb1ELb0EEENS1_19SingleTileSchedulerILb0ELb1ELb1ELi128EEEEEEEEEvNT_6ParamsE)
        /*0014*/ 	.short	0x0160
        /*0016*/ 	.short	0x0418


	//----- nvinfo : EIATTR_CBANK_PARAM_SIZE
	.align		4
.L_230:
        /*0018*/ 	.byte	0x03, 0x19
        /*001a*/ 	.short	0x0418


	//----- nvinfo : EIATTR_KPARAM_INFO
	.align		4
        /*001c*/ 	.byte	0x04, 0x17
        /*001e*/ 	.short	(.L_232 - .L_231)
.L_231:
        /*0020*/ 	.word	0x00000000
        /*0024*/ 	.short	0x0000
        /*0026*/ 	.short	0x0000
        /*0028*/ 	.byte	0x00, 0xf0, 0x61, 0x10


	//----- nvinfo : EIATTR_MAXREG_COUNT
	.align		4
.L_232:
        /*002c*/ 	.byte	0x03, 0x1b
        /*002e*/ 	.short	0x00ff


	//----- nvinfo : EIATTR_NUM_BARRIERS
	.align		4
        /*0030*/ 	.byte	0x02, 0x4c
        /*0032*/ 	.byte	0x02
	.zero		1


	//----- nvinfo : EIATTR_ANNOTATIONS
	.align		4
        /*0034*/ 	.byte	0x04, 0x55
        /*0036*/ 	.short	(.L_234 - .L_233)


	//   ....[0]....
.L_233:
        /*0038*/ 	.word	0x00000001
        /*003c*/ 	.byte	0xd0, 0x0c, 0x00, 0x00, 0x01, 0x00, 0x00, 0x00, 0x70, 0x14, 0x00, 0x00, 0x01, 0x00, 0x00, 0x00
        /* <DEDUP_REMOVED lines=33> */
        /*025c*/ 	.byte	0x60, 0x90, 0x00, 0x00


	//----- nvinfo : EIATTR_MERCURY_ISA_VERSION
	.align		4
.L_234:
        /*0260*/ 	.byte	0x03, 0x5f
        /*0262*/ 	.short	0x0000


	//----- nvinfo : EIATTR_COOP_GROUP_MASK_REGIDS
	.align		4
        /*0264*/ 	.byte	0x04, 0x29
        /*0266*/ 	.short	(.L_236 - .L_235)


	//   ....[0]....
.L_235:
        /*0268*/ 	.word	0xffffffff


	//   ....[1]....
        /*026c*/ 	.word	0xffffffff


	//   ....[2]....
        /*0270*/ 	.word	0xffffffff


	//   ....[3]....
        /*0274*/ 	.word	0xffffffff


	//   ....[4]....
        /*0278*/ 	.word	0xffffffff


	//   ....[5]....
        /*027c*/ 	.word	0xffffffff


	//   ....[6]....
        /*0280*/ 	.word	0xffffffff


	//   ....[7]....
        /*0284*/ 	.word	0xffffffff


	//   ....[8]....
        /*0288*/ 	.word	0xffffffff


	//   ....[9]....
        /*028c*/ 	.word	0xffffffff


	//   ....[10]....
        /*0290*/ 	.word	0xffffffff


	//   ....[11]....
        /*0294*/ 	.word	0xffffffff


	//   ....[12]....
        /*0298*/ 	.word	0xffffffff


	//   ....[13]....
        /*029c*/ 	.word	0xffffffff


	//   ....[14]....
        /*02a0*/ 	.word	0xffffffff


	//   ....[15]....
        /*02a4*/ 	.word	0xffffffff


	//   ....[16]....
        /*02a8*/ 	.word	0xffffffff


	//   ....[17]....
        /*02ac*/ 	.word	0xffffffff


	//   ....[18]....
        /*02b0*/ 	.word	0xffffffff


	//   ....[19]....
        /*02b4*/ 	.word	0xffffffff


	//   ....[20]....
        /*02b8*/ 	.word	0xffffffff


	//   ....[21]....
        /*02bc*/ 	.word	0xffffffff


	//   ....[22]....
        /*02c0*/ 	.word	0xffffffff


	//   ....[23]....
        /*02c4*/ 	.word	0xffffffff


	//   ....[24]....
        /*02c8*/ 	.word	0xffffffff


	//   ....[25]....
        /*02cc*/ 	.word	0xffffffff


	//   ....[26]....
        /*02d0*/ 	.word	0xffffffff


	//   ....[27]....
        /*02d4*/ 	.word	0xffffffff


	//   ....[28]....
        /*02d8*/ 	.word	0xffffffff


	//   ....[29]....
        /*02dc*/ 	.word	0xffffffff


	//   ....[30]....
        /*02e0*/ 	.word	0xffffffff


	//   ....[31]....
        /*02e4*/ 	.word	0xffffffff


	//   ....[32]....
        /*02e8*/ 	.word	0xffffffff


	//   ....[33]....
        /*02ec*/ 	.word	0xffffffff


	//   ....[34]....
        /*02f0*/ 	.word	0xffffffff


	//   ....[35]....
        /*02f4*/ 	.word	0xffffffff


	//   ....[36]....
        /*02f8*/ 	.word	0xffffffff


	//   ....[37]....
        /*02fc*/ 	.word	0xffffffff


	//   ....[38]....
        /*0300*/ 	.word	0xffffffff


	//   ....[39]....
        /*0304*/ 	.word	0xffffffff


	//   ....[40]....
        /*0308*/ 	.word	0xffffffff


	//   ....[41]....
        /*030c*/ 	.word	0xffffffff


	//   ....[42]....
        /*0310*/ 	.word	0xffffffff


	//   ....[43]....
        /*0314*/ 	.word	0xffffffff


	//   ....[44]....
        /*0318*/ 	.word	0xffffffff


	//   ....[45]....
        /*031c*/ 	.word	0xffffffff


	//   ....[46]....
        /*0320*/ 	.word	0xffffffff


	//   ....[47]....
        /*0324*/ 	.word	0xffffffff


	//   ....[48]....
        /*0328*/ 	.word	0xffffffff


	//----- nvinfo : EIATTR_COOP_GROUP_INSTR_OFFSETS
	.align		4
.L_236:
        /*032c*/ 	.byte	0x04, 0x28
        /*032e*/ 	.short	(.L_238 - .L_237)


	//   ....[0]....
.L_237:
        /*0330*/ 	.word	0x00000060


	//   ....[1]....
        /*0334*/ 	.word	0x00001130


	//   ....[2]....
        /*0338*/ 	.word	0x00001160


	//   ....[3]....
        /*033c*/ 	.word	0x000011f0


	//   ....[4]....
        /*0340*/ 	.word	0x00001250


	//   ....[5]....
        /*0344*/ 	.word	0x00001490


	//   ....[6]....
        /*0348*/ 	.word	0x000014b0


	//   ....[7]....
        /*034c*/ 	.word	0x00001530


	//   ....[8]....
        /*0350*/ 	.word	0x00001540


	//   ....[9]....
        /*0354*/ 	.word	0x000015e0


	//   ....[10]....
        /*0358*/ 	.word	0x00001620


	//   ....[11]....
        /*035c*/ 	.word	0x00001650


	//   ....[12]....
        /*0360*/ 	.word	0x00001660


	//   ....[13]....
        /*0364*/ 	.word	0x000016a0


	//   ....[14]....
        /*0368*/ 	.word	0x000016c0


	//   ....[15]....
        /*036c*/ 	.word	0x000018a0


	//   ....[16]....
        /*0370*/ 	.word	0x000018c0


	//   ....[17]....
        /*0374*/ 	.word	0x00002f60


	//   ....[18]....
        /*0378*/ 	.word	0x00002f70


	//   ....[19]....
        /*037c*/ 	.word	0x00003050


	//   ....[20]....
        /*0380*/ 	.word	0x00003070


	//   ....[21]....
        /*0384*/ 	.word	0x000037e0


	//   ....[22]....
        /*0388*/ 	.word	0x00003880


	//   ....[23]....
        /*038c*/ 	.word	0x000038a0


	//   ....[24]....
        /*0390*/ 	.word	0x00003900


	//   ....[25]....
        /*0394*/ 	.word	0x00005cf0


	//   ....[26]....
        /*0398*/ 	.word	0x00005d00


	//   ....[27]....
        /*039c*/ 	.word	0x00005d80


	//   ....[28]....
        /*03a0*/ 	.word	0x00005d90


	//   ....[29]....
        /*03a4*/ 	.word	0x00006160


	//   ....[30]....
        /*03a8*/ 	.word	0x00006170


	//   ....[31]....
        /*03ac*/ 	.word	0x00006180


	//   ....[32]....
        /*03b0*/ 	.word	0x000061f0


	//   ....[33]....
        /*03b4*/ 	.word	0x00007120


	//   ....[34]....
        /*03b8*/ 	.word	0x00007140


	//   ....[35]....
        /*03bc*/ 	.word	0x00007810


	//   ....[36]....
        /*03c0*/ 	.word	0x00007830


	//   ....[37]....
        /*03c4*/ 	.word	0x000090a0


	//   ....[38]....
        /*03c8*/ 	.word	0x000090b0


	//   ....[39]....
        /*03cc*/ 	.word	0x000090e0


	//   ....[40]....
        /*03d0*/ 	.word	0x000090f0


	//   ....[41]....
        /*03d4*/ 	.word	0x00009fd0


	//   ....[42]....
        /*03d8*/ 	.word	0x0000a010


	//   ....[43]....
        /*03dc*/ 	.word	0x0000a050


	//   ....[44]....
        /*03e0*/ 	.word	0x0000a080


	//   ....[45]....
        /*03e4*/ 	.word	0x0000a170


	//   ....[46]....
        /*03e8*/ 	.word	0x0000a190


	//   ....[47]....
        /*03ec*/ 	.word	0x0000adb0


	//   ....[48]....
        /*03f0*/ 	.word	0x0000adc0


	//----- nvinfo : EIATTR_EXIT_INSTR_OFFSETS
	.align		4
.L_238:
        /*03f4*/ 	.byte	0x04, 0x1c
        /*03f6*/ 	.short	(.L_240 - .L_239)


	//   ....[0]....
.L_239:
        /*03f8*/ 	.word	0x000001c0


	//   ....[1]....
        /*03fc*/ 	.word	0x0000add0


	//   ....[2]....
        /*0400*/ 	.word	0x0000b970


	//   ....[3]....
        /*0404*/ 	.word	0x0000b9c0


	//   ....[4]....
        /*0408*/ 	.word	0x0000b9f0


	//   ....[5]....
        /*040c*/ 	.word	0x0000ba50


	//   ....[6]....
        /*0410*/ 	.word	0x0000bce0


	//----- nvinfo : EIATTR_CTAIDZ_USED
	.align		4
.L_240:
        /*0414*/ 	.byte	0x01, 0x04
	.zero		2


	//----- nvinfo : EIATTR_MAX_THREADS
	.align		4
        /*0418*/ 	.byte	0x04, 0x05
        /*041a*/ 	.short	(.L_242 - .L_241)
.L_241:
        /*041c*/ 	.word	0x00000100
        /*0420*/ 	.word	0x00000001
        /*0424*/ 	.word	0x00000001


	//----- nvinfo : EIATTR_CRS_STACK_SIZE
	.align		4
.L_242:
        /*0428*/ 	.byte	0x04, 0x1e
        /*042a*/ 	.short	(.L_244 - .L_243)
.L_243:
        /*042c*/ 	.word	0x00000000
.L_244:


//--------------------- .nv.info._ZN7cutlass13device_kernelIN5flash19enable_sm80_to_sm89INS1_16FlashAttnFwdSm80INS1_25CollectiveMainloopFwdSm80ILi8ELi1ELb1EN4cute5tupleIJNS5_1CILi128EEENS7_ILi48EEENS7_ILi256EEEEEELi256ENS_10bfloat16_tEfNS_4arch4Sm80ELb0ELb0ELb0ELb1ELb1ELb0ELb1ELb1EEENS1_21CollectiveEpilogueFwdINS6_IJS8_SA_S9_EEENS6_IJNS7_ILi1EEESI_SI_EEESC_SE_Li256ELb1ELb1ELb1ELb0EEENS1_36VarlenDynamicPersistentTileSchedulerILi128ELi48ELi256ELi256ELb1ELb1ELb0ELb0ELb1ELb1EEEEEEEEEvNT_6ParamsE --------------------------
	.section	.nv.info._ZN7cutlass13device_kernelIN5flash19enable_sm80_to_sm89INS1_16FlashAttnFwdSm80INS1_25CollectiveMainloopFwdSm80ILi8ELi1ELb1EN4cute5tupleIJNS5_1CILi128EEENS7_ILi48EEENS7_ILi256EEEEEELi256ENS_10bfloat16_tEfNS_4arch4Sm80ELb0ELb0ELb0ELb1ELb1ELb0ELb1ELb1EEENS1_21CollectiveEpilogueFwdINS6_IJS8_SA_S9_EEENS6_IJNS7_ILi1EEESI_SI_EEESC_SE_Li256ELb1ELb1ELb1ELb0EEENS1_36VarlenDynamicPersistentTileSchedulerILi128ELi48ELi256ELi256ELb1ELb1ELb0ELb0ELb1ELb1EEEEEEEEEvNT_6ParamsE,"",@"SHT_CUDA_INFO"
	.sectionflags	@""
	.align	4


	//----- nvinfo : EIATTR_CUDA_API_VERSION
	.align		4
        /*0000*/ 	.byte	0x04, 0x37
        /*0002*/ 	.short	(.L_246 - .L_245)
.L_245:
        /*0004*/ 	.word	0x00000082


	//----- nvinfo : EIATTR_SW2861232_WAR
	.align		4
.L_246:
        /*0008*/ 	.byte	0x01, 0x35
	.zero		2


	//----- nvinfo : EIATTR_PARAM_CBANK
	.align		4
        /*000c*/ 	.byte	0x04, 0x0a
        /*000e*/ 	.short	(.L_248 - .L_247)
	.align		4
.L_247:
        /*0010*/ 	.word	index@(.nv.constant0._ZN7cutlass13device_kernelIN5flash19enable_sm80_to_sm89INS1_16FlashAttnFwdSm80INS1_25CollectiveMainloopFwdSm80ILi8ELi1ELb1EN4cute5tupleIJNS5_1CILi128EEENS7_ILi48EEENS7_ILi256EEEEEELi256ENS_10bfloat16_tEfNS_4arch4Sm80ELb0ELb0ELb0ELb1ELb1ELb0ELb1ELb1EEENS1_21CollectiveEpilogueFwdINS6_IJS8_SA_S9_EEENS6_IJNS7_ILi1EEESI_SI_EEESC_SE_Li256ELb1ELb1ELb1ELb0EEENS1_36VarlenDynamicPersistentTileSchedulerILi128ELi48ELi256ELi256ELb1ELb1ELb0ELb0ELb1ELb1EEEEEEEEEvNT_6ParamsE)
        /*0014*/ 	.short	0x0160
        /*0016*/ 	.short	0x0438


	//----- nvinfo : EIATTR_CBANK_PARAM_SIZE
	.align		4
.L_248:
        /*0018*/ 	.byte	0x03, 0x19
        /*001a*/ 	.short	0x0438


	//----- nvinfo : EIATTR_KPARAM_INFO
	.align		4
        /*001c*/ 	.byte	0x04, 0x17
        /*001e*/ 	.short	(.L_250 - .L_249)
.L_249:
        /*0020*/ 	.word	0x00000000
        /*0024*/ 	.short	0x0000
        /*0026*/ 	.short	0x0000
        /*0028*/ 	.byte	0x00, 0xf0, 0xe1, 0x10


	//----- nvinfo : EIATTR_MAXREG_COUNT
	.align		4
.L_250:
        /*002c*/ 	.byte	0x03, 0x1b
        /*002e*/ 	.short	0x00ff


	//----- nvinfo : EIATTR_NUM_BARRIERS
	.align		4
        /*0030*/ 	.byte	0x02, 0x4c
        /*0032*/ 	.byte	0x06
	.zero		1


	//----- nvinfo : EIATTR_ANNOTATIONS
	.align		4
        /*0034*/ 	.byte	0x04, 0x55
        /*0036*/ 	.short	(.L_252 - .L_251)


	//   ....[0]....
.L_251:
        /* <DEDUP_REMOVED lines=181> */
        /*0b7c*/ 	.byte	0xc0, 0x0d, 0x01, 0x00, 0x01, 0x00, 0x00, 0x00, 0xd0, 0x0d, 0x01, 0x00


	//----- nvinfo : EIATTR_MERCURY_ISA_VERSION
	.align		4
.L_252:
        /*0b88*/ 	.byte	0x03, 0x5f
        /*0b8a*/ 	.short	0x0000


	//----- nvinfo : EIATTR_INT_WARP_WIDE_INSTR_OFFSETS
	.align		4
        /*0b8c*/ 	.byte	0x04, 0x31
        /*0b8e*/ 	.short	(.L_254 - .L_253)


	//   ....[0]....
.L_253:
        /*0b90*/ 	.word	0x00009e50


	//   ....[1]....
        /*0b94*/ 	.word	0x00009ed0


	//----- nvinfo : EIATTR_COOP_GROUP_MASK_REGIDS
	.align		4
.L_254:
        /*0b98*/ 	.byte	0x04, 0x29
        /*0b9a*/ 	.short	(.L_256 - .L_255)


	//   ....[0]....
.L_255:
        /*0b9c*/ 	.word	0xffffffff


	//   ....[1]....
        /*0ba0*/ 	.word	0xffffffff


	//   ....[2]....
        /*0ba4*/ 	.word	0xffffffff


	//   ....[3]....
        /*0ba8*/ 	.word	0xffffffff


	//   ....[4]....
        /*0bac*/ 	.word	0xffffffff


	//   ....[5]....
        /*0bb0*/ 	.word	0xffffffff


	//   ....[6]....
        /*0bb4*/ 	.word	0xffffffff


	//   ....[7]....
        /*0bb8*/ 	.word	0xffffffff


	//   ....[8]....
        /*0bbc*/ 	.word	0xffffffff


	//   ....[9]....
        /*0bc0*/ 	.word	0xffffffff


	//   ....[10]....
        /*0bc4*/ 	.word	0xffffffff


	//   ....[11]....
        /*0bc8*/ 	.word	0xffffffff


	//   ....[12]....
        /*0bcc*/ 	.word	0xffffffff


	//   ....[13]....
        /*0bd0*/ 	.word	0xffffffff


	//   ....[14]....
        /*0bd4*/ 	.word	0xffffffff


	//   ....[15]....
        /*0bd8*/ 	.word	0xffffffff


	//   ....[16]....
        /*0bdc*/ 	.word	0xffffffff


	//   ....[17]....
        /*0be0*/ 	.word	0xffffffff


	//   ....[18]....
        /*0be4*/ 	.word	0xffffffff


	//   ....[19]....
        /*0be8*/ 	.word	0xffffffff


	//   ....[20]....
        /*0bec*/ 	.word	0xffffffff


	//   ....[21]....
        /*0bf0*/ 	.word	0xffffffff


	//   ....[22]....
        /*0bf4*/ 	.word	0xffffffff


	//   ....[23]....
        /*0bf8*/ 	.word	0xffffffff


	//   ....[24]....
        /*0bfc*/ 	.word	0xffffffff


	//   ....[25]....
        /*0c00*/ 	.word	0xffffffff


	//   ....[26]....
        /*0c04*/ 	.word	0xffffffff


	//   ....[27]....
        /*0c08*/ 	.word	0xffffffff


	//   ....[28]....
        /*0c0c*/ 	.word	0xffffffff


	//   ....[29]....
        /*0c10*/ 	.word	0xffffffff


	//   ....[30]....
        /*0c14*/ 	.word	0xffffffff


	//   ....[31]....
        /*0c18*/ 	.word	0xffffffff


	//   ....[32]....
        /*0c1c*/ 	.word	0xffffffff


	//   ....[33]....
        /*0c20*/ 	.word	0xffffffff


	//   ....[34]....
        /*0c24*/ 	.word	0xffffffff


	//   ....[35]....
        /*0c28*/ 	.word	0xffffffff


	//   ....[36]....
        /*0c2c*/ 	.word	0xffffffff


	//   ....[37]....
        /*0c30*/ 	.word	0xffffffff


	//   ....[38]....
        /*0c34*/ 	.word	0xffffffff


	//   ....[39]....
        /*0c38*/ 	.word	0xffffffff


	//   ....[40]....
        /*0c3c*/ 	.word	0xffffffff


	//   ....[41]....
        /*0c40*/ 	.word	0xffffffff


	//   ....[42]....
        /*0c44*/ 	.word	0xffffffff


	//   ....[43]....
        /*0c48*/ 	.word	0xffffffff


	//   ....[44]....
        /*0c4c*/ 	.word	0xffffffff


	//   ....[45]....
        /*0c50*/ 	.word	0xffffffff


	//   ....[46]....
        /*0c54*/ 	.word	0xffffffff


	//   ....[47]....
        /*0c58*/ 	.word	0xffffffff


	//   ....[48]....
        /*0c5c*/ 	.word	0xffffffff


	//   ....[49]....
        /*0c60*/ 	.word	0xffffffff


	//   ....[50]....
        /*0c64*/ 	.word	0xffffffff


	//   ....[51]....
        /*0c68*/ 	.word	0xffffffff


	//   ....[52]....
        /*0c6c*/ 	.word	0xffffffff


	//   ....[53]....
        /*0c70*/ 	.word	0xffffffff


	//   ....[54]....
        /*0c74*/ 	.word	0xffffffff


	//   ....[55]....
        /*0c78*/ 	.word	0xffffffff


	//   ....[56]....
        /*0c7c*/ 	.word	0xffffffff


	//   ....[57]....
        /*0c80*/ 	.word	0xffffffff


	//   ....[58]....
        /*0c84*/ 	.word	0xffffffff


	//   ....[59]....
        /*0c88*/ 	.word	0xffffffff


	//   ....[60]....
        /*0c8c*/ 	.word	0xffffffff


	//   ....[61]....
        /*0c90*/ 	.word	0xffffffff


	//   ....[62]....
        /*0c94*/ 	.word	0xffffffff


	//   ....[63]....
        /*0c98*/ 	.word	0xffffffff


	//   ....[64]....
        /*0c9c*/ 	.word	0xffffffff


	//   ....[65]....
        /*0ca0*/ 	.word	0xffffffff


	//   ....[66]....
        /*0ca4*/ 	.word	0xffffffff


	//   ....[67]....
        /*0ca8*/ 	.word	0xffffffff


	//   ....[68]....
        /*0cac*/ 	.word	0xffffffff


	//   ....[69]....
        /*0cb0*/ 	.word	0xffffffff


	//   ....[70]....
        /*0cb4*/ 	.word	0xffffffff


	//   ....[71]....
        /*0cb8*/ 	.word	0xffffffff


	//   ....[72]....
        /*0cbc*/ 	.word	0xffffffff


	//   ....[73]....
        /*0cc0*/ 	.word	0xffffffff


	//   ....[74]....
        /*0cc4*/ 	.word	0xffffffff


	//   ....[75]....
        /*0cc8*/ 	.word	0xffffffff


	//   ....[76]....
        /*0ccc*/ 	.word	0xffffffff


	//   ....[77]....
        /*0cd0*/ 	.word	0xffffffff


	//   ....[78]....
        /*0cd4*/ 	.word	0xffffffff


	//   ....[79]....
        /*0cd8*/ 	.word	0xffffffff


	//   ....[80]....
        /*0cdc*/ 	.word	0xffffffff


	//   ....[81]....
        /*0ce0*/ 	.word	0xffffffff


	//   ....[82]....
        /*0ce4*/ 	.word	0xffffffff


	//   ....[83]....
        /*0ce8*/ 	.word	0xffffffff


	//   ....[84]....
        /*0cec*/ 	.word	0xffffffff


	//   ....[85]....
        /*0cf0*/ 	.word	0xffffffff


	//   ....[86]....
        /*0cf4*/ 	.word	0xffffffff


	//   ....[87]....
        /*0cf8*/ 	.word	0xffffffff


	//   ....[88]....
        /*0cfc*/ 	.word	0xffffffff


	//   ....[89]....
        /*0d00*/ 	.word	0xffffffff


	//   ....[90]....
        /*0d04*/ 	.word	0xffffffff


	//   ....[91]....
        /*0d08*/ 	.word	0xffffffff


	//   ....[92]....
        /*0d0c*/ 	.word	0xffffffff


	//   ....[93]....
        /*0d10*/ 	.word	0xffffffff


	//   ....[94]....
        /*0d14*/ 	.word	0xffffffff


	//   ....[95]....
        /*0d18*/ 	.word	0xffffffff


	//   ....[96]....
        /*0d1c*/ 	.word	0xffffffff


	//   ....[97]....
        /*0d20*/ 	.word	0xffffffff


	//   ....[98]....
        /*0d24*/ 	.word	0xffffffff


	//   ....[99]....
        /*0d28*/ 	.word	0xffffffff


	//   ....[100]....
        /*0d2c*/ 	.word	0xffffffff


	//   ....[101]....
        /*0d30*/ 	.word	0xffffffff


	//   ....[102]....
        /*0d34*/ 	.word	0xffffffff


	//   ....[103]....
        /*0d38*/ 	.word	0xffffffff


	//   ....[104]....
        /*0d3c*/ 	.word	0xffffffff


	//   ....[105]....
        /*0d40*/ 	.word	0xffffffff


	//   ....[106]....
        /*0d44*/ 	.word	0xffffffff


	//   ....[107]....
        /*0d48*/ 	.word	0xffffffff


	//   ....[108]....
        /*0d4c*/ 	.word	0xffffffff


	//   ....[109]....
        /*0d50*/ 	.word	0xffffffff


	//   ....[110]....
        /*0d54*/ 	.word	0xffffffff


	//   ....[111]....
        /*0d58*/ 	.word	0xffffffff


	//   ....[112]....
        /*0d5c*/ 	.word	0xffffffff


	//   ....[113]....
        /*0d60*/ 	.word	0xffffffff


	//   ....[114]....
        /*0d64*/ 	.word	0xffffffff


	//   ....[115]....
        /*0d68*/ 	.word	0xffffffff


	//   ....[116]....
        /*0d6c*/ 	.word	0xffffffff


	//   ....[117]....
        /*0d70*/ 	.word	0xffffffff


	//   ....[118]....
        /*0d74*/ 	.word	0xffffffff


	//   ....[119]....
        /*0d78*/ 	.word	0xffffffff


	//   ....[120]....
        /*0d7c*/ 	.word	0xffffffff


	//   ....[121]....
        /*0d80*/ 	.word	0xffffffff


	//   ....[122]....
        /*0d84*/ 	.word	0xffffffff


	//   ....[123]....
        /*0d88*/ 	.word	0xffffffff


	//   ....[124]....
        /*0d8c*/ 	.word	0xffffffff


	//   ....[125]....
        /*0d90*/ 	.word	0xffffffff


	//   ....[126]....
        /*0d94*/ 	.word	0xffffffff


	//   ....[127]....
        /*0d98*/ 	.word	0xffffffff


	//   ....[128]....
        /*0d9c*/ 	.word	0xffffffff


	//   ....[129]....
        /*0da0*/ 	.word	0xffffffff


	//   ....[130]....
        /*0da4*/ 	.word	0xffffffff


	//   ....[131]....
        /*0da8*/ 	.word	0xffffffff


	//   ....[132]....
        /*0dac*/ 	.word	0xffffffff


	//   ....[133]....
        /*0db0*/ 	.word	0xffffffff


	//   ....[134]....
        /*0db4*/ 	.word	0xffffffff


	//   ....[135]....
        /*0db8*/ 	.word	0xffffffff


	//   ....[136]....
        /*0dbc*/ 	.word	0xffffffff


	//   ....[137]....
        /*0dc0*/ 	.word	0xffffffff


	//   ....[138]....
        /*0dc4*/ 	.word	0xffffffff


	//   ....[139]....
        /*0dc8*/ 	.word	0xffffffff


	//   ....[140]....
        /*0dcc*/ 	.word	0xffffffff


	//   ....[141]....
        /*0dd0*/ 	.word	0xffffffff


	//   ....[142]....
        /*0dd4*/ 	.word	0xffffffff


	//   ....[143]....
        /*0dd8*/ 	.word	0xffffffff


	//   ....[144]....
        /*0ddc*/ 	.word	0xffffffff


	//   ....[145]....
        /*0de0*/ 	.word	0xffffffff


	//   ....[146]....
        /*0de4*/ 	.word	0xffffffff


	//   ....[147]....
        /*0de8*/ 	.word	0xffffffff


	//   ....[148]....
        /*0dec*/ 	.word	0xffffffff


	//   ....[149]....
        /*0df0*/ 	.word	0xffffffff


	//   ....[150]....
        /*0df4*/ 	.word	0xffffffff


	//   ....[151]....
        /*0df8*/ 	.word	0xffffffff


	//   ....[152]....
        /*0dfc*/ 	.word	0xffffffff


	//   ....[153]....
        /*0e00*/ 	.word	0xffffffff


	//   ....[154]....
        /*0e04*/ 	.word	0xffffffff


	//   ....[155]....
        /*0e08*/ 	.word	0xffffffff


	//   ....[156]....
        /*0e0c*/ 	.word	0xffffffff


	//   ....[157]....
        /*0e10*/ 	.word	0xffffffff


	//   ....[158]....
        /*0e14*/ 	.word	0xffffffff


	//   ....[159]....
        /*0e18*/ 	.word	0xffffffff


	//   ....[160]....
        /*0e1c*/ 	.word	0xffffffff


	//   ....[161]....
        /*0e20*/ 	.word	0xffffffff


	//   ....[162]....
        /*0e24*/ 	.word	0xffffffff


	//   ....[163]....
        /*0e28*/ 	.word	0xffffffff


	//   ....[164]....
        /*0e2c*/ 	.word	0xffffffff


	//   ....[165]....
        /*0e30*/ 	.word	0xffffffff


	//   ....[166]....
        /*0e34*/ 	.word	0xffffffff


	//   ....[167]....
        /*0e38*/ 	.word	0xffffffff


	//   ....[168]....
        /*0e3c*/ 	.word	0xffffffff


	//   ....[169]....
        /*0e40*/ 	.word	0xffffffff


	//   ....[170]....
        /*0e44*/ 	.word	0xffffffff


	//   ....[171]....
        /*0e48*/ 	.word	0xffffffff


	//----- nvinfo : EIATTR_COOP_GROUP_INSTR_OFFSETS
	.align		4
.L_256:
        /*0e4c*/ 	.byte	0x04, 0x28
        /*0e4e*/ 	.short	(.L_258 - .L_257)


	//   ....[0]....
.L_257:
        /*0e50*/ 	.word	0x00000050


	//   ....[1]....
        /*0e54*/ 	.word	0x00000200


	//   ....[2]....
        /*0e58*/ 	.word	0x00000230


	//   ....[3]....
        /*0e5c*/ 	.word	0x00000260


	//   ....[4]....
        /*0e60*/ 	.word	0x00000290


	//   ....[5]....
        /*0e64*/ 	.word	0x000002c0


	//   ....[6]....
        /*0e68*/ 	.word	0x000002f0


	//   ....[7]....
        /*0e6c*/ 	.word	0x00000460


	//   ....[8]....
        /*0e70*/ 	.word	0x000004a0


	//   ....[9]....
        /*0e74*/ 	.word	0x000004d0


	//   ....[10]....
        /*0e78*/ 	.word	0x00000500


	//   ....[11]....
        /*0e7c*/ 	.word	0x00000530


	//   ....[12]....
        /*0e80*/ 	.word	0x00000560


	//   ....[13]....
        /*0e84*/ 	.word	0x000005f0


	//   ....[14]....
        /*0e88*/ 	.word	0x00000620


	//   ....[15]....
        /*0e8c*/ 	.word	0x00000640


	//   ....[16]....
        /*0e90*/ 	.word	0x000006a0


	//   ....[17]....
        /*0e94*/ 	.word	0x00002b60


	//   ....[18]....
        /*0e98*/ 	.word	0x00002b80


	//   ....[19]....
        /*0e9c*/ 	.word	0x00002bb0


	//   ....[20]....
        /*0ea0*/ 	.word	0x00002c20


	//   ....[21]....
        /*0ea4*/ 	.word	0x00002db0


	//   ....[22]....
        /*0ea8*/ 	.word	0x00002df0


	//   ....[23]....
        /*0eac*/ 	.word	0x00002f30


	//   ....[24]....
        /*0eb0*/ 	.word	0x00002fd0


	//   ....[25]....
        /*0eb4*/ 	.word	0x00003100


	//   ....[26]....
        /*0eb8*/ 	.word	0x00003120


	//   ....[27]....
        /*0ebc*/ 	.word	0x000031b0


	//   ....[28]....
        /*0ec0*/ 	.word	0x00003210


	//   ....[29]....
        /*0ec4*/ 	.word	0x000034d0


	//   ....[30]....
        /*0ec8*/ 	.word	0x000034e0


	//   ....[31]....
        /*0ecc*/ 	.word	0x000038d0


	//   ....[32]....
        /*0ed0*/ 	.word	0x000038e0


	//   ....[33]....
        /*0ed4*/ 	.word	0x00004760


	//   ....[34]....
        /*0ed8*/ 	.word	0x00004780


	//   ....[35]....
        /*0edc*/ 	.word	0x00004970


	//   ....[36]....
        /*0ee0*/ 	.word	0x00004980


	//   ....[37]....
        /*0ee4*/ 	.word	0x00004f20


	//   ....[38]....
        /*0ee8*/ 	.word	0x00004f50


	//   ....[39]....
        /*0eec*/ 	.word	0x00004f60


	//   ....[40]....
        /*0ef0*/ 	.word	0x00004f90


	//   ....[41]....
        /*0ef4*/ 	.word	0x000065d0


	//   ....[42]....
        /*0ef8*/ 	.word	0x000065f0


	//   ....[43]....
        /*0efc*/ 	.word	0x000067d0


	//   ....[44]....
        /*0f00*/ 	.word	0x000067e0


	//   ....[45]....
        /*0f04*/ 	.word	0x000075d0


	//   ....[46]....
        /*0f08*/ 	.word	0x000075f0


	//   ....[47]....
        /*0f0c*/ 	.word	0x000077b0


	//   ....[48]....
        /*0f10*/ 	.word	0x000077c0


	//   ....[49]....
        /*0f14*/ 	.word	0x00007b10


	//   ....[50]....
        /*0f18*/ 	.word	0x00007b40


	//   ....[51]....
        /*0f1c*/ 	.word	0x00007b60


	//   ....[52]....
        /*0f20*/ 	.word	0x00007b80


	//   ....[53]....
        /*0f24*/ 	.word	0x00009440


	//   ....[54]....
        /*0f28*/ 	.word	0x00009450


	//   ....[55]....
        /*0f2c*/ 	.word	0x00009480


	//   ....[56]....
        /*0f30*/ 	.word	0x00009490


	//   ....[57]....
        /*0f34*/ 	.word	0x0000ad40


	//   ....[58]....
        /*0f38*/ 	.word	0x0000ad50


	//   ....[59]....
        /*0f3c*/ 	.word	0x0000ad70


	//   ....[60]....
        /*0f40*/ 	.word	0x0000ad80


	//   ....[61]....
        /*0f44*/ 	.word	0x0000b1b0


	//   ....[62]....
        /*0f48*/ 	.word	0x0000b1d0


	//   ....[63]....
        /*0f4c*/ 	.word	0x0000b430


	//   ....[64]....
        /*0f50*/ 	.word	0x0000b440


	//   ....[65]....
        /*0f54*/ 	.word	0x0000b650


	//   ....[66]....
        /*0f58*/ 	.word	0x0000b670


	//   ....[67]....
        /*0f5c*/ 	.word	0x0000b880


	//   ....[68]....
        /*0f60*/ 	.word	0x0000b890


	//   ....[69]....
        /*0f64*/ 	.word	0x0000bc90


	//   ....[70]....
        /*0f68*/ 	.word	0x0000bcb0


	//   ....[71]....
        /*0f6c*/ 	.word	0x0000c900


	//   ....[72]....
        /*0f70*/ 	.word	0x0000c910


	//   ....[73]....
        /*0f74*/ 	.word	0x0000dd40


	//   ....[74]....
        /*0f78*/ 	.word	0x0000dd60


	//   ....[75]....
        /*0f7c*/ 	.word	0x0000dfd0


	//   ....[76]....
        /*0f80*/ 	.word	0x0000dfe0


	//   ....[77]....
        /*0f84*/ 	.word	0x0000e1f0


	//   ....[78]....
        /*0f88*/ 	.word	0x0000e210


	//   ....[79]....
        /*0f8c*/ 	.word	0x0000e420


	//   ....[80]....
        /*0f90*/ 	.word	0x0000e430


	//   ....[81]....
        /*0f94*/ 	.word	0x0000e700


	//   ....[82]....
        /*0f98*/ 	.word	0x0000e720


	//   ....[83]....
        /*0f9c*/ 	.word	0x0000e850


	//   ....[84]....
        /*0fa0*/ 	.word	0x0000e890


	//   ....[85]....
        /*0fa4*/ 	.word	0x0000e8c0


	//   ....[86]....
        /*0fa8*/ 	.word	0x0000e8f0


	//   ....[87]....
        /*0fac*/ 	.word	0x0000e920


	//   ....[88]....
        /*0fb0*/ 	.word	0x0000e950


	//   ....[89]....
        /*0fb4*/ 	.word	0x0000eab0


	//   ....[90]....
        /*0fb8*/ 	.word	0x0000eaf0


	//   ....[91]....
        /*0fbc*/ 	.word	0x0000eb20


	//   ....[92]....
        /*0fc0*/ 	.word	0x0000eb50


	//   ....[93]....
        /*0fc4*/ 	.word	0x0000eb80


	//   ....[94]....
        /*0fc8*/ 	.word	0x0000ebb0


	//   ....[95]....
        /*0fcc*/ 	.word	0x0000ec40


	//   ....[96]....
        /*0fd0*/ 	.word	0x0000ec70


	//   ....[97]....
        /*0fd4*/ 	.word	0x0000ec80


	//   ....[98]....
        /*0fd8*/ 	.word	0x0000ece0


	//   ....[99]....
        /*0fdc*/ 	.word	0x0000f2c0


	//   ....[100]....
        /*0fe0*/ 	.word	0x0000f320


	//   ....[101]....
        /*0fe4*/ 	.word	0x0000f370


	//   ....[102]....
        /*0fe8*/ 	.word	0x0000f3c0


	//   ....[103]....
        /*0fec*/ 	.word	0x0000f410


	//   ....[104]....
        /*0ff0*/ 	.word	0x0000f480


	//   ....[105]....
        /*0ff4*/ 	.word	0x0000f4c0


	//   ....[106]....
        /*0ff8*/ 	.word	0x0000f530


	//   ....[107]....
        /*0ffc*/ 	.word	0x0000f5a0


	//   ....[108]....
        /*1000*/ 	.word	0x0000f600


	//   ....[109]....
        /*1004*/ 	.word	0x0000f670


	//   ....[110]....
        /*1008*/ 	.word	0x0000f6d0


	//   ....[111]....
        /*100c*/ 	.word	0x0000f730


	//   ....[112]....
        /*1010*/ 	.word	0x0000f7a0


	//   ....[113]....
        /*1014*/ 	.word	0x0000f800


	//   ....[114]....
        /*1018*/ 	.word	0x0000f860


	//   ....[115]....
        /*101c*/ 	.word	0x0000f8b0


	//   ....[116]....
        /*1020*/ 	.word	0x0000f900


	//   ....[117]....
        /*1024*/ 	.word	0x0000f950


	//   ....[118]....
        /*1028*/ 	.word	0x0000f9a0


	//   ....[119]....
        /*102c*/ 	.word	0x0000fa10


	//   ....[120]....
        /*1030*/ 	.word	0x0000fa70


	//   ....[121]....
        /*1034*/ 	.word	0x0000fad0


	//   ....[122]....
        /*1038*/ 	.word	0x0000fb30


	//   ....[123]....
        /*103c*/ 	.word	0x0000fba0


	//   ....[124]....
        /*1040*/ 	.word	0x0000fc00


	//   ....[125]....
        /*1044*/ 	.word	0x0000fc60


	//   ....[126]....
        /*1048*/ 	.word	0x0000fca0


	//   ....[127]....
        /*104c*/ 	.word	0x0000fce0


	//   ....[128]....
        /*1050*/ 	.word	0x0000fd30


	//   ....[129]....
        /*1054*/ 	.word	0x0000fd70


	//   ....[130]....
        /*1058*/ 	.word	0x0000fdc0


	//   ....[131]....
        /*105c*/ 	.word	0x0000fe10


	//   ....[132]....
        /*1060*/ 	.word	0x0000fe60


	//   ....[133]....
        /*1064*/ 	.word	0x0000fec0


	//   ....[134]....
        /*1068*/ 	.word	0x0000ff30


	//   ....[135]....
        /*106c*/ 	.word	0x0000ffa0


	//   ....[136]....
        /*1070*/ 	.word	0x00010000


	//   ....[137]....
        /*1074*/ 	.word	0x00010060


	//   ....[138]....
        /*1078*/ 	.word	0x000100c0


	//   ....[139]....
        /*107c*/ 	.word	0x00010130


	//   ....[140]....
        /*1080*/ 	.word	0x00010190


	//   ....[141]....
        /*1084*/ 	.word	0x000101f0


	//   ....[142]....
        /*1088*/ 	.word	0x00010250


	//   ....[143]....
        /*108c*/ 	.word	0x000102c0


	//   ....[144]....
        /*1090*/ 	.word	0x00010320


	//   ....[145]....
        /*1094*/ 	.word	0x00010380


	//   ....[146]....
        /*1098*/ 	.word	0x000103e0


	//   ....[147]....
        /*109c*/ 	.word	0x00010450


	//   ....[148]....
        /*10a0*/ 	.word	0x000104b0


	//   ....[149]....
        /*10a4*/ 	.word	0x00010510


	//   ....[150]....
        /*10a8*/ 	.word	0x00010570


	//   ....[151]....
        /*10ac*/ 	.word	0x000105e0


	//   ....[152]....
        /*10b0*/ 	.word	0x00010640


	//   ....[153]....
        /*10b4*/ 	.word	0x000106a0


	//   ....[154]....
        /*10b8*/ 	.word	0x00010700


	//   ....[155]....
        /*10bc*/ 	.word	0x00010770


	//   ....[156]....
        /*10c0*/ 	.word	0x000107c0


	//   ....[157]....
        /*10c4*/ 	.word	0x00010800


	//   ....[158]....
        /*10c8*/ 	.word	0x00010850


	//   ....[159]....
        /*10cc*/ 	.word	0x000108a0


	//   ....[160]....
        /*10d0*/ 	.word	0x000108f0


	//   ....[161]....
        /*10d4*/ 	.word	0x00010960


	//   ....[162]....
        /*10d8*/ 	.word	0x000109a0


	//   ....[163]....
        /*10dc*/ 	.word	0x000109f0


	//   ....[164]....
        /*10e0*/ 	.word	0x00010a40


	//   ....[165]....
        /*10e4*/ 	.word	0x00010a90


	//   ....[166]....
        /*10e8*/ 	.word	0x00010ae0


	//   ....[167]....
        /*10ec*/ 	.word	0x00010b50


	//   ....[168]....
        /*10f0*/ 	.word	0x00010b90


	//   ....[169]....
        /*10f4*/ 	.word	0x00010c00


	//   ....[170]....
        /*10f8*/ 	.word	0x00010c60


	//   ....[171]....
        /*10fc*/ 	.word	0x00010cd0


	//----- nvinfo : EIATTR_EXIT_INSTR_OFFSETS
	.align		4
.L_258:
        /*1100*/ 	.byte	0x04, 0x1c
        /*1102*/ 	.short	(.L_260 - .L_259)


	//   ....[0]....
.L_259:
        /*1104*/ 	.word	0x00000c10


	//   ....[1]....
        /*1108*/ 	.word	0x0000f280


	//----- nvinfo : EIATTR_MAX_THREADS
	.align		4
.L_260:
        /*110c*/ 	.byte	0x04, 0x05
        /*110e*/ 	.short	(.L_262 - .L_261)
.L_261:
        /*1110*/ 	.word	0x00000100
        /*1114*/ 	.word	0x00000001
        /*1118*/ 	.word	0x00000001


	//----- nvinfo : EIATTR_CRS_STACK_SIZE
	.align		4
.L_262:
        /*111c*/ 	.byte	0x04, 0x1e
        /*111e*/ 	.short	(.L_264 - .L_263)
.L_263:
        /*1120*/ 	.word	0x00000000
.L_264:


//--------------------- .nv.info._ZN7cutlass13device_kernelIN5flash19enable_sm80_to_sm89INS1_16FlashAttnFwdSm80INS1_25CollectiveMainloopFwdSm80ILi8ELi1ELb0EN4cute5tupleIJNS5_1CILi128EEENS7_ILi32EEENS7_ILi256EEEEEELi256ENS_10bfloat16_tEfNS_4arch4Sm80ELb0ELb0ELb0ELb1ELb1ELb1ELb1ELb1EEENS1_21CollectiveEpilogueFwdINS6_IJS8_SA_S9_EEENS6_IJNS7_ILi1EEESI_SI_EEESC_SE_Li256ELb1ELb1ELb1ELb0EEENS1_36VarlenDynamicPersistentTileSchedulerILi128ELi32ELi256ELi256ELb1ELb1ELb0ELb0ELb1ELb1EEEEEEEEEvNT_6ParamsE --------------------------
	.section	.nv.info._ZN7cutlass13device_kernelIN5flash19enable_sm80_to_sm89INS1_16FlashAttnFwdSm80INS1_25CollectiveMainloopFwdSm80ILi8ELi1ELb0EN4cute5tupleIJNS5_1CILi128EEENS7_ILi32EEENS7_ILi256EEEEEELi256ENS_10bfloat16_tEfNS_4arch4Sm80ELb0ELb0ELb0ELb1ELb1ELb1ELb1ELb1EEENS1_21CollectiveEpilogueFwdINS6_IJS8_SA_S9_EEENS6_IJNS7_ILi1EEESI_SI_EEESC_SE_Li256ELb1ELb1ELb1ELb0EEENS1_36VarlenDynamicPersistentTileSchedulerILi128ELi32ELi256ELi256ELb1ELb1ELb0ELb0ELb1ELb1EEEEEEEEEvNT_6ParamsE,"",@"SHT_CUDA_INFO"
	.sectionflags	@""
	.align	4


	//----- nvinfo : EIATTR_CUDA_API_VERSION
	.align		4
        /*0000*/ 	.byte	0x04, 0x37
        /*0002*/ 	.short	(.L_266 - .L_265)
.L_265:
        /*0004*/ 	.word	0x00000082


	//----- nvinfo : EIATTR_SW2861232_WAR
	.align		4
.L_266:
        /*0008*/ 	.byte	0x01, 0x35
	.zero		2


	//----- nvinfo : EIATTR_PARAM_CBANK
	.align		4
        /*000c*/ 	.byte	0x04, 0x0a
        /*000e*/ 	.short	(.L_268 - .L_267)
	.align		4
.L_267:
        /*0010*/ 	.word	index@(.nv.constant0._ZN7cutlass13device_kernelIN5flash19enable_sm80_to_sm89INS1_16FlashAttnFwdSm80INS1_25CollectiveMainloopFwdSm80ILi8ELi1ELb0EN4cute5tupleIJNS5_1CILi128EEENS7_ILi32EEENS7_ILi256EEEEEELi256ENS_10bfloat16_tEfNS_4arch4Sm80ELb0ELb0ELb0ELb1ELb1ELb1ELb1ELb1EEENS1_21CollectiveEpilogueFwdINS6_IJS8_SA_S9_EEENS6_IJNS7_ILi1EEESI_SI_EEESC_SE_Li256ELb1ELb1ELb1ELb0EEENS1_36VarlenDynamicPersistentTileSchedulerILi128ELi32ELi256ELi256ELb1ELb1ELb0ELb0ELb1ELb1EEEEEEEEEvNT_6ParamsE)
        /*0014*/ 	.short	0x0160
        /*0016*/ 	.short	0x0438


	//----- nvinfo : EIATTR_CBANK_PARAM_SIZE
	.align		4
.L_268:
        /*0018*/ 	.byte	0x03, 0x19
        /*001a*/ 	.short	0x0438


	//----- nvinfo : EIATTR_KPARAM_INFO
	.align		4
        /*001c*/ 	.byte	0x04, 0x17
        /*001e*/ 	.short	(.L_270 - .L_269)
.L_269:
        /*0020*/ 	.word	0x00000000
        /*0024*/ 	.short	0x0000
        /*0026*/ 	.short	0x0000
        /*0028*/ 	.byte	0x00, 0xf0, 0xe1, 0x10


	//----- nvinfo : EIATTR_MAXREG_COUNT
	.align		4
.L_270:
        /*002c*/ 	.byte	0x03, 0x1b
        /*002e*/ 	.short	0x00ff


	//----- nvinfo : EIATTR_NUM_BARRIERS
	.align		4
        /*0030*/ 	.byte	0x02, 0x4c
        /*0032*/ 	.byte	0x06
	.zero		1


	//----- nvinfo : EIATTR_ANNOTATIONS
	.align		4
        /*0034*/ 	.byte	0x04, 0x55
        /*0036*/ 	.short	(.L_272 - .L_271)


	//   ....[0]....
.L_271:
        /* <DEDUP_REMOVED lines=25> */


	//----- nvinfo : EIATTR_MERCURY_ISA_VERSION
	.align		4
.L_272:
        /*01b0*/ 	.byte	0x03, 0x5f
        /*01b2*/ 	.short	0x0000


	//----- nvinfo : EIATTR_INT_WARP_WIDE_INSTR_OFFSETS
	.align		4
        /*01b4*/ 	.byte	0x04, 0x31
        /*01b6*/ 	.short	(.L_274 - .L_273)


	//   ....[0]....
.L_273:
        /*01b8*/ 	.word	0x000120e0


	//   ....[1]....
        /*01bc*/ 	.word	0x00012150


	//----- nvinfo : EIATTR_COOP_GROUP_MASK_REGIDS
	.align		4
.L_274:
        /*01c0*/ 	.byte	0x04, 0x29
        /*01c2*/ 	.short	(.L_276 - .L_275)


	//   ....[0]....
.L_275:
        /*01c4*/ 	.word	0xffffffff


	//   ....[1]....
        /*01c8*/ 	.word	0xffffffff


	//   ....[2]....
        /*01cc*/ 	.word	0xffffffff


	//   ....[3]....
        /*01d0*/ 	.word	0xffffffff


	//   ....[4]....
        /*01d4*/ 	.word	0xffffffff


	//   ....[5]....
        /*01d8*/ 	.word	0xffffffff


	//   ....[6]....
        /*01dc*/ 	.word	0xffffffff


	//   ....[7]....
        /*01e0*/ 	.word	0xffffffff


	//   ....[8]....
        /*01e4*/ 	.word	0xffffffff


	//   ....[9]....
        /*01e8*/ 	.word	0xffffffff


	//   ....[10]....
        /*01ec*/ 	.word	0xffffffff


	//   ....[11]....
        /*01f0*/ 	.word	0xffffffff


	//   ....[12]....
        /*01f4*/ 	.word	0xffffffff


	//   ....[13]....
        /*01f8*/ 	.word	0xffffffff


	//   ....[14]....
        /*01fc*/ 	.word	0xffffffff


	//   ....[15]....
        /*0200*/ 	.word	0xffffffff


	//   ....[16]....
        /*0204*/ 	.word	0xffffffff


	//   ....[17]....
        /*0208*/ 	.word	0xffffffff


	//   ....[18]....
        /*020c*/ 	.word	0xffffffff


	//   ....[19]....
        /*0210*/ 	.word	0xffffffff


	//   ....[20]....
        /*0214*/ 	.word	0xffffffff


	//   ....[21]....
        /*0218*/ 	.word	0xffffffff


	//   ....[22]....
        /*021c*/ 	.word	0xffffffff


	//   ....[23]....
        /*0220*/ 	.word	0xffffffff


	//   ....[24]....
        /*0224*/ 	.word	0xffffffff


	//   ....[25]....
        /*0228*/ 	.word	0xffffffff


	//   ....[26]....
        /*022c*/ 	.word	0xffffffff


	//   ....[27]....
        /*0230*/ 	.word	0xffffffff


	//   ....[28]....
        /*0234*/ 	.word	0xffffffff


	//   ....[29]....
        /*0238*/ 	.word	0xffffffff


	//   ....[30]....
        /*023c*/ 	.word	0xffffffff


	//   ....[31]....
        /*0240*/ 	.word	0xffffffff


	//   ....[32]....
        /*0244*/ 	.word	0xffffffff


	//   ....[33]....
        /*0248*/ 	.word	0xffffffff


	//   ....[34]....
        /*024c*/ 	.word	0xffffffff


	//   ....[35]....
        /*0250*/ 	.word	0xffffffff


	//   ....[36]....
        /*0254*/ 	.word	0xffffffff


	//   ....[37]....
        /*0258*/ 	.word	0xffffffff


	//   ....[38]....
        /*025c*/ 	.word	0xffffffff


	//   ....[39]....
        /*0260*/ 	.word	0xffffffff


	//   ....[40]....
        /*0264*/ 	.word	0xffffffff


	//   ....[41]....
        /*0268*/ 	.word	0xffffffff


	//   ....[42]....
        /*026c*/ 	.word	0xffffffff


	//   ....[43]....
        /*0270*/ 	.word	0xffffffff


	//   ....[44]....
        /*0274*/ 	.word	0xffffffff


	//   ....[45]....
        /*0278*/ 	.word	0xffffffff


	//   ....[46]....
        /*027c*/ 	.word	0xffffffff


	//   ....[47]....
        /*0280*/ 	.word	0xffffffff


	//   ....[48]....
        /*0284*/ 	.word	0xffffffff


	//   ....[49]....
        /*0288*/ 	.word	0xffffffff


	//   ....[50]....
        /*028c*/ 	.word	0xffffffff


	//   ....[51]....
        /*0290*/ 	.word	0xffffffff


	//   ....[52]....
        /*0294*/ 	.word	0xffffffff


	//   ....[53]....
        /*0298*/ 	.word	0xffffffff


	//   ....[54]....
        /*029c*/ 	.word	0xffffffff


	//   ....[55]....
        /*02a0*/ 	.word	0xffffffff


	//   ....[56]....
        /*02a4*/ 	.word	0xffffffff


	//   ....[57]....
        /*02a8*/ 	.word	0xffffffff


	//   ....[58]....
        /*02ac*/ 	.word	0xffffffff


	//   ....[59]....
        /*02b0*/ 	.word	0xffffffff


	//   ....[60]....
        /*02b4*/ 	.word	0xffffffff


	//   ....[61]....
        /*02b8*/ 	.word	0xffffffff


	//   ....[62]....
        /*02bc*/ 	.word	0xffffffff


	//   ....[63]....
        /*02c0*/ 	.word	0xffffffff


	//   ....[64]....
        /*02c4*/ 	.word	0xffffffff


	//   ....[65]....
        /*02c8*/ 	.word	0xffffffff


	//   ....[66]....
        /*02cc*/ 	.word	0xffffffff


	//   ....[67]....
        /*02d0*/ 	.word	0xffffffff


	//   ....[68]....
        /*02d4*/ 	.word	0xffffffff


	//   ....[69]....
        /*02d8*/ 	.word	0xffffffff


	//   ....[70]....
        /*02dc*/ 	.word	0xffffffff


	//   ....[71]....
        /*02e0*/ 	.word	0xffffffff


	//   ....[72]....
        /*02e4*/ 	.word	0xffffffff


	//   ....[73]....
        /*02e8*/ 	.word	0xffffffff


	//   ....[74]....
        /*02ec*/ 	.word	0xffffffff


	//   ....[75]....
        /*02f0*/ 	.word	0xffffffff


	//   ....[76]....
        /*02f4*/ 	.word	0xffffffff


	//   ....[77]....
        /*02f8*/ 	.word	0xffffffff


	//   ....[78]....
        /*02fc*/ 	.word	0xffffffff


	//   ....[79]....
        /*0300*/ 	.word	0xffffffff


	//   ....[80]....
        /*0304*/ 	.word	0xffffffff


	//   ....[81]....
        /*0308*/ 	.word	0xffffffff


	//   ....[82]....
        /*030c*/ 	.word	0xffffffff


	//   ....[83]....
        /*0310*/ 	.word	0xffffffff


	//   ....[84]....
        /*0314*/ 	.word	0xffffffff


	//   ....[85]....
        /*0318*/ 	.word	0xffffffff


	//   ....[86]....
        /*031c*/ 	.word	0xffffffff


	//   ....[87]....
        /*0320*/ 	.word	0xffffffff


	//   ....[88]....
        /*0324*/ 	.word	0xffffffff


	//   ....[89]....
        /*0328*/ 	.word	0xffffffff


	//   ....[90]....
        /*032c*/ 	.word	0xffffffff


	//   ....[91]....
        /*0330*/ 	.word	0xffffffff


	//   ....[92]....
        /*0334*/ 	.word	0xffffffff


	//   ....[93]....
        /*0338*/ 	.word	0xffffffff


	//   ....[94]....
        /*033c*/ 	.word	0xffffffff


	//   ....[95]....
        /*0340*/ 	.word	0xffffffff


	//   ....[96]....
        /*0344*/ 	.word	0xffffffff


	//   ....[97]....
        /*0348*/ 	.word	0xffffffff


	//   ....[98]....
        /*034c*/ 	.word	0xffffffff


	//   ....[99]....
        /*0350*/ 	.word	0xffffffff


	//   ....[100]....
        /*0354*/ 	.word	0xffffffff


	//   ....[101]....
        /*0358*/ 	.word	0xffffffff


	//   ....[102]....
        /*035c*/ 	.word	0xffffffff


	//   ....[103]....
        /*0360*/ 	.word	0xffffffff


	//   ....[104]....
        /*0364*/ 	.word	0xffffffff


	//   ....[105]....
        /*0368*/ 	.word	0xffffffff


	//   ....[106]....
        /*036c*/ 	.word	0xffffffff


	//   ....[107]....
        /*0370*/ 	.word	0xffffffff


	//   ....[108]....
        /*0374*/ 	.word	0xffffffff


	//   ....[109]....
        /*0378*/ 	.word	0xffffffff


	//   ....[110]....
        /*037c*/ 	.word	0xffffffff


	//   ....[111]....
        /*0380*/ 	.word	0xffffffff


	//   ....[112]....
        /*0384*/ 	.word	0xffffffff


	//   ....[113]....
        /*0388*/ 	.word	0xffffffff


	//   ....[114]....
        /*038c*/ 	.word	0xffffffff


	//   ....[115]....
        /*0390*/ 	.word	0xffffffff


	//   ....[116]....
        /*0394*/ 	.word	0xffffffff


	//   ....[117]....
        /*0398*/ 	.word	0xffffffff


	//   ....[118]....
        /*039c*/ 	.word	0xffffffff


	//   ....[119]....
        /*03a0*/ 	.word	0xffffffff


	//   ....[120]....
        /*03a4*/ 	.word	0xffffffff


	//   ....[121]....
        /*03a8*/ 	.word	0xffffffff


	//   ....[122]....
        /*03ac*/ 	.word	0xffffffff


	//   ....[123]....
        /*03b0*/ 	.word	0xffffffff


	//   ....[124]....
        /*03b4*/ 	.word	0xffffffff


	//   ....[125]....
        /*03b8*/ 	.word	0xffffffff


	//   ....[126]....
        /*03bc*/ 	.word	0xffffffff


	//   ....[127]....
        /*03c0*/ 	.word	0xffffffff


	//   ....[128]....
        /*03c4*/ 	.word	0xffffffff


	//   ....[129]....
        /*03c8*/ 	.word	0xffffffff


	//   ....[130]....
        /*03cc*/ 	.word	0xffffffff


	//   ....[131]....
        /*03d0*/ 	.word	0xffffffff


	//   ....[132]....
        /*03d4*/ 	.word	0xffffffff


	//   ....[133]....
        /*03d8*/ 	.word	0xffffffff


	//   ....[134]....
        /*03dc*/ 	.word	0xffffffff


	//   ....[135]....
        /*03e0*/ 	.word	0xffffffff


	//   ....[136]....
        /*03e4*/ 	.word	0xffffffff


	//   ....[137]....
        /*03e8*/ 	.word	0xffffffff


	//   ....[138]....
        /*03ec*/ 	.word	0xffffffff


	//   ....[139]....
        /*03f0*/ 	.word	0xffffffff


	//   ....[140]....
        /*03f4*/ 	.word	0xffffffff


	//   ....[141]....
        /*03f8*/ 	.word	0xffffffff


	//   ....[142]....
        /*03fc*/ 	.word	0xffffffff


	//   ....[143]....
        /*0400*/ 	.word	0xffffffff


	//   ....[144]....
        /*0404*/ 	.word	0xffffffff


	//   ....[145]....
        /*0408*/ 	.word	0xffffffff


	//   ....[146]....
        /*040c*/ 	.word	0xffffffff


	//   ....[147]....
        /*0410*/ 	.word	0xffffffff


	//   ....[148]....
        /*0414*/ 	.word	0xffffffff


	//   ....[149]....
        /*0418*/ 	.word	0xffffffff


	//   ....[150]....
        /*041c*/ 	.word	0xffffffff


	//   ....[151]....
        /*0420*/ 	.word	0xffffffff


	//   ....[152]....
        /*0424*/ 	.word	0xffffffff


	//   ....[153]....
        /*0428*/ 	.word	0xffffffff


	//   ....[154]....
        /*042c*/ 	.word	0xffffffff


	//   ....[155]....
        /*0430*/ 	.word	0xffffffff


	//   ....[156]....
        /*0434*/ 	.word	0xffffffff


	//   ....[157]....
        /*0438*/ 	.word	0xffffffff


	//   ....[158]....
        /*043c*/ 	.word	0xffffffff


	//   ....[159]....
        /*0440*/ 	.word	0xffffffff


	//   ....[160]....
        /*0444*/ 	.word	0xffffffff


	//   ....[161]....
        /*0448*/ 	.word	0xffffffff


	//   ....[162]....
        /*044c*/ 	.word	0xffffffff


	//   ....[163]....
        /*0450*/ 	.word	0xffffffff


	//   ....[164]....
        /*0454*/ 	.word	0xffffffff


	//   ....[165]....
        /*0458*/ 	.word	0xffffffff


	//   ....[166]....
        /*045c*/ 	.word	0xffffffff


	//   ....[167]....
        /*0460*/ 	.word	0xffffffff


	//   ....[168]....
        /*0464*/ 	.word	0xffffffff


	//   ....[169]....
        /*0468*/ 	.word	0xffffffff


	//   ....[170]....
        /*046c*/ 	.word	0xffffffff


	//   ....[171]....
        /*0470*/ 	.word	0xffffffff


	//   ....[172]....
        /*0474*/ 	.word	0xffffffff


	//   ....[173]....
        /*0478*/ 	.word	0xffffffff


	//   ....[174]....
        /*047c*/ 	.word	0xffffffff


	//   ....[175]....
        /*0480*/ 	.word	0xffffffff


	//   ....[176]....
        /*0484*/ 	.word	0xffffffff


	//   ....[177]....
        /*0488*/ 	.word	0xffffffff


	//----- nvinfo : EIATTR_COOP_GROUP_INSTR_OFFSETS
	.align		4
.L_276:
        /*048c*/ 	.byte	0x04, 0x28
        /*048e*/ 	.short	(.L_278 - .L_277)


	//   ....[0]....
.L_277:
        /*0490*/ 	.word	0x00000050


	//   ....[1]....
        /*0494*/ 	.word	0x000001e0


	//   ....[2]....
        /*0498*/ 	.word	0x00000210


	//   ....[3]....
        /*049c*/ 	.word	0x00000240


	//   ....[4]....
        /*04a0*/ 	.word	0x00000270


	//   ....[5]....
        /*04a4*/ 	.word	0x000002a0


	//   ....[6]....
        /*04a8*/ 	.word	0x000002d0


	//   ....[7]....
        /*04ac*/ 	.word	0x00000440


	//   ....[8]....
        /*04b0*/ 	.word	0x00000480


	//   ....[9]....
        /*04b4*/ 	.word	0x000004b0


	//   ....[10]....
        /*04b8*/ 	.word	0x000004e0


	//   ....[11]....
        /*04bc*/ 	.word	0x00000510


	//   ....[12]....
        /*04c0*/ 	.word	0x00000540


	//   ....[13]....
        /*04c4*/ 	.word	0x000005d0


	//   ....[14]....
        /*04c8*/ 	.word	0x00000600


	//   ....[15]....
        /*04cc*/ 	.word	0x00000620


	//   ....[16]....
        /*04d0*/ 	.word	0x00000680


	//   ....[17]....
        /*04d4*/ 	.word	0x000033b0


	//   ....[18]....
        /*04d8*/ 	.word	0x000033c0


	//   ....[19]....
        /*04dc*/ 	.word	0x000045e0


	//   ....[20]....
        /*04e0*/ 	.word	0x000045f0


	//   ....[21]....
        /*04e4*/ 	.word	0x00005700


	//   ....[22]....
        /*04e8*/ 	.word	0x00005720


	//   ....[23]....
        /*04ec*/ 	.word	0x00005ae0


	//   ....[24]....
        /*04f0*/ 	.word	0x00005af0


	//   ....[25]....
        /*04f4*/ 	.word	0x000067a0


	//   ....[26]....
        /*04f8*/ 	.word	0x000067c0


	//   ....[27]....
        /*04fc*/ 	.word	0x00006940


	//   ....[28]....
        /*0500*/ 	.word	0x00006950


	//   ....[29]....
        /*0504*/ 	.word	0x00006ab0


	//   ....[30]....
        /*0508*/ 	.word	0x00006ad0


	//   ....[31]....
        /*050c*/ 	.word	0x00006c30


	//   ....[32]....
        /*0510*/ 	.word	0x00006c40


	//   ....[33]....
        /*0514*/ 	.word	0x00007030


	//   ....[34]....
        /*0518*/ 	.word	0x00007040


	//   ....[35]....
        /*051c*/ 	.word	0x000072b0


	//   ....[36]....
        /*0520*/ 	.word	0x000072f0


	//   ....[37]....
        /*0524*/ 	.word	0x00007330


	//   ....[38]....
        /*0528*/ 	.word	0x00007360


	//   ....[39]....
        /*052c*/ 	.word	0x0000a410


	//   ....[40]....
        /*0530*/ 	.word	0x0000a450


	//   ....[41]....
        /*0534*/ 	.word	0x0000a490


	//   ....[42]....
        /*0538*/ 	.word	0x0000a4c0


	//   ....[43]....
        /*053c*/ 	.word	0x0000db30


	//   ....[44]....
        /*0540*/ 	.word	0x0000db40


	//   ....[45]....
        /*0544*/ 	.word	0x0000e610


	//   ....[46]....
        /*0548*/ 	.word	0x0000e630


	//   ....[47]....
        /*054c*/ 	.word	0x0000e9d0


	//   ....[48]....
        /*0550*/ 	.word	0x0000e9e0


	//   ....[49]....
        /*0554*/ 	.word	0x0000ea10


	//   ....[50]....
        /*0558*/ 	.word	0x0000ea20


	//   ....[51]....
        /*055c*/ 	.word	0x0000f770


	//   ....[52]....
        /*0560*/ 	.word	0x0000f780


	//   ....[53]....
        /*0564*/ 	.word	0x00010160


	//   ....[54]....
        /*0568*/ 	.word	0x00010180


	//   ....[55]....
        /*056c*/ 	.word	0x000103b0


	//   ....[56]....
        /*0570*/ 	.word	0x000103d0


	//   ....[57]....
        /*0574*/ 	.word	0x000103f0


	//   ....[58]....
        /*0578*/ 	.word	0x00010410


	//   ....[59]....
        /*057c*/ 	.word	0x000116d0


	//   ....[60]....
        /*0580*/ 	.word	0x00011700


	//   ....[61]....
        /*0584*/ 	.word	0x00011720


	//   ....[62]....
        /*0588*/ 	.word	0x00011740


	//   ....[63]....
        /*058c*/ 	.word	0x00012ec0


	//   ....[64]....
        /*0590*/ 	.word	0x00012ee0


	//   ....[65]....
        /*0594*/ 	.word	0x00012ef0


	//   ....[66]....
        /*0598*/ 	.word	0x00012f10


	//   ....[67]....
        /*059c*/ 	.word	0x000132d0


	//   ....[68]....
        /*05a0*/ 	.word	0x000132f0


	//   ....[69]....
        /*05a4*/ 	.word	0x00013450


	//   ....[70]....
        /*05a8*/ 	.word	0x00013460


	//   ....[71]....
        /*05ac*/ 	.word	0x000135d0


	//   ....[72]....
        /*05b0*/ 	.word	0x000135f0


	//   ....[73]....
        /*05b4*/ 	.word	0x00013760


	//   ....[74]....
        /*05b8*/ 	.word	0x00013770


	//   ....[75]....
        /*05bc*/ 	.word	0x00013ad0


	//   ....[76]....
        /*05c0*/ 	.word	0x00013af0


	//   ....[77]....
        /*05c4*/ 	.word	0x00014880


	//   ....[78]....
        /*05c8*/ 	.word	0x00014890


	//   ....[79]....
        /*05cc*/ 	.word	0x00015df0


	//   ....[80]....
        /*05d0*/ 	.word	0x00015e10


	//   ....[81]....
        /*05d4*/ 	.word	0x00015f80


	//   ....[82]....
        /*05d8*/ 	.word	0x00015f90


	//   ....[83]....
        /*05dc*/ 	.word	0x00016100


	//   ....[84]....
        /*05e0*/ 	.word	0x00016120


	//   ....[85]....
        /*05e4*/ 	.word	0x00016290


	//   ....[86]....
        /*05e8*/ 	.word	0x000162a0


	//   ....[87]....
        /*05ec*/ 	.word	0x000164b0


	//   ....[88]....
        /*05f0*/ 	.word	0x000164d0


	//   ....[89]....
        /*05f4*/ 	.word	0x000165f0


	//   ....[90]....
        /*05f8*/ 	.word	0x00016630


	//   ....[91]....
        /*05fc*/ 	.word	0x00016660


	//   ....[92]....
        /*0600*/ 	.word	0x00016690


	//   ....[93]....
        /*0604*/ 	.word	0x000166c0


	//   ....[94]....
        /*0608*/ 	.word	0x000166f0


	//   ....[95]....
        /*060c*/ 	.word	0x00016850


	//   ....[96]....
        /*0610*/ 	.word	0x00016890


	//   ....[97]....
        /*0614*/ 	.word	0x000168c0


	//   ....[98]....
        /*0618*/ 	.word	0x000168f0


	//   ....[99]....
        /*061c*/ 	.word	0x00016920


	//   ....[100]....
        /*0620*/ 	.word	0x00016950


	//   ....[101]....
        /*0624*/ 	.word	0x000169e0


	//   ....[102]....
        /*0628*/ 	.word	0x00016a10


	//   ....[103]....
        /*062c*/ 	.word	0x00016a20


	//   ....[104]....
        /*0630*/ 	.word	0x00016a80


	//   ....[105]....
        /*0634*/ 	.word	0x00016fc0


	//   ....[106]....
        /*0638*/ 	.word	0x00017020


	//   ....[107]....
        /*063c*/ 	.word	0x00017070


	//   ....[108]....
        /*0640*/ 	.word	0x000170c0


	//   ....[109]....
        /*0644*/ 	.word	0x00017110


	//   ....[110]....
        /*0648*/ 	.word	0x00017180


	//   ....[111]....
        /*064c*/ 	.word	0x000171d0


	//   ....[112]....
        /*0650*/ 	.word	0x00017230


	//   ....[113]....
        /*0654*/ 	.word	0x000172a0


	//   ....[114]....
        /*0658*/ 	.word	0x00017300


	//   ....[115]....
        /*065c*/ 	.word	0x00017370


	//   ....[116]....
        /*0660*/ 	.word	0x000173e0


	//   ....[117]....
        /*0664*/ 	.word	0x00017450


	//   ....[118]....
        /*0668*/ 	.word	0x000174b0


	//   ....[119]....
        /*066c*/ 	.word	0x00017520


	//   ....[120]....
        /*0670*/ 	.word	0x00017590


	//   ....[121]....
        /*0674*/ 	.word	0x00017600


	//   ....[122]....
        /*0678*/ 	.word	0x00017660


	//   ....[123]....
        /*067c*/ 	.word	0x000176d0


	//   ....[124]....
        /*0680*/ 	.word	0x00017740


	//   ....[125]....
        /*0684*/ 	.word	0x000177a0


	//   ....[126]....
        /*0688*/ 	.word	0x000177f0


	//   ....[127]....
        /*068c*/ 	.word	0x00017840


	//   ....[128]....
        /*0690*/ 	.word	0x00017890


	//   ....[129]....
        /*0694*/ 	.word	0x000178f0


	//   ....[130]....
        /*0698*/ 	.word	0x00017960


	//   ....[131]....
        /*069c*/ 	.word	0x000179d0


	//   ....[132]....
        /*06a0*/ 	.word	0x00017a20


	//   ....[133]....
        /*06a4*/ 	.word	0x00017a60


	//   ....[134]....
        /*06a8*/ 	.word	0x00017ab0


	//   ....[135]....
        /*06ac*/ 	.word	0x00017af0


	//   ....[136]....
        /*06b0*/ 	.word	0x00017b40


	//   ....[137]....
        /*06b4*/ 	.word	0x00017b90


	//   ....[138]....
        /*06b8*/ 	.word	0x00017be0


	//   ....[139]....
        /*06bc*/ 	.word	0x00017c30


	//   ....[140]....
        /*06c0*/ 	.word	0x00017ca0


	//   ....[141]....
        /*06c4*/ 	.word	0x00017d10


	//   ....[142]....
        /*06c8*/ 	.word	0x00017d80


	//   ....[143]....
        /*06cc*/ 	.word	0x00017de0


	//   ....[144]....
        /*06d0*/ 	.word	0x00017e50


	//   ....[145]....
        /*06d4*/ 	.word	0x00017ec0


	//   ....[146]....
        /*06d8*/ 	.word	0x00017f30


	//   ....[147]....
        /*06dc*/ 	.word	0x00017f90


	//   ....[148]....
        /*06e0*/ 	.word	0x00018000


	//   ....[149]....
        /*06e4*/ 	.word	0x00018070


	//   ....[150]....
        /*06e8*/ 	.word	0x000180e0


	//   ....[151]....
        /*06ec*/ 	.word	0x00018140


	//   ....[152]....
        /*06f0*/ 	.word	0x000181b0


	//   ....[153]....
        /*06f4*/ 	.word	0x00018220


	//   ....[154]....
        /*06f8*/ 	.word	0x00018290


	//   ....[155]....
        /*06fc*/ 	.word	0x000182f0


	//   ....[156]....
        /*0700*/ 	.word	0x00018360


	//   ....[157]....
        /*0704*/ 	.word	0x000183d0


	//   ....[158]....
        /*0708*/ 	.word	0x00018440


	//   ....[159]....
        /*070c*/ 	.word	0x000184a0


	//   ....[160]....
        /*0710*/ 	.word	0x00018510


	//   ....[161]....
        /*0714*/ 	.word	0x00018580


	//   ....[162]....
        /*0718*/ 	.word	0x000185d0


	//   ....[163]....
        /*071c*/ 	.word	0x00018610


	//   ....[164]....
        /*0720*/ 	.word	0x00018660


	//   ....[165]....
        /*0724*/ 	.word	0x000186b0


	//   ....[166]....
        /*0728*/ 	.word	0x00018700


	//   ....[167]....
        /*072c*/ 	.word	0x00018770


	//   ....[168]....
        /*0730*/ 	.word	0x000187c0


	//   ....[169]....
        /*0734*/ 	.word	0x00018810


	//   ....[170]....
        /*0738*/ 	.word	0x00018860


	//   ....[171]....
        /*073c*/ 	.word	0x000188b0


	//   ....[172]....
        /*0740*/ 	.word	0x00018900


	//   ....[173]....
        /*0744*/ 	.word	0x00018970


	//   ....[174]....
        /*0748*/ 	.word	0x000189c0


	//   ....[175]....
        /*074c*/ 	.word	0x00018a20


	//   ....[176]....
        /*0750*/ 	.word	0x00018a80


	//   ....[177]....
        /*0754*/ 	.word	0x00018af0


	//----- nvinfo : EIATTR_EXIT_INSTR_OFFSETS
	.align		4
.L_278:
        /*0758*/ 	.byte	0x04, 0x1c
        /*075a*/ 	.short	(.L_280 - .L_279)


	//   ....[0]....
.L_279:
        /*075c*/ 	.word	0x00000b40


	//   ....[1]....
        /*0760*/ 	.word	0x00016f80


	//----- nvinfo : EIATTR_MAX_THREADS
	.align		4
.L_280:
        /*0764*/ 	.byte	0x04, 0x05
        /*0766*/ 	.short	(.L_282 - .L_281)
.L_281:
        /*0768*/ 	.word	0x00000100
        /*076c*/ 	.word	0x00000001
        /*0770*/ 	.word	0x00000001


	//----- nvinfo : EIATTR_CRS_STACK_SIZE
	.align		4
.L_282:
        /*0774*/ 	.byte	0x04, 0x1e
        /*0776*/ 	.short	(.L_284 - .L_283)
.L_283:
        /*0778*/ 	.word	0x00000000
.L_284:


//--------------------- .nv.info._ZN7cutlass13device_kernelIN5flash19enable_sm80_to_sm89INS1_16FlashAttnFwdSm80INS1_25CollectiveMainloopFwdSm80ILi8ELi1ELb1EN4cute5tupleIJNS5_1CILi128EEENS7_ILi48EEENS7_ILi256EEEEEELi256ENS_10bfloat16_tEfNS_4arch4Sm80ELb0ELb1ELb0ELb0ELb1ELb0ELb1ELb1EEENS1_21CollectiveEpilogueFwdINS6_IJS8_SA_S9_EEENS6_IJNS7_ILi1EEESI_SI_EEESC_SE_Li256ELb0ELb1ELb1ELb0EEENS1_19SingleTileSchedulerILb0ELb1ELb1ELi128EEEEEEEEEvNT_6ParamsE --------------------------
	.section	.nv.info._ZN7cutlass13device_kernelIN5flash19enable_sm80_to_sm89INS1_16FlashAttnFwdSm80INS1_25CollectiveMainloopFwdSm80ILi8ELi1ELb1EN4cute5tupleIJNS5_1CILi128EEENS7_ILi48EEENS7_ILi256EEEEEELi256ENS_10bfloat16_tEfNS_4arch4Sm80ELb0ELb1ELb0ELb0ELb1ELb0ELb1ELb1EEENS1_21CollectiveEpilogueFwdINS6_IJS8_SA_S9_EEENS6_IJNS7_ILi1EEESI_SI_EEESC_SE_Li256ELb0ELb1ELb1ELb0EEENS1_19SingleTileSchedulerILb0ELb1ELb1ELi128EEEEEEEEEvNT_6ParamsE,"",@"SHT_CUDA_INFO"
	.sectionflags	@""
	.align	4


	//----- nvinfo : EIATTR_CUDA_API_VERSION
	.align		4
        /*0000*/ 	.byte	0x04, 0x37
        /*0002*/ 	.short	(.L_286 - .L_285)
.L_285:
        /*0004*/ 	.word	0x00000082


	//----- nvinfo : EIATTR_SW2861232_WAR
	.align		4
.L_286:
        /*0008*/ 	.byte	0x01, 0x35
	.zero		2


	//----- nvinfo : EIATTR_PARAM_CBANK
	.align		4
        /*000c*/ 	.byte	0x04, 0x0a
        /*000e*/ 	.short	(.L_288 - .L_287)
	.align		4
.L_287:
        /*0010*/ 	.word	index@(.nv.constant0._ZN7cutlass13device_kernelIN5flash19enable_sm80_to_sm89INS1_16FlashAttnFwdSm80INS1_25CollectiveMainloopFwdSm80ILi8ELi1ELb1EN4cute5tupleIJNS5_1CILi128EEENS7_ILi48EEENS7_ILi256EEEEEELi256ENS_10bfloat16_tEfNS_4arch4Sm80ELb0ELb1ELb0ELb0ELb1ELb0ELb1ELb1EEENS1_21CollectiveEpilogueFwdINS6_IJS8_SA_S9_EEENS6_IJNS7_ILi1EEESI_SI_EEESC_SE_Li256ELb0ELb1ELb1ELb0EEENS1_19SingleTileSchedulerILb0ELb1ELb1ELi128EEEEEEEEEvNT_6ParamsE)
        /*0014*/ 	.short	0x0160
        /*0016*/ 	.short	0x0418


	//----- nvinfo : EIATTR_CBANK_PARAM_SIZE
	.align		4
.L_288:
        /*0018*/ 	.byte	0x03, 0x19
        /*001a*/ 	.short	0x0418


	//----- nvinfo : EIATTR_KPARAM_INFO
	.align		4
        /*001c*/ 	.byte	0x04, 0x17
        /*001e*/ 	.short	(.L_290 - .L_289)
.L_289:
        /*0020*/ 	.word	0x00000000
        /*0024*/ 	.short	0x0000
        /*0026*/ 	.short	0x0000
        /*0028*/ 	.byte	0x00, 0xf0, 0x61, 0x10


	//----- nvinfo : EIATTR_MAXREG_COUNT
	.align		4
.L_290:
        /*002c*/ 	.byte	0x03, 0x1b
        /*002e*/ 	.short	0x00ff


	//----- nvinfo : EIATTR_NUM_BARRIERS
	.align		4
        /*0030*/ 	.byte	0x02, 0x4c
        /*0032*/ 	.byte	0x02
	.zero		1


	//----- nvinfo : EIATTR_ANNOTATIONS
	.align		4
        /*0034*/ 	.byte	0x04, 0x55
        /*0036*/ 	.short	(.L_292 - .L_291)


	//   ....[0]....
.L_291:
        /* <DEDUP_REMOVED lines=96> */


	//----- nvinfo : EIATTR_MERCURY_ISA_VERSION
	.align		4
.L_292:
        /*0628*/ 	.byte	0x03, 0x5f
        /*062a*/ 	.short	0x0000


	//----- nvinfo : EIATTR_COOP_GROUP_MASK_REGIDS
	.align		4
        /*062c*/ 	.byte	0x04, 0x29
        /*062e*/ 	.short	(.L_294 - .L_293)


	//   ....[0]....
.L_293:
        /*0630*/ 	.word	0xffffffff


	//   ....[1]....
        /*0634*/ 	.word	0xffffffff


	//   ....[2]....
        /*0638*/ 	.word	0xffffffff


	//   ....[3]....
        /*063c*/ 	.word	0xffffffff


	//   ....[4]....
        /*0640*/ 	.word	0xffffffff


	//   ....[5]....
        /*0644*/ 	.word	0xffffffff


	//   ....[6]....
        /*0648*/ 	.word	0xffffffff


	//   ....[7]....
        /*064c*/ 	.word	0xffffffff


	//   ....[8]....
        /*0650*/ 	.word	0xffffffff


	//   ....[9]....
        /*0654*/ 	.word	0xffffffff


	//   ....[10]....
        /*0658*/ 	.word	0xffffffff


	//   ....[11]....
        /*065c*/ 	.word	0xffffffff


	//   ....[12]....
        /*0660*/ 	.word	0xffffffff


	//   ....[13]....
        /*0664*/ 	.word	0xffffffff


	//   ....[14]....
        /*0668*/ 	.word	0xffffffff


	//   ....[15]....
        /*066c*/ 	.word	0xffffffff


	//   ....[16]....
        /*0670*/ 	.word	0xffffffff


	//   ....[17]....
        /*0674*/ 	.word	0xffffffff


	//   ....[18]....
        /*0678*/ 	.word	0xffffffff


	//   ....[19]....
        /*067c*/ 	.word	0xffffffff


	//   ....[20]....
        /*0680*/ 	.word	0xffffffff


	//   ....[21]....
        /*0684*/ 	.word	0xffffffff


	//   ....[22]....
        /*0688*/ 	.word	0xffffffff


	//   ....[23]....
        /*068c*/ 	.word	0xffffffff


	//   ....[24]....
        /*0690*/ 	.word	0xffffffff


	//   ....[25]....
        /*0694*/ 	.word	0xffffffff


	//   ....[26]....
        /*0698*/ 	.word	0xffffffff


	//   ....[27]....
        /*069c*/ 	.word	0xffffffff


	//   ....[28]....
        /*06a0*/ 	.word	0xffffffff


	//   ....[29]....
        /*06a4*/ 	.word	0xffffffff


	//   ....[30]....
        /*06a8*/ 	.word	0xffffffff


	//   ....[31]....
        /*06ac*/ 	.word	0xffffffff


	//   ....[32]....
        /*06b0*/ 	.word	0xffffffff


	//   ....[33]....
        /*06b4*/ 	.word	0xffffffff


	//   ....[34]....
        /*06b8*/ 	.word	0xffffffff


	//   ....[35]....
        /*06bc*/ 	.word	0xffffffff


	//   ....[36]....
        /*06c0*/ 	.word	0xffffffff


	//   ....[37]....
        /*06c4*/ 	.word	0xffffffff


	//   ....[38]....
        /*06c8*/ 	.word	0xffffffff


	//   ....[39]....
        /*06cc*/ 	.word	0xffffffff


	//   ....[40]....
        /*06d0*/ 	.word	0xffffffff


	//   ....[41]....
        /*06d4*/ 	.word	0xffffffff


	//   ....[42]....
        /*06d8*/ 	.word	0xffffffff


	//   ....[43]....
        /*06dc*/ 	.word	0xffffffff


	//   ....[44]....
        /*06e0*/ 	.word	0xffffffff


	//   ....[45]....
        /*06e4*/ 	.word	0xffffffff


	//   ....[46]....
        /*06e8*/ 	.word	0xffffffff


	//   ....[47]....
        /*06ec*/ 	.word	0xffffffff


	//   ....[48]....
        /*06f0*/ 	.word	0xffffffff


	//   ....[49]....
        /*06f4*/ 	.word	0xffffffff


	//   ....[50]....
        /*06f8*/ 	.word	0xffffffff


	//   ....[51]....
        /*06fc*/ 	.word	0xffffffff


	//   ....[52]....
        /*0700*/ 	.word	0xffffffff


	//   ....[53]....
        /*0704*/ 	.word	0xffffffff


	//   ....[54]....
        /*0708*/ 	.word	0xffffffff


	//   ....[55]....
        /*070c*/ 	.word	0xffffffff


	//   ....[56]....
        /*0710*/ 	.word	0xffffffff


	//   ....[57]....
        /*0714*/ 	.word	0xffffffff


	//   ....[58]....
        /*0718*/ 	.word	0xffffffff


	//   ....[59]....
        /*071c*/ 	.word	0xffffffff


	//   ....[60]....
        /*0720*/ 	.word	0xffffffff


	//   ....[61]....
        /*0724*/ 	.word	0xffffffff


	//   ....[62]....
        /*0728*/ 	.word	0xffffffff


	//   ....[63]....
        /*072c*/ 	.word	0xffffffff


	//   ....[64]....
        /*0730*/ 	.word	0xffffffff


	//   ....[65]....
        /*0734*/ 	.word	0xffffffff


	//   ....[66]....
        /*0738*/ 	.word	0xffffffff


	//   ....[67]....
        /*073c*/ 	.word	0xffffffff


	//   ....[68]....
        /*0740*/ 	.word	0xffffffff


	//   ....[69]....
        /*0744*/ 	.word	0xffffffff


	//   ....[70]....
        /*0748*/ 	.word	0xffffffff


	//   ....[71]....
        /*074c*/ 	.word	0xffffffff


	//   ....[72]....
        /*0750*/ 	.word	0xffffffff


	//   ....[73]....
        /*0754*/ 	.word	0xffffffff


	//   ....[74]....
        /*0758*/ 	.word	0xffffffff


	//   ....[75]....
        /*075c*/ 	.word	0xffffffff


	//   ....[76]....
        /*0760*/ 	.word	0xffffffff


	//   ....[77]....
        /*0764*/ 	.word	0xffffffff


	//   ....[78]....
        /*0768*/ 	.word	0xffffffff


	//   ....[79]....
        /*076c*/ 	.word	0xffffffff


	//   ....[80]....
        /*0770*/ 	.word	0xffffffff


	//   ....[81]....
        /*0774*/ 	.word	0xffffffff


	//   ....[82]....
        /*0778*/ 	.word	0xffffffff


	//   ....[83]....
        /*077c*/ 	.word	0xffffffff


	//   ....[84]....
        /*0780*/ 	.word	0xffffffff


	//   ....[85]....
        /*0784*/ 	.word	0xffffffff


	//   ....[86]....
        /*0788*/ 	.word	0xffffffff


	//----- nvinfo : EIATTR_COOP_GROUP_INSTR_OFFSETS
	.align		4
.L_294:
        /*078c*/ 	.byte	0x04, 0x28
        /*078e*/ 	.short	(.L_296 - .L_295)


	//   ....[0]....
.L_295:
        /*0790*/ 	.word	0x00000060


	//   ....[1]....
        /*0794*/ 	.word	0x000016e0


	//   ....[2]....
        /*0798*/ 	.word	0x00001720


	//   ....[3]....
        /*079c*/ 	.word	0x00001780


	//   ....[4]....
        /*07a0*/ 	.word	0x000017b0


	//   ....[5]....
        /*07a4*/ 	.word	0x00001970


	//   ....[6]....
        /*07a8*/ 	.word	0x00001990


	//   ....[7]....
        /*07ac*/ 	.word	0x000019a0


	//   ....[8]....
        /*07b0*/ 	.word	0x000019b0


	//   ....[9]....
        /*07b4*/ 	.word	0x00001b00


	//   ....[10]....
        /*07b8*/ 	.word	0x00001b40


	//   ....[11]....
        /*07bc*/ 	.word	0x00001df0


	//   ....[12]....
        /*07c0*/ 	.word	0x00001e00


	//   ....[13]....
        /*07c4*/ 	.word	0x00002160


	//   ....[14]....
        /*07c8*/ 	.word	0x00002190


	//   ....[15]....
        /*07cc*/ 	.word	0x00002580


	//   ....[16]....
        /*07d0*/ 	.word	0x00002590


	//   ....[17]....
        /*07d4*/ 	.word	0x000035a0


	//   ....[18]....
        /*07d8*/ 	.word	0x000035b0


	//   ....[19]....
        /*07dc*/ 	.word	0x000036c0


	//   ....[20]....
        /*07e0*/ 	.word	0x000036e0


	//   ....[21]....
        /*07e4*/ 	.word	0x00003a00


	//   ....[22]....
        /*07e8*/ 	.word	0x00003c50


	//   ....[23]....
        /*07ec*/ 	.word	0x000047e0


	//   ....[24]....
        /*07f0*/ 	.word	0x00004830


	//   ....[25]....
        /*07f4*/ 	.word	0x000049d0


	//   ....[26]....
        /*07f8*/ 	.word	0x00004a40


	//   ....[27]....
        /*07fc*/ 	.word	0x00006520


	//   ....[28]....
        /*0800*/ 	.word	0x00006540


	//   ....[29]....
        /*0804*/ 	.word	0x00006690


	//   ....[30]....
        /*0808*/ 	.word	0x000066a0


	//   ....[31]....
        /*080c*/ 	.word	0x00007400


	//   ....[32]....
        /*0810*/ 	.word	0x00007420


	//   ....[33]....
        /*0814*/ 	.word	0x00007530


	//   ....[34]....
        /*0818*/ 	.word	0x00007550


	//   ....[35]....
        /*081c*/ 	.word	0x00007750


	//   ....[36]....
        /*0820*/ 	.word	0x00007d90


	//   ....[37]....
        /*0824*/ 	.word	0x00008110


	//   ....[38]....
        /*0828*/ 	.word	0x00008130


	//   ....[39]....
        /*082c*/ 	.word	0x00008c50


	//   ....[40]....
        /*0830*/ 	.word	0x00008c70


	//   ....[41]....
        /*0834*/ 	.word	0x0000a4d0


	//   ....[42]....
        /*0838*/ 	.word	0x0000a4e0


	//   ....[43]....
        /*083c*/ 	.word	0x0000a640


	//   ....[44]....
        /*0840*/ 	.word	0x0000a650


	//   ....[45]....
        /*0844*/ 	.word	0x0000b3e0


	//   ....[46]....
        /*0848*/ 	.word	0x0000b400


	//   ....[47]....
        /*084c*/ 	.word	0x0000b4f0


	//   ....[48]....
        /*0850*/ 	.word	0x0000b500


	//   ....[49]....
        /*0854*/ 	.word	0x0000b700


	//   ....[50]....
        /*0858*/ 	.word	0x0000b720


	//   ....[51]....
        /*085c*/ 	.word	0x0000bd20


	//   ....[52]....
        /*0860*/ 	.word	0x0000bd40


	//   ....[53]....
        /*0864*/ 	.word	0x0000d380


	//   ....[54]....
        /*0868*/ 	.word	0x0000d390


	//   ....[55]....
        /*086c*/ 	.word	0x0000d560


	//   ....[56]....
        /*0870*/ 	.word	0x0000d570


	//   ....[57]....
        /*0874*/ 	.word	0x0000e350


	//   ....[58]....
        /*0878*/ 	.word	0x0000e360


	//   ....[59]....
        /*087c*/ 	.word	0x0000e420


	//   ....[60]....
        /*0880*/ 	.word	0x0000e450


	//   ....[61]....
        /*0884*/ 	.word	0x0000e630


	//   ....[62]....
        /*0888*/ 	.word	0x0000ec50


	//   ....[63]....
        /*088c*/ 	.word	0x0000efc0


	//   ....[64]....
        /*0890*/ 	.word	0x0000efe0


	//   ....[65]....
        /*0894*/ 	.word	0x0000fb00


	//   ....[66]....
        /*0898*/ 	.word	0x0000fb20


	//   ....[67]....
        /*089c*/ 	.word	0x00010d70


	//   ....[68]....
        /*08a0*/ 	.word	0x00010d80


	//   ....[69]....
        /*08a4*/ 	.word	0x00010db0


	//   ....[70]....
        /*08a8*/ 	.word	0x00010dc0


	//   ....[71]....
        /*08ac*/ 	.word	0x00011cd0


	//   ....[72]....
        /*08b0*/ 	.word	0x00011d10


	//   ....[73]....
        /*08b4*/ 	.word	0x00011d30


	//   ....[74]....
        /*08b8*/ 	.word	0x00011d50


	//   ....[75]....
        /*08bc*/ 	.word	0x00011dd0


	//   ....[76]....
        /*08c0*/ 	.word	0x00011e00


	//   ....[77]....
        /*08c4*/ 	.word	0x00012a60


	//   ....[78]....
        /*08c8*/ 	.word	0x00012a70


	//   ....[79]....
        /*08cc*/ 	.word	0x000139d0


	//   ....[80]....
        /*08d0*/ 	.word	0x00013a20


	//   ....[81]....
        /*08d4*/ 	.word	0x00013a70


	//   ....[82]....
        /*08d8*/ 	.word	0x00013ac0


	//   ....[83]....
        /*08dc*/ 	.word	0x00013b20


	//   ....[84]....
        /*08e0*/ 	.word	0x00013b70


	//   ....[85]....
        /*08e4*/ 	.word	0x00013bc0


	//   ....[86]....
        /*08e8*/ 	.word	0x00013c10


	//----- nvinfo : EIATTR_EXIT_INSTR_OFFSETS
	.align		4
.L_296:
        /*08ec*/ 	.byte	0x04, 0x1c
        /*08ee*/ 	.short	(.L_298 - .L_297)


	//   ....[0]....
.L_297:
        /*08f0*/ 	.word	0x000001c0


	//   ....[1]....
        /*08f4*/ 	.word	0x00012a80


	//   ....[2]....
        /*08f8*/ 	.word	0x00013620


	//   ....[3]....
        /*08fc*/ 	.word	0x00013670


	//   ....[4]....
        /*0900*/ 	.word	0x000136a0


	//   ....[5]....
        /*0904*/ 	.word	0x00013700


	//   ....[6]....
        /*0908*/ 	.word	0x00013990


	//----- nvinfo : EIATTR_CTAIDZ_USED
	.align		4
.L_298:
        /*090c*/ 	.byte	0x01, 0x04
	.zero		2


	//----- nvinfo : EIATTR_MAX_THREADS
	.align		4
        /*0910*/ 	.byte	0x04, 0x05
        /*0912*/ 	.short	(.L_300 - .L_299)
.L_299:
        /*0914*/ 	.word	0x00000100
        /*0918*/ 	.word	0x00000001
        /*091c*/ 	.word	0x00000001


	//----- nvinfo : EIATTR_CRS_STACK_SIZE
	.align		4
.L_300:
        /*0920*/ 	.byte	0x04, 0x1e
        /*0922*/ 	.short	(.L_302 - .L_301)
.L_301:
        /*0924*/ 	.word	0x00000000
.L_302:


//--------------------- .nv.info._ZN7cutlass13device_kernelIN5flash19enable_sm80_to_sm89INS1_16FlashAttnFwdSm80INS1_25CollectiveMainloopFwdSm80ILi8ELi1ELb1EN4cute5tupleIJNS5_1CILi128EEENS7_ILi48EEENS7_ILi256EEEEEELi256ENS_10bfloat16_tEfNS_4arch4Sm80ELb0ELb1ELb0ELb1ELb1ELb0ELb1ELb1EEENS1_21CollectiveEpilogueFwdINS6_IJS8_SA_S9_EEENS6_IJNS7_ILi1EEESI_SI_EEESC_SE_Li256ELb1ELb1ELb1ELb0EEENS1_36VarlenDynamicPersistentTileSchedulerILi128ELi48ELi256ELi256ELb1ELb1ELb0ELb1ELb0ELb1EEEEEEEEEvNT_6ParamsE --------------------------
	.section	.nv.info._ZN7cutlass13device_kernelIN5flash19enable_sm80_to_sm89INS1_16FlashAttnFwdSm80INS1_25CollectiveMainloopFwdSm80ILi8ELi1ELb1EN4cute5tupleIJNS5_1CILi128EEENS7_ILi48EEENS7_ILi256EEEEEELi256ENS_10bfloat16_tEfNS_4arch4Sm80ELb0ELb1ELb0ELb1ELb1ELb0ELb1ELb1EEENS1_21CollectiveEpilogueFwdINS6_IJS8_SA_S9_EEENS6_IJNS7_ILi1EEESI_SI_EEESC_SE_Li256ELb1ELb1ELb1ELb0EEENS1_36VarlenDynamicPersistentTileSchedulerILi128ELi48ELi256ELi256ELb1ELb1ELb0ELb1ELb0ELb1EEEEEEEEEvNT_6ParamsE,"",@"SHT_CUDA_INFO"
	.sectionflags	@""
	.align	4


	//----- nvinfo : EIATTR_CUDA_API_VERSION
	.align		4
        /*0000*/ 	.byte	0x04, 0x37
        /*0002*/ 	.short	(.L_304 - .L_303)
.L_303:
        /*0004*/ 	.word	0x00000082


	//----- nvinfo : EIATTR_SW2861232_WAR
	.align		4
.L_304:
        /*0008*/ 	.byte	0x01, 0x35
	.zero		2


	//----- nvinfo : EIATTR_PARAM_CBANK
	.align		4
        /*000c*/ 	.byte	0x04, 0x0a
        /*000e*/ 	.short	(.L_306 - .L_305)
	.align		4
.L_305:
        /*0010*/ 	.word	index@(.nv.constant0._ZN7cutlass13device_kernelIN5flash19enable_sm80_to_sm89INS1_16FlashAttnFwdSm80INS1_25CollectiveMainloopFwdSm80ILi8ELi1ELb1EN4cute5tupleIJNS5_1CILi128EEENS7_ILi48EEENS7_ILi256EEEEEELi256ENS_10bfloat16_tEfNS_4arch4Sm80ELb0ELb1ELb0ELb1ELb1ELb0ELb1ELb1EEENS1_21CollectiveEpilogueFwdINS6_IJS8_SA_S9_EEENS6_IJNS7_ILi1EEESI_SI_EEESC_SE_Li256ELb1ELb1ELb1ELb0EEENS1_36VarlenDynamicPersistentTileSchedulerILi128ELi48ELi256ELi256ELb1ELb1ELb0ELb1ELb0ELb1EEEEEEEEEvNT_6ParamsE)
        /*0014*/ 	.short	0x0160
        /*0016*/ 	.short	0x0438


	//----- nvinfo : EIATTR_CBANK_PARAM_SIZE
	.align		4
.L_306:
        /*0018*/ 	.byte	0x03, 0x19
        /*001a*/ 	.short	0x0438


	//----- nvinfo : EIATTR_KPARAM_INFO
	.align		4
        /*001c*/ 	.byte	0x04, 0x17
        /*001e*/ 	.short	(.L_308 - .L_307)
.L_307:
        /*0020*/ 	.word	0x00000000
        /*0024*/ 	.short	0x0000
        /*0026*/ 	.short	0x0000
        /*0028*/ 	.byte	0x00, 0xf0, 0xe1, 0x10


	//----- nvinfo : EIATTR_MAXREG_COUNT
	.align		4
.L_308:
        /*002c*/ 	.byte	0x03, 0x1b
        /*002e*/ 	.short	0x00ff


	//----- nvinfo : EIATTR_NUM_BARRIERS
	.align		4
        /*0030*/ 	.byte	0x02, 0x4c
        /*0032*/ 	.byte	0x06
	.zero		1


	//----- nvinfo : EIATTR_ANNOTATIONS
	.align		4
        /*0034*/ 	.byte	0x04, 0x55
        /*0036*/ 	.short	(.L_310 - .L_309)


	//   ....[0]....
.L_309:
        /* <DEDUP_REMOVED lines=470> */


	//----- nvinfo : EIATTR_MERCURY_ISA_VERSION
	.align		4
.L_310:
        /*1d88*/ 	.byte	0x03, 0x5f
        /*1d8a*/ 	.short	0x0000


	//----- nvinfo : EIATTR_INT_WARP_WIDE_INSTR_OFFSETS
	.align		4
        /*1d8c*/ 	.byte	0x04, 0x31
        /*1d8e*/ 	.short	(.L_312 - .L_311)


	//   ....[0]....
.L_311:
        /*1d90*/ 	.word	0x00013730


	//   ....[1]....
        /*1d94*/ 	.word	0x000137b0


	//----- nvinfo : EIATTR_COOP_GROUP_MASK_REGIDS
	.align		4
.L_312:
        /*1d98*/ 	.byte	0x04, 0x29
        /*1d9a*/ 	.short	(.L_314 - .L_313)


	//   ....[0]....
.L_313:
        /*1d9c*/ 	.word	0xffffffff


	//   ....[1]....
        /*1da0*/ 	.word	0xffffffff


	//   ....[2]....
        /*1da4*/ 	.word	0xffffffff


	//   ....[3]....
        /*1da8*/ 	.word	0xffffffff


	//   ....[4]....
        /*1dac*/ 	.word	0xffffffff


	//   ....[5]....
        /*1db0*/ 	.word	0xffffffff


	//   ....[6]....
        /*1db4*/ 	.word	0xffffffff


	//   ....[7]....
        /*1db8*/ 	.word	0xffffffff


	//   ....[8]....
        /*1dbc*/ 	.word	0xffffffff


	//   ....[9]....
        /*1dc0*/ 	.word	0xffffffff


	//   ....[10]....
        /*1dc4*/ 	.word	0xffffffff


	//   ....[11]....
        /*1dc8*/ 	.word	0xffffffff


	//   ....[12]....
        /*1dcc*/ 	.word	0xffffffff


	//   ....[13]....
        /*1dd0*/ 	.word	0xffffffff


	//   ....[14]....
        /*1dd4*/ 	.word	0xffffffff


	//   ....[15]....
        /*1dd8*/ 	.word	0xffffffff


	//   ....[16]....
        /*1ddc*/ 	.word	0xffffffff


	//   ....[17]....
        /*1de0*/ 	.word	0xffffffff


	//   ....[18]....
        /*1de4*/ 	.word	0xffffffff


	//   ....[19]....
        /*1de8*/ 	.word	0xffffffff


	//   ....[20]....
        /*1dec*/ 	.word	0xffffffff


	//   ....[21]....
        /*1df0*/ 	.word	0xffffffff


	//   ....[22]....
        /*1df4*/ 	.word	0xffffffff


	//   ....[23]....
        /*1df8*/ 	.word	0xffffffff


	//   ....[24]....
        /*1dfc*/ 	.word	0xffffffff


	//   ....[25]....
        /*1e00*/ 	.word	0xffffffff


	//   ....[26]....
        /*1e04*/ 	.word	0xffffffff


	//   ....[27]....
        /*1e08*/ 	.word	0xffffffff


	//   ....[28]....
        /*1e0c*/ 	.word	0xffffffff


	//   ....[29]....
        /*1e10*/ 	.word	0xffffffff


	//   ....[30]....
        /*1e14*/ 	.word	0xffffffff


	//   ....[31]....
        /*1e18*/ 	.word	0xffffffff


	//   ....[32]....
        /*1e1c*/ 	.word	0xffffffff


	//   ....[33]....
        /*1e20*/ 	.word	0xffffffff


	//   ....[34]....
        /*1e24*/ 	.word	0xffffffff


	//   ....[35]....
        /*1e28*/ 	.word	0xffffffff


	//   ....[36]....
        /*1e2c*/ 	.word	0xffffffff


	//   ....[37]....
        /*1e30*/ 	.word	0xffffffff


	//   ....[38]....
        /*1e34*/ 	.word	0xffffffff


	//   ....[39]....
        /*1e38*/ 	.word	0xffffffff


	//   ....[40]....
        /*1e3c*/ 	.word	0xffffffff


	//   ....[41]....
        /*1e40*/ 	.word	0xffffffff


	//   ....[42]....
        /*1e44*/ 	.word	0xffffffff


	//   ....[43]....
        /*1e48*/ 	.word	0xffffffff


	//   ....[44]....
        /*1e4c*/ 	.word	0xffffffff


	//   ....[45]....
        /*1e50*/ 	.word	0xffffffff


	//   ....[46]....
        /*1e54*/ 	.word	0xffffffff


	//   ....[47]....
        /*1e58*/ 	.word	0xffffffff


	//   ....[48]....
        /*1e5c*/ 	.word	0xffffffff


	//   ....[49]....
        /*1e60*/ 	.word	0xffffffff


	//   ....[50]....
        /*1e64*/ 	.word	0xffffffff


	//   ....[51]....
        /*1e68*/ 	.word	0xffffffff


	//   ....[52]....
        /*1e6c*/ 	.word	0xffffffff


	//   ....[53]....
        /*1e70*/ 	.word	0xffffffff


	//   ....[54]....
        /*1e74*/ 	.word	0xffffffff


	//   ....[55]....
        /*1e78*/ 	.word	0xffffffff


	//   ....[56]....
        /*1e7c*/ 	.word	0xffffffff


	//   ....[57]....
        /*1e80*/ 	.word	0xffffffff


	//   ....[58]....
        /*1e84*/ 	.word	0xffffffff


	//   ....[59]....
        /*1e88*/ 	.word	0xffffffff


	//   ....[60]....
        /*1e8c*/ 	.word	0xffffffff


	//   ....[61]....
        /*1e90*/ 	.word	0xffffffff


	//   ....[62]....
        /*1e94*/ 	.word	0xffffffff


	//   ....[63]....
        /*1e98*/ 	.word	0xffffffff


	//   ....[64]....
        /*1e9c*/ 	.word	0xffffffff


	//   ....[65]....
        /*1ea0*/ 	.word	0xffffffff


	//   ....[66]....
        /*1ea4*/ 	.word	0xffffffff


	//   ....[67]....
        /*1ea8*/ 	.word	0xffffffff


	//   ....[68]....
        /*1eac*/ 	.word	0xffffffff


	//   ....[69]....
        /*1eb0*/ 	.word	0xffffffff


	//   ....[70]....
        /*1eb4*/ 	.word	0xffffffff


	//   ....[71]....
        /*1eb8*/ 	.word	0xffffffff


	//   ....[72]....
        /*1ebc*/ 	.word	0xffffffff


	//   ....[73]....
        /*1ec0*/ 	.word	0xffffffff


	//   ....[74]....
        /*1ec4*/ 	.word	0xffffffff


	//   ....[75]....
        /*1ec8*/ 	.word	0xffffffff


	//   ....[76]....
        /*1ecc*/ 	.word	0xffffffff


	//   ....[77]....
        /*1ed0*/ 	.word	0xffffffff


	//   ....[78]....
        /*1ed4*/ 	.word	0xffffffff


	//   ....[79]....
        /*1ed8*/ 	.word	0xffffffff


	//   ....[80]....
        /*1edc*/ 	.word	0xffffffff


	//   ....[81]....
        /*1ee0*/ 	.word	0xffffffff


	//   ....[82]....
        /*1ee4*/ 	.word	0xffffffff


	//   ....[83]....
        /*1ee8*/ 	.word	0xffffffff


	//   ....[84]....
        /*1eec*/ 	.word	0xffffffff


	//   ....[85]....
        /*1ef0*/ 	.word	0xffffffff


	//   ....[86]....
        /*1ef4*/ 	.word	0xffffffff


	//   ....[87]....
        /*1ef8*/ 	.word	0xffffffff


	//   ....[88]....
        /*1efc*/ 	.word	0xffffffff


	//   ....[89]....
        /*1f00*/ 	.word	0xffffffff


	//   ....[90]....
        /*1f04*/ 	.word	0xffffffff


	//   ....[91]....
        /*1f08*/ 	.word	0xffffffff


	//   ....[92]....
        /*1f0c*/ 	.word	0xffffffff


	//   ....[93]....
        /*1f10*/ 	.word	0xffffffff


	//   ....[94]....
        /*1f14*/ 	.word	0xffffffff


	//   ....[95]....
        /*1f18*/ 	.word	0xffffffff


	//   ....[96]....
        /*1f1c*/ 	.word	0xffffffff


	//   ....[97]....
        /*1f20*/ 	.word	0xffffffff


	//   ....[98]....
        /*1f24*/ 	.word	0xffffffff


	//   ....[99]....
        /*1f28*/ 	.word	0xffffffff


	//   ....[100]....
        /*1f2c*/ 	.word	0xffffffff


	//   ....[101]....
        /*1f30*/ 	.word	0xffffffff


	//   ....[102]....
        /*1f34*/ 	.word	0xffffffff


	//   ....[103]....
        /*1f38*/ 	.word	0xffffffff


	//   ....[104]....
        /*1f3c*/ 	.word	0xffffffff


	//   ....[105]....
        /*1f40*/ 	.word	0xffffffff


	//   ....[106]....
        /*1f44*/ 	.word	0xffffffff


	//   ....[107]....
        /*1f48*/ 	.word	0xffffffff


	//   ....[108]....
        /*1f4c*/ 	.word	0xffffffff


	//   ....[109]....
        /*1f50*/ 	.word	0xffffffff


	//   ....[110]....
        /*1f54*/ 	.word	0xffffffff


	//   ....[111]....
        /*1f58*/ 	.word	0xffffffff


	//   ....[112]....
        /*1f5c*/ 	.word	0xffffffff


	//   ....[113]....
        /*1f60*/ 	.word	0xffffffff


	//   ....[114]....
        /*1f64*/ 	.word	0xffffffff


	//   ....[115]....
        /*1f68*/ 	.word	0xffffffff


	//   ....[116]....
        /*1f6c*/ 	.word	0xffffffff


	//   ....[117]....
        /*1f70*/ 	.word	0xffffffff


	//   ....[118]....
        /*1f74*/ 	.word	0xffffffff


	//   ....[119]....
        /*1f78*/ 	.word	0xffffffff


	//   ....[120]....
        /*1f7c*/ 	.word	0xffffffff


	//   ....[121]....
        /*1f80*/ 	.word	0xffffffff


	//   ....[122]....
        /*1f84*/ 	.word	0xffffffff


	//   ....[123]....
        /*1f88*/ 	.word	0xffffffff


	//   ....[124]....
        /*1f8c*/ 	.word	0xffffffff


	//   ....[125]....
        /*1f90*/ 	.word	0xffffffff


	//   ....[126]....
        /*1f94*/ 	.word	0xffffffff


	//   ....[127]....
        /*1f98*/ 	.word	0xffffffff


	//   ....[128]....
        /*1f9c*/ 	.word	0xffffffff


	//   ....[129]....
        /*1fa0*/ 	.word	0xffffffff


	//   ....[130]....
        /*1fa4*/ 	.word	0xffffffff


	//   ....[131]....
        /*1fa8*/ 	.word	0xffffffff


	//   ....[132]....
        /*1fac*/ 	.word	0xffffffff


	//   ....[133]....
        /*1fb0*/ 	.word	0xffffffff


	//   ....[134]....
        /*1fb4*/ 	.word	0xffffffff


	//   ....[135]....
        /*1fb8*/ 	.word	0xffffffff


	//   ....[136]....
        /*1fbc*/ 	.word	0xffffffff


	//   ....[137]....
        /*1fc0*/ 	.word	0xffffffff


	//   ....[138]....
        /*1fc4*/ 	.word	0xffffffff


	//   ....[139]....
        /*1fc8*/ 	.word	0xffffffff


	//   ....[140]....
        /*1fcc*/ 	.word	0xffffffff


	//   ....[141]....
        /*1fd0*/ 	.word	0xffffffff


	//   ....[142]....
        /*1fd4*/ 	.word	0xffffffff


	//   ....[143]....
        /*1fd8*/ 	.word	0xffffffff


	//   ....[144]....
        /*1fdc*/ 	.word	0xffffffff


	//   ....[145]....
        /*1fe0*/ 	.word	0xffffffff


	//   ....[146]....
        /*1fe4*/ 	.word	0xffffffff


	//   ....[147]....
        /*1fe8*/ 	.word	0xffffffff


	//   ....[148]....
        /*1fec*/ 	.word	0xffffffff


	//   ....[149]....
        /*1ff0*/ 	.word	0xffffffff


	//   ....[150]....
        /*1ff4*/ 	.word	0xffffffff


	//   ....[151]....
        /*1ff8*/ 	.word	0xffffffff


	//   ....[152]....
        /*1ffc*/ 	.word	0xffffffff


	//   ....[153]....
        /*2000*/ 	.word	0xffffffff


	//   ....[154]....
        /*2004*/ 	.word	0xffffffff


	//   ....[155]....
        /*2008*/ 	.word	0xffffffff


	//   ....[156]....
        /*200c*/ 	.word	0xffffffff


	//   ....[157]....
        /*2010*/ 	.word	0xffffffff


	//   ....[158]....
        /*2014*/ 	.word	0xffffffff


	//   ....[159]....
        /*2018*/ 	.word	0xffffffff


	//   ....[160]....
        /*201c*/ 	.word	0xffffffff


	//   ....[161]....
        /*2020*/ 	.word	0xffffffff


	//   ....[162]....
        /*2024*/ 	.word	0xffffffff


	//   ....[163]....
        /*2028*/ 	.word	0xffffffff


	//   ....[164]....
        /*202c*/ 	.word	0xffffffff


	//   ....[165]....
        /*2030*/ 	.word	0xffffffff


	//   ....[166]....
        /*2034*/ 	.word	0xffffffff


	//   ....[167]....
        /*2038*/ 	.word	0xffffffff


	//   ....[168]....
        /*203c*/ 	.word	0xffffffff


	//   ....[169]....
        /*2040*/ 	.word	0xffffffff


	//   ....[170]....
        /*2044*/ 	.word	0xffffffff


	//   ....[171]....
        /*2048*/ 	.word	0xffffffff


	//   ....[172]....
        /*204c*/ 	.word	0xffffffff


	//   ....[173]....
        /*2050*/ 	.word	0xffffffff


	//   ....[174]....
        /*2054*/ 	.word	0xffffffff


	//   ....[175]....
        /*2058*/ 	.word	0xffffffff


	//   ....[176]....
        /*205c*/ 	.word	0xffffffff


	//   ....[177]....
        /*2060*/ 	.word	0xffffffff


	//   ....[178]....
        /*2064*/ 	.word	0xffffffff


	//   ....[179]....
        /*2068*/ 	.word	0xffffffff


	//   ....[180]....
        /*206c*/ 	.word	0xffffffff


	//   ....[181]....
        /*2070*/ 	.word	0xffffffff


	//   ....[182]....
        /*2074*/ 	.word	0xffffffff


	//   ....[183]....
        /*2078*/ 	.word	0xffffffff


	//   ....[184]....
        /*207c*/ 	.word	0xffffffff


	//   ....[185]....
        /*2080*/ 	.word	0xffffffff


	//   ....[186]....
        /*2084*/ 	.word	0xffffffff


	//   ....[187]....
        /*2088*/ 	.word	0xffffffff


	//   ....[188]....
        /*208c*/ 	.word	0xffffffff


	//   ....[189]....
        /*2090*/ 	.word	0xffffffff


	//   ....[190]....
        /*2094*/ 	.word	0xffffffff


	//   ....[191]....
        /*2098*/ 	.word	0xffffffff


	//   ....[192]....
        /*209c*/ 	.word	0xffffffff


	//   ....[193]....
        /*20a0*/ 	.word	0xffffffff


	//   ....[194]....
        /*20a4*/ 	.word	0xffffffff


	//   ....[195]....
        /*20a8*/ 	.word	0xffffffff


	//   ....[196]....
        /*20ac*/ 	.word	0xffffffff


	//   ....[197]....
        /*20b0*/ 	.word	0xffffffff


	//   ....[198]....
        /*20b4*/ 	.word	0xffffffff


	//   ....[199]....
        /*20b8*/ 	.word	0xffffffff


	//   ....[200]....
        /*20bc*/ 	.word	0xffffffff


	//   ....[201]....
        /*20c0*/ 	.word	0xffffffff


	//   ....[202]....
        /*20c4*/ 	.word	0xffffffff


	//   ....[203]....
        /*20c8*/ 	.word	0xffffffff


	//   ....[204]....
        /*20cc*/ 	.word	0xffffffff


	//   ....[205]....
        /*20d0*/ 	.word	0xffffffff


	//   ....[206]....
        /*20d4*/ 	.word	0xffffffff


	//   ....[207]....
        /*20d8*/ 	.word	0xffffffff


	//   ....[208]....
        /*20dc*/ 	.word	0xffffffff


	//   ....[209]....
        /*20e0*/ 	.word	0xffffffff


	//   ....[210]....
        /*20e4*/ 	.word	0xffffffff


	//   ....[211]....
        /*20e8*/ 	.word	0xffffffff


	//   ....[212]....
        /*20ec*/ 	.word	0xffffffff


	//   ....[213]....
        /*20f0*/ 	.word	0xffffffff


	//   ....[214]....
        /*20f4*/ 	.word	0xffffffff


	//   ....[215]....
        /*20f8*/ 	.word	0xffffffff


	//   ....[216]....
        /*20fc*/ 	.word	0xffffffff


	//   ....[217]....
        /*2100*/ 	.word	0xffffffff


	//   ....[218]....
        /*2104*/ 	.word	0xffffffff


	//   ....[219]....
        /*2108*/ 	.word	0xffffffff


	//   ....[220]....
        /*210c*/ 	.word	0xffffffff


	//   ....[221]....
        /*2110*/ 	.word	0xffffffff


	//   ....[222]....
        /*2114*/ 	.word	0xffffffff


	//   ....[223]....
        /*2118*/ 	.word	0xffffffff


	//   ....[224]....
        /*211c*/ 	.word	0xffffffff


	//   ....[225]....
        /*2120*/ 	.word	0xffffffff


	//   ....[226]....
        /*2124*/ 	.word	0xffffffff


	//   ....[227]....
        /*2128*/ 	.word	0xffffffff


	//   ....[228]....
        /*212c*/ 	.word	0xffffffff


	//   ....[229]....
        /*2130*/ 	.word	0xffffffff


	//   ....[230]....
        /*2134*/ 	.word	0xffffffff


	//   ....[231]....
        /*2138*/ 	.word	0xffffffff


	//----- nvinfo : EIATTR_COOP_GROUP_INSTR_OFFSETS
	.align		4
.L_314:
        /*213c*/ 	.byte	0x04, 0x28
        /*213e*/ 	.short	(.L_316 - .L_315)


	//   ....[0]....
.L_315:
        /*2140*/ 	.word	0x00000050


	//   ....[1]....
        /*2144*/ 	.word	0x00000200


	//   ....[2]....
        /*2148*/ 	.word	0x00000230


	//   ....[3]....
        /*214c*/ 	.word	0x00000260


	//   ....[4]....
        /*2150*/ 	.word	0x00000290


	//   ....[5]....
        /*2154*/ 	.word	0x000002c0


	//   ....[6]....
        /*2158*/ 	.word	0x000002f0


	//   ....[7]....
        /*215c*/ 	.word	0x00000450


	//   ....[8]....
        /*2160*/ 	.word	0x00000490


	//   ....[9]....
        /*2164*/ 	.word	0x000004c0


	//   ....[10]....
        /*2168*/ 	.word	0x000004f0


	//   ....[11]....
        /*216c*/ 	.word	0x00000520


	//   ....[12]....
        /*2170*/ 	.word	0x00000550


	//   ....[13]....
        /*2174*/ 	.word	0x000005e0


	//   ....[14]....
        /*2178*/ 	.word	0x00000630


	//   ....[15]....
        /*217c*/ 	.word	0x00000650


	//   ....[16]....
        /*2180*/ 	.word	0x000006b0


	//   ....[17]....
        /*2184*/ 	.word	0x00003560


	//   ....[18]....
        /*2188*/ 	.word	0x00003590


	//   ....[19]....
        /*218c*/ 	.word	0x000035c0


	//   ....[20]....
        /*2190*/ 	.word	0x000035e0


	//   ....[21]....
        /*2194*/ 	.word	0x000037c0


	//   ....[22]....
        /*2198*/ 	.word	0x000037e0


	//   ....[23]....
        /*219c*/ 	.word	0x00003820


	//   ....[24]....
        /*21a0*/ 	.word	0x00003850


	//   ....[25]....
        /*21a4*/ 	.word	0x00003aa0


	//   ....[26]....
        /*21a8*/ 	.word	0x00003ad0


	//   ....[27]....
        /*21ac*/ 	.word	0x00003cd0


	//   ....[28]....
        /*21b0*/ 	.word	0x00003d20


	//   ....[29]....
        /*21b4*/ 	.word	0x00004000


	//   ....[30]....
        /*21b8*/ 	.word	0x00004010


	//   ....[31]....
        /*21bc*/ 	.word	0x00004510


	//   ....[32]....
        /*21c0*/ 	.word	0x00004520


	//   ....[33]....
        /*21c4*/ 	.word	0x00005490


	//   ....[34]....
        /*21c8*/ 	.word	0x000054b0


	//   ....[35]....
        /*21cc*/ 	.word	0x00005710


	//   ....[36]....
        /*21d0*/ 	.word	0x00005720


	//   ....[37]....
        /*21d4*/ 	.word	0x00005a90


	//   ....[38]....
        /*21d8*/ 	.word	0x00006050


	//   ....[39]....
        /*21dc*/ 	.word	0x00006640


	//   ....[40]....
        /*21e0*/ 	.word	0x00006670


	//   ....[41]....
        /*21e4*/ 	.word	0x00006690


	//   ....[42]....
        /*21e8*/ 	.word	0x000066a0


	//   ....[43]....
        /*21ec*/ 	.word	0x00007e50


	//   ....[44]....
        /*21f0*/ 	.word	0x00007e70


	//   ....[45]....
        /*21f4*/ 	.word	0x000080c0


	//   ....[46]....
        /*21f8*/ 	.word	0x000080d0


	//   ....[47]....
        /*21fc*/ 	.word	0x00008eb0


	//   ....[48]....
        /*2200*/ 	.word	0x00008ed0


	//   ....[49]....
        /*2204*/ 	.word	0x00009140


	//   ....[50]....
        /*2208*/ 	.word	0x00009150


	//   ....[51]....
        /*220c*/ 	.word	0x000094d0


	//   ....[52]....
        /*2210*/ 	.word	0x00009af0


	//   ....[53]....
        /*2214*/ 	.word	0x0000a150


	//   ....[54]....
        /*2218*/ 	.word	0x0000a180


	//   ....[55]....
        /*221c*/ 	.word	0x0000a1a0


	//   ....[56]....
        /*2220*/ 	.word	0x0000a1c0


	//   ....[57]....
        /*2224*/ 	.word	0x0000bfc0


	//   ....[58]....
        /*2228*/ 	.word	0x0000bfe0


	//   ....[59]....
        /*222c*/ 	.word	0x0000c230


	//   ....[60]....
        /*2230*/ 	.word	0x0000c240


	//   ....[61]....
        /*2234*/ 	.word	0x0000d020


	//   ....[62]....
        /*2238*/ 	.word	0x0000d040


	//   ....[63]....
        /*223c*/ 	.word	0x0000d2b0


	//   ....[64]....
        /*2240*/ 	.word	0x0000d2c0


	//   ....[65]....
        /*2244*/ 	.word	0x0000d6c0


	//   ....[66]....
        /*2248*/ 	.word	0x0000d6f0


	//   ....[67]....
        /*224c*/ 	.word	0x0000d710


	//   ....[68]....
        /*2250*/ 	.word	0x0000d730


	//   ....[69]....
        /*2254*/ 	.word	0x0000f1f0


	//   ....[70]....
        /*2258*/ 	.word	0x0000f2e0


	//   ....[71]....
        /*225c*/ 	.word	0x0000f450


	//   ....[72]....
        /*2260*/ 	.word	0x0000f460


	//   ....[73]....
        /*2264*/ 	.word	0x00010240


	//   ....[74]....
        /*2268*/ 	.word	0x00010260


	//   ....[75]....
        /*226c*/ 	.word	0x00010410


	//   ....[76]....
        /*2270*/ 	.word	0x00010420


	//   ....[77]....
        /*2274*/ 	.word	0x000106e0


	//   ....[78]....
        /*2278*/ 	.word	0x00010d00


	//   ....[79]....
        /*227c*/ 	.word	0x00011360


	//   ....[80]....
        /*2280*/ 	.word	0x00011390


	//   ....[81]....
        /*2284*/ 	.word	0x000113b0


	//   ....[82]....
        /*2288*/ 	.word	0x000113d0


	//   ....[83]....
        /*228c*/ 	.word	0x00012cf0


	//   ....[84]....
        /*2290*/ 	.word	0x00012d40


	//   ....[85]....
        /*2294*/ 	.word	0x00012d60


	//   ....[86]....
        /*2298*/ 	.word	0x00012d70


	//   ....[87]....
        /*229c*/ 	.word	0x000145f0


	//   ....[88]....
        /*22a0*/ 	.word	0x00014610


	//   ....[89]....
        /*22a4*/ 	.word	0x00014630


	//   ....[90]....
        /*22a8*/ 	.word	0x00014650


	//   ....[91]....
        /*22ac*/ 	.word	0x00014a10


	//   ....[92]....
        /*22b0*/ 	.word	0x00014a30


	//   ....[93]....
        /*22b4*/ 	.word	0x00014c70


	//   ....[94]....
        /*22b8*/ 	.word	0x00014c80


	//   ....[95]....
        /*22bc*/ 	.word	0x00014e70


	//   ....[96]....
        /*22c0*/ 	.word	0x00014e90


	//   ....[97]....
        /*22c4*/ 	.word	0x00015080


	//   ....[98]....
        /*22c8*/ 	.word	0x00015090


	//   ....[99]....
        /*22cc*/ 	.word	0x00015470


	//   ....[100]....
        /*22d0*/ 	.word	0x00015490


	//   ....[101]....
        /*22d4*/ 	.word	0x000160e0


	//   ....[102]....
        /*22d8*/ 	.word	0x000160f0


	//   ....[103]....
        /*22dc*/ 	.word	0x00017570


	//   ....[104]....
        /*22e0*/ 	.word	0x00017590


	//   ....[105]....
        /*22e4*/ 	.word	0x000177e0


	//   ....[106]....
        /*22e8*/ 	.word	0x000177f0


	//   ....[107]....
        /*22ec*/ 	.word	0x000179e0


	//   ....[108]....
        /*22f0*/ 	.word	0x00017a00


	//   ....[109]....
        /*22f4*/ 	.word	0x00017bf0


	//   ....[110]....
        /*22f8*/ 	.word	0x00017c00


	//   ....[111]....
        /*22fc*/ 	.word	0x00017eb0


	//   ....[112]....
        /*2300*/ 	.word	0x00017ed0


	//   ....[113]....
        /*2304*/ 	.word	0x00018000


	//   ....[114]....
        /*2308*/ 	.word	0x00018040


	//   ....[115]....
        /*230c*/ 	.word	0x00018070


	//   ....[116]....
        /*2310*/ 	.word	0x000180a0


	//   ....[117]....
        /*2314*/ 	.word	0x000180d0


	//   ....[118]....
        /*2318*/ 	.word	0x00018100


	//   ....[119]....
        /*231c*/ 	.word	0x00018260


	//   ....[120]....
        /*2320*/ 	.word	0x000182a0


	//   ....[121]....
        /*2324*/ 	.word	0x000182d0


	//   ....[122]....
        /*2328*/ 	.word	0x00018300


	//   ....[123]....
        /*232c*/ 	.word	0x00018330


	//   ....[124]....
        /*2330*/ 	.word	0x00018360


	//   ....[125]....
        /*2334*/ 	.word	0x000183f0


	//   ....[126]....
        /*2338*/ 	.word	0x00018450


	//   ....[127]....
        /*233c*/ 	.word	0x00018460


	//   ....[128]....
        /*2340*/ 	.word	0x000184c0


	//   ....[129]....
        /*2344*/ 	.word	0x00018f30


	//   ....[130]....
        /*2348*/ 	.word	0x00018f90


	//   ....[131]....
        /*234c*/ 	.word	0x00018fe0


	//   ....[132]....
        /*2350*/ 	.word	0x00019030


	//   ....[133]....
        /*2354*/ 	.word	0x00019080


	//   ....[134]....
        /*2358*/ 	.word	0x00019110


	//   ....[135]....
        /*235c*/ 	.word	0x00019160


	//   ....[136]....
        /*2360*/ 	.word	0x000191f0


	//   ....[137]....
        /*2364*/ 	.word	0x00019280


	//   ....[138]....
        /*2368*/ 	.word	0x00019310


	//   ....[139]....
        /*236c*/ 	.word	0x000193a0


	//   ....[140]....
        /*2370*/ 	.word	0x00019420


	//   ....[141]....
        /*2374*/ 	.word	0x000194b0


	//   ....[142]....
        /*2378*/ 	.word	0x00019540


	//   ....[143]....
        /*237c*/ 	.word	0x000195d0


	//   ....[144]....
        /*2380*/ 	.word	0x00019650


	//   ....[145]....
        /*2384*/ 	.word	0x000196e0


	//   ....[146]....
        /*2388*/ 	.word	0x00019770


	//   ....[147]....
        /*238c*/ 	.word	0x000197d0


	//   ....[148]....
        /*2390*/ 	.word	0x00019820


	//   ....[149]....
        /*2394*/ 	.word	0x00019870


	//   ....[150]....
        /*2398*/ 	.word	0x000198c0


	//   ....[151]....
        /*239c*/ 	.word	0x00019950


	//   ....[152]....
        /*23a0*/ 	.word	0x000199e0


	//   ....[153]....
        /*23a4*/ 	.word	0x00019a70


	//   ....[154]....
        /*23a8*/ 	.word	0x00019af0


	//   ....[155]....
        /*23ac*/ 	.word	0x00019b80


	//   ....[156]....
        /*23b0*/ 	.word	0x00019c10


	//   ....[157]....
        /*23b4*/ 	.word	0x00019ca0


	//   ....[158]....
        /*23b8*/ 	.word	0x00019d20


	//   ....[159]....
        /*23bc*/ 	.word	0x00019db0


	//   ....[160]....
        /*23c0*/ 	.word	0x00019e40


	//   ....[161]....
        /*23c4*/ 	.word	0x00019e90


	//   ....[162]....
        /*23c8*/ 	.word	0x00019ed0


	//   ....[163]....
        /*23cc*/ 	.word	0x00019f20


	//   ....[164]....
        /*23d0*/ 	.word	0x00019f60


	//   ....[165]....
        /*23d4*/ 	.word	0x00019fe0


	//   ....[166]....
        /*23d8*/ 	.word	0x0001a070


	//   ....[167]....
        /*23dc*/ 	.word	0x0001a100


	//   ....[168]....
        /*23e0*/ 	.word	0x0001a180


	//   ....[169]....
        /*23e4*/ 	.word	0x0001a210


	//   ....[170]....
        /*23e8*/ 	.word	0x0001a2a0


	//   ....[171]....
        /*23ec*/ 	.word	0x0001a330


	//   ....[172]....
        /*23f0*/ 	.word	0x0001a3b0


	//   ....[173]....
        /*23f4*/ 	.word	0x0001a400


	//   ....[174]....
        /*23f8*/ 	.word	0x0001a440


	//   ....[175]....
        /*23fc*/ 	.word	0x0001a490


	//   ....[176]....
        /*2400*/ 	.word	0x0001a4d0


	//   ....[177]....
        /*2404*/ 	.word	0x0001a550


	//   ....[178]....
        /*2408*/ 	.word	0x0001a5e0


	//   ....[179]....
        /*240c*/ 	.word	0x0001a660


	//   ....[180]....
        /*2410*/ 	.word	0x0001a6f0


	//   ....[181]....
        /*2414*/ 	.word	0x0001a780


	//   ....[182]....
        /*2418*/ 	.word	0x0001a810


	//   ....[183]....
        /*241c*/ 	.word	0x0001a890


	//   ....[184]....
        /*2420*/ 	.word	0x0001a920


	//   ....[185]....
        /*2424*/ 	.word	0x0001a9b0


	//   ....[186]....
        /*2428*/ 	.word	0x0001aa00


	//   ....[187]....
        /*242c*/ 	.word	0x0001aa40


	//   ....[188]....
        /*2430*/ 	.word	0x0001aa90


	//   ....[189]....
        /*2434*/ 	.word	0x0001aae0


	//   ....[190]....
        /*2438*/ 	.word	0x0001ab30


	//   ....[191]....
        /*243c*/ 	.word	0x0001ab80


	//   ....[192]....
        /*2440*/ 	.word	0x0001abd0


	//   ....[193]....
        /*2444*/ 	.word	0x0001ac30


	//   ....[194]....
        /*2448*/ 	.word	0x0001acc0


	//   ....[195]....
        /*244c*/ 	.word	0x0001ad50


	//   ....[196]....
        /*2450*/ 	.word	0x0001ade0


	//   ....[197]....
        /*2454*/ 	.word	0x0001ae60


	//   ....[198]....
        /*2458*/ 	.word	0x0001aef0


	//   ....[199]....
        /*245c*/ 	.word	0x0001af80


	//   ....[200]....
        /*2460*/ 	.word	0x0001b010


	//   ....[201]....
        /*2464*/ 	.word	0x0001b090


	//   ....[202]....
        /*2468*/ 	.word	0x0001b120


	//   ....[203]....
        /*246c*/ 	.word	0x0001b1b0


	//   ....[204]....
        /*2470*/ 	.word	0x0001b240


	//   ....[205]....
        /*2474*/ 	.word	0x0001b2c0


	//   ....[206]....
        /*2478*/ 	.word	0x0001b350


	//   ....[207]....
        /*247c*/ 	.word	0x0001b3e0


	//   ....[208]....
        /*2480*/ 	.word	0x0001b470


	//   ....[209]....
        /*2484*/ 	.word	0x0001b4f0


	//   ....[210]....
        /*2488*/ 	.word	0x0001b580


	//   ....[211]....
        /*248c*/ 	.word	0x0001b610


	//   ....[212]....
        /*2490*/ 	.word	0x0001b6a0


	//   ....[213]....
        /*2494*/ 	.word	0x0001b720


	//   ....[214]....
        /*2498*/ 	.word	0x0001b7b0


	//   ....[215]....
        /*249c*/ 	.word	0x0001b840


	//   ....[216]....
        /*24a0*/ 	.word	0x0001b890


	//   ....[217]....
        /*24a4*/ 	.word	0x0001b8d0


	//   ....[218]....
        /*24a8*/ 	.word	0x0001b920


	//   ....[219]....
        /*24ac*/ 	.word	0x0001b970


	//   ....[220]....
        /*24b0*/ 	.word	0x0001b9c0


	//   ....[221]....
        /*24b4*/ 	.word	0x0001ba50


	//   ....[222]....
        /*24b8*/ 	.word	0x0001baa0


	//   ....[223]....
        /*24bc*/ 	.word	0x0001baf0


	//   ....[224]....
        /*24c0*/ 	.word	0x0001bb40


	//   ....[225]....
        /*24c4*/ 	.word	0x0001bb90


	//   ....[226]....
        /*24c8*/ 	.word	0x0001bbe0


	//   ....[227]....
        /*24cc*/ 	.word	0x0001bc70


	//   ....[228]....
        /*24d0*/ 	.word	0x0001bcc0


	//   ....[229]....
        /*24d4*/ 	.word	0x0001bd50


	//   ....[230]....
        /*24d8*/ 	.word	0x0001bdd0


	//   ....[231]....
        /*24dc*/ 	.word	0x0001be60


	//----- nvinfo : EIATTR_EXIT_INSTR_OFFSETS
	.align		4
.L_316:
        /*24e0*/ 	.byte	0x04, 0x1c
        /*24e2*/ 	.short	(.L_318 - .L_317)


	//   ....[0]....
.L_317:
        /*24e4*/ 	.word	0x000010d0


	//   ....[1]....
        /*24e8*/ 	.word	0x00018ef0


	//----- nvinfo : EIATTR_MAX_THREADS
	.align		4
.L_318:
        /*24ec*/ 	.byte	0x04, 0x05
        /*24ee*/ 	.short	(.L_320 - .L_319)
.L_319:
        /*24f0*/ 	.word	0x00000100
        /*24f4*/ 	.word	0x00000001
        /*24f8*/ 	.word	0x00000001


	//----- nvinfo : EIATTR_CRS_STACK_SIZE
	.align		4
.L_320:
        /*24fc*/ 	.byte	0x04, 0x1e
        /*24fe*/ 	.short	(.L_322 - .L_321)
.L_321:
        /*2500*/ 	.word	0x00000000
.L_322:


//--------------------- .nv.info._ZN7cutlass13device_kernelIN5flash19enable_sm80_to_sm89INS1_16FlashAttnFwdSm80INS1_25CollectiveMainloopFwdSm80ILi8ELi1ELb0EN4cute5tupleIJNS5_1CILi128EEENS7_ILi32EEENS7_ILi256EEEEEELi256ENS_10bfloat16_tEfNS_4arch4Sm80ELb0ELb1ELb0ELb1ELb1ELb1ELb1ELb1EEENS1_21CollectiveEpilogueFwdINS6_IJS8_SA_S9_EEENS6_IJNS7_ILi1EEESI_SI_EEESC_SE_Li256ELb1ELb1ELb1ELb0EEENS1_36VarlenDynamicPersistentTileSchedulerILi128ELi32ELi256ELi256ELb1ELb1ELb0ELb1ELb0ELb1EEEEEEEEEvNT_6ParamsE --------------------------
	.section	.nv.info._ZN7cutlass13device_kernelIN5flash19enable_sm80_to_sm89INS1_16FlashAttnFwdSm80INS1_25CollectiveMainloopFwdSm80ILi8ELi1ELb0EN4cute5tupleIJNS5_1CILi128EEENS7_ILi32EEENS7_ILi256EEEEEELi256ENS_10bfloat16_tEfNS_4arch4Sm80ELb0ELb1ELb0ELb1ELb1ELb1ELb1ELb1EEENS1_21CollectiveEpilogueFwdINS6_IJS8_SA_S9_EEENS6_IJNS7_ILi1EEESI_SI_EEESC_SE_Li256ELb1ELb1ELb1ELb0EEENS1_36VarlenDynamicPersistentTileSchedulerILi128ELi32ELi256ELi256ELb1ELb1ELb0ELb1ELb0ELb1EEEEEEEEEvNT_6ParamsE,"",@"SHT_CUDA_INFO"
	.sectionflags	@""
	.align	4


	//----- nvinfo : EIATTR_CUDA_API_VERSION
	.align		4
        /*0000*/ 	.byte	0x04, 0x37
        /*0002*/ 	.short	(.L_324 - .L_323)
.L_323:
        /*0004*/ 	.word	0x00000082


	//----- nvinfo : EIATTR_SW2861232_WAR
	.align		4
.L_324:
        /*0008*/ 	.byte	0x01, 0x35
	.zero		2


	//----- nvinfo : EIATTR_PARAM_CBANK
	.align		4
        /*000c*/ 	.byte	0x04, 0x0a
        /*000e*/ 	.short	(.L_326 - .L_325)
	.align		4
.L_325:
        /*0010*/ 	.word	index@(.nv.constant0._ZN7cutlass13device_kernelIN5flash19enable_sm80_to_sm89INS1_16FlashAttnFwdSm80INS1_25CollectiveMainloopFwdSm80ILi8ELi1ELb0EN4cute5tupleIJNS5_1CILi128EEENS7_ILi32EEENS7_ILi256EEEEEELi256ENS_10bfloat16_tEfNS_4arch4Sm80ELb0ELb1ELb0ELb1ELb1ELb1ELb1ELb1EEENS1_21CollectiveEpilogueFwdINS6_IJS8_SA_S9_EEENS6_IJNS7_ILi1EEESI_SI_EEESC_SE_Li256ELb1ELb1ELb1ELb0EEENS1_36VarlenDynamicPersistentTileSchedulerILi128ELi32ELi256ELi256ELb1ELb1ELb0ELb1ELb0ELb1EEEEEEEEEvNT_6ParamsE)
        /*0014*/ 	.short	0x0160
        /*0016*/ 	.short	0x0438


	//----- nvinfo : EIATTR_CBANK_PARAM_SIZE
	.align		4
.L_326:
        /*0018*/ 	.byte	0x03, 0x19
        /*001a*/ 	.short	0x0438


	//----- nvinfo : EIATTR_KPARAM_INFO
	.align		4
        /*001c*/ 	.byte	0x04, 0x17
        /*001e*/ 	.short	(.L_328 - .L_327)
.L_327:
        /*0020*/ 	.word	0x00000000
        /*0024*/ 	.short	0x0000
        /*0026*/ 	.short	0x0000
        /*0028*/ 	.byte	0x00, 0xf0, 0xe1, 0x10


	//----- nvinfo : EIATTR_MAXREG_COUNT
	.align		4
.L_328:
        /*002c*/ 	.byte	0x03, 0x1b
        /*002e*/ 	.short	0x00ff


	//----- nvinfo : EIATTR_NUM_BARRIERS
	.align		4
        /*0030*/ 	.byte	0x02, 0x4c
        /*0032*/ 	.byte	0x06
	.zero		1


	//----- nvinfo : EIATTR_ANNOTATIONS
	.align		4
        /*0034*/ 	.byte	0x04, 0x55
        /*0036*/ 	.short	(.L_330 - .L_329)


	//   ....[0]....
.L_329:
        /* <DEDUP_REMOVED lines=21> */


	//----- nvinfo : EIATTR_MERCURY_ISA_VERSION
	.align		4
.L_330:
        /*0170*/ 	.byte	0x03, 0x5f
        /*0172*/ 	.short	0x0000


	//----- nvinfo : EIATTR_INT_WARP_WIDE_INSTR_OFFSETS
	.align		4
        /*0174*/ 	.byte	0x04, 0x31
        /*0176*/ 	.short	(.L_332 - .L_331)


	//   ....[0]....
.L_331:
        /*0178*/ 	.word	0x0001b710


	//   ....[1]....
        /*017c*/ 	.word	0x0001b780


	//----- nvinfo : EIATTR_COOP_GROUP_MASK_REGIDS
	.align		4
.L_332:
        /*0180*/ 	.byte	0x04, 0x29
        /*0182*/ 	.short	(.L_334 - .L_333)


	//   ....[0]....
.L_333:
        /*0184*/ 	.word	0xffffffff


	//   ....[1]....
        /*0188*/ 	.word	0xffffffff


	//   ....[2]....
        /*018c*/ 	.word	0xffffffff


	//   ....[3]....
        /*0190*/ 	.word	0xffffffff


	//   ....[4]....
        /*0194*/ 	.word	0xffffffff


	//   ....[5]....
        /*0198*/ 	.word	0xffffffff


	//   ....[6]....
        /*019c*/ 	.word	0xffffffff


	//   ....[7]....
        /*01a0*/ 	.word	0xffffffff


	//   ....[8]....
        /*01a4*/ 	.word	0xffffffff


	//   ....[9]....
        /*01a8*/ 	.word	0xffffffff


	//   ....[10]....
        /*01ac*/ 	.word	0xffffffff


	//   ....[11]....
        /*01b0*/ 	.word	0xffffffff


	//   ....[12]....
        /*01b4*/ 	.word	0xffffffff


	//   ....[13]....
        /*01b8*/ 	.word	0xffffffff


	//   ....[14]....
        /*01bc*/ 	.word	0xffffffff


	//   ....[15]....
        /*01c0*/ 	.word	0xffffffff


	//   ....[16]....
        /*01c4*/ 	.word	0xffffffff


	//   ....[17]....
        /*01c8*/ 	.word	0xffffffff


	//   ....[18]....
        /*01cc*/ 	.word	0xffffffff


	//   ....[19]....
        /*01d0*/ 	.word	0xffffffff


	//   ....[20]....
        /*01d4*/ 	.word	0xffffffff


	//   ....[21]....
        /*01d8*/ 	.word	0xffffffff


	//   ....[22]....
        /*01dc*/ 	.word	0xffffffff


	//   ....[23]....
        /*01e0*/ 	.word	0xffffffff


	//   ....[24]....
        /*01e4*/ 	.word	0xffffffff


	//   ....[25]....
        /*01e8*/ 	.word	0xffffffff


	//   ....[26]....
        /*01ec*/ 	.word	0xffffffff


	//   ....[27]....
        /*01f0*/ 	.word	0xffffffff


	//   ....[28]....
        /*01f4*/ 	.word	0xffffffff


	//   ....[29]....
        /*01f8*/ 	.word	0xffffffff


	//   ....[30]....
        /*01fc*/ 	.word	0xffffffff


	//   ....[31]....
        /*0200*/ 	.word	0xffffffff


	//   ....[32]....
        /*0204*/ 	.word	0xffffffff


	//   ....[33]....
        /*0208*/ 	.word	0xffffffff


	//   ....[34]....
        /*020c*/ 	.word	0xffffffff


	//   ....[35]....
        /*0210*/ 	.word	0xffffffff


	//   ....[36]....
        /*0214*/ 	.word	0xffffffff


	//   ....[37]....
        /*0218*/ 	.word	0xffffffff


	//   ....[38]....
        /*021c*/ 	.word	0xffffffff


	//   ....[39]....
        /*0220*/ 	.word	0xffffffff


	//   ....[40]....
        /*0224*/ 	.word	0xffffffff


	//   ....[41]....
        /*0228*/ 	.word	0xffffffff


	//   ....[42]....
        /*022c*/ 	.word	0xffffffff


	//   ....[43]....
        /*0230*/ 	.word	0xffffffff


	//   ....[44]....
        /*0234*/ 	.word	0xffffffff


	//   ....[45]....
        /*0238*/ 	.word	0xffffffff


	//   ....[46]....
        /*023c*/ 	.word	0xffffffff


	//   ....[47]....
        /*0240*/ 	.word	0xffffffff


	//   ....[48]....
        /*0244*/ 	.word	0xffffffff


	//   ....[49]....
        /*0248*/ 	.word	0xffffffff


	//   ....[50]....
        /*024c*/ 	.word	0xffffffff


	//   ....[51]....
        /*0250*/ 	.word	0xffffffff


	//   ....[52]....
        /*0254*/ 	.word	0xffffffff


	//   ....[53]....
        /*0258*/ 	.word	0xffffffff


	//   ....[54]....
        /*025c*/ 	.word	0xffffffff


	//   ....[55]....
        /*0260*/ 	.word	0xffffffff


	//   ....[56]....
        /*0264*/ 	.word	0xffffffff


	//   ....[57]....
        /*0268*/ 	.word	0xffffffff


	//   ....[58]....
        /*026c*/ 	.word	0xffffffff


	//   ....[59]....
        /*0270*/ 	.word	0xffffffff


	//   ....[60]....
        /*0274*/ 	.word	0xffffffff


	//   ....[61]....
        /*0278*/ 	.word	0xffffffff


	//   ....[62]....
        /*027c*/ 	.word	0xffffffff


	//   ....[63]....
        /*0280*/ 	.word	0xffffffff


	//   ....[64]....
        /*0284*/ 	.word	0xffffffff


	//   ....[65]....
        /*0288*/ 	.word	0xffffffff


	//   ....[66]....
        /*028c*/ 	.word	0xffffffff


	//   ....[67]....
        /*0290*/ 	.word	0xffffffff


	//   ....[68]....
        /*0294*/ 	.word	0xffffffff


	//   ....[69]....
        /*0298*/ 	.word	0xffffffff


	//   ....[70]....
        /*029c*/ 	.word	0xffffffff


	//   ....[71]....
        /*02a0*/ 	.word	0xffffffff


	//   ....[72]....
        /*02a4*/ 	.word	0xffffffff


	//   ....[73]....
        /*02a8*/ 	.word	0xffffffff


	//   ....[74]....
        /*02ac*/ 	.word	0xffffffff


	//   ....[75]....
        /*02b0*/ 	.word	0xffffffff


	//   ....[76]....
        /*02b4*/ 	.word	0xffffffff


	//   ....[77]....
        /*02b8*/ 	.word	0xffffffff


	//   ....[78]....
        /*02bc*/ 	.word	0xffffffff


	//   ....[79]....
        /*02c0*/ 	.word	0xffffffff


	//   ....[80]....
        /*02c4*/ 	.word	0xffffffff


	//   ....[81]....
        /*02c8*/ 	.word	0xffffffff


	//   ....[82]....
        /*02cc*/ 	.word	0xffffffff


	//   ....[83]....
        /*02d0*/ 	.word	0xffffffff


	//   ....[84]....
        /*02d4*/ 	.word	0xffffffff


	//   ....[85]....
        /*02d8*/ 	.word	0xffffffff


	//   ....[86]....
        /*02dc*/ 	.word	0xffffffff


	//   ....[87]....
        /*02e0*/ 	.word	0xffffffff


	//   ....[88]....
        /*02e4*/ 	.word	0xffffffff


	//   ....[89]....
        /*02e8*/ 	.word	0xffffffff


	//   ....[90]....
        /*02ec*/ 	.word	0xffffffff


	//   ....[91]....
        /*02f0*/ 	.word	0xffffffff


	//   ....[92]....
        /*02f4*/ 	.word	0xffffffff


	//   ....[93]....
        /*02f8*/ 	.word	0xffffffff


	//   ....[94]....
        /*02fc*/ 	.word	0xffffffff


	//   ....[95]....
        /*0300*/ 	.word	0xffffffff


	//   ....[96]....
        /*0304*/ 	.word	0xffffffff


	//   ....[97]....
        /*0308*/ 	.word	0xffffffff


	//   ....[98]....
        /*030c*/ 	.word	0xffffffff


	//   ....[99]....
        /*0310*/ 	.word	0xffffffff


	//   ....[100]....
        /*0314*/ 	.word	0xffffffff


	//   ....[101]....
        /*0318*/ 	.word	0xffffffff


	//   ....[102]....
        /*031c*/ 	.word	0xffffffff


	//   ....[103]....
        /*0320*/ 	.word	0xffffffff


	//   ....[104]....
        /*0324*/ 	.word	0xffffffff


	//   ....[105]....
        /*0328*/ 	.word	0xffffffff


	//   ....[106]....
        /*032c*/ 	.word	0xffffffff


	//   ....[107]....
        /*0330*/ 	.word	0xffffffff


	//   ....[108]....
        /*0334*/ 	.word	0xffffffff


	//   ....[109]....
        /*0338*/ 	.word	0xffffffff


	//   ....[110]....
        /*033c*/ 	.word	0xffffffff


	//   ....[111]....
        /*0340*/ 	.word	0xffffffff


	//   ....[112]....
        /*0344*/ 	.word	0xffffffff


	//   ....[113]....
        /*0348*/ 	.word	0xffffffff


	//   ....[114]....
        /*034c*/ 	.word	0xffffffff


	//   ....[115]....
        /*0350*/ 	.word	0xffffffff


	//   ....[116]....
        /*0354*/ 	.word	0xffffffff


	//   ....[117]....
        /*0358*/ 	.word	0xffffffff


	//   ....[118]....
        /*035c*/ 	.word	0xffffffff


	//   ....[119]....
        /*0360*/ 	.word	0xffffffff


	//   ....[120]....
        /*0364*/ 	.word	0xffffffff


	//   ....[121]....
        /*0368*/ 	.word	0xffffffff


	//   ....[122]....
        /*036c*/ 	.word	0xffffffff


	//   ....[123]....
        /*0370*/ 	.word	0xffffffff


	//   ....[124]....
        /*0374*/ 	.word	0xffffffff


	//   ....[125]....
        /*0378*/ 	.word	0xffffffff


	//   ....[126]....
        /*037c*/ 	.word	0xffffffff


	//   ....[127]....
        /*0380*/ 	.word	0xffffffff


	//   ....[128]....
        /*0384*/ 	.word	0xffffffff


	//   ....[129]....
        /*0388*/ 	.word	0xffffffff


	//   ....[130]....
        /*038c*/ 	.word	0xffffffff


	//   ....[131]....
        /*0390*/ 	.word	0xffffffff


	//   ....[132]....
        /*0394*/ 	.word	0xffffffff


	//   ....[133]....
        /*0398*/ 	.word	0xffffffff


	//   ....[134]....
        /*039c*/ 	.word	0xffffffff


	//   ....[135]....
        /*03a0*/ 	.word	0xffffffff


	//   ....[136]....
        /*03a4*/ 	.word	0xffffffff


	//   ....[137]....
        /*03a8*/ 	.word	0xffffffff


	//   ....[138]....
        /*03ac*/ 	.word	0xffffffff


	//   ....[139]....
        /*03b0*/ 	.word	0xffffffff


	//   ....[140]....
        /*03b4*/ 	.word	0xffffffff


	//   ....[141]....
        /*03b8*/ 	.word	0xffffffff


	//   ....[142]....
        /*03bc*/ 	.word	0xffffffff


	//   ....[143]....
        /*03c0*/ 	.word	0xffffffff


	//   ....[144]....
        /*03c4*/ 	.word	0xffffffff


	//   ....[145]....
        /*03c8*/ 	.word	0xffffffff


	//   ....[146]....
        /*03cc*/ 	.word	0xffffffff


	//   ....[147]....
        /*03d0*/ 	.word	0xffffffff


	//   ....[148]....
        /*03d4*/ 	.word	0xffffffff


	//   ....[149]....
        /*03d8*/ 	.word	0xffffffff


	//   ....[150]....
        /*03dc*/ 	.word	0xffffffff


	//   ....[151]....
        /*03e0*/ 	.word	0xffffffff


	//   ....[152]....
        /*03e4*/ 	.word	0xffffffff


	//   ....[153]....
        /*03e8*/ 	.word	0xffffffff


	//   ....[154]....
        /*03ec*/ 	.word	0xffffffff


	//   ....[155]....
        /*03f0*/ 	.word	0xffffffff


	//   ....[156]....
        /*03f4*/ 	.word	0xffffffff


	//   ....[157]....
        /*03f8*/ 	.word	0xffffffff


	//   ....[158]....
        /*03fc*/ 	.word	0xffffffff


	//   ....[159]....
        /*0400*/ 	.word	0xffffffff


	//   ....[160]....
        /*0404*/ 	.word	0xffffffff


	//   ....[161]....
        /*0408*/ 	.word	0xffffffff


	//   ....[162]....
        /*040c*/ 	.word	0xffffffff


	//   ....[163]....
        /*0410*/ 	.word	0xffffffff


	//   ....[164]....
        /*0414*/ 	.word	0xffffffff


	//   ....[165]....
        /*0418*/ 	.word	0xffffffff


	//   ....[166]....
        /*041c*/ 	.word	0xffffffff


	//   ....[167]....
        /*0420*/ 	.word	0xffffffff


	//   ....[168]....
        /*0424*/ 	.word	0xffffffff


	//   ....[169]....
        /*0428*/ 	.word	0xffffffff


	//   ....[170]....
        /*042c*/ 	.word	0xffffffff


	//   ....[171]....
        /*0430*/ 	.word	0xffffffff


	//   ....[172]....
        /*0434*/ 	.word	0xffffffff


	//   ....[173]....
        /*0438*/ 	.word	0xffffffff


	//   ....[174]....
        /*043c*/ 	.word	0xffffffff


	//   ....[175]....
        /*0440*/ 	.word	0xffffffff


	//   ....[176]....
        /*0444*/ 	.word	0xffffffff


	//   ....[177]....
        /*0448*/ 	.word	0xffffffff


	//   ....[178]....
        /*044c*/ 	.word	0xffffffff


	//   ....[179]....
        /*0450*/ 	.word	0xffffffff


	//   ....[180]....
        /*0454*/ 	.word	0xffffffff


	//   ....[181]....
        /*0458*/ 	.word	0xffffffff


	//   ....[182]....
        /*045c*/ 	.word	0xffffffff


	//   ....[183]....
        /*0460*/ 	.word	0xffffffff


	//   ....[184]....
        /*0464*/ 	.word	0xffffffff


	//   ....[185]....
        /*0468*/ 	.word	0xffffffff


	//   ....[186]....
        /*046c*/ 	.word	0xffffffff


	//   ....[187]....
        /*0470*/ 	.word	0xffffffff


	//   ....[188]....
        /*0474*/ 	.word	0xffffffff


	//   ....[189]....
        /*0478*/ 	.word	0xffffffff


	//   ....[190]....
        /*047c*/ 	.word	0xffffffff


	//   ....[191]....
        /*0480*/ 	.word	0xffffffff


	//   ....[192]....
        /*0484*/ 	.word	0xffffffff


	//   ....[193]....
        /*0488*/ 	.word	0xffffffff


	//   ....[194]....
        /*048c*/ 	.word	0xffffffff


	//   ....[195]....
        /*0490*/ 	.word	0xffffffff


	//   ....[196]....
        /*0494*/ 	.word	0xffffffff


	//   ....[197]....
        /*0498*/ 	.word	0xffffffff


	//   ....[198]....
        /*049c*/ 	.word	0xffffffff


	//   ....[199]....
        /*04a0*/ 	.word	0xffffffff


	//   ....[200]....
        /*04a4*/ 	.word	0xffffffff


	//   ....[201]....
        /*04a8*/ 	.word	0xffffffff


	//   ....[202]....
        /*04ac*/ 	.word	0xffffffff


	//   ....[203]....
        /*04b0*/ 	.word	0xffffffff


	//   ....[204]....
        /*04b4*/ 	.word	0xffffffff


	//   ....[205]....
        /*04b8*/ 	.word	0xffffffff


	//   ....[206]....
        /*04bc*/ 	.word	0xffffffff


	//   ....[207]....
        /*04c0*/ 	.word	0xffffffff


	//   ....[208]....
        /*04c4*/ 	.word	0xffffffff


	//   ....[209]....
        /*04c8*/ 	.word	0xffffffff


	//   ....[210]....
        /*04cc*/ 	.word	0xffffffff


	//   ....[211]....
        /*04d0*/ 	.word	0xffffffff


	//   ....[212]....
        /*04d4*/ 	.word	0xffffffff


	//   ....[213]....
        /*04d8*/ 	.word	0xffffffff


	//   ....[214]....
        /*04dc*/ 	.word	0xffffffff


	//   ....[215]....
        /*04e0*/ 	.word	0xffffffff


	//   ....[216]....
        /*04e4*/ 	.word	0xffffffff


	//   ....[217]....
        /*04e8*/ 	.word	0xffffffff


	//   ....[218]....
        /*04ec*/ 	.word	0xffffffff


	//   ....[219]....
        /*04f0*/ 	.word	0xffffffff


	//   ....[220]....
        /*04f4*/ 	.word	0xffffffff


	//   ....[221]....
        /*04f8*/ 	.word	0xffffffff


	//   ....[222]....
        /*04fc*/ 	.word	0xffffffff


	//   ....[223]....
        /*0500*/ 	.word	0xffffffff


	//   ....[224]....
        /*0504*/ 	.word	0xffffffff


	//   ....[225]....
        /*0508*/ 	.word	0xffffffff


	//   ....[226]....
        /*050c*/ 	.word	0xffffffff


	//   ....[227]....
        /*0510*/ 	.word	0xffffffff


	//   ....[228]....
        /*0514*/ 	.word	0xffffffff


	//   ....[229]....
        /*0518*/ 	.word	0xffffffff


	//   ....[230]....
        /*051c*/ 	.word	0xffffffff


	//   ....[231]....
        /*0520*/ 	.word	0xffffffff


	//   ....[232]....
        /*0524*/ 	.word	0xffffffff


	//   ....[233]....
        /*0528*/ 	.word	0xffffffff


	//   ....[234]....
        /*052c*/ 	.word	0xffffffff


	//   ....[235]....
        /*0530*/ 	.word	0xffffffff


	//   ....[236]....
        /*0534*/ 	.word	0xffffffff


	//   ....[237]....
        /*0538*/ 	.word	0xffffffff


	//   ....[238]....
        /*053c*/ 	.word	0xffffffff


	//   ....[239]....
        /*0540*/ 	.word	0xffffffff


	//   ....[240]....
        /*0544*/ 	.word	0xffffffff


	//   ....[241]....
        /*0548*/ 	.word	0xffffffff


	//   ....[242]....
        /*054c*/ 	.word	0xffffffff


	//   ....[243]....
        /*0550*/ 	.word	0xffffffff


	//   ....[244]....
        /*0554*/ 	.word	0xffffffff


	//   ....[245]....
        /*0558*/ 	.word	0xffffffff


	//----- nvinfo : EIATTR_COOP_GROUP_INSTR_OFFSETS
	.align		4
.L_334:
        /*055c*/ 	.byte	0x04, 0x28
        /*055e*/ 	.short	(.L_336 - .L_335)


	//   ....[0]....
.L_335:
        /*0560*/ 	.word	0x00000050


	//   ....[1]....
        /*0564*/ 	.word	0x000001e0


	//   ....[2]....
        /*0568*/ 	.word	0x00000210


	//   ....[3]....
        /*056c*/ 	.word	0x00000240


	//   ....[4]....
        /*0570*/ 	.word	0x00000270


	//   ....[5]....
        /*0574*/ 	.word	0x000002a0


	//   ....[6]....
        /*0578*/ 	.word	0x000002d0


	//   ....[7]....
        /*057c*/ 	.word	0x00000430


	//   ....[8]....
        /*0580*/ 	.word	0x00000470


	//   ....[9]....
        /*0584*/ 	.word	0x000004a0


	//   ....[10]....
        /*0588*/ 	.word	0x000004d0


	//   ....[11]....
        /*058c*/ 	.word	0x00000500


	//   ....[12]....
        /*0590*/ 	.word	0x00000530


	//   ....[13]....
        /*0594*/ 	.word	0x000005c0


	//   ....[14]....
        /*0598*/ 	.word	0x00000600


	//   ....[15]....
        /*059c*/ 	.word	0x00000620


	//   ....[16]....
        /*05a0*/ 	.word	0x00000680


	//   ....[17]....
        /*05a4*/ 	.word	0x00003b00


	//   ....[18]....
        /*05a8*/ 	.word	0x00003b10


	//   ....[19]....
        /*05ac*/ 	.word	0x00004d30


	//   ....[20]....
        /*05b0*/ 	.word	0x00004d40


	//   ....[21]....
        /*05b4*/ 	.word	0x00005e50


	//   ....[22]....
        /*05b8*/ 	.word	0x00005e70


	//   ....[23]....
        /*05bc*/ 	.word	0x00006230


	//   ....[24]....
        /*05c0*/ 	.word	0x00006240


	//   ....[25]....
        /*05c4*/ 	.word	0x000072b0


	//   ....[26]....
        /*05c8*/ 	.word	0x000072d0


	//   ....[27]....
        /*05cc*/ 	.word	0x00007450


	//   ....[28]....
        /*05d0*/ 	.word	0x00007460


	//   ....[29]....
        /*05d4*/ 	.word	0x000075e0


	//   ....[30]....
        /*05d8*/ 	.word	0x00007600


	//   ....[31]....
        /*05dc*/ 	.word	0x00007780


	//   ....[32]....
        /*05e0*/ 	.word	0x00007790


	//   ....[33]....
        /*05e4*/ 	.word	0x00007b80


	//   ....[34]....
        /*05e8*/ 	.word	0x00007b90


	//   ....[35]....
        /*05ec*/ 	.word	0x00007f70


	//   ....[36]....
        /*05f0*/ 	.word	0x00007f90


	//   ....[37]....
        /*05f4*/ 	.word	0x00007fb0


	//   ....[38]....
        /*05f8*/ 	.word	0x00007fd0


	//   ....[39]....
        /*05fc*/ 	.word	0x000084b0


	//   ....[40]....
        /*0600*/ 	.word	0x000084f0


	//   ....[41]....
        /*0604*/ 	.word	0x00008530


	//   ....[42]....
        /*0608*/ 	.word	0x00008570


	//   ....[43]....
        /*060c*/ 	.word	0x000088c0


	//   ....[44]....
        /*0610*/ 	.word	0x00008a40


	//   ....[45]....
        /*0614*/ 	.word	0x00008a80


	//   ....[46]....
        /*0618*/ 	.word	0x00008ac0


	//   ....[47]....
        /*061c*/ 	.word	0x00008e30


	//   ....[48]....
        /*0620*/ 	.word	0x00008ea0


	//   ....[49]....
        /*0624*/ 	.word	0x00008ef0


	//   ....[50]....
        /*0628*/ 	.word	0x00008fe0


	//   ....[51]....
        /*062c*/ 	.word	0x0000c940


	//   ....[52]....
        /*0630*/ 	.word	0x0000c990


	//   ....[53]....
        /*0634*/ 	.word	0x0000c9b0


	//   ....[54]....
        /*0638*/ 	.word	0x0000c9c0


	//   ....[55]....
        /*063c*/ 	.word	0x0000cbf0


	//   ....[56]....
        /*0640*/ 	.word	0x0000cc60


	//   ....[57]....
        /*0644*/ 	.word	0x0000ccb0


	//   ....[58]....
        /*0648*/ 	.word	0x0000cd00


	//   ....[59]....
        /*064c*/ 	.word	0x0000cfd0


	//   ....[60]....
        /*0650*/ 	.word	0x0000d0b0


	//   ....[61]....
        /*0654*/ 	.word	0x0000d100


	//   ....[62]....
        /*0658*/ 	.word	0x0000d180


	//   ....[63]....
        /*065c*/ 	.word	0x0000d440


	//   ....[64]....
        /*0660*/ 	.word	0x0000d480


	//   ....[65]....
        /*0664*/ 	.word	0x0000d4d0


	//   ....[66]....
        /*0668*/ 	.word	0x0000d520


	//   ....[67]....
        /*066c*/ 	.word	0x000113c0


	//   ....[68]....
        /*0670*/ 	.word	0x000113d0


	//   ....[69]....
        /*0674*/ 	.word	0x00011ee0


	//   ....[70]....
        /*0678*/ 	.word	0x00011f00


	//   ....[71]....
        /*067c*/ 	.word	0x00012140


	//   ....[72]....
        /*0680*/ 	.word	0x000124a0


	//   ....[73]....
        /*0684*/ 	.word	0x000128d0


	//   ....[74]....
        /*0688*/ 	.word	0x00012900


	//   ....[75]....
        /*068c*/ 	.word	0x00012910


	//   ....[76]....
        /*0690*/ 	.word	0x00012940


	//   ....[77]....
        /*0694*/ 	.word	0x00013790


	//   ....[78]....
        /*0698*/ 	.word	0x000137b0


	//   ....[79]....
        /*069c*/ 	.word	0x000141d0


	//   ....[80]....
        /*06a0*/ 	.word	0x000141f0


	//   ....[81]....
        /*06a4*/ 	.word	0x00014410


	//   ....[82]....
        /*06a8*/ 	.word	0x000147a0


	//   ....[83]....
        /*06ac*/ 	.word	0x00014c20


	//   ....[84]....
        /*06b0*/ 	.word	0x00014c50


	//   ....[85]....
        /*06b4*/ 	.word	0x00014c70


	//   ....[86]....
        /*06b8*/ 	.word	0x00014c90


	//   ....[87]....
        /*06bc*/ 	.word	0x00016380


	//   ....[88]....
        /*06c0*/ 	.word	0x000163a0


	//   ....[89]....
        /*06c4*/ 	.word	0x00016df0


	//   ....[90]....
        /*06c8*/ 	.word	0x00016e10


	//   ....[91]....
        /*06cc*/ 	.word	0x00017090


	//   ....[92]....
        /*06d0*/ 	.word	0x000170c0


	//   ....[93]....
        /*06d4*/ 	.word	0x000170e0


	//   ....[94]....
        /*06d8*/ 	.word	0x00017100


	//   ....[95]....
        /*06dc*/ 	.word	0x00018540


	//   ....[96]....
        /*06e0*/ 	.word	0x00018560


	//   ....[97]....
        /*06e4*/ 	.word	0x00018f60


	//   ....[98]....
        /*06e8*/ 	.word	0x00018f80


	//   ....[99]....
        /*06ec*/ 	.word	0x00019160


	//   ....[100]....
        /*06f0*/ 	.word	0x000194f0


	//   ....[101]....
        /*06f4*/ 	.word	0x00019970


	//   ....[102]....
        /*06f8*/ 	.word	0x000199a0


	//   ....[103]....
        /*06fc*/ 	.word	0x000199c0


	//   ....[104]....
        /*0700*/ 	.word	0x000199e0


	//   ....[105]....
        /*0704*/ 	.word	0x0001ad00


	//   ....[106]....
        /*0708*/ 	.word	0x0001ad30


	//   ....[107]....
        /*070c*/ 	.word	0x0001ad50


	//   ....[108]....
        /*0710*/ 	.word	0x0001ad70


	//   ....[109]....
        /*0714*/ 	.word	0x0001c4f0


	//   ....[110]....
        /*0718*/ 	.word	0x0001c510


	//   ....[111]....
        /*071c*/ 	.word	0x0001c520


	//   ....[112]....
        /*0720*/ 	.word	0x0001c530


	//   ....[113]....
        /*0724*/ 	.word	0x0001c8f0


	//   ....[114]....
        /*0728*/ 	.word	0x0001c910


	//   ....[115]....
        /*072c*/ 	.word	0x0001ca70


	//   ....[116]....
        /*0730*/ 	.word	0x0001ca80


	//   ....[117]....
        /*0734*/ 	.word	0x0001cbf0


	//   ....[118]....
        /*0738*/ 	.word	0x0001cc10


	//   ....[119]....
        /*073c*/ 	.word	0x0001cd80


	//   ....[120]....
        /*0740*/ 	.word	0x0001cd90


	//   ....[121]....
        /*0744*/ 	.word	0x0001d0f0


	//   ....[122]....
        /*0748*/ 	.word	0x0001d110


	//   ....[123]....
        /*074c*/ 	.word	0x0001de60


	//   ....[124]....
        /*0750*/ 	.word	0x0001de70


	//   ....[125]....
        /*0754*/ 	.word	0x0001f390


	//   ....[126]....
        /*0758*/ 	.word	0x0001f3b0


	//   ....[127]....
        /*075c*/ 	.word	0x0001f520


	//   ....[128]....
        /*0760*/ 	.word	0x0001f530


	//   ....[129]....
        /*0764*/ 	.word	0x0001f6a0


	//   ....[130]....
        /*0768*/ 	.word	0x0001f6c0


	//   ....[131]....
        /*076c*/ 	.word	0x0001f830


	//   ....[132]....
        /*0770*/ 	.word	0x0001f840


	//   ....[133]....
        /*0774*/ 	.word	0x0001fa50


	//   ....[134]....
        /*0778*/ 	.word	0x0001fa70


	//   ....[135]....
        /*077c*/ 	.word	0x0001fb90


	//   ....[136]....
        /*0780*/ 	.word	0x0001fbd0


	//   ....[137]....
        /*0784*/ 	.word	0x0001fc00


	//   ....[138]....
        /*0788*/ 	.word	0x0001fc30


	//   ....[139]....
        /*078c*/ 	.word	0x0001fc60


	//   ....[140]....
        /*0790*/ 	.word	0x0001fc90


	//   ....[141]....
        /*0794*/ 	.word	0x0001fdf0


	//   ....[142]....
        /*0798*/ 	.word	0x0001fe30


	//   ....[143]....
        /*079c*/ 	.word	0x0001fe60


	//   ....[144]....
        /*07a0*/ 	.word	0x0001fe90


	//   ....[145]....
        /*07a4*/ 	.word	0x0001fec0


	//   ....[146]....
        /*07a8*/ 	.word	0x0001fef0


	//   ....[147]....
        /*07ac*/ 	.word	0x0001ff80


	//   ....[148]....
        /*07b0*/ 	.word	0x0001ffc0


	//   ....[149]....
        /*07b4*/ 	.word	0x0001ffd0


	//   ....[150]....
        /*07b8*/ 	.word	0x00020030


	//   ....[151]....
        /*07bc*/ 	.word	0x00020a00


	//   ....[152]....
        /*07c0*/ 	.word	0x00020a60


	//   ....[153]....
        /*07c4*/ 	.word	0x00020ab0


	//   ....[154]....
        /*07c8*/ 	.word	0x00020b00


	//   ....[155]....
        /*07cc*/ 	.word	0x00020b50


	//   ....[156]....
        /*07d0*/ 	.word	0x00020bc0


	//   ....[157]....
        /*07d4*/ 	.word	0x00020c00


	//   ....[158]....
        /*07d8*/ 	.word	0x00020c70


	//   ....[159]....
        /*07dc*/ 	.word	0x00020ce0


	//   ....[160]....
        /*07e0*/ 	.word	0x00020d40


	//   ....[161]....
        /*07e4*/ 	.word	0x00020db0


	//   ....[162]....
        /*07e8*/ 	.word	0x00020e20


	//   ....[163]....
        /*07ec*/ 	.word	0x00020e80


	//   ....[164]....
        /*07f0*/ 	.word	0x00020ee0


	//   ....[165]....
        /*07f4*/ 	.word	0x00020f40


	//   ....[166]....
        /*07f8*/ 	.word	0x00020fb0


	//   ....[167]....
        /*07fc*/ 	.word	0x00021010


	//   ....[168]....
        /*0800*/ 	.word	0x00021070


	//   ....[169]....
        /*0804*/ 	.word	0x000210c0


	//   ....[170]....
        /*0808*/ 	.word	0x00021130


	//   ....[171]....
        /*080c*/ 	.word	0x00021190


	//   ....[172]....
        /*0810*/ 	.word	0x00021200


	//   ....[173]....
        /*0814*/ 	.word	0x00021260


	//   ....[174]....
        /*0818*/ 	.word	0x000212b0


	//   ....[175]....
        /*081c*/ 	.word	0x00021300


	//   ....[176]....
        /*0820*/ 	.word	0x00021350


	//   ....[177]....
        /*0824*/ 	.word	0x000213b0


	//   ....[178]....
        /*0828*/ 	.word	0x00021420


	//   ....[179]....
        /*082c*/ 	.word	0x00021470


	//   ....[180]....
        /*0830*/ 	.word	0x000214e0


	//   ....[181]....
        /*0834*/ 	.word	0x00021540


	//   ....[182]....
        /*0838*/ 	.word	0x000215b0


	//   ....[183]....
        /*083c*/ 	.word	0x00021600


	//   ....[184]....
        /*0840*/ 	.word	0x00021640


	//   ....[185]....
        /*0844*/ 	.word	0x00021690


	//   ....[186]....
        /*0848*/ 	.word	0x000216d0


	//   ....[187]....
        /*084c*/ 	.word	0x00021720


	//   ....[188]....
        /*0850*/ 	.word	0x00021790


	//   ....[189]....
        /*0854*/ 	.word	0x000217e0


	//   ....[190]....
        /*0858*/ 	.word	0x00021850


	//   ....[191]....
        /*085c*/ 	.word	0x00021890


	//   ....[192]....
        /*0860*/ 	.word	0x000218d0


	//   ....[193]....
        /*0864*/ 	.word	0x00021920


	//   ....[194]....
        /*0868*/ 	.word	0x00021960


	//   ....[195]....
        /*086c*/ 	.word	0x000219b0


	//   ....[196]....
        /*0870*/ 	.word	0x00021a00


	//   ....[197]....
        /*0874*/ 	.word	0x00021a70


	//   ....[198]....
        /*0878*/ 	.word	0x00021ad0


	//   ....[199]....
        /*087c*/ 	.word	0x00021b40


	//   ....[200]....
        /*0880*/ 	.word	0x00021b90


	//   ....[201]....
        /*0884*/ 	.word	0x00021bd0


	//   ....[202]....
        /*0888*/ 	.word	0x00021c20


	//   ....[203]....
        /*088c*/ 	.word	0x00021c70


	//   ....[204]....
        /*0890*/ 	.word	0x00021cc0


	//   ....[205]....
        /*0894*/ 	.word	0x00021d10


	//   ....[206]....
        /*0898*/ 	.word	0x00021d60


	//   ....[207]....
        /*089c*/ 	.word	0x00021db0


	//   ....[208]....
        /*08a0*/ 	.word	0x00021e20


	//   ....[209]....
        /*08a4*/ 	.word	0x00021e90


	//   ....[210]....
        /*08a8*/ 	.word	0x00021ef0


	//   ....[211]....
        /*08ac*/ 	.word	0x00021f50


	//   ....[212]....
        /*08b0*/ 	.word	0x00021fb0


	//   ....[213]....
        /*08b4*/ 	.word	0x00022020


	//   ....[214]....
        /*08b8*/ 	.word	0x00022080


	//   ....[215]....
        /*08bc*/ 	.word	0x000220e0


	//   ....[216]....
        /*08c0*/ 	.word	0x00022140


	//   ....[217]....
        /*08c4*/ 	.word	0x000221b0


	//   ....[218]....
        /*08c8*/ 	.word	0x00022210


	//   ....[219]....
        /*08cc*/ 	.word	0x00022270


	//   ....[220]....
        /*08d0*/ 	.word	0x000222d0


	//   ....[221]....
        /*08d4*/ 	.word	0x00022340


	//   ....[222]....
        /*08d8*/ 	.word	0x000223a0


	//   ....[223]....
        /*08dc*/ 	.word	0x00022400


	//   ....[224]....
        /*08e0*/ 	.word	0x00022460


	//   ....[225]....
        /*08e4*/ 	.word	0x000224d0


	//   ....[226]....
        /*08e8*/ 	.word	0x00022530


	//   ....[227]....
        /*08ec*/ 	.word	0x00022590


	//   ....[228]....
        /*08f0*/ 	.word	0x000225f0


	//   ....[229]....
        /*08f4*/ 	.word	0x00022660


	//   ....[230]....
        /*08f8*/ 	.word	0x000226b0


	//   ....[231]....
        /*08fc*/ 	.word	0x000226f0


	//   ....[232]....
        /*0900*/ 	.word	0x00022740


	//   ....[233]....
        /*0904*/ 	.word	0x00022790


	//   ....[234]....
        /*0908*/ 	.word	0x000227e0


	//   ....[235]....
        /*090c*/ 	.word	0x00022850


	//   ....[236]....
        /*0910*/ 	.word	0x00022890


	//   ....[237]....
        /*0914*/ 	.word	0x000228e0


	//   ....[238]....
        /*0918*/ 	.word	0x00022930


	//   ....[239]....
        /*091c*/ 	.word	0x00022980


	//   ....[240]....
        /*0920*/ 	.word	0x000229d0


	//   ....[241]....
        /*0924*/ 	.word	0x00022a40


	//   ....[242]....
        /*0928*/ 	.word	0x00022a80


	//   ....[243]....
        /*092c*/ 	.word	0x00022af0


	//   ....[244]....
        /*0930*/ 	.word	0x00022b50


	//   ....[245]....
        /*0934*/ 	.word	0x00022bc0


	//----- nvinfo : EIATTR_EXIT_INSTR_OFFSETS
	.align		4
.L_336:
        /*0938*/ 	.byte	0x04, 0x1c
        /*093a*/ 	.short	(.L_338 - .L_337)


	//   ....[0]....
.L_337:
        /*093c*/ 	.word	0x00000fe0


	//   ....[1]....
        /*0940*/ 	.word	0x000209c0


	//----- nvinfo : EIATTR_MAX_THREADS
	.align		4
.L_338:
        /*0944*/ 	.byte	0x04, 0x05
        /*0946*/ 	.short	(.L_340 - .L_339)
.L_339:
        /*0948*/ 	.word	0x00000100
        /*094c*/ 	.word	0x00000001
        /*0950*/ 	.word	0x00000001


	//----- nvinfo : EIATTR_CRS_STACK_SIZE
	.align		4
.L_340:
        /*0954*/ 	.byte	0x04, 0x1e
        /*0956*/ 	.short	(.L_342 - .L_341)
.L_341:
        /*0958*/ 	.word	0x00000000
.L_342:


//--------------------- .nv.info._ZN7cutlass13device_kernelIN5flash19enable_sm80_to_sm89INS1_16FlashAttnFwdSm80INS1_25CollectiveMainloopFwdSm80ILi8ELi1ELb1EN4cute5tupleIJNS5_1CILi128EEENS7_ILi64EEENS7_ILi256EEEEEELi256ENS_10bfloat16_tEfNS_4arch4Sm80ELb1ELb0ELb0ELb0ELb1ELb0ELb1ELb1EEENS1_21CollectiveEpilogueFwdINS6_IJS8_SA_S9_EEENS6_IJNS7_ILi1EEESI_SI_EEESC_SE_Li256ELb0ELb1ELb1ELb0EEENS1_30DynamicPersistentTileSchedulerILi256ELi256ELb1ELb1ELb0EEEEEEEEEvNT_6ParamsE --------------------------
	.section	.nv.info._ZN7cutlass13device_kernelIN5flash19enable_sm80_to_sm89INS1_16FlashAttnFwdSm80INS1_25CollectiveMainloopFwdSm80ILi8ELi1ELb1EN4cute5tupleIJNS5_1CILi128EEENS7_ILi64EEENS7_ILi256EEEEEELi256ENS_10bfloat16_tEfNS_4arch4Sm80ELb1ELb0ELb0ELb0ELb1ELb0ELb1ELb1EEENS1_21CollectiveEpilogueFwdINS6_IJS8_SA_S9_EEENS6_IJNS7_ILi1EEESI_SI_EEESC_SE_Li256ELb0ELb1ELb1ELb0EEENS1_30DynamicPersistentTileSchedulerILi256ELi256ELb1ELb1ELb0EEEEEEEEEvNT_6ParamsE,"",@"SHT_CUDA_INFO"
	.sectionflags	@""
	.align	4


	//----- nvinfo : EIATTR_CUDA_API_VERSION
	.align		4
        /*0000*/ 	.byte	0x04, 0x37
        /*0002*/ 	.short	(.L_344 - .L_343)
.L_343:
        /*0004*/ 	.word	0x00000082


	//----- nvinfo : EIATTR_SW2861232_WAR
	.align		4
.L_344:
        /*0008*/ 	.byte	0x01, 0x35
	.zero		2


	//----- nvinfo : EIATTR_PARAM_CBANK
	.align		4
        /*000c*/ 	.byte	0x04, 0x0a
        /*000e*/ 	.short	(.L_346 - .L_345)
	.align		4
.L_345:
        /*0010*/ 	.word	index@(.nv.constant0._ZN7cutlass13device_kernelIN5flash19enable_sm80_to_sm89INS1_16FlashAttnFwdSm80INS1_25CollectiveMainloopFwdSm80ILi8ELi1ELb1EN4cute5tupleIJNS5_1CILi128EEENS7_ILi64EEENS7_ILi256EEEEEELi256ENS_10bfloat16_tEfNS_4arch4Sm80ELb1ELb0ELb0ELb0ELb1ELb0ELb1ELb1EEENS1_21CollectiveEpilogueFwdINS6_IJS8_SA_S9_EEENS6_IJNS7_ILi1EEESI_SI_EEESC_SE_Li256ELb0ELb1ELb1ELb0EEENS1_30DynamicPersistentTileSchedulerILi256ELi256ELb1ELb1ELb0EEEEEEEEEvNT_6ParamsE)
        /*0014*/ 	.short	0x0160
        /*0016*/ 	.short	0x0428


	//----- nvinfo : EIATTR_CBANK_PARAM_SIZE
	.align		4
.L_346:
        /*0018*/ 	.byte	0x03, 0x19
        /*001a*/ 	.short	0x0428


	//----- nvinfo : EIATTR_KPARAM_INFO
	.align		4
        /*001c*/ 	.byte	0x04, 0x17
        /*001e*/ 	.short	(.L_348 - .L_347)
.L_347:
        /*0020*/ 	.word	0x00000000
        /*0024*/ 	.short	0x0000
        /*0026*/ 	.short	0x0000
        /*0028*/ 	.byte	0x00, 0xf0, 0xa1, 0x10


	//----- nvinfo : EIATTR_MAXREG_COUNT
	.align		4
.L_348:
        /*002c*/ 	.byte	0x03, 0x1b
        /*002e*/ 	.short	0x00ff


	//----- nvinfo : EIATTR_NUM_BARRIERS
	.align		4
        /*0030*/ 	.byte	0x02, 0x4c
        /*0032*/ 	.byte	0x06
	.zero		1


	//----- nvinfo : EIATTR_ANNOTATIONS
	.align		4
        /*0034*/ 	.byte	0x04, 0x55
        /*0036*/ 	.short	(.L_350 - .L_349)


	//   ....[0]....
.L_349:
        /* <DEDUP_REMOVED lines=214> */


	//----- nvinfo : EIATTR_MERCURY_ISA_VERSION
	.align		4
.L_350:
        /*0d88*/ 	.byte	0x03, 0x5f
        /*0d8a*/ 	.short	0x0000


	//----- nvinfo : EIATTR_INT_WARP_WIDE_INSTR_OFFSETS
	.align		4
        /*0d8c*/ 	.byte	0x04, 0x31
        /*0d8e*/ 	.short	(.L_352 - .L_351)


	//   ....[0]....
.L_351:
        /*0d90*/ 	.word	0x0000ed50


	//   ....[1]....
        /*0d94*/ 	.word	0x0000edd0


	//----- nvinfo : EIATTR_COOP_GROUP_MASK_REGIDS
	.align		4
.L_352:
        /*0d98*/ 	.byte	0x04, 0x29
        /*0d9a*/ 	.short	(.L_354 - .L_353)


	//   ....[0]....
.L_353:
        /*0d9c*/ 	.word	0xffffffff


	//   ....[1]....
        /*0da0*/ 	.word	0xffffffff


	//   ....[2]....
        /*0da4*/ 	.word	0xffffffff


	//   ....[3]....
        /*0da8*/ 	.word	0xffffffff


	//   ....[4]....
        /*0dac*/ 	.word	0xffffffff


	//   ....[5]....
        /*0db0*/ 	.word	0xffffffff


	//   ....[6]....
        /*0db4*/ 	.word	0xffffffff


	//   ....[7]....
        /*0db8*/ 	.word	0xffffffff


	//   ....[8]....
        /*0dbc*/ 	.word	0xffffffff


	//   ....[9]....
        /*0dc0*/ 	.word	0xffffffff


	//   ....[10]....
        /*0dc4*/ 	.word	0xffffffff


	//   ....[11]....
        /*0dc8*/ 	.word	0xffffffff


	//   ....[12]....
        /*0dcc*/ 	.word	0xffffffff


	//   ....[13]....
        /*0dd0*/ 	.word	0xffffffff


	//   ....[14]....
        /*0dd4*/ 	.word	0xffffffff


	//   ....[15]....
        /*0dd8*/ 	.word	0xffffffff


	//   ....[16]....
        /*0ddc*/ 	.word	0xffffffff


	//   ....[17]....
        /*0de0*/ 	.word	0xffffffff


	//   ....[18]....
        /*0de4*/ 	.word	0xffffffff


	//   ....[19]....
        /*0de8*/ 	.word	0xffffffff


	//   ....[20]....
        /*0dec*/ 	.word	0xffffffff


	//   ....[21]....
        /*0df0*/ 	.word	0xffffffff


	//   ....[22]....
        /*0df4*/ 	.word	0xffffffff


	//   ....[23]....
        /*0df8*/ 	.word	0xffffffff


	//   ....[24]....
        /*0dfc*/ 	.word	0xffffffff


	//   ....[25]....
        /*0e00*/ 	.word	0xffffffff


	//   ....[26]....
        /*0e04*/ 	.word	0xffffffff


	//   ....[27]....
        /*0e08*/ 	.word	0xffffffff


	//   ....[28]....
        /*0e0c*/ 	.word	0xffffffff


	//   ....[29]....
        /*0e10*/ 	.word	0xffffffff


	//   ....[30]....
        /*0e14*/ 	.word	0xffffffff


	//   ....[31]....
        /*0e18*/ 	.word	0xffffffff


	//   ....[32]....
        /*0e1c*/ 	.word	0xffffffff


	//   ....[33]....
        /*0e20*/ 	.word	0xffffffff


	//   ....[34]....
        /*0e24*/ 	.word	0xffffffff


	//   ....[35]....
        /*0e28*/ 	.word	0xffffffff


	//   ....[36]....
        /*0e2c*/ 	.word	0xffffffff


	//   ....[37]....
        /*0e30*/ 	.word	0xffffffff


	//   ....[38]....
        /*0e34*/ 	.word	0xffffffff


	//   ....[39]....
        /*0e38*/ 	.word	0xffffffff


	//   ....[40]....
        /*0e3c*/ 	.word	0xffffffff


	//   ....[41]....
        /*0e40*/ 	.word	0xffffffff


	//   ....[42]....
        /*0e44*/ 	.word	0xffffffff


	//   ....[43]....
        /*0e48*/ 	.word	0xffffffff


	//   ....[44]....
        /*0e4c*/ 	.word	0xffffffff


	//   ....[45]....
        /*0e50*/ 	.word	0xffffffff


	//   ....[46]....
        /*0e54*/ 	.word	0xffffffff


	//   ....[47]....
        /*0e58*/ 	.word	0xffffffff


	//   ....[48]....
        /*0e5c*/ 	.word	0xffffffff


	//   ....[49]....
        /*0e60*/ 	.word	0xffffffff


	//   ....[50]....
        /*0e64*/ 	.word	0xffffffff


	//   ....[51]....
        /*0e68*/ 	.word	0xffffffff


	//   ....[52]....
        /*0e6c*/ 	.word	0xffffffff


	//   ....[53]....
        /*0e70*/ 	.word	0xffffffff


	//   ....[54]....
        /*0e74*/ 	.word	0xffffffff


	//   ....[55]....
        /*0e78*/ 	.word	0xffffffff


	//   ....[56]....
        /*0e7c*/ 	.word	0xffffffff


	//   ....[57]....
        /*0e80*/ 	.word	0xffffffff


	//   ....[58]....
        /*0e84*/ 	.word	0xffffffff


	//   ....[59]....
        /*0e88*/ 	.word	0xffffffff


	//   ....[60]....
        /*0e8c*/ 	.word	0xffffffff


	//   ....[61]....
        /*0e90*/ 	.word	0xffffffff


	//   ....[62]....
        /*0e94*/ 	.word	0xffffffff


	//   ....[63]....
        /*0e98*/ 	.word	0xffffffff


	//   ....[64]....
        /*0e9c*/ 	.word	0xffffffff


	//   ....[65]....
        /*0ea0*/ 	.word	0xffffffff


	//   ....[66]....
        /*0ea4*/ 	.word	0xffffffff


	//   ....[67]....
        /*0ea8*/ 	.word	0xffffffff


	//   ....[68]....
        /*0eac*/ 	.word	0xffffffff


	//   ....[69]....
        /*0eb0*/ 	.word	0xffffffff


	//   ....[70]....
        /*0eb4*/ 	.word	0xffffffff


	//   ....[71]....
        /*0eb8*/ 	.word	0xffffffff


	//   ....[72]....
        /*0ebc*/ 	.word	0xffffffff


	//   ....[73]....
        /*0ec0*/ 	.word	0xffffffff


	//   ....[74]....
        /*0ec4*/ 	.word	0xffffffff


	//   ....[75]....
        /*0ec8*/ 	.word	0xffffffff


	//   ....[76]....
        /*0ecc*/ 	.word	0xffffffff


	//   ....[77]....
        /*0ed0*/ 	.word	0xffffffff


	//   ....[78]....
        /*0ed4*/ 	.word	0xffffffff


	//   ....[79]....
        /*0ed8*/ 	.word	0xffffffff


	//   ....[80]....
        /*0edc*/ 	.word	0xffffffff


	//   ....[81]....
        /*0ee0*/ 	.word	0xffffffff


	//   ....[82]....
        /*0ee4*/ 	.word	0xffffffff


	//   ....[83]....
        /*0ee8*/ 	.word	0xffffffff


	//   ....[84]....
        /*0eec*/ 	.word	0xffffffff


	//   ....[85]....
        /*0ef0*/ 	.word	0xffffffff


	//   ....[86]....
        /*0ef4*/ 	.word	0xffffffff


	//   ....[87]....
        /*0ef8*/ 	.word	0xffffffff


	//   ....[88]....
        /*0efc*/ 	.word	0xffffffff


	//   ....[89]....
        /*0f00*/ 	.word	0xffffffff


	//   ....[90]....
        /*0f04*/ 	.word	0xffffffff


	//   ....[91]....
        /*0f08*/ 	.word	0xffffffff


	//   ....[92]....
        /*0f0c*/ 	.word	0xffffffff


	//   ....[93]....
        /*0f10*/ 	.word	0xffffffff


	//   ....[94]....
        /*0f14*/ 	.word	0xffffffff


	//   ....[95]....
        /*0f18*/ 	.word	0xffffffff


	//   ....[96]....
        /*0f1c*/ 	.word	0xffffffff


	//   ....[97]....
        /*0f20*/ 	.word	0xffffffff


	//   ....[98]....
        /*0f24*/ 	.word	0xffffffff


	//   ....[99]....
        /*0f28*/ 	.word	0xffffffff


	//   ....[100]....
        /*0f2c*/ 	.word	0xffffffff


	//   ....[101]....
        /*0f30*/ 	.word	0xffffffff


	//   ....[102]....
        /*0f34*/ 	.word	0xffffffff


	//   ....[103]....
        /*0f38*/ 	.word	0xffffffff


	//   ....[104]....
        /*0f3c*/ 	.word	0xffffffff


	//----- nvinfo : EIATTR_COOP_GROUP_INSTR_OFFSETS
	.align		4
.L_354:
        /*0f40*/ 	.byte	0x04, 0x28
        /*0f42*/ 	.short	(.L_356 - .L_355)


	//   ....[0]....
.L_355:
        /*0f44*/ 	.word	0x00000050


	//   ....[1]....
        /*0f48*/ 	.word	0x00002020


	//   ....[2]....
        /*0f4c*/ 	.word	0x00002040


	//   ....[3]....
        /*0f50*/ 	.word	0x00002070


	//   ....[4]....
        /*0f54*/ 	.word	0x00002090


	//   ....[5]....
        /*0f58*/ 	.word	0x00002260


	//   ....[6]....
        /*0f5c*/ 	.word	0x00002280


	//   ....[7]....
        /*0f60*/ 	.word	0x000022c0


	//   ....[8]....
        /*0f64*/ 	.word	0x00002300


	//   ....[9]....
        /*0f68*/ 	.word	0x00002600


	//   ....[10]....
        /*0f6c*/ 	.word	0x00002620


	//   ....[11]....
        /*0f70*/ 	.word	0x00002660


	//   ....[12]....
        /*0f74*/ 	.word	0x00002680


	//   ....[13]....
        /*0f78*/ 	.word	0x00002a60


	//   ....[14]....
        /*0f7c*/ 	.word	0x00002b60


	//   ....[15]....
        /*0f80*/ 	.word	0x00002bb0


	//   ....[16]....
        /*0f84*/ 	.word	0x00002bd0


	//   ....[17]....
        /*0f88*/ 	.word	0x00003f40


	//   ....[18]....
        /*0f8c*/ 	.word	0x00003fb0


	//   ....[19]....
        /*0f90*/ 	.word	0x00004050


	//   ....[20]....
        /*0f94*/ 	.word	0x00004090


	//   ....[21]....
        /*0f98*/ 	.word	0x00004400


	//   ....[22]....
        /*0f9c*/ 	.word	0x00004640


	//   ....[23]....
        /*0fa0*/ 	.word	0x00004a40


	//   ....[24]....
        /*0fa4*/ 	.word	0x00004a60


	//   ....[25]....
        /*0fa8*/ 	.word	0x00004a80


	//   ....[26]....
        /*0fac*/ 	.word	0x00004aa0


	//   ....[27]....
        /*0fb0*/ 	.word	0x00006790


	//   ....[28]....
        /*0fb4*/ 	.word	0x00006800


	//   ....[29]....
        /*0fb8*/ 	.word	0x00006900


	//   ....[30]....
        /*0fbc*/ 	.word	0x00006930


	//   ....[31]....
        /*0fc0*/ 	.word	0x00007c20


	//   ....[32]....
        /*0fc4*/ 	.word	0x00007c90


	//   ....[33]....
        /*0fc8*/ 	.word	0x00007d90


	//   ....[34]....
        /*0fcc*/ 	.word	0x00007dc0


	//   ....[35]....
        /*0fd0*/ 	.word	0x000080f0


	//   ....[36]....
        /*0fd4*/ 	.word	0x00008320


	//   ....[37]....
        /*0fd8*/ 	.word	0x00008640


	//   ....[38]....
        /*0fdc*/ 	.word	0x00008660


	//   ....[39]....
        /*0fe0*/ 	.word	0x00008780


	//   ....[40]....
        /*0fe4*/ 	.word	0x000087a0


	//   ....[41]....
        /*0fe8*/ 	.word	0x0000aa50


	//   ....[42]....
        /*0fec*/ 	.word	0x0000aad0


	//   ....[43]....
        /*0ff0*/ 	.word	0x0000abf0


	//   ....[44]....
        /*0ff4*/ 	.word	0x0000ac00


	//   ....[45]....
        /*0ff8*/ 	.word	0x0000be90


	//   ....[46]....
        /*0ffc*/ 	.word	0x0000bed0


	//   ....[47]....
        /*1000*/ 	.word	0x0000bfd0


	//   ....[48]....
        /*1004*/ 	.word	0x0000c000


	//   ....[49]....
        /*1008*/ 	.word	0x0000c390


	//   ....[50]....
        /*100c*/ 	.word	0x0000c3b0


	//   ....[51]....
        /*1010*/ 	.word	0x0000c3d0


	//   ....[52]....
        /*1014*/ 	.word	0x0000c3f0


	//   ....[53]....
        /*1018*/ 	.word	0x0000e2c0


	//   ....[54]....
        /*101c*/ 	.word	0x0000e310


	//   ....[55]....
        /*1020*/ 	.word	0x0000e330


	//   ....[56]....
        /*1024*/ 	.word	0x0000e350


	//   ....[57]....
        /*1028*/ 	.word	0x0000ef20


	//   ....[58]....
        /*102c*/ 	.word	0x0000f750


	//   ....[59]....
        /*1030*/ 	.word	0x0000f760


	//   ....[60]....
        /*1034*/ 	.word	0x0000f770


	//   ....[61]....
        /*1038*/ 	.word	0x0000f780


	//   ....[62]....
        /*103c*/ 	.word	0x0000f8b0


	//   ....[63]....
        /*1040*/ 	.word	0x0000f8d0


	//   ....[64]....
        /*1044*/ 	.word	0x00010100


	//   ....[65]....
        /*1048*/ 	.word	0x00010110


	//   ....[66]....
        /*104c*/ 	.word	0x00010ca0


	//   ....[67]....
        /*1050*/ 	.word	0x00010db0


	//   ....[68]....
        /*1054*/ 	.word	0x00010e20


	//   ....[69]....
        /*1058*/ 	.word	0x00011040


	//   ....[70]....
        /*105c*/ 	.word	0x000110b0


	//   ....[71]....
        /*1060*/ 	.word	0x00011110


	//   ....[72]....
        /*1064*/ 	.word	0x00011180


	//   ....[73]....
        /*1068*/ 	.word	0x000115c0


	//   ....[74]....
        /*106c*/ 	.word	0x00011610


	//   ....[75]....
        /*1070*/ 	.word	0x00011660


	//   ....[76]....
        /*1074*/ 	.word	0x000116b0


	//   ....[77]....
        /*1078*/ 	.word	0x00011720


	//   ....[78]....
        /*107c*/ 	.word	0x00011790


	//   ....[79]....
        /*1080*/ 	.word	0x000119b0


	//   ....[80]....
        /*1084*/ 	.word	0x00011a20


	//   ....[81]....
        /*1088*/ 	.word	0x00011a80


	//   ....[82]....
        /*108c*/ 	.word	0x00011af0


	//   ....[83]....
        /*1090*/ 	.word	0x00011d10


	//   ....[84]....
        /*1094*/ 	.word	0x00011d80


	//   ....[85]....
        /*1098*/ 	.word	0x00011de0


	//   ....[86]....
        /*109c*/ 	.word	0x00011e50


	//   ....[87]....
        /*10a0*/ 	.word	0x00012290


	//   ....[88]....
        /*10a4*/ 	.word	0x000122d0


	//   ....[89]....
        /*10a8*/ 	.word	0x00012320


	//   ....[90]....
        /*10ac*/ 	.word	0x00012360


	//   ....[91]....
        /*10b0*/ 	.word	0x000123c0


	//   ....[92]....
        /*10b4*/ 	.word	0x00012420


	//   ....[93]....
        /*10b8*/ 	.word	0x00012490


	//   ....[94]....
        /*10bc*/ 	.word	0x00012640


	//   ....[95]....
        /*10c0*/ 	.word	0x000126b0


	//   ....[96]....
        /*10c4*/ 	.word	0x000126f0


	//   ....[97]....
        /*10c8*/ 	.word	0x00012730


	//   ....[98]....
        /*10cc*/ 	.word	0x00012780


	//   ....[99]....
        /*10d0*/ 	.word	0x000127c0


	//   ....[100]....
        /*10d4*/ 	.word	0x00012810


	//   ....[101]....
        /*10d8*/ 	.word	0x00012870


	//   ....[102]....
        /*10dc*/ 	.word	0x000128c0


	//   ....[103]....
        /*10e0*/ 	.word	0x00012920


	//   ....[104]....
        /*10e4*/ 	.word	0x00012990


	//----- nvinfo : EIATTR_EXIT_INSTR_OFFSETS
	.align		4
.L_356:
        /*10e8*/ 	.byte	0x04, 0x1c
        /*10ea*/ 	.short	(.L_358 - .L_357)


	//   ....[0]....
.L_357:
        /*10ec*/ 	.word	0x000000a0


	//   ....[1]....
        /*10f0*/ 	.word	0x00010d60


	//----- nvinfo : EIATTR_MAX_THREADS
	.align		4
.L_358:
        /*10f4*/ 	.byte	0x04, 0x05
        /*10f6*/ 	.short	(.L_360 - .L_359)
.L_359:
        /*10f8*/ 	.word	0x00000100
        /*10fc*/ 	.word	0x00000001
        /*1100*/ 	.word	0x00000001


	//----- nvinfo : EIATTR_CRS_STACK_SIZE
	.align		4
.L_360:
        /*1104*/ 	.byte	0x04, 0x1e
        /*1106*/ 	.short	(.L_362 - .L_361)
.L_361:
        /*1108*/ 	.word	0x00000000
.L_362:


//--------------------- .nv.info._ZN7cutlass13device_kernelIN5flash19enable_sm80_to_sm89INS1_16FlashAttnFwdSm80INS1_25CollectiveMainloopFwdSm80ILi8ELi1ELb1EN4cute5tupleIJNS5_1CILi128EEENS7_ILi48EEENS7_ILi256EEEEEELi256ENS_10bfloat16_tEfNS_4arch4Sm80ELb1ELb0ELb0ELb1ELb1ELb0ELb1ELb1EEENS1_21CollectiveEpilogueFwdINS6_IJS8_SA_S9_EEENS6_IJNS7_ILi1EEESI_SI_EEESC_SE_Li256ELb1ELb1ELb1ELb0EEENS1_36VarlenDynamicPersistentTileSchedulerILi128ELi48ELi256ELi256ELb1ELb1ELb0ELb1ELb1ELb1EEEEEEEEEvNT_6ParamsE --------------------------
	.section	.nv.info._ZN7cutlass13device_kernelIN5flash19enable_sm80_to_sm89INS1_16FlashAttnFwdSm80INS1_25CollectiveMainloopFwdSm80ILi8ELi1ELb1EN4cute5tupleIJNS5_1CILi128EEENS7_ILi48EEENS7_ILi256EEEEEELi256ENS_10bfloat16_tEfNS_4arch4Sm80ELb1ELb0ELb0ELb1ELb1ELb0ELb1ELb1EEENS1_21CollectiveEpilogueFwdINS6_IJS8_SA_S9_EEENS6_IJNS7_ILi1EEESI_SI_EEESC_SE_Li256ELb1ELb1ELb1ELb0EEENS1_36VarlenDynamicPersistentTileSchedulerILi128ELi48ELi256ELi256ELb1ELb1ELb0ELb1ELb1ELb1EEEEEEEEEvNT_6ParamsE,"",@"SHT_CUDA_INFO"
	.sectionflags	@""
	.align	4


	//----- nvinfo : EIATTR_CUDA_API_VERSION
	.align		4
        /*0000*/ 	.byte	0x04, 0x37
        /*0002*/ 	.short	(.L_364 - .L_363)
.L_363:
        /*0004*/ 	.word	0x00000082


	//----- nvinfo : EIATTR_SW2861232_WAR
	.align		4
.L_364:
        /*0008*/ 	.byte	0x01, 0x35
	.zero		2


	//----- nvinfo : EIATTR_PARAM_CBANK
	.align		4
        /*000c*/ 	.byte	0x04, 0x0a
        /*000e*/ 	.short	(.L_366 - .L_365)
	.align		4
.L_365:
        /*0010*/ 	.word	index@(.nv.constant0._ZN7cutlass13device_kernelIN5flash19enable_sm80_to_sm89INS1_16FlashAttnFwdSm80INS1_25CollectiveMainloopFwdSm80ILi8ELi1ELb1EN4cute5tupleIJNS5_1CILi128EEENS7_ILi48EEENS7_ILi256EEEEEELi256ENS_10bfloat16_tEfNS_4arch4Sm80ELb1ELb0ELb0ELb1ELb1ELb0ELb1ELb1EEENS1_21CollectiveEpilogueFwdINS6_IJS8_SA_S9_EEENS6_IJNS7_ILi1EEESI_SI_EEESC_SE_Li256ELb1ELb1ELb1ELb0EEENS1_36VarlenDynamicPersistentTileSchedulerILi128ELi48ELi256ELi256ELb1ELb1ELb0ELb1ELb1ELb1EEEEEEEEEvNT_6ParamsE)
        /*0014*/ 	.short	0x0160
        /*0016*/ 	.short	0x0438


	//----- nvinfo : EIATTR_CBANK_PARAM_SIZE
	.align		4
.L_366:
        /*0018*/ 	.byte	0x03, 0x19
        /*001a*/ 	.short	0x0438


	//----- nvinfo : EIATTR_KPARAM_INFO
	.align		4
        /*001c*/ 	.byte	0x04, 0x17
        /*001e*/ 	.short	(.L_368 - .L_367)
.L_367:
        /*0020*/ 	.word	0x00000000
        /*0024*/ 	.short	0x0000
        /*0026*/ 	.short	0x0000
        /*0028*/ 	.byte	0x00, 0xf0, 0xe1, 0x10


	//----- nvinfo : EIATTR_MAXREG_COUNT
	.align		4
.L_368:
        /*002c*/ 	.byte	0x03, 0x1b
        /*002e*/ 	.short	0x00ff


	//----- nvinfo : EIATTR_NUM_BARRIERS
	.align		4
        /*0030*/ 	.byte	0x02, 0x4c
        /*0032*/ 	.byte	0x06
	.zero		1


	//----- nvinfo : EIATTR_ANNOTATIONS
	.align		4
        /*0034*/ 	.byte	0x04, 0x55
        /*0036*/ 	.short	(.L_370 - .L_369)


	//   ....[0]....
.L_369:
        /* <DEDUP_REMOVED lines=343> */


	//----- nvinfo : EIATTR_MERCURY_ISA_VERSION
	.align		4
.L_370:
        /*1598*/ 	.byte	0x03, 0x5f
        /*159a*/ 	.short	0x0000


	//----- nvinfo : EIATTR_INT_WARP_WIDE_INSTR_OFFSETS
	.align		4
        /*159c*/ 	.byte	0x04, 0x31
        /*159e*/ 	.short	(.L_372 - .L_371)


	//   ....[0]....
.L_371:
        /*15a0*/ 	.word	0x0000e1b0


	//   ....[1]....
        /*15a4*/ 	.word	0x0000e230


	//----- nvinfo : EIATTR_COOP_GROUP_MASK_REGIDS
	.align		4
.L_372:
        /*15a8*/ 	.byte	0x04, 0x29
        /*15aa*/ 	.short	(.L_374 - .L_373)


	//   ....[0]....
.L_373:
        /*15ac*/ 	.word	0xffffffff


	//   ....[1]....
        /*15b0*/ 	.word	0xffffffff


	//   ....[2]....
        /*15b4*/ 	.word	0xffffffff


	//   ....[3]....
        /*15b8*/ 	.word	0xffffffff


	//   ....[4]....
        /*15bc*/ 	.word	0xffffffff


	//   ....[5]....
        /*15c0*/ 	.word	0xffffffff


	//   ....[6]....
        /*15c4*/ 	.word	0xffffffff


	//   ....[7]....
        /*15c8*/ 	.word	0xffffffff


	//   ....[8]....
        /*15cc*/ 	.word	0xffffffff


	//   ....[9]....
        /*15d0*/ 	.word	0xffffffff


	//   ....[10]....
        /*15d4*/ 	.word	0xffffffff


	//   ....[11]....
        /*15d8*/ 	.word	0xffffffff


	//   ....[12]....
        /*15dc*/ 	.word	0xffffffff


	//   ....[13]....
        /*15e0*/ 	.word	0xffffffff


	//   ....[14]....
        /*15e4*/ 	.word	0xffffffff


	//   ....[15]....
        /*15e8*/ 	.word	0xffffffff


	//   ....[16]....
        /*15ec*/ 	.word	0xffffffff


	//   ....[17]....
        /*15f0*/ 	.word	0xffffffff


	//   ....[18]....
        /*15f4*/ 	.word	0xffffffff


	//   ....[19]....
        /*15f8*/ 	.word	0xffffffff


	//   ....[20]....
        /*15fc*/ 	.word	0xffffffff


	//   ....[21]....
        /*1600*/ 	.word	0xffffffff


	//   ....[22]....
        /*1604*/ 	.word	0xffffffff


	//   ....[23]....
        /*1608*/ 	.word	0xffffffff


	//   ....[24]....
        /*160c*/ 	.word	0xffffffff


	//   ....[25]....
        /*1610*/ 	.word	0xffffffff


	//   ....[26]....
        /*1614*/ 	.word	0xffffffff


	//   ....[27]....
        /*1618*/ 	.word	0xffffffff


	//   ....[28]....
        /*161c*/ 	.word	0xffffffff


	//   ....[29]....
        /*1620*/ 	.word	0xffffffff


	//   ....[30]....
        /*1624*/ 	.word	0xffffffff


	//   ....[31]....
        /*1628*/ 	.word	0xffffffff


	//   ....[32]....
        /*162c*/ 	.word	0xffffffff


	//   ....[33]....
        /*1630*/ 	.word	0xffffffff


	//   ....[34]....
        /*1634*/ 	.word	0xffffffff


	//   ....[35]....
        /*1638*/ 	.word	0xffffffff


	//   ....[36]....
        /*163c*/ 	.word	0xffffffff


	//   ....[37]....
        /*1640*/ 	.word	0xffffffff


	//   ....[38]....
        /*1644*/ 	.word	0xffffffff


	//   ....[39]....
        /*1648*/ 	.word	0xffffffff


	//   ....[40]....
        /*164c*/ 	.word	0xffffffff


	//   ....[41]....
        /*1650*/ 	.word	0xffffffff


	//   ....[42]....
        /*1654*/ 	.word	0xffffffff


	//   ....[43]....
        /*1658*/ 	.word	0xffffffff


	//   ....[44]....
        /*165c*/ 	.word	0xffffffff


	//   ....[45]....
        /*1660*/ 	.word	0xffffffff


	//   ....[46]....
        /*1664*/ 	.word	0xffffffff


	//   ....[47]....
        /*1668*/ 	.word	0xffffffff


	//   ....[48]....
        /*166c*/ 	.word	0xffffffff


	//   ....[49]....
        /*1670*/ 	.word	0xffffffff


	//   ....[50]....
        /*1674*/ 	.word	0xffffffff


	//   ....[51]....
        /*1678*/ 	.word	0xffffffff


	//   ....[52]....
        /*167c*/ 	.word	0xffffffff


	//   ....[53]....
        /*1680*/ 	.word	0xffffffff


	//   ....[54]....
        /*1684*/ 	.word	0xffffffff


	//   ....[55]....
        /*1688*/ 	.word	0xffffffff


	//   ....[56]....
        /*168c*/ 	.word	0xffffffff


	//   ....[57]....
        /*1690*/ 	.word	0xffffffff


	//   ....[58]....
        /*1694*/ 	.word	0xffffffff


	//   ....[59]....
        /*1698*/ 	.word	0xffffffff


	//   ....[60]....
        /*169c*/ 	.word	0xffffffff


	//   ....[61]....
        /*16a0*/ 	.word	0xffffffff


	//   ....[62]....
        /*16a4*/ 	.word	0xffffffff


	//   ....[63]....
        /*16a8*/ 	.word	0xffffffff


	//   ....[64]....
        /*16ac*/ 	.word	0xffffffff


	//   ....[65]....
        /*16b0*/ 	.word	0xffffffff


	//   ....[66]....
        /*16b4*/ 	.word	0xffffffff


	//   ....[67]....
        /*16b8*/ 	.word	0xffffffff


	//   ....[68]....
        /*16bc*/ 	.word	0xffffffff


	//   ....[69]....
        /*16c0*/ 	.word	0xffffffff


	//   ....[70]....
        /*16c4*/ 	.word	0xffffffff


	//   ....[71]....
        /*16c8*/ 	.word	0xffffffff


	//   ....[72]....
        /*16cc*/ 	.word	0xffffffff


	//   ....[73]....
        /*16d0*/ 	.word	0xffffffff


	//   ....[74]....
        /*16d4*/ 	.word	0xffffffff


	//   ....[75]....
        /*16d8*/ 	.word	0xffffffff


	//   ....[76]....
        /*16dc*/ 	.word	0xffffffff


	//   ....[77]....
        /*16e0*/ 	.word	0xffffffff


	//   ....[78]....
        /*16e4*/ 	.word	0xffffffff


	//   ....[79]....
        /*16e8*/ 	.word	0xffffffff


	//   ....[80]....
        /*16ec*/ 	.word	0xffffffff


	//   ....[81]....
        /*16f0*/ 	.word	0xffffffff


	//   ....[82]....
        /*16f4*/ 	.word	0xffffffff


	//   ....[83]....
        /*16f8*/ 	.word	0xffffffff


	//   ....[84]....
        /*16fc*/ 	.word	0xffffffff


	//   ....[85]....
        /*1700*/ 	.word	0xffffffff


	//   ....[86]....
        /*1704*/ 	.word	0xffffffff


	//   ....[87]....
        /*1708*/ 	.word	0xffffffff


	//   ....[88]....
        /*170c*/ 	.word	0xffffffff


	//   ....[89]....
        /*1710*/ 	.word	0xffffffff


	//   ....[90]....
        /*1714*/ 	.word	0xffffffff


	//   ....[91]....
        /*1718*/ 	.word	0xffffffff


	//   ....[92]....
        /*171c*/ 	.word	0xffffffff


	//   ....[93]....
        /*1720*/ 	.word	0xffffffff


	//   ....[94]....
        /*1724*/ 	.word	0xffffffff


	//   ....[95]....
        /*1728*/ 	.word	0xffffffff


	//   ....[96]....
        /*172c*/ 	.word	0xffffffff


	//   ....[97]....
        /*1730*/ 	.word	0xffffffff


	//   ....[98]....
        /*1734*/ 	.word	0xffffffff


	//   ....[99]....
        /*1738*/ 	.word	0xffffffff


	//   ....[100]....
        /*173c*/ 	.word	0xffffffff


	//   ....[101]....
        /*1740*/ 	.word	0xffffffff


	//   ....[102]....
        /*1744*/ 	.word	0xffffffff


	//   ....[103]....
        /*1748*/ 	.word	0xffffffff


	//   ....[104]....
        /*174c*/ 	.word	0xffffffff


	//   ....[105]....
        /*1750*/ 	.word	0xffffffff


	//   ....[106]....
        /*1754*/ 	.word	0xffffffff


	//   ....[107]....
        /*1758*/ 	.word	0xffffffff


	//   ....[108]....
        /*175c*/ 	.word	0xffffffff


	//   ....[109]....
        /*1760*/ 	.word	0xffffffff


	//   ....[110]....
        /*1764*/ 	.word	0xffffffff


	//   ....[111]....
        /*1768*/ 	.word	0xffffffff


	//   ....[112]....
        /*176c*/ 	.word	0xffffffff


	//   ....[113]....
        /*1770*/ 	.word	0xffffffff


	//   ....[114]....
        /*1774*/ 	.word	0xffffffff


	//   ....[115]....
        /*1778*/ 	.word	0xffffffff


	//   ....[116]....
        /*177c*/ 	.word	0xffffffff


	//   ....[117]....
        /*1780*/ 	.word	0xffffffff


	//   ....[118]....
        /*1784*/ 	.word	0xffffffff


	//   ....[119]....
        /*1788*/ 	.word	0xffffffff


	//   ....[120]....
        /*178c*/ 	.word	0xffffffff


	//   ....[121]....
        /*1790*/ 	.word	0xffffffff


	//   ....[122]....
        /*1794*/ 	.word	0xffffffff


	//   ....[123]....
        /*1798*/ 	.word	0xffffffff


	//   ....[124]....
        /*179c*/ 	.word	0xffffffff


	//   ....[125]....
        /*17a0*/ 	.word	0xffffffff


	//   ....[126]....
        /*17a4*/ 	.word	0xffffffff


	//   ....[127]....
        /*17a8*/ 	.word	0xffffffff


	//   ....[128]....
        /*17ac*/ 	.word	0xffffffff


	//   ....[129]....
        /*17b0*/ 	.word	0xffffffff


	//   ....[130]....
        /*17b4*/ 	.word	0xffffffff


	//   ....[131]....
        /*17b8*/ 	.word	0xffffffff


	//   ....[132]....
        /*17bc*/ 	.word	0xffffffff


	//   ....[133]....
        /*17c0*/ 	.word	0xffffffff


	//   ....[134]....
        /*17c4*/ 	.word	0xffffffff


	//   ....[135]....
        /*17c8*/ 	.word	0xffffffff


	//   ....[136]....
        /*17cc*/ 	.word	0xffffffff


	//   ....[137]....
        /*17d0*/ 	.word	0xffffffff


	//   ....[138]....
        /*17d4*/ 	.word	0xffffffff


	//   ....[139]....
        /*17d8*/ 	.word	0xffffffff


	//   ....[140]....
        /*17dc*/ 	.word	0xffffffff


	//   ....[141]....
        /*17e0*/ 	.word	0xffffffff


	//   ....[142]....
        /*17e4*/ 	.word	0xffffffff


	//   ....[143]....
        /*17e8*/ 	.word	0xffffffff


	//   ....[144]....
        /*17ec*/ 	.word	0xffffffff


	//   ....[145]....
        /*17f0*/ 	.word	0xffffffff


	//   ....[146]....
        /*17f4*/ 	.word	0xffffffff


	//   ....[147]....
        /*17f8*/ 	.word	0xffffffff


	//   ....[148]....
        /*17fc*/ 	.word	0xffffffff


	//   ....[149]....
        /*1800*/ 	.word	0xffffffff


	//   ....[150]....
        /*1804*/ 	.word	0xffffffff


	//   ....[151]....
        /*1808*/ 	.word	0xffffffff


	//   ....[152]....
        /*180c*/ 	.word	0xffffffff


	//   ....[153]....
        /*1810*/ 	.word	0xffffffff


	//   ....[154]....
        /*1814*/ 	.word	0xffffffff


	//   ....[155]....
        /*1818*/ 	.word	0xffffffff


	//   ....[156]....
        /*181c*/ 	.word	0xffffffff


	//   ....[157]....
        /*1820*/ 	.word	0xffffffff


	//   ....[158]....
        /*1824*/ 	.word	0xffffffff


	//   ....[159]....
        /*1828*/ 	.word	0xffffffff


	//   ....[160]....
        /*182c*/ 	.word	0xffffffff


	//   ....[161]....
        /*1830*/ 	.word	0xffffffff


	//   ....[162]....
        /*1834*/ 	.word	0xffffffff


	//   ....[163]....
        /*1838*/ 	.word	0xffffffff


	//   ....[164]....
        /*183c*/ 	.word	0xffffffff


	//   ....[165]....
        /*1840*/ 	.word	0xffffffff


	//   ....[166]....
        /*1844*/ 	.word	0xffffffff


	//   ....[167]....
        /*1848*/ 	.word	0xffffffff


	//   ....[168]....
        /*184c*/ 	.word	0xffffffff


	//   ....[169]....
        /*1850*/ 	.word	0xffffffff


	//   ....[170]....
        /*1854*/ 	.word	0xffffffff


	//   ....[171]....
        /*1858*/ 	.word	0xffffffff


	//   ....[172]....
        /*185c*/ 	.word	0xffffffff


	//   ....[173]....
        /*1860*/ 	.word	0xffffffff


	//   ....[174]....
        /*1864*/ 	.word	0xffffffff


	//   ....[175]....
        /*1868*/ 	.word	0xffffffff


	//   ....[176]....
        /*186c*/ 	.word	0xffffffff


	//   ....[177]....
        /*1870*/ 	.word	0xffffffff


	//   ....[178]....
        /*1874*/ 	.word	0xffffffff


	//   ....[179]....
        /*1878*/ 	.word	0xffffffff


	//   ....[180]....
        /*187c*/ 	.word	0xffffffff


	//   ....[181]....
        /*1880*/ 	.word	0xffffffff


	//   ....[182]....
        /*1884*/ 	.word	0xffffffff


	//   ....[183]....
        /*1888*/ 	.word	0xffffffff


	//   ....[184]....
        /*188c*/ 	.word	0xffffffff


	//   ....[185]....
        /*1890*/ 	.word	0xffffffff


	//   ....[186]....
        /*1894*/ 	.word	0xffffffff


	//   ....[187]....
        /*1898*/ 	.word	0xffffffff


	//   ....[188]....
        /*189c*/ 	.word	0xffffffff


	//   ....[189]....
        /*18a0*/ 	.word	0xffffffff


	//   ....[190]....
        /*18a4*/ 	.word	0xffffffff


	//   ....[191]....
        /*18a8*/ 	.word	0xffffffff


	//   ....[192]....
        /*18ac*/ 	.word	0xffffffff


	//   ....[193]....
        /*18b0*/ 	.word	0xffffffff


	//   ....[194]....
        /*18b4*/ 	.word	0xffffffff


	//   ....[195]....
        /*18b8*/ 	.word	0xffffffff


	//   ....[196]....
        /*18bc*/ 	.word	0xffffffff


	//   ....[197]....
        /*18c0*/ 	.word	0xffffffff


	//   ....[198]....
        /*18c4*/ 	.word	0xffffffff


	//   ....[199]....
        /*18c8*/ 	.word	0xffffffff


	//   ....[200]....
        /*18cc*/ 	.word	0xffffffff


	//   ....[201]....
        /*18d0*/ 	.word	0xffffffff


	//   ....[202]....
        /*18d4*/ 	.word	0xffffffff


	//   ....[203]....
        /*18d8*/ 	.word	0xffffffff


	//----- nvinfo : EIATTR_COOP_GROUP_INSTR_OFFSETS
	.align		4
.L_374:
        /*18dc*/ 	.byte	0x04, 0x28
        /*18de*/ 	.short	(.L_376 - .L_375)


	//   ....[0]....
.L_375:
        /*18e0*/ 	.word	0x00000050


	//   ....[1]....
        /*18e4*/ 	.word	0x00000200


	//   ....[2]....
        /*18e8*/ 	.word	0x00000230


	//   ....[3]....
        /*18ec*/ 	.word	0x00000260


	//   ....[4]....
        /*18f0*/ 	.word	0x00000290


	//   ....[5]....
        /*18f4*/ 	.word	0x000002c0


	//   ....[6]....
        /*18f8*/ 	.word	0x000002f0


	//   ....[7]....
        /*18fc*/ 	.word	0x00000450


	//   ....[8]....
        /*1900*/ 	.word	0x00000490


	//   ....[9]....
        /*1904*/ 	.word	0x000004c0


	//   ....[10]....
        /*1908*/ 	.word	0x000004f0


	//   ....[11]....
        /*190c*/ 	.word	0x00000520


	//   ....[12]....
        /*1910*/ 	.word	0x00000550


	//   ....[13]....
        /*1914*/ 	.word	0x000005e0


	//   ....[14]....
        /*1918*/ 	.word	0x00000630


	//   ....[15]....
        /*191c*/ 	.word	0x00000650


	//   ....[16]....
        /*1920*/ 	.word	0x000006b0


	//   ....[17]....
        /*1924*/ 	.word	0x000032f0


	//   ....[18]....
        /*1928*/ 	.word	0x00003320


	//   ....[19]....
        /*192c*/ 	.word	0x00003350


	//   ....[20]....
        /*1930*/ 	.word	0x00003370


	//   ....[21]....
        /*1934*/ 	.word	0x00003560


	//   ....[22]....
        /*1938*/ 	.word	0x00003580


	//   ....[23]....
        /*193c*/ 	.word	0x00003660


	//   ....[24]....
        /*1940*/ 	.word	0x000036b0


	//   ....[25]....
        /*1944*/ 	.word	0x00003820


	//   ....[26]....
        /*1948*/ 	.word	0x00003840


	//   ....[27]....
        /*194c*/ 	.word	0x00003960


	//   ....[28]....
        /*1950*/ 	.word	0x00003af0


	//   ....[29]....
        /*1954*/ 	.word	0x00003d80


	//   ....[30]....
        /*1958*/ 	.word	0x00003d90


	//   ....[31]....
        /*195c*/ 	.word	0x00004260


	//   ....[32]....
        /*1960*/ 	.word	0x00004270


	//   ....[33]....
        /*1964*/ 	.word	0x000051c0


	//   ....[34]....
        /*1968*/ 	.word	0x000051e0


	//   ....[35]....
        /*196c*/ 	.word	0x00005440


	//   ....[36]....
        /*1970*/ 	.word	0x00005450


	//   ....[37]....
        /*1974*/ 	.word	0x00005770


	//   ....[38]....
        /*1978*/ 	.word	0x00005930


	//   ....[39]....
        /*197c*/ 	.word	0x00005c30


	//   ....[40]....
        /*1980*/ 	.word	0x00005c50


	//   ....[41]....
        /*1984*/ 	.word	0x00005c80


	//   ....[42]....
        /*1988*/ 	.word	0x00005c90


	//   ....[43]....
        /*198c*/ 	.word	0x000072c0


	//   ....[44]....
        /*1990*/ 	.word	0x000072e0


	//   ....[45]....
        /*1994*/ 	.word	0x00007540


	//   ....[46]....
        /*1998*/ 	.word	0x00007550


	//   ....[47]....
        /*199c*/ 	.word	0x00008320


	//   ....[48]....
        /*19a0*/ 	.word	0x00008340


	//   ....[49]....
        /*19a4*/ 	.word	0x00008570


	//   ....[50]....
        /*19a8*/ 	.word	0x00008580


	//   ....[51]....
        /*19ac*/ 	.word	0x000088a0


	//   ....[52]....
        /*19b0*/ 	.word	0x00008a50


	//   ....[53]....
        /*19b4*/ 	.word	0x00008cb0


	//   ....[54]....
        /*19b8*/ 	.word	0x00008cd0


	//   ....[55]....
        /*19bc*/ 	.word	0x00008db0


	//   ....[56]....
        /*19c0*/ 	.word	0x00008dd0


	//   ....[57]....
        /*19c4*/ 	.word	0x0000a8e0


	//   ....[58]....
        /*19c8*/ 	.word	0x0000a9d0


	//   ....[59]....
        /*19cc*/ 	.word	0x0000ab40


	//   ....[60]....
        /*19d0*/ 	.word	0x0000ab50


	//   ....[61]....
        /*19d4*/ 	.word	0x0000b910


	//   ....[62]....
        /*19d8*/ 	.word	0x0000b930


	//   ....[63]....
        /*19dc*/ 	.word	0x0000bae0


	//   ....[64]....
        /*19e0*/ 	.word	0x0000baf0


	//   ....[65]....
        /*19e4*/ 	.word	0x0000be30


	//   ....[66]....
        /*19e8*/ 	.word	0x0000be60


	//   ....[67]....
        /*19ec*/ 	.word	0x0000be80


	//   ....[68]....
        /*19f0*/ 	.word	0x0000bea0


	//   ....[69]....
        /*19f4*/ 	.word	0x0000d770


	//   ....[70]....
        /*19f8*/ 	.word	0x0000d7c0


	//   ....[71]....
        /*19fc*/ 	.word	0x0000d7e0


	//   ....[72]....
        /*1a00*/ 	.word	0x0000d7f0


	//   ....[73]....
        /*1a04*/ 	.word	0x0000f0a0


	//   ....[74]....
        /*1a08*/ 	.word	0x0000f0c0


	//   ....[75]....
        /*1a0c*/ 	.word	0x0000f0e0


	//   ....[76]....
        /*1a10*/ 	.word	0x0000f100


	//   ....[77]....
        /*1a14*/ 	.word	0x0000f4b0


	//   ....[78]....
        /*1a18*/ 	.word	0x0000f4d0


	//   ....[79]....
        /*1a1c*/ 	.word	0x0000f710


	//   ....[80]....
        /*1a20*/ 	.word	0x0000f720


	//   ....[81]....
        /*1a24*/ 	.word	0x0000f910


	//   ....[82]....
        /*1a28*/ 	.word	0x0000f930


	//   ....[83]....
        /*1a2c*/ 	.word	0x0000fb20


	//   ....[84]....
        /*1a30*/ 	.word	0x0000fb30


	//   ....[85]....
        /*1a34*/ 	.word	0x0000ff10


	//   ....[86]....
        /*1a38*/ 	.word	0x0000ff30


	//   ....[87]....
        /*1a3c*/ 	.word	0x00010b80


	//   ....[88]....
        /*1a40*/ 	.word	0x00010b90


	//   ....[89]....
        /*1a44*/ 	.word	0x00012040


	//   ....[90]....
        /*1a48*/ 	.word	0x00012060


	//   ....[91]....
        /*1a4c*/ 	.word	0x000122b0


	//   ....[92]....
        /*1a50*/ 	.word	0x000122c0


	//   ....[93]....
        /*1a54*/ 	.word	0x000124b0


	//   ....[94]....
        /*1a58*/ 	.word	0x000124d0


	//   ....[95]....
        /*1a5c*/ 	.word	0x000126c0


	//   ....[96]....
        /*1a60*/ 	.word	0x000126d0


	//   ....[97]....
        /*1a64*/ 	.word	0x00012980


	//   ....[98]....
        /*1a68*/ 	.word	0x000129a0


	//   ....[99]....
        /*1a6c*/ 	.word	0x00012ad0


	//   ....[100]....
        /*1a70*/ 	.word	0x00012b10


	//   ....[101]....
        /*1a74*/ 	.word	0x00012b40


	//   ....[102]....
        /*1a78*/ 	.word	0x00012b70


	//   ....[103]....
        /*1a7c*/ 	.word	0x00012ba0


	//   ....[104]....
        /*1a80*/ 	.word	0x00012bd0


	//   ....[105]....
        /*1a84*/ 	.word	0x00012d30


	//   ....[106]....
        /*1a88*/ 	.word	0x00012d70


	//   ....[107]....
        /*1a8c*/ 	.word	0x00012da0


	//   ....[108]....
        /*1a90*/ 	.word	0x00012dd0


	//   ....[109]....
        /*1a94*/ 	.word	0x00012e00


	//   ....[110]....
        /*1a98*/ 	.word	0x00012e30


	//   ....[111]....
        /*1a9c*/ 	.word	0x00012ec0


	//   ....[112]....
        /*1aa0*/ 	.word	0x00012f20


	//   ....[113]....
        /*1aa4*/ 	.word	0x00012f30


	//   ....[114]....
        /*1aa8*/ 	.word	0x00012f90


	//   ....[115]....
        /*1aac*/ 	.word	0x00013a00


	//   ....[116]....
        /*1ab0*/ 	.word	0x00013a60


	//   ....[117]....
        /*1ab4*/ 	.word	0x00013ab0


	//   ....[118]....
        /*1ab8*/ 	.word	0x00013b00


	//   ....[119]....
        /*1abc*/ 	.word	0x00013b50


	//   ....[120]....
        /*1ac0*/ 	.word	0x00013bc0


	//   ....[121]....
        /*1ac4*/ 	.word	0x00013c00


	//   ....[122]....
        /*1ac8*/ 	.word	0x00013c70


	//   ....[123]....
        /*1acc*/ 	.word	0x00013ce0


	//   ....[124]....
        /*1ad0*/ 	.word	0x00013d40


	//   ....[125]....
        /*1ad4*/ 	.word	0x00013db0


	//   ....[126]....
        /*1ad8*/ 	.word	0x00013e10


	//   ....[127]....
        /*1adc*/ 	.word	0x00013e70


	//   ....[128]....
        /*1ae0*/ 	.word	0x00013ee0


	//   ....[129]....
        /*1ae4*/ 	.word	0x00013f40


	//   ....[130]....
        /*1ae8*/ 	.word	0x00013fa0


	//   ....[131]....
        /*1aec*/ 	.word	0x00014000


	//   ....[132]....
        /*1af0*/ 	.word	0x00014060


	//   ....[133]....
        /*1af4*/ 	.word	0x000143a0


	//   ....[134]....
        /*1af8*/ 	.word	0x000143f0


	//   ....[135]....
        /*1afc*/ 	.word	0x00014440


	//   ....[136]....
        /*1b00*/ 	.word	0x00014490


	//   ....[137]....
        /*1b04*/ 	.word	0x00014500


	//   ....[138]....
        /*1b08*/ 	.word	0x00014570


	//   ....[139]....
        /*1b0c*/ 	.word	0x000145d0


	//   ....[140]....
        /*1b10*/ 	.word	0x00014630


	//   ....[141]....
        /*1b14*/ 	.word	0x00014690


	//   ....[142]....
        /*1b18*/ 	.word	0x00014700


	//   ....[143]....
        /*1b1c*/ 	.word	0x00014760


	//   ....[144]....
        /*1b20*/ 	.word	0x000147c0


	//   ....[145]....
        /*1b24*/ 	.word	0x00014820


	//   ....[146]....
        /*1b28*/ 	.word	0x00014880


	//   ....[147]....
        /*1b2c*/ 	.word	0x00014bc0


	//   ....[148]....
        /*1b30*/ 	.word	0x00014c00


	//   ....[149]....
        /*1b34*/ 	.word	0x00014c50


	//   ....[150]....
        /*1b38*/ 	.word	0x00014c90


	//   ....[151]....
        /*1b3c*/ 	.word	0x00014cf0


	//   ....[152]....
        /*1b40*/ 	.word	0x00014d50


	//   ....[153]....
        /*1b44*/ 	.word	0x00014db0


	//   ....[154]....
        /*1b48*/ 	.word	0x00014e10


	//   ....[155]....
        /*1b4c*/ 	.word	0x00014e80


	//   ....[156]....
        /*1b50*/ 	.word	0x00014ee0


	//   ....[157]....
        /*1b54*/ 	.word	0x00014f40


	//   ....[158]....
        /*1b58*/ 	.word	0x00014f80


	//   ....[159]....
        /*1b5c*/ 	.word	0x00014fc0


	//   ....[160]....
        /*1b60*/ 	.word	0x00015010


	//   ....[161]....
        /*1b64*/ 	.word	0x00015050


	//   ....[162]....
        /*1b68*/ 	.word	0x000150a0


	//   ....[163]....
        /*1b6c*/ 	.word	0x000150f0


	//   ....[164]....
        /*1b70*/ 	.word	0x00015140


	//   ....[165]....
        /*1b74*/ 	.word	0x000151a0


	//   ....[166]....
        /*1b78*/ 	.word	0x00015210


	//   ....[167]....
        /*1b7c*/ 	.word	0x00015280


	//   ....[168]....
        /*1b80*/ 	.word	0x000152e0


	//   ....[169]....
        /*1b84*/ 	.word	0x00015340


	//   ....[170]....
        /*1b88*/ 	.word	0x000153a0


	//   ....[171]....
        /*1b8c*/ 	.word	0x00015410


	//   ....[172]....
        /*1b90*/ 	.word	0x00015470


	//   ....[173]....
        /*1b94*/ 	.word	0x000154d0


	//   ....[174]....
        /*1b98*/ 	.word	0x00015530


	//   ....[175]....
        /*1b9c*/ 	.word	0x000155a0


	//   ....[176]....
        /*1ba0*/ 	.word	0x00015600


	//   ....[177]....
        /*1ba4*/ 	.word	0x00015660


	//   ....[178]....
        /*1ba8*/ 	.word	0x000156c0


	//   ....[179]....
        /*1bac*/ 	.word	0x00015730


	//   ....[180]....
        /*1bb0*/ 	.word	0x00015790


	//   ....[181]....
        /*1bb4*/ 	.word	0x000157f0


	//   ....[182]....
        /*1bb8*/ 	.word	0x00015850


	//   ....[183]....
        /*1bbc*/ 	.word	0x000158c0


	//   ....[184]....
        /*1bc0*/ 	.word	0x00015920


	//   ....[185]....
        /*1bc4*/ 	.word	0x00015980


	//   ....[186]....
        /*1bc8*/ 	.word	0x000159e0


	//   ....[187]....
        /*1bcc*/ 	.word	0x00015a50


	//   ....[188]....
        /*1bd0*/ 	.word	0x00015aa0


	//   ....[189]....
        /*1bd4*/ 	.word	0x00015ae0


	//   ....[190]....
        /*1bd8*/ 	.word	0x00015b30


	//   ....[191]....
        /*1bdc*/ 	.word	0x00015b80


	//   ....[192]....
        /*1be0*/ 	.word	0x00015bd0


	//   ....[193]....
        /*1be4*/ 	.word	0x00015c40


	//   ....[194]....
        /*1be8*/ 	.word	0x00015c80


	//   ....[195]....
        /*1bec*/ 	.word	0x00015cd0


	//   ....[196]....
        /*1bf0*/ 	.word	0x00015d20


	//   ....[197]....
        /*1bf4*/ 	.word	0x00015d70


	//   ....[198]....
        /*1bf8*/ 	.word	0x00015dc0


	//   ....[199]....
        /*1bfc*/ 	.word	0x00015e30


	//   ....[200]....
        /*1c00*/ 	.word	0x00015e70


	//   ....[201]....
        /*1c04*/ 	.word	0x00015ee0


	//   ....[202]....
        /*1c08*/ 	.word	0x00015f40


	//   ....[203]....
        /*1c0c*/ 	.word	0x00015fb0


	//----- nvinfo : EIATTR_EXIT_INSTR_OFFSETS
	.align		4
.L_376:
        /*1c10*/ 	.byte	0x04, 0x1c
        /*1c12*/ 	.short	(.L_378 - .L_377)


	//   ....[0]....
.L_377:
        /*1c14*/ 	.word	0x000010d0


	//   ....[1]....
        /*1c18*/ 	.word	0x000139c0


	//----- nvinfo : EIATTR_MAX_THREADS
	.align		4
.L_378:
        /*1c1c*/ 	.byte	0x04, 0x05
        /*1c1e*/ 	.short	(.L_380 - .L_379)
.L_379:
        /*1c20*/ 	.word	0x00000100
        /*1c24*/ 	.word	0x00000001
        /*1c28*/ 	.word	0x00000001


	//----- nvinfo : EIATTR_CRS_STACK_SIZE
	.align		4
.L_380:
        /*1c2c*/ 	.byte	0x04, 0x1e
        /*1c2e*/ 	.short	(.L_382 - .L_381)
.L_381:
        /*1c30*/ 	.word	0x00000000
.L_382:


//--------------------- .nv.info._ZN7cutlass13device_kernelIN5flash19enable_sm80_to_sm89INS1_16FlashAttnFwdSm80INS1_25CollectiveMainloopFwdSm80ILi8ELi1ELb0EN4cute5tupleIJNS5_1CILi128EEENS7_ILi32EEENS7_ILi256EEEEEELi256ENS_10bfloat16_tEfNS_4arch4Sm80ELb1ELb0ELb0ELb1ELb1ELb1ELb1ELb1EEENS1_21CollectiveEpilogueFwdINS6_IJS8_SA_S9_EEENS6_IJNS7_ILi1EEESI_SI_EEESC_SE_Li256ELb1ELb1ELb1ELb0EEENS1_36VarlenDynamicPersistentTileSchedulerILi128ELi32ELi256ELi256ELb1ELb1ELb0ELb1ELb1ELb1EEEEEEEEEvNT_6ParamsE --------------------------
	.section	.nv.info._ZN7cutlass13device_kernelIN5flash19enable_sm80_to_sm89INS1_16FlashAttnFwdSm80INS1_25CollectiveMainloopFwdSm80ILi8ELi1ELb0EN4cute5tupleIJNS5_1CILi128EEENS7_ILi32EEENS7_ILi256EEEEEELi256ENS_10bfloat16_tEfNS_4arch4Sm80ELb1ELb0ELb0ELb1ELb1ELb1ELb1ELb1EEENS1_21CollectiveEpilogueFwdINS6_IJS8_SA_S9_EEENS6_IJNS7_ILi1EEESI_SI_EEESC_SE_Li256ELb1ELb1ELb1ELb0EEENS1_36VarlenDynamicPersistentTileSchedulerILi128ELi32ELi256ELi256ELb1ELb1ELb0ELb1ELb1ELb1EEEEEEEEEvNT_6ParamsE,"",@"SHT_CUDA_INFO"
	.sectionflags	@""
	.align	4


	//----- nvinfo : EIATTR_CUDA_API_VERSION
	.align		4
        /*0000*/ 	.byte	0x04, 0x37
        /*0002*/ 	.short	(.L_384 - .L_383)
.L_383:
        /*0004*/ 	.word	0x00000082


	//----- nvinfo : EIATTR_SW2861232_WAR
	.align		4
.L_384:
        /*0008*/ 	.byte	0x01, 0x35
	.zero		2


	//----- nvinfo : EIATTR_PARAM_CBANK
	.align		4
        /*000c*/ 	.byte	0x04, 0x0a
        /*000e*/ 	.short	(.L_386 - .L_385)
	.align		4
.L_385:
        /*0010*/ 	.word	index@(.nv.constant0._ZN7cutlass13device_kernelIN5flash19enable_sm80_to_sm89INS1_16FlashAttnFwdSm80INS1_25CollectiveMainloopFwdSm80ILi8ELi1ELb0EN4cute5tupleIJNS5_1CILi128EEENS7_ILi32EEENS7_ILi256EEEEEELi256ENS_10bfloat16_tEfNS_4arch4Sm80ELb1ELb0ELb0ELb1ELb1ELb1ELb1ELb1EEENS1_21CollectiveEpilogueFwdINS6_IJS8_SA_S9_EEENS6_IJNS7_ILi1EEESI_SI_EEESC_SE_Li256ELb1ELb1ELb1ELb0EEENS1_36VarlenDynamicPersistentTileSchedulerILi128ELi32ELi256ELi256ELb1ELb1ELb0ELb1ELb1ELb1EEEEEEEEEvNT_6ParamsE)
        /*0014*/ 	.short	0x0160
        /*0016*/ 	.short	0x0438


	//----- nvinfo : EIATTR_CBANK_PARAM_SIZE
	.align		4
.L_386:
        /*0018*/ 	.byte	0x03, 0x19
        /*001a*/ 	.short	0x0438


	//----- nvinfo : EIATTR_KPARAM_INFO
	.align		4
        /*001c*/ 	.byte	0x04, 0x17
        /*001e*/ 	.short	(.L_388 - .L_387)
.L_387:
        /*0020*/ 	.word	0x00000000
        /*0024*/ 	.short	0x0000
        /*0026*/ 	.short	0x0000
        /*0028*/ 	.byte	0x00, 0xf0, 0xe1, 0x10


	//----- nvinfo : EIATTR_MAXREG_COUNT
	.align		4
.L_388:
        /*002c*/ 	.byte	0x03, 0x1b
        /*002e*/ 	.short	0x00ff


	//----- nvinfo : EIATTR_NUM_BARRIERS
	.align		4
        /*0030*/ 	.byte	0x02, 0x4c
        /*0032*/ 	.byte	0x06
	.zero		1


	//----- nvinfo : EIATTR_ANNOTATIONS
	.align		4
        /*0034*/ 	.byte	0x04, 0x55
        /*0036*/ 	.short	(.L_390 - .L_389)


	//   ....[0]....
.L_389:
        /* <DEDUP_REMOVED lines=21> */


	//----- nvinfo : EIATTR_MERCURY_ISA_VERSION
	.align		4
.L_390:
        /*0170*/ 	.byte	0x03, 0x5f
        /*0172*/ 	.short	0x0000


	//----- nvinfo : EIATTR_INT_WARP_WIDE_INSTR_OFFSETS
	.align		4
        /*0174*/ 	.byte	0x04, 0x31
        /*0176*/ 	.short	(.L_392 - .L_391)


	//   ....[0]....
.L_391:
        /*0178*/ 	.word	0x00017ac0


	//   ....[1]....
        /*017c*/ 	.word	0x00017b30


	//----- nvinfo : EIATTR_COOP_GROUP_MASK_REGIDS
	.align		4
.L_392:
        /*0180*/ 	.byte	0x04, 0x29
        /*0182*/ 	.short	(.L_394 - .L_393)


	//   ....[0]....
.L_393:
        /*0184*/ 	.word	0xffffffff


	//   ....[1]....
        /*0188*/ 	.word	0xffffffff


	//   ....[2]....
        /*018c*/ 	.word	0xffffffff


	//   ....[3]....
        /*0190*/ 	.word	0xffffffff


	//   ....[4]....
        /*0194*/ 	.word	0xffffffff


	//   ....[5]....
        /*0198*/ 	.word	0xffffffff


	//   ....[6]....
        /*019c*/ 	.word	0xffffffff


	//   ....[7]....
        /*01a0*/ 	.word	0xffffffff


	//   ....[8]....
        /*01a4*/ 	.word	0xffffffff


	//   ....[9]....
        /*01a8*/ 	.word	0xffffffff


	//   ....[10]....
        /*01ac*/ 	.word	0xffffffff


	//   ....[11]....
        /*01b0*/ 	.word	0xffffffff


	//   ....[12]....
        /*01b4*/ 	.word	0xffffffff


	//   ....[13]....
        /*01b8*/ 	.word	0xffffffff


	//   ....[14]....
        /*01bc*/ 	.word	0xffffffff


	//   ....[15]....
        /*01c0*/ 	.word	0xffffffff


	//   ....[16]....
        /*01c4*/ 	.word	0xffffffff


	//   ....[17]....
        /*01c8*/ 	.word	0xffffffff


	//   ....[18]....
        /*01cc*/ 	.word	0xffffffff


	//   ....[19]....
        /*01d0*/ 	.word	0xffffffff


	//   ....[20]....
        /*01d4*/ 	.word	0xffffffff


	//   ....[21]....
        /*01d8*/ 	.word	0xffffffff


	//   ....[22]....
        /*01dc*/ 	.word	0xffffffff


	//   ....[23]....
        /*01e0*/ 	.word	0xffffffff


	//   ....[24]....
        /*01e4*/ 	.word	0xffffffff


	//   ....[25]....
        /*01e8*/ 	.word	0xffffffff


	//   ....[26]....
        /*01ec*/ 	.word	0xffffffff


	//   ....[27]....
        /*01f0*/ 	.word	0xffffffff


	//   ....[28]....
        /*01f4*/ 	.word	0xffffffff


	//   ....[29]....
        /*01f8*/ 	.word	0xffffffff


	//   ....[30]....
        /*01fc*/ 	.word	0xffffffff


	//   ....[31]....
        /*0200*/ 	.word	0xffffffff


	//   ....[32]....
        /*0204*/ 	.word	0xffffffff


	//   ....[33]....
        /*0208*/ 	.word	0xffffffff


	//   ....[34]....
        /*020c*/ 	.word	0xffffffff


	//   ....[35]....
        /*0210*/ 	.word	0xffffffff


	//   ....[36]....
        /*0214*/ 	.word	0xffffffff


	//   ....[37]....
        /*0218*/ 	.word	0xffffffff


	//   ....[38]....
        /*021c*/ 	.word	0xffffffff


	//   ....[39]....
        /*0220*/ 	.word	0xffffffff


	//   ....[40]....
        /*0224*/ 	.word	0xffffffff


	//   ....[41]....
        /*0228*/ 	.word	0xffffffff


	//   ....[42]....
        /*022c*/ 	.word	0xffffffff


	//   ....[43]....
        /*0230*/ 	.word	0xffffffff


	//   ....[44]....
        /*0234*/ 	.word	0xffffffff


	//   ....[45]....
        /*0238*/ 	.word	0xffffffff


	//   ....[46]....
        /*023c*/ 	.word	0xffffffff


	//   ....[47]....
        /*0240*/ 	.word	0xffffffff


	//   ....[48]....
        /*0244*/ 	.word	0xffffffff


	//   ....[49]....
        /*0248*/ 	.word	0xffffffff


	//   ....[50]....
        /*024c*/ 	.word	0xffffffff


	//   ....[51]....
        /*0250*/ 	.word	0xffffffff


	//   ....[52]....
        /*0254*/ 	.word	0xffffffff


	//   ....[53]....
        /*0258*/ 	.word	0xffffffff


	//   ....[54]....
        /*025c*/ 	.word	0xffffffff


	//   ....[55]....
        /*0260*/ 	.word	0xffffffff


	//   ....[56]....
        /*0264*/ 	.word	0xffffffff


	//   ....[57]....
        /*0268*/ 	.word	0xffffffff


	//   ....[58]....
        /*026c*/ 	.word	0xffffffff


	//   ....[59]....
        /*0270*/ 	.word	0xffffffff


	//   ....[60]....
        /*0274*/ 	.word	0xffffffff


	//   ....[61]....
        /*0278*/ 	.word	0xffffffff


	//   ....[62]....
        /*027c*/ 	.word	0xffffffff


	//   ....[63]....
        /*0280*/ 	.word	0xffffffff


	//   ....[64]....
        /*0284*/ 	.word	0xffffffff


	//   ....[65]....
        /*0288*/ 	.word	0xffffffff


	//   ....[66]....
        /*028c*/ 	.word	0xffffffff


	//   ....[67]....
        /*0290*/ 	.word	0xffffffff


	//   ....[68]....
        /*0294*/ 	.word	0xffffffff


	//   ....[69]....
        /*0298*/ 	.word	0xffffffff


	//   ....[70]....
        /*029c*/ 	.word	0xffffffff


	//   ....[71]....
        /*02a0*/ 	.word	0xffffffff


	//   ....[72]....
        /*02a4*/ 	.word	0xffffffff


	//   ....[73]....
        /*02a8*/ 	.word	0xffffffff


	//   ....[74]....
        /*02ac*/ 	.word	0xffffffff


	//   ....[75]....
        /*02b0*/ 	.word	0xffffffff


	//   ....[76]....
        /*02b4*/ 	.word	0xffffffff


	//   ....[77]....
        /*02b8*/ 	.word	0xffffffff


	//   ....[78]....
        /*02bc*/ 	.word	0xffffffff


	//   ....[79]....
        /*02c0*/ 	.word	0xffffffff


	//   ....[80]....
        /*02c4*/ 	.word	0xffffffff


	//   ....[81]....
        /*02c8*/ 	.word	0xffffffff


	//   ....[82]....
        /*02cc*/ 	.word	0xffffffff


	//   ....[83]....
        /*02d0*/ 	.word	0xffffffff


	//   ....[84]....
        /*02d4*/ 	.word	0xffffffff


	//   ....[85]....
        /*02d8*/ 	.word	0xffffffff


	//   ....[86]....
        /*02dc*/ 	.word	0xffffffff


	//   ....[87]....
        /*02e0*/ 	.word	0xffffffff


	//   ....[88]....
        /*02e4*/ 	.word	0xffffffff


	//   ....[89]....
        /*02e8*/ 	.word	0xffffffff


	//   ....[90]....
        /*02ec*/ 	.word	0xffffffff


	//   ....[91]....
        /*02f0*/ 	.word	0xffffffff


	//   ....[92]....
        /*02f4*/ 	.word	0xffffffff


	//   ....[93]....
        /*02f8*/ 	.word	0xffffffff


	//   ....[94]....
        /*02fc*/ 	.word	0xffffffff


	//   ....[95]....
        /*0300*/ 	.word	0xffffffff


	//   ....[96]....
        /*0304*/ 	.word	0xffffffff


	//   ....[97]....
        /*0308*/ 	.word	0xffffffff


	//   ....[98]....
        /*030c*/ 	.word	0xffffffff


	//   ....[99]....
        /*0310*/ 	.word	0xffffffff


	//   ....[100]....
        /*0314*/ 	.word	0xffffffff


	//   ....[101]....
        /*0318*/ 	.word	0xffffffff


	//   ....[102]....
        /*031c*/ 	.word	0xffffffff


	//   ....[103]....
        /*0320*/ 	.word	0xffffffff


	//   ....[104]....
        /*0324*/ 	.word	0xffffffff


	//   ....[105]....
        /*0328*/ 	.word	0xffffffff


	//   ....[106]....
        /*032c*/ 	.word	0xffffffff


	//   ....[107]....
        /*0330*/ 	.word	0xffffffff


	//   ....[108]....
        /*0334*/ 	.word	0xffffffff


	//   ....[109]....
        /*0338*/ 	.word	0xffffffff


	//   ....[110]....
        /*033c*/ 	.word	0xffffffff


	//   ....[111]....
        /*0340*/ 	.word	0xffffffff


	//   ....[112]....
        /*0344*/ 	.word	0xffffffff


	//   ....[113]....
        /*0348*/ 	.word	0xffffffff


	//   ....[114]....
        /*034c*/ 	.word	0xffffffff


	//   ....[115]....
        /*0350*/ 	.word	0xffffffff


	//   ....[116]....
        /*0354*/ 	.word	0xffffffff


	//   ....[117]....
        /*0358*/ 	.word	0xffffffff


	//   ....[118]....
        /*035c*/ 	.word	0xffffffff


	//   ....[119]....
        /*0360*/ 	.word	0xffffffff


	//   ....[120]....
        /*0364*/ 	.word	0xffffffff


	//   ....[121]....
        /*0368*/ 	.word	0xffffffff


	//   ....[122]....
        /*036c*/ 	.word	0xffffffff


	//   ....[123]....
        /*0370*/ 	.word	0xffffffff


	//   ....[124]....
        /*0374*/ 	.word	0xffffffff


	//   ....[125]....
        /*0378*/ 	.word	0xffffffff


	//   ....[126]....
        /*037c*/ 	.word	0xffffffff


	//   ....[127]....
        /*0380*/ 	.word	0xffffffff


	//   ....[128]....
        /*0384*/ 	.word	0xffffffff


	//   ....[129]....
        /*0388*/ 	.word	0xffffffff


	//   ....[130]....
        /*038c*/ 	.word	0xffffffff


	//   ....[131]....
        /*0390*/ 	.word	0xffffffff


	//   ....[132]....
        /*0394*/ 	.word	0xffffffff


	//   ....[133]....
        /*0398*/ 	.word	0xffffffff


	//   ....[134]....
        /*039c*/ 	.word	0xffffffff


	//   ....[135]....
        /*03a0*/ 	.word	0xffffffff


	//   ....[136]....
        /*03a4*/ 	.word	0xffffffff


	//   ....[137]....
        /*03a8*/ 	.word	0xffffffff


	//   ....[138]....
        /*03ac*/ 	.word	0xffffffff


	//   ....[139]....
        /*03b0*/ 	.word	0xffffffff


	//   ....[140]....
        /*03b4*/ 	.word	0xffffffff


	//   ....[141]....
        /*03b8*/ 	.word	0xffffffff


	//   ....[142]....
        /*03bc*/ 	.word	0xffffffff


	//   ....[143]....
        /*03c0*/ 	.word	0xffffffff


	//   ....[144]....
        /*03c4*/ 	.word	0xffffffff


	//   ....[145]....
        /*03c8*/ 	.word	0xffffffff


	//   ....[146]....
        /*03cc*/ 	.word	0xffffffff


	//   ....[147]....
        /*03d0*/ 	.word	0xffffffff


	//   ....[148]....
        /*03d4*/ 	.word	0xffffffff


	//   ....[149]....
        /*03d8*/ 	.word	0xffffffff


	//   ....[150]....
        /*03dc*/ 	.word	0xffffffff


	//   ....[151]....
        /*03e0*/ 	.word	0xffffffff


	//   ....[152]....
        /*03e4*/ 	.word	0xffffffff


	//   ....[153]....
        /*03e8*/ 	.word	0xffffffff


	//   ....[154]....
        /*03ec*/ 	.word	0xffffffff


	//   ....[155]....
        /*03f0*/ 	.word	0xffffffff


	//   ....[156]....
        /*03f4*/ 	.word	0xffffffff


	//   ....[157]....
        /*03f8*/ 	.word	0xffffffff


	//   ....[158]....
        /*03fc*/ 	.word	0xffffffff


	//   ....[159]....
        /*0400*/ 	.word	0xffffffff


	//   ....[160]....
        /*0404*/ 	.word	0xffffffff


	//   ....[161]....
        /*0408*/ 	.word	0xffffffff


	//   ....[162]....
        /*040c*/ 	.word	0xffffffff


	//   ....[163]....
        /*0410*/ 	.word	0xffffffff


	//   ....[164]....
        /*0414*/ 	.word	0xffffffff


	//   ....[165]....
        /*0418*/ 	.word	0xffffffff


	//   ....[166]....
        /*041c*/ 	.word	0xffffffff


	//   ....[167]....
        /*0420*/ 	.word	0xffffffff


	//   ....[168]....
        /*0424*/ 	.word	0xffffffff


	//   ....[169]....
        /*0428*/ 	.word	0xffffffff


	//   ....[170]....
        /*042c*/ 	.word	0xffffffff


	//   ....[171]....
        /*0430*/ 	.word	0xffffffff


	//   ....[172]....
        /*0434*/ 	.word	0xffffffff


	//   ....[173]....
        /*0438*/ 	.word	0xffffffff


	//   ....[174]....
        /*043c*/ 	.word	0xffffffff


	//   ....[175]....
        /*0440*/ 	.word	0xffffffff


	//   ....[176]....
        /*0444*/ 	.word	0xffffffff


	//   ....[177]....
        /*0448*/ 	.word	0xffffffff


	//   ....[178]....
        /*044c*/ 	.word	0xffffffff


	//   ....[179]....
        /*0450*/ 	.word	0xffffffff


	//   ....[180]....
        /*0454*/ 	.word	0xffffffff


	//   ....[181]....
        /*0458*/ 	.word	0xffffffff


	//   ....[182]....
        /*045c*/ 	.word	0xffffffff


	//   ....[183]....
        /*0460*/ 	.word	0xffffffff


	//   ....[184]....
        /*0464*/ 	.word	0xffffffff


	//   ....[185]....
        /*0468*/ 	.word	0xffffffff


	//   ....[186]....
        /*046c*/ 	.word	0xffffffff


	//   ....[187]....
        /*0470*/ 	.word	0xffffffff


	//   ....[188]....
        /*0474*/ 	.word	0xffffffff


	//   ....[189]....
        /*0478*/ 	.word	0xffffffff


	//   ....[190]....
        /*047c*/ 	.word	0xffffffff


	//   ....[191]....
        /*0480*/ 	.word	0xffffffff


	//   ....[192]....
        /*0484*/ 	.word	0xffffffff


	//   ....[193]....
        /*0488*/ 	.word	0xffffffff


	//   ....[194]....
        /*048c*/ 	.word	0xffffffff


	//   ....[195]....
        /*0490*/ 	.word	0xffffffff


	//   ....[196]....
        /*0494*/ 	.word	0xffffffff


	//   ....[197]....
        /*0498*/ 	.word	0xffffffff


	//   ....[198]....
        /*049c*/ 	.word	0xffffffff


	//   ....[199]....
        /*04a0*/ 	.word	0xffffffff


	//   ....[200]....
        /*04a4*/ 	.word	0xffffffff


	//   ....[201]....
        /*04a8*/ 	.word	0xffffffff


	//   ....[202]....
        /*04ac*/ 	.word	0xffffffff


	//   ....[203]....
        /*04b0*/ 	.word	0xffffffff


	//   ....[204]....
        /*04b4*/ 	.word	0xffffffff


	//   ....[205]....
        /*04b8*/ 	.word	0xffffffff


	//   ....[206]....
        /*04bc*/ 	.word	0xffffffff


	//   ....[207]....
        /*04c0*/ 	.word	0xffffffff


	//   ....[208]....
        /*04c4*/ 	.word	0xffffffff


	//   ....[209]....
        /*04c8*/ 	.word	0xffffffff


	//   ....[210]....
        /*04cc*/ 	.word	0xffffffff


	//   ....[211]....
        /*04d0*/ 	.word	0xffffffff


	//   ....[212]....
        /*04d4*/ 	.word	0xffffffff


	//   ....[213]....
        /*04d8*/ 	.word	0xffffffff


	//   ....[214]....
        /*04dc*/ 	.word	0xffffffff


	//   ....[215]....
        /*04e0*/ 	.word	0xffffffff


	//   ....[216]....
        /*04e4*/ 	.word	0xffffffff


	//   ....[217]....
        /*04e8*/ 	.word	0xffffffff


	//   ....[218]....
        /*04ec*/ 	.word	0xffffffff


	//   ....[219]....
        /*04f0*/ 	.word	0xffffffff


	//   ....[220]....
        /*04f4*/ 	.word	0xffffffff


	//   ....[221]....
        /*04f8*/ 	.word	0xffffffff


	//   ....[222]....
        /*04fc*/ 	.word	0xffffffff


	//   ....[223]....
        /*0500*/ 	.word	0xffffffff


	//   ....[224]....
        /*0504*/ 	.word	0xffffffff


	//   ....[225]....
        /*0508*/ 	.word	0xffffffff


	//----- nvinfo : EIATTR_COOP_GROUP_INSTR_OFFSETS
	.align		4
.L_394:
        /*050c*/ 	.byte	0x04, 0x28
        /*050e*/ 	.short	(.L_396 - .L_395)


	//   ....[0]....
.L_395:
        /*0510*/ 	.word	0x00000050


	//   ....[1]....
        /*0514*/ 	.word	0x000001e0


	//   ....[2]....
        /*0518*/ 	.word	0x00000210


	//   ....[3]....
        /*051c*/ 	.word	0x00000240


	//   ....[4]....
        /*0520*/ 	.word	0x00000270


	//   ....[5]....
        /*0524*/ 	.word	0x000002a0


	//   ....[6]....
        /*0528*/ 	.word	0x000002d0


	//   ....[7]....
        /*052c*/ 	.word	0x00000430


	//   ....[8]....
        /*0530*/ 	.word	0x00000470


	//   ....[9]....
        /*0534*/ 	.word	0x000004a0


	//   ....[10]....
        /*0538*/ 	.word	0x000004d0


	//   ....[11]....
        /*053c*/ 	.word	0x00000500


	//   ....[12]....
        /*0540*/ 	.word	0x00000530


	//   ....[13]....
        /*0544*/ 	.word	0x000005c0


	//   ....[14]....
        /*0548*/ 	.word	0x00000600


	//   ....[15]....
        /*054c*/ 	.word	0x00000620


	//   ....[16]....
        /*0550*/ 	.word	0x00000680


	//   ....[17]....
        /*0554*/ 	.word	0x00003890


	//   ....[18]....
        /*0558*/ 	.word	0x000038a0


	//   ....[19]....
        /*055c*/ 	.word	0x00004ac0


	//   ....[20]....
        /*0560*/ 	.word	0x00004ad0


	//   ....[21]....
        /*0564*/ 	.word	0x00005be0


	//   ....[22]....
        /*0568*/ 	.word	0x00005c00


	//   ....[23]....
        /*056c*/ 	.word	0x00005fc0


	//   ....[24]....
        /*0570*/ 	.word	0x00005fd0


	//   ....[25]....
        /*0574*/ 	.word	0x00006d00


	//   ....[26]....
        /*0578*/ 	.word	0x00006d20


	//   ....[27]....
        /*057c*/ 	.word	0x00006ea0


	//   ....[28]....
        /*0580*/ 	.word	0x00006eb0


	//   ....[29]....
        /*0584*/ 	.word	0x00007030


	//   ....[30]....
        /*0588*/ 	.word	0x00007050


	//   ....[31]....
        /*058c*/ 	.word	0x000071d0


	//   ....[32]....
        /*0590*/ 	.word	0x000071e0


	//   ....[33]....
        /*0594*/ 	.word	0x000075e0


	//   ....[34]....
        /*0598*/ 	.word	0x000075f0


	//   ....[35]....
        /*059c*/ 	.word	0x000079d0


	//   ....[36]....
        /*05a0*/ 	.word	0x000079f0


	//   ....[37]....
        /*05a4*/ 	.word	0x00007a10


	//   ....[38]....
        /*05a8*/ 	.word	0x00007a30


	//   ....[39]....
        /*05ac*/ 	.word	0x00007dc0


	//   ....[40]....
        /*05b0*/ 	.word	0x00007ef0


	//   ....[41]....
        /*05b4*/ 	.word	0x00007f50


	//   ....[42]....
        /*05b8*/ 	.word	0x00007f90


	//   ....[43]....
        /*05bc*/ 	.word	0x00008490


	//   ....[44]....
        /*05c0*/ 	.word	0x000084d0


	//   ....[45]....
        /*05c4*/ 	.word	0x00008510


	//   ....[46]....
        /*05c8*/ 	.word	0x00008550


	//   ....[47]....
        /*05cc*/ 	.word	0x000088a0


	//   ....[48]....
        /*05d0*/ 	.word	0x00008900


	//   ....[49]....
        /*05d4*/ 	.word	0x00008950


	//   ....[50]....
        /*05d8*/ 	.word	0x00008a50


	//   ....[51]....
        /*05dc*/ 	.word	0x0000c3b0


	//   ....[52]....
        /*05e0*/ 	.word	0x0000c400


	//   ....[53]....
        /*05e4*/ 	.word	0x0000c420


	//   ....[54]....
        /*05e8*/ 	.word	0x0000c430


	//   ....[55]....
        /*05ec*/ 	.word	0x0000c650


	//   ....[56]....
        /*05f0*/ 	.word	0x0000c6d0


	//   ....[57]....
        /*05f4*/ 	.word	0x0000c720


	//   ....[58]....
        /*05f8*/ 	.word	0x0000c790


	//   ....[59]....
        /*05fc*/ 	.word	0x0000ca40


	//   ....[60]....
        /*0600*/ 	.word	0x0000cbe0


	//   ....[61]....
        /*0604*/ 	.word	0x0000cc20


	//   ....[62]....
        /*0608*/ 	.word	0x0000cc60


	//   ....[63]....
        /*060c*/ 	.word	0x0000cef0


	//   ....[64]....
        /*0610*/ 	.word	0x0000cf60


	//   ....[65]....
        /*0614*/ 	.word	0x0000cfb0


	//   ....[66]....
        /*0618*/ 	.word	0x0000cff0


	//   ....[67]....
        /*061c*/ 	.word	0x00010e60


	//   ....[68]....
        /*0620*/ 	.word	0x00010e80


	//   ....[69]....
        /*0624*/ 	.word	0x00011980


	//   ....[70]....
        /*0628*/ 	.word	0x000119a0


	//   ....[71]....
        /*062c*/ 	.word	0x00011bc0


	//   ....[72]....
        /*0630*/ 	.word	0x00011d00


	//   ....[73]....
        /*0634*/ 	.word	0x00011f00


	//   ....[74]....
        /*0638*/ 	.word	0x00011f20


	//   ....[75]....
        /*063c*/ 	.word	0x00011f40


	//   ....[76]....
        /*0640*/ 	.word	0x00011f60


	//   ....[77]....
        /*0644*/ 	.word	0x00012c20


	//   ....[78]....
        /*0648*/ 	.word	0x00012c40


	//   ....[79]....
        /*064c*/ 	.word	0x00013690


	//   ....[80]....
        /*0650*/ 	.word	0x000136b0


	//   ....[81]....
        /*0654*/ 	.word	0x000138d0


	//   ....[82]....
        /*0658*/ 	.word	0x00013a00


	//   ....[83]....
        /*065c*/ 	.word	0x00013ba0


	//   ....[84]....
        /*0660*/ 	.word	0x00013bc0


	//   ....[85]....
        /*0664*/ 	.word	0x00013c60


	//   ....[86]....
        /*0668*/ 	.word	0x00013c80


	//   ....[87]....
        /*066c*/ 	.word	0x00015120


	//   ....[88]....
        /*0670*/ 	.word	0x00015140


	//   ....[89]....
        /*0674*/ 	.word	0x00015b40


	//   ....[90]....
        /*0678*/ 	.word	0x00015b60


	//   ....[91]....
        /*067c*/ 	.word	0x00015d90


	//   ....[92]....
        /*0680*/ 	.word	0x00015db0


	//   ....[93]....
        /*0684*/ 	.word	0x00015dd0


	//   ....[94]....
        /*0688*/ 	.word	0x00015df0


	//   ....[95]....
        /*068c*/ 	.word	0x000170b0


	//   ....[96]....
        /*0690*/ 	.word	0x000170e0


	//   ....[97]....
        /*0694*/ 	.word	0x00017100


	//   ....[98]....
        /*0698*/ 	.word	0x00017120


	//   ....[99]....
        /*069c*/ 	.word	0x000188a0


	//   ....[100]....
        /*06a0*/ 	.word	0x000188c0


	//   ....[101]....
        /*06a4*/ 	.word	0x000188d0


	//   ....[102]....
        /*06a8*/ 	.word	0x000188e0


	//   ....[103]....
        /*06ac*/ 	.word	0x00018ca0


	//   ....[104]....
        /*06b0*/ 	.word	0x00018cc0


	//   ....[105]....
        /*06b4*/ 	.word	0x00018e20


	//   ....[106]....
        /*06b8*/ 	.word	0x00018e30


	//   ....[107]....
        /*06bc*/ 	.word	0x00018fa0


	//   ....[108]....
        /*06c0*/ 	.word	0x00018fc0


	//   ....[109]....
        /*06c4*/ 	.word	0x00019130


	//   ....[110]....
        /*06c8*/ 	.word	0x00019140


	//   ....[111]....
        /*06cc*/ 	.word	0x000194a0


	//   ....[112]....
        /*06d0*/ 	.word	0x000194c0


	//   ....[113]....
        /*06d4*/ 	.word	0x0001a270


	//   ....[114]....
        /*06d8*/ 	.word	0x0001a280


	//   ....[115]....
        /*06dc*/ 	.word	0x0001b800


	//   ....[116]....
        /*06e0*/ 	.word	0x0001b820


	//   ....[117]....
        /*06e4*/ 	.word	0x0001b990


	//   ....[118]....
        /*06e8*/ 	.word	0x0001b9a0


	//   ....[119]....
        /*06ec*/ 	.word	0x0001bb10


	//   ....[120]....
        /*06f0*/ 	.word	0x0001bb30


	//   ....[121]....
        /*06f4*/ 	.word	0x0001bca0


	//   ....[122]....
        /*06f8*/ 	.word	0x0001bcb0


	//   ....[123]....
        /*06fc*/ 	.word	0x0001bec0


	//   ....[124]....
        /*0700*/ 	.word	0x0001bee0


	//   ....[125]....
        /*0704*/ 	.word	0x0001c000


	//   ....[126]....
        /*0708*/ 	.word	0x0001c040


	//   ....[127]....
        /*070c*/ 	.word	0x0001c070


	//   ....[128]....
        /*0710*/ 	.word	0x0001c0a0


	//   ....[129]....
        /*0714*/ 	.word	0x0001c0d0


	//   ....[130]....
        /*0718*/ 	.word	0x0001c100


	//   ....[131]....
        /*071c*/ 	.word	0x0001c260


	//   ....[132]....
        /*0720*/ 	.word	0x0001c2a0


	//   ....[133]....
        /*0724*/ 	.word	0x0001c2d0


	//   ....[134]....
        /*0728*/ 	.word	0x0001c300


	//   ....[135]....
        /*072c*/ 	.word	0x0001c330


	//   ....[136]....
        /*0730*/ 	.word	0x0001c360


	//   ....[137]....
        /*0734*/ 	.word	0x0001c3f0


	//   ....[138]....
        /*0738*/ 	.word	0x0001c430


	//   ....[139]....
        /*073c*/ 	.word	0x0001c440


	//   ....[140]....
        /*0740*/ 	.word	0x0001c4a0


	//   ....[141]....
        /*0744*/ 	.word	0x0001ce70


	//   ....[142]....
        /*0748*/ 	.word	0x0001ced0


	//   ....[143]....
        /*074c*/ 	.word	0x0001cf20


	//   ....[144]....
        /*0750*/ 	.word	0x0001cf70


	//   ....[145]....
        /*0754*/ 	.word	0x0001cfc0


	//   ....[146]....
        /*0758*/ 	.word	0x0001d030


	//   ....[147]....
        /*075c*/ 	.word	0x0001d070


	//   ....[148]....
        /*0760*/ 	.word	0x0001d0e0


	//   ....[149]....
        /*0764*/ 	.word	0x0001d150


	//   ....[150]....
        /*0768*/ 	.word	0x0001d1b0


	//   ....[151]....
        /*076c*/ 	.word	0x0001d220


	//   ....[152]....
        /*0770*/ 	.word	0x0001d290


	//   ....[153]....
        /*0774*/ 	.word	0x0001d2f0


	//   ....[154]....
        /*0778*/ 	.word	0x0001d350


	//   ....[155]....
        /*077c*/ 	.word	0x0001d3b0


	//   ....[156]....
        /*0780*/ 	.word	0x0001d420


	//   ....[157]....
        /*0784*/ 	.word	0x0001d480


	//   ....[158]....
        /*0788*/ 	.word	0x0001d4e0


	//   ....[159]....
        /*078c*/ 	.word	0x0001d530


	//   ....[160]....
        /*0790*/ 	.word	0x0001d5a0


	//   ....[161]....
        /*0794*/ 	.word	0x0001d600


	//   ....[162]....
        /*0798*/ 	.word	0x0001d660


	//   ....[163]....
        /*079c*/ 	.word	0x0001d8a0


	//   ....[164]....
        /*07a0*/ 	.word	0x0001d8f0


	//   ....[165]....
        /*07a4*/ 	.word	0x0001d940


	//   ....[166]....
        /*07a8*/ 	.word	0x0001d990


	//   ....[167]....
        /*07ac*/ 	.word	0x0001d9f0


	//   ....[168]....
        /*07b0*/ 	.word	0x0001da60


	//   ....[169]....
        /*07b4*/ 	.word	0x0001dab0


	//   ....[170]....
        /*07b8*/ 	.word	0x0001db20


	//   ....[171]....
        /*07bc*/ 	.word	0x0001db80


	//   ....[172]....
        /*07c0*/ 	.word	0x0001dbe0


	//   ....[173]....
        /*07c4*/ 	.word	0x0001de20


	//   ....[174]....
        /*07c8*/ 	.word	0x0001de60


	//   ....[175]....
        /*07cc*/ 	.word	0x0001deb0


	//   ....[176]....
        /*07d0*/ 	.word	0x0001def0


	//   ....[177]....
        /*07d4*/ 	.word	0x0001df40


	//   ....[178]....
        /*07d8*/ 	.word	0x0001df90


	//   ....[179]....
        /*07dc*/ 	.word	0x0001e000


	//   ....[180]....
        /*07e0*/ 	.word	0x0001e040


	//   ....[181]....
        /*07e4*/ 	.word	0x0001e080


	//   ....[182]....
        /*07e8*/ 	.word	0x0001e0d0


	//   ....[183]....
        /*07ec*/ 	.word	0x0001e110


	//   ....[184]....
        /*07f0*/ 	.word	0x0001e160


	//   ....[185]....
        /*07f4*/ 	.word	0x0001e1b0


	//   ....[186]....
        /*07f8*/ 	.word	0x0001e200


	//   ....[187]....
        /*07fc*/ 	.word	0x0001e250


	//   ....[188]....
        /*0800*/ 	.word	0x0001e2c0


	//   ....[189]....
        /*0804*/ 	.word	0x0001e330


	//   ....[190]....
        /*0808*/ 	.word	0x0001e390


	//   ....[191]....
        /*080c*/ 	.word	0x0001e3f0


	//   ....[192]....
        /*0810*/ 	.word	0x0001e450


	//   ....[193]....
        /*0814*/ 	.word	0x0001e4c0


	//   ....[194]....
        /*0818*/ 	.word	0x0001e520


	//   ....[195]....
        /*081c*/ 	.word	0x0001e580


	//   ....[196]....
        /*0820*/ 	.word	0x0001e5e0


	//   ....[197]....
        /*0824*/ 	.word	0x0001e650


	//   ....[198]....
        /*0828*/ 	.word	0x0001e6b0


	//   ....[199]....
        /*082c*/ 	.word	0x0001e710


	//   ....[200]....
        /*0830*/ 	.word	0x0001e770


	//   ....[201]....
        /*0834*/ 	.word	0x0001e7e0


	//   ....[202]....
        /*0838*/ 	.word	0x0001e840


	//   ....[203]....
        /*083c*/ 	.word	0x0001e8a0


	//   ....[204]....
        /*0840*/ 	.word	0x0001e900


	//   ....[205]....
        /*0844*/ 	.word	0x0001e970


	//   ....[206]....
        /*0848*/ 	.word	0x0001e9d0


	//   ....[207]....
        /*084c*/ 	.word	0x0001ea30


	//   ....[208]....
        /*0850*/ 	.word	0x0001ea90


	//   ....[209]....
        /*0854*/ 	.word	0x0001eb00


	//   ....[210]....
        /*0858*/ 	.word	0x0001eb50


	//   ....[211]....
        /*085c*/ 	.word	0x0001eb90


	//   ....[212]....
        /*0860*/ 	.word	0x0001ebe0


	//   ....[213]....
        /*0864*/ 	.word	0x0001ec30


	//   ....[214]....
        /*0868*/ 	.word	0x0001ec80


	//   ....[215]....
        /*086c*/ 	.word	0x0001ecf0


	//   ....[216]....
        /*0870*/ 	.word	0x0001ed30


	//   ....[217]....
        /*0874*/ 	.word	0x0001ed80


	//   ....[218]....
        /*0878*/ 	.word	0x0001edd0


	//   ....[219]....
        /*087c*/ 	.word	0x0001ee20


	//   ....[220]....
        /*0880*/ 	.word	0x0001ee70


	//   ....[221]....
        /*0884*/ 	.word	0x0001eee0


	//   ....[222]....
        /*0888*/ 	.word	0x0001ef20


	//   ....[223]....
        /*088c*/ 	.word	0x0001ef90


	//   ....[224]....
        /*0890*/ 	.word	0x0001eff0


	//   ....[225]....
        /*0894*/ 	.word	0x0001f060


	//----- nvinfo : EIATTR_EXIT_INSTR_OFFSETS
	.align		4
.L_396:
        /*0898*/ 	.byte	0x04, 0x1c
        /*089a*/ 	.short	(.L_398 - .L_397)


	//   ....[0]....
.L_397:
        /*089c*/ 	.word	0x00000fe0


	//   ....[1]....
        /*08a0*/ 	.word	0x0001ce30


	//----- nvinfo : EIATTR_MAX_THREADS
	.align		4
.L_398:
        /*08a4*/ 	.byte	0x04, 0x05
        /*08a6*/ 	.short	(.L_400 - .L_399)
.L_399:
        /*08a8*/ 	.word	0x00000100
        /*08ac*/ 	.word	0x00000001
        /*08b0*/ 	.word	0x00000001


	//----- nvinfo : EIATTR_CRS_STACK_SIZE
	.align		4
.L_400:
        /*08b4*/ 	.byte	0x04, 0x1e
        /*08b6*/ 	.short	(.L_402 - .L_401)
.L_401:
        /*08b8*/ 	.word	0x00000000
.L_402:


//--------------------- .nv.info._ZN7cutlass13device_kernelIN5flash19enable_sm80_to_sm89INS1_16FlashAttnFwdSm80INS1_25CollectiveMainloopFwdSm80ILi8ELi1ELb0EN4cute5tupleIJNS5_1CILi128EEENS7_ILi96EEENS7_ILi256EEEEEELi256ENS_10bfloat16_tEfNS_4arch4Sm80ELb0ELb0ELb0ELb0ELb1ELb0ELb1ELb1EEENS1_21CollectiveEpilogueFwdINS6_IJS8_SA_S9_EEENS6_IJNS7_ILi1EEESI_SI_EEESC_SE_Li256ELb0ELb1ELb1ELb0EEENS1_19SingleTileSchedulerILb0ELb1ELb1ELi128EEEEEEEEEvNT_6ParamsE --------------------------
	.section	.nv.info._ZN7cutlass13device_kernelIN5flash19enable_sm80_to_sm89INS1_16FlashAttnFwdSm80INS1_25CollectiveMainloopFwdSm80ILi8ELi1ELb0EN4cute5tupleIJNS5_1CILi128EEENS7_ILi96EEENS7_ILi256EEEEEELi256ENS_10bfloat16_tEfNS_4arch4Sm80ELb0ELb0ELb0ELb0ELb1ELb0ELb1ELb1EEENS1_21CollectiveEpilogueFwdINS6_IJS8_SA_S9_EEENS6_IJNS7_ILi1EEESI_SI_EEESC_SE_Li256ELb0ELb1ELb1ELb0EEENS1_19SingleTileSchedulerILb0ELb1ELb1ELi128EEEEEEEEEvNT_6ParamsE,"",@"SHT_CUDA_INFO"
	.sectionflags	@""
	.align	4


	//----- nvinfo : EIATTR_CUDA_API_VERSION
	.align		4
        /*0000*/ 	.byte	0x04, 0x37
        /*0002*/ 	.short	(.L_404 - .L_403)
.L_403:
        /*0004*/ 	.word	0x00000082


	//----- nvinfo : EIATTR_SW2861232_WAR
	.align		4
.L_404:
        /*0008*/ 	.byte	0x01, 0x35
	.zero		2


	//----- nvinfo : EIATTR_PARAM_CBANK
	.align		4
        /*000c*/ 	.byte	0x04, 0x0a
        /*000e*/ 	.short	(.L_406 - .L_405)
	.align		4
.L_405:
        /*0010*/ 	.word	index@(.nv.constant0._ZN7cutlass13device_kernelIN5flash19enable_sm80_to_sm89INS1_16FlashAttnFwdSm80INS1_25CollectiveMainloopFwdSm80ILi8ELi1ELb0EN4cute5tupleIJNS5_1CILi128EEENS7_ILi96EEENS7_ILi256EEEEEELi256ENS_10bfloat16_tEfNS_4arch4Sm80ELb0ELb0ELb0ELb0ELb1ELb0ELb1ELb1EEENS1_21CollectiveEpilogueFwdINS6_IJS8_SA_S9_EEENS6_IJNS7_ILi1EEESI_SI_EEESC_SE_Li256ELb0ELb1ELb1ELb0EEENS1_19SingleTileSchedulerILb0ELb1ELb1ELi128EEEEEEEEEvNT_6ParamsE)
        /*0014*/ 	.short	0x0160
        /*0016*/ 	.short	0x0418


	//----- nvinfo : EIATTR_CBANK_PARAM_SIZE
	.align		4
.L_406:
        /*0018*/ 	.byte	0x03, 0x19
        /*001a*/ 	.short	0x0418


	//----- nvinfo : EIATTR_KPARAM_INFO
	.align		4
        /*001c*/ 	.byte	0x04, 0x17
        /*001e*/ 	.short	(.L_408 - .L_407)
.L_407:
        /*0020*/ 	.word	0x00000000
        /*0024*/ 	.short	0x0000
        /*0026*/ 	.short	0x0000
        /*0028*/ 	.byte	0x00, 0xf0, 0x61, 0x10


	//----- nvinfo : EIATTR_MAXREG_COUNT
	.align		4
.L_408:
        /*002c*/ 	.byte	0x03, 0x1b
        /*002e*/ 	.short	0x00ff


	//----- nvinfo : EIATTR_NUM_BARRIERS
	.align		4
        /*0030*/ 	.byte	0x02, 0x4c
        /*0032*/ 	.byte	0x02
	.zero		1


	//----- nvinfo : EIATTR_ANNOTATIONS
	.align		4
        /*0034*/ 	.byte	0x04, 0x55
        /*0036*/ 	.short	(.L_410 - .L_409)


	//   ....[0]....
.L_409:
        /* <DEDUP_REMOVED lines=24> */


	//----- nvinfo : EIATTR_MERCURY_ISA_VERSION
	.align		4
.L_410:
        /*01a8*/ 	.byte	0x03, 0x5f
        /*01aa*/ 	.short	0x0000


	//----- nvinfo : EIATTR_COOP_GROUP_MASK_REGIDS
	.align		4
        /*01ac*/ 	.byte	0x04, 0x29
        /*01ae*/ 	.short	(.L_412 - .L_411)


	//   ....[0]....
.L_411:
        /*01b0*/ 	.word	0xffffffff


	//   ....[1]....
        /*01b4*/ 	.word	0xffffffff


	//   ....[2]....
        /*01b8*/ 	.word	0xffffffff


	//   ....[3]....
        /*01bc*/ 	.word	0xffffffff


	//   ....[4]....
        /*01c0*/ 	.word	0xffffffff


	//   ....[5]....
        /*01c4*/ 	.word	0xffffffff


	//   ....[6]....
        /*01c8*/ 	.word	0xffffffff


	//   ....[7]....
        /*01cc*/ 	.word	0xffffffff


	//   ....[8]....
        /*01d0*/ 	.word	0xffffffff


	//   ....[9]....
        /*01d4*/ 	.word	0xffffffff


	//   ....[10]....
        /*01d8*/ 	.word	0xffffffff


	//   ....[11]....
        /*01dc*/ 	.word	0xffffffff


	//   ....[12]....
        /*01e0*/ 	.word	0xffffffff


	//   ....[13]....
        /*01e4*/ 	.word	0xffffffff


	//   ....[14]....
        /*01e8*/ 	.word	0xffffffff


	//   ....[15]....
        /*01ec*/ 	.word	0xffffffff


	//   ....[16]....
        /*01f0*/ 	.word	0xffffffff


	//   ....[17]....
        /*01f4*/ 	.word	0xffffffff


	//   ....[18]....
        /*01f8*/ 	.word	0xffffffff


	//   ....[19]....
        /*01fc*/ 	.word	0xffffffff


	//   ....[20]....
        /*0200*/ 	.word	0xffffffff


	//   ....[21]....
        /*0204*/ 	.word	0xffffffff


	//   ....[22]....
        /*0208*/ 	.word	0xffffffff


	//   ....[23]....
        /*020c*/ 	.word	0xffffffff


	//   ....[24]....
        /*0210*/ 	.word	0xffffffff


	//   ....[25]....
        /*0214*/ 	.word	0xffffffff


	//   ....[26]....
        /*0218*/ 	.word	0xffffffff


	//   ....[27]....
        /*021c*/ 	.word	0xffffffff


	//   ....[28]....
        /*0220*/ 	.word	0xffffffff


	//   ....[29]....
        /*0224*/ 	.word	0xffffffff


	//   ....[30]....
        /*0228*/ 	.word	0xffffffff


	//   ....[31]....
        /*022c*/ 	.word	0xffffffff


	//   ....[32]....
        /*0230*/ 	.word	0xffffffff


	//   ....[33]....
        /*0234*/ 	.word	0xffffffff


	//   ....[34]....
        /*0238*/ 	.word	0xffffffff


	//   ....[35]....
        /*023c*/ 	.word	0xffffffff


	//   ....[36]....
        /*0240*/ 	.word	0xffffffff


	//   ....[37]....
        /*0244*/ 	.word	0xffffffff


	//   ....[38]....
        /*0248*/ 	.word	0xffffffff


	//   ....[39]....
        /*024c*/ 	.word	0xffffffff


	//   ....[40]....
        /*0250*/ 	.word	0xffffffff


	//   ....[41]....
        /*0254*/ 	.word	0xffffffff


	//   ....[42]....
        /*0258*/ 	.word	0xffffffff


	//   ....[43]....
        /*025c*/ 	.word	0xffffffff


	//   ....[44]....
        /*0260*/ 	.word	0xffffffff


	//   ....[45]....
        /*0264*/ 	.word	0xffffffff


	//   ....[46]....
        /*0268*/ 	.word	0xffffffff


	//   ....[47]....
        /*026c*/ 	.word	0xffffffff


	//   ....[48]....
        /*0270*/ 	.word	0xffffffff


	//   ....[49]....
        /*0274*/ 	.word	0xffffffff


	//   ....[50]....
        /*0278*/ 	.word	0xffffffff


	//   ....[51]....
        /*027c*/ 	.word	0xffffffff


	//   ....[52]....
        /*0280*/ 	.word	0xffffffff


	//   ....[53]....
        /*0284*/ 	.word	0xffffffff


	//   ....[54]....
        /*0288*/ 	.word	0xffffffff


	//   ....[55]....
        /*028c*/ 	.word	0xffffffff


	//   ....[56]....
        /*0290*/ 	.word	0xffffffff


	//   ....[57]....
        /*0294*/ 	.word	0xffffffff


	//   ....[58]....
        /*0298*/ 	.word	0xffffffff


	//----- nvinfo : EIATTR_COOP_GROUP_INSTR_OFFSETS
	.align		4
.L_412:
        /*029c*/ 	.byte	0x04, 0x28
        /*029e*/ 	.short	(.L_414 - .L_413)


	//   ....[0]....
.L_413:
        /*02a0*/ 	.word	0x00000060


	//   ....[1]....
        /*02a4*/ 	.word	0x00000ee0


	//   ....[2]....
        /*02a8*/ 	.word	0x00000f00


	//   ....[3]....
        /*02ac*/ 	.word	0x00001150


	//   ....[4]....
        /*02b0*/ 	.word	0x00001180


	//   ....[5]....
        /*02b4*/ 	.word	0x000012f0


	//   ....[6]....
        /*02b8*/ 	.word	0x00001320


	//   ....[7]....
        /*02bc*/ 	.word	0x00001480


	//   ....[8]....
        /*02c0*/ 	.word	0x000014c0


	//   ....[9]....
        /*02c4*/ 	.word	0x00001bf0


	//   ....[10]....
        /*02c8*/ 	.word	0x00001c30


	//   ....[11]....
        /*02cc*/ 	.word	0x00001c60


	//   ....[12]....
        /*02d0*/ 	.word	0x00001ca0


	//   ....[13]....
        /*02d4*/ 	.word	0x00001ce0


	//   ....[14]....
        /*02d8*/ 	.word	0x00001d20


	//   ....[15]....
        /*02dc*/ 	.word	0x00001d50


	//   ....[16]....
        /*02e0*/ 	.word	0x00001d90


	//   ....[17]....
        /*02e4*/ 	.word	0x00001e80


	//   ....[18]....
        /*02e8*/ 	.word	0x00001eb0


	//   ....[19]....
        /*02ec*/ 	.word	0x00001ef0


	//   ....[20]....
        /*02f0*/ 	.word	0x00001f30


	//   ....[21]....
        /*02f4*/ 	.word	0x00003bd0


	//   ....[22]....
        /*02f8*/ 	.word	0x00003bf0


	//   ....[23]....
        /*02fc*/ 	.word	0x00003c00


	//   ....[24]....
        /*0300*/ 	.word	0x00003c10


	//   ....[25]....
        /*0304*/ 	.word	0x00003ca0


	//   ....[26]....
        /*0308*/ 	.word	0x00003cb0


	//   ....[27]....
        /*030c*/ 	.word	0x000047b0


	//   ....[28]....
        /*0310*/ 	.word	0x00004840


	//   ....[29]....
        /*0314*/ 	.word	0x00004870


	//   ....[30]....
        /*0318*/ 	.word	0x000048e0


	//   ....[31]....
        /*031c*/ 	.word	0x00006810


	//   ....[32]....
        /*0320*/ 	.word	0x00006820


	//   ....[33]....
        /*0324*/ 	.word	0x00006830


	//   ....[34]....
        /*0328*/ 	.word	0x00006840


	//   ....[35]....
        /*032c*/ 	.word	0x00006850


	//   ....[36]....
        /*0330*/ 	.word	0x00006860


	//   ....[37]....
        /*0334*/ 	.word	0x00006c20


	//   ....[38]....
        /*0338*/ 	.word	0x00006c30


	//   ....[39]....
        /*033c*/ 	.word	0x00006d90


	//   ....[40]....
        /*0340*/ 	.word	0x00006dc0


	//   ....[41]....
        /*0344*/ 	.word	0x00006dd0


	//   ....[42]....
        /*0348*/ 	.word	0x00006de0


	//   ....[43]....
        /*034c*/ 	.word	0x00008670


	//   ....[44]....
        /*0350*/ 	.word	0x00008680


	//   ....[45]....
        /*0354*/ 	.word	0x000086b0


	//   ....[46]....
        /*0358*/ 	.word	0x000086c0


	//   ....[47]....
        /*035c*/ 	.word	0x0000acf0


	//   ....[48]....
        /*0360*/ 	.word	0x0000ad00


	//   ....[49]....
        /*0364*/ 	.word	0x0000ad30


	//   ....[50]....
        /*0368*/ 	.word	0x0000ad40


	//   ....[51]....
        /*036c*/ 	.word	0x0000bc30


	//   ....[52]....
        /*0370*/ 	.word	0x0000bc70


	//   ....[53]....
        /*0374*/ 	.word	0x0000bca0


	//   ....[54]....
        /*0378*/ 	.word	0x0000bce0


	//   ....[55]....
        /*037c*/ 	.word	0x0000bd80


	//   ....[56]....
        /*0380*/ 	.word	0x0000bda0


	//   ....[57]....
        /*0384*/ 	.word	0x0000c9f0


	//   ....[58]....
        /*0388*/ 	.word	0x0000ca00


	//----- nvinfo : EIATTR_EXIT_INSTR_OFFSETS
	.align		4
.L_414:
        /*038c*/ 	.byte	0x04, 0x1c
        /*038e*/ 	.short	(.L_416 - .L_415)


	//   ....[0]....
.L_415:
        /*0390*/ 	.word	0x000001c0


	//   ....[1]....
        /*0394*/ 	.word	0x0000ca10


	//   ....[2]....
        /*0398*/ 	.word	0x0000d5b0


	//   ....[3]....
        /*039c*/ 	.word	0x0000d600


	//   ....[4]....
        /*03a0*/ 	.word	0x0000d630


	//   ....[5]....
        /*03a4*/ 	.word	0x0000d690


	//   ....[6]....
        /*03a8*/ 	.word	0x0000d920


	//----- nvinfo : EIATTR_CTAIDZ_USED
	.align		4
.L_416:
        /*03ac*/ 	.byte	0x01, 0x04
	.zero		2


	//----- nvinfo : EIATTR_MAX_THREADS
	.align		4
        /*03b0*/ 	.byte	0x04, 0x05
        /*03b2*/ 	.short	(.L_418 - .L_417)
.L_417:
        /*03b4*/ 	.word	0x00000100
        /*03b8*/ 	.word	0x00000001
        /*03bc*/ 	.word	0x00000001


	//----- nvinfo : EIATTR_CRS_STACK_SIZE
	.align		4
.L_418:
        /*03c0*/ 	.byte	0x04, 0x1e
        /*03c2*/ 	.short	(.L_420 - .L_419)
.L_419:
        /*03c4*/ 	.word	0x00000000
.L_420:


//--------------------- .nv.info._ZN7cutlass13device_kernelIN5flash19enable_sm80_to_sm89INS1_16FlashAttnFwdSm80INS1_25CollectiveMainloopFwdSm80ILi8ELi1ELb0EN4cute5tupleIJNS5_1CILi128EEENS7_ILi64EEENS7_ILi256EEEEEELi256ENS_10bfloat16_tEfNS_4arch4Sm80ELb0ELb0ELb0ELb1ELb1ELb0ELb1ELb1EEENS1_21CollectiveEpilogueFwdINS6_IJS8_SA_S9_EEENS6_IJNS7_ILi1EEESI_SI_EEESC_SE_Li256ELb1ELb1ELb1ELb0EEENS1_36VarlenDynamicPersistentTileSchedulerILi128ELi64ELi256ELi256ELb1ELb1ELb0ELb0ELb1ELb1EEEEEEEEEvNT_6ParamsE --------------------------
	.section	.nv.info._ZN7cutlass13device_kernelIN5flash19enable_sm80_to_sm89INS1_16FlashAttnFwdSm80INS1_25CollectiveMainloopFwdSm80ILi8ELi1ELb0EN4cute5tupleIJNS5_1CILi128EEENS7_ILi64EEENS7_ILi256EEEEEELi256ENS_10bfloat16_tEfNS_4arch4Sm80ELb0ELb0ELb0ELb1ELb1ELb0ELb1ELb1EEENS1_21CollectiveEpilogueFwdINS6_IJS8_SA_S9_EEENS6_IJNS7_ILi1EEESI_SI_EEESC_SE_Li256ELb1ELb1ELb1ELb0EEENS1_36VarlenDynamicPersistentTileSchedulerILi128ELi64ELi256ELi256ELb1ELb1ELb0ELb0ELb1ELb1EEEEEEEEEvNT_6ParamsE,"",@"SHT_CUDA_INFO"
	.sectionflags	@""
	.align	4


	//----- nvinfo : EIATTR_CUDA_API_VERSION
	.align		4
        /*0000*/ 	.byte	0x04, 0x37
        /*0002*/ 	.short	(.L_422 - .L_421)
.L_421:
        /*0004*/ 	.word	0x00000082


	//----- nvinfo : EIATTR_SW2861232_WAR
	.align		4
.L_422:
        /*0008*/ 	.byte	0x01, 0x35
	.zero		2


	//----- nvinfo : EIATTR_PARAM_CBANK
	.align		4
        /*000c*/ 	.byte	0x04, 0x0a
        /*000e*/ 	.short	(.L_424 - .L_423)
	.align		4
.L_423:
        /*0010*/ 	.word	index@(.nv.constant0._ZN7cutlass13device_kernelIN5flash19enable_sm80_to_sm89INS1_16FlashAttnFwdSm80INS1_25CollectiveMainloopFwdSm80ILi8ELi1ELb0EN4cute5tupleIJNS5_1CILi128EEENS7_ILi64EEENS7_ILi256EEEEEELi256ENS_10bfloat16_tEfNS_4arch4Sm80ELb0ELb0ELb0ELb1ELb1ELb0ELb1ELb1EEENS1_21CollectiveEpilogueFwdINS6_IJS8_SA_S9_EEENS6_IJNS7_ILi1EEESI_SI_EEESC_SE_Li256ELb1ELb1ELb1ELb0EEENS1_36VarlenDynamicPersistentTileSchedulerILi128ELi64ELi256ELi256ELb1ELb1ELb0ELb0ELb1ELb1EEEEEEEEEvNT_6ParamsE)
        /*0014*/ 	.short	0x0160
        /*0016*/ 	.short	0x0438


	//----- nvinfo : EIATTR_CBANK_PARAM_SIZE
	.align		4
.L_424:
        /*0018*/ 	.byte	0x03, 0x19
        /*001a*/ 	.short	0x0438


	//----- nvinfo : EIATTR_KPARAM_INFO
	.align		4
        /*001c*/ 	.byte	0x04, 0x17
        /*001e*/ 	.short	(.L_426 - .L_425)
.L_425:
        /*0020*/ 	.word	0x00000000
        /*0024*/ 	.short	0x0000
        /*0026*/ 	.short	0x0000
        /*0028*/ 	.byte	0x00, 0xf0, 0xe1, 0x10


	//----- nvinfo : EIATTR_MAXREG_COUNT
	.align		4
.L_426:
        /*002c*/ 	.byte	0x03, 0x1b
        /*002e*/ 	.short	0x00ff


	//----- nvinfo : EIATTR_NUM_BARRIERS
	.align		4
        /*0030*/ 	.byte	0x02, 0x4c
        /*0032*/ 	.byte	0x06
	.zero		1


	//----- nvinfo : EIATTR_ANNOTATIONS
	.align		4
        /*0034*/ 	.byte	0x04, 0x55
        /*0036*/ 	.short	(.L_428 - .L_427)


	//   ....[0]....
.L_427:
        /* <DEDUP_REMOVED lines=142> */


	//----- nvinfo : EIATTR_MERCURY_ISA_VERSION
	.align		4
.L_428:
        /*0908*/ 	.byte	0x03, 0x5f
        /*090a*/ 	.short	0x0000


	//----- nvinfo : EIATTR_INT_WARP_WIDE_INSTR_OFFSETS
	.align		4
        /*090c*/ 	.byte	0x04, 0x31
        /*090e*/ 	.short	(.L_430 - .L_429)


	//   ....[0]....
.L_429:
        /*0910*/ 	.word	0x0000a8d0


	//   ....[1]....
        /*0914*/ 	.word	0x0000a950


	//----- nvinfo : EIATTR_COOP_GROUP_MASK_REGIDS
	.align		4
.L_430:
        /*0918*/ 	.byte	0x04, 0x29
        /*091a*/ 	.short	(.L_432 - .L_431)


	//   ....[0]....
.L_431:
        /*091c*/ 	.word	0xffffffff


	//   ....[1]....
        /*0920*/ 	.word	0xffffffff


	//   ....[2]....
        /*0924*/ 	.word	0xffffffff


	//   ....[3]....
        /*0928*/ 	.word	0xffffffff


	//   ....[4]....
        /*092c*/ 	.word	0xffffffff


	//   ....[5]....
        /*0930*/ 	.word	0xffffffff


	//   ....[6]....
        /*0934*/ 	.word	0xffffffff


	//   ....[7]....
        /*0938*/ 	.word	0xffffffff


	//   ....[8]....
        /*093c*/ 	.word	0xffffffff


	//   ....[9]....
        /*0940*/ 	.word	0xffffffff


	//   ....[10]....
        /*0944*/ 	.word	0xffffffff


	//   ....[11]....
        /*0948*/ 	.word	0xffffffff


	//   ....[12]....
        /*094c*/ 	.word	0xffffffff


	//   ....[13]....
        /*0950*/ 	.word	0xffffffff


	//   ....[14]....
        /*0954*/ 	.word	0xffffffff


	//   ....[15]....
        /*0958*/ 	.word	0xffffffff


	//   ....[16]....
        /*095c*/ 	.word	0xffffffff


	//   ....[17]....
        /*0960*/ 	.word	0xffffffff


	//   ....[18]....
        /*0964*/ 	.word	0xffffffff


	//   ....[19]....
        /*0968*/ 	.word	0xffffffff


	//   ....[20]....
        /*096c*/ 	.word	0xffffffff


	//   ....[21]....
        /*0970*/ 	.word	0xffffffff


	//   ....[22]....
        /*0974*/ 	.word	0xffffffff


	//   ....[23]....
        /*0978*/ 	.word	0xffffffff


	//   ....[24]....
        /*097c*/ 	.word	0xffffffff


	//   ....[25]....
        /*0980*/ 	.word	0xffffffff


	//   ....[26]....
        /*0984*/ 	.word	0xffffffff


	//   ....[27]....
        /*0988*/ 	.word	0xffffffff


	//   ....[28]....
        /*098c*/ 	.word	0xffffffff


	//   ....[29]....
        /*0990*/ 	.word	0xffffffff


	//   ....[30]....
        /*0994*/ 	.word	0xffffffff


	//   ....[31]....
        /*0998*/ 	.word	0xffffffff


	//   ....[32]....
        /*099c*/ 	.word	0xffffffff


	//   ....[33]....
        /*09a0*/ 	.word	0xffffffff


	//   ....[34]....
        /*09a4*/ 	.word	0xffffffff


	//   ....[35]....
        /*09a8*/ 	.word	0xffffffff


	//   ....[36]....
        /*09ac*/ 	.word	0xffffffff


	//   ....[37]....
        /*09b0*/ 	.word	0xffffffff


	//   ....[38]....
        /*09b4*/ 	.word	0xffffffff


	//   ....[39]....
        /*09b8*/ 	.word	0xffffffff


	//   ....[40]....
        /*09bc*/ 	.word	0xffffffff


	//   ....[41]....
        /*09c0*/ 	.word	0xffffffff


	//   ....[42]....
        /*09c4*/ 	.word	0xffffffff


	//   ....[43]....
        /*09c8*/ 	.word	0xffffffff


	//   ....[44]....
        /*09cc*/ 	.word	0xffffffff


	//   ....[45]....
        /*09d0*/ 	.word	0xffffffff


	//   ....[46]....
        /*09d4*/ 	.word	0xffffffff


	//   ....[47]....
        /*09d8*/ 	.word	0xffffffff


	//   ....[48]....
        /*09dc*/ 	.word	0xffffffff


	//   ....[49]....
        /*09e0*/ 	.word	0xffffffff


	//   ....[50]....
        /*09e4*/ 	.word	0xffffffff


	//   ....[51]....
        /*09e8*/ 	.word	0xffffffff


	//   ....[52]....
        /*09ec*/ 	.word	0xffffffff


	//   ....[53]....
        /*09f0*/ 	.word	0xffffffff


	//   ....[54]....
        /*09f4*/ 	.word	0xffffffff


	//   ....[55]....
        /*09f8*/ 	.word	0xffffffff


	//   ....[56]....
        /*09fc*/ 	.word	0xffffffff


	//   ....[57]....
        /*0a00*/ 	.word	0xffffffff


	//   ....[58]....
        /*0a04*/ 	.word	0xffffffff


	//   ....[59]....
        /*0a08*/ 	.word	0xffffffff


	//   ....[60]....
        /*0a0c*/ 	.word	0xffffffff


	//   ....[61]....
        /*0a10*/ 	.word	0xffffffff


	//   ....[62]....
        /*0a14*/ 	.word	0xffffffff


	//   ....[63]....
        /*0a18*/ 	.word	0xffffffff


	//   ....[64]....
        /*0a1c*/ 	.word	0xffffffff


	//   ....[65]....
        /*0a20*/ 	.word	0xffffffff


	//   ....[66]....
        /*0a24*/ 	.word	0xffffffff


	//   ....[67]....
        /*0a28*/ 	.word	0xffffffff


	//   ....[68]....
        /*0a2c*/ 	.word	0xffffffff


	//   ....[69]....
        /*0a30*/ 	.word	0xffffffff


	//   ....[70]....
        /*0a34*/ 	.word	0xffffffff


	//   ....[71]....
        /*0a38*/ 	.word	0xffffffff


	//   ....[72]....
        /*0a3c*/ 	.word	0xffffffff


	//   ....[73]....
        /*0a40*/ 	.word	0xffffffff


	//   ....[74]....
        /*0a44*/ 	.word	0xffffffff


	//   ....[75]....
        /*0a48*/ 	.word	0xffffffff


	//   ....[76]....
        /*0a4c*/ 	.word	0xffffffff


	//   ....[77]....
        /*0a50*/ 	.word	0xffffffff


	//   ....[78]....
        /*0a54*/ 	.word	0xffffffff


	//   ....[79]....
        /*0a58*/ 	.word	0xffffffff


	//   ....[80]....
        /*0a5c*/ 	.word	0xffffffff


	//   ....[81]....
        /*0a60*/ 	.word	0xffffffff


	//   ....[82]....
        /*0a64*/ 	.word	0xffffffff


	//   ....[83]....
        /*0a68*/ 	.word	0xffffffff


	//   ....[84]....
        /*0a6c*/ 	.word	0xffffffff


	//   ....[85]....
        /*0a70*/ 	.word	0xffffffff


	//   ....[86]....
        /*0a74*/ 	.word	0xffffffff


	//   ....[87]....
        /*0a78*/ 	.word	0xffffffff


	//   ....[88]....
        /*0a7c*/ 	.word	0xffffffff


	//   ....[89]....
        /*0a80*/ 	.word	0xffffffff


	//   ....[90]....
        /*0a84*/ 	.word	0xffffffff


	//   ....[91]....
        /*0a88*/ 	.word	0xffffffff


	//   ....[92]....
        /*0a8c*/ 	.word	0xffffffff


	//   ....[93]....
        /*0a90*/ 	.word	0xffffffff


	//   ....[94]....
        /*0a94*/ 	.word	0xffffffff


	//   ....[95]....
        /*0a98*/ 	.word	0xffffffff


	//   ....[96]....
        /*0a9c*/ 	.word	0xffffffff


	//   ....[97]....
        /*0aa0*/ 	.word	0xffffffff


	//   ....[98]....
        /*0aa4*/ 	.word	0xffffffff


	//   ....[99]....
        /*0aa8*/ 	.word	0xffffffff


	//   ....[100]....
        /*0aac*/ 	.word	0xffffffff


	//   ....[101]....
        /*0ab0*/ 	.word	0xffffffff


	//   ....[102]....
        /*0ab4*/ 	.word	0xffffffff


	//   ....[103]....
        /*0ab8*/ 	.word	0xffffffff


	//   ....[104]....
        /*0abc*/ 	.word	0xffffffff


	//   ....[105]....
        /*0ac0*/ 	.word	0xffffffff


	//   ....[106]....
        /*0ac4*/ 	.word	0xffffffff


	//   ....[107]....
        /*0ac8*/ 	.word	0xffffffff


	//   ....[108]....
        /*0acc*/ 	.word	0xffffffff


	//   ....[109]....
        /*0ad0*/ 	.word	0xffffffff


	//   ....[110]....
        /*0ad4*/ 	.word	0xffffffff


	//   ....[111]....
        /*0ad8*/ 	.word	0xffffffff


	//   ....[112]....
        /*0adc*/ 	.word	0xffffffff


	//   ....[113]....
        /*0ae0*/ 	.word	0xffffffff


	//   ....[114]....
        /*0ae4*/ 	.word	0xffffffff


	//   ....[115]....
        /*0ae8*/ 	.word	0xffffffff


	//   ....[116]....
        /*0aec*/ 	.word	0xffffffff


	//   ....[117]....
        /*0af0*/ 	.word	0xffffffff


	//   ....[118]....
        /*0af4*/ 	.word	0xffffffff


	//   ....[119]....
        /*0af8*/ 	.word	0xffffffff


	//   ....[120]....
        /*0afc*/ 	.word	0xffffffff


	//   ....[121]....
        /*0b00*/ 	.word	0xffffffff


	//   ....[122]....
        /*0b04*/ 	.word	0xffffffff


	//   ....[123]....
        /*0b08*/ 	.word	0xffffffff


	//   ....[124]....
        /*0b0c*/ 	.word	0xffffffff


	//   ....[125]....
        /*0b10*/ 	.word	0xffffffff


	//   ....[126]....
        /*0b14*/ 	.word	0xffffffff


	//   ....[127]....
        /*0b18*/ 	.word	0xffffffff


	//   ....[128]....
        /*0b1c*/ 	.word	0xffffffff


	//   ....[129]....
        /*0b20*/ 	.word	0xffffffff


	//   ....[130]....
        /*0b24*/ 	.word	0xffffffff


	//   ....[131]....
        /*0b28*/ 	.word	0xffffffff


	//   ....[132]....
        /*0b2c*/ 	.word	0xffffffff


	//   ....[133]....
        /*0b30*/ 	.word	0xffffffff


	//   ....[134]....
        /*0b34*/ 	.word	0xffffffff


	//   ....[135]....
        /*0b38*/ 	.word	0xffffffff


	//   ....[136]....
        /*0b3c*/ 	.word	0xffffffff


	//   ....[137]....
        /*0b40*/ 	.word	0xffffffff


	//   ....[138]....
        /*0b44*/ 	.word	0xffffffff


	//   ....[139]....
        /*0b48*/ 	.word	0xffffffff


	//   ....[140]....
        /*0b4c*/ 	.word	0xffffffff


	//   ....[141]....
        /*0b50*/ 	.word	0xffffffff


	//   ....[142]....
        /*0b54*/ 	.word	0xffffffff


	//   ....[143]....
        /*0b58*/ 	.word	0xffffffff


	//   ....[144]....
        /*0b5c*/ 	.word	0xffffffff


	//   ....[145]....
        /*0b60*/ 	.word	0xffffffff


	//   ....[146]....
        /*0b64*/ 	.word	0xffffffff


	//   ....[147]....
        /*0b68*/ 	.word	0xffffffff


	//   ....[148]....
        /*0b6c*/ 	.word	0xffffffff


	//   ....[149]....
        /*0b70*/ 	.word	0xffffffff


	//   ....[150]....
        /*0b74*/ 	.word	0xffffffff


	//   ....[151]....
        /*0b78*/ 	.word	0xffffffff


	//   ....[152]....
        /*0b7c*/ 	.word	0xffffffff


	//   ....[153]....
        /*0b80*/ 	.word	0xffffffff


	//   ....[154]....
        /*0b84*/ 	.word	0xffffffff


	//   ....[155]....
        /*0b88*/ 	.word	0xffffffff


	//   ....[156]....
        /*0b8c*/ 	.word	0xffffffff


	//   ....[157]....
        /*0b90*/ 	.word	0xffffffff


	//   ....[158]....
        /*0b94*/ 	.word	0xffffffff


	//   ....[159]....
        /*0b98*/ 	.word	0xffffffff


	//   ....[160]....
        /*0b9c*/ 	.word	0xffffffff


	//   ....[161]....
        /*0ba0*/ 	.word	0xffffffff


	//   ....[162]....
        /*0ba4*/ 	.word	0xffffffff


	//   ....[163]....
        /*0ba8*/ 	.word	0xffffffff


	//   ....[164]....
        /*0bac*/ 	.word	0xffffffff


	//   ....[165]....
        /*0bb0*/ 	.word	0xffffffff


	//   ....[166]....
        /*0bb4*/ 	.word	0xffffffff


	//   ....[167]....
        /*0bb8*/ 	.word	0xffffffff


	//   ....[168]....
        /*0bbc*/ 	.word	0xffffffff


	//   ....[169]....
        /*0bc0*/ 	.word	0xffffffff


	//   ....[170]....
        /*0bc4*/ 	.word	0xffffffff


	//   ....[171]....
        /*0bc8*/ 	.word	0xffffffff


	//   ....[172]....
        /*0bcc*/ 	.word	0xffffffff


	//   ....[173]....
        /*0bd0*/ 	.word	0xffffffff


	//   ....[174]....
        /*0bd4*/ 	.word	0xffffffff


	//   ....[175]....
        /*0bd8*/ 	.word	0xffffffff


	//----- nvinfo : EIATTR_COOP_GROUP_INSTR_OFFSETS
	.align		4
.L_432:
        /*0bdc*/ 	.byte	0x04, 0x28
        /*0bde*/ 	.short	(.L_434 - .L_433)


	//   ....[0]....
.L_433:
        /*0be0*/ 	.word	0x00000050


	//   ....[1]....
        /*0be4*/ 	.word	0x00000200


	//   ....[2]....
        /*0be8*/ 	.word	0x00000230


	//   ....[3]....
        /*0bec*/ 	.word	0x00000260


	//   ....[4]....
        /*0bf0*/ 	.word	0x00000290


	//   ....[5]....
        /*0bf4*/ 	.word	0x000002c0


	//   ....[6]....
        /*0bf8*/ 	.word	0x000002f0


	//   ....[7]....
        /*0bfc*/ 	.word	0x00000460


	//   ....[8]....
        /*0c00*/ 	.word	0x000004a0


	//   ....[9]....
        /*0c04*/ 	.word	0x000004d0


	//   ....[10]....
        /*0c08*/ 	.word	0x00000500


	//   ....[11]....
        /*0c0c*/ 	.word	0x00000530


	//   ....[12]....
        /*0c10*/ 	.word	0x00000560


	//   ....[13]....
        /*0c14*/ 	.word	0x000005f0


	//   ....[14]....
        /*0c18*/ 	.word	0x00000620


	//   ....[15]....
        /*0c1c*/ 	.word	0x00000640


	//   ....[16]....
        /*0c20*/ 	.word	0x000006a0


	//   ....[17]....
        /*0c24*/ 	.word	0x00002970


	//   ....[18]....
        /*0c28*/ 	.word	0x00002990


	//   ....[19]....
        /*0c2c*/ 	.word	0x00002b50


	//   ....[20]....
        /*0c30*/ 	.word	0x00002b60


	//   ....[21]....
        /*0c34*/ 	.word	0x00002d00


	//   ....[22]....
        /*0c38*/ 	.word	0x00002d20


	//   ....[23]....
        /*0c3c*/ 	.word	0x00002ec0


	//   ....[24]....
        /*0c40*/ 	.word	0x00002ed0


	//   ....[25]....
        /*0c44*/ 	.word	0x00003410


	//   ....[26]....
        /*0c48*/ 	.word	0x00003440


	//   ....[27]....
        /*0c4c*/ 	.word	0x00003460


	//   ....[28]....
        /*0c50*/ 	.word	0x00003470


	//   ....[29]....
        /*0c54*/ 	.word	0x00003670


	//   ....[30]....
        /*0c58*/ 	.word	0x00003690


	//   ....[31]....
        /*0c5c*/ 	.word	0x00003780


	//   ....[32]....
        /*0c60*/ 	.word	0x00003960


	//   ....[33]....
        /*0c64*/ 	.word	0x00004970


	//   ....[34]....
        /*0c68*/ 	.word	0x00004990


	//   ....[35]....
        /*0c6c*/ 	.word	0x00004a90


	//   ....[36]....
        /*0c70*/ 	.word	0x00004aa0


	//   ....[37]....
        /*0c74*/ 	.word	0x000051b0


	//   ....[38]....
        /*0c78*/ 	.word	0x000051c0


	//   ....[39]....
        /*0c7c*/ 	.word	0x000051f0


	//   ....[40]....
        /*0c80*/ 	.word	0x00005200


	//   ....[41]....
        /*0c84*/ 	.word	0x00006af0


	//   ....[42]....
        /*0c88*/ 	.word	0x00006b00


	//   ....[43]....
        /*0c8c*/ 	.word	0x00006b30


	//   ....[44]....
        /*0c90*/ 	.word	0x00006b40


	//   ....[45]....
        /*0c94*/ 	.word	0x00007d20


	//   ....[46]....
        /*0c98*/ 	.word	0x00007d40


	//   ....[47]....
        /*0c9c*/ 	.word	0x00007e50


	//   ....[48]....
        /*0ca0*/ 	.word	0x00007e70


	//   ....[49]....
        /*0ca4*/ 	.word	0x00008210


	//   ....[50]....
        /*0ca8*/ 	.word	0x00008230


	//   ....[51]....
        /*0cac*/ 	.word	0x00008250


	//   ....[52]....
        /*0cb0*/ 	.word	0x00008270


	//   ....[53]....
        /*0cb4*/ 	.word	0x00009eb0


	//   ....[54]....
        /*0cb8*/ 	.word	0x00009ee0


	//   ....[55]....
        /*0cbc*/ 	.word	0x00009f00


	//   ....[56]....
        /*0cc0*/ 	.word	0x00009f10


	//   ....[57]....
        /*0cc4*/ 	.word	0x0000b7c0


	//   ....[58]....
        /*0cc8*/ 	.word	0x0000b7d0


	//   ....[59]....
        /*0ccc*/ 	.word	0x0000b7f0


	//   ....[60]....
        /*0cd0*/ 	.word	0x0000b800


	//   ....[61]....
        /*0cd4*/ 	.word	0x0000bbb0


	//   ....[62]....
        /*0cd8*/ 	.word	0x0000bbd0


	//   ....[63]....
        /*0cdc*/ 	.word	0x0000bd90


	//   ....[64]....
        /*0ce0*/ 	.word	0x0000bda0


	//   ....[65]....
        /*0ce4*/ 	.word	0x0000bf50


	//   ....[66]....
        /*0ce8*/ 	.word	0x0000bf70


	//   ....[67]....
        /*0cec*/ 	.word	0x0000c120


	//   ....[68]....
        /*0cf0*/ 	.word	0x0000c130


	//   ....[69]....
        /*0cf4*/ 	.word	0x0000c4d0


	//   ....[70]....
        /*0cf8*/ 	.word	0x0000c4f0


	//   ....[71]....
        /*0cfc*/ 	.word	0x0000d140


	//   ....[72]....
        /*0d00*/ 	.word	0x0000d150


	//   ....[73]....
        /*0d04*/ 	.word	0x0000e4f0


	//   ....[74]....
        /*0d08*/ 	.word	0x0000e510


	//   ....[75]....
        /*0d0c*/ 	.word	0x0000e6e0


	//   ....[76]....
        /*0d10*/ 	.word	0x0000e6f0


	//   ....[77]....
        /*0d14*/ 	.word	0x0000e8a0


	//   ....[78]....
        /*0d18*/ 	.word	0x0000e8c0


	//   ....[79]....
        /*0d1c*/ 	.word	0x0000ea70


	//   ....[80]....
        /*0d20*/ 	.word	0x0000ea80


	//   ....[81]....
        /*0d24*/ 	.word	0x0000ecf0


	//   ....[82]....
        /*0d28*/ 	.word	0x0000ed10


	//   ....[83]....
        /*0d2c*/ 	.word	0x0000ee40


	//   ....[84]....
        /*0d30*/ 	.word	0x0000ee80


	//   ....[85]....
        /*0d34*/ 	.word	0x0000eeb0


	//   ....[86]....
        /*0d38*/ 	.word	0x0000eee0


	//   ....[87]....
        /*0d3c*/ 	.word	0x0000ef10


	//   ....[88]....
        /*0d40*/ 	.word	0x0000ef40


	//   ....[89]....
        /*0d44*/ 	.word	0x0000f0a0


	//   ....[90]....
        /*0d48*/ 	.word	0x0000f0e0


	//   ....[91]....
        /*0d4c*/ 	.word	0x0000f110


	//   ....[92]....
        /*0d50*/ 	.word	0x0000f140


	//   ....[93]....
        /*0d54*/ 	.word	0x0000f170


	//   ....[94]....
        /*0d58*/ 	.word	0x0000f1a0


	//   ....[95]....
        /*0d5c*/ 	.word	0x0000f230


	//   ....[96]....
        /*0d60*/ 	.word	0x0000f260


	//   ....[97]....
        /*0d64*/ 	.word	0x0000f270


	//   ....[98]....
        /*0d68*/ 	.word	0x0000f2d0


	//   ....[99]....
        /*0d6c*/ 	.word	0x0000f8b0


	//   ....[100]....
        /*0d70*/ 	.word	0x0000f910


	//   ....[101]....
        /*0d74*/ 	.word	0x0000f960


	//   ....[102]....
        /*0d78*/ 	.word	0x0000f9b0


	//   ....[103]....
        /*0d7c*/ 	.word	0x0000fa00


	//   ....[104]....
        /*0d80*/ 	.word	0x0000fa70


	//   ....[105]....
        /*0d84*/ 	.word	0x0000fac0


	//   ....[106]....
        /*0d88*/ 	.word	0x0000fb20


	//   ....[107]....
        /*0d8c*/ 	.word	0x0000fb90


	//   ....[108]....
        /*0d90*/ 	.word	0x0000fbf0


	//   ....[109]....
        /*0d94*/ 	.word	0x0000fc60


	//   ....[110]....
        /*0d98*/ 	.word	0x0000fcd0


	//   ....[111]....
        /*0d9c*/ 	.word	0x0000fd40


	//   ....[112]....
        /*0da0*/ 	.word	0x0000fda0


	//   ....[113]....
        /*0da4*/ 	.word	0x0000fe10


	//   ....[114]....
        /*0da8*/ 	.word	0x0000fe80


	//   ....[115]....
        /*0dac*/ 	.word	0x0000fef0


	//   ....[116]....
        /*0db0*/ 	.word	0x0000ff50


	//   ....[117]....
        /*0db4*/ 	.word	0x0000ffc0


	//   ....[118]....
        /*0db8*/ 	.word	0x00010030


	//   ....[119]....
        /*0dbc*/ 	.word	0x000101a0


	//   ....[120]....
        /*0dc0*/ 	.word	0x00010200


	//   ....[121]....
        /*0dc4*/ 	.word	0x00010260


	//   ....[122]....
        /*0dc8*/ 	.word	0x000102b0


	//   ....[123]....
        /*0dcc*/ 	.word	0x00010300


	//   ....[124]....
        /*0dd0*/ 	.word	0x00010350


	//   ....[125]....
        /*0dd4*/ 	.word	0x000103c0


	//   ....[126]....
        /*0dd8*/ 	.word	0x00010430


	//   ....[127]....
        /*0ddc*/ 	.word	0x000104a0


	//   ....[128]....
        /*0de0*/ 	.word	0x00010620


	//   ....[129]....
        /*0de4*/ 	.word	0x00010680


	//   ....[130]....
        /*0de8*/ 	.word	0x000106d0


	//   ....[131]....
        /*0dec*/ 	.word	0x00010710


	//   ....[132]....
        /*0df0*/ 	.word	0x00010760


	//   ....[133]....
        /*0df4*/ 	.word	0x000107a0


	//   ....[134]....
        /*0df8*/ 	.word	0x000107f0


	//   ....[135]....
        /*0dfc*/ 	.word	0x00010840


	//   ....[136]....
        /*0e00*/ 	.word	0x00010890


	//   ....[137]....
        /*0e04*/ 	.word	0x000108e0


	//   ....[138]....
        /*0e08*/ 	.word	0x00010950


	//   ....[139]....
        /*0e0c*/ 	.word	0x000109c0


	//   ....[140]....
        /*0e10*/ 	.word	0x00010a30


	//   ....[141]....
        /*0e14*/ 	.word	0x00010a90


	//   ....[142]....
        /*0e18*/ 	.word	0x00010b00


	//   ....[143]....
        /*0e1c*/ 	.word	0x00010b70


	//   ....[144]....
        /*0e20*/ 	.word	0x00010be0


	//   ....[145]....
        /*0e24*/ 	.word	0x00010c40


	//   ....[146]....
        /*0e28*/ 	.word	0x00010cb0


	//   ....[147]....
        /*0e2c*/ 	.word	0x00010d20


	//   ....[148]....
        /*0e30*/ 	.word	0x00010d90


	//   ....[149]....
        /*0e34*/ 	.word	0x00010df0


	//   ....[150]....
        /*0e38*/ 	.word	0x00010e60


	//   ....[151]....
        /*0e3c*/ 	.word	0x00010ed0


	//   ....[152]....
        /*0e40*/ 	.word	0x00010f40


	//   ....[153]....
        /*0e44*/ 	.word	0x00010fa0


	//   ....[154]....
        /*0e48*/ 	.word	0x00011010


	//   ....[155]....
        /*0e4c*/ 	.word	0x00011080


	//   ....[156]....
        /*0e50*/ 	.word	0x000110f0


	//   ....[157]....
        /*0e54*/ 	.word	0x00011150


	//   ....[158]....
        /*0e58*/ 	.word	0x000111c0


	//   ....[159]....
        /*0e5c*/ 	.word	0x00011230


	//   ....[160]....
        /*0e60*/ 	.word	0x00011280


	//   ....[161]....
        /*0e64*/ 	.word	0x000112c0


	//   ....[162]....
        /*0e68*/ 	.word	0x00011310


	//   ....[163]....
        /*0e6c*/ 	.word	0x00011360


	//   ....[164]....
        /*0e70*/ 	.word	0x000113b0


	//   ....[165]....
        /*0e74*/ 	.word	0x00011420


	//   ....[166]....
        /*0e78*/ 	.word	0x00011470


	//   ....[167]....
        /*0e7c*/ 	.word	0x000114c0


	//   ....[168]....
        /*0e80*/ 	.word	0x00011510


	//   ....[169]....
        /*0e84*/ 	.word	0x00011560


	//   ....[170]....
        /*0e88*/ 	.word	0x000115b0


	//   ....[171]....
        /*0e8c*/ 	.word	0x00011620


	//   ....[172]....
        /*0e90*/ 	.word	0x00011670


	//   ....[173]....
        /*0e94*/ 	.word	0x000116d0


	//   ....[174]....
        /*0e98*/ 	.word	0x00011730


	//   ....[175]....
        /*0e9c*/ 	.word	0x000117a0


	//----- nvinfo : EIATTR_EXIT_INSTR_OFFSETS
	.align		4
.L_434:
        /*0ea0*/ 	.byte	0x04, 0x1c
        /*0ea2*/ 	.short	(.L_436 - .L_435)


	//   ....[0]....
.L_435:
        /*0ea4*/ 	.word	0x00000c10


	//   ....[1]....
        /*0ea8*/ 	.word	0x0000f870


	//----- nvinfo : EIATTR_MAX_THREADS
	.align		4
.L_436:
        /*0eac*/ 	.byte	0x04, 0x05
        /*0eae*/ 	.short	(.L_438 - .L_437)
.L_437:
        /*0eb0*/ 	.word	0x00000100
        /*0eb4*/ 	.word	0x00000001
        /*0eb8*/ 	.word	0x00000001


	//----- nvinfo : EIATTR_CRS_STACK_SIZE
	.align		4
.L_438:
        /*0ebc*/ 	.byte	0x04, 0x1e
        /*0ebe*/ 	.short	(.L_440 - .L_439)
.L_439:
        /*0ec0*/ 	.word	0x00000000
.L_440:


//--------------------- .nv.info._ZN7cutlass13device_kernelIN5flash19enable_sm80_to_sm89INS1_16FlashAttnFwdSm80INS1_25CollectiveMainloopFwdSm80ILi8ELi1ELb0EN4cute5tupleIJNS5_1CILi128EEENS7_ILi48EEENS7_ILi256EEEEEELi256ENS_10bfloat16_tEfNS_4arch4Sm80ELb0ELb0ELb0ELb1ELb1ELb1ELb1ELb1EEENS1_21CollectiveEpilogueFwdINS6_IJS8_SA_S9_EEENS6_IJNS7_ILi1EEESI_SI_EEESC_SE_Li256ELb1ELb1ELb1ELb0EEENS1_36VarlenDynamicPersistentTileSchedulerILi128ELi48ELi256ELi256ELb1ELb1ELb0ELb0ELb1ELb1EEEEEEEEEvNT_6ParamsE --------------------------
	.section	.nv.info._ZN7cutlass13device_kernelIN5flash19enable_sm80_to_sm89INS1_16FlashAttnFwdSm80INS1_25CollectiveMainloopFwdSm80ILi8ELi1ELb0EN4cute5tupleIJNS5_1CILi128EEENS7_ILi48EEENS7_ILi256EEEEEELi256ENS_10bfloat16_tEfNS_4arch4Sm80ELb0ELb0ELb0ELb1ELb1ELb1ELb1ELb1EEENS1_21CollectiveEpilogueFwdINS6_IJS8_SA_S9_EEENS6_IJNS7_ILi1EEESI_SI_EEESC_SE_Li256ELb1ELb1ELb1ELb0EEENS1_36VarlenDynamicPersistentTileSchedulerILi128ELi48ELi256ELi256ELb1ELb1ELb0ELb0ELb1ELb1EEEEEEEEEvNT_6ParamsE,"",@"SHT_CUDA_INFO"
	.sectionflags	@""
	.align	4


	//----- nvinfo : EIATTR_CUDA_API_VERSION
	.align		4
        /*0000*/ 	.byte	0x04, 0x37
        /*0002*/ 	.short	(.L_442 - .L_441)
.L_441:
        /*0004*/ 	.word	0x00000082


	//----- nvinfo : EIATTR_SW2861232_WAR
	.align		4
.L_442:
        /*0008*/ 	.byte	0x01, 0x35
	.zero		2


	//----- nvinfo : EIATTR_PARAM_CBANK
	.align		4
        /*000c*/ 	.byte	0x04, 0x0a
        /*000e*/ 	.short	(.L_444 - .L_443)
	.align		4
.L_443:
        /*0010*/ 	.word	index@(.nv.constant0._ZN7cutlass13device_kernelIN5flash19enable_sm80_to_sm89INS1_16FlashAttnFwdSm80INS1_25CollectiveMainloopFwdSm80ILi8ELi1ELb0EN4cute5tupleIJNS5_1CILi128EEENS7_ILi48EEENS7_ILi256EEEEEELi256ENS_10bfloat16_tEfNS_4arch4Sm80ELb0ELb0ELb0ELb1ELb1ELb1ELb1ELb1EEENS1_21CollectiveEpilogueFwdINS6_IJS8_SA_S9_EEENS6_IJNS7_ILi1EEESI_SI_EEESC_SE_Li256ELb1ELb1ELb1ELb0EEENS1_36VarlenDynamicPersistentTileSchedulerILi128ELi48ELi256ELi256ELb1ELb1ELb0ELb0ELb1ELb1EEEEEEEEEvNT_6ParamsE)
        /*0014*/ 	.short	0x0160
        /*0016*/ 	.short	0x0438


	//----- nvinfo : EIATTR_CBANK_PARAM_SIZE
	.align		4
.L_444:
        /*0018*/ 	.byte	0x03, 0x19
        /*001a*/ 	.short	0x0438


	//----- nvinfo : EIATTR_KPARAM_INFO
	.align		4
        /*001c*/ 	.byte	0x04, 0x17
        /*001e*/ 	.short	(.L_446 - .L_445)
.L_445:
        /*0020*/ 	.word	0x00000000
        /*0024*/ 	.short	0x0000
        /*0026*/ 	.short	0x0000
        /*0028*/ 	.byte	0x00, 0xf0, 0xe1, 0x10


	//----- nvinfo : EIATTR_MAXREG_COUNT
	.align		4
.L_446:
        /*002c*/ 	.byte	0x03, 0x1b
        /*002e*/ 	.short	0x00ff


	//----- nvinfo : EIATTR_NUM_BARRIERS
	.align		4
        /*0030*/ 	.byte	0x02, 0x4c
        /*0032*/ 	.byte	0x06
	.zero		1


	//----- nvinfo : EIATTR_ANNOTATIONS
	.align		4
        /*0034*/ 	.byte	0x04, 0x55
        /*0036*/ 	.short	(.L_448 - .L_447)


	//   ....[0]....
.L_447:
        /* <DEDUP_REMOVED lines=159> */


	//----- nvinfo : EIATTR_MERCURY_ISA_VERSION
	.align		4
.L_448:
        /*0a18*/ 	.byte	0x03, 0x5f
        /*0a1a*/ 	.short	0x0000


	//----- nvinfo : EIATTR_INT_WARP_WIDE_INSTR_OFFSETS
	.align		4
        /*0a1c*/ 	.byte	0x04, 0x31
        /*0a1e*/ 	.short	(.L_450 - .L_449)


	//   ....[0]....
.L_449:
        /*0a20*/ 	.word	0x00016fd0


	//   ....[1]....
        /*0a24*/ 	.word	0x00017040


	//----- nvinfo : EIATTR_COOP_GROUP_MASK_REGIDS
	.align		4
.L_450:
        /*0a28*/ 	.byte	0x04, 0x29
        /*0a2a*/ 	.short	(.L_452 - .L_451)


	//   ....[0]....
.L_451:
        /*0a2c*/ 	.word	0xffffffff


	//   ....[1]....
        /*0a30*/ 	.word	0xffffffff


	//   ....[2]....
        /*0a34*/ 	.word	0xffffffff


	//   ....[3]....
        /*0a38*/ 	.word	0xffffffff


	//   ....[4]....
        /*0a3c*/ 	.word	0xffffffff


	//   ....[5]....
        /*0a40*/ 	.word	0xffffffff


	//   ....[6]....
        /*0a44*/ 	.word	0xffffffff


	//   ....[7]....
        /*0a48*/ 	.word	0xffffffff


	//   ....[8]....
        /*0a4c*/ 	.word	0xffffffff


	//   ....[9]....
        /*0a50*/ 	.word	0xffffffff


	//   ....[10]....
        /*0a54*/ 	.word	0xffffffff


	//   ....[11]....
        /*0a58*/ 	.word	0xffffffff


	//   ....[12]....
        /*0a5c*/ 	.word	0xffffffff


	//   ....[13]....
        /*0a60*/ 	.word	0xffffffff


	//   ....[14]....
        /*0a64*/ 	.word	0xffffffff


	//   ....[15]....
        /*0a68*/ 	.word	0xffffffff


	//   ....[16]....
        /*0a6c*/ 	.word	0xffffffff


	//   ....[17]....
        /*0a70*/ 	.word	0xffffffff


	//   ....[18]....
        /*0a74*/ 	.word	0xffffffff


	//   ....[19]....
        /*0a78*/ 	.word	0xffffffff


	//   ....[20]....
        /*0a7c*/ 	.word	0xffffffff


	//   ....[21]....
        /*0a80*/ 	.word	0xffffffff


	//   ....[22]....
        /*0a84*/ 	.word	0xffffffff


	//   ....[23]....
        /*0a88*/ 	.word	0xffffffff


	//   ....[24]....
        /*0a8c*/ 	.word	0xffffffff


	//   ....[25]....
        /*0a90*/ 	.word	0xffffffff


	//   ....[26]....
        /*0a94*/ 	.word	0xffffffff


	//   ....[27]....
        /*0a98*/ 	.word	0xffffffff


	//   ....[28]....
        /*0a9c*/ 	.word	0xffffffff


	//   ....[29]....
        /*0aa0*/ 	.word	0xffffffff


	//   ....[30]....
        /*0aa4*/ 	.word	0xffffffff


	//   ....[31]....
        /*0aa8*/ 	.word	0xffffffff


	//   ....[32]....
        /*0aac*/ 	.word	0xffffffff


	//   ....[33]....
        /*0ab0*/ 	.word	0xffffffff


	//   ....[34]....
        /*0ab4*/ 	.word	0xffffffff


	//   ....[35]....
        /*0ab8*/ 	.word	0xffffffff


	//   ....[36]....
        /*0abc*/ 	.word	0xffffffff


	//   ....[37]....
        /*0ac0*/ 	.word	0xffffffff


	//   ....[38]....
        /*0ac4*/ 	.word	0xffffffff


	//   ....[39]....
        /*0ac8*/ 	.word	0xffffffff


	//   ....[40]....
        /*0acc*/ 	.word	0xffffffff


	//   ....[41]....
        /*0ad0*/ 	.word	0xffffffff


	//   ....[42]....
        /*0ad4*/ 	.word	0xffffffff


	//   ....[43]....
        /*0ad8*/ 	.word	0xffffffff


	//   ....[44]....
        /*0adc*/ 	.word	0xffffffff


	//   ....[45]....
        /*0ae0*/ 	.word	0xffffffff


	//   ....[46]....
        /*0ae4*/ 	.word	0xffffffff


	//   ....[47]....
        /*0ae8*/ 	.word	0xffffffff


	//   ....[48]....
        /*0aec*/ 	.word	0xffffffff


	//   ....[49]....
        /*0af0*/ 	.word	0xffffffff


	//   ....[50]....
        /*0af4*/ 	.word	0xffffffff


	//   ....[51]....
        /*0af8*/ 	.word	0xffffffff


	//   ....[52]....
        /*0afc*/ 	.word	0xffffffff


	//   ....[53]....
        /*0b00*/ 	.word	0xffffffff


	//   ....[54]....
        /*0b04*/ 	.word	0xffffffff


	//   ....[55]....
        /*0b08*/ 	.word	0xffffffff


	//   ....[56]....
        /*0b0c*/ 	.word	0xffffffff


	//   ....[57]....
        /*0b10*/ 	.word	0xffffffff


	//   ....[58]....
        /*0b14*/ 	.word	0xffffffff


	//   ....[59]....
        /*0b18*/ 	.word	0xffffffff


	//   ....[60]....
        /*0b1c*/ 	.word	0xffffffff


	//   ....[61]....
        /*0b20*/ 	.word	0xffffffff


	//   ....[62]....
        /*0b24*/ 	.word	0xffffffff


	//   ....[63]....
        /*0b28*/ 	.word	0xffffffff


	//   ....[64]....
        /*0b2c*/ 	.word	0xffffffff


	//   ....[65]....
        /*0b30*/ 	.word	0xffffffff


	//   ....[66]....
        /*0b34*/ 	.word	0xffffffff


	//   ....[67]....
        /*0b38*/ 	.word	0xffffffff


	//   ....[68]....
        /*0b3c*/ 	.word	0xffffffff


	//   ....[69]....
        /*0b40*/ 	.word	0xffffffff


	//   ....[70]....
        /*0b44*/ 	.word	0xffffffff


	//   ....[71]....
        /*0b48*/ 	.word	0xffffffff


	//   ....[72]....
        /*0b4c*/ 	.word	0xffffffff


	//   ....[73]....
        /*0b50*/ 	.word	0xffffffff


	//   ....[74]....
        /*0b54*/ 	.word	0xffffffff


	//   ....[75]....
        /*0b58*/ 	.word	0xffffffff


	//   ....[76]....
        /*0b5c*/ 	.word	0xffffffff


	//   ....[77]....
        /*0b60*/ 	.word	0xffffffff


	//   ....[78]....
        /*0b64*/ 	.word	0xffffffff


	//   ....[79]....
        /*0b68*/ 	.word	0xffffffff


	//   ....[80]....
        /*0b6c*/ 	.word	0xffffffff


	//   ....[81]....
        /*0b70*/ 	.word	0xffffffff


	//   ....[82]....
        /*0b74*/ 	.word	0xffffffff


	//   ....[83]....
        /*0b78*/ 	.word	0xffffffff


	//   ....[84]....
        /*0b7c*/ 	.word	0xffffffff


	//   ....[85]....
        /*0b80*/ 	.word	0xffffffff


	//   ....[86]....
        /*0b84*/ 	.word	0xffffffff


	//   ....[87]....
        /*0b88*/ 	.word	0xffffffff


	//   ....[88]....
        /*0b8c*/ 	.word	0xffffffff


	//   ....[89]....
        /*0b90*/ 	.word	0xffffffff


	//   ....[90]....
        /*0b94*/ 	.word	0xffffffff


	//   ....[91]....
        /*0b98*/ 	.word	0xffffffff


	//   ....[92]....
        /*0b9c*/ 	.word	0xffffffff


	//   ....[93]....
        /*0ba0*/ 	.word	0xffffffff


	//   ....[94]....
        /*0ba4*/ 	.word	0xffffffff


	//   ....[95]....
        /*0ba8*/ 	.word	0xffffffff


	//   ....[96]....
        /*0bac*/ 	.word	0xffffffff


	//   ....[97]....
        /*0bb0*/ 	.word	0xffffffff


	//   ....[98]....
        /*0bb4*/ 	.word	0xffffffff


	//   ....[99]....
        /*0bb8*/ 	.word	0xffffffff


	//   ....[100]....
        /*0bbc*/ 	.word	0xffffffff


	//   ....[101]....
        /*0bc0*/ 	.word	0xffffffff


	//   ....[102]....
        /*0bc4*/ 	.word	0xffffffff


	//   ....[103]....
        /*0bc8*/ 	.word	0xffffffff


	//   ....[104]....
        /*0bcc*/ 	.word	0xffffffff


	//   ....[105]....
        /*0bd0*/ 	.word	0xffffffff


	//   ....[106]....
        /*0bd4*/ 	.word	0xffffffff


	//   ....[107]....
        /*0bd8*/ 	.word	0xffffffff


	//   ....[108]....
        /*0bdc*/ 	.word	0xffffffff


	//   ....[109]....
        /*0be0*/ 	.word	0xffffffff


	//   ....[110]....
        /*0be4*/ 	.word	0xffffffff


	//   ....[111]....
        /*0be8*/ 	.word	0xffffffff


	//   ....[112]....
        /*0bec*/ 	.word	0xffffffff


	//   ....[113]....
        /*0bf0*/ 	.word	0xffffffff


	//   ....[114]....
        /*0bf4*/ 	.word	0xffffffff


	//   ....[115]....
        /*0bf8*/ 	.word	0xffffffff


	//   ....[116]....
        /*0bfc*/ 	.word	0xffffffff


	//   ....[117]....
        /*0c00*/ 	.word	0xffffffff


	//   ....[118]....
        /*0c04*/ 	.word	0xffffffff


	//   ....[119]....
        /*0c08*/ 	.word	0xffffffff


	//   ....[120]....
        /*0c0c*/ 	.word	0xffffffff


	//   ....[121]....
        /*0c10*/ 	.word	0xffffffff


	//   ....[122]....
        /*0c14*/ 	.word	0xffffffff


	//   ....[123]....
        /*0c18*/ 	.word	0xffffffff


	//   ....[124]....
        /*0c1c*/ 	.word	0xffffffff


	//   ....[125]....
        /*0c20*/ 	.word	0xffffffff


	//   ....[126]....
        /*0c24*/ 	.word	0xffffffff


	//   ....[127]....
        /*0c28*/ 	.word	0xffffffff


	//   ....[128]....
        /*0c2c*/ 	.word	0xffffffff


	//   ....[129]....
        /*0c30*/ 	.word	0xffffffff


	//   ....[130]....
        /*0c34*/ 	.word	0xffffffff


	//   ....[131]....
        /*0c38*/ 	.word	0xffffffff


	//   ....[132]....
        /*0c3c*/ 	.word	0xffffffff


	//   ....[133]....
        /*0c40*/ 	.word	0xffffffff


	//   ....[134]....
        /*0c44*/ 	.word	0xffffffff


	//   ....[135]....
        /*0c48*/ 	.word	0xffffffff


	//   ....[136]....
        /*0c4c*/ 	.word	0xffffffff


	//   ....[137]....
        /*0c50*/ 	.word	0xffffffff


	//   ....[138]....
        /*0c54*/ 	.word	0xffffffff


	//   ....[139]....
        /*0c58*/ 	.word	0xffffffff


	//   ....[140]....
        /*0c5c*/ 	.word	0xffffffff


	//   ....[141]....
        /*0c60*/ 	.word	0xffffffff


	//   ....[142]....
        /*0c64*/ 	.word	0xffffffff


	//   ....[143]....
        /*0c68*/ 	.word	0xffffffff


	//   ....[144]....
        /*0c6c*/ 	.word	0xffffffff


	//   ....[145]....
        /*0c70*/ 	.word	0xffffffff


	//   ....[146]....
        /*0c74*/ 	.word	0xffffffff


	//   ....[147]....
        /*0c78*/ 	.word	0xffffffff


	//   ....[148]....
        /*0c7c*/ 	.word	0xffffffff


	//   ....[149]....
        /*0c80*/ 	.word	0xffffffff


	//   ....[150]....
        /*0c84*/ 	.word	0xffffffff


	//   ....[151]....
        /*0c88*/ 	.word	0xffffffff


	//   ....[152]....
        /*0c8c*/ 	.word	0xffffffff


	//   ....[153]....
        /*0c90*/ 	.word	0xffffffff


	//   ....[154]....
        /*0c94*/ 	.word	0xffffffff


	//   ....[155]....
        /*0c98*/ 	.word	0xffffffff


	//   ....[156]....
        /*0c9c*/ 	.word	0xffffffff


	//   ....[157]....
        /*0ca0*/ 	.word	0xffffffff


	//   ....[158]....
        /*0ca4*/ 	.word	0xffffffff


	//   ....[159]....
        /*0ca8*/ 	.word	0xffffffff


	//   ....[160]....
        /*0cac*/ 	.word	0xffffffff


	//   ....[161]....
        /*0cb0*/ 	.word	0xffffffff


	//   ....[162]....
        /*0cb4*/ 	.word	0xffffffff


	//   ....[163]....
        /*0cb8*/ 	.word	0xffffffff


	//   ....[164]....
        /*0cbc*/ 	.word	0xffffffff


	//   ....[165]....
        /*0cc0*/ 	.word	0xffffffff


	//   ....[166]....
        /*0cc4*/ 	.word	0xffffffff


	//   ....[167]....
        /*0cc8*/ 	.word	0xffffffff


	//   ....[168]....
        /*0ccc*/ 	.word	0xffffffff


	//   ....[169]....
        /*0cd0*/ 	.word	0xffffffff


	//   ....[170]....
        /*0cd4*/ 	.word	0xffffffff


	//   ....[171]....
        /*0cd8*/ 	.word	0xffffffff


	//   ....[172]....
        /*0cdc*/ 	.word	0xffffffff


	//   ....[173]....
        /*0ce0*/ 	.word	0xffffffff


	//   ....[174]....
        /*0ce4*/ 	.word	0xffffffff


	//   ....[175]....
        /*0ce8*/ 	.word	0xffffffff


	//   ....[176]....
        /*0cec*/ 	.word	0xffffffff


	//   ....[177]....
        /*0cf0*/ 	.word	0xffffffff


	//   ....[178]....
        /*0cf4*/ 	.word	0xffffffff


	//   ....[179]....
        /*0cf8*/ 	.word	0xffffffff


	//   ....[180]....
        /*0cfc*/ 	.word	0xffffffff


	//   ....[181]....
        /*0d00*/ 	.word	0xffffffff


	//   ....[182]....
        /*0d04*/ 	.word	0xffffffff


	//   ....[183]....
        /*0d08*/ 	.word	0xffffffff


	//   ....[184]....
        /*0d0c*/ 	.word	0xffffffff


	//   ....[185]....
        /*0d10*/ 	.word	0xffffffff


	//   ....[186]....
        /*0d14*/ 	.word	0xffffffff


	//   ....[187]....
        /*0d18*/ 	.word	0xffffffff


	//   ....[188]....
        /*0d1c*/ 	.word	0xffffffff


	//   ....[189]....
        /*0d20*/ 	.word	0xffffffff


	//   ....[190]....
        /*0d24*/ 	.word	0xffffffff


	//   ....[191]....
        /*0d28*/ 	.word	0xffffffff


	//   ....[192]....
        /*0d2c*/ 	.word	0xffffffff


	//   ....[193]....
        /*0d30*/ 	.word	0xffffffff


	//   ....[194]....
        /*0d34*/ 	.word	0xffffffff


	//   ....[195]....
        /*0d38*/ 	.word	0xffffffff


	//   ....[196]....
        /*0d3c*/ 	.word	0xffffffff


	//   ....[197]....
        /*0d40*/ 	.word	0xffffffff


	//   ....[198]....
        /*0d44*/ 	.word	0xffffffff


	//   ....[199]....
        /*0d48*/ 	.word	0xffffffff


	//   ....[200]....
        /*0d4c*/ 	.word	0xffffffff


	//   ....[201]....
        /*0d50*/ 	.word	0xffffffff


	//   ....[202]....
        /*0d54*/ 	.word	0xffffffff


	//   ....[203]....
        /*0d58*/ 	.word	0xffffffff


	//----- nvinfo : EIATTR_COOP_GROUP_INSTR_OFFSETS
	.align		4
.L_452:
        /*0d5c*/ 	.byte	0x04, 0x28
        /*0d5e*/ 	.short	(.L_454 - .L_453)


	//   ....[0]....
.L_453:
        /*0d60*/ 	.word	0x00000050


	//   ....[1]....
        /*0d64*/ 	.word	0x00000200


	//   ....[2]....
        /*0d68*/ 	.word	0x00000230


	//   ....[3]....
        /*0d6c*/ 	.word	0x00000260


	//   ....[4]....
        /*0d70*/ 	.word	0x00000290


	//   ....[5]....
        /*0d74*/ 	.word	0x000002c0


	//   ....[6]....
        /*0d78*/ 	.word	0x000002f0


	//   ....[7]....
        /*0d7c*/ 	.word	0x00000460


	//   ....[8]....
        /*0d80*/ 	.word	0x000004a0


	//   ....[9]....
        /*0d84*/ 	.word	0x000004d0


	//   ....[10]....
        /*0d88*/ 	.word	0x00000500


	//   ....[11]....
        /*0d8c*/ 	.word	0x00000530


	//   ....[12]....
        /*0d90*/ 	.word	0x00000560


	//   ....[13]....
        /*0d94*/ 	.word	0x000005f0


	//   ....[14]....
        /*0d98*/ 	.word	0x00000620


	//   ....[15]....
        /*0d9c*/ 	.word	0x00000640


	//   ....[16]....
        /*0da0*/ 	.word	0x000006a0


	//   ....[17]....
        /*0da4*/ 	.word	0x00003f90


	//   ....[18]....
        /*0da8*/ 	.word	0x00004010


	//   ....[19]....
        /*0dac*/ 	.word	0x00005000


	//   ....[20]....
        /*0db0*/ 	.word	0x00005010


	//   ....[21]....
        /*0db4*/ 	.word	0x00006530


	//   ....[22]....
        /*0db8*/ 	.word	0x000065a0


	//   ....[23]....
        /*0dbc*/ 	.word	0x00007640


	//   ....[24]....
        /*0dc0*/ 	.word	0x00007650


	//   ....[25]....
        /*0dc4*/ 	.word	0x000085f0


	//   ....[26]....
        /*0dc8*/ 	.word	0x00008620


	//   ....[27]....
        /*0dcc*/ 	.word	0x000087e0


	//   ....[28]....
        /*0dd0*/ 	.word	0x00008800


	//   ....[29]....
        /*0dd4*/ 	.word	0x00008c30


	//   ....[30]....
        /*0dd8*/ 	.word	0x00008cf0


	//   ....[31]....
        /*0ddc*/ 	.word	0x00008e90


	//   ....[32]....
        /*0de0*/ 	.word	0x00008eb0


	//   ....[33]....
        /*0de4*/ 	.word	0x00009d60


	//   ....[34]....
        /*0de8*/ 	.word	0x00009d80


	//   ....[35]....
        /*0dec*/ 	.word	0x00009f10


	//   ....[36]....
        /*0df0*/ 	.word	0x00009f20


	//   ....[37]....
        /*0df4*/ 	.word	0x0000a090


	//   ....[38]....
        /*0df8*/ 	.word	0x0000a0b0


	//   ....[39]....
        /*0dfc*/ 	.word	0x0000a220


	//   ....[40]....
        /*0e00*/ 	.word	0x0000a230


	//   ....[41]....
        /*0e04*/ 	.word	0x0000a6a0


	//   ....[42]....
        /*0e08*/ 	.word	0x0000a6c0


	//   ....[43]....
        /*0e0c*/ 	.word	0x0000a7b0


	//   ....[44]....
        /*0e10*/ 	.word	0x0000a7c0


	//   ....[45]....
        /*0e14*/ 	.word	0x0000aa20


	//   ....[46]....
        /*0e18*/ 	.word	0x0000aa60


	//   ....[47]....
        /*0e1c*/ 	.word	0x0000aaa0


	//   ....[48]....
        /*0e20*/ 	.word	0x0000aae0


	//   ....[49]....
        /*0e24*/ 	.word	0x0000db90


	//   ....[50]....
        /*0e28*/ 	.word	0x0000dbd0


	//   ....[51]....
        /*0e2c*/ 	.word	0x0000dc10


	//   ....[52]....
        /*0e30*/ 	.word	0x0000dc50


	//   ....[53]....
        /*0e34*/ 	.word	0x000112a0


	//   ....[54]....
        /*0e38*/ 	.word	0x000112d0


	//   ....[55]....
        /*0e3c*/ 	.word	0x000114d0


	//   ....[56]....
        /*0e40*/ 	.word	0x000114e0


	//   ....[57]....
        /*0e44*/ 	.word	0x000122a0


	//   ....[58]....
        /*0e48*/ 	.word	0x000122c0


	//   ....[59]....
        /*0e4c*/ 	.word	0x00012420


	//   ....[60]....
        /*0e50*/ 	.word	0x00012430


	//   ....[61]....
        /*0e54*/ 	.word	0x00012940


	//   ....[62]....
        /*0e58*/ 	.word	0x00012970


	//   ....[63]....
        /*0e5c*/ 	.word	0x00012980


	//   ....[64]....
        /*0e60*/ 	.word	0x000129b0


	//   ....[65]....
        /*0e64*/ 	.word	0x00013b50


	//   ....[66]....
        /*0e68*/ 	.word	0x00013b60


	//   ....[67]....
        /*0e6c*/ 	.word	0x00013ca0


	//   ....[68]....
        /*0e70*/ 	.word	0x00013cb0


	//   ....[69]....
        /*0e74*/ 	.word	0x000149f0


	//   ....[70]....
        /*0e78*/ 	.word	0x00014a10


	//   ....[71]....
        /*0e7c*/ 	.word	0x00014b30


	//   ....[72]....
        /*0e80*/ 	.word	0x00014b40


	//   ....[73]....
        /*0e84*/ 	.word	0x00014df0


	//   ....[74]....
        /*0e88*/ 	.word	0x00014e20


	//   ....[75]....
        /*0e8c*/ 	.word	0x00014e40


	//   ....[76]....
        /*0e90*/ 	.word	0x00014e60


	//   ....[77]....
        /*0e94*/ 	.word	0x000165c0


	//   ....[78]....
        /*0e98*/ 	.word	0x000165e0


	//   ....[79]....
        /*0e9c*/ 	.word	0x00016600


	//   ....[80]....
        /*0ea0*/ 	.word	0x00016620


	//   ....[81]....
        /*0ea4*/ 	.word	0x00017eb0


	//   ....[82]....
        /*0ea8*/ 	.word	0x00017ed0


	//   ....[83]....
        /*0eac*/ 	.word	0x00017ee0


	//   ....[84]....
        /*0eb0*/ 	.word	0x00017ef0


	//   ....[85]....
        /*0eb4*/ 	.word	0x000182b0


	//   ....[86]....
        /*0eb8*/ 	.word	0x000182d0


	//   ....[87]....
        /*0ebc*/ 	.word	0x00018430


	//   ....[88]....
        /*0ec0*/ 	.word	0x00018440


	//   ....[89]....
        /*0ec4*/ 	.word	0x000185b0


	//   ....[90]....
        /*0ec8*/ 	.word	0x000185d0


	//   ....[91]....
        /*0ecc*/ 	.word	0x00018740


	//   ....[92]....
        /*0ed0*/ 	.word	0x00018750


	//   ....[93]....
        /*0ed4*/ 	.word	0x00018af0


	//   ....[94]....
        /*0ed8*/ 	.word	0x00018b10


	//   ....[95]....
        /*0edc*/ 	.word	0x00019750


	//   ....[96]....
        /*0ee0*/ 	.word	0x00019760


	//   ....[97]....
        /*0ee4*/ 	.word	0x0001abf0


	//   ....[98]....
        /*0ee8*/ 	.word	0x0001ac10


	//   ....[99]....
        /*0eec*/ 	.word	0x0001ad80


	//   ....[100]....
        /*0ef0*/ 	.word	0x0001ad90


	//   ....[101]....
        /*0ef4*/ 	.word	0x0001af00


	//   ....[102]....
        /*0ef8*/ 	.word	0x0001af20


	//   ....[103]....
        /*0efc*/ 	.word	0x0001b090


	//   ....[104]....
        /*0f00*/ 	.word	0x0001b0a0


	//   ....[105]....
        /*0f04*/ 	.word	0x0001b2d0


	//   ....[106]....
        /*0f08*/ 	.word	0x0001b2f0


	//   ....[107]....
        /*0f0c*/ 	.word	0x0001b420


	//   ....[108]....
        /*0f10*/ 	.word	0x0001b460


	//   ....[109]....
        /*0f14*/ 	.word	0x0001b490


	//   ....[110]....
        /*0f18*/ 	.word	0x0001b4c0


	//   ....[111]....
        /*0f1c*/ 	.word	0x0001b4f0


	//   ....[112]....
        /*0f20*/ 	.word	0x0001b520


	//   ....[113]....
        /*0f24*/ 	.word	0x0001b690


	//   ....[114]....
        /*0f28*/ 	.word	0x0001b6d0


	//   ....[115]....
        /*0f2c*/ 	.word	0x0001b700


	//   ....[116]....
        /*0f30*/ 	.word	0x0001b730


	//   ....[117]....
        /*0f34*/ 	.word	0x0001b760


	//   ....[118]....
        /*0f38*/ 	.word	0x0001b790


	//   ....[119]....
        /*0f3c*/ 	.word	0x0001b820


	//   ....[120]....
        /*0f40*/ 	.word	0x0001b850


	//   ....[121]....
        /*0f44*/ 	.word	0x0001b860


	//   ....[122]....
        /*0f48*/ 	.word	0x0001b8c0


	//   ....[123]....
        /*0f4c*/ 	.word	0x0001beb0


	//   ....[124]....
        /*0f50*/ 	.word	0x0001bf10


	//   ....[125]....
        /*0f54*/ 	.word	0x0001bf70


	//   ....[126]....
        /*0f58*/ 	.word	0x0001bfd0


	//   ....[127]....
        /*0f5c*/ 	.word	0x0001c030


	//   ....[128]....
        /*0f60*/ 	.word	0x0001c0a0


	//   ....[129]....
        /*0f64*/ 	.word	0x0001c0f0


	//   ....[130]....
        /*0f68*/ 	.word	0x0001c150


	//   ....[131]....
        /*0f6c*/ 	.word	0x0001c1c0


	//   ....[132]....
        /*0f70*/ 	.word	0x0001c220


	//   ....[133]....
        /*0f74*/ 	.word	0x0001c290


	//   ....[134]....
        /*0f78*/ 	.word	0x0001c300


	//   ....[135]....
        /*0f7c*/ 	.word	0x0001c370


	//   ....[136]....
        /*0f80*/ 	.word	0x0001c3d0


	//   ....[137]....
        /*0f84*/ 	.word	0x0001c440


	//   ....[138]....
        /*0f88*/ 	.word	0x0001c4b0


	//   ....[139]....
        /*0f8c*/ 	.word	0x0001c520


	//   ....[140]....
        /*0f90*/ 	.word	0x0001c580


	//   ....[141]....
        /*0f94*/ 	.word	0x0001c5f0


	//   ....[142]....
        /*0f98*/ 	.word	0x0001c650


	//   ....[143]....
        /*0f9c*/ 	.word	0x0001c6c0


	//   ....[144]....
        /*0fa0*/ 	.word	0x0001c730


	//   ....[145]....
        /*0fa4*/ 	.word	0x0001c7a0


	//   ....[146]....
        /*0fa8*/ 	.word	0x0001c800


	//   ....[147]....
        /*0fac*/ 	.word	0x0001c860


	//   ....[148]....
        /*0fb0*/ 	.word	0x0001c8c0


	//   ....[149]....
        /*0fb4*/ 	.word	0x0001c910


	//   ....[150]....
        /*0fb8*/ 	.word	0x0001c960


	//   ....[151]....
        /*0fbc*/ 	.word	0x0001c9d0


	//   ....[152]....
        /*0fc0*/ 	.word	0x0001ca40


	//   ....[153]....
        /*0fc4*/ 	.word	0x0001caa0


	//   ....[154]....
        /*0fc8*/ 	.word	0x0001cb10


	//   ....[155]....
        /*0fcc*/ 	.word	0x0001cb80


	//   ....[156]....
        /*0fd0*/ 	.word	0x0001cbf0


	//   ....[157]....
        /*0fd4*/ 	.word	0x0001cc50


	//   ....[158]....
        /*0fd8*/ 	.word	0x0001cca0


	//   ....[159]....
        /*0fdc*/ 	.word	0x0001ccf0


	//   ....[160]....
        /*0fe0*/ 	.word	0x0001cd40


	//   ....[161]....
        /*0fe4*/ 	.word	0x0001cd80


	//   ....[162]....
        /*0fe8*/ 	.word	0x0001cde0


	//   ....[163]....
        /*0fec*/ 	.word	0x0001ce20


	//   ....[164]....
        /*0ff0*/ 	.word	0x0001ce70


	//   ....[165]....
        /*0ff4*/ 	.word	0x0001ceb0


	//   ....[166]....
        /*0ff8*/ 	.word	0x0001cf20


	//   ....[167]....
        /*0ffc*/ 	.word	0x0001cf90


	//   ....[168]....
        /*1000*/ 	.word	0x0001d000


	//   ....[169]....
        /*1004*/ 	.word	0x0001d060


	//   ....[170]....
        /*1008*/ 	.word	0x0001d0d0


	//   ....[171]....
        /*100c*/ 	.word	0x0001d140


	//   ....[172]....
        /*1010*/ 	.word	0x0001d1b0


	//   ....[173]....
        /*1014*/ 	.word	0x0001d210


	//   ....[174]....
        /*1018*/ 	.word	0x0001d280


	//   ....[175]....
        /*101c*/ 	.word	0x0001d2f0


	//   ....[176]....
        /*1020*/ 	.word	0x0001d360


	//   ....[177]....
        /*1024*/ 	.word	0x0001d3c0


	//   ....[178]....
        /*1028*/ 	.word	0x0001d430


	//   ....[179]....
        /*102c*/ 	.word	0x0001d4a0


	//   ....[180]....
        /*1030*/ 	.word	0x0001d510


	//   ....[181]....
        /*1034*/ 	.word	0x0001d570


	//   ....[182]....
        /*1038*/ 	.word	0x0001d5e0


	//   ....[183]....
        /*103c*/ 	.word	0x0001d650


	//   ....[184]....
        /*1040*/ 	.word	0x0001d6c0


	//   ....[185]....
        /*1044*/ 	.word	0x0001d720


	//   ....[186]....
        /*1048*/ 	.word	0x0001d790


	//   ....[187]....
        /*104c*/ 	.word	0x0001d800


	//   ....[188]....
        /*1050*/ 	.word	0x0001d860


	//   ....[189]....
        /*1054*/ 	.word	0x0001d8b0


	//   ....[190]....
        /*1058*/ 	.word	0x0001d910


	//   ....[191]....
        /*105c*/ 	.word	0x0001d970


	//   ....[192]....
        /*1060*/ 	.word	0x0001d9d0


	//   ....[193]....
        /*1064*/ 	.word	0x0001da40


	//   ....[194]....
        /*1068*/ 	.word	0x0001daa0


	//   ....[195]....
        /*106c*/ 	.word	0x0001db00


	//   ....[196]....
        /*1070*/ 	.word	0x0001db60


	//   ....[197]....
        /*1074*/ 	.word	0x0001dbc0


	//   ....[198]....
        /*1078*/ 	.word	0x0001dc20


	//   ....[199]....
        /*107c*/ 	.word	0x0001dc90


	//   ....[200]....
        /*1080*/ 	.word	0x0001dce0


	//   ....[201]....
        /*1084*/ 	.word	0x0001dd40


	//   ....[202]....
        /*1088*/ 	.word	0x0001dda0


	//   ....[203]....
        /*108c*/ 	.word	0x0001de10


	//----- nvinfo : EIATTR_EXIT_INSTR_OFFSETS
	.align		4
.L_454:
        /*1090*/ 	.byte	0x04, 0x1c
        /*1092*/ 	.short	(.L_456 - .L_455)


	//   ....[0]....
.L_455:
        /*1094*/ 	.word	0x00000c10


	//   ....[1]....
        /*1098*/ 	.word	0x0001be70


	//----- nvinfo : EIATTR_MAX_THREADS
	.align		4
.L_456:
        /*109c*/ 	.byte	0x04, 0x05
        /*109e*/ 	.short	(.L_458 - .L_457)
.L_457:
        /*10a0*/ 	.word	0x00000100
        /*10a4*/ 	.word	0x00000001
        /*10a8*/ 	.word	0x00000001


	//----- nvinfo : EIATTR_CRS_STACK_SIZE
	.align		4
.L_458:
        /*10ac*/ 	.byte	0x04, 0x1e
        /*10ae*/ 	.short	(.L_460 - .L_459)
.L_459:
        /*10b0*/ 	.word	0x00000000
.L_460:


//--------------------- .nv.info._ZN7cutlass13device_kernelIN5flash19enable_sm80_to_sm89INS1_16FlashAttnFwdSm80INS1_25CollectiveMainloopFwdSm80ILi8ELi1ELb0EN4cute5tupleIJNS5_1CILi128EEENS7_ILi64EEENS7_ILi256EEEEEELi256ENS_10bfloat16_tEfNS_4arch4Sm80ELb0ELb1ELb0ELb0ELb1ELb0ELb1ELb1EEENS1_21CollectiveEpilogueFwdINS6_IJS8_SA_S9_EEENS6_IJNS7_ILi1EEESI_SI_EEESC_SE_Li256ELb0ELb1ELb1ELb0EEENS1_19SingleTileSchedulerILb0ELb1ELb1ELi128EEEEEEEEEvNT_6ParamsE --------------------------
	.section	.nv.info._ZN7cutlass13device_kernelIN5flash19enable_sm80_to_sm89INS1_16FlashAttnFwdSm80INS1_25CollectiveMainloopFwdSm80ILi8ELi1ELb0EN4cute5tupleIJNS5_1CILi128EEENS7_ILi64EEENS7_ILi256EEEEEELi256ENS_10bfloat16_tEfNS_4arch4Sm80ELb0ELb1ELb0ELb0ELb1ELb0ELb1ELb1EEENS1_21CollectiveEpilogueFwdINS6_IJS8_SA_S9_EEENS6_IJNS7_ILi1EEESI_SI_EEESC_SE_Li256ELb0ELb1ELb1ELb0EEENS1_19SingleTileSchedulerILb0ELb1ELb1ELi128EEEEEEEEEvNT_6ParamsE,"",@"SHT_CUDA_INFO"
	.sectionflags	@""
	.align	4


	//----- nvinfo : EIATTR_CUDA_API_VERSION
	.align		4
        /*0000*/ 	.byte	0x04, 0x37
        /*0002*/ 	.short	(.L_462 - .L_461)
.L_461:
        /*0004*/ 	.word	0x00000082


	//----- nvinfo : EIATTR_SW2861232_WAR
	.align		4
.L_462:
        /*0008*/ 	.byte	0x01, 0x35
	.zero		2


	//----- nvinfo : EIATTR_PARAM_CBANK
	.align		4
        /*000c*/ 	.byte	0x04, 0x0a
        /*000e*/ 	.short	(.L_464 - .L_463)
	.align		4
.L_463:
        /*0010*/ 	.word	index@(.nv.constant0._ZN7cutlass13device_kernelIN5flash19enable_sm80_to_sm89INS1_16FlashAttnFwdSm80INS1_25CollectiveMainloopFwdSm80ILi8ELi1ELb0EN4cute5tupleIJNS5_1CILi128EEENS7_ILi64EEENS7_ILi256EEEEEELi256ENS_10bfloat16_tEfNS_4arch4Sm80ELb0ELb1ELb0ELb0ELb1ELb0ELb1ELb1EEENS1_21CollectiveEpilogueFwdINS6_IJS8_SA_S9_EEENS6_IJNS7_ILi1EEESI_SI_EEESC_SE_Li256ELb0ELb1ELb1ELb0EEENS1_19SingleTileSchedulerILb0ELb1ELb1ELi128EEEEEEEEEvNT_6ParamsE)
        /*0014*/ 	.short	0x0160
        /*0016*/ 	.short	0x0418


	//----- nvinfo : EIATTR_CBANK_PARAM_SIZE
	.align		4
.L_464:
        /*0018*/ 	.byte	0x03, 0x19
        /*001a*/ 	.short	0x0418


	//----- nvinfo : EIATTR_KPARAM_INFO
	.align		4
        /*001c*/ 	.byte	0x04, 0x17
        /*001e*/ 	.short	(.L_466 - .L_465)
.L_465:
        /*0020*/ 	.word	0x00000000
        /*0024*/ 	.short	0x0000
        /*0026*/ 	.short	0x0000
        /*0028*/ 	.byte	0x00, 0xf0, 0x61, 0x10


	//----- nvinfo : EIATTR_MAXREG_COUNT
	.align		4
.L_466:
        /*002c*/ 	.byte	0x03, 0x1b
        /*002e*/ 	.short	0x00ff


	//----- nvinfo : EIATTR_NUM_BARRIERS
	.align		4
        /*0030*/ 	.byte	0x02, 0x4c
        /*0032*/ 	.byte	0x02
	.zero		1


	//----- nvinfo : EIATTR_MERCURY_ISA_VERSION
	.align		4
        /*0034*/ 	.byte	0x03, 0x5f
        /*0036*/ 	.short	0x0000


	//----- nvinfo : EIATTR_COOP_GROUP_MASK_REGIDS
	.align		4
        /*0038*/ 	.byte	0x04, 0x29
        /*003a*/ 	.short	(.L_468 - .L_467)


	//   ....[0]....
.L_467:
        /*003c*/ 	.word	0xffffffff


	//   ....[1]....
        /*0040*/ 	.word	0xffffffff


	//   ....[2]....
        /*0044*/ 	.word	0xffffffff


	//   ....[3]....
        /*0048*/ 	.word	0xffffffff


	//   ....[4]....
        /*004c*/ 	.word	0xffffffff


	//   ....[5]....
        /*0050*/ 	.word	0xffffffff


	//   ....[6]....
        /*0054*/ 	.word	0xffffffff


	//   ....[7]....
        /*0058*/ 	.word	0xffffffff


	//   ....[8]....
        /*005c*/ 	.word	0xffffffff


	//   ....[9]....
        /*0060*/ 	.word	0xffffffff


	//   ....[10]....
        /*0064*/ 	.word	0xffffffff


	//   ....[11]....
        /*0068*/ 	.word	0xffffffff


	//   ....[12]....
        /*006c*/ 	.word	0xffffffff


	//   ....[13]....
        /*0070*/ 	.word	0xffffffff


	//   ....[14]....
        /*0074*/ 	.word	0xffffffff


	//   ....[15]....
        /*0078*/ 	.word	0xffffffff


	//   ....[16]....
        /*007c*/ 	.word	0xffffffff


	//   ....[17]....
        /*0080*/ 	.word	0xffffffff


	//   ....[18]....
        /*0084*/ 	.word	0xffffffff


	//   ....[19]....
        /*0088*/ 	.word	0xffffffff


	//   ....[20]....
        /*008c*/ 	.word	0xffffffff


	//   ....[21]....
        /*0090*/ 	.word	0xffffffff


	//   ....[22]....
        /*0094*/ 	.word	0xffffffff


	//   ....[23]....
        /*0098*/ 	.word	0xffffffff


	//   ....[24]....
        /*009c*/ 	.word	0xffffffff


	//   ....[25]....
        /*00a0*/ 	.word	0xffffffff


	//   ....[26]....
        /*00a4*/ 	.word	0xffffffff


	//   ....[27]....
        /*00a8*/ 	.word	0xffffffff


	//   ....[28]....
        /*00ac*/ 	.word	0xffffffff


	//   ....[29]....
        /*00b0*/ 	.word	0xffffffff


	//   ....[30]....
        /*00b4*/ 	.word	0xffffffff


	//   ....[31]....
        /*00b8*/ 	.word	0xffffffff


	//   ....[32]....
        /*00bc*/ 	.word	0xffffffff


	//   ....[33]....
        /*00c0*/ 	.word	0xffffffff


	//   ....[34]....
        /*00c4*/ 	.word	0xffffffff


	//   ....[35]....
        /*00c8*/ 	.word	0xffffffff


	//   ....[36]....
        /*00cc*/ 	.word	0xffffffff


	//   ....[37]....
        /*00d0*/ 	.word	0xffffffff


	//   ....[38]....
        /*00d4*/ 	.word	0xffffffff


	//   ....[39]....
        /*00d8*/ 	.word	0xffffffff


	//   ....[40]....
        /*00dc*/ 	.word	0xffffffff


	//   ....[41]....
        /*00e0*/ 	.word	0xffffffff


	//   ....[42]....
        /*00e4*/ 	.word	0xffffffff


	//   ....[43]....
        /*00e8*/ 	.word	0xffffffff


	//   ....[44]....
        /*00ec*/ 	.word	0xffffffff


	//   ....[45]....
        /*00f0*/ 	.word	0xffffffff


	//   ....[46]....
        /*00f4*/ 	.word	0xffffffff


	//   ....[47]....
        /*00f8*/ 	.word	0xffffffff


	//   ....[48]....
        /*00fc*/ 	.word	0xffffffff


	//   ....[49]....
        /*0100*/ 	.word	0xffffffff


	//   ....[50]....
        /*0104*/ 	.word	0xffffffff


	//   ....[51]....
        /*0108*/ 	.word	0xffffffff


	//   ....[52]....
        /*010c*/ 	.word	0xffffffff


	//   ....[53]....
        /*0110*/ 	.word	0xffffffff


	//   ....[54]....
        /*0114*/ 	.word	0xffffffff


	//   ....[55]....
        /*0118*/ 	.word	0xffffffff


	//   ....[56]....
        /*011c*/ 	.word	0xffffffff


	//   ....[57]....
        /*0120*/ 	.word	0xffffffff


	//   ....[58]....
        /*0124*/ 	.word	0xffffffff


	//   ....[59]....
        /*0128*/ 	.word	0xffffffff


	//   ....[60]....
        /*012c*/ 	.word	0xffffffff


	//   ....[61]....
        /*0130*/ 	.word	0xffffffff


	//   ....[62]....
        /*0134*/ 	.word	0xffffffff


	//   ....[63]....
        /*0138*/ 	.word	0xffffffff


	//   ....[64]....
        /*013c*/ 	.word	0xffffffff


	//   ....[65]....
        /*0140*/ 	.word	0xffffffff


	//   ....[66]....
        /*0144*/ 	.word	0xffffffff


	//   ....[67]....
        /*0148*/ 	.word	0xffffffff


	//   ....[68]....
        /*014c*/ 	.word	0xffffffff


	//   ....[69]....
        /*0150*/ 	.word	0xffffffff


	//   ....[70]....
        /*0154*/ 	.word	0xffffffff


	//   ....[71]....
        /*0158*/ 	.word	0xffffffff


	//   ....[72]....
        /*015c*/ 	.word	0xffffffff


	//   ....[73]....
        /*0160*/ 	.word	0xffffffff


	//   ....[74]....
        /*0164*/ 	.word	0xffffffff


	//   ....[75]....
        /*0168*/ 	.word	0xffffffff


	//   ....[76]....
        /*016c*/ 	.word	0xffffffff


	//   ....[77]....
        /*0170*/ 	.word	0xffffffff


	//   ....[78]....
        /*0174*/ 	.word	0xffffffff


	//----- nvinfo : EIATTR_COOP_GROUP_INSTR_OFFSETS
	.align		4
.L_468:
        /*0178*/ 	.byte	0x04, 0x28
        /*017a*/ 	.short	(.L_470 - .L_469)


	//   ....[0]....
.L_469:
        /*017c*/ 	.word	0x00000050


	//   ....[1]....
        /*0180*/ 	.word	0x000013d0


	//   ....[2]....
        /*0184*/ 	.word	0x00001410


	//   ....[3]....
        /*0188*/ 	.word	0x00001690


	//   ....[4]....
        /*018c*/ 	.word	0x000016c0


	//   ....[5]....
        /*0190*/ 	.word	0x00001830


	//   ....[6]....
        /*0194*/ 	.word	0x00001860


	//   ....[7]....
        /*0198*/ 	.word	0x000019c0


	//   ....[8]....
        /*019c*/ 	.word	0x00001a00


	//   ....[9]....
        /*01a0*/ 	.word	0x00002080


	//   ....[10]....
        /*01a4*/ 	.word	0x000020b0


	//   ....[11]....
        /*01a8*/ 	.word	0x000020e0


	//   ....[12]....
        /*01ac*/ 	.word	0x00002110


	//   ....[13]....
        /*01b0*/ 	.word	0x00002140


	//   ....[14]....
        /*01b4*/ 	.word	0x00002170


	//   ....[15]....
        /*01b8*/ 	.word	0x00002190


	//   ....[16]....
        /*01bc*/ 	.word	0x000021b0


	//   ....[17]....
        /*01c0*/ 	.word	0x00003800


	//   ....[18]....
        /*01c4*/ 	.word	0x00003830


	//   ....[19]....
        /*01c8*/ 	.word	0x00003850


	//   ....[20]....
        /*01cc*/ 	.word	0x000038d0


	//   ....[21]....
        /*01d0*/ 	.word	0x00003c70


	//   ....[22]....
        /*01d4*/ 	.word	0x00003e60


	//   ....[23]....
        /*01d8*/ 	.word	0x00004720


	//   ....[24]....
        /*01dc*/ 	.word	0x000049f0


	//   ....[25]....
        /*01e0*/ 	.word	0x00004a00


	//   ....[26]....
        /*01e4*/ 	.word	0x00004a70


	//   ....[27]....
        /*01e8*/ 	.word	0x000061b0


	//   ....[28]....
        /*01ec*/ 	.word	0x000061d0


	//   ....[29]....
        /*01f0*/ 	.word	0x000061e0


	//   ....[30]....
        /*01f4*/ 	.word	0x000061f0


	//   ....[31]....
        /*01f8*/ 	.word	0x00007300


	//   ....[32]....
        /*01fc*/ 	.word	0x00007330


	//   ....[33]....
        /*0200*/ 	.word	0x00007340


	//   ....[34]....
        /*0204*/ 	.word	0x00007350


	//   ....[35]....
        /*0208*/ 	.word	0x000075e0


	//   ....[36]....
        /*020c*/ 	.word	0x00007870


	//   ....[37]....
        /*0210*/ 	.word	0x00008170


	//   ....[38]....
        /*0214*/ 	.word	0x00008240


	//   ....[39]....
        /*0218*/ 	.word	0x000084a0


	//   ....[40]....
        /*021c*/ 	.word	0x00008590


	//   ....[41]....
        /*0220*/ 	.word	0x0000a960


	//   ....[42]....
        /*0224*/ 	.word	0x0000a990


	//   ....[43]....
        /*0228*/ 	.word	0x0000a9a0


	//   ....[44]....
        /*022c*/ 	.word	0x0000a9b0


	//   ....[45]....
        /*0230*/ 	.word	0x0000bad0


	//   ....[46]....
        /*0234*/ 	.word	0x0000baf0


	//   ....[47]....
        /*0238*/ 	.word	0x0000bb00


	//   ....[48]....
        /*023c*/ 	.word	0x0000bb10


	//   ....[49]....
        /*0240*/ 	.word	0x0000bf60


	//   ....[50]....
        /*0244*/ 	.word	0x0000bf80


	//   ....[51]....
        /*0248*/ 	.word	0x0000bfb0


	//   ....[52]....
        /*024c*/ 	.word	0x0000bfc0


	//   ....[53]....
        /*0250*/ 	.word	0x0000dd70


	//   ....[54]....
        /*0254*/ 	.word	0x0000dd80


	//   ....[55]....
        /*0258*/ 	.word	0x0000dda0


	//   ....[56]....
        /*025c*/ 	.word	0x0000ddb0


	//   ....[57]....
        /*0260*/ 	.word	0x0000ee50


	//   ....[58]....
        /*0264*/ 	.word	0x0000ee60


	//   ....[59]....
        /*0268*/ 	.word	0x0000ee70


	//   ....[60]....
        /*026c*/ 	.word	0x0000ee80


	//   ....[61]....
        /*0270*/ 	.word	0x0000f0c0


	//   ....[62]....
        /*0274*/ 	.word	0x0000f400


	//   ....[63]....
        /*0278*/ 	.word	0x0000fc50


	//   ....[64]....
        /*027c*/ 	.word	0x0000fd10


	//   ....[65]....
        /*0280*/ 	.word	0x0000ff70


	//   ....[66]....
        /*0284*/ 	.word	0x000100c0


	//   ....[67]....
        /*0288*/ 	.word	0x00011bb0


	//   ....[68]....
        /*028c*/ 	.word	0x00011be0


	//   ....[69]....
        /*0290*/ 	.word	0x00011c30


	//   ....[70]....
        /*0294*/ 	.word	0x00011c40


	//   ....[71]....
        /*0298*/ 	.word	0x00012b10


	//   ....[72]....
        /*029c*/ 	.word	0x00012b40


	//   ....[73]....
        /*02a0*/ 	.word	0x00012b80


	//   ....[74]....
        /*02a4*/ 	.word	0x00012bb0


	//   ....[75]....
        /*02a8*/ 	.word	0x00012ca0


	//   ....[76]....
        /*02ac*/ 	.word	0x00012cb0


	//   ....[77]....
        /*02b0*/ 	.word	0x000138e0


	//   ....[78]....
        /*02b4*/ 	.word	0x000138f0


	//----- nvinfo : EIATTR_EXIT_INSTR_OFFSETS
	.align		4
.L_470:
        /*02b8*/ 	.byte	0x04, 0x1c
        /*02ba*/ 	.short	(.L_472 - .L_471)


	//   ....[0]....
.L_471:
        /*02bc*/ 	.word	0x000001b0


	//   ....[1]....
        /*02c0*/ 	.word	0x00013900


	//   ....[2]....
        /*02c4*/ 	.word	0x000144a0


	//   ....[3]....
        /*02c8*/ 	.word	0x000144f0


	//   ....[4]....
        /*02cc*/ 	.word	0x00014520


	//   ....[5]....
        /*02d0*/ 	.word	0x00014580


	//   ....[6]....
        /*02d4*/ 	.word	0x00014810


	//----- nvinfo : EIATTR_CTAIDZ_USED
	.align		4
.L_472:
        /*02d8*/ 	.byte	0x01, 0x04
	.zero		2


	//----- nvinfo : EIATTR_MAX_THREADS
	.align		4
        /*02dc*/ 	.byte	0x04, 0x05
        /*02de*/ 	.short	(.L_474 - .L_473)
.L_473:
        /*02e0*/ 	.word	0x00000100
        /*02e4*/ 	.word	0x00000001
        /*02e8*/ 	.word	0x00000001


	//----- nvinfo : EIATTR_CRS_STACK_SIZE
	.align		4
.L_474:
        /*02ec*/ 	.byte	0x04, 0x1e
        /*02ee*/ 	.short	(.L_476 - .L_475)
.L_475:
        /*02f0*/ 	.word	0x00000000
.L_476:


//--------------------- .nv.info._ZN7cutlass13device_kernelIN5flash19enable_sm80_to_sm89INS1_16FlashAttnFwdSm80INS1_25CollectiveMainloopFwdSm80ILi8ELi1ELb0EN4cute5tupleIJNS5_1CILi128EEENS7_ILi64EEENS7_ILi256EEEEEELi256ENS_10bfloat16_tEfNS_4arch4Sm80ELb0ELb1ELb0ELb1ELb1ELb0ELb1ELb1EEENS1_21CollectiveEpilogueFwdINS6_IJS8_SA_S9_EEENS6_IJNS7_ILi1EEESI_SI_EEESC_SE_Li256ELb1ELb1ELb1ELb0EEENS1_36VarlenDynamicPersistentTileSchedulerILi128ELi64ELi256ELi256ELb1ELb1ELb0ELb1ELb0ELb1EEEEEEEEEvNT_6ParamsE --------------------------
	.section	.nv.info._ZN7cutlass13device_kernelIN5flash19enable_sm80_to_sm89INS1_16FlashAttnFwdSm80INS1_25CollectiveMainloopFwdSm80ILi8ELi1ELb0EN4cute5tupleIJNS5_1CILi128EEENS7_ILi64EEENS7_ILi256EEEEEELi256ENS_10bfloat16_tEfNS_4arch4Sm80ELb0ELb1ELb0ELb1ELb1ELb0ELb1ELb1EEENS1_21CollectiveEpilogueFwdINS6_IJS8_SA_S9_EEENS6_IJNS7_ILi1EEESI_SI_EEESC_SE_Li256ELb1ELb1ELb1ELb0EEENS1_36VarlenDynamicPersistentTileSchedulerILi128ELi64ELi256ELi256ELb1ELb1ELb0ELb1ELb0ELb1EEEEEEEEEvNT_6ParamsE,"",@"SHT_CUDA_INFO"
	.sectionflags	@""
	.align	4


	//----- nvinfo : EIATTR_CUDA_API_VERSION
	.align		4
        /*0000*/ 	.byte	0x04, 0x37
        /*0002*/ 	.short	(.L_478 - .L_477)
.L_477:
        /*0004*/ 	.word	0x00000082


	//----- nvinfo : EIATTR_SW2861232_WAR
	.align		4
.L_478:
        /*0008*/ 	.byte	0x01, 0x35
	.zero		2


	//----- nvinfo : EIATTR_PARAM_CBANK
	.align		4
        /*000c*/ 	.byte	0x04, 0x0a
        /*000e*/ 	.short	(.L_480 - .L_479)
	.align		4
.L_479:
        /*0010*/ 	.word	index@(.nv.constant0._ZN7cutlass13device_kernelIN5flash19enable_sm80_to_sm89INS1_16FlashAttnFwdSm80INS1_25CollectiveMainloopFwdSm80ILi8ELi1ELb0EN4cute5tupleIJNS5_1CILi128EEENS7_ILi64EEENS7_ILi256EEEEEELi256ENS_10bfloat16_tEfNS_4arch4Sm80ELb0ELb1ELb0ELb1ELb1ELb0ELb1ELb1EEENS1_21CollectiveEpilogueFwdINS6_IJS8_SA_S9_EEENS6_IJNS7_ILi1EEESI_SI_EEESC_SE_Li256ELb1ELb1ELb1ELb0EEENS1_36VarlenDynamicPersistentTileSchedulerILi128ELi64ELi256ELi256ELb1ELb1ELb0ELb1ELb0ELb1EEEEEEEEEvNT_6ParamsE)
        /*0014*/ 	.short	0x0160
        /*0016*/ 	.short	0x0438


	//----- nvinfo : EIATTR_CBANK_PARAM_SIZE
	.align		4
.L_480:
        /*0018*/ 	.byte	0x03, 0x19
        /*001a*/ 	.short	0x0438


	//----- nvinfo : EIATTR_KPARAM_INFO
	.align		4
        /*001c*/ 	.byte	0x04, 0x17
        /*001e*/ 	.short	(.L_482 - .L_481)
.L_481:
        /*0020*/ 	.word	0x00000000
        /*0024*/ 	.short	0x0000
        /*0026*/ 	.short	0x0000
        /*0028*/ 	.byte	0x00, 0xf0, 0xe1, 0x10


	//----- nvinfo : EIATTR_MAXREG_COUNT
	.align		4
.L_482:
        /*002c*/ 	.byte	0x03, 0x1b
        /*002e*/ 	.short	0x00ff


	//----- nvinfo : EIATTR_NUM_BARRIERS
	.align		4
        /*0030*/ 	.byte	0x02, 0x4c
        /*0032*/ 	.byte	0x06
	.zero		1


	//----- nvinfo : EIATTR_ANNOTATIONS
	.align		4
        /*0034*/ 	.byte	0x04, 0x55
        /*0036*/ 	.short	(.L_484 - .L_483)


	//   ....[0]....
.L_483:
        /* <DEDUP_REMOVED lines=15> */


	//----- nvinfo : EIATTR_MERCURY_ISA_VERSION
	.align		4
.L_484:
        /*0118*/ 	.byte	0x03, 0x5f
        /*011a*/ 	.short	0x0000


	//----- nvinfo : EIATTR_INT_WARP_WIDE_INSTR_OFFSETS
	.align		4
        /*011c*/ 	.byte	0x04, 0x31
        /*011e*/ 	.short	(.L_486 - .L_485)


	//   ....[0]....
.L_485:
        /*0120*/ 	.word	0x00013c30


	//   ....[1]....
        /*0124*/ 	.word	0x00013cb0


	//----- nvinfo : EIATTR_COOP_GROUP_MASK_REGIDS
	.align		4
.L_486:
        /*0128*/ 	.byte	0x04, 0x29
        /*012a*/ 	.short	(.L_488 - .L_487)


	//   ....[0]....
.L_487:
        /*012c*/ 	.word	0xffffffff


	//   ....[1]....
        /*0130*/ 	.word	0xffffffff


	//   ....[2]....
        /*0134*/ 	.word	0xffffffff


	//   ....[3]....
        /*0138*/ 	.word	0xffffffff


	//   ....[4]....
        /*013c*/ 	.word	0xffffffff


	//   ....[5]....
        /*0140*/ 	.word	0xffffffff


	//   ....[6]....
        /*0144*/ 	.word	0xffffffff


	//   ....[7]....
        /*0148*/ 	.word	0xffffffff


	//   ....[8]....
        /*014c*/ 	.word	0xffffffff


	//   ....[9]....
        /*0150*/ 	.word	0xffffffff


	//   ....[10]....
        /*0154*/ 	.word	0xffffffff


	//   ....[11]....
        /*0158*/ 	.word	0xffffffff


	//   ....[12]....
        /*015c*/ 	.word	0xffffffff


	//   ....[13]....
        /*0160*/ 	.word	0xffffffff


	//   ....[14]....
        /*0164*/ 	.word	0xffffffff


	//   ....[15]....
        /*0168*/ 	.word	0xffffffff


	//   ....[16]....
        /*016c*/ 	.word	0xffffffff


	//   ....[17]....
        /*0170*/ 	.word	0xffffffff


	//   ....[18]....
        /*0174*/ 	.word	0xffffffff


	//   ....[19]....
        /*0178*/ 	.word	0xffffffff


	//   ....[20]....
        /*017c*/ 	.word	0xffffffff


	//   ....[21]....
        /*0180*/ 	.word	0xffffffff


	//   ....[22]....
        /*0184*/ 	.word	0xffffffff


	//   ....[23]....
        /*0188*/ 	.word	0xffffffff


	//   ....[24]....
        /*018c*/ 	.word	0xffffffff


	//   ....[25]....
        /*0190*/ 	.word	0xffffffff


	//   ....[26]....
        /*0194*/ 	.word	0xffffffff


	//   ....[27]....
        /*0198*/ 	.word	0xffffffff


	//   ....[28]....
        /*019c*/ 	.word	0xffffffff


	//   ....[29]....
        /*01a0*/ 	.word	0xffffffff


	//   ....[30]....
        /*01a4*/ 	.word	0xffffffff


	//   ....[31]....
        /*01a8*/ 	.word	0xffffffff


	//   ....[32]....
        /*01ac*/ 	.word	0xffffffff


	//   ....[33]....
        /*01b0*/ 	.word	0xffffffff


	//   ....[34]....
        /*01b4*/ 	.word	0xffffffff


	//   ....[35]....
        /*01b8*/ 	.word	0xffffffff


	//   ....[36]....
        /*01bc*/ 	.word	0xffffffff


	//   ....[37]....
        /*01c0*/ 	.word	0xffffffff


	//   ....[38]....
        /*01c4*/ 	.word	0xffffffff


	//   ....[39]....
        /*01c8*/ 	.word	0xffffffff


	//   ....[40]....
        /*01cc*/ 	.word	0xffffffff


	//   ....[41]....
        /*01d0*/ 	.word	0xffffffff


	//   ....[42]....
        /*01d4*/ 	.word	0xffffffff


	//   ....[43]....
        /*01d8*/ 	.word	0xffffffff


	//   ....[44]....
        /*01dc*/ 	.word	0xffffffff


	//   ....[45]....
        /*01e0*/ 	.word	0xffffffff


	//   ....[46]....
        /*01e4*/ 	.word	0xffffffff


	//   ....[47]....
        /*01e8*/ 	.word	0xffffffff


	//   ....[48]....
        /*01ec*/ 	.word	0xffffffff


	//   ....[49]....
        /*01f0*/ 	.word	0xffffffff


	//   ....[50]....
        /*01f4*/ 	.word	0xffffffff


	//   ....[51]....
        /*01f8*/ 	.word	0xffffffff


	//   ....[52]....
        /*01fc*/ 	.word	0xffffffff


	//   ....[53]....
        /*0200*/ 	.word	0xffffffff


	//   ....[54]....
        /*0204*/ 	.word	0xffffffff


	//   ....[55]....
        /*0208*/ 	.word	0xffffffff


	//   ....[56]....
        /*020c*/ 	.word	0xffffffff


	//   ....[57]....
        /*0210*/ 	.word	0xffffffff


	//   ....[58]....
        /*0214*/ 	.word	0xffffffff


	//   ....[59]....
        /*0218*/ 	.word	0xffffffff


	//   ....[60]....
        /*021c*/ 	.word	0xffffffff


	//   ....[61]....
        /*0220*/ 	.word	0xffffffff


	//   ....[62]....
        /*0224*/ 	.word	0xffffffff


	//   ....[63]....
        /*0228*/ 	.word	0xffffffff


	//   ....[64]....
        /*022c*/ 	.word	0xffffffff


	//   ....[65]....
        /*0230*/ 	.word	0xffffffff


	//   ....[66]....
        /*0234*/ 	.word	0xffffffff


	//   ....[67]....
        /*0238*/ 	.word	0xffffffff


	//   ....[68]....
        /*023c*/ 	.word	0xffffffff


	//   ....[69]....
        /*0240*/ 	.word	0xffffffff


	//   ....[70]....
        /*0244*/ 	.word	0xffffffff


	//   ....[71]....
        /*0248*/ 	.word	0xffffffff


	//   ....[72]....
        /*024c*/ 	.word	0xffffffff


	//   ....[73]....
        /*0250*/ 	.word	0xffffffff


	//   ....[74]....
        /*0254*/ 	.word	0xffffffff


	//   ....[75]....
        /*0258*/ 	.word	0xffffffff


	//   ....[76]....
        /*025c*/ 	.word	0xffffffff


	//   ....[77]....
        /*0260*/ 	.word	0xffffffff


	//   ....[78]....
        /*0264*/ 	.word	0xffffffff


	//   ....[79]....
        /*0268*/ 	.word	0xffffffff


	//   ....[80]....
        /*026c*/ 	.word	0xffffffff


	//   ....[81]....
        /*0270*/ 	.word	0xffffffff


	//   ....[82]....
        /*0274*/ 	.word	0xffffffff


	//   ....[83]....
        /*0278*/ 	.word	0xffffffff


	//   ....[84]....
        /*027c*/ 	.word	0xffffffff


	//   ....[85]....
        /*0280*/ 	.word	0xffffffff


	//   ....[86]....
        /*0284*/ 	.word	0xffffffff


	//   ....[87]....
        /*0288*/ 	.word	0xffffffff


	//   ....[88]....
        /*028c*/ 	.word	0xffffffff


	//   ....[89]....
        /*0290*/ 	.word	0xffffffff


	//   ....[90]....
        /*0294*/ 	.word	0xffffffff


	//   ....[91]....
        /*0298*/ 	.word	0xffffffff


	//   ....[92]....
        /*029c*/ 	.word	0xffffffff


	//   ....[93]....
        /*02a0*/ 	.word	0xffffffff


	//   ....[94]....
        /*02a4*/ 	.word	0xffffffff


	//   ....[95]....
        /*02a8*/ 	.word	0xffffffff


	//   ....[96]....
        /*02ac*/ 	.word	0xffffffff


	//   ....[97]....
        /*02b0*/ 	.word	0xffffffff


	//   ....[98]....
        /*02b4*/ 	.word	0xffffffff


	//   ....[99]....
        /*02b8*/ 	.word	0xffffffff


	//   ....[100]....
        /*02bc*/ 	.word	0xffffffff


	//   ....[101]....
        /*02c0*/ 	.word	0xffffffff


	//   ....[102]....
        /*02c4*/ 	.word	0xffffffff


	//   ....[103]....
        /*02c8*/ 	.word	0xffffffff


	//   ....[104]....
        /*02cc*/ 	.word	0xffffffff


	//   ....[105]....
        /*02d0*/ 	.word	0xffffffff


	//   ....[106]....
        /*02d4*/ 	.word	0xffffffff


	//   ....[107]....
        /*02d8*/ 	.word	0xffffffff


	//   ....[108]....
        /*02dc*/ 	.word	0xffffffff


	//   ....[109]....
        /*02e0*/ 	.word	0xffffffff


	//   ....[110]....
        /*02e4*/ 	.word	0xffffffff


	//   ....[111]....
        /*02e8*/ 	.word	0xffffffff


	//   ....[112]....
        /*02ec*/ 	.word	0xffffffff


	//   ....[113]....
        /*02f0*/ 	.word	0xffffffff


	//   ....[114]....
        /*02f4*/ 	.word	0xffffffff


	//   ....[115]....
        /*02f8*/ 	.word	0xffffffff


	//   ....[116]....
        /*02fc*/ 	.word	0xffffffff


	//   ....[117]....
        /*0300*/ 	.word	0xffffffff


	//   ....[118]....
        /*0304*/ 	.word	0xffffffff


	//   ....[119]....
        /*0308*/ 	.word	0xffffffff


	//   ....[120]....
        /*030c*/ 	.word	0xffffffff


	//   ....[121]....
        /*0310*/ 	.word	0xffffffff


	//   ....[122]....
        /*0314*/ 	.word	0xffffffff


	//   ....[123]....
        /*0318*/ 	.word	0xffffffff


	//   ....[124]....
        /*031c*/ 	.word	0xffffffff


	//   ....[125]....
        /*0320*/ 	.word	0xffffffff


	//   ....[126]....
        /*0324*/ 	.word	0xffffffff


	//   ....[127]....
        /*0328*/ 	.word	0xffffffff


	//   ....[128]....
        /*032c*/ 	.word	0xffffffff


	//   ....[129]....
        /*0330*/ 	.word	0xffffffff


	//   ....[130]....
        /*0334*/ 	.word	0xffffffff


	//   ....[131]....
        /*0338*/ 	.word	0xffffffff


	//   ....[132]....
        /*033c*/ 	.word	0xffffffff


	//   ....[133]....
        /*0340*/ 	.word	0xffffffff


	//   ....[134]....
        /*0344*/ 	.word	0xffffffff


	//   ....[135]....
        /*0348*/ 	.word	0xffffffff


	//   ....[136]....
        /*034c*/ 	.word	0xffffffff


	//   ....[137]....
        /*0350*/ 	.word	0xffffffff


	//   ....[138]....
        /*0354*/ 	.word	0xffffffff


	//   ....[139]....
        /*0358*/ 	.word	0xffffffff


	//   ....[140]....
        /*035c*/ 	.word	0xffffffff


	//   ....[141]....
        /*0360*/ 	.word	0xffffffff


	//   ....[142]....
        /*0364*/ 	.word	0xffffffff


	//   ....[143]....
        /*0368*/ 	.word	0xffffffff


	//   ....[144]....
        /*036c*/ 	.word	0xffffffff


	//   ....[145]....
        /*0370*/ 	.word	0xffffffff


	//   ....[146]....
        /*0374*/ 	.word	0xffffffff


	//   ....[147]....
        /*0378*/ 	.word	0xffffffff


	//   ....[148]....
        /*037c*/ 	.word	0xffffffff


	//   ....[149]....
        /*0380*/ 	.word	0xffffffff


	//   ....[150]....
        /*0384*/ 	.word	0xffffffff


	//   ....[151]....
        /*0388*/ 	.word	0xffffffff


	//   ....[152]....
        /*038c*/ 	.word	0xffffffff


	//   ....[153]....
        /*0390*/ 	.word	0xffffffff


	//   ....[154]....
        /*0394*/ 	.word	0xffffffff


	//   ....[155]....
        /*0398*/ 	.word	0xffffffff


	//   ....[156]....
        /*039c*/ 	.word	0xffffffff


	//   ....[157]....
        /*03a0*/ 	.word	0xffffffff


	//   ....[158]....
        /*03a4*/ 	.word	0xffffffff


	//   ....[159]....
        /*03a8*/ 	.word	0xffffffff


	//   ....[160]....
        /*03ac*/ 	.word	0xffffffff


	//   ....[161]....
        /*03b0*/ 	.word	0xffffffff


	//   ....[162]....
        /*03b4*/ 	.word	0xffffffff


	//   ....[163]....
        /*03b8*/ 	.word	0xffffffff


	//   ....[164]....
        /*03bc*/ 	.word	0xffffffff


	//   ....[165]....
        /*03c0*/ 	.word	0xffffffff


	//   ....[166]....
        /*03c4*/ 	.word	0xffffffff


	//   ....[167]....
        /*03c8*/ 	.word	0xffffffff


	//   ....[168]....
        /*03cc*/ 	.word	0xffffffff


	//   ....[169]....
        /*03d0*/ 	.word	0xffffffff


	//   ....[170]....
        /*03d4*/ 	.word	0xffffffff


	//   ....[171]....
        /*03d8*/ 	.word	0xffffffff


	//   ....[172]....
        /*03dc*/ 	.word	0xffffffff


	//   ....[173]....
        /*03e0*/ 	.word	0xffffffff


	//   ....[174]....
        /*03e4*/ 	.word	0xffffffff


	//   ....[175]....
        /*03e8*/ 	.word	0xffffffff


	//   ....[176]....
        /*03ec*/ 	.word	0xffffffff


	//   ....[177]....
        /*03f0*/ 	.word	0xffffffff


	//   ....[178]....
        /*03f4*/ 	.word	0xffffffff


	//   ....[179]....
        /*03f8*/ 	.word	0xffffffff


	//   ....[180]....
        /*03fc*/ 	.word	0xffffffff


	//   ....[181]....
        /*0400*/ 	.word	0xffffffff


	//   ....[182]....
        /*0404*/ 	.word	0xffffffff


	//   ....[183]....
        /*0408*/ 	.word	0xffffffff


	//   ....[184]....
        /*040c*/ 	.word	0xffffffff


	//   ....[185]....
        /*0410*/ 	.word	0xffffffff


	//   ....[186]....
        /*0414*/ 	.word	0xffffffff


	//   ....[187]....
        /*0418*/ 	.word	0xffffffff


	//   ....[188]....
        /*041c*/ 	.word	0xffffffff


	//   ....[189]....
        /*0420*/ 	.word	0xffffffff


	//   ....[190]....
        /*0424*/ 	.word	0xffffffff


	//   ....[191]....
        /*0428*/ 	.word	0xffffffff


	//   ....[192]....
        /*042c*/ 	.word	0xffffffff


	//   ....[193]....
        /*0430*/ 	.word	0xffffffff


	//   ....[194]....
        /*0434*/ 	.word	0xffffffff


	//   ....[195]....
        /*0438*/ 	.word	0xffffffff


	//   ....[196]....
        /*043c*/ 	.word	0xffffffff


	//   ....[197]....
        /*0440*/ 	.word	0xffffffff


	//   ....[198]....
        /*0444*/ 	.word	0xffffffff


	//   ....[199]....
        /*0448*/ 	.word	0xffffffff


	//   ....[200]....
        /*044c*/ 	.word	0xffffffff


	//   ....[201]....
        /*0450*/ 	.word	0xffffffff


	//   ....[202]....
        /*0454*/ 	.word	0xffffffff


	//   ....[203]....
        /*0458*/ 	.word	0xffffffff


	//   ....[204]....
        /*045c*/ 	.word	0xffffffff


	//   ....[205]....
        /*0460*/ 	.word	0xffffffff


	//   ....[206]....
        /*0464*/ 	.word	0xffffffff


	//   ....[207]....
        /*0468*/ 	.word	0xffffffff


	//   ....[208]....
        /*046c*/ 	.word	0xffffffff


	//   ....[209]....
        /*0470*/ 	.word	0xffffffff


	//   ....[210]....
        /*0474*/ 	.word	0xffffffff


	//   ....[211]....
        /*0478*/ 	.word	0xffffffff


	//   ....[212]....
        /*047c*/ 	.word	0xffffffff


	//   ....[213]....
        /*0480*/ 	.word	0xffffffff


	//   ....[214]....
        /*0484*/ 	.word	0xffffffff


	//   ....[215]....
        /*0488*/ 	.word	0xffffffff


	//   ....[216]....
        /*048c*/ 	.word	0xffffffff


	//   ....[217]....
        /*0490*/ 	.word	0xffffffff


	//   ....[218]....
        /*0494*/ 	.word	0xffffffff


	//   ....[219]....
        /*0498*/ 	.word	0xffffffff


	//   ....[220]....
        /*049c*/ 	.word	0xffffffff


	//   ....[221]....
        /*04a0*/ 	.word	0xffffffff


	//   ....[222]....
        /*04a4*/ 	.word	0xffffffff


	//   ....[223]....
        /*04a8*/ 	.word	0xffffffff


	//   ....[224]....
        /*04ac*/ 	.word	0xffffffff


	//   ....[225]....
        /*04b0*/ 	.word	0xffffffff


	//   ....[226]....
        /*04b4*/ 	.word	0xffffffff


	//   ....[227]....
        /*04b8*/ 	.word	0xffffffff


	//   ....[228]....
        /*04bc*/ 	.word	0xffffffff


	//   ....[229]....
        /*04c0*/ 	.word	0xffffffff


	//   ....[230]....
        /*04c4*/ 	.word	0xffffffff


	//   ....[231]....
        /*04c8*/ 	.word	0xffffffff


	//   ....[232]....
        /*04cc*/ 	.word	0xffffffff


	//   ....[233]....
        /*04d0*/ 	.word	0xffffffff


	//   ....[234]....
        /*04d4*/ 	.word	0xffffffff


	//   ....[235]....
        /*04d8*/ 	.word	0xffffffff


	//----- nvinfo : EIATTR_COOP_GROUP_INSTR_OFFSETS
	.align		4
.L_488:
        /*04dc*/ 	.byte	0x04, 0x28
        /*04de*/ 	.short	(.L_490 - .L_489)


	//   ....[0]....
.L_489:
        /*04e0*/ 	.word	0x00000050


	//   ....[1]....
        /*04e4*/ 	.word	0x000001e0


	//   ....[2]....
        /*04e8*/ 	.word	0x00000210


	//   ....[3]....
        /*04ec*/ 	.word	0x00000240


	//   ....[4]....
        /*04f0*/ 	.word	0x00000270


	//   ....[5]....
        /*04f4*/ 	.word	0x000002a0


	//   ....[6]....
        /*04f8*/ 	.word	0x000002d0


	//   ....[7]....
        /*04fc*/ 	.word	0x00000430


	//   ....[8]....
        /*0500*/ 	.word	0x00000470


	//   ....[9]....
        /*0504*/ 	.word	0x000004a0


	//   ....[10]....
        /*0508*/ 	.word	0x000004d0


	//   ....[11]....
        /*050c*/ 	.word	0x00000500


	//   ....[12]....
        /*0510*/ 	.word	0x00000530


	//   ....[13]....
        /*0514*/ 	.word	0x000005c0


	//   ....[14]....
        /*0518*/ 	.word	0x00000600


	//   ....[15]....
        /*051c*/ 	.word	0x00000620


	//   ....[16]....
        /*0520*/ 	.word	0x00000680


	//   ....[17]....
        /*0524*/ 	.word	0x00002c40


	//   ....[18]....
        /*0528*/ 	.word	0x00002c60


	//   ....[19]....
        /*052c*/ 	.word	0x00002e10


	//   ....[20]....
        /*0530*/ 	.word	0x00002e20


	//   ....[21]....
        /*0534*/ 	.word	0x00002fc0


	//   ....[22]....
        /*0538*/ 	.word	0x00002fe0


	//   ....[23]....
        /*053c*/ 	.word	0x00003180


	//   ....[24]....
        /*0540*/ 	.word	0x00003190


	//   ....[25]....
        /*0544*/ 	.word	0x000036a0


	//   ....[26]....
        /*0548*/ 	.word	0x000036c0


	//   ....[27]....
        /*054c*/ 	.word	0x000036d0


	//   ....[28]....
        /*0550*/ 	.word	0x00003720


	//   ....[29]....
        /*0554*/ 	.word	0x00003950


	//   ....[30]....
        /*0558*/ 	.word	0x00003970


	//   ....[31]....
        /*055c*/ 	.word	0x00003980


	//   ....[32]....
        /*0560*/ 	.word	0x00003990


	//   ....[33]....
        /*0564*/ 	.word	0x00004c60


	//   ....[34]....
        /*0568*/ 	.word	0x00004c80


	//   ....[35]....
        /*056c*/ 	.word	0x00004dc0


	//   ....[36]....
        /*0570*/ 	.word	0x00004de0


	//   ....[37]....
        /*0574*/ 	.word	0x000050c0


	//   ....[38]....
        /*0578*/ 	.word	0x000055a0


	//   ....[39]....
        /*057c*/ 	.word	0x00005c50


	//   ....[40]....
        /*0580*/ 	.word	0x00005c80


	//   ....[41]....
        /*0584*/ 	.word	0x00005c90


	//   ....[42]....
        /*0588*/ 	.word	0x00005cc0


	//   ....[43]....
        /*058c*/ 	.word	0x00007580


	//   ....[44]....
        /*0590*/ 	.word	0x000075a0


	//   ....[45]....
        /*0594*/ 	.word	0x00007690


	//   ....[46]....
        /*0598*/ 	.word	0x000076c0


	//   ....[47]....
        /*059c*/ 	.word	0x00008860


	//   ....[48]....
        /*05a0*/ 	.word	0x00008880


	//   ....[49]....
        /*05a4*/ 	.word	0x000089a0


	//   ....[50]....
        /*05a8*/ 	.word	0x000089d0


	//   ....[51]....
        /*05ac*/ 	.word	0x00008cc0


	//   ....[52]....
        /*05b0*/ 	.word	0x000091d0


	//   ....[53]....
        /*05b4*/ 	.word	0x000098d0


	//   ....[54]....
        /*05b8*/ 	.word	0x00009900


	//   ....[55]....
        /*05bc*/ 	.word	0x00009920


	//   ....[56]....
        /*05c0*/ 	.word	0x00009940


	//   ....[57]....
        /*05c4*/ 	.word	0x0000baa0


	//   ....[58]....
        /*05c8*/ 	.word	0x0000bac0


	//   ....[59]....
        /*05cc*/ 	.word	0x0000bbb0


	//   ....[60]....
        /*05d0*/ 	.word	0x0000bbe0


	//   ....[61]....
        /*05d4*/ 	.word	0x0000cd80


	//   ....[62]....
        /*05d8*/ 	.word	0x0000cda0


	//   ....[63]....
        /*05dc*/ 	.word	0x0000cec0


	//   ....[64]....
        /*05e0*/ 	.word	0x0000cef0


	//   ....[65]....
        /*05e4*/ 	.word	0x0000d310


	//   ....[66]....
        /*05e8*/ 	.word	0x0000d340


	//   ....[67]....
        /*05ec*/ 	.word	0x0000d360


	//   ....[68]....
        /*05f0*/ 	.word	0x0000d380


	//   ....[69]....
        /*05f4*/ 	.word	0x0000f300


	//   ....[70]....
        /*05f8*/ 	.word	0x0000f310


	//   ....[71]....
        /*05fc*/ 	.word	0x0000f350


	//   ....[72]....
        /*0600*/ 	.word	0x0000f380


	//   ....[73]....
        /*0604*/ 	.word	0x00010590


	//   ....[74]....
        /*0608*/ 	.word	0x000105b0


	//   ....[75]....
        /*060c*/ 	.word	0x000106c0


	//   ....[76]....
        /*0610*/ 	.word	0x000106e0


	//   ....[77]....
        /*0614*/ 	.word	0x00010900


	//   ....[78]....
        /*0618*/ 	.word	0x00010e10


	//   ....[79]....
        /*061c*/ 	.word	0x00011510


	//   ....[80]....
        /*0620*/ 	.word	0x00011540


	//   ....[81]....
        /*0624*/ 	.word	0x00011560


	//   ....[82]....
        /*0628*/ 	.word	0x00011580


	//   ....[83]....
        /*062c*/ 	.word	0x00013220


	//   ....[84]....
        /*0630*/ 	.word	0x00013250


	//   ....[85]....
        /*0634*/ 	.word	0x00013270


	//   ....[86]....
        /*0638*/ 	.word	0x00013280


	//   ....[87]....
        /*063c*/ 	.word	0x00014aa0


	//   ....[88]....
        /*0640*/ 	.word	0x00014ab0


	//   ....[89]....
        /*0644*/ 	.word	0x00014ad0


	//   ....[90]....
        /*0648*/ 	.word	0x00014af0


	//   ....[91]....
        /*064c*/ 	.word	0x00014e80


	//   ....[92]....
        /*0650*/ 	.word	0x00014ea0


	//   ....[93]....
        /*0654*/ 	.word	0x00015050


	//   ....[94]....
        /*0658*/ 	.word	0x00015060


	//   ....[95]....
        /*065c*/ 	.word	0x00015210


	//   ....[96]....
        /*0660*/ 	.word	0x00015230


	//   ....[97]....
        /*0664*/ 	.word	0x000153e0


	//   ....[98]....
        /*0668*/ 	.word	0x000153f0


	//   ....[99]....
        /*066c*/ 	.word	0x00015790


	//   ....[100]....
        /*0670*/ 	.word	0x000157b0


	//   ....[101]....
        /*0674*/ 	.word	0x000165e0


	//   ....[102]....
        /*0678*/ 	.word	0x000165f0


	//   ....[103]....
        /*067c*/ 	.word	0x00017bf0


	//   ....[104]....
        /*0680*/ 	.word	0x00017c10


	//   ....[105]....
        /*0684*/ 	.word	0x00017dd0


	//   ....[106]....
        /*0688*/ 	.word	0x00017de0


	//   ....[107]....
        /*068c*/ 	.word	0x00017f90


	//   ....[108]....
        /*0690*/ 	.word	0x00017fb0


	//   ....[109]....
        /*0694*/ 	.word	0x00018160


	//   ....[110]....
        /*0698*/ 	.word	0x00018170


	//   ....[111]....
        /*069c*/ 	.word	0x000183c0


	//   ....[112]....
        /*06a0*/ 	.word	0x000183e0


	//   ....[113]....
        /*06a4*/ 	.word	0x00018500


	//   ....[114]....
        /*06a8*/ 	.word	0x00018540


	//   ....[115]....
        /*06ac*/ 	.word	0x00018570


	//   ....[116]....
        /*06b0*/ 	.word	0x000185a0


	//   ....[117]....
        /*06b4*/ 	.word	0x000185d0


	//   ....[118]....
        /*06b8*/ 	.word	0x00018600


	//   ....[119]....
        /*06bc*/ 	.word	0x00018750


	//   ....[120]....
        /*06c0*/ 	.word	0x00018790


	//   ....[121]....
        /*06c4*/ 	.word	0x000187c0


	//   ....[122]....
        /*06c8*/ 	.word	0x000187f0


	//   ....[123]....
        /*06cc*/ 	.word	0x00018820


	//   ....[124]....
        /*06d0*/ 	.word	0x00018850


	//   ....[125]....
        /*06d4*/ 	.word	0x000188e0


	//   ....[126]....
        /*06d8*/ 	.word	0x00018920


	//   ....[127]....
        /*06dc*/ 	.word	0x00018930


	//   ....[128]....
        /*06e0*/ 	.word	0x00018990


	//   ....[129]....
        /*06e4*/ 	.word	0x00019340


	//   ....[130]....
        /*06e8*/ 	.word	0x000193a0


	//   ....[131]....
        /*06ec*/ 	.word	0x000193f0


	//   ....[132]....
        /*06f0*/ 	.word	0x00019440


	//   ....[133]....
        /*06f4*/ 	.word	0x00019490


	//   ....[134]....
        /*06f8*/ 	.word	0x00019500


	//   ....[135]....
        /*06fc*/ 	.word	0x00019550


	//   ....[136]....
        /*0700*/ 	.word	0x000195c0


	//   ....[137]....
        /*0704*/ 	.word	0x00019630


	//   ....[138]....
        /*0708*/ 	.word	0x000196a0


	//   ....[139]....
        /*070c*/ 	.word	0x00019710


	//   ....[140]....
        /*0710*/ 	.word	0x00019780


	//   ....[141]....
        /*0714*/ 	.word	0x000197f0


	//   ....[142]....
        /*0718*/ 	.word	0x00019850


	//   ....[143]....
        /*071c*/ 	.word	0x000198c0


	//   ....[144]....
        /*0720*/ 	.word	0x00019930


	//   ....[145]....
        /*0724*/ 	.word	0x000199a0


	//   ....[146]....
        /*0728*/ 	.word	0x00019a00


	//   ....[147]....
        /*072c*/ 	.word	0x00019a70


	//   ....[148]....
        /*0730*/ 	.word	0x00019ae0


	//   ....[149]....
        /*0734*/ 	.word	0x00019ca0


	//   ....[150]....
        /*0738*/ 	.word	0x00019d00


	//   ....[151]....
        /*073c*/ 	.word	0x00019d70


	//   ....[152]....
        /*0740*/ 	.word	0x00019de0


	//   ....[153]....
        /*0744*/ 	.word	0x00019e40


	//   ....[154]....
        /*0748*/ 	.word	0x00019e90


	//   ....[155]....
        /*074c*/ 	.word	0x00019ee0


	//   ....[156]....
        /*0750*/ 	.word	0x00019f30


	//   ....[157]....
        /*0754*/ 	.word	0x00019fa0


	//   ....[158]....
        /*0758*/ 	.word	0x0001a010


	//   ....[159]....
        /*075c*/ 	.word	0x0001a1d0


	//   ....[160]....
        /*0760*/ 	.word	0x0001a230


	//   ....[161]....
        /*0764*/ 	.word	0x0001a2a0


	//   ....[162]....
        /*0768*/ 	.word	0x0001a310


	//   ....[163]....
        /*076c*/ 	.word	0x0001a4d0


	//   ....[164]....
        /*0770*/ 	.word	0x0001a530


	//   ....[165]....
        /*0774*/ 	.word	0x0001a5a0


	//   ....[166]....
        /*0778*/ 	.word	0x0001a610


	//   ....[167]....
        /*077c*/ 	.word	0x0001a660


	//   ....[168]....
        /*0780*/ 	.word	0x0001a6a0


	//   ....[169]....
        /*0784*/ 	.word	0x0001a6f0


	//   ....[170]....
        /*0788*/ 	.word	0x0001a730


	//   ....[171]....
        /*078c*/ 	.word	0x0001a790


	//   ....[172]....
        /*0790*/ 	.word	0x0001a800


	//   ....[173]....
        /*0794*/ 	.word	0x0001a9c0


	//   ....[174]....
        /*0798*/ 	.word	0x0001aa20


	//   ....[175]....
        /*079c*/ 	.word	0x0001aa90


	//   ....[176]....
        /*07a0*/ 	.word	0x0001ab00


	//   ....[177]....
        /*07a4*/ 	.word	0x0001acc0


	//   ....[178]....
        /*07a8*/ 	.word	0x0001ad20


	//   ....[179]....
        /*07ac*/ 	.word	0x0001ad70


	//   ....[180]....
        /*07b0*/ 	.word	0x0001adb0


	//   ....[181]....
        /*07b4*/ 	.word	0x0001ae00


	//   ....[182]....
        /*07b8*/ 	.word	0x0001ae40


	//   ....[183]....
        /*07bc*/ 	.word	0x0001aea0


	//   ....[184]....
        /*07c0*/ 	.word	0x0001af10


	//   ....[185]....
        /*07c4*/ 	.word	0x0001af80


	//   ....[186]....
        /*07c8*/ 	.word	0x0001b100


	//   ....[187]....
        /*07cc*/ 	.word	0x0001b160


	//   ....[188]....
        /*07d0*/ 	.word	0x0001b1d0


	//   ....[189]....
        /*07d4*/ 	.word	0x0001b240


	//   ....[190]....
        /*07d8*/ 	.word	0x0001b290


	//   ....[191]....
        /*07dc*/ 	.word	0x0001b2d0


	//   ....[192]....
        /*07e0*/ 	.word	0x0001b320


	//   ....[193]....
        /*07e4*/ 	.word	0x0001b370


	//   ....[194]....
        /*07e8*/ 	.word	0x0001b3c0


	//   ....[195]....
        /*07ec*/ 	.word	0x0001b410


	//   ....[196]....
        /*07f0*/ 	.word	0x0001b460


	//   ....[197]....
        /*07f4*/ 	.word	0x0001b4b0


	//   ....[198]....
        /*07f8*/ 	.word	0x0001b520


	//   ....[199]....
        /*07fc*/ 	.word	0x0001b590


	//   ....[200]....
        /*0800*/ 	.word	0x0001b600


	//   ....[201]....
        /*0804*/ 	.word	0x0001b660


	//   ....[202]....
        /*0808*/ 	.word	0x0001b6d0


	//   ....[203]....
        /*080c*/ 	.word	0x0001b740


	//   ....[204]....
        /*0810*/ 	.word	0x0001b7b0


	//   ....[205]....
        /*0814*/ 	.word	0x0001b810


	//   ....[206]....
        /*0818*/ 	.word	0x0001b880


	//   ....[207]....
        /*081c*/ 	.word	0x0001b8f0


	//   ....[208]....
        /*0820*/ 	.word	0x0001b960


	//   ....[209]....
        /*0824*/ 	.word	0x0001b9c0


	//   ....[210]....
        /*0828*/ 	.word	0x0001ba30


	//   ....[211]....
        /*082c*/ 	.word	0x0001baa0


	//   ....[212]....
        /*0830*/ 	.word	0x0001bb10


	//   ....[213]....
        /*0834*/ 	.word	0x0001bb70


	//   ....[214]....
        /*0838*/ 	.word	0x0001bbe0


	//   ....[215]....
        /*083c*/ 	.word	0x0001bc50


	//   ....[216]....
        /*0840*/ 	.word	0x0001bcc0


	//   ....[217]....
        /*0844*/ 	.word	0x0001bd20


	//   ....[218]....
        /*0848*/ 	.word	0x0001bd90


	//   ....[219]....
        /*084c*/ 	.word	0x0001be00


	//   ....[220]....
        /*0850*/ 	.word	0x0001be50


	//   ....[221]....
        /*0854*/ 	.word	0x0001be90


	//   ....[222]....
        /*0858*/ 	.word	0x0001bee0


	//   ....[223]....
        /*085c*/ 	.word	0x0001bf30


	//   ....[224]....
        /*0860*/ 	.word	0x0001bf80


	//   ....[225]....
        /*0864*/ 	.word	0x0001bff0


	//   ....[226]....
        /*0868*/ 	.word	0x0001c040


	//   ....[227]....
        /*086c*/ 	.word	0x0001c090


	//   ....[228]....
        /*0870*/ 	.word	0x0001c0e0


	//   ....[229]....
        /*0874*/ 	.word	0x0001c130


	//   ....[230]....
        /*0878*/ 	.word	0x0001c180


	//   ....[231]....
        /*087c*/ 	.word	0x0001c1f0


	//   ....[232]....
        /*0880*/ 	.word	0x0001c240


	//   ....[233]....
        /*0884*/ 	.word	0x0001c2b0


	//   ....[234]....
        /*0888*/ 	.word	0x0001c310


	//   ....[235]....
        /*088c*/ 	.word	0x0001c380


	//----- nvinfo : EIATTR_EXIT_INSTR_OFFSETS
	.align		4
.L_490:
        /*0890*/ 	.byte	0x04, 0x1c
        /*0892*/ 	.short	(.L_492 - .L_491)


	//   ....[0]....
.L_491:
        /*0894*/ 	.word	0x00000fe0


	//   ....[1]....
        /*0898*/ 	.word	0x00019300


	//----- nvinfo : EIATTR_MAX_THREADS
	.align		4
.L_492:
        /*089c*/ 	.byte	0x04, 0x05
        /*089e*/ 	.short	(.L_494 - .L_493)
.L_493:
        /*08a0*/ 	.word	0x00000100
        /*08a4*/ 	.word	0x00000001
        /*08a8*/ 	.word	0x00000001


	//----- nvinfo : EIATTR_CRS_STACK_SIZE
	.align		4
.L_494:
        /*08ac*/ 	.byte	0x04, 0x1e
        /*08ae*/ 	.short	(.L_496 - .L_495)
.L_495:
        /*08b0*/ 	.word	0x00000000
.L_496:


//--------------------- .nv.info._ZN7cutlass13device_kernelIN5flash19enable_sm80_to_sm89INS1_16FlashAttnFwdSm80INS1_25CollectiveMainloopFwdSm80ILi8ELi1ELb0EN4cute5tupleIJNS5_1CILi128EEENS7_ILi48EEENS7_ILi256EEEEEELi256ENS_10bfloat16_tEfNS_4arch4Sm80ELb0ELb1ELb0ELb1ELb1ELb1ELb1ELb1EEENS1_21CollectiveEpilogueFwdINS6_IJS8_SA_S9_EEENS6_IJNS7_ILi1EEESI_SI_EEESC_SE_Li256ELb1ELb1ELb1ELb0EEENS1_36VarlenDynamicPersistentTileSchedulerILi128ELi48ELi256ELi256ELb1ELb1ELb0ELb1ELb0ELb1EEEEEEEEEvNT_6ParamsE --------------------------
	.section	.nv.info._ZN7cutlass13device_kernelIN5flash19enable_sm80_to_sm89INS1_16FlashAttnFwdSm80INS1_25CollectiveMainloopFwdSm80ILi8ELi1ELb0EN4cute5tupleIJNS5_1CILi128EEENS7_ILi48EEENS7_ILi256EEEEEELi256ENS_10bfloat16_tEfNS_4arch4Sm80ELb0ELb1ELb0ELb1ELb1ELb1ELb1ELb1EEENS1_21CollectiveEpilogueFwdINS6_IJS8_SA_S9_EEENS6_IJNS7_ILi1EEESI_SI_EEESC_SE_Li256ELb1ELb1ELb1ELb0EEENS1_36VarlenDynamicPersistentTileSchedulerILi128ELi48ELi256ELi256ELb1ELb1ELb0ELb1ELb0ELb1EEEEEEEEEvNT_6ParamsE,"",@"SHT_CUDA_INFO"
	.sectionflags	@""
	.align	4


	//----- nvinfo : EIATTR_CUDA_API_VERSION
	.align		4
        /*0000*/ 	.byte	0x04, 0x37
        /*0002*/ 	.short	(.L_498 - .L_497)
.L_497:
        /*0004*/ 	.word	0x00000082


	//----- nvinfo : EIATTR_SW2861232_WAR
	.align		4
.L_498:
        /*0008*/ 	.byte	0x01, 0x35
	.zero		2


	//----- nvinfo : EIATTR_PARAM_CBANK
	.align		4
        /*000c*/ 	.byte	0x04, 0x0a
        /*000e*/ 	.short	(.L_500 - .L_499)
	.align		4
.L_499:
        /*0010*/ 	.word	index@(.nv.constant0._ZN7cutlass13device_kernelIN5flash19enable_sm80_to_sm89INS1_16FlashAttnFwdSm80INS1_25CollectiveMainloopFwdSm80ILi8ELi1ELb0EN4cute5tupleIJNS5_1CILi128EEENS7_ILi48EEENS7_ILi256EEEEEELi256ENS_10bfloat16_tEfNS_4arch4Sm80ELb0ELb1ELb0ELb1ELb1ELb1ELb1ELb1EEENS1_21CollectiveEpilogueFwdINS6_IJS8_SA_S9_EEENS6_IJNS7_ILi1EEESI_SI_EEESC_SE_Li256ELb1ELb1ELb1ELb0EEENS1_36VarlenDynamicPersistentTileSchedulerILi128ELi48ELi256ELi256ELb1ELb1ELb0ELb1ELb0ELb1EEEEEEEEEvNT_6ParamsE)
        /*0014*/ 	.short	0x0160
        /*0016*/ 	.short	0x0438


	//----- nvinfo : EIATTR_CBANK_PARAM_SIZE
	.align		4
.L_500:
        /*0018*/ 	.byte	0x03, 0x19
        /*001a*/ 	.short	0x0438


	//----- nvinfo : EIATTR_KPARAM_INFO
	.align		4
        /*001c*/ 	.byte	0x04, 0x17
        /*001e*/ 	.short	(.L_502 - .L_501)
.L_501:
        /*0020*/ 	.word	0x00000000
        /*0024*/ 	.short	0x0000
        /*0026*/ 	.short	0x0000
        /*0028*/ 	.byte	0x00, 0xf0, 0xe1, 0x10


	//----- nvinfo : EIATTR_MAXREG_COUNT
	.align		4
.L_502:
        /*002c*/ 	.byte	0x03, 0x1b
        /*002e*/ 	.short	0x00ff


	//----- nvinfo : EIATTR_NUM_BARRIERS
	.align		4
        /*0030*/ 	.byte	0x02, 0x4c
        /*0032*/ 	.byte	0x06
	.zero		1


	//----- nvinfo : EIATTR_ANNOTATIONS
	.align		4
        /*0034*/ 	.byte	0x04, 0x55
        /*0036*/ 	.short	(.L_504 - .L_503)


	//   ....[0]....
.L_503:
        /* <DEDUP_REMOVED lines=160> */


	//----- nvinfo : EIATTR_MERCURY_ISA_VERSION
	.align		4
.L_504:
        /*0a20*/ 	.byte	0x03, 0x5f
        /*0a22*/ 	.short	0x0000


	//----- nvinfo : EIATTR_INT_WARP_WIDE_INSTR_OFFSETS
	.align		4
        /*0a24*/ 	.byte	0x04, 0x31
        /*0a26*/ 	.short	(.L_506 - .L_505)


	//   ....[0]....
.L_505:
        /*0a28*/ 	.word	0x0001a070


	//   ....[1]....
        /*0a2c*/ 	.word	0x0001a0f0


	//----- nvinfo : EIATTR_COOP_GROUP_MASK_REGIDS
	.align		4
.L_506:
        /*0a30*/ 	.byte	0x04, 0x29
        /*0a32*/ 	.short	(.L_508 - .L_507)


	//   ....[0]....
.L_507:
        /*0a34*/ 	.word	0xffffffff


	//   ....[1]....
        /*0a38*/ 	.word	0xffffffff


	//   ....[2]....
        /*0a3c*/ 	.word	0xffffffff


	//   ....[3]....
        /*0a40*/ 	.word	0xffffffff


	//   ....[4]....
        /*0a44*/ 	.word	0xffffffff


	//   ....[5]....
        /*0a48*/ 	.word	0xffffffff


	//   ....[6]....
        /*0a4c*/ 	.word	0xffffffff


	//   ....[7]....
        /*0a50*/ 	.word	0xffffffff


	//   ....[8]....
        /*0a54*/ 	.word	0xffffffff


	//   ....[9]....
        /*0a58*/ 	.word	0xffffffff


	//   ....[10]....
        /*0a5c*/ 	.word	0xffffffff


	//   ....[11]....
        /*0a60*/ 	.word	0xffffffff


	//   ....[12]....
        /*0a64*/ 	.word	0xffffffff


	//   ....[13]....
        /*0a68*/ 	.word	0xffffffff


	//   ....[14]....
        /*0a6c*/ 	.word	0xffffffff


	//   ....[15]....
        /*0a70*/ 	.word	0xffffffff


	//   ....[16]....
        /*0a74*/ 	.word	0xffffffff


	//   ....[17]....
        /*0a78*/ 	.word	0xffffffff


	//   ....[18]....
        /*0a7c*/ 	.word	0xffffffff


	//   ....[19]....
        /*0a80*/ 	.word	0xffffffff


	//   ....[20]....
        /*0a84*/ 	.word	0xffffffff


	//   ....[21]....
        /*0a88*/ 	.word	0xffffffff


	//   ....[22]....
        /*0a8c*/ 	.word	0xffffffff


	//   ....[23]....
        /*0a90*/ 	.word	0xffffffff


	//   ....[24]....
        /*0a94*/ 	.word	0xffffffff


	//   ....[25]....
        /*0a98*/ 	.word	0xffffffff


	//   ....[26]....
        /*0a9c*/ 	.word	0xffffffff


	//   ....[27]....
        /*0aa0*/ 	.word	0xffffffff


	//   ....[28]....
        /*0aa4*/ 	.word	0xffffffff


	//   ....[29]....
        /*0aa8*/ 	.word	0xffffffff


	//   ....[30]....
        /*0aac*/ 	.word	0xffffffff


	//   ....[31]....
        /*0ab0*/ 	.word	0xffffffff


	//   ....[32]....
        /*0ab4*/ 	.word	0xffffffff


	//   ....[33]....
        /*0ab8*/ 	.word	0xffffffff


	//   ....[34]....
        /*0abc*/ 	.word	0xffffffff


	//   ....[35]....
        /*0ac0*/ 	.word	0xffffffff


	//   ....[36]....
        /*0ac4*/ 	.word	0xffffffff


	//   ....[37]....
        /*0ac8*/ 	.word	0xffffffff


	//   ....[38]....
        /*0acc*/ 	.word	0xffffffff


	//   ....[39]....
        /*0ad0*/ 	.word	0xffffffff


	//   ....[40]....
        /*0ad4*/ 	.word	0xffffffff


	//   ....[41]....
        /*0ad8*/ 	.word	0xffffffff


	//   ....[42]....
        /*0adc*/ 	.word	0xffffffff


	//   ....[43]....
        /*0ae0*/ 	.word	0xffffffff


	//   ....[44]....
        /*0ae4*/ 	.word	0xffffffff


	//   ....[45]....
        /*0ae8*/ 	.word	0xffffffff


	//   ....[46]....
        /*0aec*/ 	.word	0xffffffff


	//   ....[47]....
        /*0af0*/ 	.word	0xffffffff


	//   ....[48]....
        /*0af4*/ 	.word	0xffffffff


	//   ....[49]....
        /*0af8*/ 	.word	0xffffffff


	//   ....[50]....
        /*0afc*/ 	.word	0xffffffff


	//   ....[51]....
        /*0b00*/ 	.word	0xffffffff


	//   ....[52]....
        /*0b04*/ 	.word	0xffffffff


	//   ....[53]....
        /*0b08*/ 	.word	0xffffffff


	//   ....[54]....
        /*0b0c*/ 	.word	0xffffffff


	//   ....[55]....
        /*0b10*/ 	.word	0xffffffff


	//   ....[56]....
        /*0b14*/ 	.word	0xffffffff


	//   ....[57]....
        /*0b18*/ 	.word	0xffffffff


	//   ....[58]....
        /*0b1c*/ 	.word	0xffffffff


	//   ....[59]....
        /*0b20*/ 	.word	0xffffffff


	//   ....[60]....
        /*0b24*/ 	.word	0xffffffff


	//   ....[61]....
        /*0b28*/ 	.word	0xffffffff


	//   ....[62]....
        /*0b2c*/ 	.word	0xffffffff


	//   ....[63]....
        /*0b30*/ 	.word	0xffffffff


	//   ....[64]....
        /*0b34*/ 	.word	0xffffffff


	//   ....[65]....
        /*0b38*/ 	.word	0xffffffff


	//   ....[66]....
        /*0b3c*/ 	.word	0xffffffff


	//   ....[67]....
        /*0b40*/ 	.word	0xffffffff


	//   ....[68]....
        /*0b44*/ 	.word	0xffffffff


	//   ....[69]....
        /*0b48*/ 	.word	0xffffffff


	//   ....[70]....
        /*0b4c*/ 	.word	0xffffffff


	//   ....[71]....
        /*0b50*/ 	.word	0xffffffff


	//   ....[72]....
        /*0b54*/ 	.word	0xffffffff


	//   ....[73]....
        /*0b58*/ 	.word	0xffffffff


	//   ....[74]....
        /*0b5c*/ 	.word	0xffffffff


	//   ....[75]....
        /*0b60*/ 	.word	0xffffffff


	//   ....[76]....
        /*0b64*/ 	.word	0xffffffff


	//   ....[77]....
        /*0b68*/ 	.word	0xffffffff


	//   ....[78]....
        /*0b6c*/ 	.word	0xffffffff


	//   ....[79]....
        /*0b70*/ 	.word	0xffffffff


	//   ....[80]....
        /*0b74*/ 	.word	0xffffffff


	//   ....[81]....
        /*0b78*/ 	.word	0xffffffff


	//   ....[82]....
        /*0b7c*/ 	.word	0xffffffff


	//   ....[83]....
        /*0b80*/ 	.word	0xffffffff


	//   ....[84]....
        /*0b84*/ 	.word	0xffffffff


	//   ....[85]....
        /*0b88*/ 	.word	0xffffffff


	//   ....[86]....
        /*0b8c*/ 	.word	0xffffffff


	//   ....[87]....
        /*0b90*/ 	.word	0xffffffff


	//   ....[88]....
        /*0b94*/ 	.word	0xffffffff


	//   ....[89]....
        /*0b98*/ 	.word	0xffffffff


	//   ....[90]....
        /*0b9c*/ 	.word	0xffffffff


	//   ....[91]....
        /*0ba0*/ 	.word	0xffffffff


	//   ....[92]....
        /*0ba4*/ 	.word	0xffffffff


	//   ....[93]....
        /*0ba8*/ 	.word	0xffffffff


	//   ....[94]....
        /*0bac*/ 	.word	0xffffffff


	//   ....[95]....
        /*0bb0*/ 	.word	0xffffffff


	//   ....[96]....
        /*0bb4*/ 	.word	0xffffffff


	//   ....[97]....
        /*0bb8*/ 	.word	0xffffffff


	//   ....[98]....
        /*0bbc*/ 	.word	0xffffffff


	//   ....[99]....
        /*0bc0*/ 	.word	0xffffffff


	//   ....[100]....
        /*0bc4*/ 	.word	0xffffffff


	//   ....[101]....
        /*0bc8*/ 	.word	0xffffffff


	//   ....[102]....
        /*0bcc*/ 	.word	0xffffffff


	//   ....[103]....
        /*0bd0*/ 	.word	0xffffffff


	//   ....[104]....
        /*0bd4*/ 	.word	0xffffffff


	//   ....[105]....
        /*0bd8*/ 	.word	0xffffffff


	//   ....[106]....
        /*0bdc*/ 	.word	0xffffffff


	//   ....[107]....
        /*0be0*/ 	.word	0xffffffff


	//   ....[108]....
        /*0be4*/ 	.word	0xffffffff


	//   ....[109]....
        /*0be8*/ 	.word	0xffffffff


	//   ....[110]....
        /*0bec*/ 	.word	0xffffffff


	//   ....[111]....
        /*0bf0*/ 	.word	0xffffffff


	//   ....[112]....
        /*0bf4*/ 	.word	0xffffffff


	//   ....[113]....
        /*0bf8*/ 	.word	0xffffffff


	//   ....[114]....
        /*0bfc*/ 	.word	0xffffffff


	//   ....[115]....
        /*0c00*/ 	.word	0xffffffff


	//   ....[116]....
        /*0c04*/ 	.word	0xffffffff


	//   ....[117]....
        /*0c08*/ 	.word	0xffffffff


	//   ....[118]....
        /*0c0c*/ 	.word	0xffffffff


	//   ....[119]....
        /*0c10*/ 	.word	0xffffffff


	//   ....[120]....
        /*0c14*/ 	.word	0xffffffff


	//   ....[121]....
        /*0c18*/ 	.word	0xffffffff


	//   ....[122]....
        /*0c1c*/ 	.word	0xffffffff


	//   ....[123]....
        /*0c20*/ 	.word	0xffffffff


	//   ....[124]....
        /*0c24*/ 	.word	0xffffffff


	//   ....[125]....
        /*0c28*/ 	.word	0xffffffff


	//   ....[126]....
        /*0c2c*/ 	.word	0xffffffff


	//   ....[127]....
        /*0c30*/ 	.word	0xffffffff


	//   ....[128]....
        /*0c34*/ 	.word	0xffffffff


	//   ....[129]....
        /*0c38*/ 	.word	0xffffffff


	//   ....[130]....
        /*0c3c*/ 	.word	0xffffffff


	//   ....[131]....
        /*0c40*/ 	.word	0xffffffff


	//   ....[132]....
        /*0c44*/ 	.word	0xffffffff


	//   ....[133]....
        /*0c48*/ 	.word	0xffffffff


	//   ....[134]....
        /*0c4c*/ 	.word	0xffffffff


	//   ....[135]....
        /*0c50*/ 	.word	0xffffffff


	//   ....[136]....
        /*0c54*/ 	.word	0xffffffff


	//   ....[137]....
        /*0c58*/ 	.word	0xffffffff


	//   ....[138]....
        /*0c5c*/ 	.word	0xffffffff


	//   ....[139]....
        /*0c60*/ 	.word	0xffffffff


	//   ....[140]....
        /*0c64*/ 	.word	0xffffffff


	//   ....[141]....
        /*0c68*/ 	.word	0xffffffff


	//   ....[142]....
        /*0c6c*/ 	.word	0xffffffff


	//   ....[143]....
        /*0c70*/ 	.word	0xffffffff


	//   ....[144]....
        /*0c74*/ 	.word	0xffffffff


	//   ....[145]....
        /*0c78*/ 	.word	0xffffffff


	//   ....[146]....
        /*0c7c*/ 	.word	0xffffffff


	//   ....[147]....
        /*0c80*/ 	.word	0xffffffff


	//   ....[148]....
        /*0c84*/ 	.word	0xffffffff


	//   ....[149]....
        /*0c88*/ 	.word	0xffffffff


	//   ....[150]....
        /*0c8c*/ 	.word	0xffffffff


	//   ....[151]....
        /*0c90*/ 	.word	0xffffffff


	//   ....[152]....
        /*0c94*/ 	.word	0xffffffff


	//   ....[153]....
        /*0c98*/ 	.word	0xffffffff


	//   ....[154]....
        /*0c9c*/ 	.word	0xffffffff


	//   ....[155]....
        /*0ca0*/ 	.word	0xffffffff


	//   ....[156]....
        /*0ca4*/ 	.word	0xffffffff


	//   ....[157]....
        /*0ca8*/ 	.word	0xffffffff


	//   ....[158]....
        /*0cac*/ 	.word	0xffffffff


	//   ....[159]....
        /*0cb0*/ 	.word	0xffffffff


	//   ....[160]....
        /*0cb4*/ 	.word	0xffffffff


	//   ....[161]....
        /*0cb8*/ 	.word	0xffffffff


	//   ....[162]....
        /*0cbc*/ 	.word	0xffffffff


	//   ....[163]....
        /*0cc0*/ 	.word	0xffffffff


	//   ....[164]....
        /*0cc4*/ 	.word	0xffffffff


	//   ....[165]....
        /*0cc8*/ 	.word	0xffffffff


	//   ....[166]....
        /*0ccc*/ 	.word	0xffffffff


	//   ....[167]....
        /*0cd0*/ 	.word	0xffffffff


	//   ....[168]....
        /*0cd4*/ 	.word	0xffffffff


	//   ....[169]....
        /*0cd8*/ 	.word	0xffffffff


	//   ....[170]....
        /*0cdc*/ 	.word	0xffffffff


	//   ....[171]....
        /*0ce0*/ 	.word	0xffffffff


	//   ....[172]....
        /*0ce4*/ 	.word	0xffffffff


	//   ....[173]....
        /*0ce8*/ 	.word	0xffffffff


	//   ....[174]....
        /*0cec*/ 	.word	0xffffffff


	//   ....[175]....
        /*0cf0*/ 	.word	0xffffffff


	//   ....[176]....
        /*0cf4*/ 	.word	0xffffffff


	//   ....[177]....
        /*0cf8*/ 	.word	0xffffffff


	//   ....[178]....
        /*0cfc*/ 	.word	0xffffffff


	//   ....[179]....
        /*0d00*/ 	.word	0xffffffff


	//   ....[180]....
        /*0d04*/ 	.word	0xffffffff


	//   ....[181]....
        /*0d08*/ 	.word	0xffffffff


	//   ....[182]....
        /*0d0c*/ 	.word	0xffffffff


	//   ....[183]....
        /*0d10*/ 	.word	0xffffffff


	//   ....[184]....
        /*0d14*/ 	.word	0xffffffff


	//   ....[185]....
        /*0d18*/ 	.word	0xffffffff


	//   ....[186]....
        /*0d1c*/ 	.word	0xffffffff


	//   ....[187]....
        /*0d20*/ 	.word	0xffffffff


	//   ....[188]....
        /*0d24*/ 	.word	0xffffffff


	//   ....[189]....
        /*0d28*/ 	.word	0xffffffff


	//   ....[190]....
        /*0d2c*/ 	.word	0xffffffff


	//   ....[191]....
        /*0d30*/ 	.word	0xffffffff


	//   ....[192]....
        /*0d34*/ 	.word	0xffffffff


	//   ....[193]....
        /*0d38*/ 	.word	0xffffffff


	//   ....[194]....
        /*0d3c*/ 	.word	0xffffffff


	//   ....[195]....
        /*0d40*/ 	.word	0xffffffff


	//   ....[196]....
        /*0d44*/ 	.word	0xffffffff


	//   ....[197]....
        /*0d48*/ 	.word	0xffffffff


	//   ....[198]....
        /*0d4c*/ 	.word	0xffffffff


	//   ....[199]....
        /*0d50*/ 	.word	0xffffffff


	//   ....[200]....
        /*0d54*/ 	.word	0xffffffff


	//   ....[201]....
        /*0d58*/ 	.word	0xffffffff


	//   ....[202]....
        /*0d5c*/ 	.word	0xffffffff


	//   ....[203]....
        /*0d60*/ 	.word	0xffffffff


	//   ....[204]....
        /*0d64*/ 	.word	0xffffffff


	//   ....[205]....
        /*0d68*/ 	.word	0xffffffff


	//   ....[206]....
        /*0d6c*/ 	.word	0xffffffff


	//   ....[207]....
        /*0d70*/ 	.word	0xffffffff


	//   ....[208]....
        /*0d74*/ 	.word	0xffffffff


	//   ....[209]....
        /*0d78*/ 	.word	0xffffffff


	//   ....[210]....
        /*0d7c*/ 	.word	0xffffffff


	//   ....[211]....
        /*0d80*/ 	.word	0xffffffff


	//   ....[212]....
        /*0d84*/ 	.word	0xffffffff


	//   ....[213]....
        /*0d88*/ 	.word	0xffffffff


	//   ....[214]....
        /*0d8c*/ 	.word	0xffffffff


	//   ....[215]....
        /*0d90*/ 	.word	0xffffffff


	//   ....[216]....
        /*0d94*/ 	.word	0xffffffff


	//   ....[217]....
        /*0d98*/ 	.word	0xffffffff


	//   ....[218]....
        /*0d9c*/ 	.word	0xffffffff


	//   ....[219]....
        /*0da0*/ 	.word	0xffffffff


	//   ....[220]....
        /*0da4*/ 	.word	0xffffffff


	//   ....[221]....
        /*0da8*/ 	.word	0xffffffff


	//   ....[222]....
        /*0dac*/ 	.word	0xffffffff


	//   ....[223]....
        /*0db0*/ 	.word	0xffffffff


	//   ....[224]....
        /*0db4*/ 	.word	0xffffffff


	//   ....[225]....
        /*0db8*/ 	.word	0xffffffff


	//   ....[226]....
        /*0dbc*/ 	.word	0xffffffff


	//   ....[227]....
        /*0dc0*/ 	.word	0xffffffff


	//   ....[228]....
        /*0dc4*/ 	.word	0xffffffff


	//   ....[229]....
        /*0dc8*/ 	.word	0xffffffff


	//   ....[230]....
        /*0dcc*/ 	.word	0xffffffff


	//   ....[231]....
        /*0dd0*/ 	.word	0xffffffff


	//   ....[232]....
        /*0dd4*/ 	.word	0xffffffff


	//   ....[233]....
        /*0dd8*/ 	.word	0xffffffff


	//   ....[234]....
        /*0ddc*/ 	.word	0xffffffff


	//   ....[235]....
        /*0de0*/ 	.word	0xffffffff


	//   ....[236]....
        /*0de4*/ 	.word	0xffffffff


	//   ....[237]....
        /*0de8*/ 	.word	0xffffffff


	//   ....[238]....
        /*0dec*/ 	.word	0xffffffff


	//   ....[239]....
        /*0df0*/ 	.word	0xffffffff


	//   ....[240]....
        /*0df4*/ 	.word	0xffffffff


	//   ....[241]....
        /*0df8*/ 	.word	0xffffffff


	//   ....[242]....
        /*0dfc*/ 	.word	0xffffffff


	//   ....[243]....
        /*0e00*/ 	.word	0xffffffff


	//   ....[244]....
        /*0e04*/ 	.word	0xffffffff


	//   ....[245]....
        /*0e08*/ 	.word	0xffffffff


	//   ....[246]....
        /*0e0c*/ 	.word	0xffffffff


	//   ....[247]....
        /*0e10*/ 	.word	0xffffffff


	//   ....[248]....
        /*0e14*/ 	.word	0xffffffff


	//   ....[249]....
        /*0e18*/ 	.word	0xffffffff


	//   ....[250]....
        /*0e1c*/ 	.word	0xffffffff


	//   ....[251]....
        /*0e20*/ 	.word	0xffffffff


	//   ....[252]....
        /*0e24*/ 	.word	0xffffffff


	//   ....[253]....
        /*0e28*/ 	.word	0xffffffff


	//   ....[254]....
        /*0e2c*/ 	.word	0xffffffff


	//   ....[255]....
        /*0e30*/ 	.word	0xffffffff


	//   ....[0]....
        /*0e34*/ 	.word	0xffffffff


	//   ....[1]....
        /*0e38*/ 	.word	0xffffffff


	//   ....[2]....
        /*0e3c*/ 	.word	0xffffffff


	//   ....[3]....
        /*0e40*/ 	.word	0xffffffff


	//   ....[4]....
        /*0e44*/ 	.word	0xffffffff


	//   ....[5]....
        /*0e48*/ 	.word	0xffffffff


	//   ....[6]....
        /*0e4c*/ 	.word	0xffffffff


	//   ....[7]....
        /*0e50*/ 	.word	0xffffffff


	//   ....[8]....
        /*0e54*/ 	.word	0xffffffff


	//   ....[9]....
        /*0e58*/ 	.word	0xffffffff


	//   ....[10]....
        /*0e5c*/ 	.word	0xffffffff


	//   ....[11]....
        /*0e60*/ 	.word	0xffffffff


	//   ....[12]....
        /*0e64*/ 	.word	0xffffffff


	//   ....[13]....
        /*0e68*/ 	.word	0xffffffff


	//   ....[14]....
        /*0e6c*/ 	.word	0xffffffff


	//   ....[15]....
        /*0e70*/ 	.word	0xffffffff


	//   ....[16]....
        /*0e74*/ 	.word	0xffffffff


	//   ....[17]....
        /*0e78*/ 	.word	0xffffffff


	//   ....[18]....
        /*0e7c*/ 	.word	0xffffffff


	//   ....[19]....
        /*0e80*/ 	.word	0xffffffff


	//   ....[20]....
        /*0e84*/ 	.word	0xffffffff


	//   ....[21]....
        /*0e88*/ 	.word	0xffffffff


	//   ....[22]....
        /*0e8c*/ 	.word	0xffffffff


	//   ....[23]....
        /*0e90*/ 	.word	0xffffffff


	//   ....[24]....
        /*0e94*/ 	.word	0xffffffff


	//   ....[25]....
        /*0e98*/ 	.word	0xffffffff


	//   ....[26]....
        /*0e9c*/ 	.word	0xffffffff


	//   ....[27]....
        /*0ea0*/ 	.word	0xffffffff


	//   ....[28]....
        /*0ea4*/ 	.word	0xffffffff


	//   ....[29]....
        /*0ea8*/ 	.word	0xffffffff


	//   ....[30]....
        /*0eac*/ 	.word	0xffffffff


	//   ....[31]....
        /*0eb0*/ 	.word	0xffffffff


	//   ....[32]....
        /*0eb4*/ 	.word	0xffffffff


	//   ....[33]....
        /*0eb8*/ 	.word	0xffffffff


	//   ....[34]....
        /*0ebc*/ 	.word	0xffffffff


	//   ....[35]....
        /*0ec0*/ 	.word	0xffffffff


	//   ....[36]....
        /*0ec4*/ 	.word	0xffffffff


	//   ....[37]....
        /*0ec8*/ 	.word	0xffffffff


	//   ....[38]....
        /*0ecc*/ 	.word	0xffffffff


	//   ....[39]....
        /*0ed0*/ 	.word	0xffffffff


	//   ....[40]....
        /*0ed4*/ 	.word	0xffffffff


	//   ....[41]....
        /*0ed8*/ 	.word	0xffffffff


	//   ....[42]....
        /*0edc*/ 	.word	0xffffffff


	//   ....[43]....
        /*0ee0*/ 	.word	0xffffffff


	//   ....[44]....
        /*0ee4*/ 	.word	0xffffffff


	//   ....[45]....
        /*0ee8*/ 	.word	0xffffffff


	//   ....[46]....
        /*0eec*/ 	.word	0xffffffff


	//   ....[47]....
        /*0ef0*/ 	.word	0xffffffff


	//   ....[48]....
        /*0ef4*/ 	.word	0xffffffff


	//   ....[49]....
        /*0ef8*/ 	.word	0xffffffff


	//   ....[50]....
        /*0efc*/ 	.word	0xffffffff


	//   ....[51]....
        /*0f00*/ 	.word	0xffffffff


	//   ....[52]....
        /*0f04*/ 	.word	0xffffffff


	//   ....[53]....
        /*0f08*/ 	.word	0xffffffff


	//   ....[54]....
        /*0f0c*/ 	.word	0xffffffff


	//   ....[55]....
        /*0f10*/ 	.word	0xffffffff


	//   ....[56]....
        /*0f14*/ 	.word	0xffffffff


	//   ....[57]....
        /*0f18*/ 	.word	0xffffffff


	//   ....[58]....
        /*0f1c*/ 	.word	0xffffffff


	//   ....[59]....
        /*0f20*/ 	.word	0xffffffff


	//   ....[60]....
        /*0f24*/ 	.word	0xffffffff


	//   ....[61]....
        /*0f28*/ 	.word	0xffffffff


	//   ....[62]....
        /*0f2c*/ 	.word	0xffffffff


	//   ....[63]....
        /*0f30*/ 	.word	0xffffffff


	//   ....[64]....
        /*0f34*/ 	.word	0xffffffff


	//----- nvinfo : EIATTR_COOP_GROUP_INSTR_OFFSETS
	.align		4
.L_508:
        /*0f38*/ 	.byte	0x04, 0x28
        /*0f3a*/ 	.short	(.L_510 - .L_509)


	//   ....[0]....
.L_509:
        /*0f3c*/ 	.word	0x00000060


	//   ....[1]....
        /*0f40*/ 	.word	0x00000260


	//   ....[2]....
        /*0f44*/ 	.word	0x00000290


	//   ....[3]....
        /*0f48*/ 	.word	0x000002c0


	//   ....[4]....
        /*0f4c*/ 	.word	0x000002f0


	//   ....[5]....
        /*0f50*/ 	.word	0x00000320


	//   ....[6]....
        /*0f54*/ 	.word	0x00000350


	//   ....[7]....
        /*0f58*/ 	.word	0x000004d0


	//   ....[8]....
        /*0f5c*/ 	.word	0x00000510


	//   ....[9]....
        /*0f60*/ 	.word	0x00000540


	//   ....[10]....
        /*0f64*/ 	.word	0x00000570


	//   ....[11]....
        /*0f68*/ 	.word	0x000005a0


	//   ....[12]....
        /*0f6c*/ 	.word	0x000005d0


	//   ....[13]....
        /*0f70*/ 	.word	0x00000660


	//   ....[14]....
        /*0f74*/ 	.word	0x000006b0


	//   ....[15]....
        /*0f78*/ 	.word	0x000006d0


	//   ....[16]....
        /*0f7c*/ 	.word	0x00000730


	//   ....[17]....
        /*0f80*/ 	.word	0x000044a0


	//   ....[18]....
        /*0f84*/ 	.word	0x00004510


	//   ....[19]....
        /*0f88*/ 	.word	0x00005530


	//   ....[20]....
        /*0f8c*/ 	.word	0x00005540


	//   ....[21]....
        /*0f90*/ 	.word	0x00006a90


	//   ....[22]....
        /*0f94*/ 	.word	0x00006b10


	//   ....[23]....
        /*0f98*/ 	.word	0x00007bf0


	//   ....[24]....
        /*0f9c*/ 	.word	0x00007c00


	//   ....[25]....
        /*0fa0*/ 	.word	0x00008bc0


	//   ....[26]....
        /*0fa4*/ 	.word	0x00008bf0


	//   ....[27]....
        /*0fa8*/ 	.word	0x00008db0


	//   ....[28]....
        /*0fac*/ 	.word	0x00008dd0


	//   ....[29]....
        /*0fb0*/ 	.word	0x00009200


	//   ....[30]....
        /*0fb4*/ 	.word	0x00009220


	//   ....[31]....
        /*0fb8*/ 	.word	0x00009450


	//   ....[32]....
        /*0fbc*/ 	.word	0x00009470


	//   ....[33]....
        /*0fc0*/ 	.word	0x0000a860


	//   ....[34]....
        /*0fc4*/ 	.word	0x0000a880


	//   ....[35]....
        /*0fc8*/ 	.word	0x0000a9f0


	//   ....[36]....
        /*0fcc*/ 	.word	0x0000aa00


	//   ....[37]....
        /*0fd0*/ 	.word	0x0000ab70


	//   ....[38]....
        /*0fd4*/ 	.word	0x0000ab90


	//   ....[39]....
        /*0fd8*/ 	.word	0x0000ad00


	//   ....[40]....
        /*0fdc*/ 	.word	0x0000ad10


	//   ....[41]....
        /*0fe0*/ 	.word	0x0000b3f0


	//   ....[42]....
        /*0fe4*/ 	.word	0x0000b430


	//   ....[43]....
        /*0fe8*/ 	.word	0x0000b460


	//   ....[44]....
        /*0fec*/ 	.word	0x0000b490


	//   ....[45]....
        /*0ff0*/ 	.word	0x0000b960


	//   ....[46]....
        /*0ff4*/ 	.word	0x0000b970


	//   ....[47]....
        /*0ff8*/ 	.word	0x0000bb50


	//   ....[48]....
        /*0ffc*/ 	.word	0x0000bb60


	//   ....[49]....
        /*1000*/ 	.word	0x0000ca00


	//   ....[50]....
        /*1004*/ 	.word	0x0000ca20


	//   ....[51]....
        /*1008*/ 	.word	0x0000cbe0


	//   ....[52]....
        /*100c*/ 	.word	0x0000cbf0


	//   ....[53]....
        /*1010*/ 	.word	0x0000d060


	//   ....[54]....
        /*1014*/ 	.word	0x0000d5e0


	//   ....[55]....
        /*1018*/ 	.word	0x0000db90


	//   ....[56]....
        /*101c*/ 	.word	0x0000dbc0


	//   ....[57]....
        /*1020*/ 	.word	0x0000dbd0


	//   ....[58]....
        /*1024*/ 	.word	0x0000dc00


	//   ....[59]....
        /*1028*/ 	.word	0x0000f170


	//   ....[60]....
        /*102c*/ 	.word	0x0000f190


	//   ....[61]....
        /*1030*/ 	.word	0x0000f3c0


	//   ....[62]....
        /*1034*/ 	.word	0x0000f3d0


	//   ....[63]....
        /*1038*/ 	.word	0x000101c0


	//   ....[64]....
        /*103c*/ 	.word	0x000101e0


	//   ....[65]....
        /*1040*/ 	.word	0x00010380


	//   ....[66]....
        /*1044*/ 	.word	0x00010390


	//   ....[67]....
        /*1048*/ 	.word	0x00010660


	//   ....[68]....
        /*104c*/ 	.word	0x00010c00


	//   ....[69]....
        /*1050*/ 	.word	0x000111f0


	//   ....[70]....
        /*1054*/ 	.word	0x00011220


	//   ....[71]....
        /*1058*/ 	.word	0x00011240


	//   ....[72]....
        /*105c*/ 	.word	0x00011260


	//   ....[73]....
        /*1060*/ 	.word	0x00012e80


	//   ....[74]....
        /*1064*/ 	.word	0x00012ea0


	//   ....[75]....
        /*1068*/ 	.word	0x000130d0


	//   ....[76]....
        /*106c*/ 	.word	0x000130e0


	//   ....[77]....
        /*1070*/ 	.word	0x00013ed0


	//   ....[78]....
        /*1074*/ 	.word	0x00013ef0


	//   ....[79]....
        /*1078*/ 	.word	0x00014090


	//   ....[80]....
        /*107c*/ 	.word	0x000140a0


	//   ....[81]....
        /*1080*/ 	.word	0x000143d0


	//   ....[82]....
        /*1084*/ 	.word	0x00014400


	//   ....[83]....
        /*1088*/ 	.word	0x00014420


	//   ....[84]....
        /*108c*/ 	.word	0x00014440


	//   ....[85]....
        /*1090*/ 	.word	0x00015d70


	//   ....[86]....
        /*1094*/ 	.word	0x00015d90


	//   ....[87]....
        /*1098*/ 	.word	0x00015fc0


	//   ....[88]....
        /*109c*/ 	.word	0x00015fd0


	//   ....[89]....
        /*10a0*/ 	.word	0x00016da0


	//   ....[90]....
        /*10a4*/ 	.word	0x00016dc0


	//   ....[91]....
        /*10a8*/ 	.word	0x00016f50


	//   ....[92]....
        /*10ac*/ 	.word	0x00016f60


	//   ....[93]....
        /*10b0*/ 	.word	0x00017230


	//   ....[94]....
        /*10b4*/ 	.word	0x000177f0


	//   ....[95]....
        /*10b8*/ 	.word	0x00017e00


	//   ....[96]....
        /*10bc*/ 	.word	0x00017e30


	//   ....[97]....
        /*10c0*/ 	.word	0x00017e50


	//   ....[98]....
        /*10c4*/ 	.word	0x00017e70


	//   ....[99]....
        /*10c8*/ 	.word	0x00019650


	//   ....[100]....
        /*10cc*/ 	.word	0x00019680


	//   ....[101]....
        /*10d0*/ 	.word	0x000196a0


	//   ....[102]....
        /*10d4*/ 	.word	0x000196b0


	//   ....[103]....
        /*10d8*/ 	.word	0x0001af40


	//   ....[104]....
        /*10dc*/ 	.word	0x0001af50


	//   ....[105]....
        /*10e0*/ 	.word	0x0001af70


	//   ....[106]....
        /*10e4*/ 	.word	0x0001af80


	//   ....[107]....
        /*10e8*/ 	.word	0x0001b330


	//   ....[108]....
        /*10ec*/ 	.word	0x0001b350


	//   ....[109]....
        /*10f0*/ 	.word	0x0001b4c0


	//   ....[110]....
        /*10f4*/ 	.word	0x0001b4d0


	//   ....[111]....
        /*10f8*/ 	.word	0x0001b640


	//   ....[112]....
        /*10fc*/ 	.word	0x0001b660


	//   ....[113]....
        /*1100*/ 	.word	0x0001b7d0


	//   ....[114]....
        /*1104*/ 	.word	0x0001b7e0


	//   ....[115]....
        /*1108*/ 	.word	0x0001bb60


	//   ....[116]....
        /*110c*/ 	.word	0x0001bb80


	//   ....[117]....
        /*1110*/ 	.word	0x0001c870


	//   ....[118]....
        /*1114*/ 	.word	0x0001c880


	//   ....[119]....
        /*1118*/ 	.word	0x0001dd10


	//   ....[120]....
        /*111c*/ 	.word	0x0001dd30


	//   ....[121]....
        /*1120*/ 	.word	0x0001dea0


	//   ....[122]....
        /*1124*/ 	.word	0x0001deb0


	//   ....[123]....
        /*1128*/ 	.word	0x0001e020


	//   ....[124]....
        /*112c*/ 	.word	0x0001e040


	//   ....[125]....
        /*1130*/ 	.word	0x0001e1b0


	//   ....[126]....
        /*1134*/ 	.word	0x0001e1c0


	//   ....[127]....
        /*1138*/ 	.word	0x0001e420


	//   ....[128]....
        /*113c*/ 	.word	0x0001e440


	//   ....[129]....
        /*1140*/ 	.word	0x0001e570


	//   ....[130]....
        /*1144*/ 	.word	0x0001e5b0


	//   ....[131]....
        /*1148*/ 	.word	0x0001e5e0


	//   ....[132]....
        /*114c*/ 	.word	0x0001e610


	//   ....[133]....
        /*1150*/ 	.word	0x0001e640


	//   ....[134]....
        /*1154*/ 	.word	0x0001e670


	//   ....[135]....
        /*1158*/ 	.word	0x0001e7e0


	//   ....[136]....
        /*115c*/ 	.word	0x0001e820


	//   ....[137]....
        /*1160*/ 	.word	0x0001e850


	//   ....[138]....
        /*1164*/ 	.word	0x0001e880


	//   ....[139]....
        /*1168*/ 	.word	0x0001e8b0


	//   ....[140]....
        /*116c*/ 	.word	0x0001e8e0


	//   ....[141]....
        /*1170*/ 	.word	0x0001e970


	//   ....[142]....
        /*1174*/ 	.word	0x0001e9d0


	//   ....[143]....
        /*1178*/ 	.word	0x0001e9e0


	//   ....[144]....
        /*117c*/ 	.word	0x0001ea40


	//   ....[145]....
        /*1180*/ 	.word	0x0001f4b0


	//   ....[146]....
        /*1184*/ 	.word	0x0001f510


	//   ....[147]....
        /*1188*/ 	.word	0x0001f560


	//   ....[148]....
        /*118c*/ 	.word	0x0001f5b0


	//   ....[149]....
        /*1190*/ 	.word	0x0001f600


	//   ....[150]....
        /*1194*/ 	.word	0x0001f670


	//   ....[151]....
        /*1198*/ 	.word	0x0001f6c0


	//   ....[152]....
        /*119c*/ 	.word	0x0001f730


	//   ....[153]....
        /*11a0*/ 	.word	0x0001f7a0


	//   ....[154]....
        /*11a4*/ 	.word	0x0001f810


	//   ....[155]....
        /*11a8*/ 	.word	0x0001f880


	//   ....[156]....
        /*11ac*/ 	.word	0x0001f8f0


	//   ....[157]....
        /*11b0*/ 	.word	0x0001f960


	//   ....[158]....
        /*11b4*/ 	.word	0x0001f9c0


	//   ....[159]....
        /*11b8*/ 	.word	0x0001fa30


	//   ....[160]....
        /*11bc*/ 	.word	0x0001faa0


	//   ....[161]....
        /*11c0*/ 	.word	0x0001fb10


	//   ....[162]....
        /*11c4*/ 	.word	0x0001fb70


	//   ....[163]....
        /*11c8*/ 	.word	0x0001fbe0


	//   ....[164]....
        /*11cc*/ 	.word	0x0001fc50


	//   ....[165]....
        /*11d0*/ 	.word	0x0001fcb0


	//   ....[166]....
        /*11d4*/ 	.word	0x0001fd20


	//   ....[167]....
        /*11d8*/ 	.word	0x0001fd90


	//   ....[168]....
        /*11dc*/ 	.word	0x0001fe00


	//   ....[169]....
        /*11e0*/ 	.word	0x0001fe60


	//   ....[170]....
        /*11e4*/ 	.word	0x0001fed0


	//   ....[171]....
        /*11e8*/ 	.word	0x0001ff40


	//   ....[172]....
        /*11ec*/ 	.word	0x0001ffa0


	//   ....[173]....
        /*11f0*/ 	.word	0x0001fff0


	//   ....[174]....
        /*11f4*/ 	.word	0x00020040


	//   ....[175]....
        /*11f8*/ 	.word	0x00020090


	//   ....[176]....
        /*11fc*/ 	.word	0x000200f0


	//   ....[177]....
        /*1200*/ 	.word	0x00020160


	//   ....[178]....
        /*1204*/ 	.word	0x000201d0


	//   ....[179]....
        /*1208*/ 	.word	0x00020230


	//   ....[180]....
        /*120c*/ 	.word	0x000202a0


	//   ....[181]....
        /*1210*/ 	.word	0x00020310


	//   ....[182]....
        /*1214*/ 	.word	0x00020380


	//   ....[183]....
        /*1218*/ 	.word	0x000203e0


	//   ....[184]....
        /*121c*/ 	.word	0x00020450


	//   ....[185]....
        /*1220*/ 	.word	0x000204c0


	//   ....[186]....
        /*1224*/ 	.word	0x00020510


	//   ....[187]....
        /*1228*/ 	.word	0x00020560


	//   ....[188]....
        /*122c*/ 	.word	0x000205b0


	//   ....[189]....
        /*1230*/ 	.word	0x000205f0


	//   ....[190]....
        /*1234*/ 	.word	0x00020660


	//   ....[191]....
        /*1238*/ 	.word	0x000206d0


	//   ....[192]....
        /*123c*/ 	.word	0x00020740


	//   ....[193]....
        /*1240*/ 	.word	0x000207a0


	//   ....[194]....
        /*1244*/ 	.word	0x00020810


	//   ....[195]....
        /*1248*/ 	.word	0x00020880


	//   ....[196]....
        /*124c*/ 	.word	0x000208f0


	//   ....[197]....
        /*1250*/ 	.word	0x00020950


	//   ....[198]....
        /*1254*/ 	.word	0x000209a0


	//   ....[199]....
        /*1258*/ 	.word	0x000209f0


	//   ....[200]....
        /*125c*/ 	.word	0x00020a40


	//   ....[201]....
        /*1260*/ 	.word	0x00020a80


	//   ....[202]....
        /*1264*/ 	.word	0x00020af0


	//   ....[203]....
        /*1268*/ 	.word	0x00020b60


	//   ....[204]....
        /*126c*/ 	.word	0x00020bc0


	//   ....[205]....
        /*1270*/ 	.word	0x00020c30


	//   ....[206]....
        /*1274*/ 	.word	0x00020ca0


	//   ....[207]....
        /*1278*/ 	.word	0x00020d10


	//   ....[208]....
        /*127c*/ 	.word	0x00020d70


	//   ....[209]....
        /*1280*/ 	.word	0x00020de0


	//   ....[210]....
        /*1284*/ 	.word	0x00020e50


	//   ....[211]....
        /*1288*/ 	.word	0x00020ea0


	//   ....[212]....
        /*128c*/ 	.word	0x00020ef0


	//   ....[213]....
        /*1290*/ 	.word	0x00020f40


	//   ....[214]....
        /*1294*/ 	.word	0x00020f80


	//   ....[215]....
        /*1298*/ 	.word	0x00020fe0


	//   ....[216]....
        /*129c*/ 	.word	0x00021040


	//   ....[217]....
        /*12a0*/ 	.word	0x00021090


	//   ....[218]....
        /*12a4*/ 	.word	0x000210e0


	//   ....[219]....
        /*12a8*/ 	.word	0x00021150


	//   ....[220]....
        /*12ac*/ 	.word	0x000211c0


	//   ....[221]....
        /*12b0*/ 	.word	0x00021230


	//   ....[222]....
        /*12b4*/ 	.word	0x00021290


	//   ....[223]....
        /*12b8*/ 	.word	0x00021300


	//   ....[224]....
        /*12bc*/ 	.word	0x00021370


	//   ....[225]....
        /*12c0*/ 	.word	0x000213e0


	//   ....[226]....
        /*12c4*/ 	.word	0x00021440


	//   ....[227]....
        /*12c8*/ 	.word	0x000214b0


	//   ....[228]....
        /*12cc*/ 	.word	0x00021520


	//   ....[229]....
        /*12d0*/ 	.word	0x00021590


	//   ....[230]....
        /*12d4*/ 	.word	0x000215f0


	//   ....[231]....
        /*12d8*/ 	.word	0x00021660


	//   ....[232]....
        /*12dc*/ 	.word	0x000216d0


	//   ....[233]....
        /*12e0*/ 	.word	0x00021740


	//   ....[234]....
        /*12e4*/ 	.word	0x000217a0


	//   ....[235]....
        /*12e8*/ 	.word	0x00021810


	//   ....[236]....
        /*12ec*/ 	.word	0x00021880


	//   ....[237]....
        /*12f0*/ 	.word	0x000218f0


	//   ....[238]....
        /*12f4*/ 	.word	0x00021950


	//   ....[239]....
        /*12f8*/ 	.word	0x000219c0


	//   ....[240]....
        /*12fc*/ 	.word	0x00021a30


	//   ....[241]....
        /*1300*/ 	.word	0x00021a80


	//   ....[242]....
        /*1304*/ 	.word	0x00021ac0


	//   ....[243]....
        /*1308*/ 	.word	0x00021b10


	//   ....[244]....
        /*130c*/ 	.word	0x00021b60


	//   ....[245]....
        /*1310*/ 	.word	0x00021bb0


	//   ....[246]....
        /*1314*/ 	.word	0x00021c20


	//   ....[247]....
        /*1318*/ 	.word	0x00021c70


	//   ....[248]....
        /*131c*/ 	.word	0x00021cc0


	//   ....[249]....
        /*1320*/ 	.word	0x00021d10


	//   ....[250]....
        /*1324*/ 	.word	0x00021d60


	//   ....[251]....
        /*1328*/ 	.word	0x00021db0


	//   ....[252]....
        /*132c*/ 	.word	0x00021e20


	//   ....[253]....
        /*1330*/ 	.word	0x00021e70


	//   ....[254]....
        /*1334*/ 	.word	0x00021ee0


	//   ....[255]....
        /*1338*/ 	.word	0x00021f40


	//   ....[0]....
        /*133c*/ 	.word	0x00021fb0


	//   ....[1]....
        /*1340*/ 	.word	0x000223e0


	//   ....[2]....
        /*1344*/ 	.word	0x00022400


	//   ....[3]....
        /*1348*/ 	.word	0x00022420


	//   ....[4]....
        /*134c*/ 	.word	0x00022430


	//   ....[5]....
        /*1350*/ 	.word	0x00022980


	//   ....[6]....
        /*1354*/ 	.word	0x00022990


	//   ....[7]....
        /*1358*/ 	.word	0x000229a0


	//   ....[8]....
        /*135c*/ 	.word	0x000229b0


	//   ....[9]....
        /*1360*/ 	.word	0x00022ec0


	//   ....[10]....
        /*1364*/ 	.word	0x00022ee0


	//   ....[11]....
        /*1368*/ 	.word	0x00022f00


	//   ....[12]....
        /*136c*/ 	.word	0x00022f10


	//   ....[13]....
        /*1370*/ 	.word	0x00023460


	//   ....[14]....
        /*1374*/ 	.word	0x00023480


	//   ....[15]....
        /*1378*/ 	.word	0x00023490


	//   ....[16]....
        /*137c*/ 	.word	0x000234a0


	//   ....[17]....
        /*1380*/ 	.word	0x000270a0


	//   ....[18]....
        /*1384*/ 	.word	0x000270c0


	//   ....[19]....
        /*1388*/ 	.word	0x000270e0


	//   ....[20]....
        /*138c*/ 	.word	0x000270f0


	//   ....[21]....
        /*1390*/ 	.word	0x000274e0


	//   ....[22]....
        /*1394*/ 	.word	0x000274f0


	//   ....[23]....
        /*1398*/ 	.word	0x00027500


	//   ....[24]....
        /*139c*/ 	.word	0x00027510


	//   ....[25]....
        /*13a0*/ 	.word	0x00027920


	//   ....[26]....
        /*13a4*/ 	.word	0x00027940


	//   ....[27]....
        /*13a8*/ 	.word	0x00027960


	//   ....[28]....
        /*13ac*/ 	.word	0x00027970


	//   ....[29]....
        /*13b0*/ 	.word	0x00027da0


	//   ....[30]....
        /*13b4*/ 	.word	0x00027dc0


	//   ....[31]....
        /*13b8*/ 	.word	0x00027de0


	//   ....[32]....
        /*13bc*/ 	.word	0x00027df0


	//   ....[33]....
        /*13c0*/ 	.word	0x0002bfc0


	//   ....[34]....
        /*13c4*/ 	.word	0x0002c030


	//   ....[35]....
        /*13c8*/ 	.word	0x0002c0a0


	//   ....[36]....
        /*13cc*/ 	.word	0x0002c100


	//   ....[37]....
        /*13d0*/ 	.word	0x0002c170


	//   ....[38]....
        /*13d4*/ 	.word	0x0002c1d0


	//   ....[39]....
        /*13d8*/ 	.word	0x0002c240


	//   ....[40]....
        /*13dc*/ 	.word	0x0002c2a0


	//   ....[41]....
        /*13e0*/ 	.word	0x0002c310


	//   ....[42]....
        /*13e4*/ 	.word	0x0002c380


	//   ....[43]....
        /*13e8*/ 	.word	0x0002c3f0


	//   ....[44]....
        /*13ec*/ 	.word	0x0002c450


	//   ....[45]....
        /*13f0*/ 	.word	0x0002c4c0


	//   ....[46]....
        /*13f4*/ 	.word	0x0002c530


	//   ....[47]....
        /*13f8*/ 	.word	0x0002c590


	//   ....[48]....
        /*13fc*/ 	.word	0x0002c5f0


	//   ....[49]....
        /*1400*/ 	.word	0x0002c660


	//   ....[50]....
        /*1404*/ 	.word	0x0002c6d0


	//   ....[51]....
        /*1408*/ 	.word	0x0002c740


	//   ....[52]....
        /*140c*/ 	.word	0x0002c7a0


	//   ....[53]....
        /*1410*/ 	.word	0x0002c810


	//   ....[54]....
        /*1414*/ 	.word	0x0002c870


	//   ....[55]....
        /*1418*/ 	.word	0x0002c8d0


	//   ....[56]....
        /*141c*/ 	.word	0x0002c930


	//   ....[57]....
        /*1420*/ 	.word	0x0002c9a0


	//   ....[58]....
        /*1424*/ 	.word	0x0002ca10


	//   ....[59]....
        /*1428*/ 	.word	0x0002ca80


	//   ....[60]....
        /*142c*/ 	.word	0x0002cae0


	//   ....[61]....
        /*1430*/ 	.word	0x0002cb50


	//   ....[62]....
        /*1434*/ 	.word	0x0002cbc0


	//   ....[63]....
        /*1438*/ 	.word	0x0002cc30


	//   ....[64]....
        /*143c*/ 	.word	0x0002cc90


	//----- nvinfo : EIATTR_EXIT_INSTR_OFFSETS
	.align		4
.L_510:
        /*1440*/ 	.byte	0x04, 0x1c
        /*1442*/ 	.short	(.L_512 - .L_511)


	//   ....[0]....
.L_511:
        /*1444*/ 	.word	0x00001170


	//   ....[1]....
        /*1448*/ 	.word	0x0001f470


	//----- nvinfo : EIATTR_MAX_THREADS
	.align		4
.L_512:
        /*144c*/ 	.byte	0x04, 0x05
        /*144e*/ 	.short	(.L_514 - .L_513)
.L_513:
        /*1450*/ 	.word	0x00000100
        /*1454*/ 	.word	0x00000001
        /*1458*/ 	.word	0x00000001


	//----- nvinfo : EIATTR_CRS_STACK_SIZE
	.align		4
.L_514:
        /*145c*/ 	.byte	0x04, 0x1e
        /*145e*/ 	.short	(.L_516 - .L_515)
.L_515:
        /*1460*/ 	.word	0x00000000
.L_516:


//--------------------- .nv.info._ZN7cutlass13device_kernelIN5flash19enable_sm80_to_sm89INS1_16FlashAttnFwdSm80INS1_25CollectiveMainloopFwdSm80ILi8ELi1ELb0EN4cute5tupleIJNS5_1CILi128EEENS7_ILi96EEENS7_ILi256EEEEEELi256ENS_10bfloat16_tEfNS_4arch4Sm80ELb1ELb0ELb0ELb0ELb1ELb0ELb1ELb1EEENS1_21CollectiveEpilogueFwdINS6_IJS8_SA_S9_EEENS6_IJNS7_ILi1EEESI_SI_EEESC_SE_Li256ELb0ELb1ELb1ELb0EEENS1_30DynamicPersistentTileSchedulerILi256ELi256ELb1ELb1ELb0EEEEEEEEEvNT_6ParamsE --------------------------
	.section	.nv.info._ZN7cutlass13device_kernelIN5flash19enable_sm80_to_sm89INS1_16FlashAttnFwdSm80INS1_25CollectiveMainloopFwdSm80ILi8ELi1ELb0EN4cute5tupleIJNS5_1CILi128EEENS7_ILi96EEENS7_ILi256EEEEEELi256ENS_10bfloat16_tEfNS_4arch4Sm80ELb1ELb0ELb0ELb0ELb1ELb0ELb1ELb1EEENS1_21CollectiveEpilogueFwdINS6_IJS8_SA_S9_EEENS6_IJNS7_ILi1EEESI_SI_EEESC_SE_Li256ELb0ELb1ELb1ELb0EEENS1_30DynamicPersistentTileSchedulerILi256ELi256ELb1ELb1ELb0EEEEEEEEEvNT_6ParamsE,"",@"SHT_CUDA_INFO"
	.sectionflags	@""
	.align	4


	//----- nvinfo : EIATTR_CUDA_API_VERSION
	.align		4
        /*0000*/ 	.byte	0x04, 0x37
        /*0002*/ 	.short	(.L_518 - .L_517)
.L_517:
        /*0004*/ 	.word	0x00000082


	//----- nvinfo : EIATTR_SW2861232_WAR
	.align		4
.L_518:
        /*0008*/ 	.byte	0x01, 0x35
	.zero		2


	//----- nvinfo : EIATTR_PARAM_CBANK
	.align		4
        /*000c*/ 	.byte	0x04, 0x0a
        /*000e*/ 	.short	(.L_520 - .L_519)
	.align		4
.L_519:
        /*0010*/ 	.word	index@(.nv.constant0._ZN7cutlass13device_kernelIN5flash19enable_sm80_to_sm89INS1_16FlashAttnFwdSm80INS1_25CollectiveMainloopFwdSm80ILi8ELi1ELb0EN4cute5tupleIJNS5_1CILi128EEENS7_ILi96EEENS7_ILi256EEEEEELi256ENS_10bfloat16_tEfNS_4arch4Sm80ELb1ELb0ELb0ELb0ELb1ELb0ELb1ELb1EEENS1_21CollectiveEpilogueFwdINS6_IJS8_SA_S9_EEENS6_IJNS7_ILi1EEESI_SI_EEESC_SE_Li256ELb0ELb1ELb1ELb0EEENS1_30DynamicPersistentTileSchedulerILi256ELi256ELb1ELb1ELb0EEEEEEEEEvNT_6ParamsE)
        /*0014*/ 	.short	0x0160
        /*0016*/ 	.short	0x0428


	//----- nvinfo : EIATTR_CBANK_PARAM_SIZE
	.align		4
.L_520:
        /*0018*/ 	.byte	0x03, 0x19
        /*001a*/ 	.short	0x0428


	//----- nvinfo : EIATTR_KPARAM_INFO
	.align		4
        /*001c*/ 	.byte	0x04, 0x17
        /*001e*/ 	.short	(.L_522 - .L_521)
.L_521:
        /*0020*/ 	.word	0x00000000
        /*0024*/ 	.short	0x0000
        /*0026*/ 	.short	0x0000
        /*0028*/ 	.byte	0x00, 0xf0, 0xa1, 0x10


	//----- nvinfo : EIATTR_MAXREG_COUNT
	.align		4
.L_522:
        /*002c*/ 	.byte	0x03, 0x1b
        /*002e*/ 	.short	0x00ff


	//----- nvinfo : EIATTR_NUM_BARRIERS
	.align		4
        /*0030*/ 	.byte	0x02, 0x4c
        /*0032*/ 	.byte	0x06
	.zero		1


	//----- nvinfo : EIATTR_ANNOTATIONS
	.align		4
        /*0034*/ 	.byte	0x04, 0x55
        /*0036*/ 	.short	(.L_524 - .L_523)


	//   ....[0]....
.L_523:
        /* <DEDUP_REMOVED lines=191> */


	//----- nvinfo : EIATTR_MERCURY_ISA_VERSION
	.align		4
.L_524:
        /*0c18*/ 	.byte	0x03, 0x5f
        /*0c1a*/ 	.short	0x0000


	//----- nvinfo : EIATTR_INT_WARP_WIDE_INSTR_OFFSETS
	.align		4
        /*0c1c*/ 	.byte	0x04, 0x31
        /*0c1e*/ 	.short	(.L_526 - .L_525)


	//   ....[0]....
.L_525:
        /*0c20*/ 	.word	0x00012830


	//   ....[1]....
        /*0c24*/ 	.word	0x000128b0


	//----- nvinfo : EIATTR_COOP_GROUP_MASK_REGIDS
	.align		4
.L_526:
        /*0c28*/ 	.byte	0x04, 0x29
        /*0c2a*/ 	.short	(.L_528 - .L_527)


	//   ....[0]....
.L_527:
        /*0c2c*/ 	.word	0xffffffff


	//   ....[1]....
        /*0c30*/ 	.word	0xffffffff


	//   ....[2]....
        /*0c34*/ 	.word	0xffffffff


	//   ....[3]....
        /*0c38*/ 	.word	0xffffffff


	//   ....[4]....
        /*0c3c*/ 	.word	0xffffffff


	//   ....[5]....
        /*0c40*/ 	.word	0xffffffff


	//   ....[6]....
        /*0c44*/ 	.word	0xffffffff


	//   ....[7]....
        /*0c48*/ 	.word	0xffffffff


	//   ....[8]....
        /*0c4c*/ 	.word	0xffffffff


	//   ....[9]....
        /*0c50*/ 	.word	0xffffffff


	//   ....[10]....
        /*0c54*/ 	.word	0xffffffff


	//   ....[11]....
        /*0c58*/ 	.word	0xffffffff


	//   ....[12]....
        /*0c5c*/ 	.word	0xffffffff


	//   ....[13]....
        /*0c60*/ 	.word	0xffffffff


	//   ....[14]....
        /*0c64*/ 	.word	0xffffffff


	//   ....[15]....
        /*0c68*/ 	.word	0xffffffff


	//   ....[16]....
        /*0c6c*/ 	.word	0xffffffff


	//   ....[17]....
        /*0c70*/ 	.word	0xffffffff


	//   ....[18]....
        /*0c74*/ 	.word	0xffffffff


	//   ....[19]....
        /*0c78*/ 	.word	0xffffffff


	//   ....[20]....
        /*0c7c*/ 	.word	0xffffffff


	//   ....[21]....
        /*0c80*/ 	.word	0xffffffff


	//   ....[22]....
        /*0c84*/ 	.word	0xffffffff


	//   ....[23]....
        /*0c88*/ 	.word	0xffffffff


	//   ....[24]....
        /*0c8c*/ 	.word	0xffffffff


	//   ....[25]....
        /*0c90*/ 	.word	0xffffffff


	//   ....[26]....
        /*0c94*/ 	.word	0xffffffff


	//   ....[27]....
        /*0c98*/ 	.word	0xffffffff


	//   ....[28]....
        /*0c9c*/ 	.word	0xffffffff


	//   ....[29]....
        /*0ca0*/ 	.word	0xffffffff


	//   ....[30]....
        /*0ca4*/ 	.word	0xffffffff


	//   ....[31]....
        /*0ca8*/ 	.word	0xffffffff


	//   ....[32]....
        /*0cac*/ 	.word	0xffffffff


	//   ....[33]....
        /*0cb0*/ 	.word	0xffffffff


	//   ....[34]....
        /*0cb4*/ 	.word	0xffffffff


	//   ....[35]....
        /*0cb8*/ 	.word	0xffffffff


	//   ....[36]....
        /*0cbc*/ 	.word	0xffffffff


	//   ....[37]....
        /*0cc0*/ 	.word	0xffffffff


	//   ....[38]....
        /*0cc4*/ 	.word	0xffffffff


	//   ....[39]....
        /*0cc8*/ 	.word	0xffffffff


	//   ....[40]....
        /*0ccc*/ 	.word	0xffffffff


	//   ....[41]....
        /*0cd0*/ 	.word	0xffffffff


	//   ....[42]....
        /*0cd4*/ 	.word	0xffffffff


	//   ....[43]....
        /*0cd8*/ 	.word	0xffffffff


	//   ....[44]....
        /*0cdc*/ 	.word	0xffffffff


	//   ....[45]....
        /*0ce0*/ 	.word	0xffffffff


	//   ....[46]....
        /*0ce4*/ 	.word	0xffffffff


	//   ....[47]....
        /*0ce8*/ 	.word	0xffffffff


	//   ....[48]....
        /*0cec*/ 	.word	0xffffffff


	//   ....[49]....
        /*0cf0*/ 	.word	0xffffffff


	//   ....[50]....
        /*0cf4*/ 	.word	0xffffffff


	//   ....[51]....
        /*0cf8*/ 	.word	0xffffffff


	//   ....[52]....
        /*0cfc*/ 	.word	0xffffffff


	//   ....[53]....
        /*0d00*/ 	.word	0xffffffff


	//   ....[54]....
        /*0d04*/ 	.word	0xffffffff


	//   ....[55]....
        /*0d08*/ 	.word	0xffffffff


	//   ....[56]....
        /*0d0c*/ 	.word	0xffffffff


	//   ....[57]....
        /*0d10*/ 	.word	0xffffffff


	//   ....[58]....
        /*0d14*/ 	.word	0xffffffff


	//   ....[59]....
        /*0d18*/ 	.word	0xffffffff


	//   ....[60]....
        /*0d1c*/ 	.word	0xffffffff


	//   ....[61]....
        /*0d20*/ 	.word	0xffffffff


	//   ....[62]....
        /*0d24*/ 	.word	0xffffffff


	//   ....[63]....
        /*0d28*/ 	.word	0xffffffff


	//   ....[64]....
        /*0d2c*/ 	.word	0xffffffff


	//   ....[65]....
        /*0d30*/ 	.word	0xffffffff


	//   ....[66]....
        /*0d34*/ 	.word	0xffffffff


	//   ....[67]....
        /*0d38*/ 	.word	0xffffffff


	//   ....[68]....
        /*0d3c*/ 	.word	0xffffffff


	//   ....[69]....
        /*0d40*/ 	.word	0xffffffff


	//   ....[70]....
        /*0d44*/ 	.word	0xffffffff


	//   ....[71]....
        /*0d48*/ 	.word	0xffffffff


	//   ....[72]....
        /*0d4c*/ 	.word	0xffffffff


	//   ....[73]....
        /*0d50*/ 	.word	0xffffffff


	//   ....[74]....
        /*0d54*/ 	.word	0xffffffff


	//   ....[75]....
        /*0d58*/ 	.word	0xffffffff


	//   ....[76]....
        /*0d5c*/ 	.word	0xffffffff


	//   ....[77]....
        /*0d60*/ 	.word	0xffffffff


	//   ....[78]....
        /*0d64*/ 	.word	0xffffffff


	//   ....[79]....
        /*0d68*/ 	.word	0xffffffff


	//   ....[80]....
        /*0d6c*/ 	.word	0xffffffff


	//   ....[81]....
        /*0d70*/ 	.word	0xffffffff


	//   ....[82]....
        /*0d74*/ 	.word	0xffffffff


	//   ....[83]....
        /*0d78*/ 	.word	0xffffffff


	//   ....[84]....
        /*0d7c*/ 	.word	0xffffffff


	//   ....[85]....
        /*0d80*/ 	.word	0xffffffff


	//   ....[86]....
        /*0d84*/ 	.word	0xffffffff


	//   ....[87]....
        /*0d88*/ 	.word	0xffffffff


	//   ....[88]....
        /*0d8c*/ 	.word	0xffffffff


	//   ....[89]....
        /*0d90*/ 	.word	0xffffffff


	//   ....[90]....
        /*0d94*/ 	.word	0xffffffff


	//   ....[91]....
        /*0d98*/ 	.word	0xffffffff


	//   ....[92]....
        /*0d9c*/ 	.word	0xffffffff


	//   ....[93]....
        /*0da0*/ 	.word	0xffffffff


	//   ....[94]....
        /*0da4*/ 	.word	0xffffffff


	//   ....[95]....
        /*0da8*/ 	.word	0xffffffff


	//   ....[96]....
        /*0dac*/ 	.word	0xffffffff


	//   ....[97]....
        /*0db0*/ 	.word	0xffffffff


	//   ....[98]....
        /*0db4*/ 	.word	0xffffffff


	//   ....[99]....
        /*0db8*/ 	.word	0xffffffff


	//   ....[100]....
        /*0dbc*/ 	.word	0xffffffff


	//   ....[101]....
        /*0dc0*/ 	.word	0xffffffff


	//   ....[102]....
        /*0dc4*/ 	.word	0xffffffff


	//   ....[103]....
        /*0dc8*/ 	.word	0xffffffff


	//   ....[104]....
        /*0dcc*/ 	.word	0xffffffff


	//   ....[105]....
        /*0dd0*/ 	.word	0xffffffff


	//   ....[106]....
        /*0dd4*/ 	.word	0xffffffff


	//   ....[107]....
        /*0dd8*/ 	.word	0xffffffff


	//   ....[108]....
        /*0ddc*/ 	.word	0xffffffff


	//   ....[109]....
        /*0de0*/ 	.word	0xffffffff


	//   ....[110]....
        /*0de4*/ 	.word	0xffffffff


	//   ....[111]....
        /*0de8*/ 	.word	0xffffffff


	//   ....[112]....
        /*0dec*/ 	.word	0xffffffff


	//   ....[113]....
        /*0df0*/ 	.word	0xffffffff


	//   ....[114]....
        /*0df4*/ 	.word	0xffffffff


	//   ....[115]....
        /*0df8*/ 	.word	0xffffffff


	//   ....[116]....
        /*0dfc*/ 	.word	0xffffffff


	//   ....[117]....
        /*0e00*/ 	.word	0xffffffff


	//   ....[118]....
        /*0e04*/ 	.word	0xffffffff


	//   ....[119]....
        /*0e08*/ 	.word	0xffffffff


	//   ....[120]....
        /*0e0c*/ 	.word	0xffffffff


	//   ....[121]....
        /*0e10*/ 	.word	0xffffffff


	//   ....[122]....
        /*0e14*/ 	.word	0xffffffff


	//   ....[123]....
        /*0e18*/ 	.word	0xffffffff


	//   ....[124]....
        /*0e1c*/ 	.word	0xffffffff


	//   ....[125]....
        /*0e20*/ 	.word	0xffffffff


	//   ....[126]....
        /*0e24*/ 	.word	0xffffffff


	//   ....[127]....
        /*0e28*/ 	.word	0xffffffff


	//   ....[128]....
        /*0e2c*/ 	.word	0xffffffff


	//   ....[129]....
        /*0e30*/ 	.word	0xffffffff


	//   ....[130]....
        /*0e34*/ 	.word	0xffffffff


	//   ....[131]....
        /*0e38*/ 	.word	0xffffffff


	//   ....[132]....
        /*0e3c*/ 	.word	0xffffffff


	//   ....[133]....
        /*0e40*/ 	.word	0xffffffff


	//   ....[134]....
        /*0e44*/ 	.word	0xffffffff


	//----- nvinfo : EIATTR_COOP_GROUP_INSTR_OFFSETS
	.align		4
.L_528:
        /*0e48*/ 	.byte	0x04, 0x28
        /*0e4a*/ 	.short	(.L_530 - .L_529)


	//   ....[0]....
.L_529:
        /*0e4c*/ 	.word	0x00000050


	//   ....[1]....
        /*0e50*/ 	.word	0x00001dc0


	//   ....[2]....
        /*0e54*/ 	.word	0x00001de0


	//   ....[3]....
        /*0e58*/ 	.word	0x00002030


	//   ....[4]....
        /*0e5c*/ 	.word	0x00002040


	//   ....[5]....
        /*0e60*/ 	.word	0x00002220


	//   ....[6]....
        /*0e64*/ 	.word	0x00002240


	//   ....[7]....
        /*0e68*/ 	.word	0x00002420


	//   ....[8]....
        /*0e6c*/ 	.word	0x00002430


	//   ....[9]....
        /*0e70*/ 	.word	0x00002ab0


	//   ....[10]....
        /*0e74*/ 	.word	0x00002ad0


	//   ....[11]....
        /*0e78*/ 	.word	0x00002ae0


	//   ....[12]....
        /*0e7c*/ 	.word	0x00002b10


	//   ....[13]....
        /*0e80*/ 	.word	0x00002c50


	//   ....[14]....
        /*0e84*/ 	.word	0x00002c90


	//   ....[15]....
        /*0e88*/ 	.word	0x00002ee0


	//   ....[16]....
        /*0e8c*/ 	.word	0x00002fa0


	//   ....[17]....
        /*0e90*/ 	.word	0x00002fb0


	//   ....[18]....
        /*0e94*/ 	.word	0x00002fc0


	//   ....[19]....
        /*0e98*/ 	.word	0x000032b0


	//   ....[20]....
        /*0e9c*/ 	.word	0x000032f0


	//   ....[21]....
        /*0ea0*/ 	.word	0x00004ac0


	//   ....[22]....
        /*0ea4*/ 	.word	0x00004b20


	//   ....[23]....
        /*0ea8*/ 	.word	0x00004b30


	//   ....[24]....
        /*0eac*/ 	.word	0x00004b40


	//   ....[25]....
        /*0eb0*/ 	.word	0x00004c20


	//   ....[26]....
        /*0eb4*/ 	.word	0x00004c70


	//   ....[27]....
        /*0eb8*/ 	.word	0x00005020


	//   ....[28]....
        /*0ebc*/ 	.word	0x00005360


	//   ....[29]....
        /*0ec0*/ 	.word	0x00005960


	//   ....[30]....
        /*0ec4*/ 	.word	0x00005980


	//   ....[31]....
        /*0ec8*/ 	.word	0x000059a0


	//   ....[32]....
        /*0ecc*/ 	.word	0x000059c0


	//   ....[33]....
        /*0ed0*/ 	.word	0x00008000


	//   ....[34]....
        /*0ed4*/ 	.word	0x00008060


	//   ....[35]....
        /*0ed8*/ 	.word	0x00008070


	//   ....[36]....
        /*0edc*/ 	.word	0x000080e0


	//   ....[37]....
        /*0ee0*/ 	.word	0x000081a0


	//   ....[38]....
        /*0ee4*/ 	.word	0x00008260


	//   ....[39]....
        /*0ee8*/ 	.word	0x00009b00


	//   ....[40]....
        /*0eec*/ 	.word	0x00009b60


	//   ....[41]....
        /*0ef0*/ 	.word	0x00009b70


	//   ....[42]....
        /*0ef4*/ 	.word	0x00009be0


	//   ....[43]....
        /*0ef8*/ 	.word	0x00009ca0


	//   ....[44]....
        /*0efc*/ 	.word	0x00009d60


	//   ....[45]....
        /*0f00*/ 	.word	0x0000a060


	//   ....[46]....
        /*0f04*/ 	.word	0x0000a390


	//   ....[47]....
        /*0f08*/ 	.word	0x0000a830


	//   ....[48]....
        /*0f0c*/ 	.word	0x0000a850


	//   ....[49]....
        /*0f10*/ 	.word	0x0000a9f0


	//   ....[50]....
        /*0f14*/ 	.word	0x0000aa10


	//   ....[51]....
        /*0f18*/ 	.word	0x0000d510


	//   ....[52]....
        /*0f1c*/ 	.word	0x0000d570


	//   ....[53]....
        /*0f20*/ 	.word	0x0000d580


	//   ....[54]....
        /*0f24*/ 	.word	0x0000d590


	//   ....[55]....
        /*0f28*/ 	.word	0x0000d6b0


	//   ....[56]....
        /*0f2c*/ 	.word	0x0000d750


	//   ....[57]....
        /*0f30*/ 	.word	0x0000efb0


	//   ....[58]....
        /*0f34*/ 	.word	0x0000efd0


	//   ....[59]....
        /*0f38*/ 	.word	0x0000f0d0


	//   ....[60]....
        /*0f3c*/ 	.word	0x0000f0f0


	//   ....[61]....
        /*0f40*/ 	.word	0x0000f120


	//   ....[62]....
        /*0f44*/ 	.word	0x0000f1b0


	//   ....[63]....
        /*0f48*/ 	.word	0x0000f640


	//   ....[64]....
        /*0f4c*/ 	.word	0x0000f660


	//   ....[65]....
        /*0f50*/ 	.word	0x0000f680


	//   ....[66]....
        /*0f54*/ 	.word	0x0000f6a0


	//   ....[67]....
        /*0f58*/ 	.word	0x00011da0


	//   ....[68]....
        /*0f5c*/ 	.word	0x00011df0


	//   ....[69]....
        /*0f60*/ 	.word	0x00011e10


	//   ....[70]....
        /*0f64*/ 	.word	0x00011e30


	//   ....[71]....
        /*0f68*/ 	.word	0x00012a00


	//   ....[72]....
        /*0f6c*/ 	.word	0x00013220


	//   ....[73]....
        /*0f70*/ 	.word	0x00013230


	//   ....[74]....
        /*0f74*/ 	.word	0x00013260


	//   ....[75]....
        /*0f78*/ 	.word	0x00013280


	//   ....[76]....
        /*0f7c*/ 	.word	0x00013390


	//   ....[77]....
        /*0f80*/ 	.word	0x000133b0


	//   ....[78]....
        /*0f84*/ 	.word	0x00013be0


	//   ....[79]....
        /*0f88*/ 	.word	0x00013bf0


	//   ....[80]....
        /*0f8c*/ 	.word	0x00014780


	//   ....[81]....
        /*0f90*/ 	.word	0x00014890


	//   ....[82]....
        /*0f94*/ 	.word	0x00014900


	//   ....[83]....
        /*0f98*/ 	.word	0x00014970


	//   ....[84]....
        /*0f9c*/ 	.word	0x000149e0


	//   ....[85]....
        /*0fa0*/ 	.word	0x00014a50


	//   ....[86]....
        /*0fa4*/ 	.word	0x00014ad0


	//   ....[87]....
        /*0fa8*/ 	.word	0x00014b40


	//   ....[88]....
        /*0fac*/ 	.word	0x00014bb0


	//   ....[89]....
        /*0fb0*/ 	.word	0x00014c10


	//   ....[90]....
        /*0fb4*/ 	.word	0x00014c80


	//   ....[91]....
        /*0fb8*/ 	.word	0x00014e90


	//   ....[92]....
        /*0fbc*/ 	.word	0x00014f00


	//   ....[93]....
        /*0fc0*/ 	.word	0x00015110


	//   ....[94]....
        /*0fc4*/ 	.word	0x00015180


	//   ....[95]....
        /*0fc8*/ 	.word	0x000151e0


	//   ....[96]....
        /*0fcc*/ 	.word	0x00015250


	//   ....[97]....
        /*0fd0*/ 	.word	0x00015890


	//   ....[98]....
        /*0fd4*/ 	.word	0x000158e0


	//   ....[99]....
        /*0fd8*/ 	.word	0x00015930


	//   ....[100]....
        /*0fdc*/ 	.word	0x00015980


	//   ....[101]....
        /*0fe0*/ 	.word	0x000159f0


	//   ....[102]....
        /*0fe4*/ 	.word	0x00015a60


	//   ....[103]....
        /*0fe8*/ 	.word	0x00015c70


	//   ....[104]....
        /*0fec*/ 	.word	0x00015ce0


	//   ....[105]....
        /*0ff0*/ 	.word	0x00015ef0


	//   ....[106]....
        /*0ff4*/ 	.word	0x00015f60


	//   ....[107]....
        /*0ff8*/ 	.word	0x00015fc0


	//   ....[108]....
        /*0ffc*/ 	.word	0x00016030


	//   ....[109]....
        /*1000*/ 	.word	0x00016240


	//   ....[110]....
        /*1004*/ 	.word	0x000162b0


	//   ....[111]....
        /*1008*/ 	.word	0x000164c0


	//   ....[112]....
        /*100c*/ 	.word	0x00016530


	//   ....[113]....
        /*1010*/ 	.word	0x00016590


	//   ....[114]....
        /*1014*/ 	.word	0x00016600


	//   ....[115]....
        /*1018*/ 	.word	0x00016c40


	//   ....[116]....
        /*101c*/ 	.word	0x00016c80


	//   ....[117]....
        /*1020*/ 	.word	0x00016cd0


	//   ....[118]....
        /*1024*/ 	.word	0x00016d10


	//   ....[119]....
        /*1028*/ 	.word	0x00016d70


	//   ....[120]....
        /*102c*/ 	.word	0x00016dd0


	//   ....[121]....
        /*1030*/ 	.word	0x00016e40


	//   ....[122]....
        /*1034*/ 	.word	0x00016fd0


	//   ....[123]....
        /*1038*/ 	.word	0x00017040


	//   ....[124]....
        /*103c*/ 	.word	0x000171d0


	//   ....[125]....
        /*1040*/ 	.word	0x00017240


	//   ....[126]....
        /*1044*/ 	.word	0x00017280


	//   ....[127]....
        /*1048*/ 	.word	0x000172c0


	//   ....[128]....
        /*104c*/ 	.word	0x00017310


	//   ....[129]....
        /*1050*/ 	.word	0x00017350


	//   ....[130]....
        /*1054*/ 	.word	0x000173a0


	//   ....[131]....
        /*1058*/ 	.word	0x00017400


	//   ....[132]....
        /*105c*/ 	.word	0x00017450


	//   ....[133]....
        /*1060*/ 	.word	0x000174b0


	//   ....[134]....
        /*1064*/ 	.word	0x00017520


	//----- nvinfo : EIATTR_EXIT_INSTR_OFFSETS
	.align		4
.L_530:
        /*1068*/ 	.byte	0x04, 0x1c
        /*106a*/ 	.short	(.L_532 - .L_531)


	//   ....[0]....
.L_531:
        /*106c*/ 	.word	0x000000a0


	//   ....[1]....
        /*1070*/ 	.word	0x00014840


	//----- nvinfo : EIATTR_MAX_THREADS
	.align		4
.L_532:
        /*1074*/ 	.byte	0x04, 0x05
        /*1076*/ 	.short	(.L_534 - .L_533)
.L_533:
        /*1078*/ 	.word	0x00000100
        /*107c*/ 	.word	0x00000001
        /*1080*/ 	.word	0x00000001


	//----- nvinfo : EIATTR_CRS_STACK_SIZE
	.align		4
.L_534:
        /*1084*/ 	.byte	0x04, 0x1e
        /*1086*/ 	.short	(.L_536 - .L_535)
.L_535:
        /*1088*/ 	.word	0x00000000
.L_536:


//--------------------- .nv.info._ZN7cutlass13device_kernelIN5flash19enable_sm80_to_sm89INS1_16FlashAttnFwdSm80INS1_25CollectiveMainloopFwdSm80ILi8ELi1ELb0EN4cute5tupleIJNS5_1CILi128EEENS7_ILi64EEENS7_ILi256EEEEEELi256ENS_10bfloat16_tEfNS_4arch4Sm80ELb1ELb0ELb0ELb1ELb1ELb0ELb1ELb1EEENS1_21CollectiveEpilogueFwdINS6_IJS8_SA_S9_EEENS6_IJNS7_ILi1EEESI_SI_EEESC_SE_Li256ELb1ELb1ELb1ELb0EEENS1_36VarlenDynamicPersistentTileSchedulerILi128ELi64ELi256ELi256ELb1ELb1ELb0ELb1ELb1ELb1EEEEEEEEEvNT_6ParamsE --------------------------
	.section	.nv.info._ZN7cutlass13device_kernelIN5flash19enable_sm80_to_sm89INS1_16FlashAttnFwdSm80INS1_25CollectiveMainloopFwdSm80ILi8ELi1ELb0EN4cute5tupleIJNS5_1CILi128EEENS7_ILi64EEENS7_ILi256EEEEEELi256ENS_10bfloat16_tEfNS_4arch4Sm80ELb1ELb0ELb0ELb1ELb1ELb0ELb1ELb1EEENS1_21CollectiveEpilogueFwdINS6_IJS8_SA_S9_EEENS6_IJNS7_ILi1EEESI_SI_EEESC_SE_Li256ELb1ELb1ELb1ELb0EEENS1_36VarlenDynamicPersistentTileSchedulerILi128ELi64ELi256ELi256ELb1ELb1ELb0ELb1ELb1ELb1EEEEEEEEEvNT_6ParamsE,"",@"SHT_CUDA_INFO"
	.sectionflags	@""
	.align	4


	//----- nvinfo : EIATTR_CUDA_API_VERSION
	.align		4
        /*0000*/ 	.byte	0x04, 0x37
        /*0002*/ 	.short	(.L_538 - .L_537)
.L_537:
        /*0004*/ 	.word	0x00000082


	//----- nvinfo : EIATTR_SW2861232_WAR
	.align		4
.L_538:
        /*0008*/ 	.byte	0x01, 0x35
	.zero		2


	//----- nvinfo : EIATTR_PARAM_CBANK
	.align		4
        /*000c*/ 	.byte	0x04, 0x0a
        /*000e*/ 	.short	(.L_540 - .L_539)
	.align		4
.L_539:
        /*0010*/ 	.word	index@(.nv.constant0._ZN7cutlass13device_kernelIN5flash19enable_sm80_to_sm89INS1_16FlashAttnFwdSm80INS1_25CollectiveMainloopFwdSm80ILi8ELi1ELb0EN4cute5tupleIJNS5_1CILi128EEENS7_ILi64EEENS7_ILi256EEEEEELi256ENS_10bfloat16_tEfNS_4arch4Sm80ELb1ELb0ELb0ELb1ELb1ELb0ELb1ELb1EEENS1_21CollectiveEpilogueFwdINS6_IJS8_SA_S9_EEENS6_IJNS7_ILi1EEESI_SI_EEESC_SE_Li256ELb1ELb1ELb1ELb0EEENS1_36VarlenDynamicPersistentTileSchedulerILi128ELi64ELi256ELi256ELb1ELb1ELb0ELb1ELb1ELb1EEEEEEEEEvNT_6ParamsE)
        /*0014*/ 	.short	0x0160
        /*0016*/ 	.short	0x0438


	//----- nvinfo : EIATTR_CBANK_PARAM_SIZE
	.align		4
.L_540:
        /*0018*/ 	.byte	0x03, 0x19
        /*001a*/ 	.short	0x0438


	//----- nvinfo : EIATTR_KPARAM_INFO
	.align		4
        /*001c*/ 	.byte	0x04, 0x17
        /*001e*/ 	.short	(.L_542 - .L_541)
.L_541:
        /*0020*/ 	.word	0x00000000
        /*0024*/ 	.short	0x0000
        /*0026*/ 	.short	0x0000
        /*0028*/ 	.byte	0x00, 0xf0, 0xe1, 0x10


	//----- nvinfo : EIATTR_MAXREG_COUNT
	.align		4
.L_542:
        /*002c*/ 	.byte	0x03, 0x1b
        /*002e*/ 	.short	0x00ff


	//----- nvinfo : EIATTR_NUM_BARRIERS
	.align		4
        /*0030*/ 	.byte	0x02, 0x4c
        /*0032*/ 	.byte	0x06
	.zero		1


	//----- nvinfo : EIATTR_ANNOTATIONS
	.align		4
        /*0034*/ 	.byte	0x04, 0x55
        /*0036*/ 	.short	(.L_544 - .L_543)


	//   ....[0]....
.L_543:
        /* <DEDUP_REMOVED lines=16> */


	//----- nvinfo : EIATTR_MERCURY_ISA_VERSION
	.align		4
.L_544:
        /*0128*/ 	.byte	0x03, 0x5f
        /*012a*/ 	.short	0x0000


	//----- nvinfo : EIATTR_INT_WARP_WIDE_INSTR_OFFSETS
	.align		4
        /*012c*/ 	.byte	0x04, 0x31
        /*012e*/ 	.short	(.L_546 - .L_545)


	//   ....[0]....
.L_545:
        /*0130*/ 	.word	0x0000e660


	//   ....[1]....
        /*0134*/ 	.word	0x0000e6e0


	//----- nvinfo : EIATTR_COOP_GROUP_MASK_REGIDS
	.align		4
.L_546:
        /*0138*/ 	.byte	0x04, 0x29
        /*013a*/ 	.short	(.L_548 - .L_547)


	//   ....[0]....
.L_547:
        /*013c*/ 	.word	0xffffffff


	//   ....[1]....
        /*0140*/ 	.word	0xffffffff


	//   ....[2]....
        /*0144*/ 	.word	0xffffffff


	//   ....[3]....
        /*0148*/ 	.word	0xffffffff


	//   ....[4]....
        /*014c*/ 	.word	0xffffffff


	//   ....[5]....
        /*0150*/ 	.word	0xffffffff


	//   ....[6]....
        /*0154*/ 	.word	0xffffffff


	//   ....[7]....
        /*0158*/ 	.word	0xffffffff


	//   ....[8]....
        /*015c*/ 	.word	0xffffffff


	//   ....[9]....
        /*0160*/ 	.word	0xffffffff


	//   ....[10]....
        /*0164*/ 	.word	0xffffffff


	//   ....[11]....
        /*0168*/ 	.word	0xffffffff


	//   ....[12]....
        /*016c*/ 	.word	0xffffffff


	//   ....[13]....
        /*0170*/ 	.word	0xffffffff


	//   ....[14]....
        /*0174*/ 	.word	0xffffffff


	//   ....[15]....
        /*0178*/ 	.word	0xffffffff


	//   ....[16]....
        /*017c*/ 	.word	0xffffffff


	//   ....[17]....
        /*0180*/ 	.word	0xffffffff


	//   ....[18]....
        /*0184*/ 	.word	0xffffffff


	//   ....[19]....
        /*0188*/ 	.word	0xffffffff


	//   ....[20]....
        /*018c*/ 	.word	0xffffffff


	//   ....[21]....
        /*0190*/ 	.word	0xffffffff


	//   ....[22]....
        /*0194*/ 	.word	0xffffffff


	//   ....[23]....
        /*0198*/ 	.word	0xffffffff


	//   ....[24]....
        /*019c*/ 	.word	0xffffffff


	//   ....[25]....
        /*01a0*/ 	.word	0xffffffff


	//   ....[26]....
        /*01a4*/ 	.word	0xffffffff


	//   ....[27]....
        /*01a8*/ 	.word	0xffffffff


	//   ....[28]....
        /*01ac*/ 	.word	0xffffffff


	//   ....[29]....
        /*01b0*/ 	.word	0xffffffff


	//   ....[30]....
        /*01b4*/ 	.word	0xffffffff


	//   ....[31]....
        /*01b8*/ 	.word	0xffffffff


	//   ....[32]....
        /*01bc*/ 	.word	0xffffffff


	//   ....[33]....
        /*01c0*/ 	.word	0xffffffff


	//   ....[34]....
        /*01c4*/ 	.word	0xffffffff


	//   ....[35]....
        /*01c8*/ 	.word	0xffffffff


	//   ....[36]....
        /*01cc*/ 	.word	0xffffffff


	//   ....[37]....
        /*01d0*/ 	.word	0xffffffff


	//   ....[38]....
        /*01d4*/ 	.word	0xffffffff


	//   ....[39]....
        /*01d8*/ 	.word	0xffffffff


	//   ....[40]....
        /*01dc*/ 	.word	0xffffffff


	//   ....[41]....
        /*01e0*/ 	.word	0xffffffff


	//   ....[42]....
        /*01e4*/ 	.word	0xffffffff


	//   ....[43]....
        /*01e8*/ 	.word	0xffffffff


	//   ....[44]....
        /*01ec*/ 	.word	0xffffffff


	//   ....[45]....
        /*01f0*/ 	.word	0xffffffff


	//   ....[46]....
        /*01f4*/ 	.word	0xffffffff


	//   ....[47]....
        /*01f8*/ 	.word	0xffffffff


	//   ....[48]....
        /*01fc*/ 	.word	0xffffffff


	//   ....[49]....
        /*0200*/ 	.word	0xffffffff


	//   ....[50]....
        /*0204*/ 	.word	0xffffffff


	//   ....[51]....
        /*0208*/ 	.word	0xffffffff


	//   ....[52]....
        /*020c*/ 	.word	0xffffffff


	//   ....[53]....
        /*0210*/ 	.word	0xffffffff


	//   ....[54]....
        /*0214*/ 	.word	0xffffffff


	//   ....[55]....
        /*0218*/ 	.word	0xffffffff


	//   ....[56]....
        /*021c*/ 	.word	0xffffffff


	//   ....[57]....
        /*0220*/ 	.word	0xffffffff


	//   ....[58]....
        /*0224*/ 	.word	0xffffffff


	//   ....[59]....
        /*0228*/ 	.word	0xffffffff


	//   ....[60]....
        /*022c*/ 	.word	0xffffffff


	//   ....[61]....
        /*0230*/ 	.word	0xffffffff


	//   ....[62]....
        /*0234*/ 	.word	0xffffffff


	//   ....[63]....
        /*0238*/ 	.word	0xffffffff


	//   ....[64]....
        /*023c*/ 	.word	0xffffffff


	//   ....[65]....
        /*0240*/ 	.word	0xffffffff


	//   ....[66]....
        /*0244*/ 	.word	0xffffffff


	//   ....[67]....
        /*0248*/ 	.word	0xffffffff


	//   ....[68]....
        /*024c*/ 	.word	0xffffffff


	//   ....[69]....
        /*0250*/ 	.word	0xffffffff


	//   ....[70]....
        /*0254*/ 	.word	0xffffffff


	//   ....[71]....
        /*0258*/ 	.word	0xffffffff


	//   ....[72]....
        /*025c*/ 	.word	0xffffffff


	//   ....[73]....
        /*0260*/ 	.word	0xffffffff


	//   ....[74]....
        /*0264*/ 	.word	0xffffffff


	//   ....[75]....
        /*0268*/ 	.word	0xffffffff


	//   ....[76]....
        /*026c*/ 	.word	0xffffffff


	//   ....[77]....
        /*0270*/ 	.word	0xffffffff


	//   ....[78]....
        /*0274*/ 	.word	0xffffffff


	//   ....[79]....
        /*0278*/ 	.word	0xffffffff


	//   ....[80]....
        /*027c*/ 	.word	0xffffffff


	//   ....[81]....
        /*0280*/ 	.word	0xffffffff


	//   ....[82]....
        /*0284*/ 	.word	0xffffffff


	//   ....[83]....
        /*0288*/ 	.word	0xffffffff


	//   ....[84]....
        /*028c*/ 	.word	0xffffffff


	//   ....[85]....
        /*0290*/ 	.word	0xffffffff


	//   ....[86]....
        /*0294*/ 	.word	0xffffffff


	//   ....[87]....
        /*0298*/ 	.word	0xffffffff


	//   ....[88]....
        /*029c*/ 	.word	0xffffffff


	//   ....[89]....
        /*02a0*/ 	.word	0xffffffff


	//   ....[90]....
        /*02a4*/ 	.word	0xffffffff


	//   ....[91]....
        /*02a8*/ 	.word	0xffffffff


	//   ....[92]....
        /*02ac*/ 	.word	0xffffffff


	//   ....[93]....
        /*02b0*/ 	.word	0xffffffff


	//   ....[94]....
        /*02b4*/ 	.word	0xffffffff


	//   ....[95]....
        /*02b8*/ 	.word	0xffffffff


	//   ....[96]....
        /*02bc*/ 	.word	0xffffffff


	//   ....[97]....
        /*02c0*/ 	.word	0xffffffff


	//   ....[98]....
        /*02c4*/ 	.word	0xffffffff


	//   ....[99]....
        /*02c8*/ 	.word	0xffffffff


	//   ....[100]....
        /*02cc*/ 	.word	0xffffffff


	//   ....[101]....
        /*02d0*/ 	.word	0xffffffff


	//   ....[102]....
        /*02d4*/ 	.word	0xffffffff


	//   ....[103]....
        /*02d8*/ 	.word	0xffffffff


	//   ....[104]....
        /*02dc*/ 	.word	0xffffffff


	//   ....[105]....
        /*02e0*/ 	.word	0xffffffff


	//   ....[106]....
        /*02e4*/ 	.word	0xffffffff


	//   ....[107]....
        /*02e8*/ 	.word	0xffffffff


	//   ....[108]....
        /*02ec*/ 	.word	0xffffffff


	//   ....[109]....
        /*02f0*/ 	.word	0xffffffff


	//   ....[110]....
        /*02f4*/ 	.word	0xffffffff


	//   ....[111]....
        /*02f8*/ 	.word	0xffffffff


	//   ....[112]....
        /*02fc*/ 	.word	0xffffffff


	//   ....[113]....
        /*0300*/ 	.word	0xffffffff


	//   ....[114]....
        /*0304*/ 	.word	0xffffffff


	//   ....[115]....
        /*0308*/ 	.word	0xffffffff


	//   ....[116]....
        /*030c*/ 	.word	0xffffffff


	//   ....[117]....
        /*0310*/ 	.word	0xffffffff


	//   ....[118]....
        /*0314*/ 	.word	0xffffffff


	//   ....[119]....
        /*0318*/ 	.word	0xffffffff


	//   ....[120]....
        /*031c*/ 	.word	0xffffffff


	//   ....[121]....
        /*0320*/ 	.word	0xffffffff


	//   ....[122]....
        /*0324*/ 	.word	0xffffffff


	//   ....[123]....
        /*0328*/ 	.word	0xffffffff


	//   ....[124]....
        /*032c*/ 	.word	0xffffffff


	//   ....[125]....
        /*0330*/ 	.word	0xffffffff


	//   ....[126]....
        /*0334*/ 	.word	0xffffffff


	//   ....[127]....
        /*0338*/ 	.word	0xffffffff


	//   ....[128]....
        /*033c*/ 	.word	0xffffffff


	//   ....[129]....
        /*0340*/ 	.word	0xffffffff


	//   ....[130]....
        /*0344*/ 	.word	0xffffffff


	//   ....[131]....
        /*0348*/ 	.word	0xffffffff


	//   ....[132]....
        /*034c*/ 	.word	0xffffffff


	//   ....[133]....
        /*0350*/ 	.word	0xffffffff


	//   ....[134]....
        /*0354*/ 	.word	0xffffffff


	//   ....[135]....
        /*0358*/ 	.word	0xffffffff


	//   ....[136]....
        /*035c*/ 	.word	0xffffffff


	//   ....[137]....
        /*0360*/ 	.word	0xffffffff


	//   ....[138]....
        /*0364*/ 	.word	0xffffffff


	//   ....[139]....
        /*0368*/ 	.word	0xffffffff


	//   ....[140]....
        /*036c*/ 	.word	0xffffffff


	//   ....[141]....
        /*0370*/ 	.word	0xffffffff


	//   ....[142]....
        /*0374*/ 	.word	0xffffffff


	//   ....[143]....
        /*0378*/ 	.word	0xffffffff


	//   ....[144]....
        /*037c*/ 	.word	0xffffffff


	//   ....[145]....
        /*0380*/ 	.word	0xffffffff


	//   ....[146]....
        /*0384*/ 	.word	0xffffffff


	//   ....[147]....
        /*0388*/ 	.word	0xffffffff


	//   ....[148]....
        /*038c*/ 	.word	0xffffffff


	//   ....[149]....
        /*0390*/ 	.word	0xffffffff


	//   ....[150]....
        /*0394*/ 	.word	0xffffffff


	//   ....[151]....
        /*0398*/ 	.word	0xffffffff


	//   ....[152]....
        /*039c*/ 	.word	0xffffffff


	//   ....[153]....
        /*03a0*/ 	.word	0xffffffff


	//   ....[154]....
        /*03a4*/ 	.word	0xffffffff


	//   ....[155]....
        /*03a8*/ 	.word	0xffffffff


	//   ....[156]....
        /*03ac*/ 	.word	0xffffffff


	//   ....[157]....
        /*03b0*/ 	.word	0xffffffff


	//   ....[158]....
        /*03b4*/ 	.word	0xffffffff


	//   ....[159]....
        /*03b8*/ 	.word	0xffffffff


	//   ....[160]....
        /*03bc*/ 	.word	0xffffffff


	//   ....[161]....
        /*03c0*/ 	.word	0xffffffff


	//   ....[162]....
        /*03c4*/ 	.word	0xffffffff


	//   ....[163]....
        /*03c8*/ 	.word	0xffffffff


	//   ....[164]....
        /*03cc*/ 	.word	0xffffffff


	//   ....[165]....
        /*03d0*/ 	.word	0xffffffff


	//   ....[166]....
        /*03d4*/ 	.word	0xffffffff


	//   ....[167]....
        /*03d8*/ 	.word	0xffffffff


	//   ....[168]....
        /*03dc*/ 	.word	0xffffffff


	//   ....[169]....
        /*03e0*/ 	.word	0xffffffff


	//   ....[170]....
        /*03e4*/ 	.word	0xffffffff


	//   ....[171]....
        /*03e8*/ 	.word	0xffffffff


	//   ....[172]....
        /*03ec*/ 	.word	0xffffffff


	//   ....[173]....
        /*03f0*/ 	.word	0xffffffff


	//   ....[174]....
        /*03f4*/ 	.word	0xffffffff


	//   ....[175]....
        /*03f8*/ 	.word	0xffffffff


	//   ....[176]....
        /*03fc*/ 	.word	0xffffffff


	//   ....[177]....
        /*0400*/ 	.word	0xffffffff


	//   ....[178]....
        /*0404*/ 	.word	0xffffffff


	//   ....[179]....
        /*0408*/ 	.word	0xffffffff


	//   ....[180]....
        /*040c*/ 	.word	0xffffffff


	//   ....[181]....
        /*0410*/ 	.word	0xffffffff


	//   ....[182]....
        /*0414*/ 	.word	0xffffffff


	//   ....[183]....
        /*0418*/ 	.word	0xffffffff


	//   ....[184]....
        /*041c*/ 	.word	0xffffffff


	//   ....[185]....
        /*0420*/ 	.word	0xffffffff


	//   ....[186]....
        /*0424*/ 	.word	0xffffffff


	//   ....[187]....
        /*0428*/ 	.word	0xffffffff


	//   ....[188]....
        /*042c*/ 	.word	0xffffffff


	//   ....[189]....
        /*0430*/ 	.word	0xffffffff


	//   ....[190]....
        /*0434*/ 	.word	0xffffffff


	//   ....[191]....
        /*0438*/ 	.word	0xffffffff


	//   ....[192]....
        /*043c*/ 	.word	0xffffffff


	//   ....[193]....
        /*0440*/ 	.word	0xffffffff


	//   ....[194]....
        /*0444*/ 	.word	0xffffffff


	//   ....[195]....
        /*0448*/ 	.word	0xffffffff


	//   ....[196]....
        /*044c*/ 	.word	0xffffffff


	//   ....[197]....
        /*0450*/ 	.word	0xffffffff


	//   ....[198]....
        /*0454*/ 	.word	0xffffffff


	//   ....[199]....
        /*0458*/ 	.word	0xffffffff


	//   ....[200]....
        /*045c*/ 	.word	0xffffffff


	//   ....[201]....
        /*0460*/ 	.word	0xffffffff


	//   ....[202]....
        /*0464*/ 	.word	0xffffffff


	//   ....[203]....
        /*0468*/ 	.word	0xffffffff


	//   ....[204]....
        /*046c*/ 	.word	0xffffffff


	//   ....[205]....
        /*0470*/ 	.word	0xffffffff


	//   ....[206]....
        /*0474*/ 	.word	0xffffffff


	//   ....[207]....
        /*0478*/ 	.word	0xffffffff


	//----- nvinfo : EIATTR_COOP_GROUP_INSTR_OFFSETS
	.align		4
.L_548:
        /*047c*/ 	.byte	0x04, 0x28
        /*047e*/ 	.short	(.L_550 - .L_549)


	//   ....[0]....
.L_549:
        /*0480*/ 	.word	0x00000050


	//   ....[1]....
        /*0484*/ 	.word	0x000001e0


	//   ....[2]....
        /*0488*/ 	.word	0x00000210


	//   ....[3]....
        /*048c*/ 	.word	0x00000240


	//   ....[4]....
        /*0490*/ 	.word	0x00000270


	//   ....[5]....
        /*0494*/ 	.word	0x000002a0


	//   ....[6]....
        /*0498*/ 	.word	0x000002d0


	//   ....[7]....
        /*049c*/ 	.word	0x00000430


	//   ....[8]....
        /*04a0*/ 	.word	0x00000470


	//   ....[9]....
        /*04a4*/ 	.word	0x000004a0


	//   ....[10]....
        /*04a8*/ 	.word	0x000004d0


	//   ....[11]....
        /*04ac*/ 	.word	0x00000500


	//   ....[12]....
        /*04b0*/ 	.word	0x00000530


	//   ....[13]....
        /*04b4*/ 	.word	0x000005c0


	//   ....[14]....
        /*04b8*/ 	.word	0x00000600


	//   ....[15]....
        /*04bc*/ 	.word	0x00000620


	//   ....[16]....
        /*04c0*/ 	.word	0x00000680


	//   ....[17]....
        /*04c4*/ 	.word	0x00002980


	//   ....[18]....
        /*04c8*/ 	.word	0x000029a0


	//   ....[19]....
        /*04cc*/ 	.word	0x00002b50


	//   ....[20]....
        /*04d0*/ 	.word	0x00002b60


	//   ....[21]....
        /*04d4*/ 	.word	0x00002d00


	//   ....[22]....
        /*04d8*/ 	.word	0x00002d20


	//   ....[23]....
        /*04dc*/ 	.word	0x00002ec0


	//   ....[24]....
        /*04e0*/ 	.word	0x00002ed0


	//   ....[25]....
        /*04e4*/ 	.word	0x000033e0


	//   ....[26]....
        /*04e8*/ 	.word	0x00003400


	//   ....[27]....
        /*04ec*/ 	.word	0x00003410


	//   ....[28]....
        /*04f0*/ 	.word	0x00003420


	//   ....[29]....
        /*04f4*/ 	.word	0x00003600


	//   ....[30]....
        /*04f8*/ 	.word	0x00003630


	//   ....[31]....
        /*04fc*/ 	.word	0x00003660


	//   ....[32]....
        /*0500*/ 	.word	0x00003680


	//   ....[33]....
        /*0504*/ 	.word	0x00004930


	//   ....[34]....
        /*0508*/ 	.word	0x00004950


	//   ....[35]....
        /*050c*/ 	.word	0x00004a70


	//   ....[36]....
        /*0510*/ 	.word	0x00004ac0


	//   ....[37]....
        /*0514*/ 	.word	0x00004d50


	//   ....[38]....
        /*0518*/ 	.word	0x00004f90


	//   ....[39]....
        /*051c*/ 	.word	0x00005390


	//   ....[40]....
        /*0520*/ 	.word	0x000053b0


	//   ....[41]....
        /*0524*/ 	.word	0x000053d0


	//   ....[42]....
        /*0528*/ 	.word	0x000053f0


	//   ....[43]....
        /*052c*/ 	.word	0x00006b30


	//   ....[44]....
        /*0530*/ 	.word	0x00006b50


	//   ....[45]....
        /*0534*/ 	.word	0x00006c60


	//   ....[46]....
        /*0538*/ 	.word	0x00006c90


	//   ....[47]....
        /*053c*/ 	.word	0x00007df0


	//   ....[48]....
        /*0540*/ 	.word	0x00007e10


	//   ....[49]....
        /*0544*/ 	.word	0x00007f10


	//   ....[50]....
        /*0548*/ 	.word	0x00007f40


	//   ....[51]....
        /*054c*/ 	.word	0x00008200


	//   ....[52]....
        /*0550*/ 	.word	0x00008430


	//   ....[53]....
        /*0554*/ 	.word	0x00008750


	//   ....[54]....
        /*0558*/ 	.word	0x00008770


	//   ....[55]....
        /*055c*/ 	.word	0x00008890


	//   ....[56]....
        /*0560*/ 	.word	0x000088b0


	//   ....[57]....
        /*0564*/ 	.word	0x0000a890


	//   ....[58]....
        /*0568*/ 	.word	0x0000a8a0


	//   ....[59]....
        /*056c*/ 	.word	0x0000a8f0


	//   ....[60]....
        /*0570*/ 	.word	0x0000a910


	//   ....[61]....
        /*0574*/ 	.word	0x0000bad0


	//   ....[62]....
        /*0578*/ 	.word	0x0000baf0


	//   ....[63]....
        /*057c*/ 	.word	0x0000bc00


	//   ....[64]....
        /*0580*/ 	.word	0x0000bc20


	//   ....[65]....
        /*0584*/ 	.word	0x0000bfb0


	//   ....[66]....
        /*0588*/ 	.word	0x0000bfd0


	//   ....[67]....
        /*058c*/ 	.word	0x0000bff0


	//   ....[68]....
        /*0590*/ 	.word	0x0000c010


	//   ....[69]....
        /*0594*/ 	.word	0x0000dc50


	//   ....[70]....
        /*0598*/ 	.word	0x0000dc80


	//   ....[71]....
        /*059c*/ 	.word	0x0000dca0


	//   ....[72]....
        /*05a0*/ 	.word	0x0000dcb0


	//   ....[73]....
        /*05a4*/ 	.word	0x0000f500


	//   ....[74]....
        /*05a8*/ 	.word	0x0000f510


	//   ....[75]....
        /*05ac*/ 	.word	0x0000f520


	//   ....[76]....
        /*05b0*/ 	.word	0x0000f530


	//   ....[77]....
        /*05b4*/ 	.word	0x0000f8c0


	//   ....[78]....
        /*05b8*/ 	.word	0x0000f8e0


	//   ....[79]....
        /*05bc*/ 	.word	0x0000fa90


	//   ....[80]....
        /*05c0*/ 	.word	0x0000faa0


	//   ....[81]....
        /*05c4*/ 	.word	0x0000fc50


	//   ....[82]....
        /*05c8*/ 	.word	0x0000fc70


	//   ....[83]....
        /*05cc*/ 	.word	0x0000fe20


	//   ....[84]....
        /*05d0*/ 	.word	0x0000fe30


	//   ....[85]....
        /*05d4*/ 	.word	0x000101d0


	//   ....[86]....
        /*05d8*/ 	.word	0x000101f0


	//   ....[87]....
        /*05dc*/ 	.word	0x00011020


	//   ....[88]....
        /*05e0*/ 	.word	0x00011030


	//   ....[89]....
        /*05e4*/ 	.word	0x00012540


	//   ....[90]....
        /*05e8*/ 	.word	0x00012560


	//   ....[91]....
        /*05ec*/ 	.word	0x00012720


	//   ....[92]....
        /*05f0*/ 	.word	0x00012730


	//   ....[93]....
        /*05f4*/ 	.word	0x000128e0


	//   ....[94]....
        /*05f8*/ 	.word	0x00012900


	//   ....[95]....
        /*05fc*/ 	.word	0x00012ab0


	//   ....[96]....
        /*0600*/ 	.word	0x00012ac0


	//   ....[97]....
        /*0604*/ 	.word	0x00012d10


	//   ....[98]....
        /*0608*/ 	.word	0x00012d30


	//   ....[99]....
        /*060c*/ 	.word	0x00012e50


	//   ....[100]....
        /*0610*/ 	.word	0x00012e90


	//   ....[101]....
        /*0614*/ 	.word	0x00012ec0


	//   ....[102]....
        /*0618*/ 	.word	0x00012ef0


	//   ....[103]....
        /*061c*/ 	.word	0x00012f20


	//   ....[104]....
        /*0620*/ 	.word	0x00012f50


	//   ....[105]....
        /*0624*/ 	.word	0x000130a0


	//   ....[106]....
        /*0628*/ 	.word	0x000130e0


	//   ....[107]....
        /*062c*/ 	.word	0x00013110


	//   ....[108]....
        /*0630*/ 	.word	0x00013140


	//   ....[109]....
        /*0634*/ 	.word	0x00013170


	//   ....[110]....
        /*0638*/ 	.word	0x000131a0


	//   ....[111]....
        /*063c*/ 	.word	0x00013230


	//   ....[112]....
        /*0640*/ 	.word	0x00013270


	//   ....[113]....
        /*0644*/ 	.word	0x00013280


	//   ....[114]....
        /*0648*/ 	.word	0x000132e0


	//   ....[115]....
        /*064c*/ 	.word	0x00013c90


	//   ....[116]....
        /*0650*/ 	.word	0x00013cf0


	//   ....[117]....
        /*0654*/ 	.word	0x00013d40


	//   ....[118]....
        /*0658*/ 	.word	0x00013d90


	//   ....[119]....
        /*065c*/ 	.word	0x00013de0


	//   ....[120]....
        /*0660*/ 	.word	0x00013e50


	//   ....[121]....
        /*0664*/ 	.word	0x00013ea0


	//   ....[122]....
        /*0668*/ 	.word	0x00013f10


	//   ....[123]....
        /*066c*/ 	.word	0x00013f80


	//   ....[124]....
        /*0670*/ 	.word	0x00013ff0


	//   ....[125]....
        /*0674*/ 	.word	0x00014060


	//   ....[126]....
        /*0678*/ 	.word	0x000140d0


	//   ....[127]....
        /*067c*/ 	.word	0x00014140


	//   ....[128]....
        /*0680*/ 	.word	0x000141a0


	//   ....[129]....
        /*0684*/ 	.word	0x00014210


	//   ....[130]....
        /*0688*/ 	.word	0x00014280


	//   ....[131]....
        /*068c*/ 	.word	0x000142f0


	//   ....[132]....
        /*0690*/ 	.word	0x00014350


	//   ....[133]....
        /*0694*/ 	.word	0x000143c0


	//   ....[134]....
        /*0698*/ 	.word	0x00014430


	//   ....[135]....
        /*069c*/ 	.word	0x000145f0


	//   ....[136]....
        /*06a0*/ 	.word	0x00014650


	//   ....[137]....
        /*06a4*/ 	.word	0x000146c0


	//   ....[138]....
        /*06a8*/ 	.word	0x00014730


	//   ....[139]....
        /*06ac*/ 	.word	0x00014b70


	//   ....[140]....
        /*06b0*/ 	.word	0x00014bc0


	//   ....[141]....
        /*06b4*/ 	.word	0x00014c10


	//   ....[142]....
        /*06b8*/ 	.word	0x00014c60


	//   ....[143]....
        /*06bc*/ 	.word	0x00014cd0


	//   ....[144]....
        /*06c0*/ 	.word	0x00014d40


	//   ....[145]....
        /*06c4*/ 	.word	0x00014f00


	//   ....[146]....
        /*06c8*/ 	.word	0x00014f60


	//   ....[147]....
        /*06cc*/ 	.word	0x00014fd0


	//   ....[148]....
        /*06d0*/ 	.word	0x00015040


	//   ....[149]....
        /*06d4*/ 	.word	0x00015200


	//   ....[150]....
        /*06d8*/ 	.word	0x00015260


	//   ....[151]....
        /*06dc*/ 	.word	0x000152d0


	//   ....[152]....
        /*06e0*/ 	.word	0x00015340


	//   ....[153]....
        /*06e4*/ 	.word	0x00015780


	//   ....[154]....
        /*06e8*/ 	.word	0x000157c0


	//   ....[155]....
        /*06ec*/ 	.word	0x00015810


	//   ....[156]....
        /*06f0*/ 	.word	0x00015850


	//   ....[157]....
        /*06f4*/ 	.word	0x000158b0


	//   ....[158]....
        /*06f8*/ 	.word	0x00015920


	//   ....[159]....
        /*06fc*/ 	.word	0x00015990


	//   ....[160]....
        /*0700*/ 	.word	0x00015b10


	//   ....[161]....
        /*0704*/ 	.word	0x00015b70


	//   ....[162]....
        /*0708*/ 	.word	0x00015bc0


	//   ....[163]....
        /*070c*/ 	.word	0x00015c00


	//   ....[164]....
        /*0710*/ 	.word	0x00015c50


	//   ....[165]....
        /*0714*/ 	.word	0x00015c90


	//   ....[166]....
        /*0718*/ 	.word	0x00015ce0


	//   ....[167]....
        /*071c*/ 	.word	0x00015d30


	//   ....[168]....
        /*0720*/ 	.word	0x00015d80


	//   ....[169]....
        /*0724*/ 	.word	0x00015dd0


	//   ....[170]....
        /*0728*/ 	.word	0x00015e40


	//   ....[171]....
        /*072c*/ 	.word	0x00015eb0


	//   ....[172]....
        /*0730*/ 	.word	0x00015f20


	//   ....[173]....
        /*0734*/ 	.word	0x00015f80


	//   ....[174]....
        /*0738*/ 	.word	0x00015ff0


	//   ....[175]....
        /*073c*/ 	.word	0x00016060


	//   ....[176]....
        /*0740*/ 	.word	0x000160d0


	//   ....[177]....
        /*0744*/ 	.word	0x00016130


	//   ....[178]....
        /*0748*/ 	.word	0x000161a0


	//   ....[179]....
        /*074c*/ 	.word	0x00016210


	//   ....[180]....
        /*0750*/ 	.word	0x00016280


	//   ....[181]....
        /*0754*/ 	.word	0x000162e0


	//   ....[182]....
        /*0758*/ 	.word	0x00016350


	//   ....[183]....
        /*075c*/ 	.word	0x000163c0


	//   ....[184]....
        /*0760*/ 	.word	0x00016430


	//   ....[185]....
        /*0764*/ 	.word	0x00016490


	//   ....[186]....
        /*0768*/ 	.word	0x00016500


	//   ....[187]....
        /*076c*/ 	.word	0x00016570


	//   ....[188]....
        /*0770*/ 	.word	0x000165e0


	//   ....[189]....
        /*0774*/ 	.word	0x00016640


	//   ....[190]....
        /*0778*/ 	.word	0x000166b0


	//   ....[191]....
        /*077c*/ 	.word	0x00016720


	//   ....[192]....
        /*0780*/ 	.word	0x00016770


	//   ....[193]....
        /*0784*/ 	.word	0x000167b0


	//   ....[194]....
        /*0788*/ 	.word	0x00016800


	//   ....[195]....
        /*078c*/ 	.word	0x00016850


	//   ....[196]....
        /*0790*/ 	.word	0x000168a0


	//   ....[197]....
        /*0794*/ 	.word	0x00016910


	//   ....[198]....
        /*0798*/ 	.word	0x00016960


	//   ....[199]....
        /*079c*/ 	.word	0x000169b0


	//   ....[200]....
        /*07a0*/ 	.word	0x00016a00


	//   ....[201]....
        /*07a4*/ 	.word	0x00016a50


	//   ....[202]....
        /*07a8*/ 	.word	0x00016aa0


	//   ....[203]....
        /*07ac*/ 	.word	0x00016b10


	//   ....[204]....
        /*07b0*/ 	.word	0x00016b60


	//   ....[205]....
        /*07b4*/ 	.word	0x00016bd0


	//   ....[206]....
        /*07b8*/ 	.word	0x00016c30


	//   ....[207]....
        /*07bc*/ 	.word	0x00016ca0


	//----- nvinfo : EIATTR_EXIT_INSTR_OFFSETS
	.align		4
.L_550:
        /*07c0*/ 	.byte	0x04, 0x1c
        /*07c2*/ 	.short	(.L_552 - .L_551)


	//   ....[0]....
.L_551:
        /*07c4*/ 	.word	0x00000fe0


	//   ....[1]....
        /*07c8*/ 	.word	0x00013c50


	//----- nvinfo : EIATTR_MAX_THREADS
	.align		4
.L_552:
        /*07cc*/ 	.byte	0x04, 0x05
        /*07ce*/ 	.short	(.L_554 - .L_553)
.L_553:
        /*07d0*/ 	.word	0x00000100
        /*07d4*/ 	.word	0x00000001
        /*07d8*/ 	.word	0x00000001


	//----- nvinfo : EIATTR_CRS_STACK_SIZE
	.align		4
.L_554:
        /*07dc*/ 	.byte	0x04, 0x1e
        /*07de*/ 	.short	(.L_556 - .L_555)
.L_555:
        /*07e0*/ 	.word	0x00000000
.L_556:


//--------------------- .nv.info._ZN7cutlass13device_kernelIN5flash19enable_sm80_to_sm89INS1_16FlashAttnFwdSm80INS1_25CollectiveMainloopFwdSm80ILi8ELi1ELb0EN4cute5tupleIJNS5_1CILi128EEENS7_ILi48EEENS7_ILi256EEEEEELi256ENS_10bfloat16_tEfNS_4arch4Sm80ELb1ELb0ELb0ELb1ELb1ELb1ELb1ELb1EEENS1_21CollectiveEpilogueFwdINS6_IJS8_SA_S9_EEENS6_IJNS7_ILi1EEESI_SI_EEESC_SE_Li256ELb1ELb1ELb1ELb0EEENS1_36VarlenDynamicPersistentTileSchedulerILi128ELi48ELi256ELi256ELb1ELb1ELb0ELb1ELb1ELb1EEEEEEEEEvNT_6ParamsE --------------------------
	.section	.nv.info._ZN7cutlass13device_kernelIN5flash19enable_sm80_to_sm89INS1_16FlashAttnFwdSm80INS1_25CollectiveMainloopFwdSm80ILi8ELi1ELb0EN4cute5tupleIJNS5_1CILi128EEENS7_ILi48EEENS7_ILi256EEEEEELi256ENS_10bfloat16_tEfNS_4arch4Sm80ELb1ELb0ELb0ELb1ELb1ELb1ELb1ELb1EEENS1_21CollectiveEpilogueFwdINS6_IJS8_SA_S9_EEENS6_IJNS7_ILi1EEESI_SI_EEESC_SE_Li256ELb1ELb1ELb1ELb0EEENS1_36VarlenDynamicPersistentTileSchedulerILi128ELi48ELi256ELi256ELb1ELb1ELb0ELb1ELb1ELb1EEEEEEEEEvNT_6ParamsE,"",@"SHT_CUDA_INFO"
	.sectionflags	@""
	.align	4


	//----- nvinfo : EIATTR_CUDA_API_VERSION
	.align		4
        /*0000*/ 	.byte	0x04, 0x37
        /*0002*/ 	.short	(.L_558 - .L_557)
.L_557:
        /*0004*/ 	.word	0x00000082


	//----- nvinfo : EIATTR_SW2861232_WAR
	.align		4
.L_558:
        /*0008*/ 	.byte	0x01, 0x35
	.zero		2


	//----- nvinfo : EIATTR_PARAM_CBANK
	.align		4
        /*000c*/ 	.byte	0x04, 0x0a
        /*000e*/ 	.short	(.L_560 - .L_559)
	.align		4
.L_559:
        /*0010*/ 	.word	index@(.nv.constant0._ZN7cutlass13device_kernelIN5flash19enable_sm80_to_sm89INS1_16FlashAttnFwdSm80INS1_25CollectiveMainloopFwdSm80ILi8ELi1ELb0EN4cute5tupleIJNS5_1CILi128EEENS7_ILi48EEENS7_ILi256EEEEEELi256ENS_10bfloat16_tEfNS_4arch4Sm80ELb1ELb0ELb0ELb1ELb1ELb1ELb1ELb1EEENS1_21CollectiveEpilogueFwdINS6_IJS8_SA_S9_EEENS6_IJNS7_ILi1EEESI_SI_EEESC_SE_Li256ELb1ELb1ELb1ELb0EEENS1_36VarlenDynamicPersistentTileSchedulerILi128ELi48ELi256ELi256ELb1ELb1ELb0ELb1ELb1ELb1EEEEEEEEEvNT_6ParamsE)
        /*0014*/ 	.short	0x0160
        /*0016*/ 	.short	0x0438


	//----- nvinfo : EIATTR_CBANK_PARAM_SIZE
	.align		4
.L_560:
        /*0018*/ 	.byte	0x03, 0x19
        /*001a*/ 	.short	0x0438


	//----- nvinfo : EIATTR_KPARAM_INFO
	.align		4
        /*001c*/ 	.byte	0x04, 0x17
        /*001e*/ 	.short	(.L_562 - .L_561)
.L_561:
        /*0020*/ 	.word	0x00000000
        /*0024*/ 	.short	0x0000
        /*0026*/ 	.short	0x0000
        /*0028*/ 	.byte	0x00, 0xf0, 0xe1, 0x10


	//----- nvinfo : EIATTR_MAXREG_COUNT
	.align		4
.L_562:
        /*002c*/ 	.byte	0x03, 0x1b
        /*002e*/ 	.short	0x00ff


	//----- nvinfo : EIATTR_NUM_BARRIERS
	.align		4
        /*0030*/ 	.byte	0x02, 0x4c
        /*0032*/ 	.byte	0x06
	.zero		1


	//----- nvinfo : EIATTR_ANNOTATIONS
	.align		4
        /*0034*/ 	.byte	0x04, 0x55
        /*0036*/ 	.short	(.L_564 - .L_563)


	//   ....[0]....
.L_563:
        /* <DEDUP_REMOVED lines=174> */


	//----- nvinfo : EIATTR_MERCURY_ISA_VERSION
	.align		4
.L_564:
        /*0b00*/ 	.byte	0x03, 0x5f
        /*0b02*/ 	.short	0x0000


	//----- nvinfo : EIATTR_INT_WARP_WIDE_INSTR_OFFSETS
	.align		4
        /*0b04*/ 	.byte	0x04, 0x31
        /*0b06*/ 	.short	(.L_566 - .L_565)


	//   ....[0]....
.L_565:
        /*0b08*/ 	.word	0x0001db60


	//   ....[1]....
        /*0b0c*/ 	.word	0x0001dbd0


	//----- nvinfo : EIATTR_COOP_GROUP_MASK_REGIDS
	.align		4
.L_566:
        /*0b10*/ 	.byte	0x04, 0x29
        /*0b12*/ 	.short	(.L_568 - .L_567)


	//   ....[0]....
.L_567:
        /*0b14*/ 	.word	0xffffffff


	//   ....[1]....
        /*0b18*/ 	.word	0xffffffff


	//   ....[2]....
        /*0b1c*/ 	.word	0xffffffff


	//   ....[3]....
        /*0b20*/ 	.word	0xffffffff


	//   ....[4]....
        /*0b24*/ 	.word	0xffffffff


	//   ....[5]....
        /*0b28*/ 	.word	0xffffffff


	//   ....[6]....
        /*0b2c*/ 	.word	0xffffffff


	//   ....[7]....
        /*0b30*/ 	.word	0xffffffff


	//   ....[8]....
        /*0b34*/ 	.word	0xffffffff


	//   ....[9]....
        /*0b38*/ 	.word	0xffffffff


	//   ....[10]....
        /*0b3c*/ 	.word	0xffffffff


	//   ....[11]....
        /*0b40*/ 	.word	0xffffffff


	//   ....[12]....
        /*0b44*/ 	.word	0xffffffff


	//   ....[13]....
        /*0b48*/ 	.word	0xffffffff


	//   ....[14]....
        /*0b4c*/ 	.word	0xffffffff


	//   ....[15]....
        /*0b50*/ 	.word	0xffffffff


	//   ....[16]....
        /*0b54*/ 	.word	0xffffffff


	//   ....[17]....
        /*0b58*/ 	.word	0xffffffff


	//   ....[18]....
        /*0b5c*/ 	.word	0xffffffff


	//   ....[19]....
        /*0b60*/ 	.word	0xffffffff


	//   ....[20]....
        /*0b64*/ 	.word	0xffffffff


	//   ....[21]....
        /*0b68*/ 	.word	0xffffffff


	//   ....[22]....
        /*0b6c*/ 	.word	0xffffffff


	//   ....[23]....
        /*0b70*/ 	.word	0xffffffff


	//   ....[24]....
        /*0b74*/ 	.word	0xffffffff


	//   ....[25]....
        /*0b78*/ 	.word	0xffffffff


	//   ....[26]....
        /*0b7c*/ 	.word	0xffffffff


	//   ....[27]....
        /*0b80*/ 	.word	0xffffffff


	//   ....[28]....
        /*0b84*/ 	.word	0xffffffff


	//   ....[29]....
        /*0b88*/ 	.word	0xffffffff


	//   ....[30]....
        /*0b8c*/ 	.word	0xffffffff


	//   ....[31]....
        /*0b90*/ 	.word	0xffffffff


	//   ....[32]....
        /*0b94*/ 	.word	0xffffffff


	//   ....[33]....
        /*0b98*/ 	.word	0xffffffff


	//   ....[34]....
        /*0b9c*/ 	.word	0xffffffff


	//   ....[35]....
        /*0ba0*/ 	.word	0xffffffff


	//   ....[36]....
        /*0ba4*/ 	.word	0xffffffff


	//   ....[37]....
        /*0ba8*/ 	.word	0xffffffff


	//   ....[38]....
        /*0bac*/ 	.word	0xffffffff


	//   ....[39]....
        /*0bb0*/ 	.word	0xffffffff


	//   ....[40]....
        /*0bb4*/ 	.word	0xffffffff


	//   ....[41]....
        /*0bb8*/ 	.word	0xffffffff


	//   ....[42]....
        /*0bbc*/ 	.word	0xffffffff


	//   ....[43]....
        /*0bc0*/ 	.word	0xffffffff


	//   ....[44]....
        /*0bc4*/ 	.word	0xffffffff


	//   ....[45]....
        /*0bc8*/ 	.word	0xffffffff


	//   ....[46]....
        /*0bcc*/ 	.word	0xffffffff


	//   ....[47]....
        /*0bd0*/ 	.word	0xffffffff


	//   ....[48]....
        /*0bd4*/ 	.word	0xffffffff


	//   ....[49]....
        /*0bd8*/ 	.word	0xffffffff


	//   ....[50]....
        /*0bdc*/ 	.word	0xffffffff


	//   ....[51]....
        /*0be0*/ 	.word	0xffffffff


	//   ....[52]....
        /*0be4*/ 	.word	0xffffffff


	//   ....[53]....
        /*0be8*/ 	.word	0xffffffff


	//   ....[54]....
        /*0bec*/ 	.word	0xffffffff


	//   ....[55]....
        /*0bf0*/ 	.word	0xffffffff


	//   ....[56]....
        /*0bf4*/ 	.word	0xffffffff


	//   ....[57]....
        /*0bf8*/ 	.word	0xffffffff


	//   ....[58]....
        /*0bfc*/ 	.word	0xffffffff


	//   ....[59]....
        /*0c00*/ 	.word	0xffffffff


	//   ....[60]....
        /*0c04*/ 	.word	0xffffffff


	//   ....[61]....
        /*0c08*/ 	.word	0xffffffff


	//   ....[62]....
        /*0c0c*/ 	.word	0xffffffff


	//   ....[63]....
        /*0c10*/ 	.word	0xffffffff


	//   ....[64]....
        /*0c14*/ 	.word	0xffffffff


	//   ....[65]....
        /*0c18*/ 	.word	0xffffffff


	//   ....[66]....
        /*0c1c*/ 	.word	0xffffffff


	//   ....[67]....
        /*0c20*/ 	.word	0xffffffff


	//   ....[68]....
        /*0c24*/ 	.word	0xffffffff


	//   ....[69]....
        /*0c28*/ 	.word	0xffffffff


	//   ....[70]....
        /*0c2c*/ 	.word	0xffffffff


	//   ....[71]....
        /*0c30*/ 	.word	0xffffffff


	//   ....[72]....
        /*0c34*/ 	.word	0xffffffff


	//   ....[73]....
        /*0c38*/ 	.word	0xffffffff


	//   ....[74]....
        /*0c3c*/ 	.word	0xffffffff


	//   ....[75]....
        /*0c40*/ 	.word	0xffffffff


	//   ....[76]....
        /*0c44*/ 	.word	0xffffffff


	//   ....[77]....
        /*0c48*/ 	.word	0xffffffff


	//   ....[78]....
        /*0c4c*/ 	.word	0xffffffff


	//   ....[79]....
        /*0c50*/ 	.word	0xffffffff


	//   ....[80]....
        /*0c54*/ 	.word	0xffffffff


	//   ....[81]....
        /*0c58*/ 	.word	0xffffffff


	//   ....[82]....
        /*0c5c*/ 	.word	0xffffffff


	//   ....[83]....
        /*0c60*/ 	.word	0xffffffff


	//   ....[84]....
        /*0c64*/ 	.word	0xffffffff


	//   ....[85]....
        /*0c68*/ 	.word	0xffffffff


	//   ....[86]....
        /*0c6c*/ 	.word	0xffffffff


	//   ....[87]....
        /*0c70*/ 	.word	0xffffffff


	//   ....[88]....
        /*0c74*/ 	.word	0xffffffff


	//   ....[89]....
        /*0c78*/ 	.word	0xffffffff


	//   ....[90]....
        /*0c7c*/ 	.word	0xffffffff


	//   ....[91]....
        /*0c80*/ 	.word	0xffffffff


	//   ....[92]....
        /*0c84*/ 	.word	0xffffffff


	//   ....[93]....
        /*0c88*/ 	.word	0xffffffff


	//   ....[94]....
        /*0c8c*/ 	.word	0xffffffff


	//   ....[95]....
        /*0c90*/ 	.word	0xffffffff


	//   ....[96]....
        /*0c94*/ 	.word	0xffffffff


	//   ....[97]....
        /*0c98*/ 	.word	0xffffffff


	//   ....[98]....
        /*0c9c*/ 	.word	0xffffffff


	//   ....[99]....
        /*0ca0*/ 	.word	0xffffffff


	//   ....[100]....
        /*0ca4*/ 	.word	0xffffffff


	//   ....[101]....
        /*0ca8*/ 	.word	0xffffffff


	//   ....[102]....
        /*0cac*/ 	.word	0xffffffff


	//   ....[103]....
        /*0cb0*/ 	.word	0xffffffff


	//   ....[104]....
        /*0cb4*/ 	.word	0xffffffff


	//   ....[105]....
        /*0cb8*/ 	.word	0xffffffff


	//   ....[106]....
        /*0cbc*/ 	.word	0xffffffff


	//   ....[107]....
        /*0cc0*/ 	.word	0xffffffff


	//   ....[108]....
        /*0cc4*/ 	.word	0xffffffff


	//   ....[109]....
        /*0cc8*/ 	.word	0xffffffff


	//   ....[110]....
        /*0ccc*/ 	.word	0xffffffff


	//   ....[111]....
        /*0cd0*/ 	.word	0xffffffff


	//   ....[112]....
        /*0cd4*/ 	.word	0xffffffff


	//   ....[113]....
        /*0cd8*/ 	.word	0xffffffff


	//   ....[114]....
        /*0cdc*/ 	.word	0xffffffff


	//   ....[115]....
        /*0ce0*/ 	.word	0xffffffff


	//   ....[116]....
        /*0ce4*/ 	.word	0xffffffff


	//   ....[117]....
        /*0ce8*/ 	.word	0xffffffff


	//   ....[118]....
        /*0cec*/ 	.word	0xffffffff


	//   ....[119]....
        /*0cf0*/ 	.word	0xffffffff


	//   ....[120]....
        /*0cf4*/ 	.word	0xffffffff


	//   ....[121]....
        /*0cf8*/ 	.word	0xffffffff


	//   ....[122]....
        /*0cfc*/ 	.word	0xffffffff


	//   ....[123]....
        /*0d00*/ 	.word	0xffffffff


	//   ....[124]....
        /*0d04*/ 	.word	0xffffffff


	//   ....[125]....
        /*0d08*/ 	.word	0xffffffff


	//   ....[126]....
        /*0d0c*/ 	.word	0xffffffff


	//   ....[127]....
        /*0d10*/ 	.word	0xffffffff


	//   ....[128]....
        /*0d14*/ 	.word	0xffffffff


	//   ....[129]....
        /*0d18*/ 	.word	0xffffffff


	//   ....[130]....
        /*0d1c*/ 	.word	0xffffffff


	//   ....[131]....
        /*0d20*/ 	.word	0xffffffff


	//   ....[132]....
        /*0d24*/ 	.word	0xffffffff


	//   ....[133]....
        /*0d28*/ 	.word	0xffffffff


	//   ....[134]....
        /*0d2c*/ 	.word	0xffffffff


	//   ....[135]....
        /*0d30*/ 	.word	0xffffffff


	//   ....[136]....
        /*0d34*/ 	.word	0xffffffff


	//   ....[137]....
        /*0d38*/ 	.word	0xffffffff


	//   ....[138]....
        /*0d3c*/ 	.word	0xffffffff


	//   ....[139]....
        /*0d40*/ 	.word	0xffffffff


	//   ....[140]....
        /*0d44*/ 	.word	0xffffffff


	//   ....[141]....
        /*0d48*/ 	.word	0xffffffff


	//   ....[142]....
        /*0d4c*/ 	.word	0xffffffff


	//   ....[143]....
        /*0d50*/ 	.word	0xffffffff


	//   ....[144]....
        /*0d54*/ 	.word	0xffffffff


	//   ....[145]....
        /*0d58*/ 	.word	0xffffffff


	//   ....[146]....
        /*0d5c*/ 	.word	0xffffffff


	//   ....[147]....
        /*0d60*/ 	.word	0xffffffff


	//   ....[148]....
        /*0d64*/ 	.word	0xffffffff


	//   ....[149]....
        /*0d68*/ 	.word	0xffffffff


	//   ....[150]....
        /*0d6c*/ 	.word	0xffffffff


	//   ....[151]....
        /*0d70*/ 	.word	0xffffffff


	//   ....[152]....
        /*0d74*/ 	.word	0xffffffff


	//   ....[153]....
        /*0d78*/ 	.word	0xffffffff


	//   ....[154]....
        /*0d7c*/ 	.word	0xffffffff


	//   ....[155]....
        /*0d80*/ 	.word	0xffffffff


	//   ....[156]....
        /*0d84*/ 	.word	0xffffffff


	//   ....[157]....
        /*0d88*/ 	.word	0xffffffff


	//   ....[158]....
        /*0d8c*/ 	.word	0xffffffff


	//   ....[159]....
        /*0d90*/ 	.word	0xffffffff


	//   ....[160]....
        /*0d94*/ 	.word	0xffffffff


	//   ....[161]....
        /*0d98*/ 	.word	0xffffffff


	//   ....[162]....
        /*0d9c*/ 	.word	0xffffffff


	//   ....[163]....
        /*0da0*/ 	.word	0xffffffff


	//   ....[164]....
        /*0da4*/ 	.word	0xffffffff


	//   ....[165]....
        /*0da8*/ 	.word	0xffffffff


	//   ....[166]....
        /*0dac*/ 	.word	0xffffffff


	//   ....[167]....
        /*0db0*/ 	.word	0xffffffff


	//   ....[168]....
        /*0db4*/ 	.word	0xffffffff


	//   ....[169]....
        /*0db8*/ 	.word	0xffffffff


	//   ....[170]....
        /*0dbc*/ 	.word	0xffffffff


	//   ....[171]....
        /*0dc0*/ 	.word	0xffffffff


	//   ....[172]....
        /*0dc4*/ 	.word	0xffffffff


	//   ....[173]....
        /*0dc8*/ 	.word	0xffffffff


	//   ....[174]....
        /*0dcc*/ 	.word	0xffffffff


	//   ....[175]....
        /*0dd0*/ 	.word	0xffffffff


	//   ....[176]....
        /*0dd4*/ 	.word	0xffffffff


	//   ....[177]....
        /*0dd8*/ 	.word	0xffffffff


	//   ....[178]....
        /*0ddc*/ 	.word	0xffffffff


	//   ....[179]....
        /*0de0*/ 	.word	0xffffffff


	//   ....[180]....
        /*0de4*/ 	.word	0xffffffff


	//   ....[181]....
        /*0de8*/ 	.word	0xffffffff


	//   ....[182]....
        /*0dec*/ 	.word	0xffffffff


	//   ....[183]....
        /*0df0*/ 	.word	0xffffffff


	//   ....[184]....
        /*0df4*/ 	.word	0xffffffff


	//   ....[185]....
        /*0df8*/ 	.word	0xffffffff


	//   ....[186]....
        /*0dfc*/ 	.word	0xffffffff


	//   ....[187]....
        /*0e00*/ 	.word	0xffffffff


	//   ....[188]....
        /*0e04*/ 	.word	0xffffffff


	//   ....[189]....
        /*0e08*/ 	.word	0xffffffff


	//   ....[190]....
        /*0e0c*/ 	.word	0xffffffff


	//   ....[191]....
        /*0e10*/ 	.word	0xffffffff


	//   ....[192]....
        /*0e14*/ 	.word	0xffffffff


	//   ....[193]....
        /*0e18*/ 	.word	0xffffffff


	//   ....[194]....
        /*0e1c*/ 	.word	0xffffffff


	//   ....[195]....
        /*0e20*/ 	.word	0xffffffff


	//   ....[196]....
        /*0e24*/ 	.word	0xffffffff


	//   ....[197]....
        /*0e28*/ 	.word	0xffffffff


	//   ....[198]....
        /*0e2c*/ 	.word	0xffffffff


	//   ....[199]....
        /*0e30*/ 	.word	0xffffffff


	//   ....[200]....
        /*0e34*/ 	.word	0xffffffff


	//   ....[201]....
        /*0e38*/ 	.word	0xffffffff


	//   ....[202]....
        /*0e3c*/ 	.word	0xffffffff


	//   ....[203]....
        /*0e40*/ 	.word	0xffffffff


	//   ....[204]....
        /*0e44*/ 	.word	0xffffffff


	//   ....[205]....
        /*0e48*/ 	.word	0xffffffff


	//   ....[206]....
        /*0e4c*/ 	.word	0xffffffff


	//   ....[207]....
        /*0e50*/ 	.word	0xffffffff


	//   ....[208]....
        /*0e54*/ 	.word	0xffffffff


	//   ....[209]....
        /*0e58*/ 	.word	0xffffffff


	//   ....[210]....
        /*0e5c*/ 	.word	0xffffffff


	//   ....[211]....
        /*0e60*/ 	.word	0xffffffff


	//   ....[212]....
        /*0e64*/ 	.word	0xffffffff


	//   ....[213]....
        /*0e68*/ 	.word	0xffffffff


	//   ....[214]....
        /*0e6c*/ 	.word	0xffffffff


	//   ....[215]....
        /*0e70*/ 	.word	0xffffffff


	//   ....[216]....
        /*0e74*/ 	.word	0xffffffff


	//   ....[217]....
        /*0e78*/ 	.word	0xffffffff


	//   ....[218]....
        /*0e7c*/ 	.word	0xffffffff


	//   ....[219]....
        /*0e80*/ 	.word	0xffffffff


	//   ....[220]....
        /*0e84*/ 	.word	0xffffffff


	//   ....[221]....
        /*0e88*/ 	.word	0xffffffff


	//   ....[222]....
        /*0e8c*/ 	.word	0xffffffff


	//   ....[223]....
        /*0e90*/ 	.word	0xffffffff


	//   ....[224]....
        /*0e94*/ 	.word	0xffffffff


	//   ....[225]....
        /*0e98*/ 	.word	0xffffffff


	//   ....[226]....
        /*0e9c*/ 	.word	0xffffffff


	//   ....[227]....
        /*0ea0*/ 	.word	0xffffffff


	//   ....[228]....
        /*0ea4*/ 	.word	0xffffffff


	//   ....[229]....
        /*0ea8*/ 	.word	0xffffffff


	//   ....[230]....
        /*0eac*/ 	.word	0xffffffff


	//   ....[231]....
        /*0eb0*/ 	.word	0xffffffff


	//   ....[232]....
        /*0eb4*/ 	.word	0xffffffff


	//   ....[233]....
        /*0eb8*/ 	.word	0xffffffff


	//   ....[234]....
        /*0ebc*/ 	.word	0xffffffff


	//   ....[235]....
        /*0ec0*/ 	.word	0xffffffff


	//   ....[236]....
        /*0ec4*/ 	.word	0xffffffff


	//   ....[237]....
        /*0ec8*/ 	.word	0xffffffff


	//   ....[238]....
        /*0ecc*/ 	.word	0xffffffff


	//   ....[239]....
        /*0ed0*/ 	.word	0xffffffff


	//   ....[240]....
        /*0ed4*/ 	.word	0xffffffff


	//   ....[241]....
        /*0ed8*/ 	.word	0xffffffff


	//   ....[242]....
        /*0edc*/ 	.word	0xffffffff


	//   ....[243]....
        /*0ee0*/ 	.word	0xffffffff


	//   ....[244]....
        /*0ee4*/ 	.word	0xffffffff


	//   ....[245]....
        /*0ee8*/ 	.word	0xffffffff


	//   ....[246]....
        /*0eec*/ 	.word	0xffffffff


	//   ....[247]....
        /*0ef0*/ 	.word	0xffffffff


	//   ....[248]....
        /*0ef4*/ 	.word	0xffffffff


	//   ....[249]....
        /*0ef8*/ 	.word	0xffffffff


	//   ....[250]....
        /*0efc*/ 	.word	0xffffffff


	//   ....[251]....
        /*0f00*/ 	.word	0xffffffff


	//   ....[252]....
        /*0f04*/ 	.word	0xffffffff


	//   ....[253]....
        /*0f08*/ 	.word	0xffffffff


	//   ....[254]....
        /*0f0c*/ 	.word	0xffffffff


	//   ....[255]....
        /*0f10*/ 	.word	0xffffffff


	//   ....[0]....
        /*0f14*/ 	.word	0xffffffff


	//   ....[1]....
        /*0f18*/ 	.word	0xffffffff


	//   ....[2]....
        /*0f1c*/ 	.word	0xffffffff


	//   ....[3]....
        /*0f20*/ 	.word	0xffffffff


	//----- nvinfo : EIATTR_COOP_GROUP_INSTR_OFFSETS
	.align		4
.L_568:
        /*0f24*/ 	.byte	0x04, 0x28
        /*0f26*/ 	.short	(.L_570 - .L_569)


	//   ....[0]....
.L_569:
        /*0f28*/ 	.word	0x00000050


	//   ....[1]....
        /*0f2c*/ 	.word	0x00000200


	//   ....[2]....
        /*0f30*/ 	.word	0x00000230


	//   ....[3]....
        /*0f34*/ 	.word	0x00000260


	//   ....[4]....
        /*0f38*/ 	.word	0x00000290


	//   ....[5]....
        /*0f3c*/ 	.word	0x000002c0


	//   ....[6]....
        /*0f40*/ 	.word	0x000002f0


	//   ....[7]....
        /*0f44*/ 	.word	0x00000450


	//   ....[8]....
        /*0f48*/ 	.word	0x00000490


	//   ....[9]....
        /*0f4c*/ 	.word	0x000004c0


	//   ....[10]....
        /*0f50*/ 	.word	0x000004f0


	//   ....[11]....
        /*0f54*/ 	.word	0x00000520


	//   ....[12]....
        /*0f58*/ 	.word	0x00000550


	//   ....[13]....
        /*0f5c*/ 	.word	0x000005e0


	//   ....[14]....
        /*0f60*/ 	.word	0x00000630


	//   ....[15]....
        /*0f64*/ 	.word	0x00000650


	//   ....[16]....
        /*0f68*/ 	.word	0x000006b0


	//   ....[17]....
        /*0f6c*/ 	.word	0x00004560


	//   ....[18]....
        /*0f70*/ 	.word	0x000045e0


	//   ....[19]....
        /*0f74*/ 	.word	0x000055d0


	//   ....[20]....
        /*0f78*/ 	.word	0x000055e0


	//   ....[21]....
        /*0f7c*/ 	.word	0x00006b00


	//   ....[22]....
        /*0f80*/ 	.word	0x00006b70


	//   ....[23]....
        /*0f84*/ 	.word	0x00007c10


	//   ....[24]....
        /*0f88*/ 	.word	0x00007c20


	//   ....[25]....
        /*0f8c*/ 	.word	0x00008bc0


	//   ....[26]....
        /*0f90*/ 	.word	0x00008bf0


	//   ....[27]....
        /*0f94*/ 	.word	0x00008db0


	//   ....[28]....
        /*0f98*/ 	.word	0x00008dd0


	//   ....[29]....
        /*0f9c*/ 	.word	0x00009200


	//   ....[30]....
        /*0fa0*/ 	.word	0x000092c0


	//   ....[31]....
        /*0fa4*/ 	.word	0x00009460


	//   ....[32]....
        /*0fa8*/ 	.word	0x00009480


	//   ....[33]....
        /*0fac*/ 	.word	0x0000a3a0


	//   ....[34]....
        /*0fb0*/ 	.word	0x0000a3c0


	//   ....[35]....
        /*0fb4*/ 	.word	0x0000a550


	//   ....[36]....
        /*0fb8*/ 	.word	0x0000a560


	//   ....[37]....
        /*0fbc*/ 	.word	0x0000a6e0


	//   ....[38]....
        /*0fc0*/ 	.word	0x0000a700


	//   ....[39]....
        /*0fc4*/ 	.word	0x0000a880


	//   ....[40]....
        /*0fc8*/ 	.word	0x0000a890


	//   ....[41]....
        /*0fcc*/ 	.word	0x0000ace0


	//   ....[42]....
        /*0fd0*/ 	.word	0x0000ad00


	//   ....[43]....
        /*0fd4*/ 	.word	0x0000ae40


	//   ....[44]....
        /*0fd8*/ 	.word	0x0000ae50


	//   ....[45]....
        /*0fdc*/ 	.word	0x0000b200


	//   ....[46]....
        /*0fe0*/ 	.word	0x0000b220


	//   ....[47]....
        /*0fe4*/ 	.word	0x0000b240


	//   ....[48]....
        /*0fe8*/ 	.word	0x0000b260


	//   ....[49]....
        /*0fec*/ 	.word	0x0000b740


	//   ....[50]....
        /*0ff0*/ 	.word	0x0000b780


	//   ....[51]....
        /*0ff4*/ 	.word	0x0000b7c0


	//   ....[52]....
        /*0ff8*/ 	.word	0x0000b800


	//   ....[53]....
        /*0ffc*/ 	.word	0x0000bcc0


	//   ....[54]....
        /*1000*/ 	.word	0x0000bd00


	//   ....[55]....
        /*1004*/ 	.word	0x0000bd40


	//   ....[56]....
        /*1008*/ 	.word	0x0000bd80


	//   ....[57]....
        /*100c*/ 	.word	0x0000c0e0


	//   ....[58]....
        /*1010*/ 	.word	0x0000c130


	//   ....[59]....
        /*1014*/ 	.word	0x0000c2b0


	//   ....[60]....
        /*1018*/ 	.word	0x0000c2c0


	//   ....[61]....
        /*101c*/ 	.word	0x0000fc30


	//   ....[62]....
        /*1020*/ 	.word	0x0000fc50


	//   ....[63]....
        /*1024*/ 	.word	0x0000fc60


	//   ....[64]....
        /*1028*/ 	.word	0x0000fc70


	//   ....[65]....
        /*102c*/ 	.word	0x0000fe90


	//   ....[66]....
        /*1030*/ 	.word	0x0000ff10


	//   ....[67]....
        /*1034*/ 	.word	0x0000ff60


	//   ....[68]....
        /*1038*/ 	.word	0x0000ffd0


	//   ....[69]....
        /*103c*/ 	.word	0x00010280


	//   ....[70]....
        /*1040*/ 	.word	0x00010330


	//   ....[71]....
        /*1044*/ 	.word	0x00010430


	//   ....[72]....
        /*1048*/ 	.word	0x00010470


	//   ....[73]....
        /*104c*/ 	.word	0x000106f0


	//   ....[74]....
        /*1050*/ 	.word	0x00010760


	//   ....[75]....
        /*1054*/ 	.word	0x000107b0


	//   ....[76]....
        /*1058*/ 	.word	0x000107f0


	//   ....[77]....
        /*105c*/ 	.word	0x000146d0


	//   ....[78]....
        /*1060*/ 	.word	0x000146e0


	//   ....[79]....
        /*1064*/ 	.word	0x000148f0


	//   ....[80]....
        /*1068*/ 	.word	0x00014900


	//   ....[81]....
        /*106c*/ 	.word	0x00015730


	//   ....[82]....
        /*1070*/ 	.word	0x00015750


	//   ....[83]....
        /*1074*/ 	.word	0x000158e0


	//   ....[84]....
        /*1078*/ 	.word	0x000158f0


	//   ....[85]....
        /*107c*/ 	.word	0x00015b40


	//   ....[86]....
        /*1080*/ 	.word	0x00015d00


	//   ....[87]....
        /*1084*/ 	.word	0x00016000


	//   ....[88]....
        /*1088*/ 	.word	0x00016020


	//   ....[89]....
        /*108c*/ 	.word	0x00016040


	//   ....[90]....
        /*1090*/ 	.word	0x00016060


	//   ....[91]....
        /*1094*/ 	.word	0x00017570


	//   ....[92]....
        /*1098*/ 	.word	0x00017590


	//   ....[93]....
        /*109c*/ 	.word	0x00017710


	//   ....[94]....
        /*10a0*/ 	.word	0x00017720


	//   ....[95]....
        /*10a4*/ 	.word	0x00018430


	//   ....[96]....
        /*10a8*/ 	.word	0x00018450


	//   ....[97]....
        /*10ac*/ 	.word	0x000185c0


	//   ....[98]....
        /*10b0*/ 	.word	0x000185d0


	//   ....[99]....
        /*10b4*/ 	.word	0x00018820


	//   ....[100]....
        /*10b8*/ 	.word	0x000189d0


	//   ....[101]....
        /*10bc*/ 	.word	0x00018c30


	//   ....[102]....
        /*10c0*/ 	.word	0x00018c50


	//   ....[103]....
        /*10c4*/ 	.word	0x00018d30


	//   ....[104]....
        /*10c8*/ 	.word	0x00018d50


	//   ....[105]....
        /*10cc*/ 	.word	0x0001a6c0


	//   ....[106]....
        /*10d0*/ 	.word	0x0001a6d0


	//   ....[107]....
        /*10d4*/ 	.word	0x0001a850


	//   ....[108]....
        /*10d8*/ 	.word	0x0001a860


	//   ....[109]....
        /*10dc*/ 	.word	0x0001b570


	//   ....[110]....
        /*10e0*/ 	.word	0x0001b590


	//   ....[111]....
        /*10e4*/ 	.word	0x0001b6b0


	//   ....[112]....
        /*10e8*/ 	.word	0x0001b6c0


	//   ....[113]....
        /*10ec*/ 	.word	0x0001b970


	//   ....[114]....
        /*10f0*/ 	.word	0x0001b9a0


	//   ....[115]....
        /*10f4*/ 	.word	0x0001b9c0


	//   ....[116]....
        /*10f8*/ 	.word	0x0001b9e0


	//   ....[117]....
        /*10fc*/ 	.word	0x0001d140


	//   ....[118]....
        /*1100*/ 	.word	0x0001d170


	//   ....[119]....
        /*1104*/ 	.word	0x0001d190


	//   ....[120]....
        /*1108*/ 	.word	0x0001d1b0


	//   ....[121]....
        /*110c*/ 	.word	0x0001ea50


	//   ....[122]....
        /*1110*/ 	.word	0x0001ea70


	//   ....[123]....
        /*1114*/ 	.word	0x0001ea90


	//   ....[124]....
        /*1118*/ 	.word	0x0001eab0


	//   ....[125]....
        /*111c*/ 	.word	0x0001ee60


	//   ....[126]....
        /*1120*/ 	.word	0x0001ee80


	//   ....[127]....
        /*1124*/ 	.word	0x0001efe0


	//   ....[128]....
        /*1128*/ 	.word	0x0001eff0


	//   ....[129]....
        /*112c*/ 	.word	0x0001f160


	//   ....[130]....
        /*1130*/ 	.word	0x0001f180


	//   ....[131]....
        /*1134*/ 	.word	0x0001f2f0


	//   ....[132]....
        /*1138*/ 	.word	0x0001f300


	//   ....[133]....
        /*113c*/ 	.word	0x0001f690


	//   ....[134]....
        /*1140*/ 	.word	0x0001f6b0


	//   ....[135]....
        /*1144*/ 	.word	0x000202f0


	//   ....[136]....
        /*1148*/ 	.word	0x00020300


	//   ....[137]....
        /*114c*/ 	.word	0x000217a0


	//   ....[138]....
        /*1150*/ 	.word	0x000217c0


	//   ....[139]....
        /*1154*/ 	.word	0x00021930


	//   ....[140]....
        /*1158*/ 	.word	0x00021940


	//   ....[141]....
        /*115c*/ 	.word	0x00021ab0


	//   ....[142]....
        /*1160*/ 	.word	0x00021ad0


	//   ....[143]....
        /*1164*/ 	.word	0x00021c40


	//   ....[144]....
        /*1168*/ 	.word	0x00021c50


	//   ....[145]....
        /*116c*/ 	.word	0x00021e80


	//   ....[146]....
        /*1170*/ 	.word	0x00021ea0


	//   ....[147]....
        /*1174*/ 	.word	0x00021fd0


	//   ....[148]....
        /*1178*/ 	.word	0x00022010


	//   ....[149]....
        /*117c*/ 	.word	0x00022040


	//   ....[150]....
        /*1180*/ 	.word	0x00022070


	//   ....[151]....
        /*1184*/ 	.word	0x000220a0


	//   ....[152]....
        /*1188*/ 	.word	0x000220d0


	//   ....[153]....
        /*118c*/ 	.word	0x00022240


	//   ....[154]....
        /*1190*/ 	.word	0x00022280


	//   ....[155]....
        /*1194*/ 	.word	0x000222b0


	//   ....[156]....
        /*1198*/ 	.word	0x000222e0


	//   ....[157]....
        /*119c*/ 	.word	0x00022310


	//   ....[158]....
        /*11a0*/ 	.word	0x00022340


	//   ....[159]....
        /*11a4*/ 	.word	0x000223d0


	//   ....[160]....
        /*11a8*/ 	.word	0x00022430


	//   ....[161]....
        /*11ac*/ 	.word	0x00022440


	//   ....[162]....
        /*11b0*/ 	.word	0x000224a0


	//   ....[163]....
        /*11b4*/ 	.word	0x00022f00


	//   ....[164]....
        /*11b8*/ 	.word	0x00022f60


	//   ....[165]....
        /*11bc*/ 	.word	0x00022fc0


	//   ....[166]....
        /*11c0*/ 	.word	0x00023020


	//   ....[167]....
        /*11c4*/ 	.word	0x00023080


	//   ....[168]....
        /*11c8*/ 	.word	0x000230f0


	//   ....[169]....
        /*11cc*/ 	.word	0x00023140


	//   ....[170]....
        /*11d0*/ 	.word	0x000231a0


	//   ....[171]....
        /*11d4*/ 	.word	0x00023210


	//   ....[172]....
        /*11d8*/ 	.word	0x00023280


	//   ....[173]....
        /*11dc*/ 	.word	0x000232f0


	//   ....[174]....
        /*11e0*/ 	.word	0x00023360


	//   ....[175]....
        /*11e4*/ 	.word	0x000233d0


	//   ....[176]....
        /*11e8*/ 	.word	0x00023430


	//   ....[177]....
        /*11ec*/ 	.word	0x000234a0


	//   ....[178]....
        /*11f0*/ 	.word	0x00023510


	//   ....[179]....
        /*11f4*/ 	.word	0x00023580


	//   ....[180]....
        /*11f8*/ 	.word	0x000235e0


	//   ....[181]....
        /*11fc*/ 	.word	0x00023650


	//   ....[182]....
        /*1200*/ 	.word	0x000236b0


	//   ....[183]....
        /*1204*/ 	.word	0x00023720


	//   ....[184]....
        /*1208*/ 	.word	0x00023790


	//   ....[185]....
        /*120c*/ 	.word	0x00023800


	//   ....[186]....
        /*1210*/ 	.word	0x00023860


	//   ....[187]....
        /*1214*/ 	.word	0x000238d0


	//   ....[188]....
        /*1218*/ 	.word	0x00023940


	//   ....[189]....
        /*121c*/ 	.word	0x00023c80


	//   ....[190]....
        /*1220*/ 	.word	0x00023cd0


	//   ....[191]....
        /*1224*/ 	.word	0x00023d20


	//   ....[192]....
        /*1228*/ 	.word	0x00023d70


	//   ....[193]....
        /*122c*/ 	.word	0x00023de0


	//   ....[194]....
        /*1230*/ 	.word	0x00023e50


	//   ....[195]....
        /*1234*/ 	.word	0x00023ec0


	//   ....[196]....
        /*1238*/ 	.word	0x00023f20


	//   ....[197]....
        /*123c*/ 	.word	0x00023f90


	//   ....[198]....
        /*1240*/ 	.word	0x00024000


	//   ....[199]....
        /*1244*/ 	.word	0x00024070


	//   ....[200]....
        /*1248*/ 	.word	0x000240d0


	//   ....[201]....
        /*124c*/ 	.word	0x00024140


	//   ....[202]....
        /*1250*/ 	.word	0x000241b0


	//   ....[203]....
        /*1254*/ 	.word	0x000244f0


	//   ....[204]....
        /*1258*/ 	.word	0x00024530


	//   ....[205]....
        /*125c*/ 	.word	0x00024580


	//   ....[206]....
        /*1260*/ 	.word	0x000245c0


	//   ....[207]....
        /*1264*/ 	.word	0x00024630


	//   ....[208]....
        /*1268*/ 	.word	0x000246a0


	//   ....[209]....
        /*126c*/ 	.word	0x00024700


	//   ....[210]....
        /*1270*/ 	.word	0x00024770


	//   ....[211]....
        /*1274*/ 	.word	0x000247e0


	//   ....[212]....
        /*1278*/ 	.word	0x00024850


	//   ....[213]....
        /*127c*/ 	.word	0x000248b0


	//   ....[214]....
        /*1280*/ 	.word	0x00024900


	//   ....[215]....
        /*1284*/ 	.word	0x00024950


	//   ....[216]....
        /*1288*/ 	.word	0x000249a0


	//   ....[217]....
        /*128c*/ 	.word	0x000249e0


	//   ....[218]....
        /*1290*/ 	.word	0x00024a40


	//   ....[219]....
        /*1294*/ 	.word	0x00024a90


	//   ....[220]....
        /*1298*/ 	.word	0x00024ae0


	//   ....[221]....
        /*129c*/ 	.word	0x00024b20


	//   ....[222]....
        /*12a0*/ 	.word	0x00024b90


	//   ....[223]....
        /*12a4*/ 	.word	0x00024c00


	//   ....[224]....
        /*12a8*/ 	.word	0x00024c70


	//   ....[225]....
        /*12ac*/ 	.word	0x00024cd0


	//   ....[226]....
        /*12b0*/ 	.word	0x00024d40


	//   ....[227]....
        /*12b4*/ 	.word	0x00024db0


	//   ....[228]....
        /*12b8*/ 	.word	0x00024e20


	//   ....[229]....
        /*12bc*/ 	.word	0x00024e80


	//   ....[230]....
        /*12c0*/ 	.word	0x00024ef0


	//   ....[231]....
        /*12c4*/ 	.word	0x00024f60


	//   ....[232]....
        /*12c8*/ 	.word	0x00024fd0


	//   ....[233]....
        /*12cc*/ 	.word	0x00025030


	//   ....[234]....
        /*12d0*/ 	.word	0x000250a0


	//   ....[235]....
        /*12d4*/ 	.word	0x00025110


	//   ....[236]....
        /*12d8*/ 	.word	0x00025180


	//   ....[237]....
        /*12dc*/ 	.word	0x000251e0


	//   ....[238]....
        /*12e0*/ 	.word	0x00025250


	//   ....[239]....
        /*12e4*/ 	.word	0x000252c0


	//   ....[240]....
        /*12e8*/ 	.word	0x00025330


	//   ....[241]....
        /*12ec*/ 	.word	0x00025390


	//   ....[242]....
        /*12f0*/ 	.word	0x00025400


	//   ....[243]....
        /*12f4*/ 	.word	0x00025470


	//   ....[244]....
        /*12f8*/ 	.word	0x000254d0


	//   ....[245]....
        /*12fc*/ 	.word	0x00025520


	//   ....[246]....
        /*1300*/ 	.word	0x00025580


	//   ....[247]....
        /*1304*/ 	.word	0x000255e0


	//   ....[248]....
        /*1308*/ 	.word	0x00025640


	//   ....[249]....
        /*130c*/ 	.word	0x000256b0


	//   ....[250]....
        /*1310*/ 	.word	0x00025710


	//   ....[251]....
        /*1314*/ 	.word	0x00025770


	//   ....[252]....
        /*1318*/ 	.word	0x000257d0


	//   ....[253]....
        /*131c*/ 	.word	0x00025830


	//   ....[254]....
        /*1320*/ 	.word	0x00025890


	//   ....[255]....
        /*1324*/ 	.word	0x00025900


	//   ....[0]....
        /*1328*/ 	.word	0x00025950


	//   ....[1]....
        /*132c*/ 	.word	0x000259b0


	//   ....[2]....
        /*1330*/ 	.word	0x00025a10


	//   ....[3]....
        /*1334*/ 	.word	0x00025a80


	//----- nvinfo : EIATTR_EXIT_INSTR_OFFSETS
	.align		4
.L_570:
        /*1338*/ 	.byte	0x04, 0x1c
        /*133a*/ 	.short	(.L_572 - .L_571)


	//   ....[0]....
.L_571:
        /*133c*/ 	.word	0x000010d0


	//   ....[1]....
        /*1340*/ 	.word	0x00022ec0


	//----- nvinfo : EIATTR_MAX_THREADS
	.align		4
.L_572:
        /*1344*/ 	.byte	0x04, 0x05
        /*1346*/ 	.short	(.L_574 - .L_573)
.L_573:
        /*1348*/ 	.word	0x00000100
        /*134c*/ 	.word	0x00000001
        /*1350*/ 	.word	0x00000001


	//----- nvinfo : EIATTR_CRS_STACK_SIZE
	.align		4
.L_574:
        /*1354*/ 	.byte	0x04, 0x1e
        /*1356*/ 	.short	(.L_576 - .L_575)
.L_575:
        /*1358*/ 	.word	0x00000000
.L_576:


//--------------------- .nv.callgraph             --------------------------
	.section	.nv.callgraph,"",@"SHT_CUDA_CALLGRAPH"
	.align	4
	.sectionentsize	8
	.align		4
        /*0000*/ 	.word	0x00000000
	.align		4
        /*0004*/ 	.word	0xffffffff
	.align		4
        /*0008*/ 	.word	0x00000000
	.align		4
        /*000c*/ 	.word	0xfffffffe
	.align		4
        /*0010*/ 	.word	0x00000000
	.align		4
        /*0014*/ 	.word	0xfffffffd
	.align		4
        /*0018*/ 	.word	0x00000000
	.align		4
        /*001c*/ 	.word	0xfffffffc


//--------------------- .nv.rel.action            --------------------------
	.section	.nv.rel.action,"",@"SHT_CUDA_RELOCINFO"
	.align	8
	.sectionentsize	8
        /*0000*/ 	.byte	0x73, 0x00, 0x00, 0x00, 0x00, 0x00, 0x00, 0x00, 0x00, 0x00, 0x00, 0x11, 0x25, 0x00, 0x05, 0x36


//--------------------- .nv.constant4             --------------------------
	.section	.nv.constant4,"a",@progbits
	.align	8
	.align		8
.nv.constant4:
        /*0000*/ 	.dword	_ZN78_INTERNAL_fb80f8da_42_flash_fwd_hdim256_bf16_paged_split_sm80_cu_1f2e7571_32184cuda3std3__45__cpo5beginE
	.align		8
        /*0008*/ 	.dword	_ZN78_INTERNAL_fb80f8da_42_flash_fwd_hdim256_bf16_paged_split_sm80_cu_1f2e7571_32184cuda3std3__45__cpo3endE
	.align		8
        /*0010*/ 	.dword	_ZN78_INTERNAL_fb80f8da_42_flash_fwd_hdim256_bf16_paged_split_sm80_cu_1f2e7571_32184cuda3std3__45__cpo6cbeginE
	.align		8
        /*0018*/ 	.dword	_ZN78_INTERNAL_fb80f8da_42_flash_fwd_hdim256_bf16_paged_split_sm80_cu_1f2e7571_32184cuda3std3__45__cpo4cendE
	.align		8
        /*0020*/ 	.dword	_ZN78_INTERNAL_fb80f8da_42_flash_fwd_hdim256_bf16_paged_split_sm80_cu_1f2e7571_32184cuda3std3__480_GLOBAL__N__fb80f8da_42_flash_fwd_hdim256_bf16_paged_split_sm80_cu_1f2e7571_32186ignoreE
	.align		8
        /*0028*/ 	.dword	_ZN78_INTERNAL_fb80f8da_42_flash_fwd_hdim256_bf16_paged_split_sm80_cu_1f2e7571_32184cuda3std3__419piecewise_constructE
	.align		8
        /*0030*/ 	.dword	_ZN78_INTERNAL_fb80f8da_42_flash_fwd_hdim256_bf16_paged_split_sm80_cu_1f2e7571_32184cuda3std3__48in_placeE
	.align		8
        /*0038*/ 	.dword	_ZN78_INTERNAL_fb80f8da_42_flash_fwd_hdim256_bf16_paged_split_sm80_cu_1f2e7571_32184cuda3std6ranges3__45__cpo4swapE
	.align		8
        /*0040*/ 	.dword	_ZN78_INTERNAL_fb80f8da_42_flash_fwd_hdim256_bf16_paged_split_sm80_cu_1f2e7571_32184cuda3std6ranges3__45__cpo9iter_moveE
	.align		8
        /*0048*/ 	.dword	_ZN78_INTERNAL_fb80f8da_42_flash_fwd_hdim256_bf16_paged_split_sm80_cu_1f2e7571_32184cute7productE
	.align		8
        /*0050*/ 	.dword	_ZN78_INTERNAL_fb80f8da_42_flash_fwd_hdim256_bf16_paged_split_sm80_cu_1f2e7571_32184cute1_E


//--------------------- .nv.constant0._ZN7cutlass13device_kernelIN5flash19enable_sm80_to_sm89INS1_16FlashAttnFwdSm80INS1_25CollectiveMainloopFwdSm80ILi8ELi1ELb1EN4cute5tupleIJNS5_1CILi128EEENS7_ILi64EEENS7_ILi256EEEEEELi256ENS_10bfloat16_tEfNS_4arch4Sm80ELb0ELb0ELb0ELb0ELb1ELb0ELb1ELb1EEENS1_21CollectiveEpilogueFwdINS6_IJS8_SA_S9_EEENS6_IJNS7_ILi1EEESI_SI_EEESC_SE_Li256ELb0ELb1ELb1ELb0EEENS1_19SingleTileSchedulerILb0ELb1ELb1ELi128EEEEEEEEEvNT_6ParamsE --------------------------
	.section	.nv.constant0._ZN7cutlass13device_kernelIN5flash19enable_sm80_to_sm89INS1_16FlashAttnFwdSm80INS1_25CollectiveMainloopFwdSm80ILi8ELi1ELb1EN4cute5tupleIJNS5_1CILi128EEENS7_ILi64EEENS7_ILi256EEEEEELi256ENS_10bfloat16_tEfNS_4arch4Sm80ELb0ELb0ELb0ELb0ELb1ELb0ELb1ELb1EEENS1_21CollectiveEpilogueFwdINS6_IJS8_SA_S9_EEENS6_IJNS7_ILi1EEESI_SI_EEESC_SE_Li256ELb0ELb1ELb1ELb0EEENS1_19SingleTileSchedulerILb0ELb1ELb1ELi128EEEEEEEEEvNT_6ParamsE,"a",@progbits
	.sectionflags	@""
	.align	4
.nv.constant0._ZN7cutlass13device_kernelIN5flash19enable_sm80_to_sm89INS1_16FlashAttnFwdSm80INS1_25CollectiveMainloopFwdSm80ILi8ELi1ELb1EN4cute5tupleIJNS5_1CILi128EEENS7_ILi64EEENS7_ILi256EEEEEELi256ENS_10bfloat16_tEfNS_4arch4Sm80ELb0ELb0ELb0ELb0ELb1ELb0ELb1ELb1EEENS1_21CollectiveEpilogueFwdINS6_IJS8_SA_S9_EEENS6_IJNS7_ILi1EEESI_SI_EEESC_SE_Li256ELb0ELb1ELb1ELb0EEENS1_19SingleTileSchedulerILb0ELb1ELb1ELi128EEEEEEEEEvNT_6ParamsE:
	.zero		1400


//--------------------- .nv.constant0._ZN7cutlass13device_kernelIN5flash19enable_sm80_to_sm89INS1_16FlashAttnFwdSm80INS1_25CollectiveMainloopFwdSm80ILi8ELi1ELb1EN4cute5tupleIJNS5_1CILi128EEENS7_ILi48EEENS7_ILi256EEEEEELi256ENS_10bfloat16_tEfNS_4arch4Sm80ELb0ELb0ELb0ELb1ELb1ELb0ELb1ELb1EEENS1_21CollectiveEpilogueFwdINS6_IJS8_SA_S9_EEENS6_IJNS7_ILi1EEESI_SI_EEESC_SE_Li256ELb1ELb1ELb1ELb0EEENS1_36VarlenDynamicPersistentTileSchedulerILi128ELi48ELi256ELi256ELb1ELb1ELb0ELb0ELb1ELb1EEEEEEEEEvNT_6ParamsE --------------------------
	.section	.nv.constant0._ZN7cutlass13device_kernelIN5flash19enable_sm80_to_sm89INS1_16FlashAttnFwdSm80INS1_25CollectiveMainloopFwdSm80ILi8ELi1ELb1EN4cute5tupleIJNS5_1CILi128EEENS7_ILi48EEENS7_ILi256EEEEEELi256ENS_10bfloat16_tEfNS_4arch4Sm80ELb0ELb0ELb0ELb1ELb1ELb0ELb1ELb1EEENS1_21CollectiveEpilogueFwdINS6_IJS8_SA_S9_EEENS6_IJNS7_ILi1EEESI_SI_EEESC_SE_Li256ELb1ELb1ELb1ELb0EEENS1_36VarlenDynamicPersistentTileSchedulerILi128ELi48ELi256ELi256ELb1ELb1ELb0ELb0ELb1ELb1EEEEEEEEEvNT_6ParamsE,"a",@progbits
	.sectionflags	@""
	.align	4
.nv.constant0._ZN7cutlass13device_kernelIN5flash19enable_sm80_to_sm89INS1_16FlashAttnFwdSm80INS1_25CollectiveMainloopFwdSm80ILi8ELi1ELb1EN4cute5tupleIJNS5_1CILi128EEENS7_ILi48EEENS7_ILi256EEEEEELi256ENS_10bfloat16_tEfNS_4arch4Sm80ELb0ELb0ELb0ELb1ELb1ELb0ELb1ELb1EEENS1_21CollectiveEpilogueFwdINS6_IJS8_SA_S9_EEENS6_IJNS7_ILi1EEESI_SI_EEESC_SE_Li256ELb1ELb1ELb1ELb0EEENS1_36VarlenDynamicPersistentTileSchedulerILi128ELi48ELi256ELi256ELb1ELb1ELb0ELb0ELb1ELb1EEEEEEEEEvNT_6ParamsE:
	.zero		1432


//--------------------- .nv.constant0._ZN7cutlass13device_kernelIN5flash19enable_sm80_to_sm89INS1_16FlashAttnFwdSm80INS1_25CollectiveMainloopFwdSm80ILi8ELi1ELb0EN4cute5tupleIJNS5_1CILi128EEENS7_ILi32EEENS7_ILi256EEEEEELi256ENS_10bfloat16_tEfNS_4arch4Sm80ELb0ELb0ELb0ELb1ELb1ELb1ELb1ELb1EEENS1_21CollectiveEpilogueFwdINS6_IJS8_SA_S9_EEENS6_IJNS7_ILi1EEESI_SI_EEESC_SE_Li256ELb1ELb1ELb1ELb0EEENS1_36VarlenDynamicPersistentTileSchedulerILi128ELi32ELi256ELi256ELb1ELb1ELb0ELb0ELb1ELb1EEEEEEEEEvNT_6ParamsE --------------------------
	.section	.nv.constant0._ZN7cutlass13device_kernelIN5flash19enable_sm80_to_sm89INS1_16FlashAttnFwdSm80INS1_25CollectiveMainloopFwdSm80ILi8ELi1ELb0EN4cute5tupleIJNS5_1CILi128EEENS7_ILi32EEENS7_ILi256EEEEEELi256ENS_10bfloat16_tEfNS_4arch4Sm80ELb0ELb0ELb0ELb1ELb1ELb1ELb1ELb1EEENS1_21CollectiveEpilogueFwdINS6_IJS8_SA_S9_EEENS6_IJNS7_ILi1EEESI_SI_EEESC_SE_Li256ELb1ELb1ELb1ELb0EEENS1_36VarlenDynamicPersistentTileSchedulerILi128ELi32ELi256ELi256ELb1ELb1ELb0ELb0ELb1ELb1EEEEEEEEEvNT_6ParamsE,"a",@progbits
	.sectionflags	@""
	.align	4
.nv.constant0._ZN7cutlass13device_kernelIN5flash19enable_sm80_to_sm89INS1_16FlashAttnFwdSm80INS1_25CollectiveMainloopFwdSm80ILi8ELi1ELb0EN4cute5tupleIJNS5_1CILi128EEENS7_ILi32EEENS7_ILi256EEEEEELi256ENS_10bfloat16_tEfNS_4arch4Sm80ELb0ELb0ELb0ELb1ELb1ELb1ELb1ELb1EEENS1_21CollectiveEpilogueFwdINS6_IJS8_SA_S9_EEENS6_IJNS7_ILi1EEESI_SI_EEESC_SE_Li256ELb1ELb1ELb1ELb0EEENS1_36VarlenDynamicPersistentTileSchedulerILi128ELi32ELi256ELi256ELb1ELb1ELb0ELb0ELb1ELb1EEEEEEEEEvNT_6ParamsE:
	.zero		1432


//--------------------- .nv.constant0._ZN7cutlass13device_kernelIN5flash19enable_sm80_to_sm89INS1_16FlashAttnFwdSm80INS1_25CollectiveMainloopFwdSm80ILi8ELi1ELb1EN4cute5tupleIJNS5_1CILi128EEENS7_ILi48EEENS7_ILi256EEEEEELi256ENS_10bfloat16_tEfNS_4arch4Sm80ELb0ELb1ELb0ELb0ELb1ELb0ELb1ELb1EEENS1_21CollectiveEpilogueFwdINS6_IJS8_SA_S9_EEENS6_IJNS7_ILi1EEESI_SI_EEESC_SE_Li256ELb0ELb1ELb1ELb0EEENS1_19SingleTileSchedulerILb0ELb1ELb1ELi128EEEEEEEEEvNT_6ParamsE --------------------------
	.section	.nv.constant0._ZN7cutlass13device_kernelIN5flash19enable_sm80_to_sm89INS1_16FlashAttnFwdSm80INS1_25CollectiveMainloopFwdSm80ILi8ELi1ELb1EN4cute5tupleIJNS5_1CILi128EEENS7_ILi48EEENS7_ILi256EEEEEELi256ENS_10bfloat16_tEfNS_4arch4Sm80ELb0ELb1ELb0ELb0ELb1ELb0ELb1ELb1EEENS1_21CollectiveEpilogueFwdINS6_IJS8_SA_S9_EEENS6_IJNS7_ILi1EEESI_SI_EEESC_SE_Li256ELb0ELb1ELb1ELb0EEENS1_19SingleTileSchedulerILb0ELb1ELb1ELi128EEEEEEEEEvNT_6ParamsE,"a",@progbits
	.sectionflags	@""
	.align	4
.nv.constant0._ZN7cutlass13device_kernelIN5flash19enable_sm80_to_sm89INS1_16FlashAttnFwdSm80INS1_25CollectiveMainloopFwdSm80ILi8ELi1ELb1EN4cute5tupleIJNS5_1CILi128EEENS7_ILi48EEENS7_ILi256EEEEEELi256ENS_10bfloat16_tEfNS_4arch4Sm80ELb0ELb1ELb0ELb0ELb1ELb0ELb1ELb1EEENS1_21CollectiveEpilogueFwdINS6_IJS8_SA_S9_EEENS6_IJNS7_ILi1EEESI_SI_EEESC_SE_Li256ELb0ELb1ELb1ELb0EEENS1_19SingleTileSchedulerILb0ELb1ELb1ELi128EEEEEEEEEvNT_6ParamsE:
	.zero		1400


//--------------------- .nv.constant0._ZN7cutlass13device_kernelIN5flash19enable_sm80_to_sm89INS1_16FlashAttnFwdSm80INS1_25CollectiveMainloopFwdSm80ILi8ELi1ELb1EN4cute5tupleIJNS5_1CILi128EEENS7_ILi48EEENS7_ILi256EEEEEELi256ENS_10bfloat16_tEfNS_4arch4Sm80ELb0ELb1ELb0ELb1ELb1ELb0ELb1ELb1EEENS1_21CollectiveEpilogueFwdINS6_IJS8_SA_S9_EEENS6_IJNS7_ILi1EEESI_SI_EEESC_SE_Li256ELb1ELb1ELb1ELb0EEENS1_36VarlenDynamicPersistentTileSchedulerILi128ELi48ELi256ELi256ELb1ELb1ELb0ELb1ELb0ELb1EEEEEEEEEvNT_6ParamsE --------------------------
	.section	.nv.constant0._ZN7cutlass13device_kernelIN5flash19enable_sm80_to_sm89INS1_16FlashAttnFwdSm80INS1_25CollectiveMainloopFwdSm80ILi8ELi1ELb1EN4cute5tupleIJNS5_1CILi128EEENS7_ILi48EEENS7_ILi256EEEEEELi256ENS_10bfloat16_tEfNS_4arch4Sm80ELb0ELb1ELb0ELb1ELb1ELb0ELb1ELb1EEENS1_21CollectiveEpilogueFwdINS6_IJS8_SA_S9_EEENS6_IJNS7_ILi1EEESI_SI_EEESC_SE_Li256ELb1ELb1ELb1ELb0EEENS1_36VarlenDynamicPersistentTileSchedulerILi128ELi48ELi256ELi256ELb1ELb1ELb0ELb1ELb0ELb1EEEEEEEEEvNT_6ParamsE,"a",@progbits
	.sectionflags	@""
	.align	4
.nv.constant0._ZN7cutlass13device_kernelIN5flash19enable_sm80_to_sm89INS1_16FlashAttnFwdSm80INS1_25CollectiveMainloopFwdSm80ILi8ELi1ELb1EN4cute5tupleIJNS5_1CILi128EEENS7_ILi48EEENS7_ILi256EEEEEELi256ENS_10bfloat16_tEfNS_4arch4Sm80ELb0ELb1ELb0ELb1ELb1ELb0ELb1ELb1EEENS1_21CollectiveEpilogueFwdINS6_IJS8_SA_S9_EEENS6_IJNS7_ILi1EEESI_SI_EEESC_SE_Li256ELb1ELb1ELb1ELb0EEENS1_36VarlenDynamicPersistentTileSchedulerILi128ELi48ELi256ELi256ELb1ELb1ELb0ELb1ELb0ELb1EEEEEEEEEvNT_6ParamsE:
	.zero		1432


//--------------------- .nv.constant0._ZN7cutlass13device_kernelIN5flash19enable_sm80_to_sm89INS1_16FlashAttnFwdSm80INS1_25CollectiveMainloopFwdSm80ILi8ELi1ELb0EN4cute5tupleIJNS5_1CILi128EEENS7_ILi32EEENS7_ILi256EEEEEELi256ENS_10bfloat16_tEfNS_4arch4Sm80ELb0ELb1ELb0ELb1ELb1ELb1ELb1ELb1EEENS1_21CollectiveEpilogueFwdINS6_IJS8_SA_S9_EEENS6_IJNS7_ILi1EEESI_SI_EEESC_SE_Li256ELb1ELb1ELb1ELb0EEENS1_36VarlenDynamicPersistentTileSchedulerILi128ELi32ELi256ELi256ELb1ELb1ELb0ELb1ELb0ELb1EEEEEEEEEvNT_6ParamsE --------------------------
	.section	.nv.constant0._ZN7cutlass13device_kernelIN5flash19enable_sm80_to_sm89INS1_16FlashAttnFwdSm80INS1_25CollectiveMainloopFwdSm80ILi8ELi1ELb0EN4cute5tupleIJNS5_1CILi128EEENS7_ILi32EEENS7_ILi256EEEEEELi256ENS_10bfloat16_tEfNS_4arch4Sm80ELb0ELb1ELb0ELb1ELb1ELb1ELb1ELb1EEENS1_21CollectiveEpilogueFwdINS6_IJS8_SA_S9_EEENS6_IJNS7_ILi1EEESI_SI_EEESC_SE_Li256ELb1ELb1ELb1ELb0EEENS1_36VarlenDynamicPersistentTileSchedulerILi128ELi32ELi256ELi256ELb1ELb1ELb0ELb1ELb0ELb1EEEEEEEEEvNT_6ParamsE,"a",@progbits
	.sectionflags	@""
	.align	4
.nv.constant0._ZN7cutlass13device_kernelIN5flash19enable_sm80_to_sm89INS1_16FlashAttnFwdSm80INS1_25CollectiveMainloopFwdSm80ILi8ELi1ELb0EN4cute5tupleIJNS5_1CILi128EEENS7_ILi32EEENS7_ILi256EEEEEELi256ENS_10bfloat16_tEfNS_4arch4Sm80ELb0ELb1ELb0ELb1ELb1ELb1ELb1ELb1EEENS1_21CollectiveEpilogueFwdINS6_IJS8_SA_S9_EEENS6_IJNS7_ILi1EEESI_SI_EEESC_SE_Li256ELb1ELb1ELb1ELb0EEENS1_36VarlenDynamicPersistentTileSchedulerILi128ELi32ELi256ELi256ELb1ELb1ELb0ELb1ELb0ELb1EEEEEEEEEvNT_6ParamsE:
	.zero		1432


//--------------------- .nv.constant0._ZN7cutlass13device_kernelIN5flash19enable_sm80_to_sm89INS1_16FlashAttnFwdSm80INS1_25CollectiveMainloopFwdSm80ILi8ELi1ELb1EN4cute5tupleIJNS5_1CILi128EEENS7_ILi64EEENS7_ILi256EEEEEELi256ENS_10bfloat16_tEfNS_4arch4Sm80ELb1ELb0ELb0ELb0ELb1ELb0ELb1ELb1EEENS1_21CollectiveEpilogueFwdINS6_IJS8_SA_S9_EEENS6_IJNS7_ILi1EEESI_SI_EEESC_SE_Li256ELb0ELb1ELb1ELb0EEENS1_30DynamicPersistentTileSchedulerILi256ELi256ELb1ELb1ELb0EEEEEEEEEvNT_6ParamsE --------------------------
	.section	.nv.constant0._ZN7cutlass13device_kernelIN5flash19enable_sm80_to_sm89INS1_16FlashAttnFwdSm80INS1_25CollectiveMainloopFwdSm80ILi8ELi1ELb1EN4cute5tupleIJNS5_1CILi128EEENS7_ILi64EEENS7_ILi256EEEEEELi256ENS_10bfloat16_tEfNS_4arch4Sm80ELb1ELb0ELb0ELb0ELb1ELb0ELb1ELb1EEENS1_21CollectiveEpilogueFwdINS6_IJS8_SA_S9_EEENS6_IJNS7_ILi1EEESI_SI_EEESC_SE_Li256ELb0ELb1ELb1ELb0EEENS1_30DynamicPersistentTileSchedulerILi256ELi256ELb1ELb1ELb0EEEEEEEEEvNT_6ParamsE,"a",@progbits
	.sectionflags	@""
	.align	4
.nv.constant0._ZN7cutlass13device_kernelIN5flash19enable_sm80_to_sm89INS1_16FlashAttnFwdSm80INS1_25CollectiveMainloopFwdSm80ILi8ELi1ELb1EN4cute5tupleIJNS5_1CILi128EEENS7_ILi64EEENS7_ILi256EEEEEELi256ENS_10bfloat16_tEfNS_4arch4Sm80ELb1ELb0ELb0ELb0ELb1ELb0ELb1ELb1EEENS1_21CollectiveEpilogueFwdINS6_IJS8_SA_S9_EEENS6_IJNS7_ILi1EEESI_SI_EEESC_SE_Li256ELb0ELb1ELb1ELb0EEENS1_30DynamicPersistentTileSchedulerILi256ELi256ELb1ELb1ELb0EEEEEEEEEvNT_6ParamsE:
	.zero		1416


//--------------------- .nv.constant0._ZN7cutlass13device_kernelIN5flash19enable_sm80_to_sm89INS1_16FlashAttnFwdSm80INS1_25CollectiveMainloopFwdSm80ILi8ELi1ELb1EN4cute5tupleIJNS5_1CILi128EEENS7_ILi48EEENS7_ILi256EEEEEELi256ENS_10bfloat16_tEfNS_4arch4Sm80ELb1ELb0ELb0ELb1ELb1ELb0ELb1ELb1EEENS1_21CollectiveEpilogueFwdINS6_IJS8_SA_S9_EEENS6_IJNS7_ILi1EEESI_SI_EEESC_SE_Li256ELb1ELb1ELb1ELb0EEENS1_36VarlenDynamicPersistentTileSchedulerILi128ELi48ELi256ELi256ELb1ELb1ELb0ELb1ELb1ELb1EEEEEEEEEvNT_6ParamsE --------------------------
	.section	.nv.constant0._ZN7cutlass13device_kernelIN5flash19enable_sm80_to_sm89INS1_16FlashAttnFwdSm80INS1_25CollectiveMainloopFwdSm80ILi8ELi1ELb1EN4cute5tupleIJNS5_1CILi128EEENS7_ILi48EEENS7_ILi256EEEEEELi256ENS_10bfloat16_tEfNS_4arch4Sm80ELb1ELb0ELb0ELb1ELb1ELb0ELb1ELb1EEENS1_21CollectiveEpilogueFwdINS6_IJS8_SA_S9_EEENS6_IJNS7_ILi1EEESI_SI_EEESC_SE_Li256ELb1ELb1ELb1ELb0EEENS1_36VarlenDynamicPersistentTileSchedulerILi128ELi48ELi256ELi256ELb1ELb1ELb0ELb1ELb1ELb1EEEEEEEEEvNT_6ParamsE,"a",@progbits
	.sectionflags	@""
	.align	4
.nv.constant0._ZN7cutlass13device_kernelIN5flash19enable_sm80_to_sm89INS1_16FlashAttnFwdSm80INS1_25CollectiveMainloopFwdSm80ILi8ELi1ELb1EN4cute5tupleIJNS5_1CILi128EEENS7_ILi48EEENS7_ILi256EEEEEELi256ENS_10bfloat16_tEfNS_4arch4Sm80ELb1ELb0ELb0ELb1ELb1ELb0ELb1ELb1EEENS1_21CollectiveEpilogueFwdINS6_IJS8_SA_S9_EEENS6_IJNS7_ILi1EEESI_SI_EEESC_SE_Li256ELb1ELb1ELb1ELb0EEENS1_36VarlenDynamicPersistentTileSchedulerILi128ELi48ELi256ELi256ELb1ELb1ELb0ELb1ELb1ELb1EEEEEEEEEvNT_6ParamsE:
	.zero		1432


//--------------------- .nv.constant0._ZN7cutlass13device_kernelIN5flash19enable_sm80_to_sm89INS1_16FlashAttnFwdSm80INS1_25CollectiveMainloopFwdSm80ILi8ELi1ELb0EN4cute5tupleIJNS5_1CILi128EEENS7_ILi32EEENS7_ILi256EEEEEELi256ENS_10bfloat16_tEfNS_4arch4Sm80ELb1ELb0ELb0ELb1ELb1ELb1ELb1ELb1EEENS1_21CollectiveEpilogueFwdINS6_IJS8_SA_S9_EEENS6_IJNS7_ILi1EEESI_SI_EEESC_SE_Li256ELb1ELb1ELb1ELb0EEENS1_36VarlenDynamicPersistentTileSchedulerILi128ELi32ELi256ELi256ELb1ELb1ELb0ELb1ELb1ELb1EEEEEEEEEvNT_6ParamsE --------------------------
	.section	.nv.constant0._ZN7cutlass13device_kernelIN5flash19enable_sm80_to_sm89INS1_16FlashAttnFwdSm80INS1_25CollectiveMainloopFwdSm80ILi8ELi1ELb0EN4cute5tupleIJNS5_1CILi128EEENS7_ILi32EEENS7_ILi256EEEEEELi256ENS_10bfloat16_tEfNS_4arch4Sm80ELb1ELb0ELb0ELb1ELb1ELb1ELb1ELb1EEENS1_21CollectiveEpilogueFwdINS6_IJS8_SA_S9_EEENS6_IJNS7_ILi1EEESI_SI_EEESC_SE_Li256ELb1ELb1ELb1ELb0EEENS1_36VarlenDynamicPersistentTileSchedulerILi128ELi32ELi256ELi256ELb1ELb1ELb0ELb1ELb1ELb1EEEEEEEEEvNT_6ParamsE,"a",@progbits
	.sectionflags	@""
	.align	4
.nv.constant0._ZN7cutlass13device_kernelIN5flash19enable_sm80_to_sm89INS1_16FlashAttnFwdSm80INS1_25CollectiveMainloopFwdSm80ILi8ELi1ELb0EN4cute5tupleIJNS5_1CILi128EEENS7_ILi32EEENS7_ILi256EEEEEELi256ENS_10bfloat16_tEfNS_4arch4Sm80ELb1ELb0ELb0ELb1ELb1ELb1ELb1ELb1EEENS1_21CollectiveEpilogueFwdINS6_IJS8_SA_S9_EEENS6_IJNS7_ILi1EEESI_SI_EEESC_SE_Li256ELb1ELb1ELb1ELb0EEENS1_36VarlenDynamicPersistentTileSchedulerILi128ELi32ELi256ELi256ELb1ELb1ELb0ELb1ELb1ELb1EEEEEEEEEvNT_6ParamsE:
	.zero		1432


//--------------------- .nv.constant0._ZN7cutlass13device_kernelIN5flash19enable_sm80_to_sm89INS1_16FlashAttnFwdSm80INS1_25CollectiveMainloopFwdSm80ILi8ELi1ELb0EN4cute5tupleIJNS5_1CILi128EEENS7_ILi96EEENS7_ILi256EEEEEELi256ENS_10bfloat16_tEfNS_4arch4Sm80ELb0ELb0ELb0ELb0ELb1ELb0ELb1ELb1EEENS1_21CollectiveEpilogueFwdINS6_IJS8_SA_S9_EEENS6_IJNS7_ILi1EEESI_SI_EEESC_SE_Li256ELb0ELb1ELb1ELb0EEENS1_19SingleTileSchedulerILb0ELb1ELb1ELi128EEEEEEEEEvNT_6ParamsE --------------------------
	.section	.nv.constant0._ZN7cutlass13device_kernelIN5flash19enable_sm80_to_sm89INS1_16FlashAttnFwdSm80INS1_25CollectiveMainloopFwdSm80ILi8ELi1ELb0EN4cute5tupleIJNS5_1CILi128EEENS7_ILi96EEENS7_ILi256EEEEEELi256ENS_10bfloat16_tEfNS_4arch4Sm80ELb0ELb0ELb0ELb0ELb1ELb0ELb1ELb1EEENS1_21CollectiveEpilogueFwdINS6_IJS8_SA_S9_EEENS6_IJNS7_ILi1EEESI_SI_EEESC_SE_Li256ELb0ELb1ELb1ELb0EEENS1_19SingleTileSchedulerILb0ELb1ELb1ELi128EEEEEEEEEvNT_6ParamsE,"a",@progbits
	.sectionflags	@""
	.align	4
.nv.constant0._ZN7cutlass13device_kernelIN5flash19enable_sm80_to_sm89INS1_16FlashAttnFwdSm80INS1_25CollectiveMainloopFwdSm80ILi8ELi1ELb0EN4cute5tupleIJNS5_1CILi128EEENS7_ILi96EEENS7_ILi256EEEEEELi256ENS_10bfloat16_tEfNS_4arch4Sm80ELb0ELb0ELb0ELb0ELb1ELb0ELb1ELb1EEENS1_21CollectiveEpilogueFwdINS6_IJS8_SA_S9_EEENS6_IJNS7_ILi1EEESI_SI_EEESC_SE_Li256ELb0ELb1ELb1ELb0EEENS1_19SingleTileSchedulerILb0ELb1ELb1ELi128EEEEEEEEEvNT_6ParamsE:
	.zero		1400


//--------------------- .nv.constant0._ZN7cutlass13device_kernelIN5flash19enable_sm80_to_sm89INS1_16FlashAttnFwdSm80INS1_25CollectiveMainloopFwdSm80ILi8ELi1ELb0EN4cute5tupleIJNS5_1CILi128EEENS7_ILi64EEENS7_ILi256EEEEEELi256ENS_10bfloat16_tEfNS_4arch4Sm80ELb0ELb0ELb0ELb1ELb1ELb0ELb1ELb1EEENS1_21CollectiveEpilogueFwdINS6_IJS8_SA_S9_EEENS6_IJNS7_ILi1EEESI_SI_EEESC_SE_Li256ELb1ELb1ELb1ELb0EEENS1_36VarlenDynamicPersistentTileSchedulerILi128ELi64ELi256ELi256ELb1ELb1ELb0ELb0ELb1ELb1EEEEEEEEEvNT_6ParamsE --------------------------
	.section	.nv.constant0._ZN7cutlass13device_kernelIN5flash19enable_sm80_to_sm89INS1_16FlashAttnFwdSm80INS1_25CollectiveMainloopFwdSm80ILi8ELi1ELb0EN4cute5tupleIJNS5_1CILi128EEENS7_ILi64EEENS7_ILi256EEEEEELi256ENS_10bfloat16_tEfNS_4arch4Sm80ELb0ELb0ELb0ELb1ELb1ELb0ELb1ELb1EEENS1_21CollectiveEpilogueFwdINS6_IJS8_SA_S9_EEENS6_IJNS7_ILi1EEESI_SI_EEESC_SE_Li256ELb1ELb1ELb1ELb0EEENS1_36VarlenDynamicPersistentTileSchedulerILi128ELi64ELi256ELi256ELb1ELb1ELb0ELb0ELb1ELb1EEEEEEEEEvNT_6ParamsE,"a",@progbits
	.sectionflags	@""
	.align	4
.nv.constant0._ZN7cutlass13device_kernelIN5flash19enable_sm80_to_sm89INS1_16FlashAttnFwdSm80INS1_25CollectiveMainloopFwdSm80ILi8ELi1ELb0EN4cute5tupleIJNS5_1CILi128EEENS7_ILi64EEENS7_ILi256EEEEEELi256ENS_10bfloat16_tEfNS_4arch4Sm80ELb0ELb0ELb0ELb1ELb1ELb0ELb1ELb1EEENS1_21CollectiveEpilogueFwdINS6_IJS8_SA_S9_EEENS6_IJNS7_ILi1EEESI_SI_EEESC_SE_Li256ELb1ELb1ELb1ELb0EEENS1_36VarlenDynamicPersistentTileSchedulerILi128ELi64ELi256ELi256ELb1ELb1ELb0ELb0ELb1ELb1EEEEEEEEEvNT_6ParamsE:
	.zero		1432


//--------------------- .nv.constant0._ZN7cutlass13device_kernelIN5flash19enable_sm80_to_sm89INS1_16FlashAttnFwdSm80INS1_25CollectiveMainloopFwdSm80ILi8ELi1ELb0EN4cute5tupleIJNS5_1CILi128EEENS7_ILi48EEENS7_ILi256EEEEEELi256ENS_10bfloat16_tEfNS_4arch4Sm80ELb0ELb0ELb0ELb1ELb1ELb1ELb1ELb1EEENS1_21CollectiveEpilogueFwdINS6_IJS8_SA_S9_EEENS6_IJNS7_ILi1EEESI_SI_EEESC_SE_Li256ELb1ELb1ELb1ELb0EEENS1_36VarlenDynamicPersistentTileSchedulerILi128ELi48ELi256ELi256ELb1ELb1ELb0ELb0ELb1ELb1EEEEEEEEEvNT_6ParamsE --------------------------
	.section	.nv.constant0._ZN7cutlass13device_kernelIN5flash19enable_sm80_to_sm89INS1_16FlashAttnFwdSm80INS1_25CollectiveMainloopFwdSm80ILi8ELi1ELb0EN4cute5tupleIJNS5_1CILi128EEENS7_ILi48EEENS7_ILi256EEEEEELi256ENS_10bfloat16_tEfNS_4arch4Sm80ELb0ELb0ELb0ELb1ELb1ELb1ELb1ELb1EEENS1_21CollectiveEpilogueFwdINS6_IJS8_SA_S9_EEENS6_IJNS7_ILi1EEESI_SI_EEESC_SE_Li256ELb1ELb1ELb1ELb0EEENS1_36VarlenDynamicPersistentTileSchedulerILi128ELi48ELi256ELi256ELb1ELb1ELb0ELb0ELb1ELb1EEEEEEEEEvNT_6ParamsE,"a",@progbits
	.sectionflags	@""
	.align	4
.nv.constant0._ZN7cutlass13device_kernelIN5flash19enable_sm80_to_sm89INS1_16FlashAttnFwdSm80INS1_25CollectiveMainloopFwdSm80ILi8ELi1ELb0EN4cute5tupleIJNS5_1CILi128EEENS7_ILi48EEENS7_ILi256EEEEEELi256ENS_10bfloat16_tEfNS_4arch4Sm80ELb0ELb0ELb0ELb1ELb1ELb1ELb1ELb1EEENS1_21CollectiveEpilogueFwdINS6_IJS8_SA_S9_EEENS6_IJNS7_ILi1EEESI_SI_EEESC_SE_Li256ELb1ELb1ELb1ELb0EEENS1_36VarlenDynamicPersistentTileSchedulerILi128ELi48ELi256ELi256ELb1ELb1ELb0ELb0ELb1ELb1EEEEEEEEEvNT_6ParamsE:
	.zero		1432


//--------------------- .nv.constant0._ZN7cutlass13device_kernelIN5flash19enable_sm80_to_sm89INS1_16FlashAttnFwdSm80INS1_25CollectiveMainloopFwdSm80ILi8ELi1ELb0EN4cute5tupleIJNS5_1CILi128EEENS7_ILi64EEENS7_ILi256EEEEEELi256ENS_10bfloat16_tEfNS_4arch4Sm80ELb0ELb1ELb0ELb0ELb1ELb0ELb1ELb1EEENS1_21CollectiveEpilogueFwdINS6_IJS8_SA_S9_EEENS6_IJNS7_ILi1EEESI_SI_EEESC_SE_Li256ELb0ELb1ELb1ELb0EEENS1_19SingleTileSchedulerILb0ELb1ELb1ELi128EEEEEEEEEvNT_6ParamsE --------------------------
	.section	.nv.constant0._ZN7cutlass13device_kernelIN5flash19enable_sm80_to_sm89INS1_16FlashAttnFwdSm80INS1_25CollectiveMainloopFwdSm80ILi8ELi1ELb0EN4cute5tupleIJNS5_1CILi128EEENS7_ILi64EEENS7_ILi256EEEEEELi256ENS_10bfloat16_tEfNS_4arch4Sm80ELb0ELb1ELb0ELb0ELb1ELb0ELb1ELb1EEENS1_21CollectiveEpilogueFwdINS6_IJS8_SA_S9_EEENS6_IJNS7_ILi1EEESI_SI_EEESC_SE_Li256ELb0ELb1ELb1ELb0EEENS1_19SingleTileSchedulerILb0ELb1ELb1ELi128EEEEEEEEEvNT_6ParamsE,"a",@progbits
	.sectionflags	@""
	.align	4
.nv.constant0._ZN7cutlass13device_kernelIN5flash19enable_sm80_to_sm89INS1_16FlashAttnFwdSm80INS1_25CollectiveMainloopFwdSm80ILi8ELi1ELb0EN4cute5tupleIJNS5_1CILi128EEENS7_ILi64EEENS7_ILi256EEEEEELi256ENS_10bfloat16_tEfNS_4arch4Sm80ELb0ELb1ELb0ELb0ELb1ELb0ELb1ELb1EEENS1_21CollectiveEpilogueFwdINS6_IJS8_SA_S9_EEENS6_IJNS7_ILi1EEESI_SI_EEESC_SE_Li256ELb0ELb1ELb1ELb0EEENS1_19SingleTileSchedulerILb0ELb1ELb1ELi128EEEEEEEEEvNT_6ParamsE:
	.zero		1400


//--------------------- .nv.constant0._ZN7cutlass13device_kernelIN5flash19enable_sm80_to_sm89INS1_16FlashAttnFwdSm80INS1_25CollectiveMainloopFwdSm80ILi8ELi1ELb0EN4cute5tupleIJNS5_1CILi128EEENS7_ILi64EEENS7_ILi256EEEEEELi256ENS_10bfloat16_tEfNS_4arch4Sm80ELb0ELb1ELb0ELb1ELb1ELb0ELb1ELb1EEENS1_21CollectiveEpilogueFwdINS6_IJS8_SA_S9_EEENS6_IJNS7_ILi1EEESI_SI_EEESC_SE_Li256ELb1ELb1ELb1ELb0EEENS1_36VarlenDynamicPersistentTileSchedulerILi128ELi64ELi256ELi256ELb1ELb1ELb0ELb1ELb0ELb1EEEEEEEEEvNT_6ParamsE --------------------------
	.section	.nv.constant0._ZN7cutlass13device_kernelIN5flash19enable_sm80_to_sm89INS1_16FlashAttnFwdSm80INS1_25CollectiveMainloopFwdSm80ILi8ELi1ELb0EN4cute5tupleIJNS5_1CILi128EEENS7_ILi64EEENS7_ILi256EEEEEELi256ENS_10bfloat16_tEfNS_4arch4Sm80ELb0ELb1ELb0ELb1ELb1ELb0ELb1ELb1EEENS1_21CollectiveEpilogueFwdINS6_IJS8_SA_S9_EEENS6_IJNS7_ILi1EEESI_SI_EEESC_SE_Li256ELb1ELb1ELb1ELb0EEENS1_36VarlenDynamicPersistentTileSchedulerILi128ELi64ELi256ELi256ELb1ELb1ELb0ELb1ELb0ELb1EEEEEEEEEvNT_6ParamsE,"a",@progbits
	.sectionflags	@""
	.align	4
.nv.constant0._ZN7cutlass13device_kernelIN5flash19enable_sm80_to_sm89INS1_16FlashAttnFwdSm80INS1_25CollectiveMainloopFwdSm80ILi8ELi1ELb0EN4cute5tupleIJNS5_1CILi128EEENS7_ILi64EEENS7_ILi256EEEEEELi256ENS_10bfloat16_tEfNS_4arch4Sm80ELb0ELb1ELb0ELb1ELb1ELb0ELb1ELb1EEENS1_21CollectiveEpilogueFwdINS6_IJS8_SA_S9_EEENS6_IJNS7_ILi1EEESI_SI_EEESC_SE_Li256ELb1ELb1ELb1ELb0EEENS1_36VarlenDynamicPersistentTileSchedulerILi128ELi64ELi256ELi256ELb1ELb1ELb0ELb1ELb0ELb1EEEEEEEEEvNT_6ParamsE:
	.zero		1432


//--------------------- .nv.constant0._ZN7cutlass13device_kernelIN5flash19enable_sm80_to_sm89INS1_16FlashAttnFwdSm80INS1_25CollectiveMainloopFwdSm80ILi8ELi1ELb0EN4cute5tupleIJNS5_1CILi128EEENS7_ILi48EEENS7_ILi256EEEEEELi256ENS_10bfloat16_tEfNS_4arch4Sm80ELb0ELb1ELb0ELb1ELb1ELb1ELb1ELb1EEENS1_21CollectiveEpilogueFwdINS6_IJS8_SA_S9_EEENS6_IJNS7_ILi1EEESI_SI_EEESC_SE_Li256ELb1ELb1ELb1ELb0EEENS1_36VarlenDynamicPersistentTileSchedulerILi128ELi48ELi256ELi256ELb1ELb1ELb0ELb1ELb0ELb1EEEEEEEEEvNT_6ParamsE --------------------------
	.section	.nv.constant0._ZN7cutlass13device_kernelIN5flash19enable_sm80_to_sm89INS1_16FlashAttnFwdSm80INS1_25CollectiveMainloopFwdSm80ILi8ELi1ELb0EN4cute5tupleIJNS5_1CILi128EEENS7_ILi48EEENS7_ILi256EEEEEELi256ENS_10bfloat16_tEfNS_4arch4Sm80ELb0ELb1ELb0ELb1ELb1ELb1ELb1ELb1EEENS1_21CollectiveEpilogueFwdINS6_IJS8_SA_S9_EEENS6_IJNS7_ILi1EEESI_SI_EEESC_SE_Li256ELb1ELb1ELb1ELb0EEENS1_36VarlenDynamicPersistentTileSchedulerILi128ELi48ELi256ELi256ELb1ELb1ELb0ELb1ELb0ELb1EEEEEEEEEvNT_6ParamsE,"a",@progbits
	.sectionflags	@""
	.align	4
.nv.constant0._ZN7cutlass13device_kernelIN5flash19enable_sm80_to_sm89INS1_16FlashAttnFwdSm80INS1_25CollectiveMainloopFwdSm80ILi8ELi1ELb0EN4cute5tupleIJNS5_1CILi128EEENS7_ILi48EEENS7_ILi256EEEEEELi256ENS_10bfloat16_tEfNS_4arch4Sm80ELb0ELb1ELb0ELb1ELb1ELb1ELb1ELb1EEENS1_21CollectiveEpilogueFwdINS6_IJS8_SA_S9_EEENS6_IJNS7_ILi1EEESI_SI_EEESC_SE_Li256ELb1ELb1ELb1ELb0EEENS1_36VarlenDynamicPersistentTileSchedulerILi128ELi48ELi256ELi256ELb1ELb1ELb0ELb1ELb0ELb1EEEEEEEEEvNT_6ParamsE:
	.zero		1432


//--------------------- .nv.constant0._ZN7cutlass13device_kernelIN5flash19enable_sm80_to_sm89INS1_16FlashAttnFwdSm80INS1_25CollectiveMainloopFwdSm80ILi8ELi1ELb0EN4cute5tupleIJNS5_1CILi128EEENS7_ILi96EEENS7_ILi256EEEEEELi256ENS_10bfloat16_tEfNS_4arch4Sm80ELb1ELb0ELb0ELb0ELb1ELb0ELb1ELb1EEENS1_21CollectiveEpilogueFwdINS6_IJS8_SA_S9_EEENS6_IJNS7_ILi1EEESI_SI_EEESC_SE_Li256ELb0ELb1ELb1ELb0EEENS1_30DynamicPersistentTileSchedulerILi256ELi256ELb1ELb1ELb0EEEEEEEEEvNT_6ParamsE --------------------------
	.section	.nv.constant0._ZN7cutlass13device_kernelIN5flash19enable_sm80_to_sm89INS1_16FlashAttnFwdSm80INS1_25CollectiveMainloopFwdSm80ILi8ELi1ELb0EN4cute5tupleIJNS5_1CILi128EEENS7_ILi96EEENS7_ILi256EEEEEELi256ENS_10bfloat16_tEfNS_4arch4Sm80ELb1ELb0ELb0ELb0ELb1ELb0ELb1ELb1EEENS1_21CollectiveEpilogueFwdINS6_IJS8_SA_S9_EEENS6_IJNS7_ILi1EEESI_SI_EEESC_SE_Li256ELb0ELb1ELb1ELb0EEENS1_30DynamicPersistentTileSchedulerILi256ELi256ELb1ELb1ELb0EEEEEEEEEvNT_6ParamsE,"a",@progbits
	.sectionflags	@""
	.align	4
.nv.constant0._ZN7cutlass13device_kernelIN5flash19enable_sm80_to_sm89INS1_16FlashAttnFwdSm80INS1_25CollectiveMainloopFwdSm80ILi8ELi1ELb0EN4cute5tupleIJNS5_1CILi128EEENS7_ILi96EEENS7_ILi256EEEEEELi256ENS_10bfloat16_tEfNS_4arch4Sm80ELb1ELb0ELb0ELb0ELb1ELb0ELb1ELb1EEENS1_21CollectiveEpilogueFwdINS6_IJS8_SA_S9_EEENS6_IJNS7_ILi1EEESI_SI_EEESC_SE_Li256ELb0ELb1ELb1ELb0EEENS1_30DynamicPersistentTileSchedulerILi256ELi256ELb1ELb1ELb0EEEEEEEEEvNT_6ParamsE:
	.zero		1416


//--------------------- .nv.constant0._ZN7cutlass13device_kernelIN5flash19enable_sm80_to_sm89INS1_16FlashAttnFwdSm80INS1_25CollectiveMainloopFwdSm80ILi8ELi1ELb0EN4cute5tupleIJNS5_1CILi128EEENS7_ILi64EEENS7_ILi256EEEEEELi256ENS_10bfloat16_tEfNS_4arch4Sm80ELb1ELb0ELb0ELb1ELb1ELb0ELb1ELb1EEENS1_21CollectiveEpilogueFwdINS6_IJS8_SA_S9_EEENS6_IJNS7_ILi1EEESI_SI_EEESC_SE_Li256ELb1ELb1ELb1ELb0EEENS1_36VarlenDynamicPersistentTileSchedulerILi128ELi64ELi256ELi256ELb1ELb1ELb0ELb1ELb1ELb1EEEEEEEEEvNT_6ParamsE --------------------------
	.section	.nv.constant0._ZN7cutlass13device_kernelIN5flash19enable_sm80_to_sm89INS1_16FlashAttnFwdSm80INS1_25CollectiveMainloopFwdSm80ILi8ELi1ELb0EN4cute5tupleIJNS5_1CILi128EEENS7_ILi64EEENS7_ILi256EEEEEELi256ENS_10bfloat16_tEfNS_4arch4Sm80ELb1ELb0ELb0ELb1ELb1ELb0ELb1ELb1EEENS1_21CollectiveEpilogueFwdINS6_IJS8_SA_S9_EEENS6_IJNS7_ILi1EEESI_SI_EEESC_SE_Li256ELb1ELb1ELb1ELb0EEENS1_36VarlenDynamicPersistentTileSchedulerILi128ELi64ELi256ELi256ELb1ELb1ELb0ELb1ELb1ELb1EEEEEEEEEvNT_6ParamsE,"a",@progbits
	.sectionflags	@""
	.align	4
.nv.constant0._ZN7cutlass13device_kernelIN5flash19enable_sm80_to_sm89INS1_16FlashAttnFwdSm80INS1_25CollectiveMainloopFwdSm80ILi8ELi1ELb0EN4cute5tupleIJNS5_1CILi128EEENS7_ILi64EEENS7_ILi256EEEEEELi256ENS_10bfloat16_tEfNS_4arch4Sm80ELb1ELb0ELb0ELb1ELb1ELb0ELb1ELb1EEENS1_21CollectiveEpilogueFwdINS6_IJS8_SA_S9_EEENS6_IJNS7_ILi1EEESI_SI_EEESC_SE_Li256ELb1ELb1ELb1ELb0EEENS1_36VarlenDynamicPersistentTileSchedulerILi128ELi64ELi256ELi256ELb1ELb1ELb0ELb1ELb1ELb1EEEEEEEEEvNT_6ParamsE:
	.zero		1432


//--------------------- .nv.constant0._ZN7cutlass13device_kernelIN5flash19enable_sm80_to_sm89INS1_16FlashAttnFwdSm80INS1_25CollectiveMainloopFwdSm80ILi8ELi1ELb0EN4cute5tupleIJNS5_1CILi128EEENS7_ILi48EEENS7_ILi256EEEEEELi256ENS_10bfloat16_tEfNS_4arch4Sm80ELb1ELb0ELb0ELb1ELb1ELb1ELb1ELb1EEENS1_21CollectiveEpilogueFwdINS6_IJS8_SA_S9_EEENS6_IJNS7_ILi1EEESI_SI_EEESC_SE_Li256ELb1ELb1ELb1ELb0EEENS1_36VarlenDynamicPersistentTileSchedulerILi128ELi48ELi256ELi256ELb1ELb1ELb0ELb1ELb1ELb1EEEEEEEEEvNT_6ParamsE --------------------------
	.section	.nv.constant0._ZN7cutlass13device_kernelIN5flash19enable_sm80_to_sm89INS1_16FlashAttnFwdSm80INS1_25CollectiveMainloopFwdSm80ILi8ELi1ELb0EN4cute5tupleIJNS5_1CILi128EEENS7_ILi48EEENS7_ILi256EEEEEELi256ENS_10bfloat16_tEfNS_4arch4Sm80ELb1ELb0ELb0ELb1ELb1ELb1ELb1ELb1EEENS1_21CollectiveEpilogueFwdINS6_IJS8_SA_S9_EEENS6_IJNS7_ILi1EEESI_SI_EEESC_SE_Li256ELb1ELb1ELb1ELb0EEENS1_36VarlenDynamicPersistentTileSchedulerILi128ELi48ELi256ELi256ELb1ELb1ELb0ELb1ELb1ELb1EEEEEEEEEvNT_6ParamsE,"a",@progbits
	.sectionflags	@""
	.align	4
.nv.constant0._ZN7cutlass13device_kernelIN5flash19enable_sm80_to_sm89INS1_16FlashAttnFwdSm80INS1_25CollectiveMainloopFwdSm80ILi8ELi1ELb0EN4cute5tupleIJNS5_1CILi128EEENS7_ILi48EEENS7_ILi256EEEEEELi256ENS_10bfloat16_tEfNS_4arch4Sm80ELb1ELb0ELb0ELb1ELb1ELb1ELb1ELb1EEENS1_21CollectiveEpilogueFwdINS6_IJS8_SA_S9_EEENS6_IJNS7_ILi1EEESI_SI_EEESC_SE_Li256ELb1ELb1ELb1ELb0EEENS1_36VarlenDynamicPersistentTileSchedulerILi128ELi48ELi256ELi256ELb1ELb1ELb0ELb1ELb1ELb1EEEEEEEEEvNT_6ParamsE:
	.zero		1432


//--------------------- .text._ZN7cutlass13device_kernelIN5flash19enable_sm80_to_sm89INS1_16FlashAttnFwdSm80INS1_25CollectiveMainloopFwdSm80ILi8ELi1ELb1EN4cute5tupleIJNS5_1CILi128EEENS7_ILi64EEENS7_ILi256EEEEEELi256ENS_10bfloat16_tEfNS_4arch4Sm80ELb0ELb0ELb0ELb0ELb1ELb0ELb1ELb1EEENS1_21CollectiveEpilogueFwdINS6_IJS8_SA_S9_EEENS6_IJNS7_ILi1EEESI_SI_EEESC_SE_Li256ELb0ELb1ELb1ELb0EEENS1_19SingleTileSchedulerILb0ELb1ELb1ELi128EEEEEEEEEvNT_6ParamsE --------------------------
	.section	.text._ZN7cutlass13device_kernelIN5flash19enable_sm80_to_sm89INS1_16FlashAttnFwdSm80INS1_25CollectiveMainloopFwdSm80ILi8ELi1ELb1EN4cute5tupleIJNS5_1CILi128EEENS7_ILi64EEENS7_ILi256EEEEEELi256ENS_10bfloat16_tEfNS_4arch4Sm80ELb0ELb0ELb0ELb0ELb1ELb0ELb1ELb1EEENS1_21CollectiveEpilogueFwdINS6_IJS8_SA_S9_EEENS6_IJNS7_ILi1EEESI_SI_EEESC_SE_Li256ELb0ELb1ELb1ELb0EEENS1_19SingleTileSchedulerILb0ELb1ELb1ELi128EEEEEEEEEvNT_6ParamsE,"ax",@progbits
	.sectioninfo	@"SHI_REGISTERS=255"
	.align	128
.text._ZN7cutlass13device_kernelIN5flash19enable_sm80_to_sm89INS1_16FlashAttnFwdSm80INS1_25CollectiveMainloopFwdSm80ILi8ELi1ELb1EN4cute5tupleIJNS5_1CILi128EEENS7_ILi64EEENS7_ILi256EEEEEELi256ENS_10bfloat16_tEfNS_4arch4Sm80ELb0ELb0ELb0ELb0ELb1ELb0ELb1ELb1EEENS1_21CollectiveEpilogueFwdINS6_IJS8_SA_S9_EEENS6_IJNS7_ILi1EEESI_SI_EEESC_SE_Li256ELb0ELb1ELb1ELb0EEENS1_19SingleTileSchedulerILb0ELb1ELb1ELi128EEEEEEEEEvNT_6ParamsE:
        .type           _ZN7cutlass13device_kernelIN5flash19enable_sm80_to_sm89INS1_16FlashAttnFwdSm80INS1_25CollectiveMainloopFwdSm80ILi8ELi1ELb1EN4cute5tupleIJNS5_1CILi128EEENS7_ILi64EEENS7_ILi256EEEEEELi256ENS_10bfloat16_tEfNS_4arch4Sm80ELb0ELb0ELb0ELb0ELb1ELb0ELb1ELb1EEENS1_21CollectiveEpilogueFwdINS6_IJS8_SA_S9_EEENS6_IJNS7_ILi1EEESI_SI_EEESC_SE_Li256ELb0ELb1ELb1ELb0EEENS1_19SingleTileSchedulerILb0ELb1ELb1ELi128EEEEEEEEEvNT_6ParamsE,@function
        .size           _ZN7cutlass13device_kernelIN5flash19enable_sm80_to_sm89INS1_16FlashAttnFwdSm80INS1_25CollectiveMainloopFwdSm80ILi8ELi1ELb1EN4cute5tupleIJNS5_1CILi128EEENS7_ILi64EEENS7_ILi256EEEEEELi256ENS_10bfloat16_tEfNS_4arch4Sm80ELb0ELb0ELb0ELb0ELb1ELb0ELb1ELb1EEENS1_21CollectiveEpilogueFwdINS6_IJS8_SA_S9_EEENS6_IJNS7_ILi1EEESI_SI_EEESC_SE_Li256ELb0ELb1ELb1ELb0EEENS1_19SingleTileSchedulerILb0ELb1ELb1ELi128EEEEEEEEEvNT_6ParamsE,(.L_x_3228 - _ZN7cutlass13device_kernelIN5flash19enable_sm80_to_sm89INS1_16FlashAttnFwdSm80INS1_25CollectiveMainloopFwdSm80ILi8ELi1ELb1EN4cute5tupleIJNS5_1CILi128EEENS7_ILi64EEENS7_ILi256EEEEEELi256ENS_10bfloat16_tEfNS_4arch4Sm80ELb0ELb0ELb0ELb0ELb1ELb0ELb1ELb1EEENS1_21CollectiveEpilogueFwdINS6_IJS8_SA_S9_EEENS6_IJNS7_ILi1EEESI_SI_EEESC_SE_Li256ELb0ELb1ELb1ELb0EEENS1_19SingleTileSchedulerILb0ELb1ELb1ELi128EEEEEEEEEvNT_6ParamsE)
        .other          _ZN7cutlass13device_kernelIN5flash19enable_sm80_to_sm89INS1_16FlashAttnFwdSm80INS1_25CollectiveMainloopFwdSm80ILi8ELi1ELb1EN4cute5tupleIJNS5_1CILi128EEENS7_ILi64EEENS7_ILi256EEEEEELi256ENS_10bfloat16_tEfNS_4arch4Sm80ELb0ELb0ELb0ELb0ELb1ELb0ELb1ELb1EEENS1_21CollectiveEpilogueFwdINS6_IJS8_SA_S9_EEENS6_IJNS7_ILi1EEESI_SI_EEESC_SE_Li256ELb0ELb1ELb1ELb0EEENS1_19SingleTileSchedulerILb0ELb1ELb1ELi128EEEEEEEEEvNT_6ParamsE,@"STO_CUDA_ENTRY STV_DEFAULT"
_ZN7cutlass13device_kernelIN5flash19enable_sm80_to_sm89INS1_16FlashAttnFwdSm80INS1_25CollectiveMainloopFwdSm80ILi8ELi1ELb1EN4cute5tupleIJNS5_1CILi128EEENS7_ILi64EEENS7_ILi256EEEEEELi256ENS_10bfloat16_tEfNS_4arch4Sm80ELb0ELb0ELb0ELb0ELb1ELb0ELb1ELb1EEENS1_21CollectiveEpilogueFwdINS6_IJS8_SA_S9_EEENS6_IJNS7_ILi1EEESI_SI_EEESC_SE_Li256ELb0ELb1ELb1ELb0EEENS1_19SingleTileSchedulerILb0ELb1ELb1ELi128EEEEEEEEEvNT_6ParamsE:
[----:B------:R-:W-:Y:S02]  /*0000*/  MOV R1, c[0x0][0x28] ;  /* 0x00000a0000017a02 */ /* 0x000fe40000000f00 */
[----:B------:R-:W1:Y:S01]  /*0010*/  S2R R132, SR_TID.X ;  /* 0x0000000000847919 */ /* 0x000e620000002100 */
[----:B------:R-:W2:Y:S01]  /*0020*/  S2UR UR6, SR_CTAID.Y ;  /* 0x00000000000679c3 */ /* 0x000ea20000002600 */
[----:B------:R-:W-:-:S07]  /*0030*/  IADD3 R1, R1, -0x60, RZ ;  /* 0xffffffa001017810 */ /* 0x000fce0007ffe0ff */
[----:B------:R-:W3:Y:S01]  /*0040*/  S2UR UR18, SR_CTAID.Z ;  /* 0x00000000001279c3 */ /* 0x000ee20000002700 */
[----:B-1----:R-:W-:-:S06]  /*0050*/  SHF.R.U32.HI R0, RZ, 0x5, R132 ;  /* 0x00000005ff007819 */ /* 0x002fcc0000011684 */
[----:B------:R-:W1:Y:S02]  /*0060*/  SHFL.IDX PT, R0, R0, RZ, 0x1f ;  /* 0x00001fff00007589 */ /* 0x000e6400000e0000 */
[----:B-1----:R-:W-:-:S13]  /*0070*/  ISETP.NE.AND P0, PT, R0, RZ, PT ;  /* 0x000000ff0000720c */ /* 0x002fda0003f05270 */
[----:B--23--:R-:W-:Y:S05]  /*0080*/  @!P0 BRA `(.L_x_0) ;  /* 0x0000009000008947 */ /* 0x00cfea0003800000 */
[----:B------:R-:W-:Y:S01]  /*0090*/  MOV R0, c[0x0][0x550] ;  /* 0x0001540000007a02 */ /* 0x000fe20000000f00 */
[----:B------:R-:W-:-:S03]  /*00a0*/  UMOV UR11, UR6 ;  /* 0x00000006000b7c82 */ /* 0x000fc60008000000 */
[----:B------:R-:W-:-:S13]  /*00b0*/  ISETP.NE.AND P0, PT, R0, 0x1, PT ;  /* 0x000000010000780c */ /* 0x000fda0003f05270 */
[----:B------:R-:W-:Y:S05]  /*00c0*/  @!P0 BRA `(.L_x_1) ;  /* 0x000000b000008947 */ /* 0x000fea0003800000 */
[----:B------:R-:W-:Y:S02]  /*00d0*/  ULDC UR4, c[0x0][0x554] ;  /* 0x0001550000047ab9 */ /* 0x000fe40000000800 */
[----:B------:R-:W-:Y:S02]  /*00e0*/  UIMAD.WIDE.U32 UR4, UR6, UR4, URZ ;  /* 0x00000004060472a5 */ /* 0x000fe4000f8e003f */
[----:B------:R-:W-:Y:S02]  /*00f0*/  ULDC UR11, c[0x0][0x558] ;  /* 0x00015600000b7ab9 */ /* 0x000fe40000000800 */
[----:B------:R-:W-:Y:S01]  /*0100*/  USHF.R.U32.HI UR11, URZ, UR11, UR5 ;  /* 0x0000000b3f0b7299 */ /* 0x000fe20008011605 */
[----:B------:R-:W-:Y:S05]  /*0110*/  BRA `(.L_x_1) ;  /* 0x0000006000007947 */ /* 0x000fea0003800000 */
.L_x_0:
[----:B------:R-:W-:Y:S02]  /*0120*/  ULDC.64 UR4, c[0x0][0x550] ;  /* 0x0001540000047ab9 */ /* 0x000fe40000000a00 */
[----:B------:R-:W-:Y:S02]  /*0130*/  UISETP.NE.AND UP0, UPT, UR4, 0x1, UPT ;  /* 0x000000010400788c */ /* 0x000fe4000bf05270 */
[----:B------:R-:W-:-:S02]  /*0140*/  UIMAD.WIDE.U32 UR8, UR6, UR5, URZ ;  /* 0x00000005060872a5 */ /* 0x000fc4000f8e003f */
[----:B------:R-:W-:Y:S02]  /*0150*/  ULDC UR4, c[0x0][0x558] ;  /* 0x0001560000047ab9 */ /* 0x000fe40000000800 */
[----:B------:R-:W-:-:S05]  /*0160*/  UMOV UR11, UR6 ;  /* 0x00000006000b7c82 */ /* 0x000fca0008000000 */
[----:B------:R-:W-:-:S03]  /*0170*/  @UP0 USHF.R.U32.HI UR11, URZ, UR4, UR9 ;  /* 0x000000043f0b0299 */ /* 0x000fc60008011609 */
.L_x_1:
[----:B------:R-:W-:Y:S01]  /*0180*/  ISETP.LE.AND P0, PT, RZ, UR18, PT ;  /* 0x00000012ff007c0c */ /* 0x000fe2000bf03270 */
[----:B------:R-:W-:Y:S02]  /*0190*/  UIADD3 UR5, -UR11, URZ, URZ ;  /* 0x0000003f0b057290 */ /* 0x000fe4000fffe13f */
[----:B------:R-:W-:Y:S02]  /*01a0*/  ULDC UR4, c[0x0][0x550] ;  /* 0x0001540000047ab9 */ /* 0x000fe40000000800 */
[----:B------:R-:W-:-:S08]  /*01b0*/  UIMAD UR6, UR5, UR4, UR6 ;  /* 0x00000004050672a4 */ /* 0x000fd0000f8e0206 */
[----:B------:R-:W-:Y:S05]  /*01c0*/  @!P0 EXIT ;  /* 0x000000000000894d */ /* 0x000fea0003800000 */
[----:B------:R-:W-:Y:S02]  /*01d0*/  ULDC.64 UR4, c[0x0][0x370] ;  /* 0x0000dc0000047ab9 */ /* 0x000fe40000000a00 */
[----:B------:R-:W-:Y:S02]  /*01e0*/  UISETP.NE.U32.AND UP0, UPT, URZ, UR4, UPT ;  /* 0x000000043f00728c */ /* 0x000fe4000bf05070 */
[----:B------:R-:W-:Y:S02]  /*01f0*/  ULDC.64 UR8, c[0x0][0x370] ;  /* 0x0000dc0000087ab9 */ /* 0x000fe40000000a00 */
[----:B------:R-:W-:Y:S02]  /*0200*/  UISETP.NE.AND.EX UP0, UPT, URZ, UR5, UPT, UP0 ;  /* 0x000000053f00728c */ /* 0x000fe4000bf05300 */
[----:B------:R-:W-:-:S04]  /*0210*/  ULDC.64 UR12, c[0x0][0x118] ;  /* 0x00004600000c7ab9 */ /* 0x000fc80000000a00 */
[----:B------:R-:W-:-:S05]  /*0220*/  PLOP3.LUT P0, PT, PT, PT, UP0, 0x80, 0x0 ;  /* 0x000000000000781c */ /* 0x000fca0003f0f008 */
[----:B------:R-:W-:Y:S02]  /*0230*/  @UP0 UMOV UR4, 0x4 ;  /* 0x0000000400040882 */ /* 0x000fe40000000000 */
[----:B------:R-:W-:-:S06]  /*0240*/  @UP0 UIMAD.WIDE UR4, UR18, UR4, UR8 ;  /* 0x00000004120402a5 */ /* 0x000fcc000f8e0208 */
[----:B------:R-:W-:Y:S02]  /*0250*/  IMAD.U32 R2, RZ, RZ, UR4 ;  /* 0x00000004ff027e24 */ /* 0x000fe4000f8e00ff */
[----:B------:R-:W-:-:S05]  /*0260*/  IMAD.U32 R3, RZ, RZ, UR5 ;  /* 0x00000005ff037e24 */ /* 0x000fca000f8e00ff */
[----:B------:R-:W2:Y:S01]  /*0270*/  @P0 LDG.E R2, [R2.64] ;  /* 0x0000000c02020981 */ /* 0x000ea2000c1e1900 */
[----:B------:R-:W-:Y:S02]  /*0280*/  ULDC UR4, c[0x0][0x2ac] ;  /* 0x0000ab0000047ab9 */ /* 0x000fe40000000800 */
[----:B------:R-:W-:Y:S02]  /*0290*/  ULDC UR10, c[0x0][0x1d0] ;  /* 0x00007400000a7ab9 */ /* 0x000fe40000000800 */
[----:B------:R-:W-:Y:S02]  /*02a0*/  UIMAD UR10, UR4, UR10, URZ ;  /* 0x0000000a040a72a4 */ /* 0x000fe4000f8e023f */
[----:B------:R-:W-:Y:S02]  /*02b0*/  UMOV UR9, URZ ;  /* 0x0000003f00097c82 */ /* 0x000fe40008000000 */
[----:B------:R-:W-:Y:S02]  /*02c0*/  UISETP.GE.AND UP0, UPT, UR10, 0x1, UPT ;  /* 0x000000010a00788c */ /* 0x000fe4000bf06270 */
[----:B------:R-:W-:-:S02]  /*02d0*/  UIADD3 UR5, UR10, 0x3f, URZ ;  /* 0x0000003f0a057890 */ /* 0x000fc4000fffe03f */
[----:B------:R-:W-:Y:S02]  /*02e0*/  UMOV UR17, URZ ;  /* 0x0000003f00117c82 */ /* 0x000fe40008000000 */
[----:B------:R-:W-:-:S04]  /*02f0*/  USHF.R.S32.HI UR4, URZ, 0x1f, UR5 ;  /* 0x0000001f3f047899 */ /* 0x000fc80008011405 */
[----:B------:R-:W-:-:S04]  /*0300*/  ULEA.HI UR4, UR4, UR5, URZ, 0x6 ;  /* 0x0000000504047291 */ /* 0x000fc8000f8f303f */
[----:B------:R-:W-:Y:S01]  /*0310*/  USHF.R.S32.HI UR7, URZ, 0x6, UR4 ;  /* 0x000000063f077899 */ /* 0x000fe20008011404 */
[----:B--2---:R1:W2:Y:S01]  /*0320*/  @P0 R2UR UR9, R2 ;  /* 0x00000000020903c2 */ /* 0x0042a200000e0000 */
[----:B------:R-:W-:-:S13]  /*0330*/  PLOP3.LUT P0, PT, PT, PT, UP0, 0x80, 0x0 ;  /* 0x000000000000781c */ /* 0x000fda0003f0f008 */
[----:B-12---:R-:W-:Y:S05]  /*0340*/  @!P0 BRA `(.L_x_2) ;  /* 0x0000025000008947 */ /* 0x006fea0003800000 */
[----:B------:R-:W-:Y:S02]  /*0350*/  USHF.R.U32.HI UR4, URZ, 0x10, UR6 ;  /* 0x000000103f047899 */ /* 0x000fe40008011606 */
[----:B------:R-:W-:Y:S02]  /*0360*/  ULDC UR5, c[0x0][0x338] ;  /* 0x0000ce0000057ab9 */ /* 0x000fe40000000800 */
[----:B------:R-:W-:Y:S02]  /*0370*/  UISETP.NE.AND UP0, UPT, UR4, URZ, UPT ;  /* 0x0000003f0400728c */ /* 0x000fe4000bf05270 */
[----:B------:R-:W-:Y:S02]  /*0380*/  UMOV UR20, URZ ;  /* 0x0000003f00147c82 */ /* 0x000fe40008000000 */
[----:B------:R-:W-:-:S04]  /*0390*/  USEL UR5, UR4, UR5, UP0 ;  /* 0x0000000504057287 */ /* 0x000fc80008000000 */
[----:B------:R-:W-:Y:S02]  /*03a0*/  UIADD3 UR16, UR7, -0x1, UR5 ;  /* 0xffffffff07107890 */ /* 0x000fe4000fffe005 */
[----:B------:R-:W-:-:S05]  /*03b0*/  IMAD.U32 R3, RZ, RZ, UR5 ;  /* 0x00000005ff037e24 */ /* 0x000fca000f8e00ff */
[----:B------:R-:W-:-:S04]  /*03c0*/  IABS R0, R3 ;  /* 0x0000000300007213 */ /* 0x000fc80000000000 */
[----:B------:R-:W1:Y:S02]  /*03d0*/  R2UR UR15, R0 ;  /* 0x00000000000f73c2 */ /* 0x000e6400000e0000 */
[----:B-1----:R-:W1:Y:S08]  /*03e0*/  I2F.RP R0, UR15 ;  /* 0x0000000f00007d06 */ /* 0x002e700008209400 */
[----:B-1----:R-:W1:Y:S02]  /*03f0*/  MUFU.RCP R0, R0 ;  /* 0x0000000000007308 */ /* 0x002e640000001000 */
[----:B-1----:R-:W-:-:S06]  /*0400*/  IADD3 R0, R0, 0xffffffe, RZ ;  /* 0x0ffffffe00007810 */ /* 0x002fcc0007ffe0ff */
[----:B------:R-:W1:Y:S02]  /*0410*/  F2I.FTZ.U32.TRUNC.NTZ R0, R0 ;  /* 0x0000000000007305 */ /* 0x000e64000021f000 */
[----:B-1----:R1:W2:Y:S02]  /*0420*/  R2UR UR21, R0 ;  /* 0x00000000001573c2 */ /* 0x0022a400000e0000 */
[----:B-1----:R-:W-:Y:S01]  /*0430*/  IMAD.U32 R0, RZ, RZ, UR16 ;  /* 0x00000010ff007e24 */ /* 0x002fe2000f8e00ff */
[----:B--2---:R-:W-:Y:S02]  /*0440*/  UIADD3 UR4, URZ, -UR21, URZ ;  /* 0x800000153f047290 */ /* 0x004fe4000fffe03f */
[----:B------:R-:W-:Y:S02]  /*0450*/  ULOP3.LUT UR16, UR16, UR5, URZ, 0x3c, !UPT ;  /* 0x0000000510107292 */ /* 0x000fe4000f8e3c3f */
[----:B------:R-:W-:Y:S01]  /*0460*/  IABS R2, R0 ;  /* 0x0000000000027213 */ /* 0x000fe20000000000 */
[----:B------:R-:W-:Y:S01]  /*0470*/  UIMAD UR4, UR4, UR15, URZ ;  /* 0x0000000f040472a4 */ /* 0x000fe2000f8e023f */
[----:B------:R-:W-:-:S02]  /*0480*/  IABS R0, R3 ;  /* 0x0000000300007213 */ /* 0x000fc40000000000 */
[----:B------:R-:W1:Y:S01]  /*0490*/  R2UR UR14, R2 ;  /* 0x00000000020e73c2 */ /* 0x000e6200000e0000 */
[----:B------:R-:W-:Y:S02]  /*04a0*/  UIMAD.WIDE.U32 UR20, UR21, UR4, UR20 ;  /* 0x00000004151472a5 */ /* 0x000fe4000f8e0014 */
[----:B------:R-:W-:-:S05]  /*04b0*/  IMAD.MOV R0, RZ, RZ, -R0 ;  /* 0x000000ffff007224 */ /* 0x000fca00078e0a00 */
[----:B------:R-:W2:Y:S01]  /*04c0*/  R2UR UR8, R0 ;  /* 0x00000000000873c2 */ /* 0x000ea200000e0000 */
[----:B------:R-:W-:Y:S02]  /*04d0*/  UMOV UR17, UR21 ;  /* 0x0000001500117c82 */ /* 0x000fe40008000000 */
[----:B-1----:R-:W-:-:S07]  /*04e0*/  UIMAD.WIDE.U32 UR20, UR17, UR14, URZ ;  /* 0x0000000e111472a5 */ /* 0x002fce000f8e003f */
[----:B------:R-:W-:Y:S02]  /*04f0*/  UMOV UR17, UR21 ;  /* 0x0000001500117c82 */ /* 0x000fe40008000000 */
[----:B--2---:R-:W-:-:S04]  /*0500*/  UIMAD UR8, UR17, UR8, UR14 ;  /* 0x00000008110872a4 */ /* 0x004fc8000f8e020e */
[----:B------:R-:W-:-:S11]  /*0510*/  UISETP.GT.U32.AND UP0, UPT, UR15, UR8, UPT ;  /* 0x000000080f00728c */ /* 0x000fd6000bf04070 */
[----:B------:R-:W-:Y:S02]  /*0520*/  @!UP0 UIADD3 UR8, UR8, -UR15, URZ ;  /* 0x8000000f08088290 */ /* 0x000fe4000fffe03f */
[----:B------:R-:W-:Y:S02]  /*0530*/  @!UP0 UIADD3 UR17, UR17, 0x1, URZ ;  /* 0x0000000111118890 */ /* 0x000fe4000fffe03f */
[----:B------:R-:W-:Y:S02]  /*0540*/  UISETP.GE.U32.AND UP1, UPT, UR8, UR15, UPT ;  /* 0x0000000f0800728c */ /* 0x000fe4000bf26070 */
[----:B------:R-:W-:-:S09]  /*0550*/  UISETP.GE.AND UP0, UPT, UR16, URZ, UPT ;  /* 0x0000003f1000728c */ /* 0x000fd2000bf06270 */
[----:B------:R-:W-:Y:S02]  /*0560*/  @UP1 UIADD3 UR17, UR17, 0x1, URZ ;  /* 0x0000000111111890 */ /* 0x000fe4000fffe03f */
[----:B------:R-:W-:Y:S02]  /*0570*/  UISETP.NE.AND UP1, UPT, UR5, URZ, UPT ;  /* 0x0000003f0500728c */ /* 0x000fe4000bf25270 */
[----:B------:R-:W-:-:S09]  /*0580*/  @!UP0 UIADD3 UR17, -UR17, URZ, URZ ;  /* 0x0000003f11118290 */ /* 0x000fd2000fffe13f */
[----:B------:R-:W-:Y:S02]  /*0590*/  @!UP1 ULOP3.LUT UR17, URZ, UR5, URZ, 0x33, !UPT ;  /* 0x000000053f119292 */ /* 0x000fe4000f8e333f */
.L_x_2:
[----:B------:R-:W-:Y:S01]  /*05a0*/  ULOP3.LUT UR8, UR6, 0xffff, URZ, 0xc0, !UPT ;  /* 0x0000ffff06087892 */ /* 0x000fe2000f8ec03f */
[----:B------:R-:W-:Y:S01]  /*05b0*/  PLOP3.LUT P2, PT, PT, PT, PT, 0x80, 0x0 ;  /* 0x000000000000781c */ /* 0x000fe20003f4f070 */
[----:B------:R-:W-:Y:S01]  /*05c0*/  CS2R R16, SRZ ;  /* 0x0000000000107805 */ /* 0x000fe2000001ff00 */
[----:B------:R-:W-:Y:S01]  /*05d0*/  CS2R R130, SRZ ;  /* 0x0000000000827805 */ /* 0x000fe2000001ff00 */
[----:B------:R-:W-:Y:S01]  /*05e0*/  UIMAD UR8, UR8, UR17, URZ ;  /* 0x00000011080872a4 */ /* 0x000fe2000f8e023f */
[----:B------:R-:W-:Y:S01]  /*05f0*/  CS2R R128, SRZ ;  /* 0x0000000000807805 */ /* 0x000fe2000001ff00 */
[----:B------:R-:W-:Y:S01]  /*0600*/  CS2R R126, SRZ ;  /* 0x00000000007e7805 */ /* 0x000fe2000001ff00 */
[----:B------:R-:W-:Y:S01]  /*0610*/  CS2R R124, SRZ ;  /* 0x00000000007c7805 */ /* 0x000fe2000001ff00 */
[----:B------:R-:W-:Y:S01]  /*0620*/  UIADD3 UR17, UR8, UR17, URZ ;  /* 0x0000001108117290 */ /* 0x000fe2000fffe03f */
[----:B------:R-:W-:Y:S01]  /*0630*/  CS2R R122, SRZ ;  /* 0x00000000007a7805 */ /* 0x000fe2000001ff00 */
[----:B------:R-:W-:Y:S01]  /*0640*/  CS2R R120, SRZ ;  /* 0x0000000000787805 */ /* 0x000fe2000001ff00 */
[----:B------:R-:W-:Y:S01]  /*0650*/  CS2R R118, SRZ ;  /* 0x0000000000767805 */ /* 0x000fe2000001ff00 */
[----:B------:R-:W-:Y:S01]  /*0660*/  UISETP.LT.AND UP0, UPT, UR7, UR17, UPT ;  /* 0x000000110700728c */ /* 0x000fe2000bf01270 */
[----:B------:R-:W-:Y:S01]  /*0670*/  CS2R R116, SRZ ;  /* 0x0000000000747805 */ /* 0x000fe2000001ff00 */
[----:B------:R-:W-:Y:S01]  /*0680*/  CS2R R114, SRZ ;  /* 0x0000000000727805 */ /* 0x000fe2000001ff00 */
[----:B------:R-:W-:Y:S01]  /*0690*/  CS2R R112, SRZ ;  /* 0x0000000000707805 */ /* 0x000fe2000001ff00 */
[----:B------:R-:W-:Y:S01]  /*06a0*/  USEL UR7, UR7, UR17, UP0 ;  /* 0x0000001107077287 */ /* 0x000fe20008000000 */
[----:B------:R-:W-:Y:S01]  /*06b0*/  CS2R R110, SRZ ;  /* 0x00000000006e7805 */ /* 0x000fe2000001ff00 */
[----:B------:R-:W-:Y:S01]  /*06c0*/  CS2R R108, SRZ ;  /* 0x00000000006c7805 */ /* 0x000fe2000001ff00 */
[----:B------:R-:W-:Y:S01]  /*06d0*/  CS2R R106, SRZ ;  /* 0x00000000006a7805 */ /* 0x000fe2000001ff00 */
[----:B------:R-:W-:Y:S01]  /*06e0*/  UISETP.GT.AND UP0, UPT, UR7, UR8, UPT ;  /* 0x000000080700728c */ /* 0x000fe2000bf04270 */
[----:B------:R-:W-:Y:S01]  /*06f0*/  CS2R R104, SRZ ;  /* 0x0000000000687805 */ /* 0x000fe2000001ff00 */
[----:B------:R-:W-:Y:S01]  /*0700*/  CS2R R102, SRZ ;  /* 0x0000000000667805 */ /* 0x000fe2000001ff00 */
[----:B------:R-:W-:Y:S01]  /*0710*/  CS2R R100, SRZ ;  /* 0x0000000000647805 */ /* 0x000fe2000001ff00 */
[----:B------:R-:W-:Y:S01]  /*0720*/  CS2R R98, SRZ ;  /* 0x0000000000627805 */ /* 0x000fe2000001ff00 */
[----:B------:R-:W-:Y:S01]  /*0730*/  CS2R R96, SRZ ;  /* 0x0000000000607805 */ /* 0x000fe2000001ff00 */
[----:B------:R-:W-:Y:S01]  /*0740*/  PLOP3.LUT P0, PT, PT, PT, UP0, 0x80, 0x0 ;  /* 0x000000000000781c */ /* 0x000fe20003f0f008 */
[----:B------:R-:W-:Y:S01]  /*0750*/  CS2R R94, SRZ ;  /* 0x00000000005e7805 */ /* 0x000fe2000001ff00 */
        /* <DEDUP_REMOVED lines=45> */
[----:B------:R-:W-:Y:S05]  /*0a30*/  @!P0 BRA `(.L_x_3) ;  /* 0x00008fe000008947 */ /* 0x000fea0003800000 */
[----:B------:R-:W-:Y:S02]  /*0a40*/  ULDC.64 UR4, c[0x0][0x340] ;  /* 0x0000d00000047ab9 */ /* 0x000fe40000000a00 */
[----:B------:R-:W-:-:S02]  /*0a50*/  UISETP.NE.U32.AND UP0, UPT, URZ, UR4, UPT ;  /* 0x000000043f00728c */ /* 0x000fc4000bf05070 */
[----:B------:R-:W-:Y:S02]  /*0a60*/  ULDC.64 UR14, c[0x0][0x340] ;  /* 0x0000d000000e7ab9 */ /* 0x000fe40000000a00 */
[----:B------:R-:W-:-:S06]  /*0a70*/  UISETP.NE.AND.EX UP0, UPT, URZ, UR5, UPT, UP0 ;  /* 0x000000053f00728c */ /* 0x000fcc000bf05300 */
[----:B------:R-:W-:-:S05]  /*0a80*/  PLOP3.LUT P0, PT, PT, PT, UP0, 0x80, 0x0 ;  /* 0x000000000000781c */ /* 0x000fca0003f0f008 */
[----:B------:R-:W-:Y:S02]  /*0a90*/  @UP0 UMOV UR4, 0x4 ;  /* 0x0000000400040882 */ /* 0x000fe40000000000 */
[----:B------:R-:W-:-:S06]  /*0aa0*/  @UP0 UIMAD.WIDE UR4, UR18, UR4, UR14 ;  /* 0x00000004120402a5 */ /* 0x000fcc000f8e020e */
[----:B------:R-:W-:Y:S02]  /*0ab0*/  IMAD.U32 R2, RZ, RZ, UR4 ;  /* 0x00000004ff027e24 */ /* 0x000fe4000f8e00ff */
[----:B------:R-:W-:Y:S01]  /*0ac0*/  IMAD.U32 R3, RZ, RZ, UR5 ;  /* 0x00000005ff037e24 */ /* 0x000fe2000f8e00ff */
[----:B------:R-:W-:Y:S01]  /*0ad0*/  SHF.R.S32.HI R36, RZ, 0x1f, R132 ;  /* 0x0000001fff247819 */ /* 0x000fe20000011484 */
[----:B------:R-:W-:Y:S01]  /*0ae0*/  UIADD3 UR6, UR7, -0x1, URZ ;  /* 0xffffffff07067890 */ /* 0x000fe2000fffe03f */
[----:B------:R-:W-:Y:S01]  /*0af0*/  IMAD.MOV.U32 R99, RZ, RZ, c[0x0][0x2b8] ;  /* 0x0000ae00ff637624 */ /* 0x000fe200078e00ff */
[----:B------:R-:W-:Y:S01]  /*0b00*/  ULDC.64 UR4, c[0x0][0x2b0] ;  /* 0x0000ac0000047ab9 */ /* 0x000fe20000000a00 */
[----:B------:R-:W2:Y:S01]  /*0b10*/  @P0 LDG.E R2, [R2.64] ;  /* 0x0000000c02020981 */ /* 0x000ea2000c1e1900 */
[----:B------:R-:W-:-:S03]  /*0b20*/  IMAD.MOV.U32 R21, RZ, RZ, RZ ;  /* 0x000000ffff157224 */ /* 0x000fc600078e00ff */
[----:B------:R-:W-:Y:S01]  /*0b30*/  BAR.SYNC.DEFER_BLOCKING 0x0 ;  /* 0x0000000000007b1d */ /* 0x000fe20000010000 */
[----:B------:R-:W-:-:S05]  /*0b40*/  ISETP.NE.AND P1, PT, R99, 0x1, PT ;  /* 0x000000016300780c */ /* 0x000fca0003f25270 */
[----:B------:R-:W1:Y:S01]  /*0b50*/  S2R R15, SR_CTAID.X ;  /* 0x00000000000f7919 */ /* 0x000e620000002500 */
[----:B------:R-:W-:Y:S01]  /*0b60*/  IMAD.MOV.U32 R20, RZ, RZ, c[0x0][0x2c4] ;  /* 0x0000b100ff147624 */ /* 0x000fe200078e00ff */
[----:B------:R-:W-:Y:S01]  /*0b70*/  USHF.R.S32.HI UR20, URZ, 0x1f, UR18 ;  /* 0x0000001f3f147899 */ /* 0x000fe20008011412 */
[----:B--2---:R2:W3:Y:S02]  /*0b80*/  @P0 R2UR UR15, R2 ;  /* 0x00000000020f03c2 */ /* 0x0044e400000e0000 */
[----:B---3--:R-:W-:Y:S02]  /*0b90*/  @!UP0 UMOV UR15, UR18 ;  /* 0x00000012000f8c82 */ /* 0x008fe40008000000 */
[----:B------:R-:W-:Y:S02]  /*0ba0*/  USHF.R.S32.HI UR14, URZ, 0x1f, UR15 ;  /* 0x0000001f3f0e7899 */ /* 0x000fe4000801140f */
[----:B------:R-:W-:Y:S02]  /*0bb0*/  UIMAD.WIDE.U32 UR16, UR15, UR4, URZ ;  /* 0x000000040f1072a5 */ /* 0x000fe4000f8e003f */
[----:B------:R-:W-:-:S04]  /*0bc0*/  UIMAD UR14, UR14, UR4, URZ ;  /* 0x000000040e0e72a4 */ /* 0x000fc8000f8e023f */
[----:B------:R-:W-:Y:S01]  /*0bd0*/  UIMAD UR14, UR15, UR5, UR14 ;  /* 0x000000050f0e72a4 */ /* 0x000fe2000f8e020e */
[----:B--2---:R-:W-:-:S03]  /*0be0*/  LEA.HI R2, R36, R132, RZ, 0x3 ;  /* 0x0000008424027211 */ /* 0x004fc600078f18ff */
[----:B------:R-:W-:Y:S02]  /*0bf0*/  UIADD3 UR14, UR17, UR14, URZ ;  /* 0x0000000e110e7290 */ /* 0x000fe4000fffe03f */
[----:B------:R-:W-:Y:S01]  /*0c00*/  USHF.R.S32.HI UR15, URZ, 0x1f, UR11 ;  /* 0x0000001f3f0f7899 */ /* 0x000fe2000801140b */
[----:B------:R-:W-:Y:S01]  /*0c10*/  LOP3.LUT R0, R2, 0xfffffff8, RZ, 0xc0, !PT ;  /* 0xfffffff802007812 */ /* 0x000fe200078ec0ff */
[----:B------:R-:W-:Y:S01]  /*0c20*/  ULDC.64 UR4, c[0x0][0x1b8] ;  /* 0x00006e0000047ab9 */ /* 0x000fe20000000a00 */
[----:B------:R-:W-:-:S03]  /*0c30*/  SHF.R.S32.HI R18, RZ, 0x3, R2 ;  /* 0x00000003ff127819 */ /* 0x000fc60000011402 */
[----:B------:R-:W-:Y:S02]  /*0c40*/  IMAD.IADD R19, R132, 0x1, -R0 ;  /* 0x0000000184137824 */ /* 0x000fe400078e0a00 */
[----:B------:R-:W-:Y:S02]  /*0c50*/  IMAD.U32 R0, RZ, RZ, UR6 ;  /* 0x00000006ff007e24 */ /* 0x000fe4000f8e00ff */
[----:B------:R-:W-:-:S04]  /*0c60*/  IMAD R98, R19, 0x20, R18 ;  /* 0x0000002013627824 */ /* 0x000fc800078e0212 */
[--C-:B------:R-:W-:Y:S01]  /*0c70*/  IMAD R0, R0, 0x40, R98.reuse ;  /* 0x0000004000007824 */ /* 0x100fe200078e0262 */
[----:B------:R-:W-:Y:S01]  /*0c80*/  UIMAD UR19, UR15, UR4, URZ ;  /* 0x000000040f1372a4 */ /* 0x000fe2000f8e023f */
[----:B-1----:R-:W-:Y:S01]  /*0c90*/  IMAD R5, R15, 0x80, R98 ;  /* 0x000000800f057824 */ /* 0x002fe200078e0262 */
[----:B------:R-:W-:Y:S01]  /*0ca0*/  UIMAD.WIDE.U32 UR22, UR11, UR4, URZ ;  /* 0x000000040b1672a5 */ /* 0x000fe2000f8e003f */
[----:B------:R-:W-:Y:S01]  /*0cb0*/  IMAD.SHL.U32 R133, R19, 0x8, RZ ;  /* 0x0000000813857824 */ /* 0x000fe200078e00ff */
[C---:B------:R-:W-:Y:S01]  /*0cc0*/  ISETP.GE.AND P0, PT, R0.reuse, UR10, PT ;  /* 0x0000000a00007c0c */ /* 0x040fe2000bf06270 */
[----:B------:R-:W-:Y:S01]  /*0cd0*/  STL [R1+0x3c], R98 ;  /* 0x00003c6201007387 */ /* 0x000fe20000100800 */
[----:B------:R-:W-:Y:S02]  /*0ce0*/  IADD3 R9, R0, UR9, RZ ;  /* 0x0000000900097c10 */ /* 0x000fe4000fffe0ff */
[----:B------:R-:W-:-:S03]  /*0cf0*/  ISETP.GT.OR P0, PT, R98, 0x3f, P0 ;  /* 0x0000003f6200780c */ /* 0x000fc60000704670 */
[----:B------:R-:W-:-:S04]  /*0d00*/  @P1 IMAD.HI.U32 R0, R9, c[0x0][0x2bc], RZ ;  /* 0x0000af0009001a27 */ /* 0x000fc800078e00ff */
[----:B------:R-:W-:Y:S01]  /*0d10*/  IMAD.MOV.U32 R7, RZ, RZ, R9 ;  /* 0x000000ffff077224 */ /* 0x000fe200078e0009 */
[----:B------:R-:W-:-:S05]  /*0d20*/  @P1 SHF.R.U32.HI R7, RZ, c[0x0][0x2c0], R0 ;  /* 0x0000b000ff071a19 */ /* 0x000fca0000011600 */
[----:B------:R-:W-:-:S04]  /*0d30*/  @!P0 IADD3 R0, P2, R7, UR16, RZ ;  /* 0x0000001007008c10 */ /* 0x000fc8000ff5e0ff */
[----:B------:R-:W-:Y:S02]  /*0d40*/  @!P0 LEA R2, P1, R0, c[0x0][0x2a0], 0x2 ;  /* 0x0000a80000028a11 */ /* 0x000fe400078210ff */
[----:B------:R-:W-:-:S04]  /*0d50*/  @!P0 LEA.HI.X.SX32 R3, R7, UR14, 0x1, P2 ;  /* 0x0000000e07038c11 */ /* 0x000fc800090f0eff */
[----:B------:R-:W-:-:S05]  /*0d60*/  @!P0 LEA.HI.X R3, R0, c[0x0][0x2a4], R3, 0x2, P1 ;  /* 0x0000a90000038a11 */ /* 0x000fca00008f1403 */
[----:B------:R1:W2:Y:S01]  /*0d70*/  @!P0 LDG.E R21, [R2.64] ;  /* 0x0000000c02158981 */ /* 0x0002a2000c1e1900 */
[C---:B------:R-:W-:Y:S01]  /*0d80*/  ISETP.NE.AND P0, PT, R20.reuse, 0x1, PT ;  /* 0x000000011400780c */ /* 0x040fe20003f05270 */
[----:B------:R-:W-:Y:S01]  /*0d90*/  UIMAD UR19, UR11, UR5, UR19 ;  /* 0x000000050b1372a4 */ /* 0x000fe2000f8e0213 */
[----:B------:R-:W-:Y:S01]  /*0da0*/  IMAD.MOV.U32 R4, RZ, RZ, R5 ;  /* 0x000000ffff047224 */ /* 0x000fe200078e0005 */
[----:B------:R-:W-:Y:S01]  /*0db0*/  IADD3 R58, R133, 0x80, RZ ;  /* 0x00000080853a7810 */ /* 0x000fe20007ffe0ff */
[----:B------:R-:W-:Y:S01]  /*0dc0*/  ULDC.64 UR4, c[0x0][0x1c0] ;  /* 0x0000700000047ab9 */ /* 0x000fe20000000a00 */
[----:B------:R-:W-:Y:S01]  /*0dd0*/  IMAD R20, R20, c[0x0][0x168], RZ ;  /* 0x00005a0014147a24 */ /* 0x000fe200078e02ff */
[----:B------:R-:W-:Y:S01]  /*0de0*/  UIMAD UR20, UR20, UR4, URZ ;  /* 0x00000004141472a4 */ /* 0x000fe2000f8e023f */
[----:B------:R-:W-:Y:S01]  /*0df0*/  IMAD R15, R15, 0x80, R18 ;  /* 0x000000800f0f7824 */ /* 0x000fe200078e0212 */
[----:B------:R-:W-:Y:S01]  /*0e00*/  UIADD3 UR23, UR23, UR19, URZ ;  /* 0x0000001317177290 */ /* 0x000fe2000fffe03f */
[C---:B------:R-:W-:Y:S01]  /*0e10*/  IADD3 R57, R133.reuse, 0x40, RZ ;  /* 0x0000004085397810 */ /* 0x040fe20007ffe0ff */
[----:B------:R-:W-:Y:S01]  /*0e20*/  UIMAD UR5, UR18, UR5, UR20 ;  /* 0x00000005120572a4 */ /* 0x000fe2000f8e0214 */
[----:B------:R-:W-:Y:S01]  /*0e30*/  IADD3 R56, R133, 0xc0, RZ ;  /* 0x000000c085387810 */ /* 0x000fe20007ffe0ff */
[----:B------:R-:W-:Y:S01]  /*0e40*/  UIMAD.WIDE.U32 UR18, UR18, UR4, UR22 ;  /* 0x00000004121272a5 */ /* 0x000fe2000f8e0016 */
[----:B------:R-:W-:Y:S01]  /*0e50*/  @P0 IMAD.HI.U32 R0, R5, c[0x0][0x2c8], RZ ;  /* 0x0000b20005000a27 */ /* 0x000fe200078e00ff */
[----:B------:R-:W-:Y:S01]  /*0e60*/  ISETP.GE.AND P4, PT, R133, c[0x0][0x198], PT ;  /* 0x0000660085007a0c */ /* 0x000fe20003f86270 */
[----:B------:R-:W-:Y:S01]  /*0e70*/  UIMAD UR10, UR6, -0x40, UR10 ;  /* 0xffffffc0060a78a4 */ /* 0x000fe2000f8e020a */
[----:B------:R-:W-:Y:S01]  /*0e80*/  SHF.R.S32.HI R8, RZ, 0x1f, R56 ;  /* 0x0000001fff087819 */ /* 0x000fe20000011438 */
[----:B------:R-:W-:Y:S01]  /*0e90*/  UIADD3 UR5, UR19, UR5, URZ ;  /* 0x0000000513057290 */ /* 0x000fe2000fffe03f */
[----:B------:R-:W-:Y:S01]  /*0ea0*/  @P0 SHF.R.U32.HI R4, RZ, c[0x0][0x2cc], R0 ;  /* 0x0000b300ff040a19 */ /* 0x000fe20000011600 */
[----:B------:R-:W-:Y:S01]  /*0eb0*/  UISETP.GT.AND UP0, UPT, UR6, UR8, UPT ;  /* 0x000000080600728c */ /* 0x000fe2000bf04270 */
[----:B------:R-:W-:-:S02]  /*0ec0*/  ISETP.GE.AND P3, PT, R57, c[0x0][0x198], PT ;  /* 0x0000660039007a0c */ /* 0x000fc40003f66270 */
[--C-:B------:R-:W-:Y:S01]  /*0ed0*/  SHF.R.S32.HI R6, RZ, 0x1f, R4.reuse ;  /* 0x0000001fff067819 */ /* 0x100fe20000011404 */
[----:B------:R-:W-:Y:S01]  /*0ee0*/  IMAD.MOV R0, RZ, RZ, -R4 ;  /* 0x000000ffff007224 */ /* 0x000fe200078e0a04 */
[----:B------:R-:W-:Y:S01]  /*0ef0*/  ISETP.GE.AND P2, PT, R58, c[0x0][0x198], PT ;  /* 0x000066003a007a0c */ /* 0x000fe20003f46270 */
[----:B-1----:R-:W-:Y:S01]  /*0f00*/  IMAD.U32 R3, RZ, RZ, UR19 ;  /* 0x00000013ff037e24 */ /* 0x002fe2000f8e00ff */
[----:B------:R-:W-:Y:S01]  /*0f10*/  LEA.HI R8, R8, R56, RZ, 0x3 ;  /* 0x0000003808087211 */ /* 0x000fe200078f18ff */
[----:B------:R-:W-:Y:S01]  /*0f20*/  IMAD R5, R0, c[0x0][0x2c4], R5 ;  /* 0x0000b10000057a24 */ /* 0x000fe200078e0205 */
[----:B------:R-:W-:Y:S01]  /*0f30*/  ISETP.GE.AND P5, PT, R56, c[0x0][0x198], PT ;  /* 0x0000660038007a0c */ /* 0x000fe20003fa6270 */
[----:B------:R-:W-:Y:S01]  /*0f40*/  IMAD.U32 R2, RZ, RZ, UR18 ;  /* 0x00000012ff027e24 */ /* 0x000fe2000f8e00ff */
[----:B------:R-:W-:Y:S01]  /*0f50*/  LOP3.LUT R177, R8, 0xfffffff8, RZ, 0xc0, !PT ;  /* 0xfffffff808b17812 */ /* 0x000fe200078ec0ff */
[----:B------:R-:W-:Y:S01]  /*0f60*/  IMAD.U32 R3, RZ, RZ, UR5 ;  /* 0x00000005ff037e24 */ /* 0x000fe2000f8e00ff */
[----:B------:R-:W-:Y:S01]  /*0f70*/  SHF.R.S32.HI R0, RZ, 0x1f, R5 ;  /* 0x0000001fff007819 */ /* 0x000fe20000011405 */
[----:B------:R-:W-:Y:S01]  /*0f80*/  IMAD R6, R6, c[0x0][0x1b0], RZ ;  /* 0x00006c0006067a24 */ /* 0x000fe200078e02ff */
[----:B------:R-:W-:Y:S01]  /*0f90*/  ULDC.64 UR4, c[0x0][0x1e8] ;  /* 0x00007a0000047ab9 */ /* 0x000fe20000000a00 */
[C---:B------:R-:W-:Y:S01]  /*0fa0*/  IMAD.WIDE.U32 R2, R4.reuse, c[0x0][0x1b0], R2 ;  /* 0x00006c0004027a25 */ /* 0x040fe200078e0002 */
[----:B------:R-:W-:Y:S01]  /*0fb0*/  UIMAD UR18, UR15, UR4, URZ ;  /* 0x000000040f1272a4 */ /* 0x000fe2000f8e023f */
[----:B------:R-:W-:Y:S01]  /*0fc0*/  ISETP.GE.AND P6, PT, R133, c[0x0][0x1d4], PT ;  /* 0x0000750085007a0c */ /* 0x000fe20003fc6270 */
[----:B------:R-:W-:Y:S01]  /*0fd0*/  UIMAD.WIDE.U32 UR20, UR11, UR4, URZ ;  /* 0x000000040b1472a5 */ /* 0x000fe2000f8e003f */
[----:B------:R-:W-:Y:S01]  /*0fe0*/  IMAD R4, R4, c[0x0][0x1b4], R6 ;  /* 0x00006d0004047a24 */ /* 0x000fe200078e0206 */
[----:B------:R-:W-:Y:S01]  /*0ff0*/  UIMAD UR18, UR11, UR5, UR18 ;  /* 0x000000050b1272a4 */ /* 0x000fe2000f8e0212 */
[----:B------:R-:W-:Y:S01]  /*1000*/  IMAD R0, R0, c[0x0][0x1a8], RZ ;  /* 0x00006a0000007a24 */ /* 0x000fe200078e02ff */
[----:B------:R-:W-:Y:S01]  /*1010*/  LEA.HI R92, R36, R132, RZ, 0x5 ;  /* 0x00000084245c7211 */ /* 0x000fe200078f28ff */
[----:B------:R-:W-:Y:S01]  /*1020*/  IMAD.IADD R3, R3, 0x1, R4 ;  /* 0x0000000103037824 */ /* 0x000fe200078e0204 */
[----:B------:R-:W-:Y:S01]  /*1030*/  UIADD3 UR18, UR21, UR18, URZ ;  /* 0x0000001215127290 */ /* 0x000fe2000fffe03f */
[C---:B------:R-:W-:Y:S01]  /*1040*/  IMAD R6, R5.reuse, c[0x0][0x1ac], R0 ;  /* 0x00006b0005067a24 */ /* 0x040fe200078e0200 */
[----:B------:R-:W-:Y:S01]  /*1050*/  ULDC.64 UR4, c[0x0][0x210] ;  /* 0x0000840000047ab9 */ /* 0x000fe20000000a00 */
[----:B------:R-:W-:Y:S01]  /*1060*/  IMAD.WIDE.U32 R2, R5, c[0x0][0x1a8], R2 ;  /* 0x00006a0005027a25 */ /* 0x000fe200078e0002 */
[----:B------:R-:W-:Y:S01]  /*1070*/  UIMAD UR15, UR15, UR4, URZ ;  /* 0x000000040f0f72a4 */ /* 0x000fe2000f8e023f */
[----:B------:R-:W-:Y:S01]  /*1080*/  SHF.R.S32.HI R97, RZ, 0x1f, R133 ;  /* 0x0000001fff617819 */ /* 0x000fe20000011485 */
[----:B------:R-:W-:Y:S01]  /*1090*/  UIMAD.WIDE.U32 UR22, UR11, UR4, URZ ;  /* 0x000000040b1672a5 */ /* 0x000fe2000f8e003f */
[----:B------:R-:W-:Y:S01]  /*10a0*/  IMAD.SHL.U32 R4, R18, 0x40, RZ ;  /* 0x0000004012047824 */ /* 0x000fe200078e00ff */
[----:B------:R-:W-:Y:S01]  /*10b0*/  LEA R13, P0, R2, c[0x0][0x160], 0x1 ;  /* 0x00005800020d7a11 */ /* 0x000fe200078008ff */
[----:B------:R-:W-:Y:S01]  /*10c0*/  IMAD.IADD R3, R3, 0x1, R6 ;  /* 0x0000000103037824 */ /* 0x000fe200078e0206 */
[----:B------:R-:W-:Y:S01]  /*10d0*/  UIMAD UR4, UR11, UR5, UR15 ;  /* 0x000000050b0472a4 */ /* 0x000fe2000f8e020f */
[----:B------:R-:W-:-:S02]  /*10e0*/  SHF.R.S32.HI R94, RZ, 0x1f, R177 ;  /* 0x0000001fff5e7819 */ /* 0x000fc400000114b1 */
[----:B------:R-:W-:Y:S01]  /*10f0*/  LOP3.LUT R0, R4, 0x1c0, RZ, 0xc0, !PT ;  /* 0x000001c004007812 */ /* 0x000fe200078ec0ff */
[----:B------:R-:W-:Y:S01]  /*1100*/  UIADD3 UR4, UR23, UR4, URZ ;  /* 0x0000000417047290 */ /* 0x000fe2000fffe03f */
[----:B------:R-:W-:Y:S02]  /*1110*/  LEA.HI.X R14, R2, c[0x0][0x164], R3, 0x1, P0 ;  /* 0x00005900020e7a11 */ /* 0x000fe400000f0c03 */
[----:B------:R-:W-:Y:S01]  /*1120*/  SHF.R.U32.HI R4, RZ, 0x3, R0 ;  /* 0x00000003ff047819 */ /* 0x000fe20000011600 */
[----:B------:R-:W-:Y:S01]  /*1130*/  SHFL.IDX PT, R2, R13, RZ, 0x181f ;  /* 0x00181fff0d027589 */ /* 0x000fe200000e0000 */
[----:B------:R-:W-:Y:S02]  /*1140*/  LOP3.LUT R0, R0, 0x38, R133, 0xf8, !PT ;  /* 0x0000003800007812 */ /* 0x000fe400078ef885 */
[----:B------:R-:W-:Y:S01]  /*1150*/  ISETP.GE.AND P0, PT, R15, R20, PT ;  /* 0x000000140f00720c */ /* 0x000fe20003f06270 */
[----:B------:R-:W1:Y:S01]  /*1160*/  SHFL.IDX PT, R3, R14, RZ, 0x181f ;  /* 0x00181fff0e037589 */ /* 0x000e6200000e0000 */
[----:B------:R-:W-:-:S02]  /*1170*/  LOP3.LUT R0, R0, R4, RZ, 0x3c, !PT ;  /* 0x0000000400007212 */ /* 0x000fc400078e3cff */
[----:B------:R-:W-:-:S05]  /*1180*/  LEA.HI R4, R36, R132, RZ, 0x6 ;  /* 0x0000008424047211 */ /* 0x000fca00078f30ff */
[----:B------:R-:W-:-:S05]  /*1190*/  IMAD.SHL.U32 R4, R4, 0x8, RZ ;  /* 0x0000000804047824 */ /* 0x000fca00078e00ff */
[----:B------:R-:W-:Y:S02]  /*11a0*/  LOP3.LUT R5, R0, 0xfffffe00, R4, 0xf8, !PT ;  /* 0xfffffe0000057812 */ /* 0x000fe400078ef804 */
[----:B------:R-:W-:Y:S02]  /*11b0*/  SHF.R.S32.HI R0, RZ, 0x1f, R58 ;  /* 0x0000001fff007819 */ /* 0x000fe4000001143a */
[----:B------:R-:W-:Y:S01]  /*11c0*/  SHF.R.S32.HI R4, RZ, 0x1f, R57 ;  /* 0x0000001fff047819 */ /* 0x000fe20000011439 */
[----:B------:R-:W-:Y:S01]  /*11d0*/  IMAD.SHL.U32 R93, R5, 0x2, RZ ;  /* 0x00000002055d7824 */ /* 0x000fe200078e00ff */
[----:B------:R-:W-:Y:S01]  /*11e0*/  LEA.HI R0, R0, R58, RZ, 0x3 ;  /* 0x0000003a00007211 */ /* 0x000fe200078f18ff */
[----:B------:R-:W-:Y:S01]  /*11f0*/  SHFL.IDX PT, R5, R14, 0x1, 0x181f ;  /* 0x00381f000e057f89 */ /* 0x000fe200000e0000 */
[----:B------:R-:W-:Y:S02]  /*1200*/  LEA.HI R4, R4, R57, RZ, 0x3 ;  /* 0x0000003904047211 */ /* 0x000fe400078f18ff */
[----:B------:R-:W-:Y:S01]  /*1210*/  LOP3.LUT R178, R0, 0xfffffff8, RZ, 0xc0, !PT ;  /* 0xfffffff800b27812 */ /* 0x000fe200078ec0ff */
[----:B------:R-:W-:Y:S01]  /*1220*/  IMAD.MOV R0, RZ, RZ, -R7 ;  /* 0x000000ffff007224 */ /* 0x000fe200078e0a07 */
[----:B------:R-:W-:Y:S01]  /*1230*/  LOP3.LUT R176, R4, 0xfffffff8, RZ, 0xc0, !PT ;  /* 0xfffffff804b07812 */ /* 0x000fe200078ec0ff */
[----:B-1----:R-:W-:Y:S01]  /*1240*/  @!P0 IMAD.WIDE R6, R133, 0x2, R2 ;  /* 0x0000000285068825 */ /* 0x002fe200078e0202 */
[----:B------:R-:W1:Y:S01]  /*1250*/  SHFL.IDX PT, R4, R13, 0x1, 0x181f ;  /* 0x00381f000d047f89 */ /* 0x000e6200000e0000 */
[----:B------:R-:W-:-:S02]  /*1260*/  SHF.R.S32.HI R95, RZ, 0x1f, R178 ;  /* 0x0000001fff5f7819 */ /* 0x000fc400000114b2 */
[----:B------:R-:W-:Y:S01]  /*1270*/  IMAD R16, R0, c[0x0][0x2b8], R9 ;  /* 0x0000ae0000107a24 */ /* 0x000fe200078e0209 */
[----:B------:R3:W-:Y:S01]  /*1280*/  @!P0 LDGSTS.E.BYPASS.LTC128B.128 [R93+0x100], [R6.64], !P4 ;  /* 0x00100000065d8fae */ /* 0x0007e2000e101d4c */
[----:B------:R-:W-:Y:S01]  /*1290*/  @!P0 IMAD.WIDE R8, R176, 0x2, R2 ;  /* 0x00000002b0088825 */ /* 0x000fe200078e0202 */
[----:B------:R-:W-:Y:S02]  /*12a0*/  IADD3 R0, R15, 0x20, RZ ;  /* 0x000000200f007810 */ /* 0x000fe40007ffe0ff */
[----:B------:R-:W-:Y:S02]  /*12b0*/  SHF.R.S32.HI R12, RZ, 0x1f, R16 ;  /* 0x0000001fff0c7819 */ /* 0x000fe40000011410 */
[----:B------:R4:W-:Y:S01]  /*12c0*/  @!P0 LDGSTS.E.BYPASS.LTC128B.128 [R93+0x4100], [R8.64], !P3 ;  /* 0x04100000085d8fae */ /* 0x0009e2000d901d4c */
[----:B------:R-:W-:Y:S01]  /*12d0*/  SHF.R.S32.HI R96, RZ, 0x1f, R176 ;  /* 0x0000001fff607819 */ /* 0x000fe200000114b0 */
[----:B---3--:R-:W-:-:S04]  /*12e0*/  @!P0 IMAD.WIDE R6, R178, 0x2, R2 ;  /* 0x00000002b2068825 */ /* 0x008fc800078e0202 */
[----:B------:R-:W-:Y:S01]  /*12f0*/  @!P0 IMAD.WIDE R2, R177, 0x2, R2 ;  /* 0x00000002b1028825 */ /* 0x000fe200078e0202 */
[----:B------:R3:W-:Y:S04]  /*1300*/  @!P0 LDGSTS.E.BYPASS.LTC128B.128 [R93+0x8100], [R6.64], !P2 ;  /* 0x08100000065d8fae */ /* 0x0007e8000d101d4c */
[----:B------:R5:W-:Y:S01]  /*1310*/  @!P0 LDGSTS.E.BYPASS.LTC128B.128 [R93+0xc100], [R2.64], !P5 ;  /* 0x0c100000025d8fae */ /* 0x000be2000e901d4c */
[----:B------:R-:W-:Y:S01]  /*1320*/  ISETP.GE.AND P0, PT, R0, R20, PT ;  /* 0x000000140000720c */ /* 0x000fe20003f06270 */
[----:B------:R-:W-:-:S04]  /*1330*/  IMAD R0, R12, c[0x0][0x1e0], RZ ;  /* 0x000078000c007a24 */ /* 0x000fc800078e02ff */
[----:B------:R-:W-:-:S08]  /*1340*/  IMAD R0, R16, c[0x0][0x1e4], R0 ;  /* 0x0000790010007a24 */ /* 0x000fd000078e0200 */
[----:B-1----:R-:W-:-:S04]  /*1350*/  @!P0 IMAD.WIDE R10, R133, 0x2, R4 ;  /* 0x00000002850a8825 */ /* 0x002fc800078e0204 */
[----:B----4-:R-:W-:Y:S01]  /*1360*/  @!P0 IMAD.WIDE R8, R176, 0x2, R4 ;  /* 0x00000002b0088825 */ /* 0x010fe200078e0204 */
[----:B------:R2:W-:Y:S01]  /*1370*/  @!P0 LDGSTS.E.BYPASS.LTC128B.128 [R93+0x1100], [R10.64], !P4 ;  /* 0x011000000a5d8fae */ /* 0x0005e2000e101d4c */
[----:B---3--:R-:W-:-:S03]  /*1380*/  IADD3 R6, R15, 0x40, RZ ;  /* 0x000000400f067810 */ /* 0x008fc60007ffe0ff */
[----:B------:R1:W-:Y:S01]  /*1390*/  @!P0 LDGSTS.E.BYPASS.LTC128B.128 [R93+0x5100], [R8.64], !P3 ;  /* 0x05100000085d8fae */ /* 0x0003e2000d901d4c */
[----:B-----5:R-:W-:Y:S01]  /*13a0*/  IMAD.WIDE.U32 R2, R16, c[0x0][0x1e0], RZ ;  /* 0x0000780010027a25 */ /* 0x020fe200078e00ff */
[----:B------:R-:W-:-:S03]  /*13b0*/  ISETP.GE.AND P1, PT, R6, R20, PT ;  /* 0x000000140600720c */ /* 0x000fc60003f26270 */
[----:B------:R-:W-:-:S04]  /*13c0*/  @!P0 IMAD.WIDE R6, R178, 0x2, R4 ;  /* 0x00000002b2068825 */ /* 0x000fc800078e0204 */
[----:B------:R-:W-:Y:S01]  /*13d0*/  IMAD.IADD R3, R3, 0x1, R0 ;  /* 0x0000000103037824 */ /* 0x000fe200078e0200 */
[----:B------:R3:W-:Y:S01]  /*13e0*/  @!P0 LDGSTS.E.BYPASS.LTC128B.128 [R93+0x9100], [R6.64], !P2 ;  /* 0x09100000065d8fae */ /* 0x0007e2000d101d4c */
[----:B------:R-:W-:-:S04]  /*13f0*/  @!P0 IMAD.WIDE R4, R177, 0x2, R4 ;  /* 0x00000002b1048825 */ /* 0x000fc800078e0204 */
[----:B------:R-:W-:Y:S01]  /*1400*/  IMAD R0, R12, c[0x0][0x208], RZ ;  /* 0x000082000c007a24 */ /* 0x000fe200078e02ff */
[----:B------:R4:W-:Y:S03]  /*1410*/  @!P0 LDGSTS.E.BYPASS.LTC128B.128 [R93+0xd100], [R4.64], !P5 ;  /* 0x0d100000045d8fae */ /* 0x0009e6000e901d4c */
[C---:B------:R-:W-:Y:S02]  /*1420*/  IMAD R0, R16.reuse, c[0x0][0x20c], R0 ;  /* 0x0000830010007a24 */ /* 0x040fe400078e0200 */
[----:B---3--:R-:W-:-:S04]  /*1430*/  IMAD.WIDE.U32 R6, R16, c[0x0][0x208], RZ ;  /* 0x0000820010067a25 */ /* 0x008fc800078e00ff */
[----:B------:R-:W-:Y:S01]  /*1440*/  IMAD.IADD R7, R7, 0x1, R0 ;  /* 0x0000000107077824 */ /* 0x000fe200078e0200 */
[----:B--2---:R-:W-:Y:S01]  /*1450*/  SHF.R.S32.HI R10, RZ, 0x1f, R21 ;  /* 0x0000001fff0a7819 */ /* 0x004fe20000011415 */
[C---:B----4-:R-:W-:Y:S01]  /*1460*/  IMAD.WIDE.U32 R4, R21.reuse, c[0x0][0x1f0], R2 ;  /* 0x00007c0015047a25 */ /* 0x050fe200078e0002 */
[----:B------:R-:W-:Y:S03]  /*1470*/  STL [R1+0x8], R21 ;  /* 0x0000081501007387 */ /* 0x000fe60000100800 */
[----:B-1----:R-:W-:Y:S01]  /*1480*/  IMAD R8, R10, c[0x0][0x1f0], RZ ;  /* 0x00007c000a087a24 */ /* 0x002fe200078e02ff */
[----:B------:R-:W-:Y:S01]  /*1490*/  SHFL.IDX PT, R2, R13, 0x2, 0x181f ;  /* 0x00581f000d027f89 */ /* 0x000fe200000e0000 */
[----:B------:R-:W-:-:S03]  /*14a0*/  IMAD.WIDE.U32 R6, R21, c[0x0][0x218], R6 ;  /* 0x0000860015067a25 */ /* 0x000fc600078e0006 */
[----:B------:R-:W1:Y:S01]  /*14b0*/  SHFL.IDX PT, R3, R14, 0x2, 0x181f ;  /* 0x00581f000e037f89 */ /* 0x000e6200000e0000 */
[----:B------:R-:W-:Y:S01]  /*14c0*/  IMAD R0, R21, c[0x0][0x1f4], R8 ;  /* 0x00007d0015007a24 */ /* 0x000fe200078e0208 */
[----:B------:R-:W-:Y:S02]  /*14d0*/  IADD3 R8, P0, R4, UR20, RZ ;  /* 0x0000001404087c10 */ /* 0x000fe4000ff1e0ff */
[----:B------:R-:W-:Y:S02]  /*14e0*/  STL [R1+0x4], R93 ;  /* 0x0000045d01007387 */ /* 0x000fe40000100800 */
[----:B------:R-:W-:Y:S01]  /*14f0*/  IADD3.X R9, R5, UR18, R0, P0, !PT ;  /* 0x0000001205097c10 */ /* 0x000fe200087fe400 */
[----:B------:R-:W-:Y:S01]  /*1500*/  IMAD R0, R10, c[0x0][0x218], RZ ;  /* 0x000086000a007a24 */ /* 0x000fe200078e02ff */
[C---:B------:R-:W-:Y:S01]  /*1510*/  LEA R17, P0, R8.reuse, c[0x0][0x1c8], 0x1 ;  /* 0x0000720008117a11 */ /* 0x040fe200078008ff */
[----:B------:R2:W-:Y:S04]  /*1520*/  STL [R1+0xc], R16 ;  /* 0x00000c1001007387 */ /* 0x0005e80000100800 */
[----:B------:R-:W-:Y:S04]  /*1530*/  SHFL.IDX PT, R4, R13, 0x3, 0x181f ;  /* 0x00781f000d047f89 */ /* 0x000fe800000e0000 */
[----:B------:R-:W3:Y:S01]  /*1540*/  SHFL.IDX PT, R5, R14, 0x3, 0x181f ;  /* 0x00781f000e057f89 */ /* 0x000ee200000e0000 */
[----:B--2---:R-:W-:Y:S01]  /*1550*/  LEA.HI.X R16, R8, c[0x0][0x1cc], R9, 0x1, P0 ;  /* 0x0000730008107a11 */ /* 0x004fe200000f0c09 */
[----:B------:R-:W-:Y:S01]  /*1560*/  IMAD R8, R21, c[0x0][0x21c], R0 ;  /* 0x0000870015087a24 */ /* 0x000fe200078e0200 */
[----:B------:R-:W-:-:S02]  /*1570*/  IADD3 R0, P0, R6, UR22, RZ ;  /* 0x0000001606007c10 */ /* 0x000fc4000ff1e0ff */
[----:B------:R-:W-:Y:S02]  /*1580*/  IADD3 R21, -R18, UR10, RZ ;  /* 0x0000000a12157c10 */ /* 0x000fe4000fffe1ff */
[----:B------:R-:W-:Y:S01]  /*1590*/  IADD3.X R6, R7, UR4, R8, P0, !PT ;  /* 0x0000000407067c10 */ /* 0x000fe200087fe408 */
[----:B-1----:R-:W-:Y:S01]  /*15a0*/  @!P1 IMAD.WIDE R8, R133, 0x2, R2 ;  /* 0x0000000285089825 */ /* 0x002fe200078e0202 */
[C---:B------:R-:W-:Y:S02]  /*15b0*/  LEA R10, P0, R0.reuse, c[0x0][0x1f8], 0x1 ;  /* 0x00007e00000a7a11 */ /* 0x040fe400078008ff */
[----:B------:R-:W-:Y:S02]  /*15c0*/  IADD3 R7, R15, 0x60, RZ ;  /* 0x000000600f077810 */ /* 0x000fe40007ffe0ff */
[----:B------:R-:W-:Y:S01]  /*15d0*/  LEA.HI.X R0, R0, c[0x0][0x1fc], R6, 0x1, P0 ;  /* 0x00007f0000007a11 */ /* 0x000fe200000f0c06 */
[----:B------:R-:W1:Y:S01]  /*15e0*/  SHFL.IDX PT, R13, R10, RZ, 0x181f ;  /* 0x00181fff0a0d7589 */ /* 0x000e6200000e0000 */
[----:B------:R-:W-:Y:S01]  /*15f0*/  ISETP.GE.AND P0, PT, R7, R20, PT ;  /* 0x000000140700720c */ /* 0x000fe20003f06270 */
[--C-:B------:R-:W-:Y:S01]  /*1600*/  @!P1 IMAD.WIDE R6, R176, 0x2, R2.reuse ;  /* 0x00000002b0069825 */ /* 0x100fe200078e0202 */
[----:B------:R-:W-:Y:S01]  /*1610*/  LEA.HI R20, R36, R132, RZ, 0x4 ;  /* 0x0000008424147211 */ /* 0x000fe200078f20ff */
[----:B------:R2:W4:Y:S04]  /*1620*/  SHFL.IDX PT, R14, R10, 0x1, 0x181f ;  /* 0x00381f000a0e7f89 */ /* 0x00052800000e0000 */
[----:B------:R5:W-:Y:S04]  /*1630*/  @!P1 LDGSTS.E.BYPASS.LTC128B.128 [R93+0x2100], [R8.64], !P4 ;  /* 0x02100000085d9fae */ /* 0x000be8000e101d4c */
[----:B------:R1:W-:Y:S04]  /*1640*/  @!P1 LDGSTS.E.BYPASS.LTC128B.128 [R93+0x6100], [R6.64], !P3 ;  /* 0x06100000065d9fae */ /* 0x0003e8000d901d4c */
[----:B------:R-:W3:Y:S04]  /*1650*/  SHFL.IDX PT, R12, R0, RZ, 0x181f ;  /* 0x00181fff000c7589 */ /* 0x000ee800000e0000 */
[----:B------:R4:W4:Y:S01]  /*1660*/  SHFL.IDX PT, R15, R0, 0x1, 0x181f ;  /* 0x00381f00000f7f89 */ /* 0x00092200000e0000 */
[----:B--2---:R-:W-:-:S05]  /*1670*/  @!P1 IMAD.WIDE R10, R178, 0x2, R2 ;  /* 0x00000002b20a9825 */ /* 0x004fca00078e0202 */
[----:B------:R2:W-:Y:S01]  /*1680*/  @!P1 LDGSTS.E.BYPASS.LTC128B.128 [R93+0xa100], [R10.64], !P2 ;  /* 0x0a1000000a5d9fae */ /* 0x0005e2000d101d4c */
[----:B-----5:R-:W-:-:S03]  /*1690*/  @!P1 IMAD.WIDE R8, R177, 0x2, R2 ;  /* 0x00000002b1089825 */ /* 0x020fc600078e0202 */
[----:B-1----:R-:W-:Y:S01]  /*16a0*/  SHFL.IDX PT, R6, R17, RZ, 0x181f ;  /* 0x00181fff11067589 */ /* 0x002fe200000e0000 */
[----:B---3--:R-:W-:-:S03]  /*16b0*/  @!P0 IMAD.WIDE R2, R133, 0x2, R4 ;  /* 0x0000000285028825 */ /* 0x008fc600078e0204 */
[----:B------:R-:W1:Y:S01]  /*16c0*/  SHFL.IDX PT, R7, R16, RZ, 0x181f ;  /* 0x00181fff10077589 */ /* 0x000e6200000e0000 */
[----:B----4-:R-:W-:-:S03]  /*16d0*/  LOP3.LUT R0, R20, 0xfffffff0, RZ, 0xc0, !PT ;  /* 0xfffffff014007812 */ /* 0x010fc600078ec0ff */
[----:B------:R3:W-:Y:S01]  /*16e0*/  @!P1 LDGSTS.E.BYPASS.LTC128B.128 [R93+0xe100], [R8.64], !P5 ;  /* 0x0e100000085d9fae */ /* 0x0007e2000e901d4c */
[----:B------:R-:W-:Y:S01]  /*16f0*/  ISETP.GE.AND P1, PT, R21, 0x1, PT ;  /* 0x000000011500780c */ /* 0x000fe20003f26270 */
[----:B------:R-:W-:Y:S02]  /*1700*/  IMAD.IADD R0, R132, 0x1, -R0 ;  /* 0x0000000184007824 */ /* 0x000fe400078e0a00 */
[----:B------:R4:W-:Y:S01]  /*1710*/  @!P0 LDGSTS.E.BYPASS.LTC128B.128 [R93+0x3100], [R2.64], !P4 ;  /* 0x03100000025d8fae */ /* 0x0009e2000e101d4c */
[----:B------:R-:W-:Y:S01]  /*1720*/  ISETP.GE.AND P4, PT, R58, c[0x0][0x1d4], PT ;  /* 0x000075003a007a0c */ /* 0x000fe20003f86270 */
[----:B--2---:R-:W-:-:S04]  /*1730*/  IMAD.WIDE R10, R133, 0x2, RZ ;  /* 0x00000002850a7825 */ /* 0x004fc800078e02ff */
[----:B---3--:R-:W-:-:S04]  /*1740*/  @!P0 IMAD.WIDE R8, R176, 0x2, R4 ;  /* 0x00000002b0088825 */ /* 0x008fc800078e0204 */
[--C-:B----4-:R-:W-:Y:S01]  /*1750*/  @!P0 IMAD.WIDE R2, R178, 0x2, R4.reuse ;  /* 0x00000002b2028825 */ /* 0x110fe200078e0204 */
[----:B------:R2:W-:Y:S01]  /*1760*/  @!P0 LDGSTS.E.BYPASS.LTC128B.128 [R93+0x7100], [R8.64], !P3 ;  /* 0x07100000085d8fae */ /* 0x0005e2000d901d4c */
[----:B------:R-:W-:Y:S02]  /*1770*/  ISETP.GE.AND P3, PT, R56, c[0x0][0x1d4], PT ;  /* 0x0000750038007a0c */ /* 0x000fe40003f66270 */
[----:B------:R-:W-:Y:S01]  /*1780*/  @!P0 IMAD.WIDE R4, R177, 0x2, R4 ;  /* 0x00000002b1048825 */ /* 0x000fe200078e0204 */
[----:B------:R3:W-:Y:S01]  /*1790*/  @!P0 LDGSTS.E.BYPASS.LTC128B.128 [R93+0xb100], [R2.64], !P2 ;  /* 0x0b100000025d8fae */ /* 0x0007e2000d101d4c */
[----:B------:R-:W-:-:S03]  /*17a0*/  IADD3 R30, P2, R13, R10, RZ ;  /* 0x0000000a0d1e7210 */ /* 0x000fc60007f5e0ff */
[----:B------:R4:W-:Y:S01]  /*17b0*/  @!P0 LDGSTS.E.BYPASS.LTC128B.128 [R93+0xf100], [R4.64], !P5 ;  /* 0x0f100000045d8fae */ /* 0x0009e2000e901d4c */
[----:B------:R-:W-:Y:S01]  /*17c0*/  IADD3 R26, P0, R10, R14, RZ ;  /* 0x0000000e0a1a7210 */ /* 0x000fe20007f1e0ff */
[----:B------:R-:W-:Y:S01]  /*17d0*/  IMAD.X R31, R12, 0x1, R11, P2 ;  /* 0x000000010c1f7824 */ /* 0x000fe200010e060b */
[----:B------:R-:W-:Y:S01]  /*17e0*/  ISETP.GE.AND P5, PT, R57, c[0x0][0x1d4], PT ;  /* 0x0000750039007a0c */ /* 0x000fe20003fa6270 */
[----:B------:R-:W0:Y:S02]  /*17f0*/  LDGDEPBAR ;  /* 0x00000000000079af */ /* 0x000e240000000000 */
[----:B------:R-:W-:Y:S02]  /*1800*/  IMAD.X R27, R11, 0x1, R15, P0 ;  /* 0x000000010b1b7824 */ /* 0x000fe400000e060f */
[----:B-1----:R-:W-:-:S04]  /*1810*/  @P1 IMAD.WIDE R10, R176, 0x2, R6 ;  /* 0x00000002b00a1825 */ /* 0x002fc800078e0206 */
[----:B--2---:R-:W-:-:S04]  /*1820*/  @P1 IMAD.WIDE R8, R178, 0x2, R6 ;  /* 0x00000002b2081825 */ /* 0x004fc800078e0206 */
[----:B---3--:R-:W-:-:S04]  /*1830*/  IMAD.WIDE R2, R176, 0x2, RZ ;  /* 0x00000002b0027825 */ /* 0x008fc800078e02ff */
[----:B----4-:R-:W-:Y:S01]  /*1840*/  @P1 IMAD.WIDE R4, R133, 0x2, R6 ;  /* 0x0000000285041825 */ /* 0x010fe200078e0206 */
[----:B------:R-:W-:Y:S02]  /*1850*/  IADD3 R28, P2, R13, R2, RZ ;  /* 0x000000020d1c7210 */ /* 0x000fe40007f5e0ff */
[----:B------:R-:W-:Y:S02]  /*1860*/  IADD3 R24, P0, R2, R14, RZ ;  /* 0x0000000e02187210 */ /* 0x000fe40007f1e0ff */
[----:B------:R1:W-:Y:S01]  /*1870*/  @P1 LDGSTS.E.BYPASS.LTC128B.128 [R93+0x10100], [R4.64], !P6 ;  /* 0x10100000045d1fae */ /* 0x0003e2000f101d4c */
[----:B------:R-:W-:Y:S02]  /*1880*/  IMAD.X R29, R12, 0x1, R3, P2 ;  /* 0x000000010c1d7824 */ /* 0x000fe400010e0603 */
[----:B------:R-:W-:Y:S01]  /*1890*/  IMAD.X R25, R3, 0x1, R15, P0 ;  /* 0x0000000103197824 */ /* 0x000fe200000e060f */
[----:B------:R-:W-:Y:S01]  /*18a0*/  SHFL.IDX PT, R2, R17, 0x1, 0x181f ;  /* 0x00381f0011027f89 */ /* 0x000fe200000e0000 */
[----:B------:R-:W-:-:S03]  /*18b0*/  ISETP.GT.AND P0, PT, R21, 0x20, PT ;  /* 0x000000201500780c */ /* 0x000fc60003f04270 */
[----:B------:R-:W2:Y:S04]  /*18c0*/  SHFL.IDX PT, R3, R16, 0x1, 0x181f ;  /* 0x00381f0010037f89 */ /* 0x000ea800000e0000 */
[----:B------:R3:W-:Y:S04]  /*18d0*/  @P1 LDGSTS.E.BYPASS.LTC128B.128 [R93+0x12100], [R10.64], !P5 ;  /* 0x121000000a5d1fae */ /* 0x0007e8000e901d4c */
[----:B------:R4:W-:Y:S01]  /*18e0*/  @P1 LDGSTS.E.BYPASS.LTC128B.128 [R93+0x14100], [R8.64], !P4 ;  /* 0x14100000085d1fae */ /* 0x0009e2000e101d4c */
[----:B-1----:R-:W-:-:S04]  /*18f0*/  @P1 IMAD.WIDE R4, R177, 0x2, R6 ;  /* 0x00000002b1041825 */ /* 0x002fc800078e0206 */
[----:B------:R-:W-:Y:S01]  /*1900*/  IMAD.WIDE R6, R178, 0x2, RZ ;  /* 0x00000002b2067825 */ /* 0x000fe200078e02ff */
[----:B------:R1:W-:Y:S04]  /*1910*/  @P1 LDGSTS.E.BYPASS.LTC128B.128 [R93+0x16100], [R4.64], !P3 ;  /* 0x16100000045d1fae */ /* 0x0003e8000d901d4c */
[----:B------:R-:W-:Y:S02]  /*1920*/  IADD3 R22, P1, R13, R6, RZ ;  /* 0x000000060d167210 */ /* 0x000fe40007f3e0ff */
[----:B---3--:R-:W-:-:S03]  /*1930*/  SHF.R.S32.HI R11, RZ, 0x1f, R0 ;  /* 0x0000001fff0b7819 */ /* 0x008fc60000011400 */
[----:B------:R-:W-:Y:S01]  /*1940*/  IMAD.X R23, R12, 0x1, R7, P1 ;  /* 0x000000010c177824 */ /* 0x000fe200008e0607 */
[----:B------:R-:W-:Y:S02]  /*1950*/  IADD3 R34, P1, R6, R14, RZ ;  /* 0x0000000e06227210 */ /* 0x000fe40007f3e0ff */
[----:B----4-:R-:W-:Y:S02]  /*1960*/  SHF.R.S32.HI R8, RZ, 0x4, R20 ;  /* 0x00000004ff087819 */ /* 0x010fe40000011414 */
[----:B------:R-:W-:Y:S01]  /*1970*/  LEA.HI R11, R11, R0, RZ, 0x3 ;  /* 0x000000000b0b7211 */ /* 0x000fe200078f18ff */
[----:B------:R-:W-:Y:S01]  /*1980*/  IMAD.X R35, R7, 0x1, R15, P1 ;  /* 0x0000000107237824 */ /* 0x000fe200008e060f */
[----:B------:R-:W-:Y:S02]  /*1990*/  LEA.HI R6, R20, R8, RZ, 0x1 ;  /* 0x0000000814067211 */ /* 0x000fe400078f08ff */
[----:B------:R-:W-:Y:S02]  /*19a0*/  LOP3.LUT R10, R11, 0xfffffff8, RZ, 0xc0, !PT ;  /* 0xfffffff80b0a7812 */ /* 0x000fe400078ec0ff */
[----:B------:R-:W-:Y:S01]  /*19b0*/  LOP3.LUT R9, R6, 0xfffffffe, RZ, 0xc0, !PT ;  /* 0xfffffffe06097812 */ /* 0x000fe200078ec0ff */
[----:B--2---:R-:W-:-:S04]  /*19c0*/  @P0 IMAD.WIDE R6, R133, 0x2, R2 ;  /* 0x0000000285060825 */ /* 0x004fc800078e0202 */
[----:B------:R-:W-:Y:S01]  /*19d0*/  IMAD.IADD R10, R0, 0x1, -R10 ;  /* 0x00000001000a7824 */ /* 0x000fe200078e0a0a */
[----:B------:R2:W-:Y:S01]  /*19e0*/  @P0 LDGSTS.E.BYPASS.LTC128B.128 [R93+0x11100], [R6.64], !P6 ;  /* 0x11100000065d0fae */ /* 0x0005e2000f101d4c */
[----:B-1----:R-:W-:-:S04]  /*19f0*/  IMAD.WIDE R4, R177, 0x2, RZ ;  /* 0x00000002b1047825 */ /* 0x002fc800078e02ff */
[----:B------:R-:W-:Y:S01]  /*1a00*/  IMAD.IADD R9, R8, 0x1, -R9 ;  /* 0x0000000108097824 */ /* 0x000fe200078e0a09 */
[----:B------:R-:W-:Y:S01]  /*1a10*/  IADD3 R16, P1, R13, R4, RZ ;  /* 0x000000040d107210 */ /* 0x000fe20007f3e0ff */
[----:B------:R-:W-:-:S04]  /*1a20*/  IMAD.SHL.U32 R0, R10, 0x40, RZ ;  /* 0x000000400a007824 */ /* 0x000fc800078e00ff */
[----:B------:R-:W-:Y:S01]  /*1a30*/  IMAD.X R17, R12, 0x1, R5, P1 ;  /* 0x000000010c117824 */ /* 0x000fe200008e0605 */
[----:B------:R-:W-:Y:S02]  /*1a40*/  IADD3 R32, P1, R4, R14, RZ ;  /* 0x0000000e04207210 */ /* 0x000fe40007f3e0ff */
[----:B------:R-:W-:-:S03]  /*1a50*/  LOP3.LUT R0, R0, 0x1c0, RZ, 0xc0, !PT ;  /* 0x000001c000007812 */ /* 0x000fc600078ec0ff */
[----:B------:R-:W-:Y:S01]  /*1a60*/  IMAD.X R33, R5, 0x1, R15, P1 ;  /* 0x0000000105217824 */ /* 0x000fe200008e060f */
[----:B------:R-:W-:Y:S01]  /*1a70*/  R2P PR, R10, 0x6 ;  /* 0x000000060a007804 */ /* 0x000fe20000000000 */
[----:B------:R-:W-:-:S05]  /*1a80*/  @P0 IMAD.WIDE R4, R176, 0x2, R2 ;  /* 0x00000002b0040825 */ /* 0x000fca00078e0202 */
[----:B------:R1:W-:Y:S01]  /*1a90*/  @P0 LDGSTS.E.BYPASS.LTC128B.128 [R93+0x13100], [R4.64], !P5 ;  /* 0x13100000045d0fae */ /* 0x0003e2000e901d4c */
[----:B--2---:R-:W-:-:S04]  /*1aa0*/  @P0 IMAD.WIDE R6, R178, 0x2, R2 ;  /* 0x00000002b2060825 */ /* 0x004fc800078e0202 */
[----:B------:R-:W-:Y:S01]  /*1ab0*/  @P0 IMAD.WIDE R2, R177, 0x2, R2 ;  /* 0x00000002b1020825 */ /* 0x000fe200078e0202 */
[----:B------:R2:W-:Y:S04]  /*1ac0*/  @P0 LDGSTS.E.BYPASS.LTC128B.128 [R93+0x15100], [R6.64], !P4 ;  /* 0x15100000065d0fae */ /* 0x0005e8000e101d4c */
[----:B------:R3:W-:Y:S01]  /*1ad0*/  @P0 LDGSTS.E.BYPASS.LTC128B.128 [R93+0x17100], [R2.64], !P3 ;  /* 0x17100000025d0fae */ /* 0x0007e2000d901d4c */
[----:B------:R-:W-:-:S03]  /*1ae0*/  LOP3.LUT P0, RZ, R19, 0x2, RZ, 0xc0, !PT ;  /* 0x0000000213ff7812 */ /* 0x000fc6000780c0ff */
[----:B------:R-:W0:Y:S01]  /*1af0*/  LDGDEPBAR ;  /* 0x00000000000079af */ /* 0x000e220000000000 */
[----:B-1----:R-:W-:Y:S02]  /*1b00*/  IMAD.SHL.U32 R4, R9, 0x8, RZ ;  /* 0x0000000809047824 */ /* 0x002fe400078e00ff */
[----:B------:R-:W-:-:S03]  /*1b10*/  IMAD.SHL.U32 R5, R19, 0x40, RZ ;  /* 0x0000004013057824 */ /* 0x000fc600078e00ff */
[----:B------:R-:W-:Y:S01]  /*1b20*/  LOP3.LUT R4, R0, 0x8, R4, 0xf8, !PT ;  /* 0x0000000800047812 */ /* 0x000fe200078ef804 */
[----:B--2---:R-:W-:Y:S02]  /*1b30*/  IMAD.MOV.U32 R6, RZ, RZ, 0x10 ;  /* 0x00000010ff067424 */ /* 0x004fe400078e00ff */
[----:B------:R-:W-:Y:S01]  /*1b40*/  IMAD.MOV.U32 R7, RZ, RZ, 0x20 ;  /* 0x00000020ff077424 */ /* 0x000fe200078e00ff */
[----:B---3--:R-:W-:Y:S01]  /*1b50*/  SHF.R.U32.HI R3, RZ, 0x3, R0 ;  /* 0x00000003ff037819 */ /* 0x008fe20000011600 */
[----:B------:R-:W-:Y:S01]  /*1b60*/  IMAD.SHL.U32 R2, R18, 0x8, RZ ;  /* 0x0000000812027824 */ /* 0x000fe200078e00ff */
[----:B------:R-:W-:Y:S01]  /*1b70*/  LOP3.LUT R0, R5, 0x1c0, RZ, 0xc0, !PT ;  /* 0x000001c005007812 */ /* 0x000fe200078ec0ff */
[----:B------:R-:W-:-:S04]  /*1b80*/  DEPBAR.LE SB0, 0x1 ;  /* 0x000080400000791a */ /* 0x000fc80000000000 */
[----:B------:R-:W-:Y:S01]  /*1b90*/  LOP3.LUT R5, R4, R3, RZ, 0x3c, !PT ;  /* 0x0000000304057212 */ /* 0x000fe200078e3cff */
[----:B------:R-:W-:Y:S01]  /*1ba0*/  IMAD.SHL.U32 R4, R11, 0x40, RZ ;  /* 0x000000400b047824 */ /* 0x000fe200078e00ff */
[----:B------:R-:W-:Y:S01]  /*1bb0*/  LOP3.LUT R3, R0, 0x8, R2, 0xf8, !PT ;  /* 0x0000000800037812 */ /* 0x000fe200078ef802 */
[----:B------:R-:W-:Y:S01]  /*1bc0*/  IMAD.SHL.U32 R2, R92, 0x20, RZ ;  /* 0x000000205c027824 */ /* 0x000fe200078e00ff */
[----:B------:R-:W-:Y:S02]  /*1bd0*/  SHF.R.U32.HI R0, RZ, 0x3, R0 ;  /* 0x00000003ff007819 */ /* 0x000fe40000011600 */
[----:B------:R-:W-:Y:S02]  /*1be0*/  LOP3.LUT R4, R5, 0xfffffe00, R4, 0xf8, !PT ;  /* 0xfffffe0005047812 */ /* 0x000fe400078ef804 */
[----:B------:R-:W-:Y:S02]  /*1bf0*/  LOP3.LUT R2, R2, 0x7ffffc00, RZ, 0xc0, !PT ;  /* 0x7ffffc0002027812 */ /* 0x000fe400078ec0ff */
[----:B------:R-:W-:-:S02]  /*1c00*/  LOP3.LUT R0, R3, R0, RZ, 0x3c, !PT ;  /* 0x0000000003007212 */ /* 0x000fc400078e3cff */
[----:B------:R-:W-:Y:S01]  /*1c10*/  SEL R5, R6, 0xfffffff0, !P1 ;  /* 0xfffffff006057807 */ /* 0x000fe20004800000 */
[----:B------:R-:W-:Y:S01]  /*1c20*/  IMAD.IADD R2, R4, 0x1, R2 ;  /* 0x0000000104027824 */ /* 0x000fe200078e0202 */
[----:B------:R-:W-:Y:S01]  /*1c30*/  BAR.SYNC.DEFER_BLOCKING 0x0 ;  /* 0x0000000000007b1d */ /* 0x000fe20000010000 */
[----:B------:R-:W-:Y:S01]  /*1c40*/  IMAD R0, R9, 0x200, R0 ;  /* 0x0000020009007824 */ /* 0x000fe200078e0200 */
[----:B------:R-:W-:Y:S01]  /*1c50*/  ISETP.GE.AND P1, PT, R133, c[0x0][0x1d4], PT ;  /* 0x0000750085007a0c */ /* 0x000fe20003f26270 */
[C---:B------:R-:W-:Y:S01]  /*1c60*/  IMAD.SHL.U32 R232, R2.reuse, 0x2, RZ ;  /* 0x0000000202e87824 */ /* 0x040fe200078e00ff */
[----:B------:R-:W-:Y:S01]  /*1c70*/  LEA R240, R2, 0x100, 0x1 ;  /* 0x0000010002f07811 */ /* 0x000fe200078e08ff */
[----:B------:R-:W-:Y:S01]  /*1c80*/  IMAD.SHL.U32 R134, R0, 0x2, RZ ;  /* 0x0000000200867824 */ /* 0x000fe200078e00ff */
[----:B------:R-:W-:Y:S02]  /*1c90*/  SEL R0, R7, 0xffffffe0, !P2 ;  /* 0xffffffe007007807 */ /* 0x000fe40005000000 */
[----:B------:R-:W-:Y:S01]  /*1ca0*/  SEL R3, R6, 0xfffffff0, !P0 ;  /* 0xfffffff006037807 */ /* 0x000fe20004000000 */
[--C-:B------:R-:W-:Y:S01]  /*1cb0*/  IMAD R236, R5, 0x2, R240.reuse ;  /* 0x0000000205ec7824 */ /* 0x100fe200078e02f0 */
[----:B------:R-:W-:Y:S01]  /*1cc0*/  ISETP.LT.OR P0, PT, R21, 0x1, P1 ;  /* 0x000000011500780c */ /* 0x000fe20000f01670 */
[C---:B------:R-:W-:Y:S01]  /*1cd0*/  IMAD R240, R0.reuse, 0x2, R240 ;  /* 0x0000000200f07824 */ /* 0x040fe200078e02f0 */
[----:B------:R-:W-:Y:S01]  /*1ce0*/  ISETP.GE.AND P1, PT, R57, c[0x0][0x1d4], PT ;  /* 0x0000750039007a0c */ /* 0x000fe20003f26270 */
[----:B------:R-:W-:Y:S01]  /*1cf0*/  IMAD R244, R0, 0x2, R236 ;  /* 0x0000000200f47824 */ /* 0x000fe200078e02ec */
[----:B------:R-:W-:Y:S01]  /*1d00*/  ISETP.GE.AND P2, PT, R58, c[0x0][0x1d4], PT ;  /* 0x000075003a007a0c */ /* 0x000fe20003f46270 */
[----:B------:R-:W-:Y:S01]  /*1d10*/  IMAD R6, R3, 0x2, R134 ;  /* 0x0000000203067824 */ /* 0x000fe200078e0286 */
[----:B------:R-:W-:Y:S04]  /*1d20*/  LDSM.16.M88.4 R168, [R232+0x100] ;  /* 0x00010000e8a8783b */ /* 0x000fe80000000200 */
[----:B------:R-:W-:Y:S04]  /*1d30*/  LDSM.16.M88.4 R200, [R232+0x4100] ;  /* 0x00410000e8c8783b */ /* 0x000fe80000000200 */
[----:B------:R-:W-:Y:S04]  /*1d40*/  LDSM.16.M88.4 R216, [R232+0x8100] ;  /* 0x00810000e8d8783b */ /* 0x000fe80000000200 */
[----:B------:R-:W-:Y:S04]  /*1d50*/  LDSM.16.M88.4 R172, [R236] ;  /* 0x00000000ecac783b */ /* 0x000fe80000000200 */
        /* <DEDUP_REMOVED lines=8> */
[----:B------:R-:W-:Y:S04]  /*1de0*/  LDSM.16.M88.4 R232, [R232+0xc100] ;  /* 0x00c10000e8e8783b */ /* 0x000fe80000000200 */
[----:B------:R-:W-:Y:S04]  /*1df0*/  LDSM.16.M88.4 R236, [R236+0xc000] ;  /* 0x00c00000ecec783b */ /* 0x000fe80000000200 */
[----:B------:R-:W-:Y:S04]  /*1e00*/  LDSM.16.M88.4 R240, [R240+0xc000] ;  /* 0x00c00000f0f0783b */ /* 0x000fe80000000200 */
[----:B------:R-:W-:Y:S04]  /*1e10*/  LDSM.16.M88.4 R244, [R244+0xc000] ;  /* 0x00c00000f4f4783b */ /* 0x000fe80000000200 */
[----:B------:R-:W-:Y:S06]  /*1e20*/  BAR.SYNC.DEFER_BLOCKING 0x0 ;  /* 0x0000000000007b1d */ /* 0x000fec0000010000 */
[----:B------:R-:W-:-:S04]  /*1e30*/  DEPBAR.LE SB0, 0x0 ;  /* 0x000080000000791a */ /* 0x000fc80000000000 */
[----:B------:R-:W-:Y:S06]  /*1e40*/  BAR.SYNC.DEFER_BLOCKING 0x0 ;  /* 0x0000000000007b1d */ /* 0x000fec0000010000 */
[----:B------:R-:W-:Y:S04]  /*1e50*/  LDSM.16.M88.4 R44, [R6+0x10100] ;  /* 0x01010000062c783b */ /* 0x000fe80000000200 */
[----:B------:R-:W-:Y:S04]  /*1e60*/  LDSM.16.M88.4 R40, [R6+0x10900] ;  /* 0x010900000628783b */ /* 0x000fe80000000200 */
[----:B------:R-:W-:Y:S04]  /*1e70*/  LDSM.16.M88.4 R68, [R6+0x11100] ;  /* 0x011100000644783b */ /* 0x000fe80000000200 */
[----:B------:R1:W-:Y:S04]  /*1e80*/  LDSM.16.M88.4 R72, [R6+0x11900] ;  /* 0x011900000648783b */ /* 0x0003e80000000200 */
[----:B------:R-:W-:Y:S04]  /*1e90*/  LDSM.16.M88.4 R8, [R134+0x10100] ;  /* 0x010100008608783b */ /* 0x000fe80000000200 */
[----:B------:R-:W2:Y:S04]  /*1ea0*/  LDSM.16.M88.4 R36, [R134+0x10900] ;  /* 0x010900008624783b */ /* 0x000ea80000000200 */
[----:B------:R-:W3:Y:S04]  /*1eb0*/  LDSM.16.M88.4 R48, [R134+0x11100] ;  /* 0x011100008630783b */ /* 0x000ee80000000200 */
[----:B------:R-:W4:Y:S04]  /*1ec0*/  LDSM.16.M88.4 R52, [R134+0x11900] ;  /* 0x011900008634783b */ /* 0x000f280000000200 */
[----:B------:R-:W-:Y:S01]  /*1ed0*/  @!PT LDS RZ, [RZ] ;  /* 0x00000000fffff984 */ /* 0x000fe20000000800 */
[----:B------:R-:W-:Y:S01]  /*1ee0*/  @!PT LDS RZ, [RZ] ;  /* 0x00000000fffff984 */ /* 0x000fe20000000800 */
[----:B------:R-:W-:Y:S01]  /*1ef0*/  @!PT LDS RZ, [RZ] ;  /* 0x00000000fffff984 */ /* 0x000fe20000000800 */
[----:B------:R5:W-:Y:S01]  /*1f00*/  LDGSTS.E.BYPASS.LTC128B.128 [R93+0x100], [R30.64], !P0 ;  /* 0x001000001e5d7fae */ /* 0x000be2000c101d4c */
[----:B------:R-:W-:-:S02]  /*1f10*/  ISETP.LT.OR P0, PT, R21, 0x1, P1 ;  /* 0x000000011500780c */ /* 0x000fc40000f01670 */
[----:B-1----:R-:W-:-:S05]  /*1f20*/  IADD3 R6, R134, 0x10100, RZ ;  /* 0x0001010086067810 */ /* 0x002fca0007ffe0ff */
[----:B------:R-:W-:-:S05]  /*1f30*/  IMAD R84, R3, 0x2, R6 ;  /* 0x0000000203547824 */ /* 0x000fca00078e0206 */
[----:B------:R-:W-:Y:S04]  /*1f40*/  STL [R1], R84 ;  /* 0x0000005401007387 */ /* 0x000fe80000100800 */
[----:B------:R5:W-:Y:S01]  /*1f50*/  LDGSTS.E.BYPASS.LTC128B.128 [R93+0x2100], [R28.64], !P0 ;  /* 0x021000001c5d7fae */ /* 0x000be2000c101d4c */
[C---:B------:R-:W-:Y:S02]  /*1f60*/  ISETP.LT.OR P0, PT, R21.reuse, 0x1, P2 ;  /* 0x000000011500780c */ /* 0x040fe40001701670 */
[----:B------:R-:W-:Y:S01]  /*1f70*/  ISETP.GE.AND P2, PT, R56, c[0x0][0x1d4], PT ;  /* 0x0000750038007a0c */ /* 0x000fe20003f46270 */
[----:B--2---:R-:W-:Y:S10]  /*1f80*/  HMMA.16816.F32.BF16 R12, R168, R36, RZ ;  /* 0x00000024a80c723c */ /* 0x004ff400000418ff */
[----:B------:R4:W-:Y:S01]  /*1f90*/  LDGSTS.E.BYPASS.LTC128B.128 [R93+0x4100], [R22.64], !P0 ;  /* 0x04100000165d7fae */ /* 0x0009e2000c101d4c */
[----:B------:R-:W-:Y:S11]  /*1fa0*/  ISETP.LT.OR P0, PT, R21, 0x1, P2 ;  /* 0x000000011500780c */ /* 0x000ff60001701670 */
[----:B------:R-:W-:Y:S02]  /*1fb0*/  @!UPT UIADD3 URZ, URZ, URZ, URZ ;  /* 0x0000003f3f3ff290 */ /* 0x000fe4000fffe03f */
[----:B------:R1:W-:Y:S01]  /*1fc0*/  LDGSTS.E.BYPASS.LTC128B.128 [R93+0x6100], [R16.64], !P0 ;  /* 0x06100000105d7fae */ /* 0x0003e2000c101d4c */
[----:B------:R-:W-:-:S04]  /*1fd0*/  ISETP.GE.AND P0, PT, R133, c[0x0][0x1d4], PT ;  /* 0x0000750085007a0c */ /* 0x000fc80003f06270 */
[C---:B------:R-:W-:Y:S01]  /*1fe0*/  ISETP.LT.OR P0, PT, R21.reuse, 0x21, P0 ;  /* 0x000000211500780c */ /* 0x040fe20000701670 */
[----:B------:R-:W-:Y:S08]  /*1ff0*/  HMMA.16816.F32.BF16 R60, R172, R40, R12 ;  /* 0x00000028ac3c723c */ /* 0x000ff0000004180c */
[----:B---3--:R-:W-:Y:S04]  /*2000*/  HMMA.16816.F32.BF16 R12, R168, R48, RZ ;  /* 0x00000030a80c723c */ /* 0x008fe800000418ff */
[----:B------:R2:W-:Y:S01]  /*2010*/  LDGSTS.E.BYPASS.LTC128B.128 [R93+0x1100], [R26.64], !P0 ;  /* 0x011000001a5d7fae */ /* 0x0005e2000c101d4c */
[----:B------:R-:W-:-:S02]  /*2020*/  ISETP.LT.OR P0, PT, R21, 0x21, P1 ;  /* 0x000000211500780c */ /* 0x000fc40000f01670 */
[----:B------:R-:W-:-:S04]  /*2030*/  ISETP.GE.AND P1, PT, R58, c[0x0][0x1d4], PT ;  /* 0x000075003a007a0c */ /* 0x000fc80003f26270 */
[----:B------:R-:W-:-:S07]  /*2040*/  ISETP.LT.OR P1, PT, R21, 0x21, P1 ;  /* 0x000000211500780c */ /* 0x000fce0000f21670 */
[----:B------:R2:W-:Y:S01]  /*2050*/  LDGSTS.E.BYPASS.LTC128B.128 [R93+0x3100], [R24.64], !P0 ;  /* 0x03100000185d7fae */ /* 0x0005e2000c101d4c */
[----:B------:R-:W-:Y:S02]  /*2060*/  LOP3.LUT P0, RZ, R19, 0x4, RZ, 0xc0, !PT ;  /* 0x0000000413ff7812 */ /* 0x000fe4000780c0ff */
[C---:B-1----:R-:W-:Y:S02]  /*2070*/  HMMA.16816.F32.BF16 R16, R168.reuse, R10, RZ ;  /* 0x0000000aa810723c */ /* 0x042fe400000418ff */
[----:B------:R-:W-:Y:S01]  /*2080*/  SEL R2, R7, 0xffffffe0, !P0 ;  /* 0xffffffe007027807 */ /* 0x000fe20004000000 */
[----:B------:R1:W-:Y:S01]  /*2090*/  LDGSTS.E.BYPASS.LTC128B.128 [R93+0x5100], [R34.64], !P1 ;  /* 0x05100000225d7fae */ /* 0x0003e2000c901d4c */
[----:B------:R-:W-:Y:S02]  /*20a0*/  ISETP.LT.OR P0, PT, R21, 0x21, P2 ;  /* 0x000000211500780c */ /* 0x000fe40001701670 */
[----:B------:R-:W-:Y:S01]  /*20b0*/  ISETP.GT.AND P1, PT, R98, 0x3f, PT ;  /* 0x0000003f6200780c */ /* 0x000fe20003f24270 */
[C---:B------:R-:W-:Y:S01]  /*20c0*/  IMAD R251, R2.reuse, 0x2, R134 ;  /* 0x0000000202fb7824 */ /* 0x040fe200078e0286 */
[----:B----4-:R-:W-:Y:S01]  /*20d0*/  HMMA.16816.F32.BF16 R20, R168, R52, RZ ;  /* 0x00000034a814723c */ /* 0x010fe200000418ff */
[----:B------:R-:W-:Y:S01]  /*20e0*/  IMAD R252, R2, 0x2, R84 ;  /* 0x0000000202fc7824 */ /* 0x000fe200078e0254 */
[----:B------:R-:W-:-:S05]  /*20f0*/  IADD3 R2, R93, 0x100, RZ ;  /* 0x000001005d027810 */ /* 0x000fca0007ffe0ff */
[----:B------:R-:W-:Y:S01]  /*2100*/  STL [R1+0x10], R2 ;  /* 0x0000100201007387 */ /* 0x000fe20000100800 */
[----:B------:R-:W-:Y:S03]  /*2110*/  HMMA.16816.F32.BF16 R12, R172, R68, R12 ;  /* 0x00000044ac0c723c */ /* 0x000fe6000004180c */
[----:B------:R1:W-:Y:S01]  /*2120*/  LDGSTS.E.BYPASS.LTC128B.128 [R93+0x7100], [R32.64], !P0 ;  /* 0x07100000205d7fae */ /* 0x0003e2000c101d4c */
[----:B------:R-:W-:-:S03]  /*2130*/  PLOP3.LUT P0, PT, PT, PT, UP0, 0x80, 0x0 ;  /* 0x000000000000781c */ /* 0x000fc60003f0f008 */
[----:B------:R-:W-:Y:S01]  /*2140*/  LDSM.16.M88.4 R80, [R252+0x1800] ;  /* 0x00180000fc50783b */ /* 0x000fe20000000200 */
[C---:B--2---:R-:W-:Y:S03]  /*2150*/  HMMA.16816.F32.BF16 R24, R168.reuse, R8, RZ ;  /* 0x00000008a818723c */ /* 0x044fe600000418ff */
[----:B------:R-:W-:Y:S04]  /*2160*/  LDSM.16.M88.4 R76, [R134+0x13900] ;  /* 0x01390000864c783b */ /* 0x000fe80000000200 */
[----:B------:R-:W-:Y:S01]  /*2170*/  LDSM.16.M88.4 R88, [R251+0x17900] ;  /* 0x01790000fb58783b */ /* 0x000fe20000000200 */
[----:B------:R-:W-:Y:S03]  /*2180*/  HMMA.16816.F32.BF16 R8, R168, R38, RZ ;  /* 0x00000026a808723c */ /* 0x000fe600000418ff */
[----:B------:R-:W-:Y:S04]  /*2190*/  LDSM.16.M88.4 R36, [R251+0x11100] ;  /* 0x01110000fb24783b */ /* 0x000fe80000000200 */
[----:B------:R-:W0:Y:S01]  /*21a0*/  LDGDEPBAR ;  /* 0x00000000000079af */ /* 0x000e220000000000 */
[C---:B------:R-:W-:Y:S03]  /*21b0*/  HMMA.16816.F32.BF16 R64, R172.reuse, R46, R16 ;  /* 0x0000002eac40723c */ /* 0x040fe60000041810 */
[----:B------:R-:W-:Y:S04]  /*21c0*/  LDSM.16.M88.4 R16, [R251+0x10900] ;  /* 0x01090000fb10783b */ /* 0x000fe80000000200 */
[----:B-1----:R-:W1:Y:S01]  /*21d0*/  LDSM.16.M88.4 R32, [R251+0x10100] ;  /* 0x01010000fb20783b */ /* 0x002e620000000200 */
[C---:B-----5:R-:W-:Y:S03]  /*21e0*/  HMMA.16816.F32.BF16 R28, R172.reuse, R44, R24 ;  /* 0x0000002cac1c723c */ /* 0x060fe60000041818 */
[----:B------:R-:W-:Y:S05]  /*21f0*/  LDSM.16.M88.4 R44, [R252] ;  /* 0x00000000fc2c783b */ /* 0x000fea0000000200 */
[----:B------:R-:W-:Y:S08]  /*2200*/  HMMA.16816.F32.BF16 R56, R172, R42, R8 ;  /* 0x0000002aac38723c */ /* 0x000ff00000041808 */
[C---:B------:R-:W-:Y:S01]  /*2210*/  HMMA.16816.F32.BF16 R8, R168.reuse, R50, RZ ;  /* 0x00000032a808723c */ /* 0x040fe200000418ff */
[----:B------:R-:W2:Y:S07]  /*2220*/  LDSM.16.M88.4 R48, [R251+0x11900] ;  /* 0x01190000fb30783b */ /* 0x000eae0000000200 */
[----:B------:R-:W-:Y:S01]  /*2230*/  HMMA.16816.F32.BF16 R24, R168, R54, RZ ;  /* 0x00000036a818723c */ /* 0x000fe200000418ff */
[----:B------:R-:W-:Y:S07]  /*2240*/  LDSM.16.M88.4 R52, [R134+0x12900] ;  /* 0x012900008634783b */ /* 0x000fee0000000200 */
[C---:B------:R-:W-:Y:S08]  /*2250*/  HMMA.16816.F32.BF16 R20, R172.reuse, R72, R20 ;  /* 0x00000048ac14723c */ /* 0x040ff00000041814 */
[C---:B------:R-:W-:Y:S01]  /*2260*/  HMMA.16816.F32.BF16 R8, R172.reuse, R70, R8 ;  /* 0x00000046ac08723c */ /* 0x040fe20000041808 */
[----:B------:R-:W-:Y:S07]  /*2270*/  LDSM.16.M88.4 R68, [R252+0x800] ;  /* 0x00080000fc44783b */ /* 0x000fee0000000200 */
[----:B------:R-:W-:Y:S01]  /*2280*/  HMMA.16816.F32.BF16 R24, R172, R74, R24 ;  /* 0x0000004aac18723c */ /* 0x000fe20000041818 */
[----:B------:R-:W3:Y:S07]  /*2290*/  LDSM.16.M88.4 R72, [R252+0x1000] ;  /* 0x00100000fc48783b */ /* 0x000eee0000000200 */
[C---:B-1----:R-:W-:Y:S08]  /*22a0*/  HMMA.16816.F32.BF16 R28, R192.reuse, R32, R28 ;  /* 0x00000020c01c723c */ /* 0x042ff0000004181c */
[C---:B------:R-:W-:Y:S01]  /*22b0*/  HMMA.16816.F32.BF16 R32, R192.reuse, R34, R64 ;  /* 0x00000022c020723c */ /* 0x040fe20000041840 */
[----:B------:R-:W-:Y:S07]  /*22c0*/  LDSM.16.M88.4 R64, [R134+0x13100] ;  /* 0x013100008640783b */ /* 0x000fee0000000200 */
[C---:B------:R-:W-:Y:S08]  /*22d0*/  HMMA.16816.F32.BF16 R12, R192.reuse, R36, R12 ;  /* 0x00000024c00c723c */ /* 0x040ff0000004180c */
[C---:B------:R-:W-:Y:S08]  /*22e0*/  HMMA.16816.F32.BF16 R8, R192.reuse, R38, R8 ;  /* 0x00000026c008723c */ /* 0x040ff00000041808 */
[C---:B------:R-:W-:Y:S01]  /*22f0*/  HMMA.16816.F32.BF16 R40, R192.reuse, R16, R60 ;  /* 0x00000010c028723c */ /* 0x040fe2000004183c */
[----:B------:R-:W-:Y:S07]  /*2300*/  LDSM.16.M88.4 R60, [R84+0x2800] ;  /* 0x00280000543c783b */ /* 0x000fee0000000200 */
[C---:B------:R-:W-:Y:S01]  /*2310*/  HMMA.16816.F32.BF16 R56, R192.reuse, R18, R56 ;  /* 0x00000012c038723c */ /* 0x040fe20000041838 */
[----:B------:R-:W-:Y:S07]  /*2320*/  LDSM.16.M88.4 R16, [R84+0x2000] ;  /* 0x002000005410783b */ /* 0x000fee0000000200 */
[C---:B--2---:R-:W-:Y:S08]  /*2330*/  HMMA.16816.F32.BF16 R20, R192.reuse, R48, R20 ;  /* 0x00000030c014723c */ /* 0x044ff00000041814 */
[----:B------:R-:W-:Y:S01]  /*2340*/  HMMA.16816.F32.BF16 R24, R192, R50, R24 ;  /* 0x00000032c018723c */ /* 0x000fe20000041818 */
[----:B------:R-:W1:Y:S07]  /*2350*/  LDSM.16.M88.4 R48, [R134+0x12100] ;  /* 0x012100008630783b */ /* 0x000e6e0000000200 */
[C---:B------:R-:W-:Y:S08]  /*2360*/  HMMA.16816.F32.BF16 R28, R196.reuse, R44, R28 ;  /* 0x0000002cc41c723c */ /* 0x040ff0000004181c */
[C---:B------:R-:W-:Y:S01]  /*2370*/  HMMA.16816.F32.BF16 R32, R196.reuse, R46, R32 ;  /* 0x0000002ec420723c */ /* 0x040fe20000041820 */
[----:B------:R-:W-:Y:S07]  /*2380*/  LDSM.16.M88.4 R44, [R251+0x12900] ;  /* 0x01290000fb2c783b */ /* 0x000fee0000000200 */
[C---:B---3--:R-:W-:Y:S08]  /*2390*/  HMMA.16816.F32.BF16 R12, R196.reuse, R72, R12 ;  /* 0x00000048c40c723c */ /* 0x048ff0000004180c */
[C---:B------:R-:W-:Y:S01]  /*23a0*/  HMMA.16816.F32.BF16 R8, R196.reuse, R74, R8 ;  /* 0x0000004ac408723c */ /* 0x040fe20000041808 */
[----:B------:R-:W-:Y:S07]  /*23b0*/  LDSM.16.M88.4 R72, [R251+0x13900] ;  /* 0x01390000fb48783b */ /* 0x000fee0000000200 */
[C---:B------:R-:W-:Y:S01]  /*23c0*/  HMMA.16816.F32.BF16 R36, R196.reuse, R68, R40 ;  /* 0x00000044c424723c */ /* 0x040fe20000041828 */
[----:B------:R-:W-:Y:S07]  /*23d0*/  LDSM.16.M88.4 R40, [R251+0x12100] ;  /* 0x01210000fb28783b */ /* 0x000fee0000000200 */
[C---:B------:R-:W-:Y:S01]  /*23e0*/  HMMA.16816.F32.BF16 R56, R196.reuse, R70, R56 ;  /* 0x00000046c438723c */ /* 0x040fe20000041838 */
[----:B------:R-:W2:Y:S07]  /*23f0*/  LDSM.16.M88.4 R68, [R84+0x3000] ;  /* 0x003000005444783b */ /* 0x000eae0000000200 */
[C---:B------:R-:W-:Y:S08]  /*2400*/  HMMA.16816.F32.BF16 R20, R196.reuse, R80, R20 ;  /* 0x00000050c414723c */ /* 0x040ff00000041814 */
[----:B------:R-:W-:Y:S01]  /*2410*/  HMMA.16816.F32.BF16 R24, R196, R82, R24 ;  /* 0x00000052c418723c */ /* 0x000fe20000041818 */
[----:B------:R-:W3:Y:S07]  /*2420*/  LDSM.16.M88.4 R80, [R84+0x3800] ;  /* 0x003800005450783b */ /* 0x000eee0000000200 */
[C---:B-1----:R-:W-:Y:S08]  /*2430*/  HMMA.16816.F32.BF16 R28, R200.reuse, R48, R28 ;  /* 0x00000030c81c723c */ /* 0x042ff0000004181c */
[C---:B------:R-:W-:Y:S01]  /*2440*/  HMMA.16816.F32.BF16 R32, R200.reuse, R50, R32 ;  /* 0x00000032c820723c */ /* 0x040fe20000041820 */
[----:B------:R-:W1:Y:S07]  /*2450*/  LDSM.16.M88.4 R48, [R251+0x13100] ;  /* 0x01310000fb30783b */ /* 0x000e6e0000000200 */
[C---:B------:R-:W-:Y:S08]  /*2460*/  HMMA.16816.F32.BF16 R12, R200.reuse, R64, R12 ;  /* 0x00000040c80c723c */ /* 0x040ff0000004180c */
[C---:B------:R-:W-:Y:S01]  /*2470*/  HMMA.16816.F32.BF16 R8, R200.reuse, R66, R8 ;  /* 0x00000042c808723c */ /* 0x040fe20000041808 */
[----:B------:R-:W-:Y:S07]  /*2480*/  LDSM.16.M88.4 R64, [R252+0x3000] ;  /* 0x00300000fc40783b */ /* 0x000fee0000000200 */
[C---:B------:R-:W-:Y:S08]  /*2490*/  HMMA.16816.F32.BF16 R36, R200.reuse, R52, R36 ;  /* 0x00000034c824723c */ /* 0x040ff00000041824 */
[C---:B------:R-:W-:Y:S01]  /*24a0*/  HMMA.16816.F32.BF16 R56, R200.reuse, R54, R56 ;  /* 0x00000036c838723c */ /* 0x040fe20000041838 */
[----:B------:R-:W-:Y:S07]  /*24b0*/  LDSM.16.M88.4 R52, [R252+0x2800] ;  /* 0x00280000fc34783b */ /* 0x000fee0000000200 */
[C---:B------:R-:W-:Y:S08]  /*24c0*/  HMMA.16816.F32.BF16 R20, R200.reuse, R76, R20 ;  /* 0x0000004cc814723c */ /* 0x040ff00000041814 */
[----:B------:R-:W-:Y:S01]  /*24d0*/  HMMA.16816.F32.BF16 R24, R200, R78, R24 ;  /* 0x0000004ec818723c */ /* 0x000fe20000041818 */
[----:B------:R-:W-:Y:S07]  /*24e0*/  LDSM.16.M88.4 R76, [R84+0x5800] ;  /* 0x00580000544c783b */ /* 0x000fee0000000200 */
[C---:B------:R-:W-:Y:S08]  /*24f0*/  HMMA.16816.F32.BF16 R28, R204.reuse, R16, R28 ;  /* 0x00000010cc1c723c */ /* 0x040ff0000004181c */
[C---:B------:R-:W-:Y:S01]  /*2500*/  HMMA.16816.F32.BF16 R32, R204.reuse, R18, R32 ;  /* 0x00000012cc20723c */ /* 0x040fe20000041820 */
[----:B------:R-:W4:Y:S07]  /*2510*/  LDSM.16.M88.4 R16, [R252+0x2000] ;  /* 0x00200000fc10783b */ /* 0x000f2e0000000200 */
[C---:B--2---:R-:W-:Y:S08]  /*2520*/  HMMA.16816.F32.BF16 R12, R204.reuse, R68, R12 ;  /* 0x00000044cc0c723c */ /* 0x044ff0000004180c */
[C---:B------:R-:W-:Y:S01]  /*2530*/  HMMA.16816.F32.BF16 R8, R204.reuse, R70, R8 ;  /* 0x00000046cc08723c */ /* 0x040fe20000041808 */
[----:B------:R-:W2:Y:S07]  /*2540*/  LDSM.16.M88.4 R68, [R252+0x3800] ;  /* 0x00380000fc44783b */ /* 0x000eae0000000200 */
[C---:B------:R-:W-:Y:S08]  /*2550*/  HMMA.16816.F32.BF16 R36, R204.reuse, R60, R36 ;  /* 0x0000003ccc24723c */ /* 0x040ff00000041824 */
[C---:B------:R-:W-:Y:S01]  /*2560*/  HMMA.16816.F32.BF16 R56, R204.reuse, R62, R56 ;  /* 0x0000003ecc38723c */ /* 0x040fe20000041838 */
[----:B------:R-:W-:Y:S07]  /*2570*/  LDSM.16.M88.4 R60, [R134+0x15100] ;  /* 0x01510000863c783b */ /* 0x000fee0000000200 */
[C---:B---3--:R-:W-:Y:S08]  /*2580*/  HMMA.16816.F32.BF16 R20, R204.reuse, R80, R20 ;  /* 0x00000050cc14723c */ /* 0x048ff00000041814 */
[----:B------:R-:W-:Y:S01]  /*2590*/  HMMA.16816.F32.BF16 R24, R204, R82, R24 ;  /* 0x00000052cc18723c */ /* 0x000fe20000041818 */
[----:B------:R-:W-:Y:S07]  /*25a0*/  LDSM.16.M88.4 R80, [R251+0x16900] ;  /* 0x01690000fb50783b */ /* 0x000fee0000000200 */
[C---:B------:R-:W-:Y:S08]  /*25b0*/  HMMA.16816.F32.BF16 R28, R208.reuse, R40, R28 ;  /* 0x00000028d01c723c */ /* 0x040ff0000004181c */
[C---:B------:R-:W-:Y:S01]  /*25c0*/  HMMA.16816.F32.BF16 R32, R208.reuse, R42, R32 ;  /* 0x0000002ad020723c */ /* 0x040fe20000041820 */
[----:B------:R-:W-:Y:S07]  /*25d0*/  LDSM.16.M88.4 R40, [R84+0x4000] ;  /* 0x004000005428783b */ /* 0x000fee0000000200 */
[C---:B-1----:R-:W-:Y:S08]  /*25e0*/  HMMA.16816.F32.BF16 R12, R208.reuse, R48, R12 ;  /* 0x00000030d00c723c */ /* 0x042ff0000004180c */
[C---:B------:R-:W-:Y:S01]  /*25f0*/  HMMA.16816.F32.BF16 R8, R208.reuse, R50, R8 ;  /* 0x00000032d008723c */ /* 0x040fe20000041808 */
[----:B------:R-:W-:Y:S07]  /*2600*/  LDSM.16.M88.4 R48, [R134+0x14900] ;  /* 0x014900008630783b */ /* 0x000fee0000000200 */
[C---:B------:R-:W-:Y:S08]  /*2610*/  HMMA.16816.F32.BF16 R36, R208.reuse, R44, R36 ;  /* 0x0000002cd024723c */ /* 0x040ff00000041824 */
[C---:B------:R-:W-:Y:S01]  /*2620*/  HMMA.16816.F32.BF16 R56, R208.reuse, R46, R56 ;  /* 0x0000002ed038723c */ /* 0x040fe20000041838 */
[----:B------:R-:W1:Y:S07]  /*2630*/  LDSM.16.M88.4 R44, [R134+0x14100] ;  /* 0x01410000862c783b */ /* 0x000e6e0000000200 */
[C---:B------:R-:W-:Y:S08]  /*2640*/  HMMA.16816.F32.BF16 R20, R208.reuse, R72, R20 ;  /* 0x00000048d014723c */ /* 0x040ff00000041814 */
[----:B------:R-:W-:Y:S01]  /*2650*/  HMMA.16816.F32.BF16 R24, R208, R74, R24 ;  /* 0x0000004ad018723c */ /* 0x000fe20000041818 */
[----:B------:R-:W3:Y:S07]  /*2660*/  LDSM.16.M88.4 R72, [R134+0x15900] ;  /* 0x015900008648783b */ /* 0x000eee0000000200 */
[C---:B----4-:R-:W-:Y:S08]  /*2670*/  HMMA.16816.F32.BF16 R28, R212.reuse, R16, R28 ;  /* 0x00000010d41c723c */ /* 0x050ff0000004181c */
[C---:B------:R-:W-:Y:S08]  /*2680*/  HMMA.16816.F32.BF16 R32, R212.reuse, R18, R32 ;  /* 0x00000012d420723c */ /* 0x040ff00000041820 */
[C---:B------:R-:W-:Y:S08]  /*2690*/  HMMA.16816.F32.BF16 R12, R212.reuse, R64, R12 ;  /* 0x00000040d40c723c */ /* 0x040ff0000004180c */
[C---:B------:R-:W-:Y:S01]  /*26a0*/  HMMA.16816.F32.BF16 R8, R212.reuse, R66, R8 ;  /* 0x00000042d408723c */ /* 0x040fe20000041808 */
[----:B------:R-:W-:Y:S07]  /*26b0*/  LDSM.16.M88.4 R64, [R251+0x15100] ;  /* 0x01510000fb40783b */ /* 0x000fee0000000200 */
[C---:B------:R-:W-:Y:S08]  /*26c0*/  HMMA.16816.F32.BF16 R36, R212.reuse, R52, R36 ;  /* 0x00000034d424723c */ /* 0x040ff00000041824 */
[C---:B------:R-:W-:Y:S01]  /*26d0*/  HMMA.16816.F32.BF16 R56, R212.reuse, R54, R56 ;  /* 0x00000036d438723c */ /* 0x040fe20000041838 */
[----:B------:R-:W-:Y:S07]  /*26e0*/  LDSM.16.M88.4 R52, [R84+0x4800] ;  /* 0x004800005434783b */ /* 0x000fee0000000200 */
[C---:B--2---:R-:W-:Y:S08]  /*26f0*/  HMMA.16816.F32.BF16 R20, R212.reuse, R68, R20 ;  /* 0x00000044d414723c */ /* 0x044ff00000041814 */
[----:B------:R-:W-:Y:S01]  /*2700*/  HMMA.16816.F32.BF16 R24, R212, R70, R24 ;  /* 0x00000046d418723c */ /* 0x000fe20000041818 */
[----:B------:R-:W2:Y:S07]  /*2710*/  LDSM.16.M88.4 R68, [R84+0x5000] ;  /* 0x005000005444783b */ /* 0x000eae0000000200 */
        /* <DEDUP_REMOVED lines=8> */
[----:B------:R-:W4:Y:S07]  /*27a0*/  LDSM.16.M88.4 R48, [R251+0x14900] ;  /* 0x01490000fb30783b */ /* 0x000f2e0000000200 */
[C---:B---3--:R-:W-:Y:S08]  /*27b0*/  HMMA.16816.F32.BF16 R8, R216.reuse, R72, R20 ;  /* 0x00000048d808723c */ /* 0x048ff00000041814 */
[----:B------:R-:W-:Y:S01]  /*27c0*/  HMMA.16816.F32.BF16 R24, R216, R74, R24 ;  /* 0x0000004ad818723c */ /* 0x000fe20000041818 */
[----:B------:R-:W3:Y:S07]  /*27d0*/  LDSM.16.M88.4 R72, [R251+0x15900] ;  /* 0x01590000fb48783b */ /* 0x000eee0000000200 */
[C---:B------:R-:W-:Y:S08]  /*27e0*/  HMMA.16816.F32.BF16 R28, R220.reuse, R40, R28 ;  /* 0x00000028dc1c723c */ /* 0x040ff0000004181c */
[C---:B------:R-:W-:Y:S01]  /*27f0*/  HMMA.16816.F32.BF16 R32, R220.reuse, R42, R32 ;  /* 0x0000002adc20723c */ /* 0x040fe20000041820 */
[----:B------:R-:W5:Y:S07]  /*2800*/  LDSM.16.M88.4 R40, [R252+0x4000] ;  /* 0x00400000fc28783b */ /* 0x000f6e0000000200 */
[C---:B--2---:R-:W-:Y:S08]  /*2810*/  HMMA.16816.F32.BF16 R20, R220.reuse, R68, R16 ;  /* 0x00000044dc14723c */ /* 0x044ff00000041810 */
[C---:B------:R-:W-:Y:S01]  /*2820*/  HMMA.16816.F32.BF16 R16, R220.reuse, R70, R12 ;  /* 0x00000046dc10723c */ /* 0x040fe2000004180c */
[----:B------:R-:W2:Y:S07]  /*2830*/  LDSM.16.M88.4 R68, [R252+0x5000] ;  /* 0x00500000fc44783b */ /* 0x000eae0000000200 */
[C---:B------:R-:W-:Y:S08]  /*2840*/  HMMA.16816.F32.BF16 R36, R220.reuse, R52, R36 ;  /* 0x00000034dc24723c */ /* 0x040ff00000041824 */
[C---:B------:R-:W-:Y:S01]  /*2850*/  HMMA.16816.F32.BF16 R56, R220.reuse, R54, R56 ;  /* 0x00000036dc38723c */ /* 0x040fe20000041838 */
[----:B------:R-:W-:Y:S07]  /*2860*/  LDSM.16.M88.4 R52, [R134+0x16900] ;  /* 0x016900008634783b */ /* 0x000fee0000000200 */
[C---:B------:R-:W-:Y:S08]  /*2870*/  HMMA.16816.F32.BF16 R12, R220.reuse, R76, R8 ;  /* 0x0000004cdc0c723c */ /* 0x040ff00000041808 */
[----:B------:R-:W-:Y:S01]  /*2880*/  HMMA.16816.F32.BF16 R8, R220, R78, R24 ;  /* 0x0000004edc08723c */ /* 0x000fe20000041818 */
[----:B------:R-:W2:Y:S07]  /*2890*/  LDSM.16.M88.4 R76, [R252+0x5800] ;  /* 0x00580000fc4c783b */ /* 0x000eae0000000200 */
[C---:B-1----:R-:W-:Y:S08]  /*28a0*/  HMMA.16816.F32.BF16 R28, R224.reuse, R44, R28 ;  /* 0x0000002ce01c723c */ /* 0x042ff0000004181c */
[C---:B------:R-:W-:Y:S01]  /*28b0*/  HMMA.16816.F32.BF16 R32, R224.reuse, R46, R32 ;  /* 0x0000002ee020723c */ /* 0x040fe20000041820 */
[----:B------:R-:W1:Y:S07]  /*28c0*/  LDSM.16.M88.4 R44, [R134+0x16100] ;  /* 0x01610000862c783b */ /* 0x000e6e0000000200 */
[C---:B------:R-:W-:Y:S08]  /*28d0*/  HMMA.16816.F32.BF16 R24, R224.reuse, R64, R20 ;  /* 0x00000040e018723c */ /* 0x040ff00000041814 */
[C---:B------:R-:W-:Y:S01]  /*28e0*/  HMMA.16816.F32.BF16 R20, R224.reuse, R66, R16 ;  /* 0x00000042e014723c */ /* 0x040fe20000041810 */
[----:B------:R-:W1:Y:S07]  /*28f0*/  LDSM.16.M88.4 R64, [R134+0x17100] ;  /* 0x017100008640783b */ /* 0x000e6e0000000200 */
[C---:B----4-:R-:W-:Y:S08]  /*2900*/  HMMA.16816.F32.BF16 R36, R224.reuse, R48, R36 ;  /* 0x00000030e024723c */ /* 0x050ff00000041824 */
[C---:B------:R-:W-:Y:S01]  /*2910*/  HMMA.16816.F32.BF16 R56, R224.reuse, R50, R56 ;  /* 0x00000032e038723c */ /* 0x040fe20000041838 */
[----:B------:R-:W-:Y:S07]  /*2920*/  LDSM.16.M88.4 R48, [R84+0x6800] ;  /* 0x006800005430783b */ /* 0x000fee0000000200 */
[C---:B---3--:R-:W-:Y:S08]  /*2930*/  HMMA.16816.F32.BF16 R16, R224.reuse, R72, R12 ;  /* 0x00000048e010723c */ /* 0x048ff0000004180c */
[----:B------:R-:W-:Y:S01]  /*2940*/  HMMA.16816.F32.BF16 R12, R224, R74, R8 ;  /* 0x0000004ae00c723c */ /* 0x000fe20000041808 */
[----:B------:R-:W3:Y:S07]  /*2950*/  LDSM.16.M88.4 R72, [R134+0x17900] ;  /* 0x017900008648783b */ /* 0x000eee0000000200 */
[C---:B-----5:R-:W-:Y:S08]  /*2960*/  HMMA.16816.F32.BF16 R8, R228.reuse, R40, R28 ;  /* 0x00000028e408723c */ /* 0x060ff0000004181c */
[C---:B------:R-:W-:Y:S01]  /*2970*/  HMMA.16816.F32.BF16 R32, R228.reuse, R42, R32 ;  /* 0x0000002ae420723c */ /* 0x040fe20000041820 */
[----:B------:R-:W4:Y:S07]  /*2980*/  LDSM.16.M88.4 R40, [R84+0x6000] ;  /* 0x006000005428783b */ /* 0x000f2e0000000200 */
[C---:B--2---:R-:W-:Y:S08]  /*2990*/  HMMA.16816.F32.BF16 R28, R228.reuse, R68, R24 ;  /* 0x00000044e41c723c */ /* 0x044ff00000041818 */
[C---:B------:R-:W-:Y:S01]  /*29a0*/  HMMA.16816.F32.BF16 R24, R228.reuse, R70, R20 ;  /* 0x00000046e418723c */ /* 0x040fe20000041814 */
[----:B------:R-:W-:Y:S07]  /*29b0*/  LDSM.16.M88.4 R68, [R84+0x7800] ;  /* 0x007800005444783b */ /* 0x000fee0000000200 */
[C---:B------:R-:W-:Y:S08]  /*29c0*/  HMMA.16816.F32.BF16 R36, R228.reuse, R60, R36 ;  /* 0x0000003ce424723c */ /* 0x040ff00000041824 */
[C---:B------:R-:W-:Y:S01]  /*29d0*/  HMMA.16816.F32.BF16 R56, R228.reuse, R62, R56 ;  /* 0x0000003ee438723c */ /* 0x040fe20000041838 */
[----:B------:R-:W2:Y:S04]  /*29e0*/  LDSM.16.M88.4 R60, [R84+0x7000] ;  /* 0x00700000543c783b */ /* 0x000ea80000000200 */
[----:B------:R-:W-:Y:S03]  /*29f0*/  LDSM.16.M88.4 R84, [R251+0x17100] ;  /* 0x01710000fb54783b */ /* 0x000fe60000000200 */
[C---:B------:R-:W-:Y:S08]  /*2a00*/  HMMA.16816.F32.BF16 R20, R228.reuse, R76, R16 ;  /* 0x0000004ce414723c */ /* 0x040ff00000041810 */
[----:B------:R-:W-:Y:S01]  /*2a10*/  HMMA.16816.F32.BF16 R16, R228, R78, R12 ;  /* 0x0000004ee410723c */ /* 0x000fe2000004180c */
[----:B------:R-:W5:Y:S07]  /*2a20*/  LDSM.16.M88.4 R76, [R251+0x16100] ;  /* 0x01610000fb4c783b */ /* 0x000f6e0000000200 */
[C---:B-1----:R-:W-:Y:S08]  /*2a30*/  HMMA.16816.F32.BF16 R12, R232.reuse, R44, R8 ;  /* 0x0000002ce80c723c */ /* 0x042ff00000041808 */
[C---:B------:R-:W-:Y:S08]  /*2a40*/  HMMA.16816.F32.BF16 R8, R232.reuse, R46, R32 ;  /* 0x0000002ee808723c */ /* 0x040ff00000041820 */
[C---:B------:R-:W-:Y:S08]  /*2a50*/  HMMA.16816.F32.BF16 R32, R232.reuse, R64, R28 ;  /* 0x00000040e820723c */ /* 0x040ff0000004181c */
[C---:B------:R-:W-:Y:S01]  /*2a60*/  HMMA.16816.F32.BF16 R28, R232.reuse, R66, R24 ;  /* 0x00000042e81c723c */ /* 0x040fe20000041818 */
[----:B------:R-:W-:Y:S07]  /*2a70*/  LDSM.16.M88.4 R64, [R252+0x7000] ;  /* 0x00700000fc40783b */ /* 0x000fee0000000200 */
[C---:B------:R-:W-:Y:S08]  /*2a80*/  HMMA.16816.F32.BF16 R36, R232.reuse, R52, R36 ;  /* 0x00000034e824723c */ /* 0x040ff00000041824 */
[C---:B------:R-:W-:Y:S08]  /*2a90*/  HMMA.16816.F32.BF16 R56, R232.reuse, R54, R56 ;  /* 0x00000036e838723c */ /* 0x040ff00000041838 */
[C---:B---3--:R-:W-:Y:S08]  /*2aa0*/  HMMA.16816.F32.BF16 R24, R232.reuse, R72, R20 ;  /* 0x00000048e818723c */ /* 0x048ff00000041814 */
[----:B------:R-:W-:Y:S01]  /*2ab0*/  HMMA.16816.F32.BF16 R20, R232, R74, R16 ;  /* 0x0000004ae814723c */ /* 0x000fe20000041810 */
[----:B------:R-:W1:Y:S07]  /*2ac0*/  LDSM.16.M88.4 R72, [R252+0x6000] ;  /* 0x00600000fc48783b */ /* 0x000e6e0000000200 */
[C---:B----4-:R-:W-:Y:S08]  /*2ad0*/  HMMA.16816.F32.BF16 R16, R236.reuse, R40, R12 ;  /* 0x00000028ec10723c */ /* 0x050ff0000004180c */
[C---:B------:R-:W-:Y:S08]  /*2ae0*/  HMMA.16816.F32.BF16 R12, R236.reuse, R42, R8 ;  /* 0x0000002aec0c723c */ /* 0x040ff00000041808 */
[C---:B------:R-:W-:Y:S08]  /*2af0*/  HMMA.16816.F32.BF16 R8, R236.reuse, R48, R36 ;  /* 0x00000030ec08723c */ /* 0x040ff00000041824 */
[C---:B------:R-:W-:Y:S08]  /*2b00*/  HMMA.16816.F32.BF16 R56, R236.reuse, R50, R56 ;  /* 0x00000032ec38723c */ /* 0x040ff00000041838 */
[C---:B--2---:R-:W-:Y:S08]  /*2b10*/  HMMA.16816.F32.BF16 R52, R236.reuse, R60, R32 ;  /* 0x0000003cec34723c */ /* 0x044ff00000041820 */
[C---:B------:R-:W-:Y:S08]  /*2b20*/  HMMA.16816.F32.BF16 R44, R236.reuse, R68, R24 ;  /* 0x00000044ec2c723c */ /* 0x040ff00000041818 */
[C---:B------:R-:W-:Y:S01]  /*2b30*/  HMMA.16816.F32.BF16 R48, R236.reuse, R62, R28 ;  /* 0x0000003eec30723c */ /* 0x040fe2000004181c */
[----:B------:R-:W-:Y:S07]  /*2b40*/  LDSM.16.M88.4 R60, [R252+0x7800] ;  /* 0x00780000fc3c783b */ /* 0x000fee0000000200 */
[----:B------:R-:W-:Y:S01]  /*2b50*/  HMMA.16816.F32.BF16 R40, R236, R70, R20 ;  /* 0x00000046ec28723c */ /* 0x000fe20000041814 */
[----:B------:R-:W2:Y:S01]  /*2b60*/  LDSM.16.M88.4 R68, [R252+0x6800] ;  /* 0x00680000fc44783b */ /* 0x000ea20000000200 */
[----:B------:R-:W-:-:S06]  /*2b70*/  DEPBAR.LE SB0, 0x0 ;  /* 0x000080000000791a */ /* 0x000fcc0000000000 */
[C---:B-----5:R-:W-:Y:S08]  /*2b80*/  HMMA.16816.F32.BF16 R36, R240.reuse, R76, R16 ;  /* 0x0000004cf024723c */ /* 0x060ff00000041810 */
[C---:B------:R-:W-:Y:S08]  /*2b90*/  HMMA.16816.F32.BF16 R32, R240.reuse, R78, R12 ;  /* 0x0000004ef020723c */ /* 0x040ff0000004180c */
[C---:B------:R-:W-:Y:S08]  /*2ba0*/  HMMA.16816.F32.BF16 R28, R240.reuse, R80, R8 ;  /* 0x00000050f01c723c */ /* 0x040ff00000041808 */
[C---:B------:R-:W-:Y:S08]  /*2bb0*/  HMMA.16816.F32.BF16 R20, R240.reuse, R84, R52 ;  /* 0x00000054f014723c */ /* 0x040ff00000041834 */
[C---:B------:R-:W-:Y:S08]  /*2bc0*/  HMMA.16816.F32.BF16 R12, R240.reuse, R88, R44 ;  /* 0x00000058f00c723c */ /* 0x040ff0000004182c */
[C---:B------:R-:W-:Y:S08]  /*2bd0*/  HMMA.16816.F32.BF16 R24, R240.reuse, R82, R56 ;  /* 0x00000052f018723c */ /* 0x040ff00000041838 */
[C---:B------:R-:W-:Y:S08]  /*2be0*/  HMMA.16816.F32.BF16 R16, R240.reuse, R86, R48 ;  /* 0x00000056f010723c */ /* 0x040ff00000041830 */
[----:B------:R-:W-:Y:S08]  /*2bf0*/  HMMA.16816.F32.BF16 R8, R240, R90, R40 ;  /* 0x0000005af008723c */ /* 0x000ff00000041828 */
[C---:B-1----:R-:W-:Y:S08]  /*2c00*/  HMMA.16816.F32.BF16 R44, R244.reuse, R72, R36 ;  /* 0x00000048f42c723c */ /* 0x042ff00000041824 */
[C---:B------:R-:W-:Y:S08]  /*2c10*/  HMMA.16816.F32.BF16 R72, R244.reuse, R74, R32 ;  /* 0x0000004af448723c */ /* 0x040ff00000041820 */
[C---:B--2---:R-:W-:Y:S08]  /*2c20*/  HMMA.16816.F32.BF16 R40, R244.reuse, R68, R28 ;  /* 0x00000044f428723c */ /* 0x044ff0000004181c */
[C---:B------:R-:W-:Y:S08]  /*2c30*/  HMMA.16816.F32.BF16 R36, R244.reuse, R64, R20 ;  /* 0x00000040f424723c */ /* 0x040ff00000041814 */
[C---:B------:R-:W-:Y:S08]  /*2c40*/  HMMA.16816.F32.BF16 R32, R244.reuse, R60, R12 ;  /* 0x0000003cf420723c */ /* 0x040ff0000004180c */
[C---:B------:R-:W-:Y:S08]  /*2c50*/  HMMA.16816.F32.BF16 R68, R244.reuse, R70, R24 ;  /* 0x00000046f444723c */ /* 0x040ff00000041818 */
[C---:B------:R-:W-:Y:S08]  /*2c60*/  HMMA.16816.F32.BF16 R64, R244.reuse, R66, R16 ;  /* 0x00000042f440723c */ /* 0x040ff00000041810 */
[----:B------:R-:W-:Y:S01]  /*2c70*/  HMMA.16816.F32.BF16 R60, R244, R62, R8 ;  /* 0x0000003ef43c723c */ /* 0x000fe20000041808 */
[----:B------:R-:W-:Y:S06]  /*2c80*/  BAR.SYNC.DEFER_BLOCKING 0x0 ;  /* 0x0000000000007b1d */ /* 0x000fec0000010000 */
[----:B------:R-:W-:Y:S05]  /*2c90*/  @!P0 BRA `(.L_x_4) ;  /* 0x0000052000008947 */ /* 0x000fea0003800000 */
[----:B------:R-:W-:Y:S01]  /*2ca0*/  ULEA UR6, UR6, UR9, 0x6 ;  /* 0x0000000906067291 */ /* 0x000fe2000f8e303f */
[----:B------:R-:W-:Y:S01]  /*2cb0*/  ISETP.NE.AND P2, PT, R99, 0x1, PT ;  /* 0x000000016300780c */ /* 0x000fe20003f45270 */
[----:B------:R-:W-:-:S04]  /*2cc0*/  IMAD.MOV.U32 R9, RZ, RZ, RZ ;  /* 0x000000ffff097224 */ /* 0x000fc800078e00ff */
[----:B------:R-:W-:-:S05]  /*2cd0*/  IMAD.U32 R3, RZ, RZ, UR6 ;  /* 0x00000006ff037e24 */ /* 0x000fca000f8e00ff */
[----:B------:R-:W-:-:S05]  /*2ce0*/  IADD3 R3, R3, -0x40, R98 ;  /* 0xffffffc003037810 */ /* 0x000fca0007ffe062 */
[----:B------:R-:W-:-:S04]  /*2cf0*/  @P2 IMAD.HI.U32 R6, R3, c[0x0][0x2bc], RZ ;  /* 0x0000af0003062a27 */ /* 0x000fc800078e00ff */
[----:B------:R-:W-:Y:S01]  /*2d00*/  IMAD.MOV.U32 R2, RZ, RZ, R3 ;  /* 0x000000ffff027224 */ /* 0x000fe200078e0003 */
[----:B------:R-:W-:-:S04]  /*2d10*/  @P2 SHF.R.U32.HI R2, RZ, c[0x0][0x2c0], R6 ;  /* 0x0000b000ff022a19 */ /* 0x000fc80000011606 */
[----:B------:R-:W-:-:S04]  /*2d20*/  @!P1 IADD3 R7, P0, R2, UR16, RZ ;  /* 0x0000001002079c10 */ /* 0x000fc8000ff1e0ff */
[----:B------:R-:W-:Y:S02]  /*2d30*/  @!P1 LEA.HI.X.SX32 R8, R2, UR14, 0x1, P0 ;  /* 0x0000000e02089c11 */ /* 0x000fe400080f0eff */
[----:B------:R-:W-:-:S04]  /*2d40*/  @!P1 LEA R6, P0, R7, c[0x0][0x2a0], 0x2 ;  /* 0x0000a80007069a11 */ /* 0x000fc800078010ff */
[----:B------:R-:W-:-:S05]  /*2d50*/  @!P1 LEA.HI.X R7, R7, c[0x0][0x2a4], R8, 0x2, P0 ;  /* 0x0000a90007079a11 */ /* 0x000fca00000f1408 */
[----:B------:R1:W2:Y:S01]  /*2d60*/  @!P1 LDG.E R9, [R6.64] ;  /* 0x0000000c06099981 */ /* 0x0002a2000c1e1900 */
[----:B------:R-:W-:Y:S01]  /*2d70*/  IMAD.MOV R2, RZ, RZ, -R2 ;  /* 0x000000ffff027224 */ /* 0x000fe200078e0a02 */
[----:B------:R-:W-:Y:S01]  /*2d80*/  SEL R28, RZ, 0x10, P6 ;  /* 0x00000010ff1c7807 */ /* 0x000fe20003000000 */
[----:B------:R-:W-:Y:S01]  /*2d90*/  IMAD.SHL.U32 R11, R133, 0x2, RZ ;  /* 0x00000002850b7824 */ /* 0x000fe200078e00ff */
[----:B------:R-:W-:Y:S01]  /*2da0*/  SEL R27, RZ, 0x10, P5 ;  /* 0x00000010ff1b7807 */ /* 0x000fe20002800000 */
[----:B------:R-:W-:Y:S01]  /*2db0*/  IMAD R10, R2, c[0x0][0x2b8], R3 ;  /* 0x0000ae00020a7a24 */ /* 0x000fe200078e0203 */
[----:B------:R-:W-:Y:S01]  /*2dc0*/  IADD3 R8, -R28, 0x10, RZ ;  /* 0x000000101c087810 */ /* 0x000fe20007ffe1ff */
[----:B------:R-:W-:Y:S01]  /*2dd0*/  IMAD.SHL.U32 R20, R178, 0x2, RZ ;  /* 0x00000002b2147824 */ /* 0x000fe200078e00ff */
[----:B------:R-:W-:Y:S01]  /*2de0*/  SEL R26, RZ, 0x10, P4 ;  /* 0x00000010ff1a7807 */ /* 0x000fe20002000000 */
[----:B------:R-:W-:Y:S01]  /*2df0*/  IMAD.SHL.U32 R22, R177, 0x2, RZ ;  /* 0x00000002b1167824 */ /* 0x000fe200078e00ff */
[----:B------:R-:W-:Y:S01]  /*2e00*/  SHF.R.S32.HI R2, RZ, 0x1f, R10 ;  /* 0x0000001fff027819 */ /* 0x000fe2000001140a */
[----:B------:R3:W-:Y:S01]  /*2e10*/  STL [R1+0xc], R10 ;  /* 0x00000c0a01007387 */ /* 0x0007e20000100800 */
[----:B------:R-:W-:-:S02]  /*2e20*/  LOP3.LUT R8, R8, 0xf, RZ, 0xc0, !PT ;  /* 0x0000000f08087812 */ /* 0x000fc400078ec0ff */
[----:B------:R-:W-:Y:S02]  /*2e30*/  SHF.L.U64.HI R21, R176, 0x1, R96 ;  /* 0x00000001b0157819 */ /* 0x000fe40000010260 */
[----:B------:R-:W-:Y:S02]  /*2e40*/  SEL R25, RZ, 0x10, P3 ;  /* 0x00000010ff197807 */ /* 0x000fe40001800000 */
[----:B------:R-:W-:Y:S02]  /*2e50*/  SHF.L.U64.HI R23, R178, 0x1, R95 ;  /* 0x00000001b2177819 */ /* 0x000fe4000001025f */
[----:B------:R-:W-:Y:S01]  /*2e60*/  SHF.L.U64.HI R24, R177, 0x1, R94 ;  /* 0x00000001b1187819 */ /* 0x000fe2000001025e */
[----:B-1----:R-:W-:Y:S02]  /*2e70*/  IMAD R6, R2, c[0x0][0x1e0], RZ ;  /* 0x0000780002067a24 */ /* 0x002fe400078e02ff */
[----:B------:R-:W-:-:S04]  /*2e80*/  IMAD.WIDE.U32 R2, R10, c[0x0][0x1e0], RZ ;  /* 0x000078000a027a25 */ /* 0x000fc800078e00ff */
[----:B------:R-:W-:-:S04]  /*2e90*/  IMAD R6, R10, c[0x0][0x1e4], R6 ;  /* 0x000079000a067a24 */ /* 0x000fc800078e0206 */
[----:B------:R-:W-:Y:S01]  /*2ea0*/  IMAD.IADD R3, R3, 0x1, R6 ;  /* 0x0000000103037824 */ /* 0x000fe200078e0206 */
[----:B---3--:R-:W-:-:S04]  /*2eb0*/  IADD3 R10, -R27, 0x10, RZ ;  /* 0x000000101b0a7810 */ /* 0x008fc80007ffe1ff */
[----:B------:R-:W-:Y:S02]  /*2ec0*/  LOP3.LUT R10, R10, 0xf, RZ, 0xc0, !PT ;  /* 0x0000000f0a0a7812 */ /* 0x000fe400078ec0ff */
[----:B--2---:R-:W-:Y:S01]  /*2ed0*/  SHF.R.S32.HI R6, RZ, 0x1f, R9 ;  /* 0x0000001fff067819 */ /* 0x004fe20000011409 */
[----:B------:R-:W-:Y:S01]  /*2ee0*/  IMAD.WIDE.U32 R2, R9, c[0x0][0x1f0], R2 ;  /* 0x00007c0009027a25 */ /* 0x000fe200078e0002 */
[----:B------:R1:W-:Y:S03]  /*2ef0*/  STL [R1+0x8], R9 ;  /* 0x0000080901007387 */ /* 0x0003e60000100800 */
[----:B------:R-:W-:Y:S01]  /*2f00*/  IMAD R6, R6, c[0x0][0x1f0], RZ ;  /* 0x00007c0006067a24 */ /* 0x000fe200078e02ff */
[----:B------:R-:W-:-:S03]  /*2f10*/  IADD3 R2, P0, R2, UR20, RZ ;  /* 0x0000001402027c10 */ /* 0x000fc6000ff1e0ff */
[----:B------:R-:W-:-:S05]  /*2f20*/  IMAD R6, R9, c[0x0][0x1f4], R6 ;  /* 0x00007d0009067a24 */ /* 0x000fca00078e0206 */
[----:B------:R-:W-:Y:S02]  /*2f30*/  IADD3.X R3, R3, UR18, R6, P0, !PT ;  /* 0x0000001203037c10 */ /* 0x000fe400087fe406 */
[----:B------:R-:W-:-:S04]  /*2f40*/  LEA R7, P0, R2, c[0x0][0x1c8], 0x1 ;  /* 0x0000720002077a11 */ /* 0x000fc800078008ff */
[----:B------:R-:W-:Y:S02]  /*2f50*/  LEA.HI.X R6, R2, c[0x0][0x1cc], R3, 0x1, P0 ;  /* 0x0000730002067a11 */ /* 0x000fe400000f0c03 */
[----:B------:R-:W2:Y:S04]  /*2f60*/  SHFL.IDX PT, R2, R7, 0x1, 0x181f ;  /* 0x00381f0007027f89 */ /* 0x000ea800000e0000 */
[----:B------:R-:W3:Y:S01]  /*2f70*/  SHFL.IDX PT, R3, R6, 0x1, 0x181f ;  /* 0x00381f0006037f89 */ /* 0x000ee200000e0000 */
[----:B-1----:R-:W-:Y:S02]  /*2f80*/  SHF.L.U64.HI R9, R133, 0x1, R97 ;  /* 0x0000000185097819 */ /* 0x002fe40000010261 */
[----:B--2---:R-:W-:Y:S01]  /*2f90*/  IADD3 R18, P2, P0, R8, R2, R11 ;  /* 0x0000000208127210 */ /* 0x004fe2000785e00b */
[----:B------:R-:W-:-:S03]  /*2fa0*/  IMAD.SHL.U32 R8, R176, 0x2, RZ ;  /* 0x00000002b0087824 */ /* 0x000fc600078e00ff */
[-C--:B---3--:R-:W-:Y:S02]  /*2fb0*/  IADD3.X R19, RZ, R3.reuse, R9, P2, P0 ;  /* 0x00000003ff137210 */ /* 0x088fe400017e0409 */
[----:B------:R-:W-:Y:S02]  /*2fc0*/  IADD3 R16, P2, P0, R10, R2, R8 ;  /* 0x000000020a107210 */ /* 0x000fe4000785e008 */
[----:B------:R-:W-:Y:S02]  /*2fd0*/  IADD3 R10, -R26, 0x10, RZ ;  /* 0x000000101a0a7810 */ /* 0x000fe40007ffe1ff */
[----:B------:R-:W-:Y:S02]  /*2fe0*/  IADD3.X R17, RZ, R3, R21, P2, P0 ;  /* 0x00000003ff117210 */ /* 0x000fe400017e0415 */
[----:B------:R-:W-:-:S04]  /*2ff0*/  LOP3.LUT R10, R10, 0xf, RZ, 0xc0, !PT ;  /* 0x0000000f0a0a7812 */ /* 0x000fc800078ec0ff */
[----:B------:R-:W-:Y:S02]  /*3000*/  IADD3 R14, P2, P0, R10, R2, R20 ;  /* 0x000000020a0e7210 */ /* 0x000fe4000785e014 */
[----:B------:R-:W-:Y:S02]  /*3010*/  IADD3 R10, -R25, 0x10, RZ ;  /* 0x00000010190a7810 */ /* 0x000fe40007ffe1ff */
[----:B------:R-:W-:Y:S02]  /*3020*/  IADD3.X R15, RZ, R3, R23, P2, P0 ;  /* 0x00000003ff0f7210 */ /* 0x000fe400017e0417 */
[----:B------:R-:W-:-:S04]  /*3030*/  LOP3.LUT R10, R10, 0xf, RZ, 0xc0, !PT ;  /* 0x0000000f0a0a7812 */ /* 0x000fc800078ec0ff */
[----:B------:R-:W-:Y:S02]  /*3040*/  IADD3 R12, P2, P0, R10, R2, R22 ;  /* 0x000000020a0c7210 */ /* 0x000fe4000785e016 */
[----:B------:R-:W1:Y:S02]  /*3050*/  SHFL.IDX PT, R2, R7, RZ, 0x181f ;  /* 0x00181fff07027589 */ /* 0x000e6400000e0000 */
[----:B------:R-:W-:Y:S02]  /*3060*/  IADD3.X R13, RZ, R3, R24, P2, P0 ;  /* 0x00000003ff0d7210 */ /* 0x000fe400017e0418 */
[----:B------:R-:W2:Y:S01]  /*3070*/  SHFL.IDX PT, R3, R6, RZ, 0x181f ;  /* 0x00181fff06037589 */ /* 0x000ea200000e0000 */
[----:B-1----:R-:W-:-:S05]  /*3080*/  IADD3 R10, P0, R2, R11, RZ ;  /* 0x0000000b020a7210 */ /* 0x002fca0007f1e0ff */
[----:B--2---:R-:W-:Y:S01]  /*3090*/  IMAD.X R11, R3, 0x1, R9, P0 ;  /* 0x00000001030b7824 */ /* 0x004fe200000e0609 */
[----:B------:R-:W-:-:S04]  /*30a0*/  IADD3 R8, P0, R2, R8, RZ ;  /* 0x0000000802087210 */ /* 0x000fc80007f1e0ff */
[----:B------:R1:W-:Y:S01]  /*30b0*/  LDGSTS.E.BYPASS.LTC128B.128 [R93+0x10100], [R10.64], !P6 ;  /* 0x101000000a5d7fae */ /* 0x0003e2000f101d4c */
[----:B------:R-:W-:Y:S01]  /*30c0*/  IMAD.X R9, R3, 0x1, R21, P0 ;  /* 0x0000000103097824 */ /* 0x000fe200000e0615 */
[----:B------:R-:W-:-:S04]  /*30d0*/  IADD3 R6, P0, R2, R20, RZ ;  /* 0x0000001402067210 */ /* 0x000fc80007f1e0ff */
[----:B------:R1:W-:Y:S01]  /*30e0*/  LDGSTS.E.BYPASS.LTC128B.128 [R93+0x12100], [R8.64], !P5 ;  /* 0x12100000085d7fae */ /* 0x0003e2000e901d4c */
[----:B------:R-:W-:Y:S01]  /*30f0*/  IMAD.X R7, R3, 0x1, R23, P0 ;  /* 0x0000000103077824 */ /* 0x000fe200000e0617 */
[----:B------:R-:W-:-:S04]  /*3100*/  IADD3 R2, P0, R2, R22, RZ ;  /* 0x0000001602027210 */ /* 0x000fc80007f1e0ff */
[----:B------:R1:W-:Y:S01]  /*3110*/  LDGSTS.E.BYPASS.LTC128B.128 [R93+0x14100], [R6.64], !P4 ;  /* 0x14100000065d7fae */ /* 0x0003e2000e101d4c */
[----:B------:R-:W-:Y:S01]  /*3120*/  IMAD.X R3, R3, 0x1, R24, P0 ;  /* 0x0000000103037824 */ /* 0x000fe200000e0618 */
[----:B------:R-:W-:-:S04]  /*3130*/  ISETP.NE.U32.AND P0, PT, R28, RZ, PT ;  /* 0x000000ff1c00720c */ /* 0x000fc80003f05070 */
[----:B------:R1:W-:Y:S09]  /*3140*/  LDGSTS.E.BYPASS.LTC128B.128 [R93+0x16100], [R2.64], !P3 ;  /* 0x16100000025d7fae */ /* 0x0003f2000d901d4c */
[----:B------:R1:W-:Y:S01]  /*3150*/  LDGSTS.E.BYPASS.LTC128B.128.ZFILL [R93+0x11100], [R18.64], P0 ;  /* 0x11100000125d7fae */ /* 0x0003e20008141d4c */
[----:B------:R-:W-:-:S13]  /*3160*/  ISETP.NE.U32.AND P0, PT, R27, RZ, PT ;  /* 0x000000ff1b00720c */ /* 0x000fda0003f05070 */
[----:B------:R1:W-:Y:S01]  /*3170*/  LDGSTS.E.BYPASS.LTC128B.128.ZFILL [R93+0x13100], [R16.64], P0 ;  /* 0x13100000105d7fae */ /* 0x0003e20008141d4c */
[----:B------:R-:W-:-:S13]  /*3180*/  ISETP.NE.U32.AND P0, PT, R26, RZ, PT ;  /* 0x000000ff1a00720c */ /* 0x000fda0003f05070 */
[----:B------:R1:W-:Y:S01]  /*3190*/  LDGSTS.E.BYPASS.LTC128B.128.ZFILL [R93+0x15100], [R14.64], P0 ;  /* 0x151000000e5d7fae */ /* 0x0003e20008141d4c */
[----:B------:R-:W-:-:S13]  /*31a0*/  ISETP.NE.U32.AND P0, PT, R25, RZ, PT ;  /* 0x000000ff1900720c */ /* 0x000fda0003f05070 */
[----:B------:R1:W-:Y:S02]  /*31b0*/  LDGSTS.E.BYPASS.LTC128B.128.ZFILL [R93+0x17100], [R12.64], P0 ;  /* 0x171000000c5d7fae */ /* 0x0003e40008141d4c */
.L_x_4:
[----:B-1----:R-:W-:Y:S01]  /*31c0*/  LOP3.LUT R2, R92, 0xffffffe0, RZ, 0xc0, !PT ;  /* 0xffffffe05c027812 */ /* 0x002fe200078ec0ff */
[----:B------:R-:W-:Y:S01]  /*31d0*/  IMAD.U32 R6, RZ, RZ, UR10 ;  /* 0x0000000aff067e24 */ /* 0x000fe2000f8e00ff */
[----:B------:R-:W-:Y:S01]  /*31e0*/  STL [R1+0x48], R168 ;  /* 0x000048a801007387 */ /* 0x000fe20000100800 */
[----:B------:R-:W-:Y:S02]  /*31f0*/  IMAD.SHL.U32 R135, R4, 0x2, RZ ;  /* 0x0000000204877824 */ /* 0x000fe400078e00ff */
[----:B------:R-:W-:Y:S01]  /*3200*/  IMAD.IADD R2, R132, 0x1, -R2 ;  /* 0x0000000184027824 */ /* 0x000fe200078e0a02 */
[----:B------:R-:W-:Y:S01]  /*3210*/  STL [R1+0x44], R134 ;  /* 0x0000448601007387 */ /* 0x000fe20000100800 */
[----:B------:R-:W-:Y:S01]  /*3220*/  IMAD R248, R5, 0x2, R135 ;  /* 0x0000000205f87824 */ /* 0x000fe200078e0287 */
[C---:B------:R-:W-:Y:S02]  /*3230*/  LEA R250, R0.reuse, R135, 0x1 ;  /* 0x0000008700fa7211 */ /* 0x040fe400078e08ff */
[----:B------:R-:W-:Y:S01]  /*3240*/  SHF.R.S32.HI R3, RZ, 0x1f, R2 ;  /* 0x0000001fff037819 */ /* 0x000fe20000011402 */
[----:B------:R-:W-:Y:S01]  /*3250*/  LDSM.16.MT88.4 R24, [R135+0x100] ;  /* 0x000100008718783b */ /* 0x000fe20000004200 */
[----:B------:R-:W-:-:S02]  /*3260*/  IMAD R249, R0, 0x2, R248 ;  /* 0x0000000200f97824 */ /* 0x000fc400078e02f8 */
[----:B------:R-:W-:Y:S01]  /*3270*/  LEA.HI R3, R3, R2, RZ, 0x2 ;  /* 0x0000000203037211 */ /* 0x000fe200078f10ff */
[----:B------:R-:W-:Y:S03]  /*3280*/  LDSM.16.MT88.4 R28, [R135+0x900] ;  /* 0x00090000871c783b */ /* 0x000fe60000004200 */
[----:B------:R-:W-:Y:S01]  /*3290*/  LOP3.LUT R3, R3, 0x7ffffffc, RZ, 0xc0, !PT ;  /* 0x7ffffffc03037812 */ /* 0x000fe200078ec0ff */
[----:B------:R-:W-:Y:S03]  /*32a0*/  LDSM.16.MT88.4 R48, [R250+0x100] ;  /* 0x00010000fa30783b */ /* 0x000fe60000004200 */
[----:B------:R-:W-:Y:S01]  /*32b0*/  IADD3 R2, R2, -R3, RZ ;  /* 0x8000000302027210 */ /* 0x000fe20007ffe0ff */
[----:B------:R-:W-:Y:S04]  /*32c0*/  LDSM.16.MT88.4 R52, [R248+0x900] ;  /* 0x00090000f834783b */ /* 0x000fe80000004200 */
[----:B------:R-:W-:Y:S01]  /*32d0*/  IMAD R2, R2, -0x2, R6 ;  /* 0xfffffffe02027824 */ /* 0x000fe200078e0206 */
[----:B------:R-:W-:Y:S04]  /*32e0*/  LDSM.16.MT88.4 R76, [R249+0x2100] ;  /* 0x00210000f94c783b */ /* 0x000fe80000004200 */
[----:B------:R-:W-:Y:S01]  /*32f0*/  ISETP.GT.AND P0, PT, R2, RZ, PT ;  /* 0x000000ff0200720c */ /* 0x000fe20003f04270 */
[----:B------:R-:W-:Y:S03]  /*3300*/  LDSM.16.MT88.4 R80, [R249+0x2900] ;  /* 0x00290000f950783b */ /* 0x000fe60000004200 */
[----:B------:R-:W-:Y:S01]  /*3310*/  FSEL R15, R46, -INF , P0 ;  /* 0xff8000002e0f7808 */ /* 0x000fe20000000000 */
[----:B------:R-:W-:Y:S01]  /*3320*/  STL [R1+0x40], R133 ;  /* 0x0000408501007387 */ /* 0x000fe20000100800 */
[----:B------:R-:W-:-:S02]  /*3330*/  FSEL R10, R44, -INF , P0 ;  /* 0xff8000002c0a7808 */ /* 0x000fc40000000000 */
[C---:B------:R-:W-:Y:S01]  /*3340*/  ISETP.GT.AND P0, PT, R2.reuse, 0x1, PT ;  /* 0x000000010200780c */ /* 0x040fe20003f04270 */
[----:B------:R-:W0:Y:S03]  /*3350*/  LDGDEPBAR ;  /* 0x00000000000079af */ /* 0x000e260000000000 */
[----:B------:R-:W-:Y:S02]  /*3360*/  FSEL R16, R47, -INF , P0 ;  /* 0xff8000002f107808 */ /* 0x000fe40000000000 */
[----:B------:R-:W-:Y:S02]  /*3370*/  FSEL R9, R45, -INF , P0 ;  /* 0xff8000002d097808 */ /* 0x000fe40000000000 */
[----:B------:R-:W-:Y:S01]  /*3380*/  ISETP.GT.AND P0, PT, R2, 0x8, PT ;  /* 0x000000080200780c */ /* 0x000fe20003f04270 */
[----:B------:R-:W-:Y:S01]  /*3390*/  LDSM.16.MT88.4 R44, [R250+0x900] ;  /* 0x00090000fa2c783b */ /* 0x000fe20000004200 */
[----:B------:R-:W-:-:S02]  /*33a0*/  FMNMX.FTZ R3, R10, R9, !PT ;  /* 0x000000090a037209 */ /* 0x000fc40007810000 */
[----:B------:R-:W-:Y:S02]  /*33b0*/  FSEL R17, R74, -INF , P0 ;  /* 0xff8000004a117808 */ /* 0x000fe40000000000 */
[----:B------:R-:W-:Y:S02]  /*33c0*/  FSEL R8, R72, -INF , P0 ;  /* 0xff80000048087808 */ /* 0x000fe40000000000 */
[----:B------:R-:W-:Y:S02]  /*33d0*/  ISETP.GT.AND P0, PT, R2, 0x9, PT ;  /* 0x000000090200780c */ /* 0x000fe40003f04270 */
[----:B------:R-:W-:Y:S02]  /*33e0*/  FMNMX.FTZ R3, R8, R3, !PT ;  /* 0x0000000308037209 */ /* 0x000fe40007810000 */
[----:B------:R-:W-:Y:S02]  /*33f0*/  FSEL R18, R75, -INF , P0 ;  /* 0xff8000004b127808 */ /* 0x000fe40000000000 */
[----:B------:R-:W-:-:S02]  /*3400*/  FSEL R7, R73, -INF , P0 ;  /* 0xff80000049077808 */ /* 0x000fc40000000000 */
[----:B------:R-:W-:Y:S01]  /*3410*/  ISETP.GT.AND P0, PT, R2, 0x10, PT ;  /* 0x000000100200780c */ /* 0x000fe20003f04270 */
[----:B------:R-:W-:Y:S01]  /*3420*/  LDSM.16.MT88.4 R72, [R249+0x900] ;  /* 0x00090000f948783b */ /* 0x000fe20000004200 */
[----:B------:R-:W-:Y:S02]  /*3430*/  FMNMX.FTZ R3, R7, R3, !PT ;  /* 0x0000000307037209 */ /* 0x000fe40007810000 */
[----:B------:R-:W-:Y:S02]  /*3440*/  FSEL R19, R42, -INF , P0 ;  /* 0xff8000002a137808 */ /* 0x000fe40000000000 */
[----:B------:R-:W-:Y:S02]  /*3450*/  FSEL R6, R40, -INF , P0 ;  /* 0xff80000028067808 */ /* 0x000fe40000000000 */
[----:B------:R-:W-:Y:S02]  /*3460*/  ISETP.GT.AND P0, PT, R2, 0x11, PT ;  /* 0x000000110200780c */ /* 0x000fe40003f04270 */
[----:B------:R-:W-:-:S02]  /*3470*/  FMNMX.FTZ R3, R6, R3, !PT ;  /* 0x0000000306037209 */ /* 0x000fc40007810000 */
[----:B------:R-:W-:Y:S02]  /*3480*/  FSEL R20, R43, -INF , P0 ;  /* 0xff8000002b147808 */ /* 0x000fe40000000000 */
[----:B------:R-:W-:Y:S02]  /*3490*/  FSEL R13, R41, -INF , P0 ;  /* 0xff800000290d7808 */ /* 0x000fe40000000000 */
[----:B------:R-:W-:Y:S02]  /*34a0*/  ISETP.GT.AND P0, PT, R2, 0x18, PT ;  /* 0x000000180200780c */ /* 0x000fe40003f04270 */
[----:B------:R-:W-:Y:S02]  /*34b0*/  FMNMX.FTZ R3, R13, R3, !PT ;  /* 0x000000030d037209 */ /* 0x000fe40007810000 */
[----:B------:R-:W-:Y:S02]  /*34c0*/  FSEL R22, R70, -INF , P0 ;  /* 0xff80000046167808 */ /* 0x000fe40000000000 */
[----:B------:R-:W-:-:S02]  /*34d0*/  FSEL R11, R68, -INF , P0 ;  /* 0xff800000440b7808 */ /* 0x000fc40000000000 */
[C---:B------:R-:W-:Y:S02]  /*34e0*/  ISETP.GT.AND P0, PT, R2.reuse, 0x19, PT ;  /* 0x000000190200780c */ /* 0x040fe40003f04270 */
[----:B------:R-:W-:Y:S02]  /*34f0*/  FMNMX.FTZ R3, R11, R3, !PT ;  /* 0x000000030b037209 */ /* 0x000fe40007810000 */
        /* <DEDUP_REMOVED lines=20> */
[----:B------:R-:W-:Y:S01]  /*3640*/  ISETP.GT.AND P0, PT, R2, 0x30, PT ;  /* 0x000000300200780c */ /* 0x000fe20003f04270 */
[----:B------:R-:W-:Y:S01]  /*3650*/  LDSM.16.MT88.4 R64, [R248+0x2100] ;  /* 0x00210000f840783b */ /* 0x000fe20000004200 */
[----:B------:R-:W-:Y:S02]  /*3660*/  FMNMX.FTZ R12, R15, R16, !PT ;  /* 0x000000100f0c7209 */ /* 0x000fe40007810000 */
[----:B------:R-:W-:Y:S02]  /*3670*/  FSEL R106, R34, -INF , P0 ;  /* 0xff800000226a7808 */ /* 0x000fe40000000000 */
[----:B------:R-:W-:-:S02]  /*3680*/  FSEL R93, R32, -INF , P0 ;  /* 0xff800000205d7808 */ /* 0x000fc40000000000 */
[----:B------:R-:W-:Y:S02]  /*3690*/  ISETP.GT.AND P0, PT, R2, 0x31, PT ;  /* 0x000000310200780c */ /* 0x000fe40003f04270 */
[----:B------:R-:W-:Y:S02]  /*36a0*/  FMNMX.FTZ R3, R94, R3, !PT ;  /* 0x000000035e037209 */ /* 0x000fe40007810000 */
[----:B------:R-:W-:Y:S02]  /*36b0*/  FSEL R99, R35, -INF , P0 ;  /* 0xff80000023637808 */ /* 0x000fe40000000000 */
[----:B------:R-:W-:Y:S02]  /*36c0*/  FSEL R92, R33, -INF , P0 ;  /* 0xff800000215c7808 */ /* 0x000fe40000000000 */
[----:B------:R-:W-:Y:S01]  /*36d0*/  FMNMX.FTZ R12, R17, R12, !PT ;  /* 0x0000000c110c7209 */ /* 0x000fe20007810000 */
[----:B------:R-:W-:Y:S01]  /*36e0*/  LDSM.16.MT88.4 R32, [R249+0x100] ;  /* 0x00010000f920783b */ /* 0x000fe20000004200 */
[----:B------:R-:W-:-:S02]  /*36f0*/  ISETP.GT.AND P0, PT, R2, 0x38, PT ;  /* 0x000000380200780c */ /* 0x000fc40003f04270 */
[----:B------:R-:W-:Y:S02]  /*3700*/  FMNMX.FTZ R3, R93, R3, !PT ;  /* 0x000000035d037209 */ /* 0x000fe40007810000 */
[----:B------:R-:W-:Y:S02]  /*3710*/  FMNMX.FTZ R12, R18, R12, !PT ;  /* 0x0000000c120c7209 */ /* 0x000fe40007810000 */
[----:B------:R-:W-:Y:S02]  /*3720*/  FSEL R98, R62, -INF , P0 ;  /* 0xff8000003e627808 */ /* 0x000fe40000000000 */
[----:B------:R-:W-:Y:S02]  /*3730*/  FSEL R91, R60, -INF , P0 ;  /* 0xff8000003c5b7808 */ /* 0x000fe40000000000 */
[----:B------:R-:W-:Y:S02]  /*3740*/  ISETP.GT.AND P0, PT, R2, 0x39, PT ;  /* 0x000000390200780c */ /* 0x000fe40003f04270 */
[----:B------:R-:W-:-:S02]  /*3750*/  FMNMX.FTZ R2, R92, R3, !PT ;  /* 0x000000035c027209 */ /* 0x000fc40007810000 */
[----:B------:R-:W-:Y:S02]  /*3760*/  FMNMX.FTZ R3, R19, R12, !PT ;  /* 0x0000000c13037209 */ /* 0x000fe40007810000 */
[----:B------:R-:W-:Y:S02]  /*3770*/  FSEL R89, R61, -INF , P0 ;  /* 0xff8000003d597808 */ /* 0x000fe40000000000 */
[----:B------:R-:W-:Y:S02]  /*3780*/  FMNMX.FTZ R3, R20, R3, !PT ;  /* 0x0000000314037209 */ /* 0x000fe40007810000 */
[----:B------:R-:W-:Y:S02]  /*3790*/  FMNMX.FTZ R2, R91, R2, !PT ;  /* 0x000000025b027209 */ /* 0x000fe40007810000 */
[----:B------:R-:W-:Y:S02]  /*37a0*/  FMNMX.FTZ R3, R22, R3, !PT ;  /* 0x0000000316037209 */ /* 0x000fe40007810000 */
[----:B------:R-:W-:-:S02]  /*37b0*/  FMNMX.FTZ R2, R89, R2, !PT ;  /* 0x0000000259027209 */ /* 0x000fc40007810000 */
[----:B------:R-:W-:Y:S02]  /*37c0*/  FMNMX.FTZ R3, R23, R3, !PT ;  /* 0x0000000317037209 */ /* 0x000fe40007810000 */
[----:B------:R-:W-:Y:S01]  /*37d0*/  FSEL R90, R63, -INF , P0 ;  /* 0xff8000003f5a7808 */ /* 0x000fe20000000000 */
[----:B------:R-:W1:Y:S01]  /*37e0*/  SHFL.BFLY PT, R12, R2, 0x2, 0x1f ;  /* 0x0c401f00020c7f89 */ /* 0x000e6200000e0000 */
[----:B------:R-:W-:-:S03]  /*37f0*/  FMNMX.FTZ R3, R105, R3, !PT ;  /* 0x0000000369037209 */ /* 0x000fc60007810000 */
[----:B------:R-:W-:Y:S01]  /*3800*/  LDSM.16.MT88.4 R60, [R135+0x2900] ;  /* 0x00290000873c783b */ /* 0x000fe20000004200 */
[----:B------:R-:W-:-:S04]  /*3810*/  FMNMX.FTZ R3, R104, R3, !PT ;  /* 0x0000000368037209 */ /* 0x000fc80007810000 */
[----:B------:R-:W-:-:S04]  /*3820*/  FMNMX.FTZ R3, R108, R3, !PT ;  /* 0x000000036c037209 */ /* 0x000fc80007810000 */
[----:B------:R-:W-:-:S04]  /*3830*/  FMNMX.FTZ R3, R107, R3, !PT ;  /* 0x000000036b037209 */ /* 0x000fc80007810000 */
[----:B------:R-:W-:-:S04]  /*3840*/  FMNMX.FTZ R3, R106, R3, !PT ;  /* 0x000000036a037209 */ /* 0x000fc80007810000 */
[----:B------:R-:W-:Y:S02]  /*3850*/  FMNMX.FTZ R3, R99, R3, !PT ;  /* 0x0000000363037209 */ /* 0x000fe40007810000 */
[----:B-1----:R-:W-:Y:S02]  /*3860*/  FMNMX.FTZ R2, R2, R12, !PT ;  /* 0x0000000c02027209 */ /* 0x002fe40007810000 */
[----:B------:R-:W-:-:S03]  /*3870*/  FMNMX.FTZ R3, R98, R3, !PT ;  /* 0x0000000362037209 */ /* 0x000fc60007810000 */
[----:B------:R-:W1:Y:S01]  /*3880*/  SHFL.BFLY PT, R132, R2, 0x1, 0x1f ;  /* 0x0c201f0002847f89 */ /* 0x000e6200000e0000 */
[----:B------:R-:W-:-:S05]  /*3890*/  FMNMX.FTZ R3, R90, R3, !PT ;  /* 0x000000035a037209 */ /* 0x000fca0007810000 */
[----:B------:R-:W2:Y:S01]  /*38a0*/  SHFL.BFLY PT, R21, R3, 0x2, 0x1f ;  /* 0x0c401f0003157f89 */ /* 0x000ea200000e0000 */
[----:B-1----:R-:W-:-:S04]  /*38b0*/  FMNMX.FTZ R132, R2, R132, !PT ;  /* 0x0000008402847209 */ /* 0x002fc80007810000 */
[C---:B------:R-:W-:Y:S01]  /*38c0*/  FSETP.NEU.FTZ.AND P0, PT, R132.reuse, -INF , PT ;  /* 0xff8000008400780b */ /* 0x040fe20003f1d000 */
[----:B------:R-:W-:Y:S01]  /*38d0*/  FMUL.FTZ R12, R132, c[0x0][0x2d0] ;  /* 0x0000b400840c7a20 */ /* 0x000fe20000410000 */
[----:B--2---:R-:W-:-:S04]  /*38e0*/  FMNMX.FTZ R2, R3, R21, !PT ;  /* 0x0000001503027209 */ /* 0x004fc80007810000 */
[----:B------:R-:W-:Y:S01]  /*38f0*/  FSEL R12, R12, RZ, P0 ;  /* 0x000000ff0c0c7208 */ /* 0x000fe20000000000 */
[----:B------:R-:W1:Y:S04]  /*3900*/  SHFL.BFLY PT, R3, R2, 0x1, 0x1f ;  /* 0x0c201f0002037f89 */ /* 0x000e6800000e0000 */
[--C-:B------:R-:W-:Y:S02]  /*3910*/  FFMA.FTZ R14, R14, c[0x0][0x2d0], -R12.reuse ;  /* 0x0000b4000e0e7a23 */ /* 0x100fe4000001080c */
[--C-:B------:R-:W-:Y:S02]  /*3920*/  FFMA.FTZ R13, R13, c[0x0][0x2d0], -R12.reuse ;  /* 0x0000b4000d0d7a23 */ /* 0x100fe4000001080c */
[----:B------:R-:W-:Y:S01]  /*3930*/  MUFU.EX2 R138, R14 ;  /* 0x0000000e008a7308 */ /* 0x000fe20000000800 */
[----:B------:R-:W-:-:S02]  /*3940*/  FFMA.FTZ R10, R10, c[0x0][0x2d0], -R12 ;  /* 0x0000b4000a0a7a23 */ /* 0x000fc4000001080c */
[--C-:B------:R-:W-:Y:S02]  /*3950*/  FFMA.FTZ R9, R9, c[0x0][0x2d0], -R12.reuse ;  /* 0x0000b40009097a23 */ /* 0x100fe4000001080c */
[--C-:B------:R-:W-:Y:S02]  /*3960*/  FFMA.FTZ R8, R8, c[0x0][0x2d0], -R12.reuse ;  /* 0x0000b40008087a23 */ /* 0x100fe4000001080c */
[--C-:B------:R-:W-:Y:S01]  /*3970*/  FFMA.FTZ R7, R7, c[0x0][0x2d0], -R12.reuse ;  /* 0x0000b40007077a23 */ /* 0x100fe2000001080c */
[----:B------:R-:W-:Y:S01]  /*3980*/  MUFU.EX2 R139, R13 ;  /* 0x0000000d008b7308 */ /* 0x000fe20000000800 */
[--C-:B------:R-:W-:Y:S02]  /*3990*/  FFMA.FTZ R11, R11, c[0x0][0x2d0], -R12.reuse ;  /* 0x0000b4000b0b7a23 */ /* 0x100fe4000001080c */
[----:B------:R-:W-:Y:S01]  /*39a0*/  FFMA.FTZ R6, R6, c[0x0][0x2d0], -R12 ;  /* 0x0000b40006067a23 */ /* 0x000fe2000001080c */
[----:B-1----:R-:W-:-:S04]  /*39b0*/  FMNMX.FTZ R2, R3, R2, !PT ;  /* 0x0000000203027209 */ /* 0x002fc80007810000 */
[----:B------:R-:W-:Y:S01]  /*39c0*/  MUFU.EX2 R87, R10 ;  /* 0x0000000a00577308 */ /* 0x000fe20000000800 */
[C---:B------:R-:W-:Y:S01]  /*39d0*/  FSETP.NEU.FTZ.AND P0, PT, R2.reuse, -INF , PT ;  /* 0xff8000000200780b */ /* 0x040fe20003f1d000 */
[----:B------:R-:W-:-:S06]  /*39e0*/  FMUL.FTZ R3, R2, c[0x0][0x2d0] ;  /* 0x0000b40002037a20 */ /* 0x000fcc0000410000 */
[----:B------:R-:W1:Y:S01]  /*39f0*/  MUFU.EX2 R85, R9 ;  /* 0x0000000900557308 */ /* 0x000e620000000800 */
[----:B------:R-:W-:-:S05]  /*3a00*/  FSEL R3, R3, RZ, P0 ;  /* 0x000000ff03037208 */ /* 0x000fca0000000000 */
[--C-:B------:R-:W-:Y:S02]  /*3a10*/  FFMA.FTZ R4, R17, c[0x0][0x2d0], -R3.reuse ;  /* 0x0000b40011047a23 */ /* 0x100fe40000010803 */
[--C-:B------:R-:W-:Y:S01]  /*3a20*/  FFMA.FTZ R15, R15, c[0x0][0x2d0], -R3.reuse ;  /* 0x0000b4000f0f7a23 */ /* 0x100fe20000010803 */
[----:B------:R1:W-:Y:S01]  /*3a30*/  MUFU.EX2 R86, R8 ;  /* 0x0000000800567308 */ /* 0x0003e20000000800 */
[----:B------:R-:W-:-:S07]  /*3a40*/  FFMA.FTZ R16, R16, c[0x0][0x2d0], -R3 ;  /* 0x0000b40010107a23 */ /* 0x000fce0000010803 */
[----:B------:R2:W-:Y:S08]  /*3a50*/  MUFU.EX2 R14, R4 ;  /* 0x00000004000e7308 */ /* 0x0005f00000000800 */
[----:B------:R-:W3:Y:S01]  /*3a60*/  MUFU.EX2 R88, R7 ;  /* 0x0000000700587308 */ /* 0x000ee20000000800 */
[----:B-1----:R-:W-:Y:S01]  /*3a70*/  F2FP.BF16.PACK_AB R8, R85, R87 ;  /* 0x000000575508723e */ /* 0x002fe200000010ff */
[----:B--2---:R-:W-:-:S06]  /*3a80*/  FFMA.FTZ R4, R18, c[0x0][0x2d0], -R3 ;  /* 0x0000b40012047a23 */ /* 0x004fcc0000010803 */
[----:B------:R-:W-:Y:S01]  /*3a90*/  MUFU.EX2 R15, R15 ;  /* 0x0000000f000f7308 */ /* 0x000fe20000000800 */
[----:B---3--:R-:W-:-:S07]  /*3aa0*/  F2FP.BF16.PACK_AB R10, R88, R86 ;  /* 0x00000056580a723e */ /* 0x008fce00000010ff */
[----:B------:R-:W1:Y:S08]  /*3ab0*/  MUFU.EX2 R13, R16 ;  /* 0x00000010000d7308 */ /* 0x000e700000000800 */
[----:B------:R2:W3:Y:S08]  /*3ac0*/  MUFU.EX2 R84, R4 ;  /* 0x0000000400547308 */ /* 0x0004f00000000800 */
[----:B------:R3:W4:Y:S01]  /*3ad0*/  MUFU.EX2 R145, R11 ;  /* 0x0000000b00917308 */ /* 0x0007220000000800 */
[----:B-1----:R-:W-:Y:S01]  /*3ae0*/  F2FP.BF16.PACK_AB R9, R13, R15 ;  /* 0x0000000f0d09723e */ /* 0x002fe200000010ff */
[----:B--2---:R-:W-:-:S06]  /*3af0*/  FFMA.FTZ R4, R19, c[0x0][0x2d0], -R3 ;  /* 0x0000b40013047a23 */ /* 0x004fcc0000010803 */
[----:B------:R4:W-:Y:S01]  /*3b00*/  MUFU.EX2 R144, R6 ;  /* 0x0000000600907308 */ /* 0x0009e20000000800 */
[----:B---3--:R-:W-:-:S07]  /*3b10*/  F2FP.BF16.PACK_AB R11, R84, R14 ;  /* 0x0000000e540b723e */ /* 0x008fce00000010ff */
[----:B------:R1:W-:Y:S01]  /*3b20*/  MUFU.EX2 R183, R4 ;  /* 0x0000000400b77308 */ /* 0x0003e20000000800 */
[----:B------:R-:W-:Y:S01]  /*3b30*/  HMMA.16816.F32.BF16 R16, R8, R26, RZ ;  /* 0x0000001a0810723c */ /* 0x000fe200000418ff */
[----:B----4-:R-:W-:-:S07]  /*3b40*/  F2FP.BF16.PACK_AB R6, R138, R145 ;  /* 0x000000918a06723e */ /* 0x010fce00000010ff */
[----:B------:R-:W-:Y:S01]  /*3b50*/  HMMA.16816.F32.BF16 R40, R8, R36, RZ ;  /* 0x000000240828723c */ /* 0x000fe200000418ff */
[----:B-1----:R-:W-:-:S04]  /*3b60*/  FFMA.FTZ R4, R20, c[0x0][0x2d0], -R3 ;  /* 0x0000b40014047a23 */ /* 0x002fc80000010803 */
[----:B------:R1:W2:Y:S02]  /*3b70*/  MUFU.EX2 R127, R4 ;  /* 0x00000004007f7308 */ /* 0x0002a40000000800 */
[----:B-1----:R-:W-:Y:S01]  /*3b80*/  FFMA.FTZ R4, R22, c[0x0][0x2d0], -R3 ;  /* 0x0000b40016047a23 */ /* 0x002fe20000010803 */
[----:B--2---:R-:W-:-:S05]  /*3b90*/  F2FP.BF16.PACK_AB R5, R127, R183 ;  /* 0x000000b77f05723e */ /* 0x004fca00000010ff */
[----:B------:R1:W-:Y:S02]  /*3ba0*/  MUFU.EX2 R126, R4 ;  /* 0x00000004007e7308 */ /* 0x0003e40000000800 */
[----:B-1----:R-:W-:Y:S02]  /*3bb0*/  FFMA.FTZ R4, R23, c[0x0][0x2d0], -R3 ;  /* 0x0000b40017047a23 */ /* 0x002fe40000010803 */
[C---:B------:R-:W-:Y:S04]  /*3bc0*/  HMMA.16816.F32.BF16 R20, R8.reuse, R24, RZ ;  /* 0x000000180814723c */ /* 0x040fe800000418ff */
[----:B------:R1:W2:Y:S04]  /*3bd0*/  MUFU.EX2 R125, R4 ;  /* 0x00000004007d7308 */ /* 0x0002a80000000800 */
[----:B------:R-:W-:Y:S01]  /*3be0*/  HMMA.16816.F32.BF16 R24, R8, R38, RZ ;  /* 0x000000260818723c */ /* 0x000fe200000418ff */
[----:B-1----:R-:W-:-:S02]  /*3bf0*/  F2FP.BF16.PACK_AB R4, R139, R144 ;  /* 0x000000908b04723e */ /* 0x002fc400000010ff */
[----:B--2---:R-:W-:Y:S11]  /*3c00*/  F2FP.BF16.PACK_AB R7, R125, R126 ;  /* 0x0000007e7d07723e */ /* 0x004ff600000010ff */
[----:B------:R-:W-:Y:S02]  /*3c10*/  @!UPT UIADD3 URZ, URZ, URZ, URZ ;  /* 0x0000003f3f3ff290 */ /* 0x000fe4000fffe03f */
[C---:B------:R-:W-:Y:S08]  /*3c20*/  HMMA.16816.F32.BF16 R164, R4.reuse, R28, R20 ;  /* 0x0000001c04a4723c */ /* 0x040ff00000041814 */
[----:B------:R-:W-:Y:S01]  /*3c30*/  HMMA.16816.F32.BF16 R56, R4, R30, R16 ;  /* 0x0000001e0438723c */ /* 0x000fe20000041810 */
[----:B------:R-:W1:Y:S07]  /*3c40*/  LDSM.16.MT88.4 R28, [R135+0x2100] ;  /* 0x00210000871c783b */ /* 0x000e6e0000004200 */
[C---:B------:R-:W-:Y:S08]  /*3c50*/  HMMA.16816.F32.BF16 R20, R8.reuse, R48, RZ ;  /* 0x000000300814723c */ /* 0x040ff000000418ff */
[----:B------:R-:W-:Y:S08]  /*3c60*/  HMMA.16816.F32.BF16 R16, R8, R50, RZ ;  /* 0x000000320810723c */ /* 0x000ff000000418ff */
[----:B------:R-:W-:Y:S01]  /*3c70*/  IMAD.MOV.U32 R131, RZ, RZ, R57 ;  /* 0x000000ffff837224 */ /* 0x000fe200078e0039 */
[----:B------:R-:W-:Y:S01]  /*3c80*/  MOV R130, R56 ;  /* 0x0000003800827202 */ /* 0x000fe20000000f00 */
[----:B------:R-:W-:Y:S01]  /*3c90*/  IMAD.MOV.U32 R113, RZ, RZ, R58 ;  /* 0x000000ffff717224 */ /* 0x000fe200078e003a */
[----:B------:R-:W-:Y:S01]  /*3ca0*/  HMMA.16816.F32.BF16 R156, R4, R52, R40 ;  /* 0x00000034049c723c */ /* 0x000fe20000041828 */
[----:B------:R-:W-:-:S07]  /*3cb0*/  IMAD.MOV.U32 R112, RZ, RZ, R59 ;  /* 0x000000ffff707224 */ /* 0x000fce00078e003b */
[C---:B------:R-:W-:Y:S08]  /*3cc0*/  HMMA.16816.F32.BF16 R56, R4.reuse, R44, R20 ;  /* 0x0000002c0438723c */ /* 0x040ff00000041814 */
[C---:B------:R-:W-:Y:S01]  /*3cd0*/  HMMA.16816.F32.BF16 R148, R4.reuse, R54, R24 ;  /* 0x000000360494723c */ /* 0x040fe20000041818 */
[----:B------:R-:W2:Y:S07]  /*3ce0*/  LDSM.16.MT88.4 R52, [R250+0x2900] ;  /* 0x00290000fa34783b */ /* 0x000eae0000004200 */
[----:B------:R-:W-:Y:S08]  /*3cf0*/  HMMA.16816.F32.BF16 R16, R4, R46, R16 ;  /* 0x0000002e0410723c */ /* 0x000ff00000041810 */
[----:B------:R-:W-:Y:S01]  /*3d00*/  HMMA.16816.F32.BF16 R24, R8, R68, RZ ;  /* 0x000000440818723c */ /* 0x000fe200000418ff */
[----:B------:R-:W-:Y:S01]  /*3d10*/  MOV R137, R57 ;  /* 0x0000003900897202 */ /* 0x000fe20000000f00 */
[----:B------:R-:W-:Y:S01]  /*3d20*/  IMAD.MOV.U32 R136, RZ, RZ, R56 ;  /* 0x000000ffff887224 */ /* 0x000fe200078e0038 */
[----:B------:R-:W-:Y:S01]  /*3d30*/  MOV R179, R59 ;  /* 0x0000003b00b37202 */ /* 0x000fe20000000f00 */
[----:B------:R-:W-:-:S02]  /*3d40*/  IMAD.MOV.U32 R168, RZ, RZ, R58 ;  /* 0x000000ffffa87224 */ /* 0x000fc400078e003a */
[----:B------:R-:W3:Y:S02]  /*3d50*/  LDSM.16.MT88.4 R56, [R248+0x2900] ;  /* 0x00290000f838783b */ /* 0x000ee40000004200 */
[C---:B------:R-:W-:Y:S08]  /*3d60*/  HMMA.16816.F32.BF16 R48, R8.reuse, R32, RZ ;  /* 0x000000200830723c */ /* 0x040ff000000418ff */
[----:B------:R-:W-:Y:S01]  /*3d70*/  IMAD.MOV.U32 R119, RZ, RZ, R17 ;  /* 0x000000ffff777224 */ /* 0x000fe200078e0011 */
[----:B------:R-:W-:Y:S01]  /*3d80*/  MOV R117, R19 ;  /* 0x0000001300757202 */ /* 0x000fe20000000f00 */
[----:B------:R-:W-:Y:S01]  /*3d90*/  IMAD.MOV.U32 R118, RZ, RZ, R18 ;  /* 0x000000ffff767224 */ /* 0x000fe200078e0012 */
[----:B------:R-:W-:Y:S01]  /*3da0*/  HMMA.16816.F32.BF16 R20, R8, R70, RZ ;  /* 0x000000460814723c */ /* 0x000fe200000418ff */
[----:B------:R-:W-:-:S07]  /*3db0*/  IMAD.MOV.U32 R116, RZ, RZ, R16 ;  /* 0x000000ffff747224 */ /* 0x000fce00078e0010 */
[C---:B------:R-:W-:Y:S08]  /*3dc0*/  HMMA.16816.F32.BF16 R16, R8.reuse, R76, RZ ;  /* 0x0000004c0810723c */ /* 0x040ff000000418ff */
[C---:B------:R-:W-:Y:S08]  /*3dd0*/  HMMA.16816.F32.BF16 R44, R8.reuse, R34, RZ ;  /* 0x00000022082c723c */ /* 0x040ff000000418ff */
[C---:B-1----:R-:W-:Y:S08]  /*3de0*/  HMMA.16816.F32.BF16 R40, R8.reuse, R28, RZ ;  /* 0x0000001c0828723c */ /* 0x042ff000000418ff */
[C---:B------:R-:W-:Y:S08]  /*3df0*/  HMMA.16816.F32.BF16 R36, R8.reuse, R30, RZ ;  /* 0x0000001e0824723c */ /* 0x040ff000000418ff */
[C---:B------:R-:W-:Y:S08]  /*3e00*/  HMMA.16816.F32.BF16 R32, R8.reuse, R64, RZ ;  /* 0x000000400820723c */ /* 0x040ff000000418ff */
[----:B------:R-:W-:Y:S01]  /*3e10*/  HMMA.16816.F32.BF16 R28, R8, R66, RZ ;  /* 0x00000042081c723c */ /* 0x000fe200000418ff */
[----:B------:R-:W1:Y:S07]  /*3e20*/  LDSM.16.MT88.4 R64, [R135+0x4100] ;  /* 0x004100008740783b */ /* 0x000e6e0000004200 */
[C---:B--2---:R-:W-:Y:S08]  /*3e30*/  HMMA.16816.F32.BF16 R24, R4.reuse, R52, R24 ;  /* 0x000000340418723c */ /* 0x044ff00000041818 */
[C---:B------:R-:W-:Y:S01]  /*3e40*/  HMMA.16816.F32.BF16 R140, R4.reuse, R72, R48 ;  /* 0x00000048048c723c */ /* 0x040fe20000041830 */
[----:B------:R-:W2:Y:S07]  /*3e50*/  LDSM.16.MT88.4 R48, [R248+0x4100] ;  /* 0x00410000f830783b */ /* 0x000eae0000004200 */
[C---:B------:R-:W-:Y:S07]  /*3e60*/  HMMA.16816.F32.BF16 R16, R4.reuse, R80, R16 ;  /* 0x000000500410723c */ /* 0x040fee0000041810 */
[----:B------:R-:W-:Y:S01]  /*3e70*/  IMAD.MOV.U32 R80, RZ, RZ, R145 ;  /* 0x000000ffff507224 */ /* 0x000fe200078e0091 */
[----:B------:R-:W-:Y:S01]  /*3e80*/  HMMA.16816.F32.BF16 R20, R4, R54, R20 ;  /* 0x000000360414723c */ /* 0x000fe20000041814 */
[----:B------:R-:W-:Y:S01]  /*3e90*/  IMAD.MOV.U32 R121, RZ, RZ, R24 ;  /* 0x000000ffff797224 */ /* 0x000fe200078e0018 */
[----:B------:R-:W-:Y:S01]  /*3ea0*/  MOV R120, R25 ;  /* 0x0000001900787202 */ /* 0x000fe20000000f00 */
[----:B------:R-:W-:Y:S01]  /*3eb0*/  IMAD.MOV.U32 R134, RZ, RZ, R26 ;  /* 0x000000ffff867224 */ /* 0x000fe200078e001a */
[----:B------:R-:W-:Y:S01]  /*3ec0*/  LDSM.16.MT88.4 R52, [R249+0x4100] ;  /* 0x00410000f934783b */ /* 0x000fe20000004200 */
[----:B------:R-:W-:Y:S01]  /*3ed0*/  IMAD.MOV.U32 R133, RZ, RZ, R27 ;  /* 0x000000ffff857224 */ /* 0x000fe200078e001b */
[----:B------:R-:W-:-:S02]  /*3ee0*/  MOV R81, R144 ;  /* 0x0000009000517202 */ /* 0x000fc40000000f00 */
[C---:B------:R-:W-:Y:S01]  /*3ef0*/  HMMA.16816.F32.BF16 R100, R4.reuse, R60, R40 ;  /* 0x0000003c0464723c */ /* 0x040fe20000041828 */
[----:B------:R-:W4:Y:S04]  /*3f00*/  LDSM.16.MT88.4 R24, [R135+0x4900] ;  /* 0x004900008718783b */ /* 0x000f280000004200 */
[----:B------:R-:W-:Y:S03]  /*3f10*/  LDSM.16.MT88.4 R40, [R248+0x4900] ;  /* 0x00490000f828783b */ /* 0x000fe60000004200 */
[----:B---3--:R-:W-:Y:S01]  /*3f20*/  HMMA.16816.F32.BF16 R32, R4, R56, R32 ;  /* 0x000000380420723c */ /* 0x008fe20000041820 */
[----:B------:R-:W-:Y:S01]  /*3f30*/  IMAD.MOV.U32 R124, RZ, RZ, R16 ;  /* 0x000000ffff7c7224 */ /* 0x000fe200078e0010 */
[----:B------:R-:W-:Y:S01]  /*3f40*/  MOV R110, R18 ;  /* 0x00000012006e7202 */ /* 0x000fe20000000f00 */
[----:B------:R-:W-:-:S02]  /*3f50*/  IMAD.MOV.U32 R109, RZ, RZ, R17 ;  /* 0x000000ffff6d7224 */ /* 0x000fc400078e0011 */
[----:B------:R-:W-:-:S03]  /*3f60*/  IMAD.MOV.U32 R111, RZ, RZ, R19 ;  /* 0x000000ffff6f7224 */ /* 0x000fc600078e0013 */
[C---:B------:R-:W-:Y:S01]  /*3f70*/  HMMA.16816.F32.BF16 R28, R4.reuse, R58, R28 ;  /* 0x0000003a041c723c */ /* 0x040fe2000004181c */
[----:B------:R-:W-:Y:S01]  /*3f80*/  MOV R129, R22 ;  /* 0x0000001600817202 */ /* 0x000fe20000000f00 */
[----:B------:R-:W-:Y:S01]  /*3f90*/  IMAD.MOV.U32 R128, RZ, RZ, R23 ;  /* 0x000000ffff807224 */ /* 0x000fe200078e0017 */
[----:B------:R-:W-:Y:S01]  /*3fa0*/  MOV R122, R20 ;  /* 0x00000014007a7202 */ /* 0x000fe20000000f00 */
[----:B------:R-:W-:Y:S01]  /*3fb0*/  IMAD.MOV.U32 R123, RZ, RZ, R21 ;  /* 0x000000ffff7b7224 */ /* 0x000fe200078e0015 */
[----:B------:R-:W-:Y:S03]  /*3fc0*/  LDSM.16.MT88.4 R56, [R250+0x4900] ;  /* 0x00490000fa38783b */ /* 0x000fe60000004200 */
[----:B------:R-:W-:Y:S01]  /*3fd0*/  HMMA.16816.F32.BF16 R72, R4, R74, R44 ;  /* 0x0000004a0448723c */ /* 0x000fe2000004182c */
[----:B------:R-:W3:Y:S01]  /*3fe0*/  LDSM.16.MT88.4 R44, [R250+0x4100] ;  /* 0x00410000fa2c783b */ /* 0x000ee20000004200 */
[----:B------:R-:W-:Y:S01]  /*3ff0*/  IMAD.MOV.U32 R182, RZ, RZ, R101 ;  /* 0x000000ffffb67224 */ /* 0x000fe200078e0065 */
[----:B------:R-:W-:Y:S01]  /*4000*/  MOV R181, R102 ;  /* 0x0000006600b57202 */ /* 0x000fe20000000f00 */
[----:B------:R-:W-:-:S02]  /*4010*/  IMAD.MOV.U32 R180, RZ, RZ, R103 ;  /* 0x000000ffffb47224 */ /* 0x000fc400078e0067 */
[----:B------:R-:W-:Y:S02]  /*4020*/  IMAD.MOV.U32 R0, RZ, RZ, R100 ;  /* 0x000000ffff007224 */ /* 0x000fe400078e0064 */
[----:B-1----:R-:W-:Y:S01]  /*4030*/  HMMA.16816.F32.BF16 R16, R8, R64, RZ ;  /* 0x000000400810723c */ /* 0x002fe200000418ff */
[----:B------:R-:W-:Y:S01]  /*4040*/  MOV R103, R34 ;  /* 0x0000002200677202 */ /* 0x000fe20000000f00 */
[----:B------:R-:W-:Y:S01]  /*4050*/  IMAD.MOV.U32 R102, RZ, RZ, R35 ;  /* 0x000000ffff667224 */ /* 0x000fe200078e0023 */
[----:B------:R-:W-:Y:S01]  /*4060*/  MOV R100, R32 ;  /* 0x0000002000647202 */ /* 0x000fe20000000f00 */
[----:B------:R-:W-:-:S03]  /*4070*/  IMAD.MOV.U32 R101, RZ, RZ, R33 ;  /* 0x000000ffff657224 */ /* 0x000fc600078e0021 */
[----:B------:R-:W-:Y:S01]  /*4080*/  IMAD.MOV.U32 R64, RZ, RZ, R123 ;  /* 0x000000ffff407224 */ /* 0x000fe200078e007b */
[----:B------:R-:W-:Y:S01]  /*4090*/  HMMA.16816.F32.BF16 R68, R4, R62, R36 ;  /* 0x0000003e0444723c */ /* 0x000fe20000041824 */
[----:B------:R-:W-:Y:S01]  /*40a0*/  IMAD.MOV.U32 R115, RZ, RZ, R30 ;  /* 0x000000ffff737224 */ /* 0x000fe200078e001e */
[----:B------:R-:W-:Y:S01]  /*40b0*/  MOV R76, R28 ;  /* 0x0000001c004c7202 */ /* 0x000fe20000000f00 */
[----:B------:R-:W-:Y:S01]  /*40c0*/  IMAD.MOV.U32 R114, RZ, RZ, R31 ;  /* 0x000000ffff727224 */ /* 0x000fe200078e001f */
[----:B------:R-:W1:Y:S01]  /*40d0*/  LDSM.16.MT88.4 R60, [R135+0x6100] ;  /* 0x00610000873c783b */ /* 0x000e620000004200 */
[----:B------:R-:W-:Y:S02]  /*40e0*/  IMAD.MOV.U32 R77, RZ, RZ, R29 ;  /* 0x000000ffff4d7224 */ /* 0x000fe400078e001d */
[----:B------:R-:W-:Y:S01]  /*40f0*/  IMAD.MOV.U32 R65, RZ, RZ, R122 ;  /* 0x000000ffff417224 */ /* 0x000fe200078e007a */
[C---:B------:R-:W-:Y:S07]  /*4100*/  HMMA.16816.F32.BF16 R20, R8.reuse, R78, RZ ;  /* 0x0000004e0814723c */ /* 0x040fee00000418ff */
[----:B------:R-:W-:Y:S01]  /*4110*/  IMAD.MOV.U32 R78, RZ, RZ, R139 ;  /* 0x000000ffff4e7224 */ /* 0x000fe200078e008b */
[----:B------:R-:W-:Y:S01]  /*4120*/  HMMA.16816.F32.BF16 R36, R8, R66, RZ ;  /* 0x000000420824723c */ /* 0x000fe200000418ff */
[----:B------:R-:W-:-:S06]  /*4130*/  IMAD.MOV.U32 R79, RZ, RZ, R138 ;  /* 0x000000ffff4f7224 */ /* 0x000fcc00078e008a */
[----:B------:R-:W-:Y:S01]  /*4140*/  IMAD.MOV.U32 R66, RZ, RZ, R129 ;  /* 0x000000ffff427224 */ /* 0x000fe200078e0081 */
[----:B--2---:R-:W-:Y:S01]  /*4150*/  HMMA.16816.F32.BF16 R32, R8, R48, RZ ;  /* 0x000000300820723c */ /* 0x004fe200000418ff */
[----:B------:R-:W-:-:S07]  /*4160*/  MOV R67, R128 ;  /* 0x0000008000437202 */ /* 0x000fce0000000f00 */
[----:B------:R-:W-:Y:S01]  /*4170*/  HMMA.16816.F32.BF16 R28, R8, R50, RZ ;  /* 0x00000032081c723c */ /* 0x000fe200000418ff */
[----:B------:R-:W2:Y:S07]  /*4180*/  LDSM.16.MT88.4 R48, [R249+0x4900] ;  /* 0x00490000f930783b */ /* 0x000eae0000004200 */
[C---:B----4-:R-:W-:Y:S08]  /*4190*/  HMMA.16816.F32.BF16 R184, R4.reuse, R24, R16 ;  /* 0x0000001804b8723c */ /* 0x050ff00000041810 */
[----:B------:R-:W-:Y:S07]  /*41a0*/  HMMA.16816.F32.BF16 R188, R4, R82, R20 ;  /* 0x0000005204bc723c */ /* 0x000fee0000041814 */
[----:B------:R-:W-:Y:S01]  /*41b0*/  MOV R83, R137 ;  /* 0x0000008900537202 */ /* 0x000fe20000000f00 */
[----:B---3--:R-:W-:Y:S01]  /*41c0*/  HMMA.16816.F32.BF16 R16, R8, R44, RZ ;  /* 0x0000002c0810723c */ /* 0x008fe200000418ff */
[----:B------:R-:W-:-:S06]  /*41d0*/  IMAD.MOV.U32 R82, RZ, RZ, R136 ;  /* 0x000000ffff527224 */ /* 0x000fcc00078e0088 */
[----:B------:R-:W-:Y:S01]  /*41e0*/  IMAD.MOV.U32 R45, RZ, RZ, R119 ;  /* 0x000000ffff2d7224 */ /* 0x000fe200078e0077 */
[----:B------:R-:W-:Y:S01]  /*41f0*/  HMMA.16816.F32.BF16 R144, R4, R26, R36 ;  /* 0x0000001a0490723c */ /* 0x000fe20000041824 */
[----:B------:R-:W3:Y:S01]  /*4200*/  LDSM.16.MT88.4 R36, [R135+0x6900] ;  /* 0x006900008724783b */ /* 0x000ee20000004200 */
[----:B------:R-:W-:-:S06]  /*4210*/  IMAD.MOV.U32 R44, RZ, RZ, R116 ;  /* 0x000000ffff2c7224 */ /* 0x000fcc00078e0074 */
[C---:B------:R-:W-:Y:S08]  /*4220*/  HMMA.16816.F32.BF16 R160, R4.reuse, R40, R32 ;  /* 0x0000002804a0723c */ /* 0x040ff00000041820 */
[----:B------:R-:W-:Y:S01]  /*4230*/  HMMA.16816.F32.BF16 R136, R4, R42, R28 ;  /* 0x0000002a0488723c */ /* 0x000fe2000004181c */
[----:B------:R-:W4:Y:S07]  /*4240*/  LDSM.16.MT88.4 R40, [R248+0x6100] ;  /* 0x00610000f828783b */ /* 0x000f2e0000004200 */
[C---:B------:R-:W-:Y:S07]  /*4250*/  HMMA.16816.F32.BF16 R24, R8.reuse, R54, RZ ;  /* 0x000000360818723c */ /* 0x040fee00000418ff */
[----:B------:R-:W-:Y:S01]  /*4260*/  IMAD.MOV.U32 R55, RZ, RZ, R80 ;  /* 0x000000ffff377224 */ /* 0x000fe200078e0050 */
[----:B-1----:R-:W-:Y:S01]  /*4270*/  HMMA.16816.F32.BF16 R20, R8, R60, RZ ;  /* 0x0000003c0814723c */ /* 0x002fe200000418ff */
[----:B------:R-:W-:Y:S01]  /*4280*/  IMAD.MOV.U32 R54, RZ, RZ, R81 ;  /* 0x000000ffff367224 */ /* 0x000fe200078e0051 */
[----:B------:R-:W-:Y:S01]  /*4290*/  MOV R80, R121 ;  /* 0x0000007900507202 */ /* 0x000fe20000000f00 */
[----:B------:R-:W-:-:S04]  /*42a0*/  IMAD.MOV.U32 R81, RZ, RZ, R120 ;  /* 0x000000ffff517224 */ /* 0x000fc800078e0078 */
[----:B------:R-:W-:Y:S01]  /*42b0*/  IMAD.MOV.U32 R60, RZ, RZ, R113 ;  /* 0x000000ffff3c7224 */ /* 0x000fe200078e0071 */
[----:B------:R-:W-:Y:S01]  /*42c0*/  HMMA.16816.F32.BF16 R28, R8, R52, RZ ;  /* 0x00000034081c723c */ /* 0x000fe200000418ff */
[----:B------:R-:W-:-:S06]  /*42d0*/  MOV R61, R112 ;  /* 0x00000070003d7202 */ /* 0x000fcc0000000f00 */
[----:B------:R-:W-:Y:S01]  /*42e0*/  IMAD.MOV.U32 R53, RZ, RZ, R78 ;  /* 0x000000ffff357224 */ /* 0x000fe200078e004e */
[----:B------:R-:W-:Y:S01]  /*42f0*/  HMMA.16816.F32.BF16 R152, R4, R56, R16 ;  /* 0x000000380498723c */ /* 0x000fe20000041810 */
[----:B------:R-:W-:Y:S01]  /*4300*/  MOV R52, R79 ;  /* 0x0000004f00347202 */ /* 0x000fe20000000f00 */
[----:B------:R-:W-:Y:S01]  /*4310*/  IMAD.MOV.U32 R79, RZ, RZ, R114 ;  /* 0x000000ffff4f7224 */ /* 0x000fe200078e0072 */
[----:B------:R-:W-:-:S04]  /*4320*/  MOV R78, R115 ;  /* 0x00000073004e7202 */ /* 0x000fc80000000f00 */
[----:B------:R-:W-:Y:S01]  /*4330*/  MOV R56, R118 ;  /* 0x0000007600387202 */ /* 0x000fe20000000f00 */
[----:B------:R-:W-:Y:S01]  /*4340*/  IMAD.MOV.U32 R57, RZ, RZ, R117 ;  /* 0x000000ffff397224 */ /* 0x000fe200078e0075 */
[----:B------:R-:W-:Y:S07]  /*4350*/  HMMA.16816.F32.BF16 R32, R8, R46, RZ ;  /* 0x0000002e0820723c */ /* 0x000fee00000418ff */
[----:B------:R-:W-:Y:S01]  /*4360*/  MOV R46, R131 ;  /* 0x00000083002e7202 */ /* 0x000fe20000000f00 */
[----:B--2---:R-:W-:Y:S01]  /*4370*/  HMMA.16816.F32.BF16 R116, R4, R50, R24 ;  /* 0x000000320474723c */ /* 0x004fe20000041818 */
[----:B------:R-:W1:Y:S01]  /*4380*/  LDSM.16.MT88.4 R24, [R248+0x6900] ;  /* 0x00690000f818783b */ /* 0x000e620000004200 */
[----:B------:R-:W-:-:S06]  /*4390*/  IMAD.MOV.U32 R47, RZ, RZ, R130 ;  /* 0x000000ffff2f7224 */ /* 0x000fcc00078e0082 */
[----:B------:R-:W-:Y:S08]  /*43a0*/  HMMA.16816.F32.BF16 R16, R8, R62, RZ ;  /* 0x0000003e0810723c */ /* 0x000ff000000418ff */
[C---:B---3--:R-:W-:Y:S08]  /*43b0*/  HMMA.16816.F32.BF16 R112, R4.reuse, R36, R20 ;  /* 0x000000240470723c */ /* 0x048ff00000041814 */
[----:B------:R-:W-:Y:S01]  /*43c0*/  HMMA.16816.F32.BF16 R120, R4, R48, R28 ;  /* 0x000000300478723c */ /* 0x000fe2000004181c */
[----:B------:R-:W2:Y:S07]  /*43d0*/  LDSM.16.MT88.4 R28, [R250+0x6100] ;  /* 0x00610000fa1c783b */ /* 0x000eae0000004200 */
[----:B----4-:R-:W-:Y:S07]  /*43e0*/  HMMA.16816.F32.BF16 R20, R8, R40, RZ ;  /* 0x000000280814723c */ /* 0x010fee00000418ff */
[----:B------:R-:W-:Y:S01]  /*43f0*/  IMAD.MOV.U32 R40, RZ, RZ, R60 ;  /* 0x000000ffff287224 */ /* 0x000fe200078e003c */
[----:B------:R-:W-:Y:S01]  /*4400*/  HMMA.16816.F32.BF16 R128, R4, R58, R32 ;  /* 0x0000003a0480723c */ /* 0x000fe20000041820 */
[----:B------:R-:W-:-:S06]  /*4410*/  MOV R41, R61 ;  /* 0x0000003d00297202 */ /* 0x000fcc0000000f00 */
[----:B------:R-:W-:Y:S01]  /*4420*/  IMAD.MOV.U32 R32, RZ, RZ, R103 ;  /* 0x000000ffff207224 */ /* 0x000fe200078e0067 */
[----:B------:R-:W-:Y:S01]  /*4430*/  MOV R34, R101 ;  /* 0x0000006500227202 */ /* 0x000fe20000000f00 */
[----:B------:R-:W-:Y:S02]  /*4440*/  IMAD.MOV.U32 R33, RZ, RZ, R102 ;  /* 0x000000ffff217224 */ /* 0x000fe400078e0066 */
[----:B------:R-:W-:Y:S02]  /*4450*/  IMAD.MOV.U32 R35, RZ, RZ, R100 ;  /* 0x000000ffff237224 */ /* 0x000fe400078e0064 */
[----:B------:R-:W-:Y:S08]  /*4460*/  HMMA.16816.F32.BF16 R100, R4, R38, R16 ;  /* 0x000000260464723c */ /* 0x000ff00000041810 */
[----:B------:R-:W-:Y:S07]  /*4470*/  HMMA.16816.F32.BF16 R16, R8, R42, RZ ;  /* 0x0000002a0810723c */ /* 0x000fee00000418ff */
[----:B------:R-:W-:Y:S01]  /*4480*/  IMAD.MOV.U32 R43, RZ, RZ, R46 ;  /* 0x000000ffff2b7224 */ /* 0x000fe200078e002e */
[C---:B-1----:R-:W-:Y:S01]  /*4490*/  HMMA.16816.F32.BF16 R60, R4.reuse, R24, R20 ;  /* 0x00000018043c723c */ /* 0x042fe20000041814 */
[----:B------:R-:W1:Y:S01]  /*44a0*/  LDSM.16.MT88.4 R20, [R250+0x6900] ;  /* 0x00690000fa14783b */ /* 0x000e620000004200 */
[----:B------:R-:W-:Y:S01]  /*44b0*/  IMAD.MOV.U32 R42, RZ, RZ, R47 ;  /* 0x000000ffff2a7224 */ /* 0x000fe200078e002f */
[----:B------:R-:W-:Y:S01]  /*44c0*/  MOV R46, R56 ;  /* 0x00000038002e7202 */ /* 0x000fe20000000f00 */
[----:B------:R-:W-:Y:S11]  /*44d0*/  IMAD.MOV.U32 R47, RZ, RZ, R57 ;  /* 0x000000ffff2f7224 */ /* 0x000ff600078e0039 */
[----:B------:R-:W-:Y:S01]  /*44e0*/  @!UPT UIADD3 URZ, URZ, URZ, URZ ;  /* 0x0000003f3f3ff290 */ /* 0x000fe2000fffe03f */
[----:B------:R-:W-:Y:S08]  /*44f0*/  HMMA.16816.F32.BF16 R56, R4, R26, R16 ;  /* 0x0000001a0438723c */ /* 0x000ff00000041810 */
[----:B--2---:R-:W-:Y:S07]  /*4500*/  HMMA.16816.F32.BF16 R16, R8, R28, RZ ;  /* 0x0000001c0810723c */ /* 0x004fee00000418ff */
[----:B------:R-:W-:Y:S01]  /*4510*/  IMAD.MOV.U32 R28, RZ, RZ, R32 ;  /* 0x000000ffff1c7224 */ /* 0x000fe200078e0020 */
[----:B------:R-:W-:Y:S11]  /*4520*/  MOV R29, R33 ;  /* 0x00000021001d7202 */ /* 0x000ff60000000f00 */
[----:B------:R-:W-:Y:S05]  /*4530*/  @!UPT UIADD3 URZ, URZ, URZ, URZ ;  /* 0x0000003f3f3ff290 */ /* 0x000fea000fffe03f */
[----:B-1----:R-:W-:Y:S08]  /*4540*/  HMMA.16816.F32.BF16 R48, R4, R20, R16 ;  /* 0x000000140430723c */ /* 0x002ff00000041810 */
[----:B------:R-:W-:Y:S07]  /*4550*/  HMMA.16816.F32.BF16 R16, R8, R30, RZ ;  /* 0x0000001e0810723c */ /* 0x000fee00000418ff */
[----:B------:R-:W-:-:S02]  /*4560*/  IMAD.MOV.U32 R31, RZ, RZ, R34 ;  /* 0x000000ffff1f7224 */ /* 0x000fc400078e0022 */
[----:B------:R-:W-:Y:S11]  /*4570*/  IMAD.MOV.U32 R30, RZ, RZ, R35 ;  /* 0x000000ffff1e7224 */ /* 0x000ff600078e0023 */
[----:B------:R-:W-:Y:S04]  /*4580*/  @!UPT UIADD3 URZ, URZ, URZ, URZ ;  /* 0x0000003f3f3ff290 */ /* 0x000fe8000fffe03f */
[----:B------:R-:W-:Y:S01]  /*4590*/  HMMA.16816.F32.BF16 R36, R4, R22, R16 ;  /* 0x000000160424723c */ /* 0x000fe20000041810 */
[----:B------:R-:W1:Y:S07]  /*45a0*/  LDSM.16.MT88.4 R16, [R249+0x6100] ;  /* 0x00610000f910783b */ /* 0x000e6e0000004200 */
[C---:B-1----:R-:W-:Y:S08]  /*45b0*/  HMMA.16816.F32.BF16 R20, R8.reuse, R16, RZ ;  /* 0x000000100814723c */ /* 0x042ff000000418ff */
[----:B------:R-:W-:Y:S01]  /*45c0*/  HMMA.16816.F32.BF16 R8, R8, R18, RZ ;  /* 0x000000120808723c */ /* 0x000fe200000418ff */
[----:B------:R-:W1:Y:S11]  /*45d0*/  LDSM.16.MT88.4 R16, [R249+0x6900] ;  /* 0x00690000f910783b */ /* 0x000e760000004200 */
[----:B------:R-:W-:Y:S04]  /*45e0*/  @!UPT UIADD3 URZ, URZ, URZ, URZ ;  /* 0x0000003f3f3ff290 */ /* 0x000fe8000fffe03f */
[C---:B-1----:R-:W-:Y:S07]  /*45f0*/  HMMA.16816.F32.BF16 R32, R4.reuse, R16, R20 ;  /* 0x000000100420723c */ /* 0x042fee0000041814 */
[----:B------:R-:W-:Y:S01]  /*4600*/  MOV R16, R66 ;  /* 0x0000004200107202 */ /* 0x000fe20000000f00 */
[----:B------:R-:W-:Y:S01]  /*4610*/  HMMA.16816.F32.BF16 R24, R4, R18, R8 ;  /* 0x000000120418723c */ /* 0x000fe20000041808 */
[----:B------:R-:W-:Y:S01]  /*4620*/  IMAD.MOV.U32 R66, RZ, RZ, R181 ;  /* 0x000000ffff427224 */ /* 0x000fe200078e00b5 */
[----:B------:R-:W1:Y:S01]  /*4630*/  LDSM.16.MT88.4 R8, [R135+0x1100] ;  /* 0x001100008708783b */ /* 0x000e620000004200 */
[----:B------:R-:W-:Y:S01]  /*4640*/  IMAD.MOV.U32 R23, RZ, RZ, R67 ;  /* 0x000000ffff177224 */ /* 0x000fe200078e0043 */
[----:B------:R-:W-:Y:S01]  /*4650*/  MOV R67, R180 ;  /* 0x000000b400437202 */ /* 0x000fe20000000f00 */
[----:B------:R-:W-:-:S02]  /*4660*/  FFMA.FTZ R17, R89, c[0x0][0x2d0], -R12 ;  /* 0x0000b40059117a23 */ /* 0x000fc4000001080c */
[----:B------:R-:W-:Y:S01]  /*4670*/  IMAD.MOV.U32 R7, RZ, RZ, R64 ;  /* 0x000000ffff077224 */ /* 0x000fe200078e0040 */
[----:B------:R-:W-:Y:S01]  /*4680*/  MOV R6, R65 ;  /* 0x0000004100067202 */ /* 0x000fe20000000f00 */
[----:B------:R-:W-:Y:S02]  /*4690*/  IMAD.MOV.U32 R64, RZ, RZ, R0 ;  /* 0x000000ffff407224 */ /* 0x000fe400078e0000 */
[----:B------:R-:W-:Y:S02]  /*46a0*/  FFMA.FTZ R0, R97, c[0x0][0x2d0], -R12 ;  /* 0x0000b40061007a23 */ /* 0x000fe4000001080c */
[----:B------:R-:W-:Y:S02]  /*46b0*/  IMAD.MOV.U32 R97, RZ, RZ, R124 ;  /* 0x000000ffff617224 */ /* 0x000fe400078e007c */
[----:B------:R2:W-:Y:S01]  /*46c0*/  MUFU.EX2 R124, R0 ;  /* 0x00000000007c7308 */ /* 0x0005e20000000800 */
[----:B------:R-:W-:Y:S02]  /*46d0*/  IMAD.MOV.U32 R65, RZ, RZ, R182 ;  /* 0x000000ffff417224 */ /* 0x000fe400078e00b6 */
[----:B------:R-:W-:-:S02]  /*46e0*/  FADD.FTZ R4, R87, R85 ;  /* 0x0000005557047221 */ /* 0x000fc40000010000 */
[----:B------:R-:W-:Y:S02]  /*46f0*/  FADD.FTZ R5, R15, R13 ;  /* 0x0000000d0f057221 */ /* 0x000fe40000010000 */
[----:B------:R-:W-:Y:S02]  /*4700*/  FADD.FTZ R4, R86, R4 ;  /* 0x0000000456047221 */ /* 0x000fe40000010000 */
[--C-:B------:R-:W-:Y:S02]  /*4710*/  FFMA.FTZ R18, R91, c[0x0][0x2d0], -R12.reuse ;  /* 0x0000b4005b127a23 */ /* 0x100fe4000001080c */
[--C-:B------:R-:W-:Y:S02]  /*4720*/  FFMA.FTZ R20, R93, c[0x0][0x2d0], -R12.reuse ;  /* 0x0000b4005d147a23 */ /* 0x100fe4000001080c */
[--C-:B------:R-:W-:Y:S02]  /*4730*/  FFMA.FTZ R19, R92, c[0x0][0x2d0], -R12.reuse ;  /* 0x0000b4005c137a23 */ /* 0x100fe4000001080c */
[----:B--2---:R-:W-:-:S02]  /*4740*/  FFMA.FTZ R0, R96, c[0x0][0x2d0], -R12 ;  /* 0x0000b40060007a23 */ /* 0x004fc4000001080c */
[----:B------:R-:W-:Y:S02]  /*4750*/  IMAD.MOV.U32 R96, RZ, RZ, R7 ;  /* 0x000000ffff607224 */ /* 0x000fe400078e0007 */
[----:B------:R2:W-:Y:S01]  /*4760*/  MUFU.EX2 R181, R0 ;  /* 0x0000000000b57308 */ /* 0x0005e20000000800 */
[----:B------:R-:W-:Y:S02]  /*4770*/  IMAD.MOV.U32 R7, RZ, RZ, R30 ;  /* 0x000000ffff077224 */ /* 0x000fe400078e001e */
[----:B------:R-:W-:Y:S01]  /*4780*/  IMAD.MOV.U32 R30, RZ, RZ, R28 ;  /* 0x000000ffff1e7224 */ /* 0x000fe200078e001c */
[----:B------:R-:W-:Y:S01]  /*4790*/  MOV R28, R42 ;  /* 0x0000002a001c7202 */ /* 0x000fe20000000f00 */
[----:B------:R-:W-:Y:S02]  /*47a0*/  IMAD.MOV.U32 R42, RZ, RZ, R40 ;  /* 0x000000ffff2a7224 */ /* 0x000fe400078e0028 */
[----:B------:R-:W-:Y:S02]  /*47b0*/  FFMA.FTZ R13, R106, c[0x0][0x2d0], -R3 ;  /* 0x0000b4006a0d7a23 */ /* 0x000fe40000010803 */
[----:B------:R-:W-:Y:S01]  /*47c0*/  IMAD.MOV.U32 R40, RZ, RZ, R52 ;  /* 0x000000ffff287224 */ /* 0x000fe200078e0034 */
[----:B------:R-:W-:Y:S01]  /*47d0*/  MOV R52, R82 ;  /* 0x0000005200347202 */ /* 0x000fe20000000f00 */
[----:B------:R-:W-:-:S02]  /*47e0*/  IMAD.MOV.U32 R82, RZ, RZ, R168 ;  /* 0x000000ffff527224 */ /* 0x000fc400078e00a8 */
[----:B------:R-:W-:Y:S01]  /*47f0*/  FFMA.FTZ R15, R98, c[0x0][0x2d0], -R3 ;  /* 0x0000b400620f7a23 */ /* 0x000fe20000010803 */
[----:B------:R-:W-:Y:S01]  /*4800*/  MUFU.EX2 R20, R20 ;  /* 0x0000001400147308 */ /* 0x000fe20000000800 */
[----:B------:R-:W-:Y:S01]  /*4810*/  UIADD3 UR6, UR7, -0x2, URZ ;  /* 0xfffffffe07067890 */ /* 0x000fe2000fffe03f */
[----:B--2---:R-:W-:Y:S01]  /*4820*/  FFMA.FTZ R0, R95, c[0x0][0x2d0], -R12 ;  /* 0x0000b4005f007a23 */ /* 0x004fe2000001080c */
[----:B------:R2:W5:Y:S01]  /*4830*/  LDL.LU R168, [R1+0x48] ;  /* 0x0000480001a87983 */ /* 0x0005620000300800 */
[----:B------:R-:W-:Y:S02]  /*4840*/  IMAD.MOV.U32 R95, RZ, RZ, R6 ;  /* 0x000000ffff5f7224 */ /* 0x000fe400078e0006 */
[----:B------:R-:W-:Y:S02]  /*4850*/  IMAD.MOV.U32 R6, RZ, RZ, R23 ;  /* 0x000000ffff067224 */ /* 0x000fe400078e0017 */
[----:B------:R3:W-:Y:S02]  /*4860*/  MUFU.EX2 R180, R0 ;  /* 0x0000000000b47308 */ /* 0x0007e40000000800 */
[----:B---3--:R-:W-:-:S06]  /*4870*/  FFMA.FTZ R0, R94, c[0x0][0x2d0], -R12 ;  /* 0x0000b4005e007a23 */ /* 0x008fcc000001080c */
[----:B------:R3:W4:Y:S02]  /*4880*/  MUFU.EX2 R182, R0 ;  /* 0x0000000000b67308 */ /* 0x0007240000000800 */
[----:B---3--:R-:W-:-:S06]  /*4890*/  FFMA.FTZ R0, R105, c[0x0][0x2d0], -R3 ;  /* 0x0000b40069007a23 */ /* 0x008fcc0000010803 */
[----:B------:R3:W-:Y:S02]  /*48a0*/  MUFU.EX2 R21, R0 ;  /* 0x0000000000157308 */ /* 0x0007e40000000800 */
[----:B---3--:R-:W-:-:S06]  /*48b0*/  FFMA.FTZ R0, R104, c[0x0][0x2d0], -R3 ;  /* 0x0000b40068007a23 */ /* 0x008fcc0000010803 */
[----:B------:R3:W1:Y:S02]  /*48c0*/  MUFU.EX2 R22, R0 ;  /* 0x0000000000167308 */ /* 0x0006640000000800 */
[----:B---3--:R-:W-:Y:S01]  /*48d0*/  FFMA.FTZ R0, R108, c[0x0][0x2d0], -R3 ;  /* 0x0000b4006c007a23 */ /* 0x008fe20000010803 */
[----:B------:R-:W-:Y:S02]  /*48e0*/  MOV R108, R97 ;  /* 0x00000061006c7202 */ /* 0x000fe40000000f00 */
[----:B------:R-:W-:Y:S02]  /*48f0*/  MOV R97, R16 ;  /* 0x0000001000617202 */ /* 0x000fe40000000f00 */
[----:B------:R-:W-:Y:S01]  /*4900*/  MOV R16, R31 ;  /* 0x0000001f00107202 */ /* 0x000fe20000000f00 */
[----:B------:R-:W-:Y:S01]  /*4910*/  IMAD.MOV.U32 R31, RZ, RZ, R29 ;  /* 0x000000ffff1f7224 */ /* 0x000fe200078e001d */
[----:B------:R3:W-:Y:S01]  /*4920*/  MUFU.EX2 R23, R0 ;  /* 0x0000000000177308 */ /* 0x0007e20000000800 */
[----:B------:R-:W-:Y:S01]  /*4930*/  IMAD.MOV.U32 R29, RZ, RZ, R43 ;  /* 0x000000ffff1d7224 */ /* 0x000fe200078e002b */
[----:B------:R-:W-:Y:S01]  /*4940*/  MOV R43, R41 ;  /* 0x00000029002b7202 */ /* 0x000fe20000000f00 */
[----:B------:R-:W-:-:S02]  /*4950*/  IMAD.MOV.U32 R41, RZ, RZ, R53 ;  /* 0x000000ffff297224 */ /* 0x000fc400078e0035 */
[----:B------:R-:W-:Y:S01]  /*4960*/  IMAD.MOV.U32 R53, RZ, RZ, R83 ;  /* 0x000000ffff357224 */ /* 0x000fe200078e0053 */
[----:B------:R-:W-:Y:S01]  /*4970*/  MOV R83, R179 ;  /* 0x000000b300537202 */ /* 0x000fe20000000f00 */
[----:B---3--:R-:W-:-:S04]  /*4980*/  FFMA.FTZ R0, R107, c[0x0][0x2d0], -R3 ;  /* 0x0000b4006b007a23 */ /* 0x008fc80000010803 */
[----:B------:R3:W1:Y:S01]  /*4990*/  MUFU.EX2 R179, R0 ;  /* 0x0000000000b37308 */ /* 0x0006620000000800 */
[----:B------:R-:W-:Y:S02]  /*49a0*/  IMAD.MOV.U32 R105, RZ, RZ, R96 ;  /* 0x000000ffff697224 */ /* 0x000fe400078e0060 */
[----:B------:R-:W-:Y:S02]  /*49b0*/  IMAD.MOV.U32 R107, RZ, RZ, R6 ;  /* 0x000000ffff6b7224 */ /* 0x000fe400078e0006 */
[----:B------:R-:W-:Y:S02]  /*49c0*/  IMAD.MOV.U32 R96, RZ, RZ, R7 ;  /* 0x000000ffff607224 */ /* 0x000fe400078e0007 */
[----:B------:R-:W-:Y:S01]  /*49d0*/  IMAD.MOV.U32 R6, RZ, RZ, R30 ;  /* 0x000000ffff067224 */ /* 0x000fe200078e001e */
[----:B------:R-:W-:Y:S01]  /*49e0*/  MOV R106, R97 ;  /* 0x00000061006a7202 */ /* 0x000fe20000000f00 */
[----:B------:R-:W-:Y:S01]  /*49f0*/  IMAD.MOV.U32 R7, RZ, RZ, R31 ;  /* 0x000000ffff077224 */ /* 0x000fe200078e001f */
[----:B------:R-:W-:Y:S01]  /*4a00*/  MOV R97, R16 ;  /* 0x0000001000617202 */ /* 0x000fe20000000f00 */
[----:B------:R-:W-:Y:S01]  /*4a10*/  FFMA.FTZ R16, R90, c[0x0][0x2d0], -R3 ;  /* 0x0000b4005a107a23 */ /* 0x000fe20000010803 */
[----:B------:R-:W-:Y:S01]  /*4a20*/  MOV R90, R6 ;  /* 0x00000006005a7202 */ /* 0x000fe20000000f00 */
[----:B------:R-:W-:Y:S01]  /*4a30*/  IMAD.MOV.U32 R91, RZ, RZ, R7 ;  /* 0x000000ffff5b7224 */ /* 0x000fe200078e0007 */
[----:B------:R-:W-:Y:S01]  /*4a40*/  MOV R30, R42 ;  /* 0x0000002a001e7202 */ /* 0x000fe20000000f00 */
[----:B---3--:R-:W-:Y:S01]  /*4a50*/  FADD.FTZ R0, R14, R5 ;  /* 0x000000050e007221 */ /* 0x008fe20000010000 */
[----:B----4-:R-:W-:Y:S01]  /*4a60*/  F2FP.BF16.PACK_AB R6, R182, R180 ;  /* 0x000000b4b606723e */ /* 0x010fe200000010ff */
[----:B------:R-:W-:Y:S01]  /*4a70*/  FADD.FTZ R14, R88, R4 ;  /* 0x00000004580e7221 */ /* 0x000fe20000010000 */
[----:B------:R-:W-:Y:S01]  /*4a80*/  F2FP.BF16.PACK_AB R4, R181, R124 ;  /* 0x0000007cb504723e */ /* 0x000fe200000010ff */
[----:B------:R-:W-:Y:S01]  /*4a90*/  IMAD.MOV.U32 R31, RZ, RZ, R43 ;  /* 0x000000ffff1f7224 */ /* 0x000fe200078e002b */
[----:B-1----:R-:W-:-:S02]  /*4aa0*/  F2FP.BF16.PACK_AB R5, R22, R21 ;  /* 0x000000151605723e */ /* 0x002fc400000010ff */
[----:B------:R-:W-:-:S07]  /*4ab0*/  F2FP.BF16.PACK_AB R7, R179, R23 ;  /* 0x00000017b307723e */ /* 0x000fce00000010ff */
[C---:B------:R-:W-:Y:S08]  /*4ac0*/  HMMA.16816.F32.BF16 R164, R4.reuse, R8, R164 ;  /* 0x0000000804a4723c */ /* 0x040ff000000418a4 */
[----:B------:R-:W-:Y:S01]  /*4ad0*/  HMMA.16816.F32.BF16 R28, R4, R10, R28 ;  /* 0x0000000a041c723c */ /* 0x000fe2000004181c */
[----:B------:R-:W1:Y:S01]  /*4ae0*/  LDSM.16.MT88.4 R8, [R248+0x1100] ;  /* 0x00110000f808783b */ /* 0x000e620000004200 */
[----:B------:R-:W-:Y:S01]  /*4af0*/  MOV R42, R40 ;  /* 0x00000028002a7202 */ /* 0x000fe20000000f00 */
[----:B------:R-:W-:Y:S01]  /*4b00*/  IMAD.MOV.U32 R43, RZ, RZ, R41 ;  /* 0x000000ffff2b7224 */ /* 0x000fe200078e0029 */
[----:B------:R-:W-:Y:S01]  /*4b10*/  MOV R40, R54 ;  /* 0x0000003600287202 */ /* 0x000fe20000000f00 */
[----:B------:R-:W-:Y:S01]  /*4b20*/  IMAD.MOV.U32 R41, RZ, RZ, R55 ;  /* 0x000000ffff297224 */ /* 0x000fe200078e0037 */
[----:B------:R-:W-:Y:S01]  /*4b30*/  MOV R88, R96 ;  /* 0x0000006000587202 */ /* 0x000fe20000000f00 */
[----:B------:R-:W-:Y:S01]  /*4b40*/  IMAD.MOV.U32 R104, RZ, RZ, R95 ;  /* 0x000000ffff687224 */ /* 0x000fe200078e005f */
[----:B------:R-:W-:Y:S01]  /*4b50*/  MOV R94, R40 ;  /* 0x00000028005e7202 */ /* 0x000fe20000000f00 */
[----:B------:R-:W-:Y:S01]  /*4b60*/  IMAD.MOV.U32 R89, RZ, RZ, R97 ;  /* 0x000000ffff597224 */ /* 0x000fe200078e0061 */
[----:B------:R-:W-:Y:S01]  /*4b70*/  MOV R97, R42 ;  /* 0x0000002a00617202 */ /* 0x000fe20000000f00 */
[----:B------:R-:W-:-:S02]  /*4b80*/  IMAD.MOV.U32 R96, RZ, RZ, R43 ;  /* 0x000000ffff607224 */ /* 0x000fc400078e002b */
[----:B------:R-:W-:Y:S01]  /*4b90*/  IMAD.MOV.U32 R95, RZ, RZ, R41 ;  /* 0x000000ffff5f7224 */ /* 0x000fe200078e0029 */
[C---:B-1----:R-:W-:Y:S08]  /*4ba0*/  HMMA.16816.F32.BF16 R156, R4.reuse, R8, R156 ;  /* 0x00000008049c723c */ /* 0x042ff0000004189c */
[----:B------:R-:W-:Y:S01]  /*4bb0*/  HMMA.16816.F32.BF16 R40, R4, R10, R148 ;  /* 0x0000000a0428723c */ /* 0x000fe20000041894 */
[----:B------:R-:W1:Y:S01]  /*4bc0*/  LDSM.16.MT88.4 R8, [R250+0x1100] ;  /* 0x00110000fa08783b */ /* 0x000e620000004200 */
[----:B------:R-:W-:Y:S01]  /*4bd0*/  MOV R54, R82 ;  /* 0x0000005200367202 */ /* 0x000fe20000000f00 */
[----:B------:R-:W-:-:S07]  /*4be0*/  IMAD.MOV.U32 R55, RZ, RZ, R83 ;  /* 0x000000ffff377224 */ /* 0x000fce00078e0053 */
[C---:B-1----:R-:W-:Y:S08]  /*4bf0*/  HMMA.16816.F32.BF16 R148, R4.reuse, R8, R52 ;  /* 0x000000080494723c */ /* 0x042ff00000041834 */
[C---:B------:R-:W-:Y:S01]  /*4c00*/  HMMA.16816.F32.BF16 R44, R4.reuse, R10, R44 ;  /* 0x0000000a042c723c */ /* 0x040fe2000004182c */
[----:B------:R-:W1:Y:S07]  /*4c10*/  LDSM.16.MT88.4 R8, [R249+0x1100] ;  /* 0x00110000f908783b */ /* 0x000e6e0000004200 */
[C---:B-1----:R-:W-:Y:S08]  /*4c20*/  HMMA.16816.F32.BF16 R140, R4.reuse, R8, R140 ;  /* 0x00000008048c723c */ /* 0x042ff0000004188c */
[C---:B------:R-:W-:Y:S01]  /*4c30*/  HMMA.16816.F32.BF16 R52, R4.reuse, R10, R72 ;  /* 0x0000000a0434723c */ /* 0x040fe20000041848 */
[----:B------:R-:W1:Y:S07]  /*4c40*/  LDSM.16.MT88.4 R8, [R135+0x3100] ;  /* 0x003100008708783b */ /* 0x000e6e0000004200 */
[C---:B-1----:R-:W-:Y:S08]  /*4c50*/  HMMA.16816.F32.BF16 R64, R4.reuse, R8, R64 ;  /* 0x000000080440723c */ /* 0x042ff00000041840 */
[----:B------:R-:W-:Y:S01]  /*4c60*/  HMMA.16816.F32.BF16 R68, R4, R10, R68 ;  /* 0x0000000a0444723c */ /* 0x000fe20000041844 */
[----:B------:R-:W1:Y:S01]  /*4c70*/  LDSM.16.MT88.4 R8, [R248+0x3100] ;  /* 0x00310000f808783b */ /* 0x000e620000004200 */
[----:B------:R-:W-:Y:S01]  /*4c80*/  MOV R82, R134 ;  /* 0x0000008600527202 */ /* 0x000fe20000000f00 */
[----:B------:R-:W-:-:S02]  /*4c90*/  IMAD.MOV.U32 R83, RZ, RZ, R133 ;  /* 0x000000ffff537224 */ /* 0x000fc400078e0085 */
[----:B------:R-:W-:Y:S01]  /*4ca0*/  FFMA.FTZ R12, R99, c[0x0][0x2d0], -R3 ;  /* 0x0000b400630c7a23 */ /* 0x000fe20000010803 */
[----:B------:R2:W5:Y:S02]  /*4cb0*/  LDL.LU R134, [R1+0x44] ;  /* 0x0000440001867983 */ /* 0x0005640000300800 */
[C---:B-1----:R-:W-:Y:S08]  /*4cc0*/  HMMA.16816.F32.BF16 R72, R4.reuse, R8, R88 ;  /* 0x000000080448723c */ /* 0x042ff00000041858 */
[----:B------:R-:W-:Y:S01]  /*4cd0*/  HMMA.16816.F32.BF16 R76, R4, R10, R76 ;  /* 0x0000000a044c723c */ /* 0x000fe2000004184c */
[----:B------:R-:W1:Y:S01]  /*4ce0*/  LDSM.16.MT88.4 R8, [R250+0x3100] ;  /* 0x00310000fa08783b */ /* 0x000e620000004200 */
[----:B------:R-:W-:Y:S01]  /*4cf0*/  FADD.FTZ R3, R84, R0 ;  /* 0x0000000054037221 */ /* 0x000fe20000010000 */
[----:B------:R-:W-:-:S02]  /*4d00*/  UISETP.GE.AND UP0, UPT, UR6, UR8, UPT ;  /* 0x000000080600728c */ /* 0x000fc4000bf06270 */
[----:B------:R2:W5:Y:S03]  /*4d10*/  LDL.LU R133, [R1+0x40] ;  /* 0x0000400001857983 */ /* 0x0005660000300800 */
[C---:B-1----:R-:W-:Y:S08]  /*4d20*/  HMMA.16816.F32.BF16 R80, R4.reuse, R8, R80 ;  /* 0x000000080450723c */ /* 0x042ff00000041850 */
[C---:B------:R-:W-:Y:S01]  /*4d30*/  HMMA.16816.F32.BF16 R84, R4.reuse, R10, R104 ;  /* 0x0000000a0454723c */ /* 0x040fe20000041868 */
[----:B------:R-:W1:Y:S07]  /*4d40*/  LDSM.16.MT88.4 R8, [R249+0x3100] ;  /* 0x00310000f908783b */ /* 0x000e6e0000004200 */
[C---:B-1----:R-:W-:Y:S08]  /*4d50*/  HMMA.16816.F32.BF16 R88, R4.reuse, R8, R108 ;  /* 0x000000080458723c */ /* 0x042ff0000004186c */
[C---:B------:R-:W-:Y:S11]  /*4d60*/  HMMA.16816.F32.BF16 R8, R4.reuse, R10, R188 ;  /* 0x0000000a0408723c */ /* 0x040ff600000418bc */
[----:B------:R-:W-:Y:S11]  /*4d70*/  @!UPT UIADD3 URZ, URZ, URZ, URZ ;  /* 0x0000003f3f3ff290 */ /* 0x000ff6000fffe03f */
[----:B------:R-:W-:Y:S02]  /*4d80*/  @!UPT UIADD3 URZ, URZ, URZ, URZ ;  /* 0x0000003f3f3ff290 */ /* 0x000fe4000fffe03f */
[----:B------:R-:W-:Y:S01]  /*4d90*/  MOV R191, R9 ;  /* 0x0000000900bf7202 */ /* 0x000fe20000000f00 */
[----:B------:R-:W-:Y:S01]  /*4da0*/  IMAD.MOV.U32 R190, RZ, RZ, R10 ;  /* 0x000000ffffbe7224 */ /* 0x000fe200078e000a */
[----:B------:R-:W-:Y:S01]  /*4db0*/  MOV R189, R11 ;  /* 0x0000000b00bd7202 */ /* 0x000fe20000000f00 */
[----:B------:R-:W-:Y:S02]  /*4dc0*/  IMAD.MOV.U32 R188, RZ, RZ, R8 ;  /* 0x000000ffffbc7224 */ /* 0x000fe400078e0008 */
[----:B------:R-:W1:Y:S01]  /*4dd0*/  LDSM.16.MT88.4 R8, [R135+0x5100] ;  /* 0x005100008708783b */ /* 0x000e620000004200 */
[----:B------:R-:W-:Y:S01]  /*4de0*/  MOV R111, R89 ;  /* 0x00000059006f7202 */ /* 0x000fe20000000f00 */
[----:B------:R-:W-:Y:S01]  /*4df0*/  IMAD.MOV.U32 R110, RZ, RZ, R90 ;  /* 0x000000ffff6e7224 */ /* 0x000fe200078e005a */
[----:B------:R-:W-:Y:S01]  /*4e00*/  MOV R109, R91 ;  /* 0x0000005b006d7202 */ /* 0x000fe20000000f00 */
[----:B------:R-:W-:Y:S01]  /*4e10*/  IMAD.MOV.U32 R108, RZ, RZ, R88 ;  /* 0x000000ffff6c7224 */ /* 0x000fe200078e0058 */
[C---:B-1----:R-:W-:Y:S08]  /*4e20*/  HMMA.16816.F32.BF16 R104, R4.reuse, R8, R184 ;  /* 0x000000080468723c */ /* 0x042ff000000418b8 */
[----:B------:R-:W-:Y:S01]  /*4e30*/  HMMA.16816.F32.BF16 R88, R4, R10, R144 ;  /* 0x0000000a0458723c */ /* 0x000fe20000041890 */
[----:B------:R-:W1:Y:S01]  /*4e40*/  LDSM.16.MT88.4 R8, [R248+0x5100] ;  /* 0x00510000f808783b */ /* 0x000e620000004200 */
[----:B------:R-:W-:Y:S01]  /*4e50*/  MOV R0, R94 ;  /* 0x0000005e00007202 */ /* 0x000fe20000000f00 */
[----:B------:R-:W-:Y:S01]  /*4e60*/  IMAD.MOV.U32 R185, RZ, RZ, R95 ;  /* 0x000000ffffb97224 */ /* 0x000fe200078e005f */
[----:B------:R-:W-:Y:S01]  /*4e70*/  MOV R186, R96 ;  /* 0x0000006000ba7202 */ /* 0x000fe20000000f00 */
[----:B------:R-:W-:-:S03]  /*4e80*/  IMAD.MOV.U32 R187, RZ, RZ, R97 ;  /* 0x000000ffffbb7224 */ /* 0x000fc600078e0061 */
[C---:B-1----:R-:W-:Y:S01]  /*4e90*/  HMMA.16816.F32.BF16 R92, R4.reuse, R8, R160 ;  /* 0x00000008045c723c */ /* 0x042fe200000418a0 */
[----:B------:R-:W-:Y:S07]  /*4ea0*/  LDSM.16.MT88.4 R160, [R135+0x1900] ;  /* 0x0019000087a0783b */ /* 0x000fee0000004200 */
        /* <DEDUP_REMOVED lines=12> */
[C---:B-1----:R-:W-:Y:S08]  /*4f70*/  HMMA.16816.F32.BF16 R120, R4.reuse, R8, R120 ;  /* 0x000000080478723c */ /* 0x042ff00000041878 */
[C---:B------:R-:W-:Y:S01]  /*4f80*/  HMMA.16816.F32.BF16 R116, R4.reuse, R10, R116 ;  /* 0x0000000a0474723c */ /* 0x040fe20000041874 */
[----:B------:R-:W1:Y:S01]  /*4f90*/  LDSM.16.MT88.4 R8, [R135+0x7100] ;  /* 0x007100008708783b */ /* 0x000e620000004200 */
[----:B------:R-:W-:Y:S01]  /*4fa0*/  IMAD.MOV.U32 R138, RZ, RZ, R153 ;  /* 0x000000ffff8a7224 */ /* 0x000fe200078e0099 */
[----:B------:R-:W-:Y:S01]  /*4fb0*/  MOV R137, R154 ;  /* 0x0000009a00897202 */ /* 0x000fe20000000f00 */
[----:B------:R-:W-:Y:S01]  /*4fc0*/  IMAD.MOV.U32 R136, RZ, RZ, R155 ;  /* 0x000000ffff887224 */ /* 0x000fe200078e009b */
[----:B------:R-:W-:Y:S01]  /*4fd0*/  MOV R153, R111 ;  /* 0x0000006f00997202 */ /* 0x000fe20000000f00 */
[----:B------:R-:W-:Y:S01]  /*4fe0*/  IMAD.MOV.U32 R154, RZ, RZ, R110 ;  /* 0x000000ffff9a7224 */ /* 0x000fe200078e006e */
[----:B------:R-:W-:Y:S01]  /*4ff0*/  MOV R155, R109 ;  /* 0x0000006d009b7202 */ /* 0x000fe20000000f00 */
[----:B------:R-:W-:Y:S01]  /*5000*/  IMAD.MOV.U32 R152, RZ, RZ, R108 ;  /* 0x000000ffff987224 */ /* 0x000fe200078e006c */
[C---:B-1----:R-:W-:Y:S08]  /*5010*/  HMMA.16816.F32.BF16 R112, R4.reuse, R8, R112 ;  /* 0x000000080470723c */ /* 0x042ff00000041870 */
[C---:B------:R-:W-:Y:S01]  /*5020*/  HMMA.16816.F32.BF16 R108, R4.reuse, R10, R100 ;  /* 0x0000000a046c723c */ /* 0x040fe20000041864 */
[----:B------:R-:W1:Y:S07]  /*5030*/  LDSM.16.MT88.4 R8, [R248+0x7100] ;  /* 0x00710000f808783b */ /* 0x000e6e0000004200 */
[C---:B-1----:R-:W-:Y:S08]  /*5040*/  HMMA.16816.F32.BF16 R128, R4.reuse, R8, R60 ;  /* 0x000000080480723c */ /* 0x042ff0000004183c */
[----:B------:R-:W-:Y:S11]  /*5050*/  HMMA.16816.F32.BF16 R8, R4, R10, R56 ;  /* 0x0000000a0408723c */ /* 0x000ff60000041838 */
[----:B------:R-:W-:Y:S11]  /*5060*/  @!UPT UIADD3 URZ, URZ, URZ, URZ ;  /* 0x0000003f3f3ff290 */ /* 0x000ff6000fffe03f */
[----:B------:R-:W-:Y:S02]  /*5070*/  @!UPT UIADD3 URZ, URZ, URZ, URZ ;  /* 0x0000003f3f3ff290 */ /* 0x000fe4000fffe03f */
[----:B------:R-:W-:Y:S01]  /*5080*/  IMAD.MOV.U32 R59, RZ, RZ, R8 ;  /* 0x000000ffff3b7224 */ /* 0x000fe200078e0008 */
[----:B------:R-:W-:Y:S01]  /*5090*/  MOV R58, R9 ;  /* 0x00000009003a7202 */ /* 0x000fe20000000f00 */
[----:B------:R-:W-:Y:S01]  /*50a0*/  IMAD.MOV.U32 R57, RZ, RZ, R10 ;  /* 0x000000ffff397224 */ /* 0x000fe200078e000a */
[----:B------:R-:W-:Y:S02]  /*50b0*/  MOV R56, R11 ;  /* 0x0000000b00387202 */ /* 0x000fe40000000f00 */
        /* <DEDUP_REMOVED lines=11> */
[----:B------:R-:W-:-:S02]  /*5170*/  MOV R131, R188 ;  /* 0x000000bc00837202 */ /* 0x000fc40000000f00 */
[C---:B-1----:R-:W-:Y:S01]  /*5180*/  HMMA.16816.F32.BF16 R188, R4.reuse, R8, R48 ;  /* 0x0000000804bc723c */ /* 0x042fe20000041830 */
[----:B------:R-:W-:Y:S01]  /*5190*/  FADD.FTZ R0, R0, R14 ;  /* 0x0000000e00007221 */ /* 0x000fe20000010000 */
[----:B------:R-:W-:Y:S06]  /*51a0*/  LDSM.16.MT88.4 R48, [R248+0x3900] ;  /* 0x00390000f830783b */ /* 0x000fec0000004200 */
[----:B------:R-:W-:Y:S01]  /*51b0*/  HMMA.16816.F32.BF16 R184, R4, R10, R36 ;  /* 0x0000000a04b8723c */ /* 0x000fe20000041824 */
[----:B------:R-:W1:Y:S01]  /*51c0*/  LDSM.16.MT88.4 R8, [R249+0x7100] ;  /* 0x00710000f908783b */ /* 0x000e620000004200 */
[----:B------:R-:W-:-:S02]  /*51d0*/  FADD.FTZ R3, R183, R3 ;  /* 0x00000003b7037221 */ /* 0x000fc40000010000 */
[----:B------:R-:W-:Y:S02]  /*51e0*/  FADD.FTZ R0, R101, R0 ;  /* 0x0000000065007221 */ /* 0x000fe40000010000 */
[----:B------:R-:W-:Y:S02]  /*51f0*/  IMAD.MOV.U32 R183, RZ, RZ, R130 ;  /* 0x000000ffffb77224 */ /* 0x000fe400078e0082 */
[C---:B-1----:R-:W-:Y:S01]  /*5200*/  HMMA.16816.F32.BF16 R32, R4.reuse, R8, R32 ;  /* 0x000000080420723c */ /* 0x042fe20000041820 */
[----:B------:R-:W-:Y:S07]  /*5210*/  MUFU.EX2 R9, R17 ;  /* 0x0000001100097308 */ /* 0x000fee0000000800 */
[----:B------:R-:W-:Y:S01]  /*5220*/  HMMA.16816.F32.BF16 R24, R4, R10, R24 ;  /* 0x0000000a0418723c */ /* 0x000fe20000041818 */
[----:B------:R-:W1:Y:S08]  /*5230*/  MUFU.EX2 R11, R19 ;  /* 0x00000013000b7308 */ /* 0x000e700000000800 */
[----:B------:R-:W3:Y:S01]  /*5240*/  MUFU.EX2 R10, R18 ;  /* 0x00000012000a7308 */ /* 0x000ee20000000800 */
[----:B------:R-:W-:-:S07]  /*5250*/  FADD.FTZ R4, R127, R3 ;  /* 0x000000037f047221 */ /* 0x000fce0000010000 */
[----:B------:R-:W-:Y:S08]  /*5260*/  MUFU.EX2 R8, R13 ;  /* 0x0000000d00087308 */ /* 0x000ff00000000800 */
[----:B------:R-:W4:Y:S08]  /*5270*/  MUFU.EX2 R7, R12 ;  /* 0x0000000c00077308 */ /* 0x000f300000000800 */
[----:B------:R-:W-:Y:S08]  /*5280*/  MUFU.EX2 R6, R15 ;  /* 0x0000000f00067308 */ /* 0x000ff00000000800 */
[----:B------:R-:W2:Y:S01]  /*5290*/  MUFU.EX2 R5, R16 ;  /* 0x0000001000057308 */ /* 0x000ea20000000800 */
[----:B------:R-:W-:-:S02]  /*52a0*/  FADD.FTZ R3, R102, R0 ;  /* 0x0000000066037221 */ /* 0x000fc40000010000 */
[----:B------:R-:W-:Y:S02]  /*52b0*/  FADD.FTZ R0, R126, R4 ;  /* 0x000000047e007221 */ /* 0x000fe40000010000 */
[----:B------:R-:W-:Y:S01]  /*52c0*/  FADD.FTZ R4, R103, R3 ;  /* 0x0000000367047221 */ /* 0x000fe20000010000 */
[----:B------:R-:W-:Y:S01]  /*52d0*/  MOV R127, R129 ;  /* 0x00000081007f7202 */ /* 0x000fe20000000f00 */
[----:B------:R-:W-:Y:S01]  /*52e0*/  FADD.FTZ R3, R125, R0 ;  /* 0x000000007d037221 */ /* 0x000fe20000010000 */
[----:B------:R-:W-:Y:S01]  /*52f0*/  MOV R0, R131 ;  /* 0x0000008300007202 */ /* 0x000fe20000000f00 */
[----:B------:R-:W-:Y:S01]  /*5300*/  IMAD.MOV.U32 R126, RZ, RZ, R128 ;  /* 0x000000ffff7e7224 */ /* 0x000fe200078e0080 */
[----:B-1----:R-:W-:Y:S02]  /*5310*/  F2FP.BF16.PACK_AB R128, R11, R20 ;  /* 0x000000140b80723e */ /* 0x002fe400000010ff */
[----:B---3--:R-:W-:Y:S02]  /*5320*/  F2FP.BF16.PACK_AB R130, R9, R10 ;  /* 0x0000000a0982723e */ /* 0x008fe400000010ff */
[----:B----4-:R-:W-:-:S02]  /*5330*/  F2FP.BF16.PACK_AB R129, R7, R8 ;  /* 0x000000080781723e */ /* 0x010fc400000010ff */
[----:B--2---:R-:W-:-:S07]  /*5340*/  F2FP.BF16.PACK_AB R131, R5, R6 ;  /* 0x000000060583723e */ /* 0x004fce00000010ff */
[C---:B------:R-:W-:Y:S08]  /*5350*/  HMMA.16816.F32.BF16 R164, R128.reuse, R160, R164 ;  /* 0x000000a080a4723c */ /* 0x040ff000000418a4 */
[----:B------:R-:W-:Y:S07]  /*5360*/  HMMA.16816.F32.BF16 R160, R128, R162, R28 ;  /* 0x000000a280a0723c */ /* 0x000fee000004181c */
        /* <DEDUP_REMOVED lines=8> */
[----:B------:R-:W1:Y:S01]  /*53f0*/  LDSM.16.MT88.4 R152, [R248+0x1900] ;  /* 0x00190000f898783b */ /* 0x000e620000004200 */
[----:B------:R-:W-:Y:S01]  /*5400*/  IMAD.MOV.U32 R100, RZ, RZ, R147 ;  /* 0x000000ffff647224 */ /* 0x000fe200078e0093 */
[----:B------:R-:W-:Y:S01]  /*5410*/  MOV R101, R146 ;  /* 0x0000009200657202 */ /* 0x000fe20000000f00 */
[----:B------:R-:W-:Y:S01]  /*5420*/  IMAD.MOV.U32 R102, RZ, RZ, R145 ;  /* 0x000000ffff667224 */ /* 0x000fe200078e0091 */
[----:B------:R-:W-:Y:S01]  /*5430*/  MOV R103, R144 ;  /* 0x0000009000677202 */ /* 0x000fe20000000f00 */
[----:B------:R-:W-:Y:S01]  /*5440*/  IMAD.MOV.U32 R12, RZ, RZ, R139 ;  /* 0x000000ffff0c7224 */ /* 0x000fe200078e008b */
[----:B------:R-:W2:Y:S01]  /*5450*/  LDSM.16.MT88.4 R144, [R250+0x1900] ;  /* 0x00190000fa90783b */ /* 0x000ea20000004200 */
[----:B------:R-:W-:Y:S01]  /*5460*/  MOV R13, R138 ;  /* 0x0000008a000d7202 */ /* 0x000fe20000000f00 */
[----:B------:R-:W-:Y:S01]  /*5470*/  IMAD.MOV.U32 R14, RZ, RZ, R137 ;  /* 0x000000ffff0e7224 */ /* 0x000fe200078e0089 */
[----:B------:R-:W-:Y:S01]  /*5480*/  MOV R15, R136 ;  /* 0x00000088000f7202 */ /* 0x000fe20000000f00 */
[----:B------:R-:W-:Y:S01]  /*5490*/  IMAD.MOV.U32 R16, RZ, RZ, R59 ;  /* 0x000000ffff107224 */ /* 0x000fe200078e003b */
[----:B------:R-:W3:Y:S01]  /*54a0*/  LDSM.16.MT88.4 R136, [R249+0x1900] ;  /* 0x00190000f988783b */ /* 0x000ee20000004200 */
[----:B------:R-:W-:Y:S01]  /*54b0*/  MOV R17, R58 ;  /* 0x0000003a00117202 */ /* 0x000fe20000000f00 */
[----:B------:R-:W-:Y:S01]  /*54c0*/  IMAD.MOV.U32 R18, RZ, RZ, R57 ;  /* 0x000000ffff127224 */ /* 0x000fe200078e0039 */
[----:B------:R-:W-:-:S02]  /*54d0*/  MOV R19, R56 ;  /* 0x0000003800137202 */ /* 0x000fc40000000f00 */
[----:B------:R-:W-:Y:S01]  /*54e0*/  LDSM.16.MT88.4 R56, [R250+0x3900] ;  /* 0x00390000fa38783b */ /* 0x000fe20000004200 */
[C---:B-1----:R-:W-:Y:S08]  /*54f0*/  HMMA.16816.F32.BF16 R156, R128.reuse, R152, R156 ;  /* 0x00000098809c723c */ /* 0x042ff0000004189c */
[C---:B------:R-:W-:Y:S01]  /*5500*/  HMMA.16816.F32.BF16 R152, R128.reuse, R154, R40 ;  /* 0x0000009a8098723c */ /* 0x040fe20000041828 */
[----:B------:R-:W1:Y:S07]  /*5510*/  LDSM.16.MT88.4 R40, [R135+0x3900] ;  /* 0x003900008728783b */ /* 0x000e6e0000004200 */
[C---:B--2---:R-:W-:Y:S08]  /*5520*/  HMMA.16816.F32.BF16 R148, R128.reuse, R144, R148 ;  /* 0x000000908094723c */ /* 0x044ff00000041894 */
[C---:B------:R-:W-:Y:S08]  /*5530*/  HMMA.16816.F32.BF16 R144, R128.reuse, R146, R44 ;  /* 0x000000928090723c */ /* 0x040ff0000004182c */
[C---:B---3--:R-:W-:Y:S08]  /*5540*/  HMMA.16816.F32.BF16 R140, R128.reuse, R136, R140 ;  /* 0x00000088808c723c */ /* 0x048ff0000004188c */
[C---:B------:R-:W-:Y:S01]  /*5550*/  HMMA.16816.F32.BF16 R44, R128.reuse, R48, R72 ;  /* 0x00000030802c723c */ /* 0x040fe20000041848 */
[----:B------:R-:W-:Y:S07]  /*5560*/  LDSM.16.MT88.4 R72, [R135+0x5900] ;  /* 0x005900008748783b */ /* 0x000fee0000004200 */
[C---:B-1----:R-:W-:Y:S01]  /*5570*/  HMMA.16816.F32.BF16 R36, R128.reuse, R40, R64 ;  /* 0x000000288024723c */ /* 0x042fe20000041840 */
[----:B------:R-:W1:Y:S07]  /*5580*/  LDSM.16.MT88.4 R64, [R249+0x3900] ;  /* 0x00390000f940783b */ /* 0x000e6e0000004200 */
[C---:B------:R-:W-:Y:S08]  /*5590*/  HMMA.16816.F32.BF16 R136, R128.reuse, R138, R52 ;  /* 0x0000008a8088723c */ /* 0x040ff00000041834 */
[C---:B------:R-:W-:Y:S01]  /*55a0*/  HMMA.16816.F32.BF16 R52, R128.reuse, R56, R80 ;  /* 0x000000388034723c */ /* 0x040fe20000041850 */
[----:B------:R-:W2:Y:S07]  /*55b0*/  LDSM.16.MT88.4 R80, [R248+0x5900] ;  /* 0x00590000f850783b */ /* 0x000eae0000004200 */
[C---:B------:R-:W-:Y:S07]  /*55c0*/  HMMA.16816.F32.BF16 R40, R128.reuse, R42, R68 ;  /* 0x0000002a8028723c */ /* 0x040fee0000041844 */
[----:B------:R-:W-:Y:S01]  /*55d0*/  IMAD.MOV.U32 R68, RZ, RZ, R0 ;  /* 0x000000ffff447224 */ /* 0x000fe200078e0000 */
[----:B------:R-:W-:Y:S01]  /*55e0*/  MOV R69, R126 ;  /* 0x0000007e00457202 */ /* 0x000fe20000000f00 */
[----:B------:R-:W-:Y:S01]  /*55f0*/  IMAD.MOV.U32 R70, RZ, RZ, R127 ;  /* 0x000000ffff467224 */ /* 0x000fe200078e007f */
[----:B------:R-:W-:Y:S01]  /*5600*/  MOV R71, R183 ;  /* 0x000000b700477202 */ /* 0x000fe20000000f00 */
[C---:B------:R-:W-:Y:S08]  /*5610*/  HMMA.16816.F32.BF16 R48, R128.reuse, R50, R76 ;  /* 0x000000328030723c */ /* 0x040ff0000004184c */
[C---:B-1----:R-:W-:Y:S08]  /*5620*/  HMMA.16816.F32.BF16 R60, R128.reuse, R64, R60 ;  /* 0x00000040803c723c */ /* 0x042ff0000004183c */
[C---:B------:R-:W-:Y:S08]  /*5630*/  HMMA.16816.F32.BF16 R64, R128.reuse, R66, R68 ;  /* 0x000000428040723c */ /* 0x040ff00000041844 */
[C---:B------:R-:W-:Y:S01]  /*5640*/  HMMA.16816.F32.BF16 R68, R128.reuse, R72, R104 ;  /* 0x000000488044723c */ /* 0x040fe20000041868 */
[----:B------:R-:W-:Y:S07]  /*5650*/  LDSM.16.MT88.4 R104, [R135+0x7900] ;  /* 0x007900008768783b */ /* 0x000fee0000004200 */
[C---:B------:R-:W-:Y:S01]  /*5660*/  HMMA.16816.F32.BF16 R72, R128.reuse, R74, R88 ;  /* 0x0000004a8048723c */ /* 0x040fe20000041858 */
[----:B------:R-:W1:Y:S07]  /*5670*/  LDSM.16.MT88.4 R88, [R250+0x5900] ;  /* 0x00590000fa58783b */ /* 0x000e6e0000004200 */
[C---:B--2---:R-:W-:Y:S08]  /*5680*/  HMMA.16816.F32.BF16 R76, R128.reuse, R80, R92 ;  /* 0x00000050804c723c */ /* 0x044ff0000004185c */
[----:B------:R-:W-:Y:S01]  /*5690*/  HMMA.16816.F32.BF16 R80, R128, R82, R96 ;  /* 0x000000528050723c */ /* 0x000fe20000041860 */
[----:B------:R-:W2:Y:S01]  /*56a0*/  LDSM.16.MT88.4 R96, [R249+0x5900] ;  /* 0x00590000f960783b */ /* 0x000ea20000004200 */
[----:B------:R-:W-:-:S02]  /*56b0*/  FADD.FTZ R0, R124, R4 ;  /* 0x000000047c007221 */ /* 0x000fc40000010000 */
[----:B------:R-:W-:Y:S02]  /*56c0*/  FADD.FTZ R4, R21, R3 ;  /* 0x0000000315047221 */ /* 0x000fe40000010000 */
[----:B------:R-:W-:Y:S02]  /*56d0*/  FADD.FTZ R3, R181, R0 ;  /* 0x00000000b5037221 */ /* 0x000fe40000010000 */
[----:B------:R-:W-:Y:S01]  /*56e0*/  FADD.FTZ R0, R22, R4 ;  /* 0x0000000416007221 */ /* 0x000fe20000010000 */
[----:B------:R-:W-:Y:S01]  /*56f0*/  HMMA.16816.F32.BF16 R56, R128, R58, R84 ;  /* 0x0000003a8038723c */ /* 0x000fe20000041854 */
[----:B------:R-:W-:Y:S02]  /*5700*/  FADD.FTZ R4, R180, R3 ;  /* 0x00000003b4047221 */ /* 0x000fe40000010000 */
[----:B------:R-:W-:Y:S02]  /*5710*/  FADD.FTZ R3, R23, R0 ;  /* 0x0000000017037221 */ /* 0x000fe40000010000 */
[----:B------:R-:W-:-:S02]  /*5720*/  FADD.FTZ R0, R182, R4 ;  /* 0x00000004b6007221 */ /* 0x000fc40000010000 */
[----:B------:R-:W-:Y:S01]  /*5730*/  FADD.FTZ R3, R179, R3 ;  /* 0x00000003b3037221 */ /* 0x000fe20000010000 */
[C---:B-1----:R-:W-:Y:S01]  /*5740*/  HMMA.16816.F32.BF16 R84, R128.reuse, R88, R12 ;  /* 0x000000588054723c */ /* 0x042fe2000004180c */
[----:B------:R-:W-:Y:S07]  /*5750*/  LDSM.16.MT88.4 R12, [R249+0x7900] ;  /* 0x00790000f90c783b */ /* 0x000fee0000004200 */
[C---:B------:R-:W-:Y:S08]  /*5760*/  HMMA.16816.F32.BF16 R88, R128.reuse, R90, R100 ;  /* 0x0000005a8058723c */ /* 0x040ff00000041864 */
[C---:B--2---:R-:W-:Y:S01]  /*5770*/  HMMA.16816.F32.BF16 R92, R128.reuse, R96, R120 ;  /* 0x00000060805c723c */ /* 0x044fe20000041878 */
[----:B------:R-:W-:Y:S07]  /*5780*/  LDSM.16.MT88.4 R120, [R250+0x7900] ;  /* 0x00790000fa78783b */ /* 0x000fee0000004200 */
[----:B------:R-:W-:Y:S01]  /*5790*/  HMMA.16816.F32.BF16 R100, R128, R104, R112 ;  /* 0x000000688064723c */ /* 0x000fe20000041870 */
[----:B------:R-:W1:Y:S01]  /*57a0*/  LDSM.16.MT88.4 R112, [R248+0x7900] ;  /* 0x00790000f870783b */ /* 0x000e620000004200 */
[----:B------:R-:W-:-:S02]  /*57b0*/  FADD.FTZ R8, R8, R3 ;  /* 0x0000000308087221 */ /* 0x000fc40000010000 */
[----:B------:R-:W-:Y:S02]  /*57c0*/  FADD.FTZ R20, R20, R0 ;  /* 0x0000000014147221 */ /* 0x000fe40000010000 */
[----:B------:R-:W-:Y:S02]  /*57d0*/  FADD.FTZ R7, R7, R8 ;  /* 0x0000000807077221 */ /* 0x000fe40000010000 */
[----:B------:R-:W-:Y:S02]  /*57e0*/  FADD.FTZ R11, R11, R20 ;  /* 0x000000140b0b7221 */ /* 0x000fe40000010000 */
[----:B------:R-:W-:Y:S02]  /*57f0*/  FADD.FTZ R6, R6, R7 ;  /* 0x0000000706067221 */ /* 0x000fe40000010000 */
[----:B------:R-:W-:Y:S02]  /*5800*/  FADD.FTZ R10, R10, R11 ;  /* 0x0000000b0a0a7221 */ /* 0x000fe40000010000 */
[----:B------:R-:W-:-:S02]  /*5810*/  FADD.FTZ R0, R5, R6 ;  /* 0x0000000605007221 */ /* 0x000fc40000010000 */
[----:B------:R-:W-:-:S03]  /*5820*/  FADD.FTZ R3, R9, R10 ;  /* 0x0000000a09037221 */ /* 0x000fc60000010000 */
[----:B------:R2:W-:Y:S04]  /*5830*/  STL [R1+0x38], R0 ;  /* 0x0000380001007387 */ /* 0x0005e80000100800 */
[----:B------:R2:W-:Y:S01]  /*5840*/  STL [R1+0x14], R3 ;  /* 0x0000140301007387 */ /* 0x0005e20000100800 */
[----:B------:R-:W-:Y:S01]  /*5850*/  PLOP3.LUT P0, PT, PT, PT, UP0, 0x80, 0x0 ;  /* 0x000000000000781c */ /* 0x000fe20003f0f008 */
[C---:B------:R-:W-:Y:S08]  /*5860*/  HMMA.16816.F32.BF16 R96, R128.reuse, R98, R116 ;  /* 0x000000628060723c */ /* 0x040ff00000041874 */
[C---:B------:R-:W-:Y:S08]  /*5870*/  HMMA.16816.F32.BF16 R104, R128.reuse, R106, R108 ;  /* 0x0000006a8068723c */ /* 0x040ff0000004186c */
[C---:B-1----:R-:W-:Y:S08]  /*5880*/  HMMA.16816.F32.BF16 R108, R128.reuse, R112, R28 ;  /* 0x00000070806c723c */ /* 0x042ff0000004181c */
[C---:B------:R-:W-:Y:S08]  /*5890*/  HMMA.16816.F32.BF16 R116, R128.reuse, R120, R188 ;  /* 0x000000788074723c */ /* 0x040ff000000418bc */
[C---:B------:R-:W-:Y:S08]  /*58a0*/  HMMA.16816.F32.BF16 R112, R128.reuse, R114, R16 ;  /* 0x000000728070723c */ /* 0x040ff00000041810 */
[C---:B------:R-:W-:Y:S08]  /*58b0*/  HMMA.16816.F32.BF16 R120, R128.reuse, R122, R184 ;  /* 0x0000007a8078723c */ /* 0x040ff000000418b8 */
[C---:B------:R-:W-:Y:S08]  /*58c0*/  HMMA.16816.F32.BF16 R124, R128.reuse, R12, R32 ;  /* 0x0000000c807c723c */ /* 0x040ff00000041820 */
[----:B------:R-:W-:Y:S01]  /*58d0*/  HMMA.16816.F32.BF16 R128, R128, R14, R24 ;  /* 0x0000000e8080723c */ /* 0x000fe20000041818 */
[----:B------:R-:W-:Y:S07]  /*58e0*/  @!P0 BRA `(.L_x_5) ;  /* 0x0000376000008947 */ /* 0x000fee0003800000 */
[----:B--2--5:R-:W-:Y:S01]  /*58f0*/  SHF.R.S32.HI R18, RZ, 0x1f, R133 ;  /* 0x0000001fff127819 */ /* 0x024fe20000011485 */
[----:B------:R-:W-:Y:S01]  /*5900*/  IMAD.SHL.U32 R4, R133, 0x2, RZ ;  /* 0x0000000285047824 */ /* 0x000fe200078e00ff */
[----:B------:R-:W-:-:S02]  /*5910*/  SHF.R.S32.HI R19, RZ, 0x1f, R176 ;  /* 0x0000001fff137819 */ /* 0x000fc400000114b0 */
[----:B------:R-:W-:Y:S01]  /*5920*/  SHF.L.U64.HI R3, R133, 0x1, R18 ;  /* 0x0000000185037819 */ /* 0x000fe20000010212 */
[----:B------:R-:W-:Y:S01]  /*5930*/  IMAD.MOV.U32 R133, RZ, RZ, R2 ;  /* 0x000000ffff857224 */ /* 0x000fe200078e0002 */
[----:B------:R-:W-:Y:S02]  /*5940*/  SHF.R.S32.HI R18, RZ, 0x1f, R178 ;  /* 0x0000001fff127819 */ /* 0x000fe400000114b2 */
[----:B------:R-:W-:Y:S01]  /*5950*/  SHF.L.U64.HI R0, R176, 0x1, R19 ;  /* 0x00000001b0007819 */ /* 0x000fe20000010213 */
[----:B------:R1:W-:Y:S01]  /*5960*/  STL [R1+0x34], R3 ;  /* 0x0000340301007387 */ /* 0x0003e20000100800 */
[----:B------:R-:W-:Y:S02]  /*5970*/  SHF.L.U64.HI R2, R178, 0x1, R18 ;  /* 0x00000001b2027819 */ /* 0x000fe40000010212 */
[----:B------:R-:W-:Y:S01]  /*5980*/  SHF.R.S32.HI R19, RZ, 0x1f, R177 ;  /* 0x0000001fff137819 */ /* 0x000fe200000114b1 */
[----:B------:R2:W-:Y:S04]  /*5990*/  STL [R1+0x30], R4 ;  /* 0x0000300401007387 */ /* 0x0005e80000100800 */
[----:B------:R3:W-:Y:S01]  /*59a0*/  STL [R1+0x2c], R0 ;  /* 0x00002c0001007387 */ /* 0x0007e20000100800 */
[----:B-1----:R-:W-:-:S02]  /*59b0*/  IMAD.SHL.U32 R3, R176, 0x2, RZ ;  /* 0x00000002b0037824 */ /* 0x002fc400078e00ff */
[----:B--2---:R-:W-:-:S03]  /*59c0*/  IMAD.SHL.U32 R4, R178, 0x2, RZ ;  /* 0x00000002b2047824 */ /* 0x004fc600078e00ff */
[----:B------:R1:W-:Y:S01]  /*59d0*/  STL [R1+0x28], R3 ;  /* 0x0000280301007387 */ /* 0x0003e20000100800 */
[----:B---3--:R-:W-:-:S03]  /*59e0*/  IMAD.MOV.U32 R0, RZ, RZ, R132 ;  /* 0x000000ffff007224 */ /* 0x008fc600078e0084 */
[----:B------:R2:W-:Y:S04]  /*59f0*/  STL [R1+0x24], R2 ;  /* 0x0000240201007387 */ /* 0x0005e80000100800 */
[----:B------:R3:W-:Y:S01]  /*5a00*/  STL [R1+0x20], R4 ;  /* 0x0000200401007387 */ /* 0x0007e20000100800 */
[C---:B-1----:R-:W-:Y:S01]  /*5a10*/  SHF.L.U64.HI R3, R177.reuse, 0x1, R19 ;  /* 0x00000001b1037819 */ /* 0x042fe20000010213 */
[----:B--2---:R-:W-:-:S05]  /*5a20*/  IMAD.SHL.U32 R2, R177, 0x2, RZ ;  /* 0x00000002b1027824 */ /* 0x004fca00078e00ff */
[----:B------:R3:W-:Y:S04]  /*5a30*/  STL [R1+0x18], R2 ;  /* 0x0000180201007387 */ /* 0x0007e80000100800 */
[----:B------:R3:W-:Y:S01]  /*5a40*/  STL [R1+0x1c], R3 ;  /* 0x00001c0301007387 */ /* 0x0007e20000100800 */
[----:B------:R-:W-:Y:S05]  /*5a50*/  BRA `(.L_x_6) ;  /* 0x0000047000007947 */ /* 0x000fea0003800000 */
.L_x_8:
[----:B------:R-:W2:Y:S01]  /*5a60*/  LDL R2, [R1+0x3c] ;  /* 0x00003c0001027983 */ /* 0x000ea20000100800 */
[----:B------:R-:W-:Y:S01]  /*5a70*/  IMAD.MOV.U32 R3, RZ, RZ, c[0x0][0x2b8] ;  /* 0x0000ae00ff037624 */ /* 0x000fe200078e00ff */
[----:B------:R-:W-:Y:S01]  /*5a80*/  ULEA UR5, UR6, UR9, 0x6 ;  /* 0x0000000906057291 */ /* 0x000fe2000f8e303f */
[----:B------:R-:W-:Y:S01]  /*5a90*/  IMAD.MOV.U32 R178, RZ, RZ, RZ ;  /* 0x000000ffffb27224 */ /* 0x000fe200078e00ff */
[----:B------:R-:W3:Y:S02]  /*5aa0*/  LDL R181, [R1+0x30] ;  /* 0x0000300001b57983 */ /* 0x000ee40000100800 */
[----:B------:R-:W-:Y:S02]  /*5ab0*/  ISETP.NE.AND P2, PT, R3, 0x1, PT ;  /* 0x000000010300780c */ /* 0x000fe40003f45270 */
[----:B------:R-:W4:Y:S01]  /*5ac0*/  LDL R186, [R1+0x34] ;  /* 0x0000340001ba7983 */ /* 0x000f220000100800 */
[----:B------:R-:W-:Y:S03]  /*5ad0*/  IMAD.U32 R3, RZ, RZ, UR5 ;  /* 0x00000005ff037e24 */ /* 0x000fe6000f8e00ff */
[----:B------:R-:W5:Y:S04]  /*5ae0*/  LDL R187, [R1+0x28] ;  /* 0x0000280001bb7983 */ /* 0x000f680000100800 */
[----:B------:R-:W3:Y:S04]  /*5af0*/  LDL R184, [R1+0x2c] ;  /* 0x00002c0001b87983 */ /* 0x000ee80000100800 */
[----:B------:R-:W3:Y:S04]  /*5b00*/  LDL R189, [R1+0x4] ;  /* 0x0000040001bd7983 */ /* 0x000ee80000100800 */
[----:B------:R-:W3:Y:S04]  /*5b10*/  LDL R185, [R1+0x20] ;  /* 0x0000200001b97983 */ /* 0x000ee80000100800 */
[----:B------:R-:W3:Y:S04]  /*5b20*/  LDL R190, [R1+0x24] ;  /* 0x0000240001be7983 */ /* 0x000ee80000100800 */
[----:B------:R-:W3:Y:S04]  /*5b30*/  LDL R191, [R1+0x18] ;  /* 0x0000180001bf7983 */ /* 0x000ee80000100800 */
[----:B------:R-:W3:Y:S01]  /*5b40*/  LDL R188, [R1+0x1c] ;  /* 0x00001c0001bc7983 */ /* 0x000ee20000100800 */
[----:B--2---:R-:W-:Y:S05]  /*5b50*/  IADD3 R3, R3, -0x40, R2 ;  /* 0xffffffc003037810 */ /* 0x004fea0007ffe002 */
[----:B------:R-:W-:Y:S04]  /*5b60*/  @P2 IMAD.HI.U32 R132, R3, c[0x0][0x2bc], RZ ;  /* 0x0000af0003842a27 */ /* 0x000fe800078e00ff */
[--C-:B------:R-:W-:Y:S01]  /*5b70*/  IMAD.MOV.U32 R2, RZ, RZ, R3.reuse ;  /* 0x000000ffff027224 */ /* 0x100fe200078e0003 */
[----:B------:R-:W-:Y:S04]  /*5b80*/  @P2 SHF.R.U32.HI R2, RZ, c[0x0][0x2c0], R132 ;  /* 0x0000b000ff022a19 */ /* 0x000fe80000011684 */
[C---:B------:R-:W-:Y:S04]  /*5b90*/  @!P1 IADD3 R132, P0, R2.reuse, UR16, RZ ;  /* 0x0000001002849c10 */ /* 0x040fe8000ff1e0ff */
[----:B------:R-:W-:Y:S01]  /*5ba0*/  @!P1 LEA.HI.X.SX32 R177, R2, UR14, 0x1, P0 ;  /* 0x0000000e02b19c11 */ /* 0x000fe200080f0eff */
[----:B------:R-:W-:Y:S01]  /*5bb0*/  IMAD.MOV R2, RZ, RZ, -R2 ;  /* 0x000000ffff027224 */ /* 0x000fe200078e0a02 */
[----:B------:R-:W-:Y:S03]  /*5bc0*/  @!P1 LEA R176, P0, R132, c[0x0][0x2a0], 0x2 ;  /* 0x0000a80084b09a11 */ /* 0x000fe600078010ff */
[----:B------:R-:W-:Y:S01]  /*5bd0*/  IMAD R179, R2, c[0x0][0x2b8], R3 ;  /* 0x0000ae0002b37a24 */ /* 0x000fe200078e0203 */
[----:B------:R-:W-:Y:S04]  /*5be0*/  @!P1 LEA.HI.X R177, R132, c[0x0][0x2a4], R177, 0x2, P0 ;  /* 0x0000a90084b19a11 */ /* 0x000fe800000f14b1 */
[----:B------:R-:W-:Y:S01]  /*5bf0*/  STL [R1+0xc], R179 ;  /* 0x00000cb301007387 */ /* 0x000fe20000100800 */
[----:B------:R-:W-:Y:S03]  /*5c00*/  SHF.R.S32.HI R2, RZ, 0x1f, R179 ;  /* 0x0000001fff027819 */ /* 0x000fe600000114b3 */
[----:B------:R-:W2:Y:S02]  /*5c10*/  @!P1 LDG.E R178, [R176.64] ;  /* 0x0000000cb0b29981 */ /* 0x000ea4000c1e1900 */
[----:B------:R-:W-:Y:S02]  /*5c20*/  IMAD R132, R2, c[0x0][0x1e0], RZ ;  /* 0x0000780002847a24 */ /* 0x000fe400078e02ff */
[C---:B------:R-:W-:Y:S04]  /*5c30*/  IMAD.WIDE.U32 R2, R179.reuse, c[0x0][0x1e0], RZ ;  /* 0x00007800b3027a25 */ /* 0x040fe800078e00ff */
[----:B------:R-:W-:Y:S04]  /*5c40*/  IMAD R132, R179, c[0x0][0x1e4], R132 ;  /* 0x00007900b3847a24 */ /* 0x000fe800078e0284 */
[----:B------:R-:W-:Y:S01]  /*5c50*/  IMAD.IADD R3, R3, 0x1, R132 ;  /* 0x0000000103037824 */ /* 0x000fe200078e0284 */
[----:B--2---:R-:W-:Y:S01]  /*5c60*/  STL [R1+0x8], R178 ;  /* 0x000008b201007387 */ /* 0x004fe20000100800 */
[----:B------:R-:W-:Y:S02]  /*5c70*/  SHF.R.S32.HI R180, RZ, 0x1f, R178 ;  /* 0x0000001fffb47819 */ /* 0x000fe400000114b2 */
[----:B------:R-:W-:Y:S04]  /*5c80*/  IMAD.WIDE.U32 R2, R178, c[0x0][0x1f0], R2 ;  /* 0x00007c00b2027a25 */ /* 0x000fe800078e0002 */
[----:B------:R-:W-:Y:S01]  /*5c90*/  IMAD R180, R180, c[0x0][0x1f0], RZ ;  /* 0x00007c00b4b47a24 */ /* 0x000fe200078e02ff */
[----:B------:R-:W-:Y:S03]  /*5ca0*/  IADD3 R2, P0, R2, UR20, RZ ;  /* 0x0000001402027c10 */ /* 0x000fe6000ff1e0ff */
[----:B------:R-:W-:Y:S05]  /*5cb0*/  IMAD R180, R178, c[0x0][0x1f4], R180 ;  /* 0x00007d00b2b47a24 */ /* 0x000fea00078e02b4 */
[----:B------:R-:W-:Y:S02]  /*5cc0*/  IADD3.X R180, R3, UR18, R180, P0, !PT ;  /* 0x0000001203b47c10 */ /* 0x000fe400087fe4b4 */
[C---:B------:R-:W-:Y:S04]  /*5cd0*/  LEA R177, P0, R2.reuse, c[0x0][0x1c8], 0x1 ;  /* 0x0000720002b17a11 */ /* 0x040fe800078008ff */
[----:B------:R-:W-:Y:S01]  /*5ce0*/  LEA.HI.X R180, R2, c[0x0][0x1cc], R180, 0x1, P0 ;  /* 0x0000730002b47a11 */ /* 0x000fe200000f0cb4 */
[----:B------:R-:W3:Y:S04]  /*5cf0*/  SHFL.IDX PT, R132, R177, RZ, 0x181f ;  /* 0x00181fffb1847589 */ /* 0x000ee800000e0000 */
[----:B------:R-:W4:Y:S01]  /*5d00*/  SHFL.IDX PT, R176, R180, RZ, 0x181f ;  /* 0x00181fffb4b07589 */ /* 0x000f2200000e0000 */
[----:B---3--:R-:W-:Y:S05]  /*5d10*/  IADD3 R2, P0, R132, R181, RZ ;  /* 0x000000b584027210 */ /* 0x008fea0007f1e0ff */
[----:B----4-:R-:W-:Y:S01]  /*5d20*/  IMAD.X R3, R176, 0x1, R186, P0 ;  /* 0x00000001b0037824 */ /* 0x010fe200000e06ba */
[----:B-----5:R-:W-:Y:S04]  /*5d30*/  IADD3 R178, P0, R132, R187, RZ ;  /* 0x000000bb84b27210 */ /* 0x020fe80007f1e0ff */
[----:B------:R-:W-:Y:S01]  /*5d40*/  @!PT LDS RZ, [RZ] ;  /* 0x00000000fffff984 */ /* 0x000fe20000000800 */
[----:B------:R1:W-:Y:S01]  /*5d50*/  LDGSTS.E.BYPASS.LTC128B.128 [R189+0x10100], [R2.64], !P6 ;  /* 0x1010000002bd7fae */ /* 0x0003e2000f101d4c */
[-C--:B------:R-:W-:Y:S05]  /*5d60*/  IADD3.X R179, R176, R184.reuse, RZ, P0, !PT ;  /* 0x000000b8b0b37210 */ /* 0x080fea00007fe4ff */
[----:B------:R2:W-:Y:S04]  /*5d70*/  LDGSTS.E.BYPASS.LTC128B.128 [R189+0x12100], [R178.64], !P5 ;  /* 0x12100000b2bd7fae */ /* 0x0005e8000e901d4c */
[----:B-1----:R-:W1:Y:S04]  /*5d80*/  SHFL.IDX PT, R2, R177, 0x1, 0x181f ;  /* 0x00381f00b1027f89 */ /* 0x002e6800000e0000 */
[----:B------:R-:W3:Y:S01]  /*5d90*/  SHFL.IDX PT, R3, R180, 0x1, 0x181f ;  /* 0x00381f00b4037f89 */ /* 0x000ee200000e0000 */
[----:B--2---:R-:W-:Y:S05]  /*5da0*/  IADD3 R178, P0, R132, R185, RZ ;  /* 0x000000b984b27210 */ /* 0x004fea0007f1e0ff */
[----:B------:R-:W-:Y:S05]  /*5db0*/  IMAD.X R179, R176, 0x1, R190, P0 ;  /* 0x00000001b0b37824 */ /* 0x000fea00000e06be */
[----:B------:R2:W-:Y:S02]  /*5dc0*/  LDGSTS.E.BYPASS.LTC128B.128 [R189+0x14100], [R178.64], !P4 ;  /* 0x14100000b2bd7fae */ /* 0x0005e4000e101d4c */
[----:B--2---:R-:W-:Y:S05]  /*5dd0*/  IADD3 R178, P0, R132, R191, RZ ;  /* 0x000000bf84b27210 */ /* 0x004fea0007f1e0ff */
[----:B------:R-:W-:Y:S01]  /*5de0*/  IMAD.X R179, R176, 0x1, R188, P0 ;  /* 0x00000001b0b37824 */ /* 0x000fe200000e06bc */
[C---:B-1----:R-:W-:Y:S04]  /*5df0*/  IADD3 R176, P0, R2.reuse, R181, RZ ;  /* 0x000000b502b07210 */ /* 0x042fe80007f1e0ff */
[----:B------:R1:W-:Y:S01]  /*5e00*/  LDGSTS.E.BYPASS.LTC128B.128 [R189+0x16100], [R178.64], !P3 ;  /* 0x16100000b2bd7fae */ /* 0x0003e2000d901d4c */
[C---:B---3--:R-:W-:Y:S05]  /*5e10*/  IMAD.X R177, R3.reuse, 0x1, R186, P0 ;  /* 0x0000000103b17824 */ /* 0x048fea00000e06ba */
[----:B------:R2:W-:Y:S02]  /*5e20*/  LDGSTS.E.BYPASS.LTC128B.128 [R189+0x11100], [R176.64], !P6 ;  /* 0x11100000b0bd7fae */ /* 0x0005e4000f101d4c */
[C---:B--2---:R-:W-:Y:S04]  /*5e30*/  IADD3 R176, P0, R2.reuse, R187, RZ ;  /* 0x000000bb02b07210 */ /* 0x044fe80007f1e0ff */
[C---:B------:R-:W-:Y:S05]  /*5e40*/  IADD3.X R177, R3.reuse, R184, RZ, P0, !PT ;  /* 0x000000b803b17210 */ /* 0x040fea00007fe4ff */
[----:B------:R2:W-:Y:S02]  /*5e50*/  LDGSTS.E.BYPASS.LTC128B.128 [R189+0x13100], [R176.64], !P5 ;  /* 0x13100000b0bd7fae */ /* 0x0005e4000e901d4c */
[C---:B--2---:R-:W-:Y:S05]  /*5e60*/  IADD3 R176, P0, R2.reuse, R185, RZ ;  /* 0x000000b902b07210 */ /* 0x044fea0007f1e0ff */
[C---:B------:R-:W-:Y:S01]  /*5e70*/  IMAD.X R177, R3.reuse, 0x1, R190, P0 ;  /* 0x0000000103b17824 */ /* 0x040fe200000e06be */
[----:B------:R-:W-:Y:S04]  /*5e80*/  IADD3 R2, P0, R2, R191, RZ ;  /* 0x000000bf02027210 */ /* 0x000fe80007f1e0ff */
[----:B------:R1:W-:Y:S01]  /*5e90*/  LDGSTS.E.BYPASS.LTC128B.128 [R189+0x15100], [R176.64], !P4 ;  /* 0x15100000b0bd7fae */ /* 0x0003e2000e101d4c */
[----:B------:R-:W-:Y:S05]  /*5ea0*/  IMAD.X R3, R3, 0x1, R188, P0 ;  /* 0x0000000103037824 */ /* 0x000fea00000e06bc */
[----:B------:R1:W-:Y:S01]  /*5eb0*/  LDGSTS.E.BYPASS.LTC128B.128 [R189+0x17100], [R2.64], !P3 ;  /* 0x1710000002bd7fae */ /* 0x0003e2000d901d4c */
[----:B------:R-:W-:-:S05]  /*5ec0*/  BRA `(.L_x_7) ;  /* 0x0000110000007947 */ /* 0x000fca0003800000 */
.L_x_6:
[----:B------:R-:W2:Y:S01]  /*5ed0*/  LDL R5, [R1+0xc] ;  /* 0x00000c0001057983 */ /* 0x000ea20000100800 */
[----:B------:R-:W-:Y:S04]  /*5ee0*/  DEPBAR.LE SB0, 0x0 ;  /* 0x000080000000791a */ /* 0x000fe80000000000 */
[----:B------:R-:W4:Y:S01]  /*5ef0*/  LDL R6, [R1+0x8] ;  /* 0x0000080001067983 */ /* 0x000f220000100800 */
[----:B------:R-:W-:Y:S03]  /*5f00*/  UISETP.GT.AND UP0, UPT, UR6, UR8, UPT ;  /* 0x000000080600728c */ /* 0x000fe6000bf04270 */
[----:B------:R1:W-:Y:S04]  /*5f10*/  STL [R1+0x58], R41 ;  /* 0x0000582901007387 */ /* 0x0003e80000100800 */
[----:B------:R3:W-:Y:S04]  /*5f20*/  STL [R1+0x54], R40 ;  /* 0x0000542801007387 */ /* 0x0007e80000100800 */
[----:B------:R3:W-:Y:S04]  /*5f30*/  STL [R1+0x50], R39 ;  /* 0x0000502701007387 */ /* 0x0007e80000100800 */
[----:B------:R3:W-:Y:S04]  /*5f40*/  STL [R1+0x4c], R38 ;  /* 0x00004c2601007387 */ /* 0x0007e80000100800 */
[----:B------:R3:W-:Y:S04]  /*5f50*/  STL [R1+0x48], R37 ;  /* 0x0000482501007387 */ /* 0x0007e80000100800 */
[----:B------:R3:W-:Y:S04]  /*5f60*/  STL [R1+0x44], R36 ;  /* 0x0000442401007387 */ /* 0x0007e80000100800 */
[----:B------:R3:W-:Y:S04]  /*5f70*/  STL [R1+0x40], R0 ;  /* 0x0000400001007387 */ /* 0x0007e80000100800 */
[----:B-1----:R-:W4:Y:S04]  /*5f80*/  LDL R41, [R1+0x30] ;  /* 0x0000300001297983 */ /* 0x002f280000100800 */
[----:B---3--:R-:W3:Y:S04]  /*5f90*/  LDL R40, [R1+0x34] ;  /* 0x0000340001287983 */ /* 0x008ee80000100800 */
[----:B------:R-:W3:Y:S04]  /*5fa0*/  LDL R132, [R1] ;  /* 0x0000000001847983 */ /* 0x000ee80000100800 */
[----:B------:R-:W3:Y:S04]  /*5fb0*/  LDL R29, [R1+0x10] ;  /* 0x00001000011d7983 */ /* 0x000ee80000100800 */
[----:B------:R-:W-:Y:S06]  /*5fc0*/  BAR.SYNC.DEFER_BLOCKING 0x0 ;  /* 0x0000000000007b1d */ /* 0x000fec0000010000 */
[----:B------:R-:W1:Y:S04]  /*5fd0*/  LDSM.16.M88.4 R8, [R134+0x10100] ;  /* 0x010100008608783b */ /* 0x000e680000000200 */
[----:B------:R-:W-:Y:S04]  /*5fe0*/  LDSM.16.M88.4 R16, [R134+0x10900] ;  /* 0x010900008610783b */ /* 0x000fe80000000200 */
[----:B------:R-:W-:Y:S04]  /*5ff0*/  LDSM.16.M88.4 R24, [R134+0x11100] ;  /* 0x011100008618783b */ /* 0x000fe80000000200 */
[----:B------:R-:W-:Y:S04]  /*6000*/  LDSM.16.M88.4 R32, [R134+0x11900] ;  /* 0x011900008620783b */ /* 0x000fe80000000200 */
[----:B------:R-:W3:Y:S04]  /*6010*/  LDL R39, [R1+0x28] ;  /* 0x0000280001277983 */ /* 0x000ee80000100800 */
[----:B------:R-:W3:Y:S04]  /*6020*/  LDL R38, [R1+0x2c] ;  /* 0x00002c0001267983 */ /* 0x000ee80000100800 */
[----:B------:R-:W3:Y:S04]  /*6030*/  LDL R37, [R1+0x20] ;  /* 0x0000200001257983 */ /* 0x000ee80000100800 */
[----:B------:R-:W3:Y:S04]  /*6040*/  LDL R36, [R1+0x24] ;  /* 0x0000240001247983 */ /* 0x000ee80000100800 */
[----:B------:R-:W3:Y:S04]  /*6050*/  LDL R21, [R1+0x18] ;  /* 0x0000180001157983 */ /* 0x000ee80000100800 */
[----:B------:R-:W3:Y:S01]  /*6060*/  LDL R0, [R1+0x1c] ;  /* 0x00001c0001007983 */ /* 0x000ee20000100800 */
[----:B--2---:R-:W-:Y:S05]  /*6070*/  SHF.R.S32.HI R2, RZ, 0x1f, R5 ;  /* 0x0000001fff027819 */ /* 0x004fea0000011405 */
[----:B------:R-:W-:Y:S02]  /*6080*/  IMAD R4, R2, c[0x0][0x208], RZ ;  /* 0x0000820002047a24 */ /* 0x000fe400078e02ff */
[C---:B------:R-:W-:Y:S04]  /*6090*/  IMAD.WIDE.U32 R2, R5.reuse, c[0x0][0x208], RZ ;  /* 0x0000820005027a25 */ /* 0x040fe800078e00ff */
[----:B------:R-:W-:Y:S01]  /*60a0*/  IMAD R4, R5, c[0x0][0x20c], R4 ;  /* 0x0000830005047a24 */ /* 0x000fe200078e0204 */
[----:B----4-:R-:W-:Y:S03]  /*60b0*/  SHF.R.S32.HI R5, RZ, 0x1f, R6 ;  /* 0x0000001fff057819 */ /* 0x010fe60000011406 */
[----:B------:R-:W-:Y:S02]  /*60c0*/  IMAD.IADD R3, R3, 0x1, R4 ;  /* 0x0000000103037824 */ /* 0x000fe400078e0204 */
[----:B------:R-:W-:Y:S02]  /*60d0*/  IMAD R28, R5, c[0x0][0x218], RZ ;  /* 0x00008600051c7a24 */ /* 0x000fe400078e02ff */
[C---:B------:R-:W-:Y:S04]  /*60e0*/  IMAD.WIDE.U32 R2, R6.reuse, c[0x0][0x218], R2 ;  /* 0x0000860006027a25 */ /* 0x040fe800078e0002 */
[----:B------:R-:W-:Y:S01]  /*60f0*/  IMAD R28, R6, c[0x0][0x21c], R28 ;  /* 0x00008700061c7a24 */ /* 0x000fe200078e021c */
[----:B------:R-:W-:Y:S01]  /*6100*/  IADD3 R2, P0, R2, UR22, RZ ;  /* 0x0000001602027c10 */ /* 0x000fe2000ff1e0ff */
[C---:B-1----:R-:W-:Y:S03]  /*6110*/  HMMA.16816.F32.BF16 R4, R168.reuse, R8, RZ ;  /* 0x00000008a804723c */ /* 0x042fe600000418ff */
[----:B------:R-:W-:Y:S02]  /*6120*/  IADD3.X R28, R3, UR4, R28, P0, !PT ;  /* 0x00000004031c7c10 */ /* 0x000fe400087fe41c */
[C---:B------:R-:W-:Y:S03]  /*6130*/  LEA R20, P0, R2.reuse, c[0x0][0x1f8], 0x1 ;  /* 0x00007e0002147a11 */ /* 0x040fe600078008ff */
[C---:B------:R-:W-:Y:S01]  /*6140*/  HMMA.16816.F32.BF16 R8, R168.reuse, R10, RZ ;  /* 0x0000000aa808723c */ /* 0x040fe200000418ff */
[----:B------:R-:W-:Y:S02]  /*6150*/  LEA.HI.X R28, R2, c[0x0][0x1fc], R28, 0x1, P0 ;  /* 0x00007f00021c7a11 */ /* 0x000fe400000f0c1c */
[----:B------:R-:W1:Y:S04]  /*6160*/  SHFL.IDX PT, R2, R20, RZ, 0x181f ;  /* 0x00181fff14027589 */ /* 0x000e6800000e0000 */
[----:B------:R-:W2:Y:S04]  /*6170*/  SHFL.IDX PT, R3, R28, RZ, 0x181f ;  /* 0x00181fff1c037589 */ /* 0x000ea800000e0000 */
[----:B------:R-:W4:Y:S04]  /*6180*/  SHFL.IDX PT, R20, R20, 0x1, 0x181f ;  /* 0x00381f0014147f89 */ /* 0x000f2800000e0000 */
[----:B---3--:R-:W-:Y:S04]  /*6190*/  LDSM.16.M88.4 R176, [R132] ;  /* 0x0000000084b0783b */ /* 0x008fe80000000200 */
[----:B------:R-:W-:Y:S04]  /*61a0*/  LDSM.16.M88.4 R180, [R132+0x800] ;  /* 0x0008000084b4783b */ /* 0x000fe80000000200 */
[----:B------:R-:W-:Y:S01]  /*61b0*/  LDSM.16.M88.4 R184, [R132+0x1000] ;  /* 0x0010000084b8783b */ /* 0x000fe20000000200 */
[C---:B-1----:R-:W-:Y:S03]  /*61c0*/  IADD3 R12, P0, R2.reuse, R41, RZ ;  /* 0x00000029020c7210 */ /* 0x042fe60007f1e0ff */
[----:B------:R-:W-:Y:S02]  /*61d0*/  LDSM.16.M88.4 R188, [R132+0x1800] ;  /* 0x0018000084bc783b */ /* 0x000fe40000000200 */
[C---:B--2---:R-:W-:Y:S02]  /*61e0*/  IMAD.X R13, R3.reuse, 0x1, R40, P0 ;  /* 0x00000001030d7824 */ /* 0x044fe400000e0628 */
[----:B------:R-:W1:Y:S04]  /*61f0*/  SHFL.IDX PT, R28, R28, 0x1, 0x181f ;  /* 0x00381f001c1c7f89 */ /* 0x000e6800000e0000 */
[----:B------:R-:W-:Y:S01]  /*6200*/  @!PT LDS RZ, [RZ] ;  /* 0x00000000fffff984 */ /* 0x000fe20000000800 */
[----:B------:R-:W-:Y:S01]  /*6210*/  @!PT LDS RZ, [RZ] ;  /* 0x00000000fffff984 */ /* 0x000fe20000000800 */
[----:B------:R2:W-:Y:S01]  /*6220*/  LDGSTS.E.BYPASS.LTC128B.128 [R29], [R12.64], !P6 ;  /* 0x000000000c1d7fae */ /* 0x0005e2000f101d4c */
[C---:B------:R-:W-:Y:S03]  /*6230*/  IADD3 R14, P0, R2.reuse, R39, RZ ;  /* 0x00000027020e7210 */ /* 0x040fe60007f1e0ff */
[----:B--2---:R-:W2:Y:S02]  /*6240*/  LDL R13, [R1+0x4] ;  /* 0x00000400010d7983 */ /* 0x004ea40000100800 */
[C---:B------:R-:W-:Y:S01]  /*6250*/  IMAD.X R15, R3.reuse, 0x1, R38, P0 ;  /* 0x00000001030f7824 */ /* 0x040fe200000e0626 */
[C---:B------:R-:W-:Y:S05]  /*6260*/  IADD3 R22, P0, R2.reuse, R37, RZ ;  /* 0x0000002502167210 */ /* 0x040fea0007f1e0ff */
[C---:B------:R-:W-:Y:S01]  /*6270*/  IMAD.X R23, R3.reuse, 0x1, R36, P0 ;  /* 0x0000000103177824 */ /* 0x040fe200000e0624 */
[----:B------:R-:W-:Y:S05]  /*6280*/  IADD3 R30, P0, R2, R21, RZ ;  /* 0x00000015021e7210 */ /* 0x000fea0007f1e0ff */
[----:B------:R-:W-:Y:S01]  /*6290*/  IMAD.X R31, R3, 0x1, R0, P0 ;  /* 0x00000001031f7824 */ /* 0x000fe200000e0600 */
[----:B----4-:R-:W-:Y:S02]  /*62a0*/  IADD3 R2, P0, R20, R41, RZ ;  /* 0x0000002914027210 */ /* 0x010fe40007f1e0ff */
[----:B------:R3:W5:Y:S04]  /*62b0*/  LDL.LU R41, [R1+0x58] ;  /* 0x0000580001297983 */ /* 0x0007680000300800 */
[----:B--2---:R2:W-:Y:S01]  /*62c0*/  LDGSTS.E.BYPASS.LTC128B.128 [R13+0x2100], [R14.64], !P5 ;  /* 0x021000000e0d7fae */ /* 0x0045e2000e901d4c */
[----:B------:R-:W-:Y:S05]  /*62d0*/  MOV R3, R13 ;  /* 0x0000000d00037202 */ /* 0x000fea0000000f00 */
[----:B------:R1:W-:Y:S01]  /*62e0*/  LDGSTS.E.BYPASS.LTC128B.128 [R3+0x4100], [R22.64], !P4 ;  /* 0x0410000016037fae */ /* 0x0003e2000e101d4c */
[C---:B--2---:R-:W-:Y:S07]  /*62f0*/  HMMA.16816.F32.BF16 R12, R168.reuse, R16, RZ ;  /* 0x00000010a80c723c */ /* 0x044fee00000418ff */
[----:B------:R-:W-:Y:S02]  /*6300*/  IMAD.MOV.U32 R17, RZ, RZ, R3 ;  /* 0x000000ffff117224 */ /* 0x000fe400078e0003 */
[----:B-1----:R-:W-:Y:S02]  /*6310*/  IMAD.X R3, R28, 0x1, R40, P0 ;  /* 0x000000011c037824 */ /* 0x002fe400000e0628 */
[----:B------:R3:W5:Y:S01]  /*6320*/  LDL.LU R40, [R1+0x54] ;  /* 0x0000540001287983 */ /* 0x0007620000300800 */
[----:B------:R-:W-:Y:S03]  /*6330*/  IADD3 R22, P0, R20, R39, RZ ;  /* 0x0000002714167210 */ /* 0x000fe60007f1e0ff */
[----:B------:R1:W-:Y:S02]  /*6340*/  LDGSTS.E.BYPASS.LTC128B.128 [R17+0x6100], [R30.64], !P3 ;  /* 0x061000001e117fae */ /* 0x0003e4000d901d4c */
[----:B------:R-:W-:Y:S02]  /*6350*/  IMAD.X R23, R28, 0x1, R38, P0 ;  /* 0x000000011c177824 */ /* 0x000fe400000e0626 */
[----:B------:R2:W-:Y:S04]  /*6360*/  LDGSTS.E.BYPASS.LTC128B.128 [R29+0x1000], [R2.64], !P6 ;  /* 0x01000000021d7fae */ /* 0x0005e8000f101d4c */
[----:B------:R4:W-:Y:S04]  /*6370*/  LDGSTS.E.BYPASS.LTC128B.128 [R29+0x3000], [R22.64], !P5 ;  /* 0x03000000161d7fae */ /* 0x0009e8000e901d4c */
[----:B------:R3:W5:Y:S04]  /*6380*/  LDL.LU R39, [R1+0x50] ;  /* 0x0000500001277983 */ /* 0x0007680000300800 */
[----:B------:R3:W5:Y:S01]  /*6390*/  LDL.LU R38, [R1+0x4c] ;  /* 0x00004c0001267983 */ /* 0x0007620000300800 */
[C---:B-1----:R-:W-:Y:S01]  /*63a0*/  HMMA.16816.F32.BF16 R16, R168.reuse, R18, RZ ;  /* 0x00000012a810723c */ /* 0x042fe200000418ff */
[----:B--2---:R-:W-:Y:S02]  /*63b0*/  IADD3 R2, P0, R20, R37, RZ ;  /* 0x0000002514027210 */ /* 0x004fe40007f1e0ff */
[----:B------:R3:W5:Y:S02]  /*63c0*/  LDL.LU R37, [R1+0x48] ;  /* 0x0000480001257983 */ /* 0x0007640000300800 */
[----:B------:R-:W-:Y:S02]  /*63d0*/  IADD3.X R3, R28, R36, RZ, P0, !PT ;  /* 0x000000241c037210 */ /* 0x000fe400007fe4ff */
[----:B------:R3:W5:Y:S01]  /*63e0*/  LDL.LU R36, [R1+0x44] ;  /* 0x0000440001247983 */ /* 0x0007620000300800 */
[----:B------:R-:W-:Y:S02]  /*63f0*/  IADD3 R30, P0, R20, R21, RZ ;  /* 0x00000015141e7210 */ /* 0x000fe40007f1e0ff */
[C---:B----4-:R-:W-:Y:S01]  /*6400*/  HMMA.16816.F32.BF16 R20, R168.reuse, R24, RZ ;  /* 0x00000018a814723c */ /* 0x050fe200000418ff */
[----:B------:R1:W-:Y:S02]  /*6410*/  LDGSTS.E.BYPASS.LTC128B.128 [R29+0x5000], [R2.64], !P4 ;  /* 0x05000000021d7fae */ /* 0x0003e4000e101d4c */
[----:B------:R-:W-:Y:S01]  /*6420*/  IMAD.X R31, R28, 0x1, R0, P0 ;  /* 0x000000011c1f7824 */ /* 0x000fe200000e0600 */
[----:B------:R-:W-:Y:S01]  /*6430*/  PLOP3.LUT P0, PT, PT, PT, UP0, 0x80, 0x0 ;  /* 0x000000000000781c */ /* 0x000fe20003f0f008 */
[----:B------:R3:W5:Y:S03]  /*6440*/  LDL.LU R0, [R1+0x40] ;  /* 0x0000400001007983 */ /* 0x0007660000300800 */
[C---:B------:R-:W-:Y:S01]  /*6450*/  HMMA.16816.F32.BF16 R24, R168.reuse, R26, RZ ;  /* 0x0000001aa818723c */ /* 0x040fe200000418ff */
[----:B------:R1:W-:Y:S04]  /*6460*/  LDGSTS.E.BYPASS.LTC128B.128 [R29+0x7000], [R30.64], !P3 ;  /* 0x070000001e1d7fae */ /* 0x0003e8000d901d4c */
[----:B------:R-:W0:Y:S03]  /*6470*/  LDGDEPBAR ;  /* 0x00000000000079af */ /* 0x000e260000000000 */
[C---:B-1----:R-:W-:Y:S08]  /*6480*/  HMMA.16816.F32.BF16 R28, R168.reuse, R32, RZ ;  /* 0x00000020a81c723c */ /* 0x042ff000000418ff */
[----:B------:R-:W-:Y:S08]  /*6490*/  HMMA.16816.F32.BF16 R32, R168, R34, RZ ;  /* 0x00000022a820723c */ /* 0x000ff000000418ff */
[C---:B------:R-:W-:Y:S08]  /*64a0*/  HMMA.16816.F32.BF16 R4, R172.reuse, R176, R4 ;  /* 0x000000b0ac04723c */ /* 0x040ff00000041804 */
[C---:B------:R-:W-:Y:S01]  /*64b0*/  HMMA.16816.F32.BF16 R8, R172.reuse, R178, R8 ;  /* 0x000000b2ac08723c */ /* 0x040fe20000041808 */
[----:B------:R-:W1:Y:S07]  /*64c0*/  LDSM.16.M88.4 R176, [R251+0x10100] ;  /* 0x01010000fbb0783b */ /* 0x000e6e0000000200 */
[C---:B------:R-:W-:Y:S08]  /*64d0*/  HMMA.16816.F32.BF16 R12, R172.reuse, R180, R12 ;  /* 0x000000b4ac0c723c */ /* 0x040ff0000004180c */
[C---:B------:R-:W-:Y:S01]  /*64e0*/  HMMA.16816.F32.BF16 R16, R172.reuse, R182, R16 ;  /* 0x000000b6ac10723c */ /* 0x040fe20000041810 */
[----:B------:R-:W2:Y:S07]  /*64f0*/  LDSM.16.M88.4 R180, [R251+0x10900] ;  /* 0x01090000fbb4783b */ /* 0x000eae0000000200 */
[C---:B------:R-:W-:Y:S08]  /*6500*/  HMMA.16816.F32.BF16 R20, R172.reuse, R184, R20 ;  /* 0x000000b8ac14723c */ /* 0x040ff00000041814 */
[C---:B------:R-:W-:Y:S01]  /*6510*/  HMMA.16816.F32.BF16 R24, R172.reuse, R186, R24 ;  /* 0x000000baac18723c */ /* 0x040fe20000041818 */
[----:B------:R-:W-:Y:S07]  /*6520*/  LDSM.16.M88.4 R184, [R251+0x11900] ;  /* 0x01190000fbb8783b */ /* 0x000fee0000000200 */
[C---:B------:R-:W-:Y:S08]  /*6530*/  HMMA.16816.F32.BF16 R28, R172.reuse, R188, R28 ;  /* 0x000000bcac1c723c */ /* 0x040ff0000004181c */
[----:B------:R-:W-:Y:S08]  /*6540*/  HMMA.16816.F32.BF16 R32, R172, R190, R32 ;  /* 0x000000beac20723c */ /* 0x000ff00000041820 */
[C---:B-1----:R-:W-:Y:S08]  /*6550*/  HMMA.16816.F32.BF16 R4, R192.reuse, R176, R4 ;  /* 0x000000b0c004723c */ /* 0x042ff00000041804 */
[C---:B------:R-:W-:Y:S01]  /*6560*/  HMMA.16816.F32.BF16 R8, R192.reuse, R178, R8 ;  /* 0x000000b2c008723c */ /* 0x040fe20000041808 */
[----:B------:R-:W1:Y:S07]  /*6570*/  LDSM.16.M88.4 R176, [R251+0x11100] ;  /* 0x01110000fbb0783b */ /* 0x000e6e0000000200 */
[C---:B--2---:R-:W-:Y:S08]  /*6580*/  HMMA.16816.F32.BF16 R12, R192.reuse, R180, R12 ;  /* 0x000000b4c00c723c */ /* 0x044ff0000004180c */
[C---:B------:R-:W-:Y:S01]  /*6590*/  HMMA.16816.F32.BF16 R16, R192.reuse, R182, R16 ;  /* 0x000000b6c010723c */ /* 0x040fe20000041810 */
[----:B------:R-:W2:Y:S07]  /*65a0*/  LDSM.16.M88.4 R180, [R252] ;  /* 0x00000000fcb4783b */ /* 0x000eae0000000200 */
[C---:B-1----:R-:W-:Y:S08]  /*65b0*/  HMMA.16816.F32.BF16 R20, R192.reuse, R176, R20 ;  /* 0x000000b0c014723c */ /* 0x042ff00000041814 */
[C---:B------:R-:W-:Y:S01]  /*65c0*/  HMMA.16816.F32.BF16 R24, R192.reuse, R178, R24 ;  /* 0x000000b2c018723c */ /* 0x040fe20000041818 */
[----:B------:R-:W1:Y:S07]  /*65d0*/  LDSM.16.M88.4 R176, [R252+0x800] ;  /* 0x00080000fcb0783b */ /* 0x000e6e0000000200 */
[C---:B------:R-:W-:Y:S08]  /*65e0*/  HMMA.16816.F32.BF16 R28, R192.reuse, R184, R28 ;  /* 0x000000b8c01c723c */ /* 0x040ff0000004181c */
[----:B------:R-:W-:Y:S01]  /*65f0*/  HMMA.16816.F32.BF16 R32, R192, R186, R32 ;  /* 0x000000bac020723c */ /* 0x000fe20000041820 */
[----:B------:R-:W4:Y:S07]  /*6600*/  LDSM.16.M88.4 R184, [R252+0x1000] ;  /* 0x00100000fcb8783b */ /* 0x000f2e0000000200 */
[C---:B--2---:R-:W-:Y:S08]  /*6610*/  HMMA.16816.F32.BF16 R4, R196.reuse, R180, R4 ;  /* 0x000000b4c404723c */ /* 0x044ff00000041804 */
[C---:B------:R-:W-:Y:S01]  /*6620*/  HMMA.16816.F32.BF16 R8, R196.reuse, R182, R8 ;  /* 0x000000b6c408723c */ /* 0x040fe20000041808 */
[----:B------:R-:W2:Y:S07]  /*6630*/  LDSM.16.M88.4 R180, [R252+0x1800] ;  /* 0x00180000fcb4783b */ /* 0x000eae0000000200 */
[C---:B-1----:R-:W-:Y:S08]  /*6640*/  HMMA.16816.F32.BF16 R12, R196.reuse, R176, R12 ;  /* 0x000000b0c40c723c */ /* 0x042ff0000004180c */
[C---:B------:R-:W-:Y:S01]  /*6650*/  HMMA.16816.F32.BF16 R16, R196.reuse, R178, R16 ;  /* 0x000000b2c410723c */ /* 0x040fe20000041810 */
[----:B------:R-:W1:Y:S07]  /*6660*/  LDSM.16.M88.4 R176, [R134+0x12100] ;  /* 0x0121000086b0783b */ /* 0x000e6e0000000200 */
[C---:B----4-:R-:W-:Y:S08]  /*6670*/  HMMA.16816.F32.BF16 R20, R196.reuse, R184, R20 ;  /* 0x000000b8c414723c */ /* 0x050ff00000041814 */
[C---:B------:R-:W-:Y:S01]  /*6680*/  HMMA.16816.F32.BF16 R24, R196.reuse, R186, R24 ;  /* 0x000000bac418723c */ /* 0x040fe20000041818 */
[----:B------:R-:W4:Y:S07]  /*6690*/  LDSM.16.M88.4 R184, [R134+0x12900] ;  /* 0x0129000086b8783b */ /* 0x000f2e0000000200 */
[C---:B--2---:R-:W-:Y:S08]  /*66a0*/  HMMA.16816.F32.BF16 R28, R196.reuse, R180, R28 ;  /* 0x000000b4c41c723c */ /* 0x044ff0000004181c */
[----:B------:R-:W-:Y:S01]  /*66b0*/  HMMA.16816.F32.BF16 R32, R196, R182, R32 ;  /* 0x000000b6c420723c */ /* 0x000fe20000041820 */
        /* <DEDUP_REMOVED lines=8> */
[C---:B------:R-:W-:Y:S01]  /*6740*/  HMMA.16816.F32.BF16 R24, R200.reuse, R182, R24 ;  /* 0x000000b6c818723c */ /* 0x040fe20000041818 */
[----:B------:R-:W2:Y:S07]  /*6750*/  LDSM.16.M88.4 R180, [R132+0x2800] ;  /* 0x0028000084b4783b */ /* 0x000eae0000000200 */
[C---:B-1----:R-:W-:Y:S08]  /*6760*/  HMMA.16816.F32.BF16 R28, R200.reuse, R176, R28 ;  /* 0x000000b0c81c723c */ /* 0x042ff0000004181c */
[----:B------:R-:W-:Y:S01]  /*6770*/  HMMA.16816.F32.BF16 R32, R200, R178, R32 ;  /* 0x000000b2c820723c */ /* 0x000fe20000041820 */
        /* <DEDUP_REMOVED lines=123> */
[----:B------:R-:W2:Y:S01]  /*6f30*/  LDSM.16.M88.4 R180, [R252+0x7800] ;  /* 0x00780000fcb4783b */ /* 0x000ea20000000200 */
[----:B------:R-:W-:Y:S04]  /*6f40*/  DEPBAR.LE SB0, 0x0 ;  /* 0x000080000000791a */ /* 0x000fe80000000000 */
[----:B------:R-:W-:Y:S02]  /*6f50*/  BAR.SYNC.DEFER_BLOCKING 0x0 ;  /* 0x0000000000007b1d */ /* 0x000fe40000010000 */
[C---:B-1----:R-:W-:Y:S08]  /*6f60*/  HMMA.16816.F32.BF16 R12, R244.reuse, R176, R12 ;  /* 0x000000b0f40c723c */ /* 0x042ff0000004180c */
[C---:B------:R-:W-:Y:S08]  /*6f70*/  HMMA.16816.F32.BF16 R16, R244.reuse, R178, R16 ;  /* 0x000000b2f410723c */ /* 0x040ff00000041810 */
[C---:B----4-:R-:W-:Y:S08]  /*6f80*/  HMMA.16816.F32.BF16 R20, R244.reuse, R184, R20 ;  /* 0x000000b8f414723c */ /* 0x050ff00000041814 */
[C---:B------:R-:W-:Y:S08]  /*6f90*/  HMMA.16816.F32.BF16 R24, R244.reuse, R186, R24 ;  /* 0x000000baf418723c */ /* 0x040ff00000041818 */
[C---:B--2---:R-:W-:Y:S08]  /*6fa0*/  HMMA.16816.F32.BF16 R28, R244.reuse, R180, R28 ;  /* 0x000000b4f41c723c */ /* 0x044ff0000004181c */
[----:B------:R-:W-:Y:S01]  /*6fb0*/  HMMA.16816.F32.BF16 R32, R244, R182, R32 ;  /* 0x000000b6f420723c */ /* 0x000fe20000041820 */
[----:B---3-5:R-:W-:-:S07]  /*6fc0*/  @P0 BRA `(.L_x_8) ;  /* 0xffffea9000000947 */ /* 0x028fce000383ffff */
.L_x_7:
[----:B-1----:R-:W2:Y:S01]  /*6fd0*/  LDL.LU R177, [R1+0x14] ;  /* 0x0000140001b17983 */ /* 0x002ea20000300800 */
[----:B------:R-:W-:Y:S01]  /*6fe0*/  FMNMX.FTZ R2, R4, R0, !PT ;  /* 0x0000000004027209 */ /* 0x000fe20007810000 */
[----:B------:R-:W-:Y:S02]  /*6ff0*/  UISETP.GT.AND UP0, UPT, UR6, UR8, UPT ;  /* 0x000000080600728c */ /* 0x000fe4000bf04270 */
[----:B------:R-:W0:Y:S01]  /*7000*/  LDGDEPBAR ;  /* 0x00000000000079af */ /* 0x000e220000000000 */
[----:B------:R-:W-:Y:S01]  /*7010*/  FMNMX.FTZ R2, R5, R2, !PT ;  /* 0x0000000205027209 */ /* 0x000fe20007810000 */
[----:B------:R-:W-:Y:S02]  /*7020*/  UIADD3 UR6, UR6, -0x1, URZ ;  /* 0xffffffff06067890 */ /* 0x000fe4000fffe03f */
[----:B------:R-:W-:Y:S02]  /*7030*/  PLOP3.LUT P0, PT, PT, PT, UP0, 0x80, 0x0 ;  /* 0x000000000000781c */ /* 0x000fe40003f0f008 */
[----:B------:R-:W-:Y:S04]  /*7040*/  FMNMX.FTZ R2, R8, R2, !PT ;  /* 0x0000000208027209 */ /* 0x000fe80007810000 */
        /* <DEDUP_REMOVED lines=12> */
[----:B------:R-:W-:Y:S05]  /*7110*/  FMNMX.FTZ R2, R33, R2, !PT ;  /* 0x0000000221027209 */ /* 0x000fea0007810000 */
[----:B------:R-:W1:Y:S02]  /*7120*/  SHFL.BFLY PT, R3, R2, 0x2, 0x1f ;  /* 0x0c401f0002037f89 */ /* 0x000e6400000e0000 */
[----:B-1----:R-:W-:Y:S06]  /*7130*/  FMNMX.FTZ R2, R2, R3, !PT ;  /* 0x0000000302027209 */ /* 0x002fec0007810000 */
[----:B------:R-:W1:Y:S02]  /*7140*/  SHFL.BFLY PT, R132, R2, 0x1, 0x1f ;  /* 0x0c201f0002847f89 */ /* 0x000e6400000e0000 */
[----:B-1----:R-:W-:Y:S05]  /*7150*/  FMNMX.FTZ R132, R2, R132, !PT ;  /* 0x0000008402847209 */ /* 0x002fea0007810000 */
[C---:B------:R-:W-:Y:S02]  /*7160*/  FMUL.FTZ R2, R132.reuse, c[0x0][0x2d0] ;  /* 0x0000b40084027a20 */ /* 0x040fe40000410000 */
[----:B------:R-:W-:Y:S02]  /*7170*/  FADD.FTZ R0, -R132, R0 ;  /* 0x0000000084007221 */ /* 0x000fe40000010100 */
[--C-:B------:R-:W-:Y:S02]  /*7180*/  FFMA.FTZ R4, R4, c[0x0][0x2d0], -R2.reuse ;  /* 0x0000b40004047a23 */ /* 0x100fe40000010802 */
[----:B------:R-:W-:Y:S02]  /*7190*/  FMUL.FTZ R0, R0, c[0x0][0x2d0] ;  /* 0x0000b40000007a20 */ /* 0x000fe40000410000 */
[--C-:B------:R-:W-:Y:S02]  /*71a0*/  FFMA.FTZ R190, R16, c[0x0][0x2d0], -R2.reuse ;  /* 0x0000b40010be7a23 */ /* 0x100fe40000010802 */
[--C-:B------:R-:W-:Y:S01]  /*71b0*/  FFMA.FTZ R189, R17, c[0x0][0x2d0], -R2.reuse ;  /* 0x0000b40011bd7a23 */ /* 0x100fe20000010802 */
[----:B------:R-:W1:Y:S01]  /*71c0*/  MUFU.EX2 R3, R0 ;  /* 0x0000000000037308 */ /* 0x000e620000000800 */
[--C-:B------:R-:W-:Y:S02]  /*71d0*/  FFMA.FTZ R187, R32, c[0x0][0x2d0], -R2.reuse ;  /* 0x0000b40020bb7a23 */ /* 0x100fe40000010802 */
[--C-:B------:R-:W-:Y:S02]  /*71e0*/  FFMA.FTZ R188, R33, c[0x0][0x2d0], -R2.reuse ;  /* 0x0000b40021bc7a23 */ /* 0x100fe40000010802 */
[--C-:B------:R-:W-:Y:S02]  /*71f0*/  FFMA.FTZ R176, R5, c[0x0][0x2d0], -R2.reuse ;  /* 0x0000b40005b07a23 */ /* 0x100fe40000010802 */
[--C-:B------:R-:W-:Y:S02]  /*7200*/  FFMA.FTZ R178, R8, c[0x0][0x2d0], -R2.reuse ;  /* 0x0000b40008b27a23 */ /* 0x100fe40000010802 */
[--C-:B------:R-:W-:Y:S02]  /*7210*/  FFMA.FTZ R9, R9, c[0x0][0x2d0], -R2.reuse ;  /* 0x0000b40009097a23 */ /* 0x100fe40000010802 */
[--C-:B------:R-:W-:Y:S01]  /*7220*/  FFMA.FTZ R12, R12, c[0x0][0x2d0], -R2.reuse ;  /* 0x0000b4000c0c7a23 */ /* 0x100fe20000010802 */
[----:B------:R-:W-:Y:S01]  /*7230*/  MUFU.EX2 R176, R176 ;  /* 0x000000b000b07308 */ /* 0x000fe20000000800 */
[--C-:B------:R-:W-:Y:S02]  /*7240*/  FFMA.FTZ R182, R13, c[0x0][0x2d0], -R2.reuse ;  /* 0x0000b4000db67a23 */ /* 0x100fe40000010802 */
[--C-:B------:R-:W-:Y:S02]  /*7250*/  FFMA.FTZ R191, R20, c[0x0][0x2d0], -R2.reuse ;  /* 0x0000b40014bf7a23 */ /* 0x100fe40000010802 */
[--C-:B------:R-:W-:Y:S02]  /*7260*/  FFMA.FTZ R184, R21, c[0x0][0x2d0], -R2.reuse ;  /* 0x0000b40015b87a23 */ /* 0x100fe40000010802 */
[--C-:B------:R-:W-:Y:S02]  /*7270*/  FFMA.FTZ R186, R24, c[0x0][0x2d0], -R2.reuse ;  /* 0x0000b40018ba7a23 */ /* 0x100fe40000010802 */
[--C-:B------:R-:W-:Y:S01]  /*7280*/  FFMA.FTZ R185, R25, c[0x0][0x2d0], -R2.reuse ;  /* 0x0000b40019b97a23 */ /* 0x100fe20000010802 */
[----:B------:R-:W-:Y:S01]  /*7290*/  MUFU.EX2 R178, R178 ;  /* 0x000000b200b27308 */ /* 0x000fe20000000800 */
[--C-:B------:R-:W-:Y:S02]  /*72a0*/  FFMA.FTZ R28, R28, c[0x0][0x2d0], -R2.reuse ;  /* 0x0000b4001c1c7a23 */ /* 0x100fe40000010802 */
[----:B------:R-:W-:Y:S02]  /*72b0*/  FFMA.FTZ R181, R29, c[0x0][0x2d0], -R2 ;  /* 0x0000b4001db57a23 */ /* 0x000fe40000010802 */
[C---:B-1----:R-:W-:Y:S02]  /*72c0*/  FMUL.FTZ R32, R3.reuse, R136 ;  /* 0x0000008803207220 */ /* 0x042fe40000410000 */
[C---:B------:R-:W-:Y:S02]  /*72d0*/  FMUL.FTZ R33, R3.reuse, R137 ;  /* 0x0000008903217220 */ /* 0x040fe40000410000 */
[C---:B------:R-:W-:Y:S01]  /*72e0*/  FMUL.FTZ R5, R3.reuse, R165 ;  /* 0x000000a503057220 */ /* 0x040fe20000410000 */
[----:B------:R-:W2:Y:S01]  /*72f0*/  MUFU.EX2 R2, R4 ;  /* 0x0000000400027308 */ /* 0x000ea20000000800 */
[C---:B------:R-:W-:Y:S02]  /*7300*/  FMUL.FTZ R8, R3.reuse, R160 ;  /* 0x000000a003087220 */ /* 0x040fe40000410000 */
        /* <DEDUP_REMOVED lines=56> */
[C---:B--2---:R-:W-:Y:S04]  /*7690*/  FFMA.FTZ R0, R3.reuse, R177, R2 ;  /* 0x000000b103007223 */ /* 0x044fe80000010002 */
[C---:B------:R-:W-:Y:S01]  /*76a0*/  FADD.FTZ R0, R176.reuse, R0 ;  /* 0x00000000b0007221 */ /* 0x040fe20000010000 */
[----:B------:R-:W-:Y:S02]  /*76b0*/  F2FP.BF16.PACK_AB R176, R176, R2 ;  /* 0x00000002b0b0723e */ /* 0x000fe400000010ff */
[----:B------:R-:W1:Y:S01]  /*76c0*/  MUFU.EX2 R2, R9 ;  /* 0x0000000900027308 */ /* 0x000e620000000800 */
[----:B------:R-:W-:Y:S04]  /*76d0*/  FADD.FTZ R0, R178, R0 ;  /* 0x00000000b2007221 */ /* 0x000fe80000010000 */
[----:B-1----:R-:W-:Y:S01]  /*76e0*/  FADD.FTZ R183, R2, R0 ;  /* 0x0000000002b77221 */ /* 0x002fe20000010000 */
[----:B------:R-:W-:Y:S01]  /*76f0*/  FMNMX.FTZ R0, R6, R133, !PT ;  /* 0x0000008506007209 */ /* 0x000fe20007810000 */
[----:B------:R-:W-:Y:S01]  /*7700*/  FMUL.FTZ R9, R3, R161 ;  /* 0x000000a103097220 */ /* 0x000fe20000410000 */
[----:B------:R-:W-:Y:S02]  /*7710*/  F2FP.BF16.PACK_AB R178, R2, R178 ;  /* 0x000000b202b2723e */ /* 0x000fe400000010ff */
        /* <DEDUP_REMOVED lines=14> */
[C---:B------:R-:W-:Y:S05]  /*7800*/  FMNMX.FTZ R0, R35.reuse, R0, !PT ;  /* 0x0000000023007209 */ /* 0x040fea0007810000 */
[----:B------:R-:W1:Y:S02]  /*7810*/  SHFL.BFLY PT, R2, R0, 0x2, 0x1f ;  /* 0x0c401f0000027f89 */ /* 0x000e6400000e0000 */
[----:B-1----:R-:W-:Y:S06]  /*7820*/  FMNMX.FTZ R0, R0, R2, !PT ;  /* 0x0000000200007209 */ /* 0x002fec0007810000 */
[----:B------:R-:W1:Y:S02]  /*7830*/  SHFL.BFLY PT, R2, R0, 0x1, 0x1f ;  /* 0x0c201f0000027f89 */ /* 0x000e6400000e0000 */
[----:B-1----:R-:W-:Y:S05]  /*7840*/  FMNMX.FTZ R2, R2, R0, !PT ;  /* 0x0000000002027209 */ /* 0x002fea0007810000 */
[C---:B------:R-:W-:Y:S02]  /*7850*/  FADD.FTZ R0, -R2.reuse, R133 ;  /* 0x0000008502007221 */ /* 0x040fe40000010100 */
[----:B------:R-:W2:Y:S01]  /*7860*/  LDL.LU R133, [R1+0x38] ;  /* 0x0000380001857983 */ /* 0x000ea20000300800 */
[----:B------:R-:W-:Y:S02]  /*7870*/  FMUL.FTZ R4, R2, c[0x0][0x2d0] ;  /* 0x0000b40002047a20 */ /* 0x000fe40000410000 */
[----:B------:R-:W-:Y:S02]  /*7880*/  FMUL.FTZ R0, R0, c[0x0][0x2d0] ;  /* 0x0000b40000007a20 */ /* 0x000fe40000410000 */
[--C-:B------:R-:W-:Y:S02]  /*7890*/  FFMA.FTZ R34, R34, c[0x0][0x2d0], -R4.reuse ;  /* 0x0000b40022227a23 */ /* 0x100fe40000010804 */
[--C-:B------:R-:W-:Y:S02]  /*78a0*/  FFMA.FTZ R35, R35, c[0x0][0x2d0], -R4.reuse ;  /* 0x0000b40023237a23 */ /* 0x100fe40000010804 */
[----:B------:R-:W1:Y:S01]  /*78b0*/  MUFU.EX2 R0, R0 ;  /* 0x0000000000007308 */ /* 0x000e620000000800 */
[--C-:B------:R-:W-:Y:S01]  /*78c0*/  FFMA.FTZ R179, R10, c[0x0][0x2d0], -R4.reuse ;  /* 0x0000b4000ab37a23 */ /* 0x100fe20000010804 */
[----:B------:R-:W-:Y:S01]  /*78d0*/  MOV R165, R34 ;  /* 0x0000002200a57202 */ /* 0x000fe20000000f00 */
        /* <DEDUP_REMOVED lines=11> */
[----:B------:R-:W-:Y:S01]  /*7990*/  MUFU.EX2 R152, R179 ;  /* 0x000000b300987308 */ /* 0x000fe20000000800 */
        /* <DEDUP_REMOVED lines=10> */
[----:B-1----:R-:W-:Y:S01]  /*7a40*/  FMUL.FTZ R34, R0, R138 ;  /* 0x0000008a00227220 */ /* 0x002fe20000410000 */
[----:B------:R-:W-:Y:S01]  /*7a50*/  MUFU.EX2 R177, R177 ;  /* 0x000000b100b17308 */ /* 0x000fe20000000800 */
[--C-:B------:R-:W-:Y:S01]  /*7a60*/  FFMA.FTZ R184, R26, c[0x0][0x2d0], -R4.reuse ;  /* 0x0000b4001ab87a23 */ /* 0x100fe20000010804 */
[----:B------:R-:W-:Y:S01]  /*7a70*/  MOV R26, R191 ;  /* 0x000000bf001a7202 */ /* 0x000fe20000000f00 */
[----:B------:R-:W-:Y:S01]  /*7a80*/  FFMA.FTZ R191, R27, c[0x0][0x2d0], -R4 ;  /* 0x0000b4001bbf7a23 */ /* 0x000fe20000010804 */
[----:B------:R-:W-:Y:S01]  /*7a90*/  MOV R141, R6 ;  /* 0x00000006008d7202 */ /* 0x000fe20000000f00 */
[C---:B------:R-:W-:Y:S01]  /*7aa0*/  FMUL.FTZ R4, R3.reuse, R164 ;  /* 0x000000a403047220 */ /* 0x040fe20000410000 */
[----:B------:R-:W-:Y:S01]  /*7ab0*/  MOV R164, R35 ;  /* 0x0000002300a47202 */ /* 0x000fe20000000f00 */
[C---:B------:R-:W-:Y:S01]  /*7ac0*/  FMUL.FTZ R35, R0.reuse, R139 ;  /* 0x0000008b00237220 */ /* 0x040fe20000410000 */
[----:B------:R-:W-:Y:S01]  /*7ad0*/  MOV R148, R19 ;  /* 0x0000001300947202 */ /* 0x000fe20000000f00 */
[----:B------:R-:W1:Y:S01]  /*7ae0*/  LDSM.16.MT88.4 R136, [R135+0x100] ;  /* 0x000100008788783b */ /* 0x000e620000004200 */
[C---:B------:R-:W-:Y:S01]  /*7af0*/  FMUL.FTZ R12, R3.reuse, R156 ;  /* 0x0000009c030c7220 */ /* 0x040fe20000410000 */
[----:B------:R-:W-:Y:S01]  /*7b00*/  MOV R157, R18 ;  /* 0x00000012009d7202 */ /* 0x000fe20000000f00 */
[----:B------:R-:W-:Y:S01]  /*7b10*/  FMUL.FTZ R28, R3, R140 ;  /* 0x0000008c031c7220 */ /* 0x000fe20000410000 */
[----:B------:R-:W3:Y:S01]  /*7b20*/  MUFU.EX2 R156, R180 ;  /* 0x000000b4009c7308 */ /* 0x000ee20000000800 */
[C---:B------:R-:W-:Y:S01]  /*7b30*/  FMUL.FTZ R6, R0.reuse, R166 ;  /* 0x000000a600067220 */ /* 0x040fe20000410000 */
[----:B------:R-:W-:Y:S01]  /*7b40*/  MOV R140, R15 ;  /* 0x0000000f008c7202 */ /* 0x000fe20000000f00 */
[C---:B------:R-:W-:Y:S01]  /*7b50*/  FMUL.FTZ R15, R0.reuse, R159 ;  /* 0x0000009f000f7220 */ /* 0x040fe20000410000 */
[----:B------:R-:W-:Y:S01]  /*7b60*/  MOV R166, R14 ;  /* 0x0000000e00a67202 */ /* 0x000fe20000000f00 */
[C---:B------:R-:W-:Y:S01]  /*7b70*/  FMUL.FTZ R14, R0.reuse, R158 ;  /* 0x0000009e000e7220 */ /* 0x040fe20000410000 */
[----:B------:R-:W-:Y:S01]  /*7b80*/  MOV R145, R23 ;  /* 0x0000001700917202 */ /* 0x000fe20000000f00 */
[C---:B------:R-:W-:Y:S01]  /*7b90*/  FMUL.FTZ R18, R0.reuse, R154 ;  /* 0x0000009a00127220 */ /* 0x040fe20000410000 */
[----:B------:R-:W-:Y:S01]  /*7ba0*/  MOV R149, R22 ;  /* 0x0000001600957202 */ /* 0x000fe20000000f00 */
[C---:B------:R-:W-:Y:S01]  /*7bb0*/  FMUL.FTZ R19, R0.reuse, R155 ;  /* 0x0000009b00137220 */ /* 0x040fe20000410000 */
[----:B------:R4:W5:Y:S01]  /*7bc0*/  MUFU.EX2 R3, R7 ;  /* 0x0000000700037308 */ /* 0x0009620000000800 */
[C---:B------:R-:W-:Y:S01]  /*7bd0*/  FMUL.FTZ R22, R0.reuse, R150 ;  /* 0x0000009600167220 */ /* 0x040fe20000410000 */
[----:B------:R-:W-:Y:S01]  /*7be0*/  MOV R144, R26 ;  /* 0x0000001a00907202 */ /* 0x000fe20000000f00 */
[C---:B------:R-:W-:Y:S01]  /*7bf0*/  FMUL.FTZ R23, R0.reuse, R151 ;  /* 0x0000009700177220 */ /* 0x040fe20000410000 */
[----:B------:R-:W-:Y:S01]  /*7c00*/  MOV R160, R31 ;  /* 0x0000001f00a07202 */ /* 0x000fe20000000f00 */
[C---:B------:R-:W-:Y:S01]  /*7c10*/  FMUL.FTZ R26, R0.reuse, R146 ;  /* 0x00000092001a7220 */ /* 0x040fe20000410000 */
[----:B------:R-:W-:Y:S01]  /*7c20*/  MOV R158, R144 ;  /* 0x00000090009e7202 */ /* 0x000fe20000000f00 */
[C---:B------:R-:W-:Y:S02]  /*7c30*/  FMUL.FTZ R27, R0.reuse, R147 ;  /* 0x00000093001b7220 */ /* 0x040fe40000410000 */
[C---:B------:R-:W-:Y:S01]  /*7c40*/  FMUL.FTZ R30, R0.reuse, R142 ;  /* 0x0000008e001e7220 */ /* 0x040fe20000410000 */
[----:B------:R-:W-:Y:S01]  /*7c50*/  MUFU.EX2 R144, R189 ;  /* 0x000000bd00907308 */ /* 0x000fe20000000800 */
[C---:B------:R-:W-:Y:S02]  /*7c60*/  FMUL.FTZ R31, R0.reuse, R143 ;  /* 0x0000008f001f7220 */ /* 0x040fe40000410000 */
[----:B------:R-:W-:Y:S01]  /*7c70*/  FMUL.FTZ R38, R0, R38 ;  /* 0x0000002600267220 */ /* 0x000fe20000410000 */
[----:B---3--:R-:W-:Y:S01]  /*7c80*/  F2FP.BF16.PACK_AB R179, R156, R152 ;  /* 0x000000989cb3723e */ /* 0x008fe200000010ff */
[C---:B------:R-:W-:Y:S02]  /*7c90*/  FMUL.FTZ R39, R0.reuse, R39 ;  /* 0x0000002700277220 */ /* 0x040fe40000410000 */
[C---:B------:R-:W-:Y:S02]  /*7ca0*/  FMUL.FTZ R42, R0.reuse, R42 ;  /* 0x0000002a002a7220 */ /* 0x040fe40000410000 */
[C---:B------:R-:W-:Y:S01]  /*7cb0*/  FMUL.FTZ R43, R0.reuse, R43 ;  /* 0x0000002b002b7220 */ /* 0x040fe20000410000 */
[----:B------:R-:W-:Y:S01]  /*7cc0*/  MUFU.EX2 R149, R149 ;  /* 0x0000009500957308 */ /* 0x000fe20000000800 */
[C---:B------:R-:W-:Y:S02]  /*7cd0*/  FMUL.FTZ R46, R0.reuse, R46 ;  /* 0x0000002e002e7220 */ /* 0x040fe40000410000 */
[C---:B------:R-:W-:Y:S02]  /*7ce0*/  FMUL.FTZ R47, R0.reuse, R47 ;  /* 0x0000002f002f7220 */ /* 0x040fe40000410000 */
[C---:B----4-:R-:W-:Y:S01]  /*7cf0*/  FMUL.FTZ R7, R0.reuse, R167 ;  /* 0x000000a700077220 */ /* 0x050fe20000410000 */
[----:B------:R-:W-:Y:S01]  /*7d00*/  MOV R167, R10 ;  /* 0x0000000a00a77202 */ /* 0x000fe20000000f00 */
[C---:B------:R-:W-:Y:S01]  /*7d10*/  FMUL.FTZ R10, R0.reuse, R162 ;  /* 0x000000a2000a7220 */ /* 0x040fe20000410000 */
[----:B------:R-:W-:Y:S01]  /*7d20*/  MOV R162, R11 ;  /* 0x0000000b00a27202 */ /* 0x000fe20000000f00 */
[C---:B------:R-:W-:Y:S01]  /*7d30*/  FMUL.FTZ R11, R0.reuse, R163 ;  /* 0x000000a3000b7220 */ /* 0x040fe20000410000 */
[----:B------:R-:W-:Y:S01]  /*7d40*/  MOV R163, R145 ;  /* 0x0000009100a37202 */ /* 0x000fe20000000f00 */
[C---:B------:R-:W-:Y:S01]  /*7d50*/  FMUL.FTZ R50, R0.reuse, R50 ;  /* 0x0000003200327220 */ /* 0x040fe20000410000 */
[----:B------:R-:W-:Y:S01]  /*7d60*/  MUFU.EX2 R145, R190 ;  /* 0x000000be00917308 */ /* 0x000fe20000000800 */
[C---:B------:R-:W-:Y:S02]  /*7d70*/  FMUL.FTZ R51, R0.reuse, R51 ;  /* 0x0000003300337220 */ /* 0x040fe40000410000 */
[C---:B------:R-:W-:Y:S02]  /*7d80*/  FMUL.FTZ R54, R0.reuse, R54 ;  /* 0x0000003600367220 */ /* 0x040fe40000410000 */
[C---:B------:R-:W-:Y:S02]  /*7d90*/  FMUL.FTZ R55, R0.reuse, R55 ;  /* 0x0000003700377220 */ /* 0x040fe40000410000 */
[C---:B------:R-:W-:Y:S02]  /*7da0*/  FMUL.FTZ R58, R0.reuse, R58 ;  /* 0x0000003a003a7220 */ /* 0x040fe40000410000 */
        /* <DEDUP_REMOVED lines=44> */
[C---:B------:R-:W-:Y:S09]  /*8070*/  FMUL.FTZ R131, R0.reuse, R131 ;  /* 0x0000008300837220 */ /* 0x040ff20000410000 */
[----:B------:R-:W-:Y:S10]  /*8080*/  MUFU.EX2 R187, R187 ;  /* 0x000000bb00bb7308 */ /* 0x000ff40000000800 */
[----:B------:R-:W-:Y:S01]  /*8090*/  MUFU.EX2 R188, R188 ;  /* 0x000000bc00bc7308 */ /* 0x000fe20000000800 */
[----:B--2---:R-:W-:Y:S01]  /*80a0*/  FFMA.FTZ R133, R0, R133, R177 ;  /* 0x0000008500857223 */ /* 0x004fe200000100b1 */
[C---:B-----5:R-:W-:Y:S03]  /*80b0*/  F2FP.BF16.PACK_AB R177, R3.reuse, R177 ;  /* 0x000000b103b1723e */ /* 0x060fe600000010ff */
[----:B------:R-:W-:Y:S05]  /*80c0*/  FADD.FTZ R153, R3, R133 ;  /* 0x0000008503997221 */ /* 0x000fea0000010000 */
[----:B------:R2:W3:Y:S01]  /*80d0*/  MUFU.EX2 R133, R162 ;  /* 0x000000a200857308 */ /* 0x0004e20000000800 */
[C---:B-1----:R-:W-:Y:S08]  /*80e0*/  HMMA.16816.F32.BF16 R4, R176.reuse, R136, R4 ;  /* 0x00000088b004723c */ /* 0x042ff00000041804 */
[C---:B------:R-:W-:Y:S01]  /*80f0*/  HMMA.16816.F32.BF16 R8, R176.reuse, R138, R8 ;  /* 0x0000008ab008723c */ /* 0x040fe20000041808 */
[----:B------:R-:W1:Y:S01]  /*8100*/  LDSM.16.MT88.4 R136, [R248+0x100] ;  /* 0x00010000f888783b */ /* 0x000e620000004200 */
[----:B------:R4:W5:Y:S02]  /*8110*/  MUFU.EX2 R3, R167 ;  /* 0x000000a700037308 */ /* 0x0009640000000800 */
[----:B--2---:R-:W-:Y:S01]  /*8120*/  MOV R162, R166 ;  /* 0x000000a600a27202 */ /* 0x004fe20000000f00 */
[----:B---3--:R-:W-:Y:S01]  /*8130*/  FADD.FTZ R0, R133, R183 ;  /* 0x000000b785007221 */ /* 0x008fe20000010000 */
[----:B------:R-:W-:Y:S06]  /*8140*/  MOV R166, R140 ;  /* 0x0000008c00a67202 */ /* 0x000fec0000000f00 */
[----:B------:R-:W-:Y:S01]  /*8150*/  MUFU.EX2 R183, R184 ;  /* 0x000000b800b77308 */ /* 0x000fe20000000800 */
[----:B----4-:R-:W-:Y:S01]  /*8160*/  MOV R167, R141 ;  /* 0x0000008d00a77202 */ /* 0x010fe20000000f00 */
[----:B-----5:R-:W-:Y:S01]  /*8170*/  FADD.FTZ R0, R3, R0 ;  /* 0x0000000003007221 */ /* 0x020fe20000010000 */
[----:B------:R-:W-:Y:S07]  /*8180*/  LDSM.16.MT88.4 R140, [R135+0x900] ;  /* 0x00090000878c783b */ /* 0x000fee0000004200 */
[----:B------:R-:W-:Y:S01]  /*8190*/  MUFU.EX2 R184, R191 ;  /* 0x000000bf00b87308 */ /* 0x000fe20000000800 */
[----:B------:R-:W-:Y:S04]  /*81a0*/  FADD.FTZ R0, R145, R0 ;  /* 0x0000000091007221 */ /* 0x000fe80000010000 */
[C---:B------:R-:W-:Y:S01]  /*81b0*/  FADD.FTZ R0, R144.reuse, R0 ;  /* 0x0000000090007221 */ /* 0x040fe20000010000 */
[C---:B-1----:R-:W-:Y:S08]  /*81c0*/  HMMA.16816.F32.BF16 R12, R176.reuse, R136, R12 ;  /* 0x00000088b00c723c */ /* 0x042ff0000004180c */
[C---:B------:R-:W-:Y:S01]  /*81d0*/  HMMA.16816.F32.BF16 R16, R176.reuse, R138, R16 ;  /* 0x0000008ab010723c */ /* 0x040fe20000041810 */
[----:B------:R-:W1:Y:S07]  /*81e0*/  LDSM.16.MT88.4 R136, [R250+0x100] ;  /* 0x00010000fa88783b */ /* 0x000e6e0000004200 */
        /* <DEDUP_REMOVED lines=39> */
[C---:B-1----:R-:W-:Y:S07]  /*8460*/  HMMA.16816.F32.BF16 R124, R176.reuse, R136, R124 ;  /* 0x00000088b07c723c */ /* 0x042fee000004187c */
[----:B------:R-:W-:Y:S01]  /*8470*/  F2FP.BF16.PACK_AB R136, R3, R133 ;  /* 0x000000850388723e */ /* 0x000fe200000010ff */
[----:B------:R-:W-:Y:S01]  /*8480*/  HMMA.16816.F32.BF16 R128, R176, R138, R128 ;  /* 0x0000008ab080723c */ /* 0x000fe20000041880 */
[----:B------:R-:W-:Y:S03]  /*8490*/  MUFU.EX2 R3, R163 ;  /* 0x000000a300037308 */ /* 0x000fe60000000800 */
[----:B------:R-:W-:Y:S03]  /*84a0*/  F2FP.BF16.PACK_AB R137, R189, R190 ;  /* 0x000000bebd89723e */ /* 0x000fe600000010ff */
[----:B------:R-:W-:Y:S02]  /*84b0*/  F2FP.BF16.PACK_AB R138, R144, R145 ;  /* 0x00000091908a723e */ /* 0x000fe400000010ff */
[----:B------:R-:W1:Y:S02]  /*84c0*/  LDSM.16.MT88.4 R144, [R248+0x900] ;  /* 0x00090000f890783b */ /* 0x000e640000004200 */
[----:B------:R-:W2:Y:S01]  /*84d0*/  MUFU.EX2 R133, R158 ;  /* 0x0000009e00857308 */ /* 0x000ea20000000800 */
[----:B------:R-:W-:Y:S02]  /*84e0*/  F2FP.BF16.PACK_AB R139, R188, R187 ;  /* 0x000000bbbc8b723e */ /* 0x000fe400000010ff */
[----:B------:R-:W-:Y:S05]  /*84f0*/  F2FP.BF16.PACK_AB R177, R181, R182 ;  /* 0x000000b6b5b1723e */ /* 0x000fea00000010ff */
[C---:B------:R-:W-:Y:S02]  /*8500*/  HMMA.16816.F32.BF16 R4, R136.reuse, R140, R4 ;  /* 0x0000008c8804723c */ /* 0x040fe40000041804 */
[----:B------:R-:W-:Y:S06]  /*8510*/  MUFU.EX2 R176, R167 ;  /* 0x000000a700b07308 */ /* 0x000fec0000000800 */
[C---:B------:R-:W-:Y:S01]  /*8520*/  HMMA.16816.F32.BF16 R8, R136.reuse, R142, R8 ;  /* 0x0000008e8808723c */ /* 0x040fe20000041808 */
[----:B------:R-:W3:Y:S03]  /*8530*/  LDSM.16.MT88.4 R140, [R250+0x900] ;  /* 0x00090000fa8c783b */ /* 0x000ee60000004200 */
[----:B------:R-:W-:Y:S01]  /*8540*/  MUFU.EX2 R178, R157 ;  /* 0x0000009d00b27308 */ /* 0x000fe20000000800 */
[----:B--2---:R-:W-:Y:S04]  /*8550*/  FADD.FTZ R0, R133, R0 ;  /* 0x0000000085007221 */ /* 0x004fe80000010000 */
[----:B------:R-:W-:Y:S04]  /*8560*/  FADD.FTZ R0, R3, R0 ;  /* 0x0000000003007221 */ /* 0x000fe80000010000 */
[----:B------:R-:W-:Y:S04]  /*8570*/  FADD.FTZ R0, R149, R0 ;  /* 0x0000000095007221 */ /* 0x000fe80000010000 */
[C---:B------:R-:W-:Y:S01]  /*8580*/  FADD.FTZ R0, R148.reuse, R0 ;  /* 0x0000000094007221 */ /* 0x040fe20000010000 */
[C---:B-1----:R-:W-:Y:S08]  /*8590*/  HMMA.16816.F32.BF16 R12, R136.reuse, R144, R12 ;  /* 0x00000090880c723c */ /* 0x042ff0000004180c */
[C---:B------:R-:W-:Y:S01]  /*85a0*/  HMMA.16816.F32.BF16 R16, R136.reuse, R146, R16 ;  /* 0x000000928810723c */ /* 0x040fe20000041810 */
[----:B------:R-:W1:Y:S07]  /*85b0*/  LDSM.16.MT88.4 R144, [R249+0x900] ;  /* 0x00090000f990783b */ /* 0x000e6e0000004200 */
[C---:B---3--:R-:W-:Y:S08]  /*85c0*/  HMMA.16816.F32.BF16 R20, R136.reuse, R140, R20 ;  /* 0x0000008c8814723c */ /* 0x048ff00000041814 */
[C---:B------:R-:W-:Y:S01]  /*85d0*/  HMMA.16816.F32.BF16 R24, R136.reuse, R142, R24 ;  /* 0x0000008e8818723c */ /* 0x040fe20000041818 */
[----:B------:R-:W2:Y:S07]  /*85e0*/  LDSM.16.MT88.4 R140, [R135+0x2900] ;  /* 0x00290000878c783b */ /* 0x000eae0000004200 */
[C---:B-1----:R-:W-:Y:S08]  /*85f0*/  HMMA.16816.F32.BF16 R28, R136.reuse, R144, R28 ;  /* 0x00000090881c723c */ /* 0x042ff0000004181c */
[C---:B------:R-:W-:Y:S01]  /*8600*/  HMMA.16816.F32.BF16 R32, R136.reuse, R146, R32 ;  /* 0x000000928820723c */ /* 0x040fe20000041820 */
[----:B------:R-:W1:Y:S07]  /*8610*/  LDSM.16.MT88.4 R144, [R248+0x2900] ;  /* 0x00290000f890783b */ /* 0x000e6e0000004200 */
[C---:B--2---:R-:W-:Y:S08]  /*8620*/  HMMA.16816.F32.BF16 R36, R136.reuse, R140, R36 ;  /* 0x0000008c8824723c */ /* 0x044ff00000041824 */
        /* <DEDUP_REMOVED lines=33> */
[----:B------:R-:W-:Y:S01]  /*8840*/  HMMA.16816.F32.BF16 R128, R136, R146, R128 ;  /* 0x000000928880723c */ /* 0x000fe20000041880 */
[----:B------:R-:W1:Y:S06]  /*8850*/  LDSM.16.MT88.4 R144, [R248+0x1100] ;  /* 0x00110000f890783b */ /* 0x000e6c0000004200 */
[----:B------:R-:W-:Y:S02]  /*8860*/  F2FP.BF16.PACK_AB R138, R148, R149 ;  /* 0x00000095948a723e */ /* 0x000fe400000010ff */
[----:B------:R-:W3:Y:S03]  /*8870*/  LDSM.16.MT88.4 R148, [R250+0x1100] ;  /* 0x00110000fa94783b */ /* 0x000ee60000004200 */
[----:B------:R-:W-:Y:S02]  /*8880*/  F2FP.BF16.PACK_AB R136, R3, R133 ;  /* 0x000000850388723e */ /* 0x000fe400000010ff */
[----:B------:R-:W-:Y:S01]  /*8890*/  F2FP.BF16.PACK_AB R137, R186, R185 ;  /* 0x000000b9ba89723e */ /* 0x000fe200000010ff */
[----:B------:R-:W4:Y:S01]  /*88a0*/  MUFU.EX2 R3, R162 ;  /* 0x000000a200037308 */ /* 0x000f220000000800 */
[----:B------:R-:W-:Y:S07]  /*88b0*/  F2FP.BF16.PACK_AB R139, R184, R183 ;  /* 0x000000b7b88b723e */ /* 0x000fee00000010ff */
[C---:B--2---:R-:W-:Y:S02]  /*88c0*/  HMMA.16816.F32.BF16 R4, R136.reuse, R140, R4 ;  /* 0x0000008c8804723c */ /* 0x044fe40000041804 */
[----:B------:R-:W2:Y:S06]  /*88d0*/  MUFU.EX2 R133, R166 ;  /* 0x000000a600857308 */ /* 0x000eac0000000800 */
[C---:B------:R-:W-:Y:S01]  /*88e0*/  HMMA.16816.F32.BF16 R8, R136.reuse, R142, R8 ;  /* 0x0000008e8808723c */ /* 0x040fe20000041808 */
[----:B------:R-:W5:Y:S03]  /*88f0*/  LDSM.16.MT88.4 R140, [R249+0x1100] ;  /* 0x00110000f98c783b */ /* 0x000f660000004200 */
[----:B----4-:R-:W-:Y:S05]  /*8900*/  FADD.FTZ R0, R3, R0 ;  /* 0x0000000003007221 */ /* 0x010fea0000010000 */
[----:B------:R-:W-:Y:S01]  /*8910*/  LDSM.16.MT88.4 R160, [R135+0x1900] ;  /* 0x0019000087a0783b */ /* 0x000fe20000004200 */
[C---:B-1----:R-:W-:Y:S03]  /*8920*/  HMMA.16816.F32.BF16 R12, R136.reuse, R144, R12 ;  /* 0x00000090880c723c */ /* 0x042fe6000004180c */
[C---:B------:R-:W-:Y:S01]  /*8930*/  FADD.FTZ R0, R176.reuse, R0 ;  /* 0x00000000b0007221 */ /* 0x040fe20000010000 */
[----:B------:R-:W-:Y:S01]  /*8940*/  F2FP.BF16.PACK_AB R176, R176, R3 ;  /* 0x00000003b0b0723e */ /* 0x000fe200000010ff */
[----:B------:R-:W-:Y:S02]  /*8950*/  FADD.FTZ R3, R152, R153 ;  /* 0x0000009998037221 */ /* 0x000fe40000010000 */
[----:B------:R-:W-:Y:S01]  /*8960*/  LDSM.16.MT88.4 R152, [R248+0x1900] ;  /* 0x00190000f898783b */ /* 0x000fe20000004200 */
[C---:B------:R-:W-:Y:S04]  /*8970*/  HMMA.16816.F32.BF16 R16, R136.reuse, R146, R16 ;  /* 0x000000928810723c */ /* 0x040fe80000041810 */
[----:B--2---:R-:W-:Y:S03]  /*8980*/  FADD.FTZ R0, R133, R0 ;  /* 0x0000000085007221 */ /* 0x004fe60000010000 */
[----:B------:R-:W1:Y:S01]  /*8990*/  LDSM.16.MT88.4 R144, [R135+0x3100] ;  /* 0x003100008790783b */ /* 0x000e620000004200 */
[C---:B---3--:R-:W-:Y:S04]  /*89a0*/  HMMA.16816.F32.BF16 R20, R136.reuse, R148, R20 ;  /* 0x000000948814723c */ /* 0x048fe80000041814 */
[C---:B------:R-:W-:Y:S01]  /*89b0*/  FADD.FTZ R0, R178.reuse, R0 ;  /* 0x00000000b2007221 */ /* 0x040fe20000010000 */
[----:B------:R-:W-:Y:S02]  /*89c0*/  F2FP.BF16.PACK_AB R178, R178, R133 ;  /* 0x00000085b2b2723e */ /* 0x000fe400000010ff */
[----:B------:R-:W2:Y:S01]  /*89d0*/  MUFU.EX2 R133, R164 ;  /* 0x000000a400857308 */ /* 0x000ea20000000800 */
[C---:B------:R-:W-:Y:S01]  /*89e0*/  HMMA.16816.F32.BF16 R24, R136.reuse, R150, R24 ;  /* 0x000000968818723c */ /* 0x040fe20000041818 */
[----:B------:R-:W3:Y:S07]  /*89f0*/  LDSM.16.MT88.4 R148, [R248+0x3100] ;  /* 0x00310000f894783b */ /* 0x000eee0000004200 */
[C---:B-----5:R-:W-:Y:S01]  /*8a00*/  HMMA.16816.F32.BF16 R28, R136.reuse, R140, R28 ;  /* 0x0000008c881c723c */ /* 0x060fe2000004181c */
[----:B------:R4:W-:Y:S07]  /*8a10*/  STL [R1+0x14], R0 ;  /* 0x0000140001007387 */ /* 0x0009ee0000100800 */
[C---:B------:R-:W-:Y:S01]  /*8a20*/  HMMA.16816.F32.BF16 R32, R136.reuse, R142, R32 ;  /* 0x0000008e8820723c */ /* 0x040fe20000041820 */
[----:B------:R-:W5:Y:S03]  /*8a30*/  LDSM.16.MT88.4 R140, [R250+0x3100] ;  /* 0x00310000fa8c783b */ /* 0x000f660000004200 */
[----:B--2---:R-:W-:Y:S04]  /*8a40*/  F2FP.BF16.PACK_AB R179, R133, R180 ;  /* 0x000000b485b3723e */ /* 0x004fe800000010ff */
[C---:B-1----:R-:W-:Y:S04]  /*8a50*/  HMMA.16816.F32.BF16 R36, R136.reuse, R144, R36 ;  /* 0x000000908824723c */ /* 0x042fe80000041824 */
[----:B----4-:R-:W-:Y:S04]  /*8a60*/  FADD.FTZ R0, R156, R3 ;  /* 0x000000039c007221 */ /* 0x010fe80000010000 */
[----:B------:R-:W-:Y:S01]  /*8a70*/  FADD.FTZ R0, R190, R0 ;  /* 0x00000000be007221 */ /* 0x000fe20000010000 */
[C---:B------:R-:W-:Y:S01]  /*8a80*/  HMMA.16816.F32.BF16 R40, R136.reuse, R146, R40 ;  /* 0x000000928828723c */ /* 0x040fe20000041828 */
[----:B------:R-:W1:Y:S02]  /*8a90*/  LDSM.16.MT88.4 R144, [R249+0x3100] ;  /* 0x00310000f990783b */ /* 0x000e640000004200 */
[----:B------:R-:W-:Y:S05]  /*8aa0*/  FADD.FTZ R0, R189, R0 ;  /* 0x00000000bd007221 */ /* 0x000fea0000010000 */
[C---:B---3--:R-:W-:Y:S04]  /*8ab0*/  HMMA.16816.F32.BF16 R44, R136.reuse, R148, R44 ;  /* 0x00000094882c723c */ /* 0x048fe8000004182c */
[----:B------:R-:W-:Y:S04]  /*8ac0*/  FADD.FTZ R0, R187, R0 ;  /* 0x00000000bb007221 */ /* 0x000fe80000010000 */
[C---:B------:R-:W-:Y:S01]  /*8ad0*/  HMMA.16816.F32.BF16 R48, R136.reuse, R150, R48 ;  /* 0x000000968830723c */ /* 0x040fe20000041830 */
[----:B------:R-:W2:Y:S03]  /*8ae0*/  LDSM.16.MT88.4 R148, [R135+0x5100] ;  /* 0x005100008794783b */ /* 0x000ea60000004200 */
[----:B------:R-:W-:Y:S04]  /*8af0*/  FADD.FTZ R0, R188, R0 ;  /* 0x00000000bc007221 */ /* 0x000fe80000010000 */
[C---:B-----5:R-:W-:Y:S04]  /*8b00*/  HMMA.16816.F32.BF16 R52, R136.reuse, R140, R52 ;  /* 0x0000008c8834723c */ /* 0x060fe80000041834 */
[----:B------:R-:W-:Y:S04]  /*8b10*/  FADD.FTZ R0, R185, R0 ;  /* 0x00000000b9007221 */ /* 0x000fe80000010000 */
[C---:B------:R-:W-:Y:S01]  /*8b20*/  HMMA.16816.F32.BF16 R56, R136.reuse, R142, R56 ;  /* 0x0000008e8838723c */ /* 0x040fe20000041838 */
[----:B------:R-:W3:Y:S03]  /*8b30*/  LDSM.16.MT88.4 R140, [R248+0x5100] ;  /* 0x00510000f88c783b */ /* 0x000ee60000004200 */
[----:B------:R-:W-:Y:S04]  /*8b40*/  FADD.FTZ R0, R186, R0 ;  /* 0x00000000ba007221 */ /* 0x000fe80000010000 */
[----:B------:R-:W-:Y:S01]  /*8b50*/  FADD.FTZ R0, R183, R0 ;  /* 0x00000000b7007221 */ /* 0x000fe20000010000 */
[C---:B-1----:R-:W-:Y:S03]  /*8b60*/  HMMA.16816.F32.BF16 R60, R136.reuse, R144, R60 ;  /* 0x00000090883c723c */ /* 0x042fe6000004183c */
[----:B------:R-:W-:Y:S04]  /*8b70*/  FADD.FTZ R0, R184, R0 ;  /* 0x00000000b8007221 */ /* 0x000fe80000010000 */
[----:B------:R-:W-:Y:S01]  /*8b80*/  FADD.FTZ R0, R182, R0 ;  /* 0x00000000b6007221 */ /* 0x000fe20000010000 */
[C---:B------:R-:W-:Y:S01]  /*8b90*/  HMMA.16816.F32.BF16 R64, R136.reuse, R146, R64 ;  /* 0x000000928840723c */ /* 0x040fe20000041840 */
[----:B------:R-:W1:Y:S03]  /*8ba0*/  LDSM.16.MT88.4 R144, [R250+0x5100] ;  /* 0x00510000fa90783b */ /* 0x000e660000004200 */
[----:B------:R-:W-:Y:S04]  /*8bb0*/  FADD.FTZ R0, R181, R0 ;  /* 0x00000000b5007221 */ /* 0x000fe80000010000 */
[C---:B--2---:R-:W-:Y:S04]  /*8bc0*/  HMMA.16816.F32.BF16 R68, R136.reuse, R148, R68 ;  /* 0x000000948844723c */ /* 0x044fe80000041844 */
[----:B------:R-:W-:Y:S04]  /*8bd0*/  FADD.FTZ R0, R180, R0 ;  /* 0x00000000b4007221 */ /* 0x000fe80000010000 */
[C---:B------:R-:W-:Y:S01]  /*8be0*/  HMMA.16816.F32.BF16 R72, R136.reuse, R150, R72 ;  /* 0x000000968848723c */ /* 0x040fe20000041848 */
[----:B------:R-:W2:Y:S03]  /*8bf0*/  LDSM.16.MT88.4 R148, [R249+0x5100] ;  /* 0x00510000f994783b */ /* 0x000ea60000004200 */
[----:B------:R-:W-:Y:S01]  /*8c00*/  FADD.FTZ R0, R133, R0 ;  /* 0x0000000085007221 */ /* 0x000fe20000010000 */
[----:B------:R-:W-:Y:S03]  /*8c10*/  MOV R133, R2 ;  /* 0x0000000200857202 */ /* 0x000fe60000000f00 */
[C---:B---3--:R-:W-:Y:S01]  /*8c20*/  HMMA.16816.F32.BF16 R76, R136.reuse, R140, R76 ;  /* 0x0000008c884c723c */ /* 0x048fe2000004184c */
[----:B------:R3:W-:Y:S07]  /*8c30*/  STL [R1+0x38], R0 ;  /* 0x0000380001007387 */ /* 0x0007ee0000100800 */
[C---:B------:R-:W-:Y:S01]  /*8c40*/  HMMA.16816.F32.BF16 R80, R136.reuse, R142, R80 ;  /* 0x0000008e8850723c */ /* 0x040fe20000041850 */
[----:B------:R-:W4:Y:S07]  /*8c50*/  LDSM.16.MT88.4 R140, [R135+0x7100] ;  /* 0x00710000878c783b */ /* 0x000f2e0000004200 */
[C---:B-1----:R-:W-:Y:S08]  /*8c60*/  HMMA.16816.F32.BF16 R84, R136.reuse, R144, R84 ;  /* 0x000000908854723c */ /* 0x042ff00000041854 */
[C---:B------:R-:W-:Y:S01]  /*8c70*/  HMMA.16816.F32.BF16 R88, R136.reuse, R146, R88 ;  /* 0x000000928858723c */ /* 0x040fe20000041858 */
[----:B------:R-:W1:Y:S03]  /*8c80*/  LDSM.16.MT88.4 R144, [R248+0x7100] ;  /* 0x00710000f890783b */ /* 0x000e660000004200 */
[----:B---3--:R-:W-:Y:S04]  /*8c90*/  MOV R0, R132 ;  /* 0x0000008400007202 */ /* 0x008fe80000000f00 */
[C---:B--2---:R-:W-:Y:S08]  /*8ca0*/  HMMA.16816.F32.BF16 R92, R136.reuse, R148, R92 ;  /* 0x00000094885c723c */ /* 0x044ff0000004185c */
[C---:B------:R-:W-:Y:S01]  /*8cb0*/  HMMA.16816.F32.BF16 R96, R136.reuse, R150, R96 ;  /* 0x000000968860723c */ /* 0x040fe20000041860 */
[----:B------:R-:W2:Y:S07]  /*8cc0*/  LDSM.16.MT88.4 R148, [R250+0x7100] ;  /* 0x00710000fa94783b */ /* 0x000eae0000004200 */
[C---:B----4-:R-:W-:Y:S08]  /*8cd0*/  HMMA.16816.F32.BF16 R100, R136.reuse, R140, R100 ;  /* 0x0000008c8864723c */ /* 0x050ff00000041864 */
[C---:B------:R-:W-:Y:S01]  /*8ce0*/  HMMA.16816.F32.BF16 R104, R136.reuse, R142, R104 ;  /* 0x0000008e8868723c */ /* 0x040fe20000041868 */
[----:B------:R-:W3:Y:S07]  /*8cf0*/  LDSM.16.MT88.4 R140, [R249+0x7100] ;  /* 0x00710000f98c783b */ /* 0x000eee0000004200 */
[C---:B-1----:R-:W-:Y:S08]  /*8d00*/  HMMA.16816.F32.BF16 R108, R136.reuse, R144, R108 ;  /* 0x00000090886c723c */ /* 0x042ff0000004186c */
[C---:B------:R-:W-:Y:S01]  /*8d10*/  HMMA.16816.F32.BF16 R112, R136.reuse, R146, R112 ;  /* 0x000000928870723c */ /* 0x040fe20000041870 */
[----:B------:R-:W1:Y:S07]  /*8d20*/  LDSM.16.MT88.4 R144, [R250+0x1900] ;  /* 0x00190000fa90783b */ /* 0x000e6e0000004200 */
[C---:B--2---:R-:W-:Y:S08]  /*8d30*/  HMMA.16816.F32.BF16 R116, R136.reuse, R148, R116 ;  /* 0x000000948874723c */ /* 0x044ff00000041874 */
[C---:B------:R-:W-:Y:S08]  /*8d40*/  HMMA.16816.F32.BF16 R120, R136.reuse, R150, R120 ;  /* 0x000000968878723c */ /* 0x040ff00000041878 */
[C---:B---3--:R-:W-:Y:S08]  /*8d50*/  HMMA.16816.F32.BF16 R124, R136.reuse, R140, R124 ;  /* 0x0000008c887c723c */ /* 0x048ff0000004187c */
[----:B------:R-:W-:Y:S01]  /*8d60*/  HMMA.16816.F32.BF16 R128, R136, R142, R128 ;  /* 0x0000008e8880723c */ /* 0x000fe20000041880 */
[----:B------:R-:W2:Y:S07]  /*8d70*/  LDSM.16.MT88.4 R136, [R249+0x1900] ;  /* 0x00190000f988783b */ /* 0x000eae0000004200 */
[C---:B------:R-:W-:Y:S01]  /*8d80*/  HMMA.16816.F32.BF16 R164, R176.reuse, R160, R4 ;  /* 0x000000a0b0a4723c */ /* 0x040fe20000041804 */
[----:B------:R-:W3:Y:S07]  /*8d90*/  LDSM.16.MT88.4 R4, [R135+0x3900] ;  /* 0x003900008704783b */ /* 0x000eee0000004200 */
[C---:B------:R-:W-:Y:S01]  /*8da0*/  HMMA.16816.F32.BF16 R160, R176.reuse, R162, R8 ;  /* 0x000000a2b0a0723c */ /* 0x040fe20000041808 */
[----:B------:R-:W4:Y:S07]  /*8db0*/  LDSM.16.MT88.4 R8, [R248+0x3900] ;  /* 0x00390000f808783b */ /* 0x000f2e0000004200 */
[C---:B------:R-:W-:Y:S01]  /*8dc0*/  HMMA.16816.F32.BF16 R156, R176.reuse, R152, R12 ;  /* 0x00000098b09c723c */ /* 0x040fe2000004180c */
[----:B------:R-:W5:Y:S07]  /*8dd0*/  LDSM.16.MT88.4 R12, [R250+0x3900] ;  /* 0x00390000fa0c783b */ /* 0x000f6e0000004200 */
[C---:B------:R-:W-:Y:S01]  /*8de0*/  HMMA.16816.F32.BF16 R152, R176.reuse, R154, R16 ;  /* 0x0000009ab098723c */ /* 0x040fe20000041810 */
[----:B------:R-:W4:Y:S07]  /*8df0*/  LDSM.16.MT88.4 R16, [R249+0x3900] ;  /* 0x00390000f910783b */ /* 0x000f2e0000004200 */
[C---:B-1----:R-:W-:Y:S08]  /*8e00*/  HMMA.16816.F32.BF16 R148, R176.reuse, R144, R20 ;  /* 0x00000090b094723c */ /* 0x042ff00000041814 */
[C---:B------:R-:W-:Y:S08]  /*8e10*/  HMMA.16816.F32.BF16 R144, R176.reuse, R146, R24 ;  /* 0x00000092b090723c */ /* 0x040ff00000041818 */
[C---:B--2---:R-:W-:Y:S08]  /*8e20*/  HMMA.16816.F32.BF16 R140, R176.reuse, R136, R28 ;  /* 0x00000088b08c723c */ /* 0x044ff0000004181c */
[C---:B------:R-:W-:Y:S08]  /*8e30*/  HMMA.16816.F32.BF16 R136, R176.reuse, R138, R32 ;  /* 0x0000008ab088723c */ /* 0x040ff00000041820 */
[C---:B---3--:R-:W-:Y:S08]  /*8e40*/  HMMA.16816.F32.BF16 R36, R176.reuse, R4, R36 ;  /* 0x00000004b024723c */ /* 0x048ff00000041824 */
[C---:B------:R-:W-:Y:S01]  /*8e50*/  HMMA.16816.F32.BF16 R40, R176.reuse, R6, R40 ;  /* 0x00000006b028723c */ /* 0x040fe20000041828 */
[----:B------:R-:W1:Y:S07]  /*8e60*/  LDSM.16.MT88.4 R4, [R135+0x5900] ;  /* 0x005900008704783b */ /* 0x000e6e0000004200 */
[C---:B----4-:R-:W-:Y:S08]  /*8e70*/  HMMA.16816.F32.BF16 R44, R176.reuse, R8, R44 ;  /* 0x00000008b02c723c */ /* 0x050ff0000004182c */
[C---:B------:R-:W-:Y:S01]  /*8e80*/  HMMA.16816.F32.BF16 R48, R176.reuse, R10, R48 ;  /* 0x0000000ab030723c */ /* 0x040fe20000041830 */
[----:B------:R-:W2:Y:S07]  /*8e90*/  LDSM.16.MT88.4 R8, [R248+0x5900] ;  /* 0x00590000f808783b */ /* 0x000eae0000004200 */
[C---:B-----5:R-:W-:Y:S08]  /*8ea0*/  HMMA.16816.F32.BF16 R52, R176.reuse, R12, R52 ;  /* 0x0000000cb034723c */ /* 0x060ff00000041834 */
[C---:B------:R-:W-:Y:S01]  /*8eb0*/  HMMA.16816.F32.BF16 R56, R176.reuse, R14, R56 ;  /* 0x0000000eb038723c */ /* 0x040fe20000041838 */
[----:B------:R-:W3:Y:S07]  /*8ec0*/  LDSM.16.MT88.4 R12, [R250+0x5900] ;  /* 0x00590000fa0c783b */ /* 0x000eee0000004200 */
[C---:B------:R-:W-:Y:S08]  /*8ed0*/  HMMA.16816.F32.BF16 R60, R176.reuse, R16, R60 ;  /* 0x00000010b03c723c */ /* 0x040ff0000004183c */
[C---:B------:R-:W-:Y:S01]  /*8ee0*/  HMMA.16816.F32.BF16 R64, R176.reuse, R18, R64 ;  /* 0x00000012b040723c */ /* 0x040fe20000041840 */
[----:B------:R-:W4:Y:S07]  /*8ef0*/  LDSM.16.MT88.4 R16, [R249+0x5900] ;  /* 0x00590000f910783b */ /* 0x000f2e0000004200 */
[C---:B-1----:R-:W-:Y:S08]  /*8f00*/  HMMA.16816.F32.BF16 R68, R176.reuse, R4, R68 ;  /* 0x00000004b044723c */ /* 0x042ff00000041844 */
[C---:B------:R-:W-:Y:S01]  /*8f10*/  HMMA.16816.F32.BF16 R72, R176.reuse, R6, R72 ;  /* 0x00000006b048723c */ /* 0x040fe20000041848 */
[----:B------:R-:W1:Y:S07]  /*8f20*/  LDSM.16.MT88.4 R4, [R135+0x7900] ;  /* 0x007900008704783b */ /* 0x000e6e0000004200 */
[C---:B--2---:R-:W-:Y:S08]  /*8f30*/  HMMA.16816.F32.BF16 R76, R176.reuse, R8, R76 ;  /* 0x00000008b04c723c */ /* 0x044ff0000004184c */
[C---:B------:R-:W-:Y:S01]  /*8f40*/  HMMA.16816.F32.BF16 R80, R176.reuse, R10, R80 ;  /* 0x0000000ab050723c */ /* 0x040fe20000041850 */
[----:B------:R-:W2:Y:S07]  /*8f50*/  LDSM.16.MT88.4 R8, [R248+0x7900] ;  /* 0x00790000f808783b */ /* 0x000eae0000004200 */
[C---:B---3--:R-:W-:Y:S08]  /*8f60*/  HMMA.16816.F32.BF16 R84, R176.reuse, R12, R84 ;  /* 0x0000000cb054723c */ /* 0x048ff00000041854 */
[C---:B------:R-:W-:Y:S01]  /*8f70*/  HMMA.16816.F32.BF16 R88, R176.reuse, R14, R88 ;  /* 0x0000000eb058723c */ /* 0x040fe20000041858 */
[----:B------:R-:W3:Y:S07]  /*8f80*/  LDSM.16.MT88.4 R12, [R250+0x7900] ;  /* 0x00790000fa0c783b */ /* 0x000eee0000004200 */
[C---:B----4-:R-:W-:Y:S08]  /*8f90*/  HMMA.16816.F32.BF16 R92, R176.reuse, R16, R92 ;  /* 0x00000010b05c723c */ /* 0x050ff0000004185c */
[C---:B------:R-:W-:Y:S01]  /*8fa0*/  HMMA.16816.F32.BF16 R96, R176.reuse, R18, R96 ;  /* 0x00000012b060723c */ /* 0x040fe20000041860 */
[----:B------:R-:W4:Y:S07]  /*8fb0*/  LDSM.16.MT88.4 R16, [R249+0x7900] ;  /* 0x00790000f910783b */ /* 0x000f2e0000004200 */
[C---:B-1----:R-:W-:Y:S08]  /*8fc0*/  HMMA.16816.F32.BF16 R100, R176.reuse, R4, R100 ;  /* 0x00000004b064723c */ /* 0x042ff00000041864 */
[C---:B------:R-:W-:Y:S08]  /*8fd0*/  HMMA.16816.F32.BF16 R104, R176.reuse, R6, R104 ;  /* 0x00000006b068723c */ /* 0x040ff00000041868 */
[C---:B--2---:R-:W-:Y:S08]  /*8fe0*/  HMMA.16816.F32.BF16 R108, R176.reuse, R8, R108 ;  /* 0x00000008b06c723c */ /* 0x044ff0000004186c */
[C---:B------:R-:W-:Y:S08]  /*8ff0*/  HMMA.16816.F32.BF16 R112, R176.reuse, R10, R112 ;  /* 0x0000000ab070723c */ /* 0x040ff00000041870 */
[C---:B---3--:R-:W-:Y:S08]  /*9000*/  HMMA.16816.F32.BF16 R116, R176.reuse, R12, R116 ;  /* 0x0000000cb074723c */ /* 0x048ff00000041874 */
[C---:B------:R-:W-:Y:S08]  /*9010*/  HMMA.16816.F32.BF16 R120, R176.reuse, R14, R120 ;  /* 0x0000000eb078723c */ /* 0x040ff00000041878 */
[C---:B----4-:R-:W-:Y:S08]  /*9020*/  HMMA.16816.F32.BF16 R124, R176.reuse, R16, R124 ;  /* 0x00000010b07c723c */ /* 0x050ff0000004187c */
[----:B------:R-:W-:Y:S01]  /*9030*/  HMMA.16816.F32.BF16 R128, R176, R18, R128 ;  /* 0x00000012b080723c */ /* 0x000fe20000041880 */
[----:B------:R-:W-:-:S07]  /*9040*/  @P0 BRA `(.L_x_6) ;  /* 0xffffce8000000947 */ /* 0x000fce000383ffff */
.L_x_5:
[----:B--2---:R-:W2:Y:S04]  /*9050*/  LDL.LU R3, [R1+0x14] ;  /* 0x0000140001037983 */ /* 0x004ea80000300800 */
[----:B------:R-:W3:Y:S01]  /*9060*/  LDL.LU R4, [R1+0x38] ;  /* 0x0000380001047983 */ /* 0x000ee20000300800 */
[----:B------:R-:W-:-:S02]  /*9070*/  MOV R16, 0xff800000 ;  /* 0xff80000000107802 */ /* 0x000fc40000000f00 */
[----:B------:R-:W-:Y:S02]  /*9080*/  MOV R17, 0xff800000 ;  /* 0xff80000000117802 */ /* 0x000fe40000000f00 */
[----:B------:R-:W-:Y:S01]  /*9090*/  PLOP3.LUT P2, PT, PT, PT, PT, 0x8, 0x0 ;  /* 0x000000000000781c */ /* 0x000fe20003f4e170 */
[----:B--2---:R-:W1:Y:S04]  /*90a0*/  SHFL.BFLY PT, R6, R3, 0x2, 0x1f ;  /* 0x0c401f0003067f89 */ /* 0x004e6800000e0000 */
[----:B---3--:R-:W2:Y:S01]  /*90b0*/  SHFL.BFLY PT, R7, R4, 0x2, 0x1f ;  /* 0x0c401f0004077f89 */ /* 0x008ea200000e0000 */
[----:B-1----:R-:W-:Y:S02]  /*90c0*/  FADD.FTZ R6, R6, R3 ;  /* 0x0000000306067221 */ /* 0x002fe40000010000 */
[----:B--2---:R-:W-:-:S03]  /*90d0*/  FADD.FTZ R7, R7, R4 ;  /* 0x0000000407077221 */ /* 0x004fc60000010000 */
[----:B------:R-:W1:Y:S04]  /*90e0*/  SHFL.BFLY PT, R3, R6, 0x1, 0x1f ;  /* 0x0c201f0006037f89 */ /* 0x000e6800000e0000 */
[----:B------:R-:W2:Y:S01]  /*90f0*/  SHFL.BFLY PT, R0, R7, 0x1, 0x1f ;  /* 0x0c201f0007007f89 */ /* 0x000ea200000e0000 */
[----:B-1----:R-:W-:Y:S01]  /*9100*/  FADD.FTZ R6, R6, R3 ;  /* 0x0000000306067221 */ /* 0x002fe20000010000 */
[----:B------:R-:W-:Y:S01]  /*9110*/  MOV R3, RZ ;  /* 0x000000ff00037202 */ /* 0x000fe20000000f00 */
[----:B--2---:R-:W-:-:S03]  /*9120*/  FADD.FTZ R7, R0, R7 ;  /* 0x0000000700077221 */ /* 0x004fc60000010000 */
[----:B------:R-:W-:Y:S02]  /*9130*/  FSETP.NE.FTZ.AND P1, PT, R6, RZ, PT ;  /* 0x000000ff0600720b */ /* 0x000fe40003f35000 */
[----:B------:R-:W-:Y:S02]  /*9140*/  MOV R0, RZ ;  /* 0x000000ff00007202 */ /* 0x000fe40000000f00 */
[----:B------:R-:W-:-:S09]  /*9150*/  FSETP.NE.FTZ.AND P0, PT, R7, RZ, PT ;  /* 0x000000ff0700720b */ /* 0x000fd20003f15000 */
[----:B------:R-:W1:Y:S01]  /*9160*/  @P1 MUFU.RCP R3, R6 ;  /* 0x0000000600031308 */ /* 0x000e620000001000 */
[----:B------:R-:W-:-:S05]  /*9170*/  @P1 MOV R4, 0x3f317218 ;  /* 0x3f31721800041802 */ /* 0x000fca0000000f00 */
[----:B------:R-:W-:Y:S02]  /*9180*/  @P1 FMUL.FTZ R5, R4, c[0x0][0x2d0] ;  /* 0x0000b40004051a20 */ /* 0x000fe40000410000 */
[----:B------:R-:W-:Y:S08]  /*9190*/  @P0 MUFU.RCP R0, R7 ;  /* 0x0000000700000308 */ /* 0x000ff00000001000 */
[----:B------:R-:W2:Y:S01]  /*91a0*/  @P1 MUFU.LG2 R6, R6 ;  /* 0x0000000600061308 */ /* 0x000ea20000000c00 */
[----:B-1----:R-:W-:-:S02]  /*91b0*/  FMUL.FTZ R164, R3, R164 ;  /* 0x000000a403a47220 */ /* 0x002fc40000410000 */
[C---:B------:R-:W-:Y:S02]  /*91c0*/  FMUL.FTZ R165, R3.reuse, R165 ;  /* 0x000000a503a57220 */ /* 0x040fe40000410000 */
[C---:B------:R-:W-:Y:S02]  /*91d0*/  FMUL.FTZ R160, R3.reuse, R160 ;  /* 0x000000a003a07220 */ /* 0x040fe40000410000 */
[C---:B------:R-:W-:Y:S01]  /*91e0*/  FMUL.FTZ R161, R3.reuse, R161 ;  /* 0x000000a103a17220 */ /* 0x040fe20000410000 */
[----:B------:R-:W1:Y:S01]  /*91f0*/  @P0 MUFU.LG2 R7, R7 ;  /* 0x0000000700070308 */ /* 0x000e620000000c00 */
[C---:B------:R-:W-:Y:S02]  /*9200*/  FMUL.FTZ R156, R3.reuse, R156 ;  /* 0x0000009c039c7220 */ /* 0x040fe40000410000 */
[C---:B------:R-:W-:Y:S02]  /*9210*/  FMUL.FTZ R157, R3.reuse, R157 ;  /* 0x0000009d039d7220 */ /* 0x040fe40000410000 */
[----:B------:R-:W-:-:S02]  /*9220*/  FMUL.FTZ R152, R3, R152 ;  /* 0x0000009803987220 */ /* 0x000fc40000410000 */
[C---:B------:R-:W-:Y:S02]  /*9230*/  FMUL.FTZ R153, R3.reuse, R153 ;  /* 0x0000009903997220 */ /* 0x040fe40000410000 */
[C---:B------:R-:W-:Y:S02]  /*9240*/  FMUL.FTZ R148, R3.reuse, R148 ;  /* 0x0000009403947220 */ /* 0x040fe40000410000 */
[C---:B------:R-:W-:Y:S02]  /*9250*/  FMUL.FTZ R149, R3.reuse, R149 ;  /* 0x0000009503957220 */ /* 0x040fe40000410000 */
        /* <DEDUP_REMOVED lines=53> */
[----:B------:R-:W-:Y:S01]  /*95b0*/  FMUL.FTZ R129, R3, R129 ;  /* 0x0000008103817220 */ /* 0x000fe20000410000 */
[----:B------:R-:W-:Y:S01]  /*95c0*/  @P0 MOV R3, 0x3f317218 ;  /* 0x3f31721800030802 */ /* 0x000fe20000000f00 */
[----:B--2---:R-:W-:Y:S02]  /*95d0*/  @P1 FMUL.FTZ R6, R6, 0.69314718246459960938 ;  /* 0x3f31721806061820 */ /* 0x004fe40000410000 */
[----:B-1----:R-:W-:Y:S02]  /*95e0*/  @P0 FMUL.FTZ R4, R7, 0.69314718246459960938 ;  /* 0x3f31721807040820 */ /* 0x002fe40000410000 */
[----:B------:R-:W-:-:S02]  /*95f0*/  @P0 FMUL.FTZ R3, R3, c[0x0][0x2d0] ;  /* 0x0000b40003030a20 */ /* 0x000fc40000410000 */
        /* <DEDUP_REMOVED lines=63> */
[----:B------:R-:W-:Y:S02]  /*99f0*/  FMUL.FTZ R131, R0, R131 ;  /* 0x0000008300837220 */ /* 0x000fe40000410000 */
[----:B------:R-:W-:Y:S02]  /*9a00*/  @P1 FFMA.FTZ R16, R5, R132, R6 ;  /* 0x0000008405101223 */ /* 0x000fe40000010006 */
[----:B------:R-:W-:-:S02]  /*9a10*/  @P0 FFMA.FTZ R17, R3, R2, R4 ;  /* 0x0000000203110223 */ /* 0x000fc40000010004 */
.L_x_3:
[----:B------:R-:W-:Y:S05]  /*9a20*/  @P2 BRA `(.L_x_9) ;  /* 0x00001fa000002947 */ /* 0x000fea0003800000 */
[----:B------:R-:W1:Y:S01]  /*9a30*/  S2R R7, SR_TID.X ;  /* 0x0000000000077919 */ /* 0x000e620000002100 */
[----:B------:R-:W-:Y:S01]  /*9a40*/  IMAD R0, RZ, RZ, -UR11 ;  /* 0x8000000bff007e24 */ /* 0x000fe2000f8e02ff */
[----:B------:R-:W-:Y:S01]  /*9a50*/  ULDC.64 UR4, c[0x0][0x4d0] ;  /* 0x0001340000047ab9 */ /* 0x000fe20000000a00 */
[----:B------:R-:W-:Y:S01]  /*9a60*/  MOV R20, c[0x0][0x4e8] ;  /* 0x00013a0000147a02 */ /* 0x000fe20000000f00 */
[----:B------:R-:W2:Y:S01]  /*9a70*/  S2R R9, SR_CTAID.Y ;  /* 0x0000000000097919 */ /* 0x000ea20000002600 */
[----:B------:R-:W-:Y:S01]  /*9a80*/  UIMAD.WIDE.U32 UR8, UR11, UR4, URZ ;  /* 0x000000040b0872a5 */ /* 0x000fe2000f8e003f */
[----:B------:R-:W-:Y:S01]  /*9a90*/  BSSY B0, `(.L_x_10) ;  /* 0x0000130000007945 */ /* 0x000fe20003800000 */
[----:B------:R-:W-:Y:S01]  /*9aa0*/  USHF.R.S32.HI UR6, URZ, 0x1f, UR11 ;  /* 0x0000001f3f067899 */ /* 0x000fe2000801140b */
[----:B------:R-:W3:Y:S01]  /*9ab0*/  S2R R10, SR_CTAID.Z ;  /* 0x00000000000a7919 */ /* 0x000ee20000002700 */
[----:B------:R-:W-:-:S02]  /*9ac0*/  ISETP.NE.AND P1, PT, R20, 0x1, PT ;  /* 0x000000011400780c */ /* 0x000fc40003f25270 */
[----:B------:R-:W-:Y:S01]  /*9ad0*/  IMAD.U32 R2, RZ, RZ, UR8 ;  /* 0x00000008ff027e24 */ /* 0x000fe2000f8e00ff */
[----:B------:R-:W-:Y:S01]  /*9ae0*/  MOV R3, UR9 ;  /* 0x0000000900037c02 */ /* 0x000fe20008000f00 */
[----:B------:R-:W4:Y:S01]  /*9af0*/  S2R R19, SR_CTAID.X ;  /* 0x0000000000137919 */ /* 0x000f220000002500 */
[----:B------:R-:W-:-:S04]  /*9b00*/  UIMAD UR7, UR6, UR4, URZ ;  /* 0x00000004060772a4 */ /* 0x000fc8000f8e023f */
[----:B------:R-:W-:-:S03]  /*9b10*/  UIMAD UR7, UR11, UR5, UR7 ;  /* 0x000000050b0772a4 */ /* 0x000fc6000f8e0207 */
[----:B------:R-:W-:Y:S02]  /*9b20*/  ULDC.64 UR4, c[0x0][0x438] ;  /* 0x00010e0000047ab9 */ /* 0x000fe40000000a00 */
[----:B------:R-:W-:Y:S01]  /*9b30*/  UIMAD.WIDE.U32 UR14, UR11, UR4, URZ ;  /* 0x000000040b0e72a5 */ /* 0x000fe2000f8e003f */
[----:B-1----:R-:W-:Y:S01]  /*9b40*/  SHF.R.S32.HI R5, RZ, 0x1f, R7 ;  /* 0x0000001fff057819 */ /* 0x002fe20000011407 */
[----:B------:R-:W-:Y:S02]  /*9b50*/  UIMAD UR4, UR6, UR4, URZ ;  /* 0x00000004060472a4 */ /* 0x000fe4000f8e023f */
[----:B------:R-:W-:Y:S01]  /*9b60*/  UIADD3 UR7, UR9, UR7, URZ ;  /* 0x0000000709077290 */ /* 0x000fe2000fffe03f */
[----:B--2---:R-:W-:Y:S01]  /*9b70*/  IMAD R9, R0, c[0x0][0x550], R9 ;  /* 0x0001540000097a24 */ /* 0x004fe200078e0209 */
[CC--:B------:R-:W-:Y:S01]  /*9b80*/  LEA.HI R0, R5.reuse, R7.reuse, RZ, 0x5 ;  /* 0x0000000705007211 */ /* 0x0c0fe200078f28ff */
[----:B------:R-:W-:Y:S01]  /*9b90*/  UIMAD UR4, UR11, UR5, UR4 ;  /* 0x000000050b0472a4 */ /* 0x000fe2000f8e0204 */
[----:B------:R-:W-:-:S02]  /*9ba0*/  LEA.HI R5, R5, R7, RZ, 0x2 ;  /* 0x0000000705057211 */ /* 0x000fc400078f10ff */
[----:B------:R-:W-:Y:S01]  /*9bb0*/  LOP3.LUT R4, R0, 0xffffffe0, RZ, 0xc0, !PT ;  /* 0xffffffe000047812 */ /* 0x000fe200078ec0ff */
[----:B------:R-:W-:Y:S01]  /*9bc0*/  UIADD3 UR4, UR15, UR4, URZ ;  /* 0x000000040f047290 */ /* 0x000fe2000fffe03f */
[--C-:B------:R-:W-:Y:S02]  /*9bd0*/  SHF.R.S32.HI R6, RZ, 0x5, R0.reuse ;  /* 0x00000005ff067819 */ /* 0x100fe40000011400 */
[----:B------:R-:W-:Y:S01]  /*9be0*/  SHF.R.S32.HI R0, RZ, 0x1f, R0 ;  /* 0x0000001fff007819 */ /* 0x000fe20000011400 */
[----:B------:R-:W-:Y:S01]  /*9bf0*/  IMAD.IADD R14, R7, 0x1, -R4 ;  /* 0x00000001070e7824 */ /* 0x000fe200078e0a04 */
[----:B------:R-:W-:Y:S01]  /*9c00*/  LOP3.LUT R3, R5, 0xfffffffc, RZ, 0xc0, !PT ;  /* 0xfffffffc05037812 */ /* 0x000fe200078ec0ff */
[----:B------:R-:W-:Y:S01]  /*9c10*/  IMAD.MOV.U32 R4, RZ, RZ, R2 ;  /* 0x000000ffff047224 */ /* 0x000fe200078e0002 */
[----:B------:R-:W-:Y:S01]  /*9c20*/  LEA.HI R0, R0, R6, RZ, 0x3 ;  /* 0x0000000600007211 */ /* 0x000fe200078f18ff */
[----:B------:R-:W-:Y:S01]  /*9c30*/  IMAD.U32 R5, RZ, RZ, UR7 ;  /* 0x00000007ff057e24 */ /* 0x000fe2000f8e00ff */
[----:B------:R-:W-:Y:S01]  /*9c40*/  IADD3 R7, -R3, R7, RZ ;  /* 0x0000000703077210 */ /* 0x000fe20007ffe1ff */
[----:B------:R-:W-:Y:S01]  /*9c50*/  IMAD.U32 R3, RZ, RZ, UR15 ;  /* 0x0000000fff037e24 */ /* 0x000fe2000f8e00ff */
[----:B------:R-:W-:Y:S01]  /*9c60*/  LOP3.LUT R0, R0, 0xffffff8, RZ, 0xc0, !PT ;  /* 0x0ffffff800007812 */ /* 0x000fe200078ec0ff */
[----:B---3--:R-:W-:Y:S01]  /*9c70*/  IMAD.WIDE.U32 R4, R10, c[0x0][0x4d8], R4 ;  /* 0x000136000a047a25 */ /* 0x008fe200078e0004 */
[----:B------:R-:W-:-:S02]  /*9c80*/  SHF.R.S32.HI R2, RZ, 0x1f, R14 ;  /* 0x0000001fff027819 */ /* 0x000fc4000001140e */
[----:B------:R-:W-:Y:S01]  /*9c90*/  SHF.R.S32.HI R11, RZ, 0x1f, R10 ;  /* 0x0000001fff0b7819 */ /* 0x000fe2000001140a */
[----:B------:R-:W-:Y:S01]  /*9ca0*/  IMAD.IADD R8, R6, 0x1, -R0 ;  /* 0x0000000106087824 */ /* 0x000fe200078e0a00 */
[C---:B------:R-:W-:Y:S02]  /*9cb0*/  LEA.HI R0, R7.reuse, R7, RZ, 0x1 ;  /* 0x0000000707007211 */ /* 0x040fe400078f08ff */
[----:B------:R-:W-:Y:S01]  /*9cc0*/  LEA.HI R18, R2, R14, RZ, 0x2 ;  /* 0x0000000e02127211 */ /* 0x000fe200078f10ff */
[----:B------:R-:W-:Y:S01]  /*9cd0*/  IMAD.U32 R2, RZ, RZ, UR14 ;  /* 0x0000000eff027e24 */ /* 0x000fe2000f8e00ff */
[----:B------:R-:W-:Y:S02]  /*9ce0*/  LOP3.LUT R0, R0, 0x1ffffffe, RZ, 0xc0, !PT ;  /* 0x1ffffffe00007812 */ /* 0x000fe400078ec0ff */
[----:B------:R-:W-:Y:S02]  /*9cf0*/  SHF.R.S32.HI R6, RZ, 0x2, R18 ;  /* 0x00000002ff067819 */ /* 0x000fe40000011412 */
[----:B------:R-:W-:Y:S01]  /*9d00*/  MOV R3, UR4 ;  /* 0x0000000400037c02 */ /* 0x000fe20008000f00 */
[----:B------:R-:W-:-:S02]  /*9d10*/  IMAD.IADD R0, R7, 0x1, -R0 ;  /* 0x0000000107007824 */ /* 0x000fc400078e0a00 */
[----:B------:R-:W-:Y:S02]  /*9d20*/  IMAD R15, R8, 0x10, R6 ;  /* 0x00000010080f7824 */ /* 0x000fe400078e0206 */
[C---:B------:R-:W-:Y:S02]  /*9d30*/  IMAD R7, R11.reuse, c[0x0][0x4d8], RZ ;  /* 0x000136000b077a24 */ /* 0x040fe400078e02ff */
[----:B------:R-:W-:Y:S01]  /*9d40*/  IMAD R6, R11, c[0x0][0x440], RZ ;  /* 0x000110000b067a24 */ /* 0x000fe200078e02ff */
[----:B------:R-:W-:Y:S01]  /*9d50*/  LEA R0, R0, R15, 0x3 ;  /* 0x0000000f00007211 */ /* 0x000fe200078e18ff */
[C---:B------:R-:W-:Y:S02]  /*9d60*/  IMAD R7, R10.reuse, c[0x0][0x4dc], R7 ;  /* 0x000137000a077a24 */ /* 0x040fe400078e0207 */
[----:B------:R-:W-:Y:S02]  /*9d70*/  IMAD R6, R10, c[0x0][0x444], R6 ;  /* 0x000111000a067a24 */ /* 0x000fe400078e0206 */
[----:B----4-:R-:W-:Y:S01]  /*9d80*/  IMAD R8, R19, 0x80, R0 ;  /* 0x0000008013087824 */ /* 0x010fe200078e0200 */
[----:B------:R-:W-:Y:S01]  /*9d90*/  SHF.R.S32.HI R0, RZ, 0x1f, R9 ;  /* 0x0000001fff007819 */ /* 0x000fe20000011409 */
[----:B------:R-:W-:-:S02]  /*9da0*/  IMAD.IADD R5, R5, 0x1, R7 ;  /* 0x0000000105057824 */ /* 0x000fc400078e0207 */
[----:B------:R-:W-:-:S04]  /*9db0*/  @P1 IMAD.HI.U32 R7, R8, c[0x0][0x4ec], RZ ;  /* 0x00013b0008071a27 */ /* 0x000fc800078e00ff */
[----:B------:R-:W-:-:S04]  /*9dc0*/  IMAD.WIDE.U32 R2, R10, c[0x0][0x440], R2 ;  /* 0x000110000a027a25 */ /* 0x000fc800078e0002 */
[----:B------:R-:W-:Y:S01]  /*9dd0*/  IMAD.MOV.U32 R10, RZ, RZ, R8 ;  /* 0x000000ffff0a7224 */ /* 0x000fe200078e0008 */
[----:B------:R-:W-:Y:S02]  /*9de0*/  @P1 SHF.R.U32.HI R10, RZ, c[0x0][0x4f0], R7 ;  /* 0x00013c00ff0a1a19 */ /* 0x000fe40000011607 */
[----:B------:R-:W-:Y:S01]  /*9df0*/  IADD3 R3, R3, R6, RZ ;  /* 0x0000000603037210 */ /* 0x000fe20007ffe0ff */
[C---:B------:R-:W-:Y:S02]  /*9e00*/  IMAD R6, R0.reuse, c[0x0][0x4e0], RZ ;  /* 0x0001380000067a24 */ /* 0x040fe400078e02ff */
[----:B------:R-:W-:Y:S02]  /*9e10*/  IMAD R0, R0, c[0x0][0x448], RZ ;  /* 0x0001120000007a24 */ /* 0x000fe400078e02ff */
[----:B------:R-:W-:Y:S02]  /*9e20*/  IMAD.MOV R11, RZ, RZ, -R10 ;  /* 0x000000ffff0b7224 */ /* 0x000fe400078e0a0a */
[----:B------:R-:W-:-:S02]  /*9e30*/  IMAD R13, R9, c[0x0][0x4e4], R6 ;  /* 0x00013900090d7a24 */ /* 0x000fc400078e0206 */
[----:B------:R-:W-:-:S04]  /*9e40*/  IMAD.WIDE.U32 R6, R9, c[0x0][0x448], R2 ;  /* 0x0001120009067a25 */ /* 0x000fc800078e0002 */
[C---:B------:R-:W-:Y:S01]  /*9e50*/  IMAD R12, R9.reuse, c[0x0][0x44c], R0 ;  /* 0x00011300090c7a24 */ /* 0x040fe200078e0200 */
[----:B------:R-:W-:Y:S01]  /*9e60*/  MOV R0, R8 ;  /* 0x0000000800007202 */ /* 0x000fe20000000f00 */
[----:B------:R-:W-:-:S04]  /*9e70*/  IMAD.WIDE.U32 R2, R9, c[0x0][0x4e0], R4 ;  /* 0x0001380009027a25 */ /* 0x000fc800078e0004 */
[----:B------:R-:W-:Y:S01]  /*9e80*/  IMAD R9, R11, c[0x0][0x4e8], R8 ;  /* 0x00013a000b097a24 */ /* 0x000fe200078e0208 */
[----:B------:R-:W-:Y:S01]  /*9e90*/  SHF.R.S32.HI R11, RZ, 0x1f, R10 ;  /* 0x0000001fff0b7819 */ /* 0x000fe2000001140a */
[----:B------:R-:W-:Y:S01]  /*9ea0*/  @P1 IMAD.HI.U32 R4, R8, c[0x0][0x4ec], RZ ;  /* 0x00013b0008041a27 */ /* 0x000fe200078e00ff */
[----:B------:R-:W-:Y:S01]  /*9eb0*/  BAR.SYNC.DEFER_BLOCKING 0x1, 0x100 ;  /* 0x0044000000007b1d */ /* 0x000fe20000010000 */
[----:B------:R-:W-:Y:S02]  /*9ec0*/  IADD3 R2, P0, R10, R2, RZ ;  /* 0x000000020a027210 */ /* 0x000fe40007f1e0ff */
[----:B------:R-:W-:Y:S01]  /*9ed0*/  IMAD.IADD R5, R7, 0x1, R12 ;  /* 0x0000000107057824 */ /* 0x000fe200078e020c */
[----:B------:R-:W-:Y:S02]  /*9ee0*/  SHF.R.S32.HI R7, RZ, 0x1f, R9 ;  /* 0x0000001fff077819 */ /* 0x000fe40000011409 */
[----:B------:R-:W-:Y:S02]  /*9ef0*/  @P1 SHF.R.U32.HI R0, RZ, c[0x0][0x4f0], R4 ;  /* 0x00013c00ff001a19 */ /* 0x000fe40000011604 */
[----:B------:R-:W-:Y:S01]  /*9f00*/  IADD3.X R3, R11, R3, R13, P0, !PT ;  /* 0x000000030b037210 */ /* 0x000fe200007fe40d */
[----:B------:R-:W-:Y:S01]  /*9f10*/  IMAD R11, R19, 0x80, R15 ;  /* 0x00000080130b7824 */ /* 0x000fe200078e020f */
[----:B------:R-:W-:Y:S01]  /*9f20*/  MOV R4, R6 ;  /* 0x0000000600047202 */ /* 0x000fe20000000f00 */
[----:B------:R-:W-:Y:S01]  /*9f30*/  IMAD R6, R7, c[0x0][0x4c8], RZ ;  /* 0x0001320007067a24 */ /* 0x000fe200078e02ff */
[----:B------:R-:W-:Y:S01]  /*9f40*/  SHF.R.S32.HI R7, RZ, 0x1f, R0 ;  /* 0x0000001fff077819 */ /* 0x000fe20000011400 */
[----:B------:R-:W-:-:S04]  /*9f50*/  IMAD.WIDE.U32 R2, R9, c[0x0][0x4c8], R2 ;  /* 0x0001320009027a25 */ /* 0x000fc800078e0002 */
[----:B------:R-:W-:Y:S02]  /*9f60*/  IMAD.MOV R10, RZ, RZ, -R0 ;  /* 0x000000ffff0a7224 */ /* 0x000fe400078e0a00 */
[----:B------:R-:W-:Y:S01]  /*9f70*/  IMAD R9, R9, c[0x0][0x4cc], R6 ;  /* 0x0001330009097a24 */ /* 0x000fe200078e0206 */
[----:B------:R-:W-:Y:S01]  /*9f80*/  LEA R6, P0, R2, c[0x0][0x4a8], 0x2 ;  /* 0x00012a0002067a11 */ /* 0x000fe200078010ff */
[----:B------:R-:W-:Y:S02]  /*9f90*/  IMAD R10, R10, c[0x0][0x4e8], R8 ;  /* 0x00013a000a0a7a24 */ /* 0x000fe400078e0208 */
[----:B------:R-:W-:Y:S01]  /*9fa0*/  IMAD R7, R7, c[0x0][0x430], RZ ;  /* 0x00010c0007077a24 */ /* 0x000fe200078e02ff */
[----:B------:R-:W-:Y:S01]  /*9fb0*/  IADD3 R3, R3, R9, RZ ;  /* 0x0000000903037210 */ /* 0x000fe20007ffe0ff */
[----:B------:R-:W-:Y:S01]  /*9fc0*/  IMAD.WIDE.U32 R4, R0, c[0x0][0x430], R4 ;  /* 0x00010c0000047a25 */ /* 0x000fe200078e0004 */
[----:B------:R-:W-:Y:S02]  /*9fd0*/  SHFL.IDX PT, R8, R6, RZ, 0x1c1f ;  /* 0x001c1fff06087589 */ /* 0x000fe400000e0000 */
[----:B------:R-:W-:Y:S01]  /*9fe0*/  LEA.HI.X R2, R2, c[0x0][0x4ac], R3, 0x2, P0 ;  /* 0x00012b0002027a11 */ /* 0x000fe200000f1403 */
[----:B------:R-:W-:Y:S01]  /*9ff0*/  IMAD R0, R0, c[0x0][0x434], R7 ;  /* 0x00010d0000007a24 */ /* 0x000fe200078e0207 */
[----:B------:R-:W-:Y:S01]  /*a000*/  SHF.R.S32.HI R7, RZ, 0x1f, R10 ;  /* 0x0000001fff077819 */ /* 0x000fe2000001140a */
[----:B------:R-:W-:Y:S01]  /*a010*/  SHFL.IDX PT, R6, R6, 0x1, 0x1c1f ;  /* 0x003c1f0006067f89 */ /* 0x000fe200000e0000 */
[----:B------:R-:W-:-:S02]  /*a020*/  LOP3.LUT P0, RZ, R14, 0x3, RZ, 0xc0, !PT ;  /* 0x000000030eff7812 */ /* 0x000fc4000780c0ff */
[----:B------:R-:W-:Y:S01]  /*a030*/  IADD3 R3, R5, R0, RZ ;  /* 0x0000000005037210 */ /* 0x000fe20007ffe0ff */
[----:B------:R-:W-:Y:S01]  /*a040*/  IMAD R0, R7, c[0x0][0x428], RZ ;  /* 0x00010a0007007a24 */ /* 0x000fe200078e02ff */
[----:B------:R-:W1:Y:S01]  /*a050*/  SHFL.IDX PT, R9, R2, RZ, 0x1c1f ;  /* 0x001c1fff02097589 */ /* 0x000e6200000e0000 */
[----:B------:R-:W-:Y:S02]  /*a060*/  IMAD R5, R20, c[0x0][0x388], RZ ;  /* 0x0000e20014057a24 */ /* 0x000fe400078e02ff */
[----:B------:R-:W-:Y:S01]  /*a070*/  IMAD R0, R10, c[0x0][0x42c], R0 ;  /* 0x00010b000a007a24 */ /* 0x000fe200078e0200 */
[----:B------:R2:W3:Y:S02]  /*a080*/  SHFL.IDX PT, R7, R2, 0x1, 0x1c1f ;  /* 0x003c1f0002077f89 */ /* 0x0004e400000e0000 */
[----:B------:R-:W-:-:S13]  /*a090*/  ISETP.GE.OR P2, PT, R11, R5, P0 ;  /* 0x000000050b00720c */ /* 0x000fda0000746670 */
[----:B-1----:R1:W-:Y:S01]  /*a0a0*/  @!P2 ST.E [R8.64], R16 ;  /* 0x000000100800a985 */ /* 0x0023e2000c10190c */
[----:B--2---:R-:W-:Y:S01]  /*a0b0*/  IMAD.MOV.U32 R2, RZ, RZ, R4 ;  /* 0x000000ffff027224 */ /* 0x004fe200078e0004 */
[----:B------:R-:W-:-:S03]  /*a0c0*/  IADD3 R4, R11, 0x8, RZ ;  /* 0x000000080b047810 */ /* 0x000fc60007ffe0ff */
[----:B------:R-:W-:Y:S01]  /*a0d0*/  IMAD.WIDE.U32 R2, R10, c[0x0][0x428], R2 ;  /* 0x00010a000a027a25 */ /* 0x000fe200078e0002 */
[----:B------:R-:W-:-:S04]  /*a0e0*/  ISETP.GE.OR P0, PT, R4, R5, P0 ;  /* 0x000000050400720c */ /* 0x000fc80000706670 */
[----:B------:R-:W-:Y:S02]  /*a0f0*/  IADD3 R0, R3, R0, RZ ;  /* 0x0000000003007210 */ /* 0x000fe40007ffe0ff */
[----:B------:R-:W-:-:S04]  /*a100*/  LEA R20, P1, R2, c[0x0][0x400], 0x2 ;  /* 0x0001000002147a11 */ /* 0x000fc800078210ff */
[----:B------:R-:W-:Y:S02]  /*a110*/  LEA.HI.X R19, R2, c[0x0][0x404], R0, 0x2, P1 ;  /* 0x0001010002137a11 */ /* 0x000fe400008f1400 */
[----:B------:R-:W-:Y:S01]  /*a120*/  LOP3.LUT R0, R18, 0x7ffffffc, RZ, 0xc0, !PT ;  /* 0x7ffffffc12007812 */ /* 0x000fe200078ec0ff */
[----:B---3--:R2:W-:Y:S01]  /*a130*/  @!P0 ST.E [R6.64], R17 ;  /* 0x0000001106008985 */ /* 0x0085e2000c10190c */
[-C--:B------:R-:W-:Y:S02]  /*a140*/  ISETP.GE.AND P0, PT, R11, R5.reuse, PT ;  /* 0x000000050b00720c */ /* 0x080fe40003f06270 */
[----:B------:R-:W-:Y:S01]  /*a150*/  ISETP.GE.AND P1, PT, R4, R5, PT ;  /* 0x000000050400720c */ /* 0x000fe20003f26270 */
[----:B------:R-:W-:Y:S01]  /*a160*/  IMAD.IADD R0, R14, 0x1, -R0 ;  /* 0x000000010e007824 */ /* 0x000fe200078e0a00 */
[----:B------:R2:W3:Y:S02]  /*a170*/  SHFL.IDX PT, R2, R20, RZ, 0x1c1f ;  /* 0x001c1fff14027589 */ /* 0x0004e400000e0000 */
[----:B-1----:R-:W-:-:S02]  /*a180*/  P2R R16, PR, RZ, 0x2 ;  /* 0x00000002ff107803 */ /* 0x002fc40000000000 */
[----:B------:R2:W1:Y:S01]  /*a190*/  SHFL.IDX PT, R3, R19, RZ, 0x1c1f ;  /* 0x001c1fff13037589 */ /* 0x00046200000e0000 */
[----:B------:R-:W-:-:S04]  /*a1a0*/  SHF.L.U32 R0, R0, 0x1, RZ ;  /* 0x0000000100007819 */ /* 0x000fc800000006ff */
[----:B------:R-:W-:Y:S05]  /*a1b0*/  @P0 BRA `(.L_x_11) ;  /* 0x00000bd000000947 */ /* 0x000fea0003800000 */
[C---:B------:R-:W-:Y:S02]  /*a1c0*/  ISETP.GE.AND P0, PT, R0.reuse, c[0x0][0x3c8], PT ;  /* 0x0000f20000007a0c */ /* 0x040fe40003f06270 */
[C---:B------:R-:W-:Y:S02]  /*a1d0*/  IADD3 R5, R0.reuse, 0x8, RZ ;  /* 0x0000000800057810 */ /* 0x040fe40007ffe0ff */
[----:B------:R-:W-:Y:S02]  /*a1e0*/  IADD3 R4, R0, 0x10, RZ ;  /* 0x0000001000047810 */ /* 0x000fe40007ffe0ff */
[----:B------:R-:W-:Y:S02]  /*a1f0*/  ISETP.GE.AND P5, PT, R5, c[0x0][0x3c8], PT ;  /* 0x0000f20005007a0c */ /* 0x000fe40003fa6270 */
[----:B------:R-:W-:Y:S02]  /*a200*/  ISETP.GE.AND P4, PT, R4, c[0x0][0x3c8], PT ;  /* 0x0000f20004007a0c */ /* 0x000fe40003f86270 */
[----:B------:R-:W-:-:S02]  /*a210*/  IADD3 R8, R0, 0x18, RZ ;  /* 0x0000001800087810 */ /* 0x000fc40007ffe0ff */
[C---:B------:R-:W-:Y:S01]  /*a220*/  IADD3 R10, R0.reuse, 0x20, RZ ;  /* 0x00000020000a7810 */ /* 0x040fe20007ffe0ff */
[C---:B-123--:R-:W-:Y:S01]  /*a230*/  @!P0 IMAD.WIDE R6, R0.reuse, 0x4, R2 ;  /* 0x0000000400068825 */ /* 0x04efe200078e0202 */
[C---:B------:R-:W-:Y:S02]  /*a240*/  IADD3 R11, R0.reuse, 0x28, RZ ;  /* 0x00000028000b7810 */ /* 0x040fe40007ffe0ff */
[----:B------:R-:W-:Y:S02]  /*a250*/  IADD3 R9, R0, 0x30, RZ ;  /* 0x0000003000097810 */ /* 0x000fe40007ffe0ff */
[----:B------:R1:W-:Y:S01]  /*a260*/  @!P0 ST.E.64 [R6.64], R164 ;  /* 0x000000a406008985 */ /* 0x0003e2000c101b0c */
[----:B------:R-:W-:Y:S02]  /*a270*/  ISETP.GE.AND P3, PT, R8, c[0x0][0x3c8], PT ;  /* 0x0000f20008007a0c */ /* 0x000fe40003f66270 */
[----:B------:R-:W-:Y:S02]  /*a280*/  @!P4 LEA.HI R4, R4, R4, RZ, 0x1 ;  /* 0x000000040404c211 */ /* 0x000fe400078f08ff */
[----:B------:R-:W-:-:S02]  /*a290*/  ISETP.GE.AND P2, PT, R10, c[0x0][0x3c8], PT ;  /* 0x0000f2000a007a0c */ /* 0x000fc40003f46270 */
[----:B------:R-:W-:Y:S02]  /*a2a0*/  @!P4 LOP3.LUT R4, R4, 0xfffffffe, RZ, 0xc0, !PT ;  /* 0xfffffffe0404c812 */ /* 0x000fe400078ec0ff */
[----:B------:R-:W-:Y:S02]  /*a2b0*/  ISETP.GE.AND P1, PT, R11, c[0x0][0x3c8], PT ;  /* 0x0000f2000b007a0c */ /* 0x000fe40003f26270 */
[----:B------:R-:W-:Y:S02]  /*a2c0*/  ISETP.GE.AND P0, PT, R9, c[0x0][0x3c8], PT ;  /* 0x0000f20009007a0c */ /* 0x000fe40003f06270 */
[C---:B------:R-:W-:Y:S02]  /*a2d0*/  IADD3 R13, R0.reuse, 0x38, RZ ;  /* 0x00000038000d7810 */ /* 0x040fe40007ffe0ff */
[----:B------:R-:W-:Y:S02]  /*a2e0*/  IADD3 R12, R0, 0x40, RZ ;  /* 0x00000040000c7810 */ /* 0x000fe40007ffe0ff */
[----:B-1----:R-:W-:Y:S01]  /*a2f0*/  @!P5 LEA.HI R6, R5, R5, RZ, 0x1 ;  /* 0x000000050506d211 */ /* 0x002fe200078f08ff */
[----:B------:R-:W-:-:S03]  /*a300*/  @!P4 IMAD.WIDE R4, R4, 0x4, R2 ;  /* 0x000000040404c825 */ /* 0x000fc600078e0202 */
[----:B------:R-:W-:-:S05]  /*a310*/  @!P5 LOP3.LUT R6, R6, 0xfffffffe, RZ, 0xc0, !PT ;  /* 0xfffffffe0606d812 */ /* 0x000fca00078ec0ff */
[----:B------:R-:W-:-:S05]  /*a320*/  @!P5 IMAD.WIDE R6, R6, 0x4, R2 ;  /* 0x000000040606d825 */ /* 0x000fca00078e0202 */
[----:B------:R1:W-:Y:S01]  /*a330*/  @!P5 ST.E.64 [R6.64], R160 ;  /* 0x000000a00600d985 */ /* 0x0003e2000c101b0c */
[----:B------:R-:W-:-:S03]  /*a340*/  ISETP.GE.AND P5, PT, R13, c[0x0][0x3c8], PT ;  /* 0x0000f2000d007a0c */ /* 0x000fc60003fa6270 */
[----:B------:R2:W-:Y:S01]  /*a350*/  @!P4 ST.E.64 [R4.64], R156 ;  /* 0x0000009c0400c985 */ /* 0x0005e2000c101b0c */
[----:B------:R-:W-:Y:S02]  /*a360*/  ISETP.GE.AND P4, PT, R12, c[0x0][0x3c8], PT ;  /* 0x0000f2000c007a0c */ /* 0x000fe40003f86270 */
[----:B-1----:R-:W-:Y:S02]  /*a370*/  @!P2 LEA.HI R7, R10, R10, RZ, 0x1 ;  /* 0x0000000a0a07a211 */ /* 0x002fe400078f08ff */
[----:B------:R-:W-:Y:S02]  /*a380*/  @!P1 LEA.HI R6, R11, R11, RZ, 0x1 ;  /* 0x0000000b0b069211 */ /* 0x000fe400078f08ff */
[----:B--2---:R-:W-:Y:S02]  /*a390*/  @!P3 LEA.HI R4, R8, R8, RZ, 0x1 ;  /* 0x000000080804b211 */ /* 0x004fe400078f08ff */
[----:B------:R-:W-:Y:S02]  /*a3a0*/  @!P0 LEA.HI R5, R9, R9, RZ, 0x1 ;  /* 0x0000000909058211 */ /* 0x000fe400078f08ff */
[----:B------:R-:W-:-:S02]  /*a3b0*/  @!P3 LOP3.LUT R4, R4, 0xfffffffe, RZ, 0xc0, !PT ;  /* 0xfffffffe0404b812 */ /* 0x000fc400078ec0ff */
[----:B------:R-:W-:Y:S02]  /*a3c0*/  @!P2 LOP3.LUT R7, R7, 0xfffffffe, RZ, 0xc0, !PT ;  /* 0xfffffffe0707a812 */ /* 0x000fe400078ec0ff */
[----:B------:R-:W-:Y:S01]  /*a3d0*/  @!P1 LOP3.LUT R6, R6, 0xfffffffe, RZ, 0xc0, !PT ;  /* 0xfffffffe06069812 */ /* 0x000fe200078ec0ff */
[----:B------:R-:W-:Y:S01]  /*a3e0*/  @!P3 IMAD.WIDE R10, R4, 0x4, R2 ;  /* 0x00000004040ab825 */ /* 0x000fe200078e0202 */
[----:B------:R-:W-:-:S03]  /*a3f0*/  @!P0 LOP3.LUT R5, R5, 0xfffffffe, RZ, 0xc0, !PT ;  /* 0xfffffffe05058812 */ /* 0x000fc600078ec0ff */
[--C-:B------:R-:W-:Y:S01]  /*a400*/  @!P2 IMAD.WIDE R8, R7, 0x4, R2.reuse ;  /* 0x000000040708a825 */ /* 0x100fe200078e0202 */
[----:B------:R1:W-:Y:S03]  /*a410*/  @!P3 ST.E.64 [R10.64], R152 ;  /* 0x000000980a00b985 */ /* 0x0003e6000c101b0c */
[--C-:B------:R-:W-:Y:S01]  /*a420*/  @!P1 IMAD.WIDE R6, R6, 0x4, R2.reuse ;  /* 0x0000000406069825 */ /* 0x100fe200078e0202 */
[----:B------:R2:W-:Y:S03]  /*a430*/  @!P2 ST.E.64 [R8.64], R148 ;  /* 0x000000940800a985 */ /* 0x0005e6000c101b0c */
[----:B------:R-:W-:Y:S01]  /*a440*/  @!P0 IMAD.WIDE R4, R5, 0x4, R2 ;  /* 0x0000000405048825 */ /* 0x000fe200078e0202 */
[----:B------:R3:W-:Y:S04]  /*a450*/  @!P1 ST.E.64 [R6.64], R144 ;  /* 0x0000009006009985 */ /* 0x0007e8000c101b0c */
[----:B------:R4:W-:Y:S01]  /*a460*/  @!P0 ST.E.64 [R4.64], R140 ;  /* 0x0000008c04008985 */ /* 0x0009e2000c101b0c */
[----:B-1----:R-:W-:-:S02]  /*a470*/  IADD3 R10, R0, 0x58, RZ ;  /* 0x00000058000a7810 */ /* 0x002fc40007ffe0ff */
[C---:B------:R-:W-:Y:S02]  /*a480*/  IADD3 R11, R0.reuse, 0x60, RZ ;  /* 0x00000060000b7810 */ /* 0x040fe40007ffe0ff */
[C---:B--2---:R-:W-:Y:S02]  /*a490*/  IADD3 R8, R0.reuse, 0x48, RZ ;  /* 0x0000004800087810 */ /* 0x044fe40007ffe0ff */
[----:B------:R-:W-:Y:S02]  /*a4a0*/  IADD3 R9, R0, 0x50, RZ ;  /* 0x0000005000097810 */ /* 0x000fe40007ffe0ff */
[----:B---3--:R-:W-:Y:S02]  /*a4b0*/  @!P5 LEA.HI R6, R13, R13, RZ, 0x1 ;  /* 0x0000000d0d06d211 */ /* 0x008fe400078f08ff */
[----:B------:R-:W-:Y:S02]  /*a4c0*/  ISETP.GE.AND P3, PT, R8, c[0x0][0x3c8], PT ;  /* 0x0000f20008007a0c */ /* 0x000fe40003f66270 */
[----:B----4-:R-:W-:-:S02]  /*a4d0*/  @!P4 LEA.HI R4, R12, R12, RZ, 0x1 ;  /* 0x0000000c0c04c211 */ /* 0x010fc400078f08ff */
[----:B------:R-:W-:Y:S02]  /*a4e0*/  @!P5 LOP3.LUT R6, R6, 0xfffffffe, RZ, 0xc0, !PT ;  /* 0xfffffffe0606d812 */ /* 0x000fe400078ec0ff */
[----:B------:R-:W-:Y:S02]  /*a4f0*/  ISETP.GE.AND P2, PT, R9, c[0x0][0x3c8], PT ;  /* 0x0000f20009007a0c */ /* 0x000fe40003f46270 */
[----:B------:R-:W-:Y:S01]  /*a500*/  @!P4 LOP3.LUT R4, R4, 0xfffffffe, RZ, 0xc0, !PT ;  /* 0xfffffffe0404c812 */ /* 0x000fe200078ec0ff */
[--C-:B------:R-:W-:Y:S01]  /*a510*/  @!P5 IMAD.WIDE R6, R6, 0x4, R2.reuse ;  /* 0x000000040606d825 */ /* 0x100fe200078e0202 */
[----:B------:R-:W-:Y:S02]  /*a520*/  ISETP.GE.AND P1, PT, R10, c[0x0][0x3c8], PT ;  /* 0x0000f2000a007a0c */ /* 0x000fe40003f26270 */
[----:B------:R-:W-:Y:S01]  /*a530*/  ISETP.GE.AND P0, PT, R11, c[0x0][0x3c8], PT ;  /* 0x0000f2000b007a0c */ /* 0x000fe20003f06270 */
[----:B------:R-:W-:Y:S01]  /*a540*/  @!P4 IMAD.WIDE R4, R4, 0x4, R2 ;  /* 0x000000040404c825 */ /* 0x000fe200078e0202 */
[----:B------:R1:W-:Y:S01]  /*a550*/  @!P5 ST.E.64 [R6.64], R136 ;  /* 0x000000880600d985 */ /* 0x0003e2000c101b0c */
[----:B------:R-:W-:-:S02]  /*a560*/  IADD3 R13, R0, 0x68, RZ ;  /* 0x00000068000d7810 */ /* 0x000fc40007ffe0ff */
[----:B------:R-:W-:Y:S01]  /*a570*/  IADD3 R12, R0, 0x70, RZ ;  /* 0x00000070000c7810 */ /* 0x000fe20007ffe0ff */
[----:B------:R2:W-:Y:S01]  /*a580*/  @!P4 ST.E.64 [R4.64], R36 ;  /* 0x000000240400c985 */ /* 0x0005e2000c101b0c */
[----:B------:R-:W-:Y:S02]  /*a590*/  ISETP.GE.AND P5, PT, R13, c[0x0][0x3c8], PT ;  /* 0x0000f2000d007a0c */ /* 0x000fe40003fa6270 */
[----:B------:R-:W-:Y:S02]  /*a5a0*/  ISETP.GE.AND P4, PT, R12, c[0x0][0x3c8], PT ;  /* 0x0000f2000c007a0c */ /* 0x000fe40003f86270 */
[----:B-1----:R-:W-:Y:S02]  /*a5b0*/  @!P2 LEA.HI R7, R9, R9, RZ, 0x1 ;  /* 0x000000090907a211 */ /* 0x002fe400078f08ff */
[----:B------:R-:W-:Y:S02]  /*a5c0*/  @!P1 LEA.HI R6, R10, R10, RZ, 0x1 ;  /* 0x0000000a0a069211 */ /* 0x000fe400078f08ff */
[----:B--2---:R-:W-:-:S02]  /*a5d0*/  @!P3 LEA.HI R4, R8, R8, RZ, 0x1 ;  /* 0x000000080804b211 */ /* 0x004fc400078f08ff */
[----:B------:R-:W-:Y:S02]  /*a5e0*/  @!P0 LEA.HI R5, R11, R11, RZ, 0x1 ;  /* 0x0000000b0b058211 */ /* 0x000fe400078f08ff */
[----:B------:R-:W-:Y:S02]  /*a5f0*/  @!P3 LOP3.LUT R4, R4, 0xfffffffe, RZ, 0xc0, !PT ;  /* 0xfffffffe0404b812 */ /* 0x000fe400078ec0ff */
        /* <DEDUP_REMOVED lines=18> */
[----:B------:R-:W-:Y:S02]  /*a720*/  ISETP.GE.AND P2, PT, R9, c[0x0][0x3c8], PT ;  /* 0x0000f20009007a0c */ /* 0x000fe40003f46270 */
[----:B------:R-:W-:Y:S02]  /*a730*/  @!P5 LOP3.LUT R6, R6, 0xfffffffe, RZ, 0xc0, !PT ;  /* 0xfffffffe0606d812 */ /* 0x000fe400078ec0ff */
[----:B------:R-:W-:Y:S02]  /*a740*/  @!P4 LOP3.LUT R4, R4, 0xfffffffe, RZ, 0xc0, !PT ;  /* 0xfffffffe0404c812 */ /* 0x000fe400078ec0ff */
[----:B------:R-:W-:Y:S01]  /*a750*/  ISETP.GE.AND P1, PT, R10, c[0x0][0x3c8], PT ;  /* 0x0000f2000a007a0c */ /* 0x000fe20003f26270 */
[--C-:B------:R-:W-:Y:S01]  /*a760*/  @!P5 IMAD.WIDE R6, R6, 0x4, R2.reuse ;  /* 0x000000040606d825 */ /* 0x100fe200078e0202 */
[----:B------:R-:W-:Y:S02]  /*a770*/  ISETP.GE.AND P0, PT, R11, c[0x0][0x3c8], PT ;  /* 0x0000f2000b007a0c */ /* 0x000fe40003f06270 */
[----:B------:R-:W-:Y:S01]  /*a780*/  IADD3 R12, R0, 0x98, RZ ;  /* 0x00000098000c7810 */ /* 0x000fe20007ffe0ff */
[----:B------:R-:W-:Y:S01]  /*a790*/  @!P4 IMAD.WIDE R4, R4, 0x4, R2 ;  /* 0x000000040404c825 */ /* 0x000fe200078e0202 */
[----:B------:R1:W-:Y:S01]  /*a7a0*/  @!P5 ST.E.64 [R6.64], R56 ;  /* 0x000000380600d985 */ /* 0x0003e2000c101b0c */
[----:B------:R-:W-:-:S02]  /*a7b0*/  IADD3 R13, R0, 0xa0, RZ ;  /* 0x000000a0000d7810 */ /* 0x000fc40007ffe0ff */
[----:B------:R-:W-:Y:S01]  /*a7c0*/  ISETP.GE.AND P5, PT, R12, c[0x0][0x3c8], PT ;  /* 0x0000f2000c007a0c */ /* 0x000fe20003fa6270 */
[----:B------:R2:W-:Y:S01]  /*a7d0*/  @!P4 ST.E.64 [R4.64], R60 ;  /* 0x0000003c0400c985 */ /* 0x0005e2000c101b0c */
[----:B------:R-:W-:Y:S02]  /*a7e0*/  ISETP.GE.AND P6, PT, R13, c[0x0][0x3c8], PT ;  /* 0x0000f2000d007a0c */ /* 0x000fe40003fc6270 */
[----:B-1----:R-:W-:Y:S02]  /*a7f0*/  @!P2 LEA.HI R7, R9, R9, RZ, 0x1 ;  /* 0x000000090907a211 */ /* 0x002fe400078f08ff */
[----:B------:R-:W-:Y:S02]  /*a800*/  @!P1 LEA.HI R6, R10, R10, RZ, 0x1 ;  /* 0x0000000a0a069211 */ /* 0x000fe400078f08ff */
[----:B--2---:R-:W-:Y:S02]  /*a810*/  @!P3 LEA.HI R4, R8, R8, RZ, 0x1 ;  /* 0x000000080804b211 */ /* 0x004fe400078f08ff */
[----:B------:R-:W-:-:S02]  /*a820*/  @!P2 LOP3.LUT R7, R7, 0xfffffffe, RZ, 0xc0, !PT ;  /* 0xfffffffe0707a812 */ /* 0x000fc400078ec0ff */
[----:B------:R-:W-:Y:S02]  /*a830*/  @!P3 LOP3.LUT R4, R4, 0xfffffffe, RZ, 0xc0, !PT ;  /* 0xfffffffe0404b812 */ /* 0x000fe400078ec0ff */
[----:B------:R-:W-:Y:S02]  /*a840*/  @!P0 LEA.HI R5, R11, R11, RZ, 0x1 ;  /* 0x0000000b0b058211 */ /* 0x000fe400078f08ff */
        /* <DEDUP_REMOVED lines=12> */
[----:B--2---:R-:W-:Y:S02]  /*a910*/  IADD3 R7, R0, 0xa8, RZ ;  /* 0x000000a800077810 */ /* 0x004fe40007ffe0ff */
[----:B------:R-:W-:Y:S02]  /*a920*/  @!P6 LEA.HI R6, R13, R13, RZ, 0x1 ;  /* 0x0000000d0d06e211 */ /* 0x000fe400078f08ff */
[----:B---3--:R-:W-:Y:S02]  /*a930*/  @!P5 LEA.HI R4, R12, R12, RZ, 0x1 ;  /* 0x0000000c0c04d211 */ /* 0x008fe400078f08ff */
[----:B------:R-:W-:Y:S02]  /*a940*/  ISETP.GE.AND P4, PT, R7, c[0x0][0x3c8], PT ;  /* 0x0000f20007007a0c */ /* 0x000fe40003f86270 */
[----:B------:R-:W-:-:S02]  /*a950*/  @!P5 LOP3.LUT R4, R4, 0xfffffffe, RZ, 0xc0, !PT ;  /* 0xfffffffe0404d812 */ /* 0x000fc400078ec0ff */
[C---:B----4-:R-:W-:Y:S02]  /*a960*/  IADD3 R10, R0.reuse, 0xc0, RZ ;  /* 0x000000c0000a7810 */ /* 0x050fe40007ffe0ff */
[----:B------:R-:W-:Y:S01]  /*a970*/  IADD3 R12, R0, 0xc8, RZ ;  /* 0x000000c8000c7810 */ /* 0x000fe20007ffe0ff */
[----:B------:R-:W-:Y:S01]  /*a980*/  @!P5 IMAD.WIDE R4, R4, 0x4, R2 ;  /* 0x000000040404d825 */ /* 0x000fe200078e0202 */
[----:B------:R-:W-:Y:S02]  /*a990*/  ISETP.GE.AND P3, PT, R8, c[0x0][0x3c8], PT ;  /* 0x0000f20008007a0c */ /* 0x000fe40003f66270 */
[----:B------:R-:W-:Y:S02]  /*a9a0*/  ISETP.GE.AND P2, PT, R9, c[0x0][0x3c8], PT ;  /* 0x0000f20009007a0c */ /* 0x000fe40003f46270 */
[----:B------:R-:W-:Y:S01]  /*a9b0*/  @!P6 LOP3.LUT R6, R6, 0xfffffffe, RZ, 0xc0, !PT ;  /* 0xfffffffe0606e812 */ /* 0x000fe200078ec0ff */
[----:B------:R1:W-:Y:S01]  /*a9c0*/  @!P5 ST.E.64 [R4.64], R80 ;  /* 0x000000500400d985 */ /* 0x0003e2000c101b0c */
[----:B------:R-:W-:-:S02]  /*a9d0*/  ISETP.GE.AND P1, PT, R10, c[0x0][0x3c8], PT ;  /* 0x0000f2000a007a0c */ /* 0x000fc40003f26270 */
[----:B------:R-:W-:-:S13]  /*a9e0*/  ISETP.GE.AND P0, PT, R12, c[0x0][0x3c8], PT ;  /* 0x0000f2000c007a0c */ /* 0x000fda0003f06270 */
[----:B------:R-:W-:-:S04]  /*a9f0*/  @!P0 LEA.HI R12, R12, R12, RZ, 0x1 ;  /* 0x0000000c0c0c8211 */ /* 0x000fc800078f08ff */
[----:B------:R-:W-:Y:S01]  /*aa00*/  @!P0 LOP3.LUT R12, R12, 0xfffffffe, RZ, 0xc0, !PT ;  /* 0xfffffffe0c0c8812 */ /* 0x000fe200078ec0ff */
[----:B-1----:R-:W-:Y:S01]  /*aa10*/  @!P6 IMAD.WIDE R4, R6, 0x4, R2 ;  /* 0x000000040604e825 */ /* 0x002fe200078e0202 */
[----:B------:R-:W-:Y:S02]  /*aa20*/  @!P4 LEA.HI R6, R7, R7, RZ, 0x1 ;  /* 0x000000070706c211 */ /* 0x000fe400078f08ff */
[----:B------:R-:W-:Y:S02]  /*aa30*/  @!P1 LEA.HI R7, R10, R10, RZ, 0x1 ;  /* 0x0000000a0a079211 */ /* 0x000fe400078f08ff */
[----:B------:R1:W-:Y:S01]  /*aa40*/  @!P6 ST.E.64 [R4.64], R84 ;  /* 0x000000540400e985 */ /* 0x0003e2000c101b0c */
[----:B------:R-:W-:Y:S02]  /*aa50*/  @!P4 LOP3.LUT R6, R6, 0xfffffffe, RZ, 0xc0, !PT ;  /* 0xfffffffe0606c812 */ /* 0x000fe400078ec0ff */
[----:B------:R-:W-:Y:S02]  /*aa60*/  @!P1 LOP3.LUT R7, R7, 0xfffffffe, RZ, 0xc0, !PT ;  /* 0xfffffffe07079812 */ /* 0x000fe400078ec0ff */
[----:B-1----:R-:W-:-:S02]  /*aa70*/  @!P3 LEA.HI R5, R8, R8, RZ, 0x1 ;  /* 0x000000080805b211 */ /* 0x002fc400078f08ff */
[----:B------:R-:W-:Y:S02]  /*aa80*/  @!P2 LEA.HI R4, R9, R9, RZ, 0x1 ;  /* 0x000000090904a211 */ /* 0x000fe400078f08ff */
[----:B------:R-:W-:Y:S02]  /*aa90*/  @!P3 LOP3.LUT R8, R5, 0xfffffffe, RZ, 0xc0, !PT ;  /* 0xfffffffe0508b812 */ /* 0x000fe400078ec0ff */
[----:B------:R-:W-:Y:S01]  /*aaa0*/  @!P2 LOP3.LUT R10, R4, 0xfffffffe, RZ, 0xc0, !PT ;  /* 0xfffffffe040aa812 */ /* 0x000fe200078ec0ff */
[----:B------:R-:W-:-:S04]  /*aab0*/  @!P4 IMAD.WIDE R4, R6, 0x4, R2 ;  /* 0x000000040604c825 */ /* 0x000fc800078e0202 */
[--C-:B------:R-:W-:Y:S01]  /*aac0*/  @!P3 IMAD.WIDE R8, R8, 0x4, R2.reuse ;  /* 0x000000040808b825 */ /* 0x100fe200078e0202 */
[----:B------:R1:W-:Y:S03]  /*aad0*/  @!P4 ST.E.64 [R4.64], R88 ;  /* 0x000000580400c985 */ /* 0x0003e6000c101b0c */
[--C-:B------:R-:W-:Y:S01]  /*aae0*/  @!P2 IMAD.WIDE R10, R10, 0x4, R2.reuse ;  /* 0x000000040a0aa825 */ /* 0x100fe200078e0202 */
[----:B------:R2:W-:Y:S03]  /*aaf0*/  @!P3 ST.E.64 [R8.64], R92 ;  /* 0x0000005c0800b985 */ /* 0x0005e6000c101b0c */
[--C-:B------:R-:W-:Y:S01]  /*ab00*/  @!P1 IMAD.WIDE R6, R7, 0x4, R2.reuse ;  /* 0x0000000407069825 */ /* 0x100fe200078e0202 */
[----:B------:R-:W-:Y:S04]  /*ab10*/  @!P2 ST.E.64 [R10.64], R96 ;  /* 0x000000600a00a985 */ /* 0x000fe8000c101b0c */
[----:B------:R3:W-:Y:S01]  /*ab20*/  @!P1 ST.E.64 [R6.64], R100 ;  /* 0x0000006406009985 */ /* 0x0007e2000c101b0c */
[----:B-1----:R-:W-:Y:S01]  /*ab30*/  @!P0 IMAD.WIDE R4, R12, 0x4, R2 ;  /* 0x000000040c048825 */ /* 0x002fe200078e0202 */
[----:B--2---:R-:W-:-:S04]  /*ab40*/  IADD3 R9, R0, 0xd0, RZ ;  /* 0x000000d000097810 */ /* 0x004fc80007ffe0ff */
[----:B------:R1:W-:Y:S01]  /*ab50*/  @!P0 ST.E.64 [R4.64], R104 ;  /* 0x0000006804008985 */ /* 0x0003e2000c101b0c */
[----:B------:R-:W-:Y:S02]  /*ab60*/  IADD3 R8, R0, 0xd8, RZ ;  /* 0x000000d800087810 */ /* 0x000fe40007ffe0ff */
[----:B------:R-:W-:Y:S02]  /*ab70*/  ISETP.GE.AND P5, PT, R9, c[0x0][0x3c8], PT ;  /* 0x0000f20009007a0c */ /* 0x000fe40003fa6270 */
[----:B------:R-:W-:Y:S02]  /*ab80*/  ISETP.GE.AND P4, PT, R8, c[0x0][0x3c8], PT ;  /* 0x0000f20008007a0c */ /* 0x000fe40003f86270 */
[C---:B---3--:R-:W-:Y:S02]  /*ab90*/  IADD3 R7, R0.reuse, 0xe0, RZ ;  /* 0x000000e000077810 */ /* 0x048fe40007ffe0ff */
[----:B------:R-:W-:Y:S02]  /*aba0*/  IADD3 R6, R0, 0xe8, RZ ;  /* 0x000000e800067810 */ /* 0x000fe40007ffe0ff */
[----:B------:R-:W-:-:S02]  /*abb0*/  ISETP.GE.AND P3, PT, R7, c[0x0][0x3c8], PT ;  /* 0x0000f20007007a0c */ /* 0x000fc40003f66270 */
[----:B------:R-:W-:-:S03]  /*abc0*/  ISETP.GE.AND P2, PT, R6, c[0x0][0x3c8], PT ;  /* 0x0000f20006007a0c */ /* 0x000fc60003f46270 */
[----:B------:R-:W-:Y:S02]  /*abd0*/  @!P5 LEA.HI R9, R9, R9, RZ, 0x1 ;  /* 0x000000090909d211 */ /* 0x000fe400078f08ff */
[----:B------:R-:W-:-:S04]  /*abe0*/  @!P4 LEA.HI R10, R8, R8, RZ, 0x1 ;  /* 0x00000008080ac211 */ /* 0x000fc800078f08ff */
[----:B------:R-:W-:Y:S02]  /*abf0*/  @!P4 LOP3.LUT R10, R10, 0xfffffffe, RZ, 0xc0, !PT ;  /* 0xfffffffe0a0ac812 */ /* 0x000fe400078ec0ff */
[----:B------:R-:W-:Y:S02]  /*ac00*/  @!P3 LEA.HI R8, R7, R7, RZ, 0x1 ;  /* 0x000000070708b211 */ /* 0x000fe400078f08ff */
[----:B------:R-:W-:Y:S01]  /*ac10*/  @!P2 LEA.HI R7, R6, R6, RZ, 0x1 ;  /* 0x000000060607a211 */ /* 0x000fe200078f08ff */
[----:B------:R-:W-:Y:S01]  /*ac20*/  @!P4 IMAD.WIDE R10, R10, 0x4, R2 ;  /* 0x000000040a0ac825 */ /* 0x000fe200078e0202 */
[----:B------:R-:W-:Y:S02]  /*ac30*/  @!P3 LOP3.LUT R8, R8, 0xfffffffe, RZ, 0xc0, !PT ;  /* 0xfffffffe0808b812 */ /* 0x000fe400078ec0ff */
[C---:B-1----:R-:W-:Y:S02]  /*ac40*/  IADD3 R5, R0.reuse, 0xf0, RZ ;  /* 0x000000f000057810 */ /* 0x042fe40007ffe0ff */
[----:B------:R-:W-:-:S02]  /*ac50*/  IADD3 R4, R0, 0xf8, RZ ;  /* 0x000000f800047810 */ /* 0x000fc40007ffe0ff */
[----:B------:R-:W-:Y:S02]  /*ac60*/  ISETP.GE.AND P1, PT, R5, c[0x0][0x3c8], PT ;  /* 0x0000f20005007a0c */ /* 0x000fe40003f26270 */
[----:B------:R-:W-:Y:S02]  /*ac70*/  ISETP.GE.AND P0, PT, R4, c[0x0][0x3c8], PT ;  /* 0x0000f20004007a0c */ /* 0x000fe40003f06270 */
[----:B------:R-:W-:-:S09]  /*ac80*/  @!P2 LOP3.LUT R7, R7, 0xfffffffe, RZ, 0xc0, !PT ;  /* 0xfffffffe0707a812 */ /* 0x000fd200078ec0ff */
[----:B------:R-:W-:Y:S02]  /*ac90*/  @!P1 LEA.HI R6, R5, R5, RZ, 0x1 ;  /* 0x0000000505069211 */ /* 0x000fe400078f08ff */
[----:B------:R-:W-:Y:S01]  /*aca0*/  @!P5 LOP3.LUT R5, R9, 0xfffffffe, RZ, 0xc0, !PT ;  /* 0xfffffffe0905d812 */ /* 0x000fe200078ec0ff */
[--C-:B------:R-:W-:Y:S01]  /*acb0*/  @!P3 IMAD.WIDE R8, R8, 0x4, R2.reuse ;  /* 0x000000040808b825 */ /* 0x100fe200078e0202 */
        /* <DEDUP_REMOVED lines=10> */
[----:B------:R1:W-:Y:S04]  /*ad60*/  @!P2 ST.E.64 [R6.64], R120 ;  /* 0x000000780600a985 */ /* 0x0003e8000c101b0c */
[----:B------:R1:W-:Y:S04]  /*ad70*/  @!P1 ST.E.64 [R4.64], R124 ;  /* 0x0000007c04009985 */ /* 0x0003e8000c101b0c */
[----:B------:R1:W-:Y:S02]  /*ad80*/  @!P0 ST.E.64 [R2.64], R128 ;  /* 0x0000008002008985 */ /* 0x0003e4000c101b0c */
.L_x_11:
[----:B------:R-:W-:Y:S05]  /*ad90*/  BSYNC B0 ;  /* 0x0000000000007941 */ /* 0x000fea0003800000 */
.L_x_10:
[----:B------:R-:W-:Y:S01]  /*ada0*/  ISETP.NE.AND P0, PT, R16, RZ, PT ;  /* 0x000000ff1000720c */ /* 0x000fe20003f05270 */
[----:B-1----:R1:W4:Y:S04]  /*adb0*/  SHFL.IDX PT, R3, R19, 0x1, 0x1c1f ;  /* 0x003c1f0013037f89 */ /* 0x00232800000e0000 */
[----:B---3--:R1:W3:Y:S08]  /*adc0*/  SHFL.IDX PT, R2, R20, 0x1, 0x1c1f ;  /* 0x003c1f0014027f89 */ /* 0x0082f000000e0000 */
[----:B------:R-:W-:Y:S05]  /*add0*/  @P0 EXIT ;  /* 0x000000000000094d */ /* 0x000fea0003800000 */
[C---:B------:R-:W-:Y:S02]  /*ade0*/  IADD3 R5, R0.reuse, 0x8, RZ ;  /* 0x0000000800057810 */ /* 0x040fe40007ffe0ff */
[----:B------:R-:W-:-:S02]  /*adf0*/  IADD3 R4, R0, 0x10, RZ ;  /* 0x0000001000047810 */ /* 0x000fc40007ffe0ff */
[----:B------:R-:W-:Y:S02]  /*ae00*/  ISETP.GE.AND P1, PT, R5, c[0x0][0x3c8], PT ;  /* 0x0000f20005007a0c */ /* 0x000fe40003f26270 */
[----:B------:R-:W-:Y:S02]  /*ae10*/  ISETP.GE.AND P0, PT, R4, c[0x0][0x3c8], PT ;  /* 0x0000f20004007a0c */ /* 0x000fe40003f06270 */
[C---:B------:R-:W-:Y:S02]  /*ae20*/  ISETP.GE.AND P2, PT, R0.reuse, c[0x0][0x3c8], PT ;  /* 0x0000f20000007a0c */ /* 0x040fe40003f46270 */
[C---:B------:R-:W-:Y:S02]  /*ae30*/  IADD3 R11, R0.reuse, 0x18, RZ ;  /* 0x00000018000b7810 */ /* 0x040fe40007ffe0ff */
[----:B------:R-:W-:Y:S02]  /*ae40*/  IADD3 R13, R0, 0x20, RZ ;  /* 0x00000020000d7810 */ /* 0x000fe40007ffe0ff */
[----:B------:R-:W-:-:S02]  /*ae50*/  ISETP.GE.AND P6, PT, R11, c[0x0][0x3c8], PT ;  /* 0x0000f2000b007a0c */ /* 0x000fc40003fc6270 */
[----:B------:R-:W-:Y:S02]  /*ae60*/  ISETP.GE.AND P5, PT, R13, c[0x0][0x3c8], PT ;  /* 0x0000f2000d007a0c */ /* 0x000fe40003fa6270 */
[----:B------:R-:W-:Y:S02]  /*ae70*/  @!P1 LEA.HI R5, R5, R5, RZ, 0x1 ;  /* 0x0000000505059211 */ /* 0x000fe400078f08ff */
[----:B------:R-:W-:Y:S01]  /*ae80*/  @!P0 LEA.HI R4, R4, R4, RZ, 0x1 ;  /* 0x0000000404048211 */ /* 0x000fe200078f08ff */
[--C-:B---34-:R-:W-:Y:S01]  /*ae90*/  @!P2 IMAD.WIDE R8, R0, 0x4, R2.reuse ;  /* 0x000000040008a825 */ /* 0x118fe200078e0202 */
[----:B------:R-:W-:Y:S02]  /*aea0*/  @!P1 LOP3.LUT R5, R5, 0xfffffffe, RZ, 0xc0, !PT ;  /* 0xfffffffe05059812 */ /* 0x000fe400078ec0ff */
[----:B------:R-:W-:Y:S02]  /*aeb0*/  @!P0 LOP3.LUT R4, R4, 0xfffffffe, RZ, 0xc0, !PT ;  /* 0xfffffffe04048812 */ /* 0x000fe400078ec0ff */
[----:B------:R3:W-:Y:S01]  /*aec0*/  @!P2 ST.E.64 [R8.64], R166 ;  /* 0x000000a60800a985 */ /* 0x0007e2000c101b0c */
[----:B--2---:R-:W-:Y:S01]  /*aed0*/  @!P1 IMAD.WIDE R6, R5, 0x4, R2 ;  /* 0x0000000405069825 */ /* 0x004fe200078e0202 */
[----:B------:R-:W-:-:S02]  /*aee0*/  IADD3 R10, R0, 0x38, RZ ;  /* 0x00000038000a7810 */ /* 0x000fc40007ffe0ff */
[----:B------:R-:W-:Y:S01]  /*aef0*/  IADD3 R12, R0, 0x40, RZ ;  /* 0x00000040000c7810 */ /* 0x000fe20007ffe0ff */
[----:B------:R-:W-:Y:S01]  /*af00*/  @!P0 IMAD.WIDE R4, R4, 0x4, R2 ;  /* 0x0000000404048825 */ /* 0x000fe200078e0202 */
[----:B------:R-:W-:Y:S01]  /*af10*/  @!P1 ST.E.64 [R6.64], R162 ;  /* 0x000000a206009985 */ /* 0x000fe2000c101b0c */
[----:B------:R-:W-:Y:S02]  /*af20*/  IADD3 R14, R0, 0x48, RZ ;  /* 0x00000048000e7810 */ /* 0x000fe40007ffe0ff */
[----:B------:R-:W-:Y:S01]  /*af30*/  ISETP.GE.AND P2, PT, R10, c[0x0][0x3c8], PT ;  /* 0x0000f2000a007a0c */ /* 0x000fe20003f46270 */
[----:B------:R2:W-:Y:S01]  /*af40*/  @!P0 ST.E.64 [R4.64], R158 ;  /* 0x0000009e04008985 */ /* 0x0005e2000c101b0c */
[----:B------:R-:W-:Y:S02]  /*af50*/  ISETP.GE.AND P1, PT, R12, c[0x0][0x3c8], PT ;  /* 0x0000f2000c007a0c */ /* 0x000fe40003f26270 */
[----:B------:R-:W-:Y:S02]  /*af60*/  ISETP.GE.AND P0, PT, R14, c[0x0][0x3c8], PT ;  /* 0x0000f2000e007a0c */ /* 0x000fe40003f06270 */
[----:B------:R-:W-:-:S02]  /*af70*/  IADD3 R15, R0, 0x50, RZ ;  /* 0x00000050000f7810 */ /* 0x000fc40007ffe0ff */
[C---:B------:R-:W-:Y:S02]  /*af80*/  IADD3 R16, R0.reuse, 0x58, RZ ;  /* 0x0000005800107810 */ /* 0x040fe40007ffe0ff */
[C---:B---3--:R-:W-:Y:S02]  /*af90*/  IADD3 R8, R0.reuse, 0x28, RZ ;  /* 0x0000002800087810 */ /* 0x048fe40007ffe0ff */
[----:B------:R-:W-:Y:S02]  /*afa0*/  IADD3 R9, R0, 0x30, RZ ;  /* 0x0000003000097810 */ /* 0x000fe40007ffe0ff */
[----:B------:R-:W-:Y:S02]  /*afb0*/  ISETP.GE.AND P4, PT, R8, c[0x0][0x3c8], PT ;  /* 0x0000f20008007a0c */ /* 0x000fe40003f86270 */
[----:B------:R-:W-:Y:S02]  /*afc0*/  ISETP.GE.AND P3, PT, R9, c[0x0][0x3c8], PT ;  /* 0x0000f20009007a0c */ /* 0x000fe40003f66270 */
[----:B--2---:R-:W-:-:S02]  /*afd0*/  @!P6 LEA.HI R4, R11, R11, RZ, 0x1 ;  /* 0x0000000b0b04e211 */ /* 0x004fc400078f08ff */
[----:B------:R-:W-:Y:S02]  /*afe0*/  @!P5 LEA.HI R5, R13, R13, RZ, 0x1 ;  /* 0x0000000d0d05d211 */ /* 0x000fe400078f08ff */
[----:B------:R-:W-:Y:S02]  /*aff0*/  @!P6 LOP3.LUT R4, R4, 0xfffffffe, RZ, 0xc0, !PT ;  /* 0xfffffffe0404e812 */ /* 0x000fe400078ec0ff */
[----:B------:R-:W-:-:S03]  /*b000*/  @!P5 LOP3.LUT R5, R5, 0xfffffffe, RZ, 0xc0, !PT ;  /* 0xfffffffe0505d812 */ /* 0x000fc600078ec0ff */
[----:B------:R-:W-:-:S04]  /*b010*/  @!P6 IMAD.WIDE R6, R4, 0x4, R2 ;  /* 0x000000040406e825 */ /* 0x000fc800078e0202 */
[----:B------:R-:W-:Y:S01]  /*b020*/  @!P5 IMAD.WIDE R4, R5, 0x4, R2 ;  /* 0x000000040504d825 */ /* 0x000fe200078e0202 */
[----:B------:R2:W-:Y:S01]  /*b030*/  @!P6 ST.E.64 [R6.64], R154 ;  /* 0x0000009a0600e985 */ /* 0x0005e2000c101b0c */
[----:B------:R-:W-:-:S03]  /*b040*/  ISETP.GE.AND P6, PT, R15, c[0x0][0x3c8], PT ;  /* 0x0000f2000f007a0c */ /* 0x000fc60003fc6270 */
[----:B------:R3:W-:Y:S01]  /*b050*/  @!P5 ST.E.64 [R4.64], R150 ;  /* 0x000000960400d985 */ /* 0x0007e2000c101b0c */
[----:B------:R-:W-:Y:S02]  /*b060*/  ISETP.GE.AND P5, PT, R16, c[0x0][0x3c8], PT ;  /* 0x0000f20010007a0c */ /* 0x000fe40003fa6270 */
[----:B--2---:R-:W-:Y:S02]  /*b070*/  @!P2 LEA.HI R7, R10, R10, RZ, 0x1 ;  /* 0x0000000a0a07a211 */ /* 0x004fe400078f08ff */
[----:B------:R-:W-:Y:S02]  /*b080*/  @!P1 LEA.HI R6, R12, R12, RZ, 0x1 ;  /* 0x0000000c0c069211 */ /* 0x000fe400078f08ff */
[----:B---3--:R-:W-:Y:S02]  /*b090*/  @!P4 LEA.HI R4, R8, R8, RZ, 0x1 ;  /* 0x000000080804c211 */ /* 0x008fe400078f08ff */
[----:B------:R-:W-:Y:S02]  /*b0a0*/  @!P3 LEA.HI R8, R9, R9, RZ, 0x1 ;  /* 0x000000090908b211 */ /* 0x000fe400078f08ff */
[----:B------:R-:W-:-:S02]  /*b0b0*/  @!P0 LEA.HI R5, R14, R14, RZ, 0x1 ;  /* 0x0000000e0e058211 */ /* 0x000fc400078f08ff */
[----:B------:R-:W-:Y:S02]  /*b0c0*/  @!P4 LOP3.LUT R4, R4, 0xfffffffe, RZ, 0xc0, !PT ;  /* 0xfffffffe0404c812 */ /* 0x000fe400078ec0ff */
[----:B------:R-:W-:Y:S02]  /*b0d0*/  @!P3 LOP3.LUT R8, R8, 0xfffffffe, RZ, 0xc0, !PT ;  /* 0xfffffffe0808b812 */ /* 0x000fe400078ec0ff */
[----:B------:R-:W-:Y:S01]  /*b0e0*/  @!P2 LOP3.LUT R7, R7, 0xfffffffe, RZ, 0xc0, !PT ;  /* 0xfffffffe0707a812 */ /* 0x000fe200078ec0ff */
[--C-:B------:R-:W-:Y:S01]  /*b0f0*/  @!P4 IMAD.WIDE R12, R4, 0x4, R2.reuse ;  /* 0x00000004040cc825 */ /* 0x100fe200078e0202 */
[----:B------:R-:W-:Y:S02]  /*b100*/  @!P1 LOP3.LUT R6, R6, 0xfffffffe, RZ, 0xc0, !PT ;  /* 0xfffffffe06069812 */ /* 0x000fe400078ec0ff */
[----:B------:R-:W-:Y:S01]  /*b110*/  @!P0 LOP3.LUT R5, R5, 0xfffffffe, RZ, 0xc0, !PT ;  /* 0xfffffffe05058812 */ /* 0x000fe200078ec0ff */
[----:B------:R-:W-:Y:S01]  /*b120*/  @!P3 IMAD.WIDE R10, R8, 0x4, R2 ;  /* 0x00000004080ab825 */ /* 0x000fe200078e0202 */
[----:B------:R2:W-:Y:S01]  /*b130*/  @!P4 ST.E.64 [R12.64], R146 ;  /* 0x000000920c00c985 */ /* 0x0005e2000c101b0c */
[----:B------:R-:W-:-:S02]  /*b140*/  IADD3 R14, R0, 0x88, RZ ;  /* 0x00000088000e7810 */ /* 0x000fc40007ffe0ff */
[--C-:B------:R-:W-:Y:S01]  /*b150*/  @!P2 IMAD.WIDE R8, R7, 0x4, R2.reuse ;  /* 0x000000040708a825 */ /* 0x100fe200078e0202 */
[----:B------:R3:W-:Y:S03]  /*b160*/  @!P3 ST.E.64 [R10.64], R142 ;  /* 0x0000008e0a00b985 */ /* 0x0007e6000c101b0c */
[--C-:B------:R-:W-:Y:S01]  /*b170*/  @!P1 IMAD.WIDE R6, R6, 0x4, R2.reuse ;  /* 0x0000000406069825 */ /* 0x100fe200078e0202 */
[----:B------:R4:W-:Y:S03]  /*b180*/  @!P2 ST.E.64 [R8.64], R138 ;  /* 0x0000008a0800a985 */ /* 0x0009e6000c101b0c */
[----:B------:R-:W-:Y:S01]  /*b190*/  @!P0 IMAD.WIDE R4, R5, 0x4, R2 ;  /* 0x0000000405048825 */ /* 0x000fe200078e0202 */
[----:B------:R-:W-:Y:S04]  /*b1a0*/  @!P1 ST.E.64 [R6.64], R38 ;  /* 0x0000002606009985 */ /* 0x000fe8000c101b0c */
[----:B------:R1:W-:Y:S01]  /*b1b0*/  @!P0 ST.E.64 [R4.64], R42 ;  /* 0x0000002a04008985 */ /* 0x0003e2000c101b0c */
[----:B--2---:R-:W-:-:S02]  /*b1c0*/  IADD3 R12, R0, 0x80, RZ ;  /* 0x00000080000c7810 */ /* 0x004fc40007ffe0ff */
[C---:B---3--:R-:W-:Y:S02]  /*b1d0*/  IADD3 R10, R0.reuse, 0x70, RZ ;  /* 0x00000070000a7810 */ /* 0x048fe40007ffe0ff */
[C---:B------:R-:W-:Y:S02]  /*b1e0*/  IADD3 R11, R0.reuse, 0x78, RZ ;  /* 0x00000078000b7810 */ /* 0x040fe40007ffe0ff */
[C---:B----4-:R-:W-:Y:S02]  /*b1f0*/  IADD3 R8, R0.reuse, 0x60, RZ ;  /* 0x0000006000087810 */ /* 0x050fe40007ffe0ff */
[----:B------:R-:W-:Y:S02]  /*b200*/  IADD3 R9, R0, 0x68, RZ ;  /* 0x0000006800097810 */ /* 0x000fe40007ffe0ff */
[----:B------:R-:W-:Y:S02]  /*b210*/  ISETP.GE.AND P4, PT, R8, c[0x0][0x3c8], PT ;  /* 0x0000f20008007a0c */ /* 0x000fe40003f86270 */
[----:B------:R-:W-:-:S02]  /*b220*/  ISETP.GE.AND P3, PT, R9, c[0x0][0x3c8], PT ;  /* 0x0000f20009007a0c */ /* 0x000fc40003f66270 */
[----:B-1----:R-:W-:Y:S02]  /*b230*/  @!P6 LEA.HI R4, R15, R15, RZ, 0x1 ;  /* 0x0000000f0f04e211 */ /* 0x002fe400078f08ff */
[----:B------:R-:W-:Y:S02]  /*b240*/  @!P5 LEA.HI R5, R16, R16, RZ, 0x1 ;  /* 0x000000101005d211 */ /* 0x000fe400078f08ff */
[----:B------:R-:W-:Y:S02]  /*b250*/  @!P6 LOP3.LUT R4, R4, 0xfffffffe, RZ, 0xc0, !PT ;  /* 0xfffffffe0404e812 */ /* 0x000fe400078ec0ff */
[----:B------:R-:W-:Y:S02]  /*b260*/  @!P5 LOP3.LUT R5, R5, 0xfffffffe, RZ, 0xc0, !PT ;  /* 0xfffffffe0505d812 */ /* 0x000fe400078ec0ff */
[----:B------:R-:W-:Y:S01]  /*b270*/  ISETP.GE.AND P2, PT, R10, c[0x0][0x3c8], PT ;  /* 0x0000f2000a007a0c */ /* 0x000fe20003f46270 */
[----:B------:R-:W-:Y:S01]  /*b280*/  @!P6 IMAD.WIDE R6, R4, 0x4, R2 ;  /* 0x000000040406e825 */ /* 0x000fe200078e0202 */
[----:B------:R-:W-:-:S02]  /*b290*/  ISETP.GE.AND P1, PT, R11, c[0x0][0x3c8], PT ;  /* 0x0000f2000b007a0c */ /* 0x000fc40003f26270 */
[----:B------:R-:W-:Y:S01]  /*b2a0*/  ISETP.GE.AND P0, PT, R12, c[0x0][0x3c8], PT ;  /* 0x0000f2000c007a0c */ /* 0x000fe20003f06270 */
[----:B------:R-:W-:Y:S01]  /*b2b0*/  @!P5 IMAD.WIDE R4, R5, 0x4, R2 ;  /* 0x000000040504d825 */ /* 0x000fe200078e0202 */
[----:B------:R1:W-:Y:S01]  /*b2c0*/  @!P6 ST.E.64 [R6.64], R46 ;  /* 0x0000002e0600e985 */ /* 0x0003e2000c101b0c */
[----:B------:R-:W-:Y:S02]  /*b2d0*/  IADD3 R15, R0, 0x90, RZ ;  /* 0x00000090000f7810 */ /* 0x000fe40007ffe0ff */
[----:B------:R-:W-:Y:S01]  /*b2e0*/  ISETP.GE.AND P6, PT, R14, c[0x0][0x3c8], PT ;  /* 0x0000f2000e007a0c */ /* 0x000fe20003fc6270 */
[----:B------:R2:W-:Y:S01]  /*b2f0*/  @!P5 ST.E.64 [R4.64], R50 ;  /* 0x000000320400d985 */ /* 0x0005e2000c101b0c */
[----:B------:R-:W-:Y:S02]  /*b300*/  ISETP.GE.AND P5, PT, R15, c[0x0][0x3c8], PT ;  /* 0x0000f2000f007a0c */ /* 0x000fe40003fa6270 */
[----:B-1----:R-:W-:Y:S02]  /*b310*/  @!P2 LEA.HI R7, R10, R10, RZ, 0x1 ;  /* 0x0000000a0a07a211 */ /* 0x002fe400078f08ff */
[----:B------:R-:W-:-:S02]  /*b320*/  @!P1 LEA.HI R6, R11, R11, RZ, 0x1 ;  /* 0x0000000b0b069211 */ /* 0x000fc400078f08ff */
[----:B--2---:R-:W-:Y:S02]  /*b330*/  @!P4 LEA.HI R4, R8, R8, RZ, 0x1 ;  /* 0x000000080804c211 */ /* 0x004fe400078f08ff */
[----:B------:R-:W-:Y:S02]  /*b340*/  @!P3 LEA.HI R8, R9, R9, RZ, 0x1 ;  /* 0x000000090908b211 */ /* 0x000fe400078f08ff */
[----:B------:R-:W-:Y:S02]  /*b350*/  @!P0 LEA.HI R5, R12, R12, RZ, 0x1 ;  /* 0x0000000c0c058211 */ /* 0x000fe400078f08ff */
[----:B------:R-:W-:Y:S02]  /*b360*/  @!P4 LOP3.LUT R4, R4, 0xfffffffe, RZ, 0xc0, !PT ;  /* 0xfffffffe0404c812 */ /* 0x000fe400078ec0ff */
[----:B------:R-:W-:Y:S02]  /*b370*/  @!P3 LOP3.LUT R8, R8, 0xfffffffe, RZ, 0xc0, !PT ;  /* 0xfffffffe0808b812 */ /* 0x000fe400078ec0ff */
[----:B------:R-:W-:Y:S01]  /*b380*/  @!P2 LOP3.LUT R7, R7, 0xfffffffe, RZ, 0xc0, !PT ;  /* 0xfffffffe0707a812 */ /* 0x000fe200078ec0ff */
[----:B------:R-:W-:Y:S01]  /*b390*/  @!P4 IMAD.WIDE R12, R4, 0x4, R2 ;  /* 0x00000004040cc825 */ /* 0x000fe200078e0202 */
[----:B------:R-:W-:-:S02]  /*b3a0*/  @!P1 LOP3.LUT R6, R6, 0xfffffffe, RZ, 0xc0, !PT ;  /* 0xfffffffe06069812 */ /* 0x000fc400078ec0ff */
[----:B------:R-:W-:Y:S01]  /*b3b0*/  @!P0 LOP3.LUT R5, R5, 0xfffffffe, RZ, 0xc0, !PT ;  /* 0xfffffffe05058812 */ /* 0x000fe200078ec0ff */
[--C-:B------:R-:W-:Y:S01]  /*b3c0*/  @!P3 IMAD.WIDE R10, R8, 0x4, R2.reuse ;  /* 0x00000004080ab825 */ /* 0x100fe200078e0202 */
[----:B------:R1:W-:Y:S03]  /*b3d0*/  @!P4 ST.E.64 [R12.64], R54 ;  /* 0x000000360c00c985 */ /* 0x0003e6000c101b0c */
[--C-:B------:R-:W-:Y:S01]  /*b3e0*/  @!P2 IMAD.WIDE R8, R7, 0x4, R2.reuse ;  /* 0x000000040708a825 */ /* 0x100fe200078e0202 */
[----:B------:R2:W-:Y:S03]  /*b3f0*/  @!P3 ST.E.64 [R10.64], R58 ;  /* 0x0000003a0a00b985 */ /* 0x0005e6000c101b0c */
[--C-:B------:R-:W-:Y:S01]  /*b400*/  @!P1 IMAD.WIDE R6, R6, 0x4, R2.reuse ;  /* 0x0000000406069825 */ /* 0x100fe200078e0202 */
[----:B------:R3:W-:Y:S03]  /*b410*/  @!P2 ST.E.64 [R8.64], R62 ;  /* 0x0000003e0800a985 */ /* 0x0007e6000c101b0c */
[----:B------:R-:W-:Y:S01]  /*b420*/  @!P0 IMAD.WIDE R4, R5, 0x4, R2 ;  /* 0x0000000405048825 */ /* 0x000fe200078e0202 */
[----:B------:R-:W-:Y:S04]  /*b430*/  @!P1 ST.E.64 [R6.64], R66 ;  /* 0x0000004206009985 */ /* 0x000fe8000c101b0c */
[----:B------:R4:W-:Y:S01]  /*b440*/  @!P0 ST.E.64 [R4.64], R70 ;  /* 0x0000004604008985 */ /* 0x0009e2000c101b0c */
[----:B-1----:R-:W-:-:S02]  /*b450*/  IADD3 R12, R0, 0xb8, RZ ;  /* 0x000000b8000c7810 */ /* 0x002fc40007ffe0ff */
[C---:B--2---:R-:W-:Y:S02]  /*b460*/  IADD3 R10, R0.reuse, 0xa8, RZ ;  /* 0x000000a8000a7810 */ /* 0x044fe40007ffe0ff */
[C---:B------:R-:W-:Y:S02]  /*b470*/  IADD3 R11, R0.reuse, 0xb0, RZ ;  /* 0x000000b0000b7810 */ /* 0x040fe40007ffe0ff */
[C---:B---3--:R-:W-:Y:S02]  /*b480*/  IADD3 R8, R0.reuse, 0x98, RZ ;  /* 0x0000009800087810 */ /* 0x048fe40007ffe0ff */
[----:B------:R-:W-:Y:S02]  /*b490*/  IADD3 R9, R0, 0xa0, RZ ;  /* 0x000000a000097810 */ /* 0x000fe40007ffe0ff */
[----:B------:R-:W-:Y:S02]  /*b4a0*/  ISETP.GE.AND P4, PT, R8, c[0x0][0x3c8], PT ;  /* 0x0000f20008007a0c */ /* 0x000fe40003f86270 */
[----:B------:R-:W-:-:S02]  /*b4b0*/  ISETP.GE.AND P3, PT, R9, c[0x0][0x3c8], PT ;  /* 0x0000f20009007a0c */ /* 0x000fc40003f66270 */
[----:B----4-:R-:W-:Y:S02]  /*b4c0*/  @!P6 LEA.HI R4, R14, R14, RZ, 0x1 ;  /* 0x0000000e0e04e211 */ /* 0x010fe400078f08ff */
        /* <DEDUP_REMOVED lines=9> */
[C---:B------:R-:W-:Y:S02]  /*b560*/  IADD3 R14, R0.reuse, 0xc0, RZ ;  /* 0x000000c0000e7810 */ /* 0x040fe40007ffe0ff */
[----:B------:R-:W-:Y:S01]  /*b570*/  IADD3 R15, R0, 0xc8, RZ ;  /* 0x000000c8000f7810 */ /* 0x000fe20007ffe0ff */
[----:B------:R2:W-:Y:S01]  /*b580*/  @!P5 ST.E.64 [R4.64], R78 ;  /* 0x0000004e0400d985 */ /* 0x0005e2000c101b0c */
[----:B------:R-:W-:Y:S02]  /*b590*/  ISETP.GE.AND P6, PT, R14, c[0x0][0x3c8], PT ;  /* 0x0000f2000e007a0c */ /* 0x000fe40003fc6270 */
[----:B------:R-:W-:Y:S02]  /*b5a0*/  ISETP.GE.AND P5, PT, R15, c[0x0][0x3c8], PT ;  /* 0x0000f2000f007a0c */ /* 0x000fe40003fa6270 */
[----:B-1----:R-:W-:-:S02]  /*b5b0*/  @!P2 LEA.HI R7, R10, R10, RZ, 0x1 ;  /* 0x0000000a0a07a211 */ /* 0x002fc400078f08ff */
[----:B------:R-:W-:Y:S02]  /*b5c0*/  @!P1 LEA.HI R6, R11, R11, RZ, 0x1 ;  /* 0x0000000b0b069211 */ /* 0x000fe400078f08ff */
[----:B--2---:R-:W-:Y:S02]  /*b5d0*/  @!P4 LEA.HI R4, R8, R8, RZ, 0x1 ;  /* 0x000000080804c211 */ /* 0x004fe400078f08ff */
[----:B------:R-:W-:Y:S02]  /*b5e0*/  @!P3 LEA.HI R8, R9, R9, RZ, 0x1 ;  /* 0x000000090908b211 */ /* 0x000fe400078f08ff */
[----:B------:R-:W-:Y:S02]  /*b5f0*/  @!P0 LEA.HI R5, R12, R12, RZ, 0x1 ;  /* 0x0000000c0c058211 */ /* 0x000fe400078f08ff */
[----:B------:R-:W-:Y:S02]  /*b600*/  @!P4 LOP3.LUT R4, R4, 0xfffffffe, RZ, 0xc0, !PT ;  /* 0xfffffffe0404c812 */ /* 0x000fe400078ec0ff */
[----:B------:R-:W-:-:S02]  /*b610*/  @!P3 LOP3.LUT R8, R8, 0xfffffffe, RZ, 0xc0, !PT ;  /* 0xfffffffe0808b812 */ /* 0x000fc400078ec0ff */
[----:B------:R-:W-:Y:S01]  /*b620*/  @!P2 LOP3.LUT R7, R7, 0xfffffffe, RZ, 0xc0, !PT ;  /* 0xfffffffe0707a812 */ /* 0x000fe200078ec0ff */
[--C-:B------:R-:W-:Y:S01]  /*b630*/  @!P4 IMAD.WIDE R12, R4, 0x4, R2.reuse ;  /* 0x00000004040cc825 */ /* 0x100fe200078e0202 */
[----:B------:R-:W-:Y:S02]  /*b640*/  @!P1 LOP3.LUT R6, R6, 0xfffffffe, RZ, 0xc0, !PT ;  /* 0xfffffffe06069812 */ /* 0x000fe400078ec0ff */
        /* <DEDUP_REMOVED lines=20> */
[----:B------:R-:W-:Y:S02]  /*b790*/  ISETP.GE.AND P2, PT, R10, c[0x0][0x3c8], PT ;  /* 0x0000f2000a007a0c */ /* 0x000fe40003f46270 */
[----:B------:R-:W-:Y:S01]  /*b7a0*/  @!P5 LOP3.LUT R5, R5, 0xfffffffe, RZ, 0xc0, !PT ;  /* 0xfffffffe0505d812 */ /* 0x000fe200078ec0ff */
[----:B------:R-:W-:Y:S01]  /*b7b0*/  @!P6 IMAD.WIDE R6, R4, 0x4, R2 ;  /* 0x000000040406e825 */ /* 0x000fe200078e0202 */
[----:B------:R-:W-:-:S02]  /*b7c0*/  ISETP.GE.AND P1, PT, R11, c[0x0][0x3c8], PT ;  /* 0x0000f2000b007a0c */ /* 0x000fc40003f26270 */
[----:B------:R-:W-:Y:S01]  /*b7d0*/  ISETP.GE.AND P0, PT, R12, c[0x0][0x3c8], PT ;  /* 0x0000f2000c007a0c */ /* 0x000fe20003f06270 */
[----:B------:R-:W-:Y:S01]  /*b7e0*/  @!P5 IMAD.WIDE R4, R5, 0x4, R2 ;  /* 0x000000040504d825 */ /* 0x000fe200078e0202 */
[----:B------:R1:W-:Y:S01]  /*b7f0*/  @!P6 ST.E.64 [R6.64], R102 ;  /* 0x000000660600e985 */ /* 0x0003e2000c101b0c */
[----:B------:R-:W-:-:S03]  /*b800*/  IADD3 R0, R0, 0xf8, RZ ;  /* 0x000000f800007810 */ /* 0x000fc60007ffe0ff */
[----:B------:R2:W-:Y:S01]  /*b810*/  @!P5 ST.E.64 [R4.64], R106 ;  /* 0x0000006a0400d985 */ /* 0x0005e2000c101b0c */
[----:B-1----:R-:W-:-:S04]  /*b820*/  @!P2 LEA.HI R7, R10, R10, RZ, 0x1 ;  /* 0x0000000a0a07a211 */ /* 0x002fc800078f08ff */
        /* <DEDUP_REMOVED lines=17> */
[----:B------:R1:W-:Y:S04]  /*b940*/  @!P1 ST.E.64 [R6.64], R122 ;  /* 0x0000007a06009985 */ /* 0x0003e8000c101b0c */
[----:B------:R1:W-:Y:S01]  /*b950*/  @!P0 ST.E.64 [R4.64], R126 ;  /* 0x0000007e04008985 */ /* 0x0003e2000c101b0c */
[----:B------:R-:W-:-:S13]  /*b960*/  ISETP.GE.AND P0, PT, R0, c[0x0][0x3c8], PT ;  /* 0x0000f20000007a0c */ /* 0x000fda0003f06270 */
[----:B------:R-:W-:Y:S05]  /*b970*/  @P0 EXIT ;  /* 0x000000000000094d */ /* 0x000fea0003800000 */
[----:B------:R-:W-:-:S04]  /*b980*/  LEA.HI R0, R0, R0, RZ, 0x1 ;  /* 0x0000000000007211 */ /* 0x000fc800078f08ff */
[----:B------:R-:W-:-:S05]  /*b990*/  LOP3.LUT R0, R0, 0xfffffffe, RZ, 0xc0, !PT ;  /* 0xfffffffe00007812 */ /* 0x000fca00078ec0ff */
[----:B------:R-:W-:-:S05]  /*b9a0*/  IMAD.WIDE R2, R0, 0x4, R2 ;  /* 0x0000000400027825 */ /* 0x000fca00078e0202 */
[----:B------:R-:W-:Y:S01]  /*b9b0*/  ST.E.64 [R2.64], R130 ;  /* 0x0000008202007985 */ /* 0x000fe2000c101b0c */
[----:B------:R-:W-:Y:S05]  /*b9c0*/  EXIT ;  /* 0x000000000000794d */ /* 0x000fea0003800000 */
.L_x_9:
[----:B------:R-:W1:Y:S02]  /*b9d0*/  S2R R0, SR_TID.X ;  /* 0x0000000000007919 */ /* 0x000e640000002100 */
[----:B-1----:R-:W-:-:S13]  /*b9e0*/  ISETP.GT.AND P0, PT, R0, 0x7f, PT ;  /* 0x0000007f0000780c */ /* 0x002fda0003f04270 */
[----:B------:R-:W-:Y:S05]  /*b9f0*/  @P0 EXIT ;  /* 0x000000000000094d */ /* 0x000fea0003800000 */
[----:B------:R-:W1:Y:S01]  /*ba00*/  S2R R8, SR_CTAID.X ;  /* 0x0000000000087919 */ /* 0x000e620000002500 */
[----:B------:R-:W-:-:S05]  /*ba10*/  MOV R3, c[0x0][0x4e8] ;  /* 0x00013a0000037a02 */ /* 0x000fca0000000f00 */
[----:B------:R-:W-:Y:S01]  /*ba20*/  IMAD R2, R3, c[0x0][0x388], RZ ;  /* 0x0000e20003027a24 */ /* 0x000fe200078e02ff */
[----:B-1----:R-:W-:-:S04]  /*ba30*/  LEA R8, R8, R0, 0x7 ;  /* 0x0000000008087211 */ /* 0x002fc800078e38ff */
[----:B------:R-:W-:-:S13]  /*ba40*/  ISETP.GE.AND P0, PT, R8, R2, PT ;  /* 0x000000020800720c */ /* 0x000fda0003f06270 */
[----:B------:R-:W-:Y:S05]  /*ba50*/  @P0 EXIT ;  /* 0x000000000000094d */ /* 0x000fea0003800000 */
[----:B------:R-:W1:Y:S01]  /*ba60*/  S2R R7, SR_CTAID.Z ;  /* 0x0000000000077919 */ /* 0x000e620000002700 */
[----:B------:R-:W-:Y:S01]  /*ba70*/  USHF.R.S32.HI UR6, URZ, 0x1f, UR11 ;  /* 0x0000001f3f067899 */ /* 0x000fe2000801140b */
[----:B------:R-:W-:Y:S01]  /*ba80*/  ISETP.NE.AND P0, PT, R3, 0x1, PT ;  /* 0x000000010300780c */ /* 0x000fe20003f05270 */
[----:B------:R-:W-:Y:S01]  /*ba90*/  ULDC.64 UR4, c[0x0][0x4d0] ;  /* 0x0001340000047ab9 */ /* 0x000fe20000000a00 */
[----:B------:R-:W2:Y:S01]  /*baa0*/  S2R R9, SR_CTAID.Y ;  /* 0x0000000000097919 */ /* 0x000ea20000002600 */
[----:B------:R-:W-:Y:S01]  /*bab0*/  UIMAD UR6, UR6, UR4, URZ ;  /* 0x00000004060672a4 */ /* 0x000fe2000f8e023f */
[----:B------:R-:W-:Y:S01]  /*bac0*/  IADD3 R4, RZ, -UR11, RZ ;  /* 0x8000000bff047c10 */ /* 0x000fe2000fffe0ff */
[----:B------:R-:W-:Y:S01]  /*bad0*/  UIMAD.WIDE.U32 UR8, UR11, UR4, URZ ;  /* 0x000000040b0872a5 */ /* 0x000fe2000f8e003f */
[----:B------:R-:W-:Y:S01]  /*bae0*/  MOV R0, R8 ;  /* 0x0000000800007202 */ /* 0x000fe20000000f00 */
[----:B------:R-:W-:-:S04]  /*baf0*/  UIMAD UR4, UR11, UR5, UR6 ;  /* 0x000000050b0472a4 */ /* 0x000fc8000f8e0206 */
[----:B------:R-:W-:Y:S01]  /*bb00*/  UIADD3 UR4, UR9, UR4, URZ ;  /* 0x0000000409047290 */ /* 0x000fe2000fffe03f */
[----:B------:R-:W-:Y:S01]  /*bb10*/  MOV R3, UR9 ;  /* 0x0000000900037c02 */ /* 0x000fe20008000f00 */
[----:B------:R-:W-:-:S04]  /*bb20*/  @P0 IMAD.HI.U32 R5, R8, c[0x0][0x4ec], RZ ;  /* 0x00013b0008050a27 */ /* 0x000fc800078e00ff */
[----:B------:R-:W-:Y:S01]  /*bb30*/  IMAD.U32 R2, RZ, RZ, UR8 ;  /* 0x00000008ff027e24 */ /* 0x000fe2000f8e00ff */
[----:B------:R-:W-:Y:S01]  /*bb40*/  @P0 SHF.R.U32.HI R0, RZ, c[0x0][0x4f0], R5 ;  /* 0x00013c00ff000a19 */ /* 0x000fe20000011605 */
[----:B------:R-:W-:Y:S01]  /*bb50*/  IMAD.U32 R3, RZ, RZ, UR4 ;  /* 0x00000004ff037e24 */ /* 0x000fe2000f8e00ff */
[----:B-1----:R-:W-:-:S03]  /*bb60*/  SHF.R.S32.HI R6, RZ, 0x1f, R7 ;  /* 0x0000001fff067819 */ /* 0x002fc60000011407 */
[----:B------:R-:W-:-:S04]  /*bb70*/  IMAD.WIDE.U32 R2, R7, c[0x0][0x4d8], R2 ;  /* 0x0001360007027a25 */ /* 0x000fc800078e0002 */
[----:B------:R-:W-:Y:S02]  /*bb80*/  IMAD R6, R6, c[0x0][0x4d8], RZ ;  /* 0x0001360006067a24 */ /* 0x000fe400078e02ff */
[----:B--2---:R-:W-:Y:S02]  /*bb90*/  IMAD R4, R4, c[0x0][0x550], R9 ;  /* 0x0001540004047a24 */ /* 0x004fe400078e0209 */
[----:B------:R-:W-:Y:S01]  /*bba0*/  IMAD R5, R7, c[0x0][0x4dc], R6 ;  /* 0x0001370007057a24 */ /* 0x000fe200078e0206 */
[----:B------:R-:W-:Y:S02]  /*bbb0*/  IADD3 R7, -R0, RZ, RZ ;  /* 0x000000ff00077210 */ /* 0x000fe40007ffe1ff */
[----:B------:R-:W-:Y:S01]  /*bbc0*/  SHF.R.S32.HI R6, RZ, 0x1f, R4 ;  /* 0x0000001fff067819 */ /* 0x000fe20000011404 */
[----:B------:R-:W-:Y:S02]  /*bbd0*/  IMAD.IADD R3, R5, 0x1, R3 ;  /* 0x0000000105037824 */ /* 0x000fe400078e0203 */
[----:B------:R-:W-:Y:S01]  /*bbe0*/  IMAD R5, R7, c[0x0][0x4e8], R8 ;  /* 0x00013a0007057a24 */ /* 0x000fe200078e0208 */
[----:B------:R-:W-:Y:S01]  /*bbf0*/  SHF.R.S32.HI R7, RZ, 0x1f, R0 ;  /* 0x0000001fff077819 */ /* 0x000fe20000011400 */
[----:B------:R-:W-:-:S02]  /*bc00*/  IMAD R6, R6, c[0x0][0x4e0], RZ ;  /* 0x0001380006067a24 */ /* 0x000fc400078e02ff */
[----:B------:R-:W-:-:S04]  /*bc10*/  IMAD.WIDE.U32 R2, R4, c[0x0][0x4e0], R2 ;  /* 0x0001380004027a25 */ /* 0x000fc800078e0002 */
[----:B------:R-:W-:Y:S01]  /*bc20*/  IMAD R6, R4, c[0x0][0x4e4], R6 ;  /* 0x0001390004067a24 */ /* 0x000fe200078e0206 */
[----:B------:R-:W-:Y:S02]  /*bc30*/  SHF.R.S32.HI R4, RZ, 0x1f, R5 ;  /* 0x0000001fff047819 */ /* 0x000fe40000011405 */
[----:B------:R-:W-:-:S03]  /*bc40*/  IADD3 R2, P0, R0, R2, RZ ;  /* 0x0000000200027210 */ /* 0x000fc60007f1e0ff */
[----:B------:R-:W-:Y:S01]  /*bc50*/  IMAD R0, R4, c[0x0][0x4c8], RZ ;  /* 0x0001320004007a24 */ /* 0x000fe200078e02ff */
[----:B------:R-:W-:-:S03]  /*bc60*/  IADD3.X R3, R7, R3, R6, P0, !PT ;  /* 0x0000000307037210 */ /* 0x000fc600007fe406 */
[C---:B------:R-:W-:Y:S02]  /*bc70*/  IMAD R0, R5.reuse, c[0x0][0x4cc], R0 ;  /* 0x0001330005007a24 */ /* 0x040fe400078e0200 */
[----:B------:R-:W-:-:S05]  /*bc80*/  IMAD.WIDE.U32 R2, R5, c[0x0][0x4c8], R2 ;  /* 0x0001320005027a25 */ /* 0x000fca00078e0002 */
[----:B------:R-:W-:Y:S02]  /*bc90*/  IADD3 R0, R3, R0, RZ ;  /* 0x0000000003007210 */ /* 0x000fe40007ffe0ff */
[----:B------:R-:W-:-:S04]  /*bca0*/  LEA R4, P0, R2, c[0x0][0x4a8], 0x2 ;  /* 0x00012a0002047a11 */ /* 0x000fc800078010ff */
[----:B------:R-:W-:Y:S02]  /*bcb0*/  LEA.HI.X R5, R2, c[0x0][0x4ac], R0, 0x2, P0 ;  /* 0x00012b0002057a11 */ /* 0x000fe400000f1400 */
[----:B------:R-:W-:-:S05]  /*bcc0*/  MOV R0, 0xff800000 ;  /* 0xff80000000007802 */ /* 0x000fca0000000f00 */
[----:B------:R-:W-:Y:S01]  /*bcd0*/  STG.E [R4.64], R0 ;  /* 0x0000000004007986 */ /* 0x000fe2000c10190c */
[----:B------:R-:W-:Y:S05]  /*bce0*/  EXIT ;  /* 0x000000000000794d */ /* 0x000fea0003800000 */
.L_x_12:
[----:B------:R-:W-:-:S00]  /*bcf0*/  BRA `(.L_x_12) ;  /* 0xfffffff000007947 */ /* 0x000fc0000383ffff */
[----:B------:R-:W-:-:S00]  /*bd00*/  NOP ;  /* 0x0000000000007918 */ /* 0x000fc00000000000 */
[----:B------:R-:W-:-:S00]  /*bd10*/  NOP ;  /* 0x0000000000007918 */ /* 0x000fc00000000000 */
[----:B------:R-:W-:-:S00]  /*bd20*/  NOP ;  /* 0x0000000000007918 */ /* 0x000fc00000000000 */
[----:B------:R-:W-:-:S00]  /*bd30*/  NOP ;  /* 0x0000000000007918 */ /* 0x000fc00000000000 */
[----:B------:R-:W-:-:S00]  /*bd40*/  NOP ;  /* 0x0000000000007918 */ /* 0x000fc00000000000 */
[----:B------:R-:W-:-:S00]  /*bd50*/  NOP ;  /* 0x0000000000007918 */ /* 0x000fc00000000000 */
[----:B------:R-:W-:-:S00]  /*bd60*/  NOP ;  /* 0x0000000000007918 */ /* 0x000fc00000000000 */
[----:B------:R-:W-:-:S00]  /*bd70*/  NOP ;  /* 0x0000000000007918 */ /* 0x000fc00000000000 */
.L_x_3228:


//--------------------- .text._ZN7cutlass13device_kernelIN5flash19enable_sm80_to_sm89INS1_16FlashAttnFwdSm80INS1_25CollectiveMainloopFwdSm80ILi8ELi1ELb1EN4cute5tupleIJNS5_1CILi128EEENS7_ILi48EEENS7_ILi256EEEEEELi256ENS_10bfloat16_tEfNS_4arch4Sm80ELb0ELb0ELb0ELb1ELb1ELb0ELb1ELb1EEENS1_21CollectiveEpilogueFwdINS6_IJS8_SA_S9_EEENS6_IJNS7_ILi1EEESI_SI_EEESC_SE_Li256ELb1ELb1ELb1ELb0EEENS1_36VarlenDynamicPersistentTileSchedulerILi128ELi48ELi256ELi256ELb1ELb1ELb0ELb0ELb1ELb1EEEEEEEEEvNT_6ParamsE --------------------------
	.section	.text._ZN7cutlass13device_kernelIN5flash19enable_sm80_to_sm89INS1_16FlashAttnFwdSm80INS1_25CollectiveMainloopFwdSm80ILi8ELi1ELb1EN4cute5tupleIJNS5_1CILi128EEENS7_ILi48EEENS7_ILi256EEEEEELi256ENS_10bfloat16_tEfNS_4arch4Sm80ELb0ELb0ELb0ELb1ELb1ELb0ELb1ELb1EEENS1_21CollectiveEpilogueFwdINS6_IJS8_SA_S9_EEENS6_IJNS7_ILi1EEESI_SI_EEESC_SE_Li256ELb1ELb1ELb1ELb0EEENS1_36VarlenDynamicPersistentTileSchedulerILi128ELi48ELi256ELi256ELb1ELb1ELb0ELb0ELb1ELb1EEEEEEEEEvNT_6ParamsE,"ax",@progbits
	.sectioninfo	@"SHI_REGISTERS=255"
	.align	128
.text._ZN7cutlass13device_kernelIN5flash19enable_sm80_to_sm89INS1_16FlashAttnFwdSm80INS1_25CollectiveMainloopFwdSm80ILi8ELi1ELb1EN4cute5tupleIJNS5_1CILi128EEENS7_ILi48EEENS7_ILi256EEEEEELi256ENS_10bfloat16_tEfNS_4arch4Sm80ELb0ELb0ELb0ELb1ELb1ELb0ELb1ELb1EEENS1_21CollectiveEpilogueFwdINS6_IJS8_SA_S9_EEENS6_IJNS7_ILi1EEESI_SI_EEESC_SE_Li256ELb1ELb1ELb1ELb0EEENS1_36VarlenDynamicPersistentTileSchedulerILi128ELi48ELi256ELi256ELb1ELb1ELb0ELb0ELb1ELb1EEEEEEEEEvNT_6ParamsE:
        .type           _ZN7cutlass13device_kernelIN5flash19enable_sm80_to_sm89INS1_16FlashAttnFwdSm80INS1_25CollectiveMainloopFwdSm80ILi8ELi1ELb1EN4cute5tupleIJNS5_1CILi128EEENS7_ILi48EEENS7_ILi256EEEEEELi256ENS_10bfloat16_tEfNS_4arch4Sm80ELb0ELb0ELb0ELb1ELb1ELb0ELb1ELb1EEENS1_21CollectiveEpilogueFwdINS6_IJS8_SA_S9_EEENS6_IJNS7_ILi1EEESI_SI_EEESC_SE_Li256ELb1ELb1ELb1ELb0EEENS1_36VarlenDynamicPersistentTileSchedulerILi128ELi48ELi256ELi256ELb1ELb1ELb0ELb0ELb1ELb1EEEEEEEEEvNT_6ParamsE,@function
        .size           _ZN7cutlass13device_kernelIN5flash19enable_sm80_to_sm89INS1_16FlashAttnFwdSm80INS1_25CollectiveMainloopFwdSm80ILi8ELi1ELb1EN4cute5tupleIJNS5_1CILi128EEENS7_ILi48EEENS7_ILi256EEEEEELi256ENS_10bfloat16_tEfNS_4arch4Sm80ELb0ELb0ELb0ELb1ELb1ELb0ELb1ELb1EEENS1_21CollectiveEpilogueFwdINS6_IJS8_SA_S9_EEENS6_IJNS7_ILi1EEESI_SI_EEESC_SE_Li256ELb1ELb1ELb1ELb0EEENS1_36VarlenDynamicPersistentTileSchedulerILi128ELi48ELi256ELi256ELb1ELb1ELb0ELb0ELb1ELb1EEEEEEEEEvNT_6ParamsE,(.L_x_3229 - _ZN7cutlass13device_kernelIN5flash19enable_sm80_to_sm89INS1_16FlashAttnFwdSm80INS1_25CollectiveMainloopFwdSm80ILi8ELi1ELb1EN4cute5tupleIJNS5_1CILi128EEENS7_ILi48EEENS7_ILi256EEEEEELi256ENS_10bfloat16_tEfNS_4arch4Sm80ELb0ELb0ELb0ELb1ELb1ELb0ELb1ELb1EEENS1_21CollectiveEpilogueFwdINS6_IJS8_SA_S9_EEENS6_IJNS7_ILi1EEESI_SI_EEESC_SE_Li256ELb1ELb1ELb1ELb0EEENS1_36VarlenDynamicPersistentTileSchedulerILi128ELi48ELi256ELi256ELb1ELb1ELb0ELb0ELb1ELb1EEEEEEEEEvNT_6ParamsE)
        .other          _ZN7cutlass13device_kernelIN5flash19enable_sm80_to_sm89INS1_16FlashAttnFwdSm80INS1_25CollectiveMainloopFwdSm80ILi8ELi1ELb1EN4cute5tupleIJNS5_1CILi128EEENS7_ILi48EEENS7_ILi256EEEEEELi256ENS_10bfloat16_tEfNS_4arch4Sm80ELb0ELb0ELb0ELb1ELb1ELb0ELb1ELb1EEENS1_21CollectiveEpilogueFwdINS6_IJS8_SA_S9_EEENS6_IJNS7_ILi1EEESI_SI_EEESC_SE_Li256ELb1ELb1ELb1ELb0EEENS1_36VarlenDynamicPersistentTileSchedulerILi128ELi48ELi256ELi256ELb1ELb1ELb0ELb0ELb1ELb1EEEEEEEEEvNT_6ParamsE,@"STO_CUDA_ENTRY STV_DEFAULT"
_ZN7cutlass13device_kernelIN5flash19enable_sm80_to_sm89INS1_16FlashAttnFwdSm80INS1_25CollectiveMainloopFwdSm80ILi8ELi1ELb1EN4cute5tupleIJNS5_1CILi128EEENS7_ILi48EEENS7_ILi256EEEEEELi256ENS_10bfloat16_tEfNS_4arch4Sm80ELb0ELb0ELb0ELb1ELb1ELb0ELb1ELb1EEENS1_21CollectiveEpilogueFwdINS6_IJS8_SA_S9_EEENS6_IJNS7_ILi1EEESI_SI_EEESC_SE_Li256ELb1ELb1ELb1ELb0EEENS1_36VarlenDynamicPersistentTileSchedulerILi128ELi48ELi256ELi256ELb1ELb1ELb0ELb0ELb1ELb1EEEEEEEEEvNT_6ParamsE:
[----:B------:R-:W-:-:S03]  /*0000*/  MOV R1, c[0x0][0x28] ;  /* 0x00000a0000017a02 */ /* 0x000fc60000000f00 */
[----:B------:R-:W1:Y:S01]  /*0010*/  S2R R2, SR_TID.X ;  /* 0x0000000000027919 */ /* 0x000e620000002100 */
[----:B------:R-:W-:Y:S01]  /*0020*/  IADD3 R1, R1, -0x198, RZ ;  /* 0xfffffe6801017810 */ /* 0x000fe20007ffe0ff */
[----:B------:R-:W-:Y:S01]  /*0030*/  ULDC.64 UR6, c[0x0][0x118] ;  /* 0x0000460000067ab9 */ /* 0x000fe20000000a00 */
[----:B-1----:R-:W-:-:S05]  /*0040*/  SHF.R.U32.HI R0, RZ, 0x5, R2 ;  /* 0x00000005ff007819 */ /* 0x002fca0000011602 */
[----:B------:R-:W1:Y:S02]  /*0050*/  SHFL.IDX PT, R3, R0, RZ, 0x1f ;  /* 0x00001fff00037589 */ /* 0x000e6400000e0000 */
[----:B-1----:R-:W-:Y:S02]  /*0060*/  ISETP.NE.AND P0, PT, R3, RZ, PT ;  /* 0x000000ff0300720c */ /* 0x002fe40003f05270 */
[----:B------:R-:W-:Y:S11]  /*0070*/  STL [R1+0x180], R3 ;  /* 0x0001800301007387 */ /* 0x000ff60000100800 */
[----:B------:R-:W-:Y:S06]  /*0080*/  @P0 BAR.SYNC.DEFER_BLOCKING 0x5, 0x100 ;  /* 0x0144000000000b1d */ /* 0x000fec0000010000 */
[----:B------:R-:W1:Y:S04]  /*0090*/  @P0 LDS.128 R4, [0x1a080] ;  /* 0x01a08000ff040984 */ /* 0x000e680000000c00 */
[----:B-1----:R1:W-:Y:S04]  /*00a0*/  @P0 STL.64 [R1+0x48], R4 ;  /* 0x0000480401000387 */ /* 0x0023e80000100a00 */
[----:B------:R1:W-:Y:S04]  /*00b0*/  @P0 STL.64 [R1+0x50], R6 ;  /* 0x0000500601000387 */ /* 0x0003e80000100a00 */
[----:B------:R-:W-:Y:S06]  /*00c0*/  @P0 BAR.ARV 0x4, 0x100 ;  /* 0x0104000000000b1d */ /* 0x000fec0000002000 */
[----:B------:R-:W-:Y:S05]  /*00d0*/  @P0 BRA `(.L_x_13) ;  /* 0x00000b1000000947 */ /* 0x000fea0003800000 */
[----:B------:R-:W-:Y:S01]  /*00e0*/  LOP3.LUT R14, R2, 0x1f, RZ, 0xc0, !PT ;  /* 0x0000001f020e7812 */ /* 0x000fe200078ec0ff */
[----:B------:R-:W-:Y:S01]  /*00f0*/  CS2R R8, SRZ ;  /* 0x0000000000087805 */ /* 0x000fe2000001ff00 */
[----:B-1----:R-:W-:-:S02]  /*0100*/  IMAD.MOV.U32 R7, RZ, RZ, RZ ;  /* 0x000000ffff077224 */ /* 0x002fc400078e00ff */
[----:B------:R-:W-:-:S04]  /*0110*/  ISETP.NE.AND P6, PT, R14, 0x1f, PT ;  /* 0x0000001f0e00780c */ /* 0x000fc80003fc5270 */
[----:B------:R-:W-:-:S13]  /*0120*/  ISETP.GE.OR P0, PT, R14, c[0x0][0x53c], !P6 ;  /* 0x00014f000e007a0c */ /* 0x000fda0007706670 */
[----:B------:R-:W-:Y:S02]  /*0130*/  @!P0 IMAD.MOV.U32 R4, RZ, RZ, 0x4 ;  /* 0x00000004ff048424 */ /* 0x000fe400078e00ff */
[----:B------:R-:W-:Y:S02]  /*0140*/  @!P0 IMAD.MOV.U32 R2, RZ, RZ, 0x4 ;  /* 0x00000004ff028424 */ /* 0x000fe400078e00ff */
[----:B------:R-:W-:-:S04]  /*0150*/  @!P0 IMAD.WIDE.U32 R4, R14, R4, c[0x0][0x580] ;  /* 0x000160000e048625 */ /* 0x000fc800078e0004 */
[C---:B------:R-:W-:Y:S01]  /*0160*/  @!P0 IMAD.WIDE.U32 R2, R14.reuse, R2, c[0x0][0x578] ;  /* 0x00015e000e028625 */ /* 0x040fe200078e0002 */
[----:B------:R-:W2:Y:S04]  /*0170*/  @!P0 LDG.E R8, [R4.64] ;  /* 0x0000000604088981 */ /* 0x000ea8000c1e1900 */
[----:B------:R-:W2:Y:S01]  /*0180*/  @!P0 LDG.E R7, [R2.64] ;  /* 0x0000000602078981 */ /* 0x000ea2000c1e1900 */
[C---:B------:R-:W-:Y:S01]  /*0190*/  ISETP.NE.AND P5, PT, R14.reuse, RZ, PT ;  /* 0x000000ff0e00720c */ /* 0x040fe20003fa5270 */
[----:B------:R-:W1:Y:S01]  /*01a0*/  S2UR UR4, SR_CTAID.X ;  /* 0x00000000000479c3 */ /* 0x000e620000002500 */
[C---:B------:R-:W-:Y:S02]  /*01b0*/  ISETP.GE.U32.AND P4, PT, R14.reuse, 0x2, PT ;  /* 0x000000020e00780c */ /* 0x040fe40003f86070 */
[----:B------:R-:W-:-:S02]  /*01c0*/  ISETP.GE.U32.AND P3, PT, R14, 0x4, PT ;  /* 0x000000040e00780c */ /* 0x000fc40003f66070 */
[C---:B------:R-:W-:Y:S02]  /*01d0*/  ISETP.GE.U32.AND P2, PT, R14.reuse, 0x8, PT ;  /* 0x000000080e00780c */ /* 0x040fe40003f46070 */
[----:B------:R-:W-:Y:S01]  /*01e0*/  ISETP.GE.U32.AND P1, PT, R14, 0x10, PT ;  /* 0x000000100e00780c */ /* 0x000fe20003f26070 */
[----:B--2---:R-:W-:-:S05]  /*01f0*/  IMAD R4, R8, R7, RZ ;  /* 0x0000000708047224 */ /* 0x004fca00078e02ff */
[----:B------:R-:W2:Y:S02]  /*0200*/  SHFL.UP PT, R0, R4, 0x1, RZ ;  /* 0x0420000004007989 */ /* 0x000ea400000e00ff */
[----:B--2---:R-:W-:-:S05]  /*0210*/  SEL R0, R0, RZ, P5 ;  /* 0x000000ff00007207 */ /* 0x004fca0002800000 */
[----:B------:R-:W-:-:S05]  /*0220*/  IMAD.IADD R4, R4, 0x1, R0 ;  /* 0x0000000104047824 */ /* 0x000fca00078e0200 */
        /* <DEDUP_REMOVED lines=12> */
[----:B------:R-:W2:Y:S02]  /*02f0*/  SHFL.IDX PT, R6, R4, 0x1f, 0x1f ;  /* 0x03e01f0004067f89 */ /* 0x000ea400000e0000 */
[----:B--2---:R-:W-:-:S04]  /*0300*/  IMAD R6, R6, c[0x0][0x538], RZ ;  /* 0x00014e0006067a24 */ /* 0x004fc800078e02ff */
[----:B------:R-:W-:Y:S01]  /*0310*/  IMAD.MOV.U32 R0, RZ, RZ, R6 ;  /* 0x000000ffff007224 */ /* 0x000fe200078e0006 */
[----:B-1----:R-:W-:-:S13]  /*0320*/  ISETP.GT.AND P0, PT, R6, UR4, PT ;  /* 0x0000000406007c0c */ /* 0x002fda000bf04270 */
[----:B------:R-:W-:Y:S05]  /*0330*/  @P0 BRA `(.L_x_14) ;  /* 0x0000027000000947 */ /* 0x000fea0003800000 */
[----:B------:R-:W-:Y:S02]  /*0340*/  MOV R6, R0 ;  /* 0x0000000000067202 */ /* 0x000fe40000000f00 */
[----:B------:R-:W-:-:S04]  /*0350*/  MOV R9, RZ ;  /* 0x000000ff00097202 */ /* 0x000fc80000000f00 */
.L_x_18:
[----:B------:R-:W-:-:S04]  /*0360*/  IADD3 R0, R9, 0x1f, RZ ;  /* 0x0000001f09007810 */ /* 0x000fc80007ffe0ff */
[----:B------:R-:W-:-:S13]  /*0370*/  ISETP.GE.AND P0, PT, R0, c[0x0][0x53c], PT ;  /* 0x00014f0000007a0c */ /* 0x000fda0003f06270 */
[----:B------:R-:W-:Y:S05]  /*0380*/  @P0 BRA `(.L_x_15) ;  /* 0x0000078000000947 */ /* 0x000fea0003800000 */
[----:B------:R-:W-:Y:S01]  /*0390*/  MOV R9, R0 ;  /* 0x0000000000097202 */ /* 0x000fe20000000f00 */
[----:B------:R-:W-:Y:S01]  /*03a0*/  IMAD.MOV.U32 R7, RZ, RZ, RZ ;  /* 0x000000ffff077224 */ /* 0x000fe200078e00ff */
[----:B------:R-:W-:Y:S02]  /*03b0*/  MOV R8, RZ ;  /* 0x000000ff00087202 */ /* 0x000fe40000000f00 */
[----:B------:R-:W-:-:S04]  /*03c0*/  IADD3 R0, R14, R9, RZ ;  /* 0x000000090e007210 */ /* 0x000fc80007ffe0ff */
[----:B------:R-:W-:-:S13]  /*03d0*/  ISETP.GE.OR P0, PT, R0, c[0x0][0x53c], !P6 ;  /* 0x00014f0000007a0c */ /* 0x000fda0007706670 */
[----:B------:R-:W-:Y:S01]  /*03e0*/  @!P0 MOV R2, 0x4 ;  /* 0x0000000400028802 */ /* 0x000fe20000000f00 */
[----:B------:R-:W-:-:S04]  /*03f0*/  @!P0 IMAD.MOV.U32 R3, RZ, RZ, 0x4 ;  /* 0x00000004ff038424 */ /* 0x000fc800078e00ff */
[----:B------:R-:W-:-:S04]  /*0400*/  @!P0 IMAD.WIDE R4, R0, R2, c[0x0][0x580] ;  /* 0x0001600000048625 */ /* 0x000fc800078e0202 */
[----:B------:R-:W-:Y:S01]  /*0410*/  @!P0 IMAD.WIDE R2, R0, R3, c[0x0][0x578] ;  /* 0x00015e0000028625 */ /* 0x000fe200078e0203 */
[----:B------:R-:W2:Y:S04]  /*0420*/  @!P0 LDG.E R8, [R4.64] ;  /* 0x0000000604088981 */ /* 0x000ea8000c1e1900 */
[----:B------:R-:W2:Y:S02]  /*0430*/  @!P0 LDG.E R7, [R2.64] ;  /* 0x0000000602078981 */ /* 0x000ea4000c1e1900 */
[----:B--2---:R-:W-:Y:S01]  /*0440*/  IMAD R5, R8, R7, RZ ;  /* 0x0000000708057224 */ /* 0x004fe200078e02ff */
[----:B------:R-:W-:Y:S05]  /*0450*/  BRA.DIV ~URZ, `(.L_x_16) ;  /* 0x0000ee327f007947 */ /* 0x000fea000b800000 */
[----:B------:R1:W2:Y:S02]  /*0460*/  SHFL.UP PT, R0, R5, 0x1, RZ ;  /* 0x0420000005007989 */ /* 0x0002a400000e00ff */
.L_x_115:
[----:B--2---:R-:W-:-:S04]  /*0470*/  SEL R0, R0, RZ, P5 ;  /* 0x000000ff00007207 */ /* 0x004fc80002800000 */
[----:B-1----:R-:W-:Y:S01]  /*0480*/  IADD3 R5, R5, R0, RZ ;  /* 0x0000000005057210 */ /* 0x002fe20007ffe0ff */
[----:B------:R-:W-:Y:S05]  /*0490*/  BRA.DIV ~URZ, `(.L_x_17) ;  /* 0x0000ee527f007947 */ /* 0x000fea000b800000 */
[----:B------:R-:W1:Y:S02]  /*04a0*/  SHFL.UP PT, R0, R5, 0x2, RZ ;  /* 0x0440000005007989 */ /* 0x000e6400000e00ff */
[----:B-1----:R-:W-:-:S05]  /*04b0*/  SEL R0, R0, RZ, P4 ;  /* 0x000000ff00007207 */ /* 0x002fca0002000000 */
[----:B------:R-:W-:-:S05]  /*04c0*/  IMAD.IADD R0, R5, 0x1, R0 ;  /* 0x0000000105007824 */ /* 0x000fca00078e0200 */
        /* <DEDUP_REMOVED lines=9> */
[----:B------:R1:W2:Y:S02]  /*0560*/  SHFL.IDX PT, R0, R4, 0x1f, 0x1f ;  /* 0x03e01f0004007f89 */ /* 0x0002a400000e0000 */
.L_x_116:
[----:B--2---:R-:W-:-:S05]  /*0570*/  IMAD R0, R0, c[0x0][0x538], RZ ;  /* 0x00014e0000007a24 */ /* 0x004fca00078e02ff */
[----:B------:R-:W-:-:S04]  /*0580*/  IADD3 R6, R0, R6, RZ ;  /* 0x0000000600067210 */ /* 0x000fc80007ffe0ff */
[----:B------:R-:W-:-:S13]  /*0590*/  ISETP.GT.AND P0, PT, R6, UR4, PT ;  /* 0x0000000406007c0c */ /* 0x000fda000bf04270 */
[----:B-1----:R-:W-:Y:S05]  /*05a0*/  @!P0 BRA `(.L_x_18) ;  /* 0xfffffdb000008947 */ /* 0x002fea000383ffff */
.L_x_14:
[----:B------:R-:W-:-:S05]  /*05b0*/  IADD3 R12, -R0, R6, RZ ;  /* 0x00000006000c7210 */ /* 0x000fca0007ffe1ff */
[----:B------:R-:W-:-:S05]  /*05c0*/  IMAD R0, R4, c[0x0][0x538], R12 ;  /* 0x00014e0004007a24 */ /* 0x000fca00078e020c */
[----:B------:R-:W-:Y:S01]  /*05d0*/  ISETP.GT.AND P0, PT, R0, UR4, PT ;  /* 0x0000000400007c0c */ /* 0x000fe2000bf04270 */
[----:B------:R-:W-:-:S12]  /*05e0*/  BRA.DIV ~URZ, `(.L_x_19) ;  /* 0x0000eeb27f007947 */ /* 0x000fd8000b800000 */
[----:B------:R-:W-:-:S04]  /*05f0*/  VOTE.ANY R5, PT, !P0 ;  /* 0x0000000000057806 */ /* 0x000fc800040e0100 */
.L_x_117:
[----:B------:R1:W2:Y:S01]  /*0600*/  POPC R13, R5 ;  /* 0x00000005000d7309 */ /* 0x0002a20000000000 */
[----:B------:R-:W-:Y:S05]  /*0610*/  BRA.DIV ~URZ, `(.L_x_20) ;  /* 0x0000eed27f007947 */ /* 0x000fea000b800000 */
[----:B--2---:R2:W3:Y:S01]  /*0620*/  SHFL.IDX PT, R11, R8, R13, 0x1f ;  /* 0x00001f0d080b7589 */ /* 0x0044e200000e0000 */
[----:B------:R-:W-:-:S03]  /*0630*/  MOV R6, RZ ;  /* 0x000000ff00067202 */ /* 0x000fc60000000f00 */
[----:B------:R2:W4:Y:S04]  /*0640*/  SHFL.IDX PT, R10, R7, R13, 0x1f ;  /* 0x00001f0d070a7589 */ /* 0x00052800000e0000 */
.L_x_118:
[----:B------:R-:W-:Y:S01]  /*0650*/  ISETP.NE.AND P0, PT, R5, RZ, PT ;  /* 0x000000ff0500720c */ /* 0x000fe20003f05270 */
[----:B------:R-:W-:-:S12]  /*0660*/  BSSY B0, `(.L_x_21) ;  /* 0x0000005000007945 */ /* 0x000fd80003800000 */
[----:B------:R-:W-:Y:S05]  /*0670*/  @!P0 BRA `(.L_x_22) ;  /* 0x0000003000008947 */ /* 0x000fea0003800000 */
[----:B------:R-:W-:Y:S01]  /*0680*/  IADD3 R3, R13, -0x1, RZ ;  /* 0xffffffff0d037810 */ /* 0x000fe20007ffe0ff */
[----:B------:R-:W-:Y:S05]  /*0690*/  BRA.DIV ~URZ, `(.L_x_23) ;  /* 0x0000ef327f007947 */ /* 0x000fea000b800000 */
[----:B------:R1:W2:Y:S02]  /*06a0*/  SHFL.IDX PT, R6, R4, R3, 0x1f ;  /* 0x00001f0304067589 */ /* 0x0002a400000e0000 */
.L_x_22:
[----:B------:R-:W-:Y:S05]  /*06b0*/  BSYNC B0 ;  /* 0x0000000000007941 */ /* 0x000fea0003800000 */
.L_x_21:
[----:B---3--:R-:W-:Y:S01]  /*06c0*/  IABS R0, R11 ;  /* 0x0000000b00007213 */ /* 0x008fe20000000000 */
[----:B-12---:R-:W-:-:S04]  /*06d0*/  IMAD R4, R6, c[0x0][0x538], R12 ;  /* 0x00014e0006047a24 */ /* 0x006fc800078e020c */
[----:B------:R-:W-:Y:S01]  /*06e0*/  IMAD.MOV.U32 R5, RZ, RZ, R0 ;  /* 0x000000ffff057224 */ /* 0x000fe200078e0000 */
[----:B----4-:R-:W-:Y:S01]  /*06f0*/  IABS R0, R10 ;  /* 0x0000000a00007213 */ /* 0x010fe20000000000 */
[----:B------:R1:W-:Y:S01]  /*0700*/  STL [R1+0x48], R4 ;  /* 0x0000480401007387 */ /* 0x0003e20000100800 */
[----:B------:R-:W-:Y:S01]  /*0710*/  IADD3 R12, -R4, UR4, RZ ;  /* 0x00000004040c7c10 */ /* 0x000fe2000fffe1ff */
[----:B------:R-:W2:Y:S02]  /*0720*/  I2F.RP R2, R5 ;  /* 0x0000000500027306 */ /* 0x000ea40000209400 */
[----:B------:R-:W-:Y:S01]  /*0730*/  IMAD.MOV.U32 R7, RZ, RZ, R0 ;  /* 0x000000ffff077224 */ /* 0x000fe200078e0000 */
[----:B------:R-:W-:Y:S02]  /*0740*/  IABS R6, R12 ;  /* 0x0000000c00067213 */ /* 0x000fe40000000000 */
[----:B------:R-:W-:-:S03]  /*0750*/  IABS R0, R11 ;  /* 0x0000000b00007213 */ /* 0x000fc60000000000 */
[----:B------:R-:W-:Y:S01]  /*0760*/  I2F.RP R8, R7 ;  /* 0x0000000700087306 */ /* 0x000fe20000209400 */
[----:B------:R-:W-:-:S07]  /*0770*/  IADD3 R0, RZ, -R0, RZ ;  /* 0x80000000ff007210 */ /* 0x000fce0007ffe0ff */
[----:B--2---:R-:W2:Y:S02]  /*0780*/  MUFU.RCP R2, R2 ;  /* 0x0000000200027308 */ /* 0x004ea40000001000 */
[----:B--2---:R-:W-:-:S06]  /*0790*/  IADD3 R2, R2, 0xffffffe, RZ ;  /* 0x0ffffffe02027810 */ /* 0x004fcc0007ffe0ff */
[----:B------:R-:W2:Y:S02]  /*07a0*/  F2I.FTZ.U32.TRUNC.NTZ R3, R2 ;  /* 0x0000000200037305 */ /* 0x000ea4000021f000 */
[----:B--2---:R-:W-:-:S04]  /*07b0*/  IMAD.MOV R2, RZ, RZ, -R3 ;  /* 0x000000ffff027224 */ /* 0x004fc800078e0a03 */
[----:B-1----:R-:W-:Y:S02]  /*07c0*/  IMAD R4, R2, R5, RZ ;  /* 0x0000000502047224 */ /* 0x002fe400078e02ff */
[----:B------:R-:W-:-:S04]  /*07d0*/  IMAD.MOV.U32 R2, RZ, RZ, RZ ;  /* 0x000000ffff027224 */ /* 0x000fc800078e00ff */
[----:B------:R-:W-:-:S04]  /*07e0*/  IMAD.HI.U32 R2, R3, R4, R2 ;  /* 0x0000000403027227 */ /* 0x000fc800078e0002 */
[----:B------:R-:W-:-:S04]  /*07f0*/  IMAD.MOV.U32 R3, RZ, RZ, R6 ;  /* 0x000000ffff037224 */ /* 0x000fc800078e0006 */
[----:B------:R-:W-:-:S04]  /*0800*/  IMAD.HI.U32 R2, R2, R3, RZ ;  /* 0x0000000302027227 */ /* 0x000fc800078e00ff */
[----:B------:R-:W-:Y:S02]  /*0810*/  IMAD R0, R2, R0, R3 ;  /* 0x0000000002007224 */ /* 0x000fe400078e0203 */
[----:B------:R-:W1:Y:S03]  /*0820*/  MUFU.RCP R3, R8 ;  /* 0x0000000800037308 */ /* 0x000e660000001000 */
[----:B------:R-:W-:Y:S02]  /*0830*/  ISETP.GT.U32.AND P1, PT, R5, R0, PT ;  /* 0x000000000500720c */ /* 0x000fe40003f24070 */
[----:B-1----:R-:W-:-:S11]  /*0840*/  IADD3 R3, R3, 0xffffffe, RZ ;  /* 0x0ffffffe03037810 */ /* 0x002fd60007ffe0ff */
[----:B------:R-:W-:Y:S01]  /*0850*/  @!P1 IMAD.IADD R0, R0, 0x1, -R5 ;  /* 0x0000000100009824 */ /* 0x000fe200078e0a05 */
[----:B------:R-:W-:Y:S02]  /*0860*/  @!P1 IADD3 R2, R2, 0x1, RZ ;  /* 0x0000000102029810 */ /* 0x000fe40007ffe0ff */
[----:B------:R-:W-:Y:S01]  /*0870*/  ISETP.NE.AND P1, PT, R11, RZ, PT ;  /* 0x000000ff0b00720c */ /* 0x000fe20003f25270 */
[----:B------:R-:W1:Y:S01]  /*0880*/  F2I.FTZ.U32.TRUNC.NTZ R3, R3 ;  /* 0x0000000300037305 */ /* 0x000e62000021f000 */
[----:B------:R-:W-:Y:S02]  /*0890*/  ISETP.GE.U32.AND P2, PT, R0, R5, PT ;  /* 0x000000050000720c */ /* 0x000fe40003f46070 */
[----:B------:R-:W-:-:S04]  /*08a0*/  LOP3.LUT R0, R12, R11, RZ, 0x3c, !PT ;  /* 0x0000000b0c007212 */ /* 0x000fc800078e3cff */
[----:B------:R-:W-:-:S07]  /*08b0*/  ISETP.GE.AND P0, PT, R0, RZ, PT ;  /* 0x000000ff0000720c */ /* 0x000fce0003f06270 */
[----:B------:R-:W-:Y:S02]  /*08c0*/  @P2 IADD3 R2, R2, 0x1, RZ ;  /* 0x0000000102022810 */ /* 0x000fe40007ffe0ff */
[----:B-1----:R-:W-:-:S03]  /*08d0*/  IADD3 R0, RZ, -R3, RZ ;  /* 0x80000003ff007210 */ /* 0x002fc60007ffe0ff */
[----:B------:R-:W-:Y:S02]  /*08e0*/  IMAD.MOV.U32 R4, RZ, RZ, R2 ;  /* 0x000000ffff047224 */ /* 0x000fe400078e0002 */
[----:B------:R-:W-:Y:S01]  /*08f0*/  IMAD.MOV.U32 R2, RZ, RZ, R0 ;  /* 0x000000ffff027224 */ /* 0x000fe200078e0000 */
[----:B------:R-:W-:Y:S01]  /*0900*/  IABS R0, R10 ;  /* 0x0000000a00007213 */ /* 0x000fe20000000000 */
[----:B------:R-:W-:Y:S01]  /*0910*/  @!P0 IMAD.MOV R4, RZ, RZ, -R4 ;  /* 0x000000ffff048224 */ /* 0x000fe200078e0a04 */
[----:B------:R-:W-:Y:S01]  /*0920*/  @!P1 LOP3.LUT R4, RZ, R11, RZ, 0x33, !PT ;  /* 0x0000000bff049212 */ /* 0x000fe200078e33ff */
[----:B------:R-:W-:Y:S01]  /*0930*/  IMAD R5, R2, R7, RZ ;  /* 0x0000000702057224 */ /* 0x000fe200078e02ff */
[----:B------:R-:W-:Y:S01]  /*0940*/  MOV R2, RZ ;  /* 0x000000ff00027202 */ /* 0x000fe20000000f00 */
[----:B------:R-:W-:Y:S01]  /*0950*/  IMAD.MOV R6, RZ, RZ, -R0 ;  /* 0x000000ffff067224 */ /* 0x000fe200078e0a00 */
[----:B------:R-:W-:-:S03]  /*0960*/  IABS R8, R4 ;  /* 0x0000000400087213 */ /* 0x000fc60000000000 */
[----:B------:R-:W-:-:S04]  /*0970*/  IMAD.HI.U32 R0, R3, R5, R2 ;  /* 0x0000000503007227 */ /* 0x000fc800078e0002 */
[----:B------:R-:W-:Y:S02]  /*0980*/  IMAD.MOV.U32 R2, RZ, RZ, R8 ;  /* 0x000000ffff027224 */ /* 0x000fe400078e0008 */
[----:B------:R-:W-:Y:S02]  /*0990*/  IMAD.MOV.U32 R3, RZ, RZ, R6 ;  /* 0x000000ffff037224 */ /* 0x000fe400078e0006 */
[----:B------:R-:W-:-:S04]  /*09a0*/  IMAD.HI.U32 R0, R0, R2, RZ ;  /* 0x0000000200007227 */ /* 0x000fc800078e00ff */
[----:B------:R-:W-:Y:S02]  /*09b0*/  IMAD R2, R0, R3, R2 ;  /* 0x0000000300027224 */ /* 0x000fe400078e0202 */
[----:B------:R-:W-:-:S03]  /*09c0*/  IMAD R3, R4, R11, RZ ;  /* 0x0000000b04037224 */ /* 0x000fc600078e02ff */
[----:B------:R-:W-:Y:S02]  /*09d0*/  ISETP.GT.U32.AND P1, PT, R7, R2, PT ;  /* 0x000000020700720c */ /* 0x000fe40003f24070 */
[----:B------:R-:W-:-:S11]  /*09e0*/  IADD3 R3, R12, -R3, RZ ;  /* 0x800000030c037210 */ /* 0x000fd60007ffe0ff */
[----:B------:R-:W-:Y:S01]  /*09f0*/  @!P1 IMAD.IADD R2, R2, 0x1, -R7 ;  /* 0x0000000102029824 */ /* 0x000fe200078e0a07 */
[----:B------:R-:W-:Y:S02]  /*0a00*/  @!P1 IADD3 R0, R0, 0x1, RZ ;  /* 0x0000000100009810 */ /* 0x000fe40007ffe0ff */
[----:B------:R-:W-:Y:S02]  /*0a10*/  ISETP.NE.AND P1, PT, R10, RZ, PT ;  /* 0x000000ff0a00720c */ /* 0x000fe40003f25270 */
[----:B------:R-:W-:Y:S02]  /*0a20*/  ISETP.GE.U32.AND P2, PT, R2, R7, PT ;  /* 0x000000070200720c */ /* 0x000fe40003f46070 */
[----:B------:R-:W-:-:S04]  /*0a30*/  LOP3.LUT R2, R4, R10, RZ, 0x3c, !PT ;  /* 0x0000000a04027212 */ /* 0x000fc800078e3cff */
[----:B------:R-:W-:-:S07]  /*0a40*/  ISETP.GE.AND P0, PT, R2, RZ, PT ;  /* 0x000000ff0200720c */ /* 0x000fce0003f06270 */
[----:B------:R-:W-:-:S06]  /*0a50*/  @P2 IADD3 R0, R0, 0x1, RZ ;  /* 0x0000000100002810 */ /* 0x000fcc0007ffe0ff */
[----:B------:R-:W-:Y:S02]  /*0a60*/  @!P0 IADD3 R0, -R0, RZ, RZ ;  /* 0x000000ff00008210 */ /* 0x000fe40007ffe1ff */
[----:B------:R-:W-:-:S05]  /*0a70*/  @!P1 LOP3.LUT R0, RZ, R10, RZ, 0x33, !PT ;  /* 0x0000000aff009212 */ /* 0x000fca00078e33ff */
[--C-:B------:R-:W-:Y:S02]  /*0a80*/  IMAD.MOV R2, RZ, RZ, -R0.reuse ;  /* 0x000000ffff027224 */ /* 0x100fe400078e0a00 */
[C---:B------:R-:W-:Y:S02]  /*0a90*/  IMAD R0, R10.reuse, 0x1000000, R0 ;  /* 0x010000000a007824 */ /* 0x040fe400078e0200 */
[----:B------:R-:W-:Y:S02]  /*0aa0*/  IMAD R2, R10, R2, R4 ;  /* 0x000000020a027224 */ /* 0x000fe400078e0204 */
[----:B------:R-:W-:Y:S02]  /*0ab0*/  IMAD.IADD R4, R13, 0x1, R9 ;  /* 0x000000010d047824 */ /* 0x000fe400078e0209 */
[----:B------:R-:W-:-:S03]  /*0ac0*/  IMAD R0, R2, 0x10000, R0 ;  /* 0x0001000002007824 */ /* 0x000fc600078e0200 */
[----:B------:R1:W-:Y:S04]  /*0ad0*/  STL [R1+0x54], R4 ;  /* 0x0000540401007387 */ /* 0x0003e80000100800 */
[----:B------:R1:W-:Y:S04]  /*0ae0*/  STL [R1+0x50], R0 ;  /* 0x0000500001007387 */ /* 0x0003e80000100800 */
[----:B------:R1:W-:Y:S01]  /*0af0*/  STL [R1+0x4c], R3 ;  /* 0x00004c0301007387 */ /* 0x0003e20000100800 */
[----:B------:R-:W-:Y:S05]  /*0b00*/  BRA `(.L_x_24) ;  /* 0x0000006000007947 */ /* 0x000fea0003800000 */
.L_x_15:
[----:B------:R-:W-:Y:S01]  /*0b10*/  MOV R0, UR4 ;  /* 0x0000000400007c02 */ /* 0x000fe20008000f00 */
[----:B------:R-:W-:Y:S04]  /*0b20*/  STL [R1+0x4c], RZ ;  /* 0x00004cff01007387 */ /* 0x000fe80000100800 */
[----:B------:R-:W-:Y:S04]  /*0b30*/  STL [R1+0x50], RZ ;  /* 0x000050ff01007387 */ /* 0x000fe80000100800 */
[----:B------:R1:W-:Y:S02]  /*0b40*/  STL [R1+0x48], R0 ;  /* 0x0000480001007387 */ /* 0x0003e40000100800 */
[----:B-1----:R-:W-:-:S05]  /*0b50*/  MOV R0, c[0x0][0x53c] ;  /* 0x00014f0000007a02 */ /* 0x002fca0000000f00 */
[----:B------:R1:W-:Y:S02]  /*0b60*/  STL [R1+0x54], R0 ;  /* 0x0000540001007387 */ /* 0x0003e40000100800 */
.L_x_24:
[----:B-1----:R-:W2:Y:S04]  /*0b70*/  LDL R4, [R1+0x48] ;  /* 0x0000480001047983 */ /* 0x002ea80000100800 */
[----:B------:R-:W2:Y:S04]  /*0b80*/  LDL R5, [R1+0x4c] ;  /* 0x00004c0001057983 */ /* 0x000ea80000100800 */
[----:B------:R-:W2:Y:S04]  /*0b90*/  LDL R6, [R1+0x50] ;  /* 0x0000500001067983 */ /* 0x000ea80000100800 */
[----:B------:R-:W2:Y:S01]  /*0ba0*/  LDL R7, [R1+0x54] ;  /* 0x0000540001077983 */ /* 0x000ea20000100800 */
[----:B------:R-:W-:Y:S01]  /*0bb0*/  ISETP.NE.AND P0, PT, R14, RZ, PT ;  /* 0x000000ff0e00720c */ /* 0x000fe20003f05270 */
[----:B------:R-:W-:-:S12]  /*0bc0*/  WARPSYNC 0xffffffff ;  /* 0xffffffff00007948 */ /* 0x000fd80003800000 */
[----:B--2---:R1:W-:Y:S04]  /*0bd0*/  @!P0 STS.128 [0x1a080], R4 ;  /* 0x01a08004ff008388 */ /* 0x0043e80000000c00 */
[----:B------:R-:W-:Y:S06]  /*0be0*/  BAR.ARV 0x5, 0x100 ;  /* 0x0144000000007b1d */ /* 0x000fec0000002000 */
.L_x_13:
[----:B------:R-:W2:Y:S02]  /*0bf0*/  LDL R0, [R1+0x54] ;  /* 0x0000540001007983 */ /* 0x000ea40000100800 */
[----:B--2---:R-:W-:-:S13]  /*0c00*/  ISETP.GE.AND P0, PT, R0, c[0x0][0x53c], PT ;  /* 0x00014f0000007a0c */ /* 0x004fda0003f06270 */
[----:B------:R-:W-:Y:S05]  /*0c10*/  @P0 EXIT ;  /* 0x000000000000094d */ /* 0x000fea0003800000 */
[----:B------:R-:W2:Y:S01]  /*0c20*/  S2R R15, SR_TID.X ;  /* 0x00000000000f7919 */ /* 0x000ea20000002100 */
[----:B------:R-:W-:Y:S02]  /*0c30*/  ULDC UR5, c[0x0][0x2ac] ;  /* 0x0000ab0000057ab9 */ /* 0x000fe40000000800 */
[----:B------:R-:W-:Y:S02]  /*0c40*/  ULDC UR4, c[0x0][0x1d0] ;  /* 0x0000740000047ab9 */ /* 0x000fe40000000800 */
[----:B------:R-:W-:Y:S01]  /*0c50*/  UIMAD UR5, UR5, UR4, URZ ;  /* 0x00000004050572a4 */ /* 0x000fe2000f8e023f */
[----:B-12---:R-:W-:-:S04]  /*0c60*/  SHF.R.S32.HI R7, RZ, 0x1f, R15 ;  /* 0x0000001fff077819 */ /* 0x006fc8000001140f */
[CC--:B------:R-:W-:Y:S02]  /*0c70*/  LEA.HI R2, R7.reuse, R15.reuse, RZ, 0x4 ;  /* 0x0000000f07027211 */ /* 0x0c0fe400078f20ff */
[----:B------:R-:W-:Y:S02]  /*0c80*/  LEA.HI R14, R7, R15, RZ, 0x2 ;  /* 0x0000000f070e7211 */ /* 0x000fe400078f10ff */
[----:B------:R-:W-:Y:S02]  /*0c90*/  SHF.R.S32.HI R3, RZ, 0x4, R2 ;  /* 0x00000004ff037819 */ /* 0x000fe40000011402 */
[--C-:B------:R-:W-:Y:S02]  /*0ca0*/  SHF.R.S32.HI R8, RZ, 0x2, R14.reuse ;  /* 0x00000002ff087819 */ /* 0x100fe4000001140e */
[----:B------:R-:W-:Y:S02]  /*0cb0*/  LEA.HI R0, R2, R3, RZ, 0x1 ;  /* 0x0000000302007211 */ /* 0x000fe400078f08ff */
[----:B------:R-:W-:-:S02]  /*0cc0*/  SHF.R.S32.HI R4, RZ, 0x1f, R14 ;  /* 0x0000001fff047819 */ /* 0x000fc4000001140e */
[----:B------:R-:W-:Y:S02]  /*0cd0*/  LOP3.LUT R0, R0, 0xfffffffe, RZ, 0xc0, !PT ;  /* 0xfffffffe00007812 */ /* 0x000fe400078ec0ff */
[CC--:B------:R-:W-:Y:S02]  /*0ce0*/  LEA.HI R10, R7.reuse, R15.reuse, RZ, 0x3 ;  /* 0x0000000f070a7211 */ /* 0x0c0fe400078f18ff */
[----:B------:R-:W-:Y:S01]  /*0cf0*/  LEA.HI R9, R7, R15, RZ, 0x5 ;  /* 0x0000000f07097211 */ /* 0x000fe200078f28ff */
[----:B------:R-:W-:Y:S01]  /*0d00*/  IMAD.IADD R12, R3, 0x1, -R0 ;  /* 0x00000001030c7824 */ /* 0x000fe200078e0a00 */
[----:B------:R-:W-:Y:S02]  /*0d10*/  LOP3.LUT R0, R2, 0xfffffff0, RZ, 0xc0, !PT ;  /* 0xfffffff002007812 */ /* 0x000fe400078ec0ff */
[----:B------:R-:W-:Y:S02]  /*0d20*/  LEA.HI R2, R4, R8, RZ, 0x3 ;  /* 0x0000000804027211 */ /* 0x000fe400078f18ff */
[----:B------:R-:W-:Y:S01]  /*0d30*/  SHF.R.S32.HI R5, RZ, 0x3, R10 ;  /* 0x00000003ff057819 */ /* 0x000fe2000001140a */
[----:B------:R-:W-:Y:S01]  /*0d40*/  IMAD.IADD R0, R15, 0x1, -R0 ;  /* 0x000000010f007824 */ /* 0x000fe200078e0a00 */
[----:B------:R-:W-:-:S02]  /*0d50*/  LOP3.LUT R4, R10, 0xfffffff8, RZ, 0xc0, !PT ;  /* 0xfffffff80a047812 */ /* 0x000fc400078ec0ff */
[----:B------:R-:W-:Y:S01]  /*0d60*/  LOP3.LUT R2, R2, 0xfffffff8, RZ, 0xc0, !PT ;  /* 0xfffffff802027812 */ /* 0x000fe200078ec0ff */
[----:B------:R-:W-:Y:S01]  /*0d70*/  IMAD.SHL.U32 R3, R5, 0x40, RZ ;  /* 0x0000004005037824 */ /* 0x000fe200078e00ff */
[----:B------:R-:W-:Y:S01]  /*0d80*/  SHF.R.S32.HI R244, RZ, 0x5, R9 ;  /* 0x00000005fff47819 */ /* 0x000fe20000011409 */
[----:B------:R-:W-:Y:S01]  /*0d90*/  IMAD.IADD R5, R15, 0x1, -R4 ;  /* 0x000000010f057824 */ /* 0x000fe200078e0a04 */
[----:B------:R-:W-:Y:S01]  /*0da0*/  SHF.R.S32.HI R4, RZ, 0x1f, R0 ;  /* 0x0000001fff047819 */ /* 0x000fe20000011400 */
[----:B------:R-:W-:Y:S01]  /*0db0*/  IMAD.IADD R8, R8, 0x1, -R2 ;  /* 0x0000000108087824 */ /* 0x000fe200078e0a02 */
[----:B------:R-:W-:Y:S01]  /*0dc0*/  LOP3.LUT R2, R3, 0x1c0, RZ, 0xc0, !PT ;  /* 0x000001c003027812 */ /* 0x000fe200078ec0ff */
[C---:B------:R-:W-:Y:S01]  /*0dd0*/  IMAD.SHL.U32 R249, R5.reuse, 0x8, RZ ;  /* 0x0000000805f97824 */ /* 0x040fe200078e00ff */
[----:B------:R-:W-:Y:S01]  /*0de0*/  LEA.HI R13, R4, R0, RZ, 0x3 ;  /* 0x00000000040d7211 */ /* 0x000fe200078f18ff */
[----:B------:R-:W-:Y:S01]  /*0df0*/  IMAD.SHL.U32 R5, R5, 0x40, RZ ;  /* 0x0000004005057824 */ /* 0x000fe200078e00ff */
[----:B------:R-:W-:-:S02]  /*0e00*/  SHF.R.U32.HI R6, RZ, 0x3, R2 ;  /* 0x00000003ff067819 */ /* 0x000fc40000011602 */
[----:B------:R-:W-:Y:S02]  /*0e10*/  LOP3.LUT R4, R13, 0xfffffff8, RZ, 0xc0, !PT ;  /* 0xfffffff80d047812 */ /* 0x000fe400078ec0ff */
[----:B------:R-:W-:Y:S02]  /*0e20*/  LOP3.LUT R3, R2, 0x38, R249, 0xf8, !PT ;  /* 0x0000003802037812 */ /* 0x000fe400078ef8f9 */
[----:B------:R-:W-:Y:S01]  /*0e30*/  LOP3.LUT R2, R5, 0x1c0, RZ, 0xc0, !PT ;  /* 0x000001c005027812 */ /* 0x000fe200078ec0ff */
[----:B------:R-:W-:Y:S01]  /*0e40*/  IMAD.IADD R0, R0, 0x1, -R4 ;  /* 0x0000000100007824 */ /* 0x000fe200078e0a04 */
[----:B------:R-:W-:Y:S02]  /*0e50*/  LOP3.LUT R4, R9, 0xffffffe0, RZ, 0xc0, !PT ;  /* 0xffffffe009047812 */ /* 0x000fe400078ec0ff */
[----:B------:R-:W-:Y:S02]  /*0e60*/  LOP3.LUT R11, R3, R6, RZ, 0x3c, !PT ;  /* 0x00000006030b7212 */ /* 0x000fe400078e3cff */
[----:B------:R-:W-:Y:S01]  /*0e70*/  LOP3.LUT R5, R2, 0x8, R10, 0xf8, !PT ;  /* 0x0000000802057812 */ /* 0x000fe200078ef80a */
[----:B------:R-:W-:Y:S01]  /*0e80*/  IMAD.IADD R17, R15, 0x1, -R4 ;  /* 0x000000010f117824 */ /* 0x000fe200078e0a04 */
[----:B------:R-:W-:-:S02]  /*0e90*/  SHF.R.U32.HI R3, RZ, 0x3, R2 ;  /* 0x00000003ff037819 */ /* 0x000fc40000011602 */
[----:B------:R-:W-:Y:S02]  /*0ea0*/  SHF.R.S32.HI R2, RZ, 0x1f, R9 ;  /* 0x0000001fff027819 */ /* 0x000fe40000011409 */
[----:B------:R-:W-:Y:S02]  /*0eb0*/  SHF.R.S32.HI R10, RZ, 0x1f, R17 ;  /* 0x0000001fff0a7819 */ /* 0x000fe40000011411 */
[----:B------:R-:W-:Y:S02]  /*0ec0*/  LEA.HI R2, R2, R244, RZ, 0x3 ;  /* 0x000000f402027211 */ /* 0x000fe400078f18ff */
[----:B------:R-:W-:Y:S01]  /*0ed0*/  LOP3.LUT R4, R14, 0xfffffffc, RZ, 0xc0, !PT ;  /* 0xfffffffc0e047812 */ /* 0x000fe200078ec0ff */
[----:B------:R-:W-:Y:S01]  /*0ee0*/  IMAD.MOV.U32 R14, RZ, RZ, 0x20 ;  /* 0x00000020ff0e7424 */ /* 0x000fe200078e00ff */
[----:B------:R-:W-:Y:S02]  /*0ef0*/  LOP3.LUT R9, R5, R3, RZ, 0x3c, !PT ;  /* 0x0000000305097212 */ /* 0x000fe400078e3cff */
[----:B------:R-:W-:Y:S01]  /*0f00*/  LOP3.LUT R3, R2, 0xffffff8, RZ, 0xc0, !PT ;  /* 0x0ffffff802037812 */ /* 0x000fe200078ec0ff */
[----:B------:R-:W-:Y:S01]  /*0f10*/  IMAD.IADD R2, R15, 0x1, -R4 ;  /* 0x000000010f027824 */ /* 0x000fe200078e0a04 */
[----:B------:R-:W-:-:S02]  /*0f20*/  LEA.HI R10, R10, R17, RZ, 0x2 ;  /* 0x000000110a0a7211 */ /* 0x000fc400078f10ff */
[----:B------:R-:W-:Y:S01]  /*0f30*/  LEA.HI R7, R7, R15, RZ, 0x6 ;  /* 0x0000000f07077211 */ /* 0x000fe200078f30ff */
[----:B------:R-:W-:Y:S01]  /*0f40*/  IMAD.IADD R5, R244, 0x1, -R3 ;  /* 0x00000001f4057824 */ /* 0x000fe200078e0a03 */
[----:B------:R-:W-:Y:S01]  /*0f50*/  SHF.R.S32.HI R4, RZ, 0x2, R10 ;  /* 0x00000002ff047819 */ /* 0x000fe2000001140a */
[----:B------:R-:W-:Y:S01]  /*0f60*/  IMAD.MOV.U32 R15, RZ, RZ, 0x10 ;  /* 0x00000010ff0f7424 */ /* 0x000fe200078e00ff */
[----:B------:R-:W-:Y:S01]  /*0f70*/  LOP3.LUT R6, R8, 0x1, RZ, 0xc0, !PT ;  /* 0x0000000108067812 */ /* 0x000fe200078ec0ff */
[----:B------:R-:W-:Y:S01]  /*0f80*/  IMAD.SHL.U32 R7, R7, 0x8, RZ ;  /* 0x0000000807077824 */ /* 0x000fe200078e00ff */
[----:B------:R-:W-:Y:S01]  /*0f90*/  LEA.HI R3, R2, R2, RZ, 0x1 ;  /* 0x0000000202037211 */ /* 0x000fe200078f08ff */
[----:B------:R-:W-:Y:S01]  /*0fa0*/  IMAD R16, R5, 0x10, R4 ;  /* 0x0000001005107824 */ /* 0x000fe200078e0204 */
[----:B------:R-:W-:Y:S01]  /*0fb0*/  ISETP.NE.U32.AND P0, PT, R6, 0x1, PT ;  /* 0x000000010600780c */ /* 0x000fe20003f05070 */
[----:B------:R-:W-:Y:S01]  /*0fc0*/  IMAD.SHL.U32 R4, R8, 0x40, RZ ;  /* 0x0000004008047824 */ /* 0x000fe200078e00ff */
[----:B------:R-:W-:Y:S01]  /*0fd0*/  LOP3.LUT R5, R3, 0x1ffffffe, RZ, 0xc0, !PT ;  /* 0x1ffffffe03057812 */ /* 0x000fe200078ec0ff */
[----:B------:R-:W-:Y:S01]  /*0fe0*/  IMAD.SHL.U32 R3, R0, 0x40, RZ ;  /* 0x0000004000037824 */ /* 0x000fe200078e00ff */
[----:B------:R-:W-:Y:S01]  /*0ff0*/  LOP3.LUT R11, R11, 0x7ffffe00, R7, 0xf8, !PT ;  /* 0x7ffffe000b0b7812 */ /* 0x000fe200078ef807 */
[----:B------:R-:W-:Y:S01]  /*1000*/  IMAD R7, R244, 0x200, R2 ;  /* 0x00000200f4077824 */ /* 0x000fe200078e0202 */
[----:B------:R-:W-:Y:S01]  /*1010*/  LOP3.LUT R4, R4, 0x1c0, RZ, 0xc0, !PT ;  /* 0x000001c004047812 */ /* 0x000fe200078ec0ff */
[----:B------:R1:W-:Y:S01]  /*1020*/  STL [R1+0x184], R16 ;  /* 0x0001841001007387 */ /* 0x0003e20000100800 */
[----:B------:R-:W-:Y:S01]  /*1030*/  R2P PR, R8, 0x6 ;  /* 0x0000000608007804 */ /* 0x000fe20000000000 */
[----:B------:R-:W-:Y:S01]  /*1040*/  IMAD.IADD R8, R2, 0x1, -R5 ;  /* 0x0000000102087824 */ /* 0x000fe200078e0a05 */
[----:B------:R-:W-:Y:S01]  /*1050*/  LEA.HI R2, R4, R4, RZ, 0x1d ;  /* 0x0000000404027211 */ /* 0x000fe200078fe8ff */
[----:B------:R-:W-:Y:S01]  /*1060*/  IMAD.SHL.U32 R6, R12, 0x8, RZ ;  /* 0x000000080c067824 */ /* 0x000fe200078e00ff */
[----:B------:R-:W-:Y:S01]  /*1070*/  LOP3.LUT R3, R3, 0x1c0, RZ, 0xc0, !PT ;  /* 0x000001c003037812 */ /* 0x000fe200078ec0ff */
[----:B------:R-:W-:Y:S01]  /*1080*/  IMAD R8, R8, 0x8, R16 ;  /* 0x0000000808087824 */ /* 0x000fe200078e0210 */
[----:B------:R-:W-:Y:S01]  /*1090*/  LOP3.LUT P4, RZ, R0, 0x2, RZ, 0xc0, !PT ;  /* 0x0000000200ff7812 */ /* 0x000fe2000788c0ff */
[----:B------:R-:W-:Y:S01]  /*10a0*/  IMAD.U32 R7, R7, 0x2, R2 ;  /* 0x0000000207077824 */ /* 0x000fe200078e0002 */
[----:B------:R-:W-:Y:S01]  /*10b0*/  LOP3.LUT R2, R10, 0x7ffffffc, RZ, 0xc0, !PT ;  /* 0x7ffffffc0a027812 */ /* 0x000fe200078ec0ff */
[----:B------:R-:W-:Y:S01]  /*10c0*/  IMAD.SHL.U32 R248, R11, 0x2, RZ ;  /* 0x000000020bf87824 */ /* 0x000fe200078e00ff */
[----:B------:R2:W-:Y:S01]  /*10d0*/  STL [R1+0x188], R8 ;  /* 0x0001880801007387 */ /* 0x0005e20000100800 */
[----:B------:R-:W-:-:S02]  /*10e0*/  LOP3.LUT R6, R3, 0x8, R6, 0xf8, !PT ;  /* 0x0000000803067812 */ /* 0x000fc400078ef806 */
[----:B------:R-:W-:Y:S01]  /*10f0*/  IMAD.IADD R2, R17, 0x1, -R2 ;  /* 0x0000000111027824 */ /* 0x000fe200078e0a02 */
[----:B------:R-:W-:Y:S02]  /*1100*/  SHF.R.U32.HI R3, RZ, 0x3, R3 ;  /* 0x00000003ff037819 */ /* 0x000fe40000011603 */
[----:B------:R-:W-:Y:S01]  /*1110*/  LOP3.LUT P3, RZ, R0, 0x4, RZ, 0xc0, !PT ;  /* 0x0000000400ff7812 */ /* 0x000fe2000786c0ff */
[----:B------:R-:W-:Y:S01]  /*1120*/  IMAD.SHL.U32 R41, R2, 0x2, RZ ;  /* 0x0000000202297824 */ /* 0x000fe200078e00ff */
[----:B------:R-:W-:Y:S01]  /*1130*/  LOP3.LUT R3, R6, R3, RZ, 0x3c, !PT ;  /* 0x0000000306037212 */ /* 0x000fe200078e3cff */
[----:B------:R-:W-:Y:S01]  /*1140*/  IMAD.SHL.U32 R6, R13, 0x40, RZ ;  /* 0x000000400d067824 */ /* 0x000fe200078e00ff */
[----:B------:R-:W-:Y:S01]  /*1150*/  SEL R5, R15, 0xfffffff0, !P4 ;  /* 0xfffffff00f057807 */ /* 0x000fe20006000000 */
[----:B------:R-:W-:Y:S01]  /*1160*/  IMAD R0, R12, 0x200, R9 ;  /* 0x000002000c007824 */ /* 0x000fe200078e0209 */
[C---:B------:R-:W-:Y:S01]  /*1170*/  IADD3 R40, R41.reuse, 0x8, RZ ;  /* 0x0000000829287810 */ /* 0x040fe20007ffe0ff */
[----:B------:R-:W-:Y:S01]  /*1180*/  STL [R1+0x84], R41 ;  /* 0x0000842901007387 */ /* 0x000fe20000100800 */
[C---:B------:R-:W-:Y:S01]  /*1190*/  IADD3 R39, R41.reuse, 0x10, RZ ;  /* 0x0000001029277810 */ /* 0x040fe20007ffe0ff */
[----:B------:R-:W-:Y:S01]  /*11a0*/  IMAD.MOV.U32 R9, RZ, RZ, 0x40 ;  /* 0x00000040ff097424 */ /* 0x000fe200078e00ff */
[C---:B------:R-:W-:Y:S01]  /*11b0*/  IADD3 R38, R41.reuse, 0x18, RZ ;  /* 0x0000001829267810 */ /* 0x040fe20007ffe0ff */
[----:B------:R-:W-:Y:S01]  /*11c0*/  STL [R1+0x100], R40 ;  /* 0x0001002801007387 */ /* 0x000fe20000100800 */
[----:B------:R-:W-:-:S02]  /*11d0*/  IADD3 R37, R41, 0x20, RZ ;  /* 0x0000002029257810 */ /* 0x000fc40007ffe0ff */
[C---:B------:R-:W-:Y:S01]  /*11e0*/  IADD3 R36, R41.reuse, 0x28, RZ ;  /* 0x0000002829247810 */ /* 0x040fe20007ffe0ff */
[----:B------:R-:W-:Y:S01]  /*11f0*/  STL [R1+0xfc], R39 ;  /* 0x0000fc2701007387 */ /* 0x000fe20000100800 */
[C---:B------:R-:W-:Y:S02]  /*1200*/  IADD3 R35, R41.reuse, 0x30, RZ ;  /* 0x0000003029237810 */ /* 0x040fe40007ffe0ff */
[C---:B------:R-:W-:Y:S01]  /*1210*/  IADD3 R34, R41.reuse, 0x38, RZ ;  /* 0x0000003829227810 */ /* 0x040fe20007ffe0ff */
[----:B------:R-:W-:Y:S01]  /*1220*/  STL [R1+0xf8], R38 ;  /* 0x0000f82601007387 */ /* 0x000fe20000100800 */
[C---:B------:R-:W-:Y:S02]  /*1230*/  IADD3 R33, R41.reuse, 0x40, RZ ;  /* 0x0000004029217810 */ /* 0x040fe40007ffe0ff */
[C---:B------:R-:W-:Y:S01]  /*1240*/  IADD3 R32, R41.reuse, 0x48, RZ ;  /* 0x0000004829207810 */ /* 0x040fe20007ffe0ff */
[----:B------:R3:W-:Y:S01]  /*1250*/  STL [R1+0xf4], R37 ;  /* 0x0000f42501007387 */ /* 0x0007e20000100800 */
[----:B------:R-:W-:-:S02]  /*1260*/  IADD3 R31, R41, 0x50, RZ ;  /* 0x00000050291f7810 */ /* 0x000fc40007ffe0ff */
[C---:B------:R-:W-:Y:S01]  /*1270*/  IADD3 R30, R41.reuse, 0x58, RZ ;  /* 0x00000058291e7810 */ /* 0x040fe20007ffe0ff */
[----:B------:R-:W-:Y:S01]  /*1280*/  STL [R1+0xf0], R36 ;  /* 0x0000f02401007387 */ /* 0x000fe20000100800 */
[C---:B------:R-:W-:Y:S02]  /*1290*/  IADD3 R29, R41.reuse, 0x60, RZ ;  /* 0x00000060291d7810 */ /* 0x040fe40007ffe0ff */
[C---:B------:R-:W-:Y:S01]  /*12a0*/  IADD3 R28, R41.reuse, 0x68, RZ ;  /* 0x00000068291c7810 */ /* 0x040fe20007ffe0ff */
[----:B------:R-:W-:Y:S01]  /*12b0*/  STL [R1+0xec], R35 ;  /* 0x0000ec2301007387 */ /* 0x000fe20000100800 */
[----:B------:R-:W-:Y:S02]  /*12c0*/  SEL R4, R14, 0xffffffe0, !P3 ;  /* 0xffffffe00e047807 */ /* 0x000fe40005800000 */
[C---:B------:R-:W-:Y:S01]  /*12d0*/  IADD3 R27, R41.reuse, 0x70, RZ ;  /* 0x00000070291b7810 */ /* 0x040fe20007ffe0ff */
[----:B------:R4:W-:Y:S01]  /*12e0*/  STL [R1+0xe8], R34 ;  /* 0x0000e82201007387 */ /* 0x0009e20000100800 */
[----:B------:R-:W-:Y:S01]  /*12f0*/  IADD3 R26, R41, 0x78, RZ ;  /* 0x00000078291a7810 */ /* 0x000fe20007ffe0ff */
[----:B------:R-:W-:Y:S01]  /*1300*/  IMAD.IADD R4, R5, 0x1, R4 ;  /* 0x0000000105047824 */ /* 0x000fe200078e0204 */
[----:B------:R-:W-:Y:S01]  /*1310*/  IADD3 R20, R249, 0x40, RZ ;  /* 0x00000040f9147810 */ /* 0x000fe20007ffe0ff */
[----:B------:R-:W-:Y:S01]  /*1320*/  STL [R1+0xe4], R33 ;  /* 0x0000e42101007387 */ /* 0x000fe20000100800 */
[----:B------:R-:W-:-:S02]  /*1330*/  IADD3 R25, R41, 0x80, RZ ;  /* 0x0000008029197810 */ /* 0x000fc40007ffe0ff */
[----:B------:R-:W-:Y:S01]  /*1340*/  IADD3 R19, R249, 0x80, RZ ;  /* 0x00000080f9137810 */ /* 0x000fe20007ffe0ff */
[----:B------:R-:W-:Y:S01]  /*1350*/  STL [R1+0xe0], R32 ;  /* 0x0000e02001007387 */ /* 0x000fe20000100800 */
[----:B------:R-:W-:Y:S02]  /*1360*/  IADD3 R24, R41, 0x88, RZ ;  /* 0x0000008829187810 */ /* 0x000fe40007ffe0ff */
[----:B------:R-:W-:Y:S01]  /*1370*/  IADD3 R18, R249, 0xc0, RZ ;  /* 0x000000c0f9127810 */ /* 0x000fe20007ffe0ff */
[----:B------:R5:W-:Y:S01]  /*1380*/  STL [R1+0xdc], R31 ;  /* 0x0000dc1f01007387 */ /* 0x000be20000100800 */
[----:B------:R-:W-:Y:S02]  /*1390*/  IADD3 R23, R41, 0x90, RZ ;  /* 0x0000009029177810 */ /* 0x000fe40007ffe0ff */
[----:B------:R-:W-:Y:S01]  /*13a0*/  LOP3.LUT R3, R3, 0x7ffffe00, R6, 0xf8, !PT ;  /* 0x7ffffe0003037812 */ /* 0x000fe200078ef806 */
[----:B------:R-:W-:Y:S01]  /*13b0*/  STL [R1+0xd8], R30 ;  /* 0x0000d81e01007387 */ /* 0x000fe20000100800 */
[----:B------:R-:W-:-:S02]  /*13c0*/  IADD3 R22, R41, 0x98, RZ ;  /* 0x0000009829167810 */ /* 0x000fc40007ffe0ff */
[----:B------:R-:W-:Y:S01]  /*13d0*/  SHF.R.S32.HI R5, RZ, 0x1f, R249 ;  /* 0x0000001fff057819 */ /* 0x000fe200000114f9 */
[----:B------:R-:W-:Y:S01]  /*13e0*/  STL [R1+0xd4], R29 ;  /* 0x0000d41d01007387 */ /* 0x000fe20000100800 */
[----:B------:R-:W-:Y:S02]  /*13f0*/  SHF.R.S32.HI R6, RZ, 0x1f, R20 ;  /* 0x0000001fff067819 */ /* 0x000fe40000011414 */
[C---:B------:R-:W-:Y:S01]  /*1400*/  IADD3 R21, R41.reuse, 0xa0, RZ ;  /* 0x000000a029157810 */ /* 0x040fe20007ffe0ff */
[----:B------:R2:W-:Y:S01]  /*1410*/  STL [R1+0xd0], R28 ;  /* 0x0000d01c01007387 */ /* 0x0005e20000100800 */
[----:B------:R-:W-:Y:S02]  /*1420*/  SHF.R.S32.HI R5, RZ, 0x1f, R19 ;  /* 0x0000001fff057819 */ /* 0x000fe40000011413 */
[----:B------:R-:W-:Y:S01]  /*1430*/  IADD3 R20, R41, 0xa8, RZ ;  /* 0x000000a829147810 */ /* 0x000fe20007ffe0ff */
[----:B------:R-:W-:Y:S01]  /*1440*/  STL [R1+0xcc], R27 ;  /* 0x0000cc1b01007387 */ /* 0x000fe20000100800 */
[----:B------:R-:W-:-:S02]  /*1450*/  SHF.R.S32.HI R6, RZ, 0x1f, R18 ;  /* 0x0000001fff067819 */ /* 0x000fc40000011412 */
[C---:B------:R-:W-:Y:S01]  /*1460*/  IADD3 R19, R41.reuse, 0xb0, RZ ;  /* 0x000000b029137810 */ /* 0x040fe20007ffe0ff */
[----:B------:R-:W-:Y:S01]  /*1470*/  STL [R1+0xc8], R26 ;  /* 0x0000c81a01007387 */ /* 0x000fe20000100800 */
[C---:B------:R-:W-:Y:S02]  /*1480*/  IADD3 R18, R41.reuse, 0xb8, RZ ;  /* 0x000000b829127810 */ /* 0x040fe40007ffe0ff */
[C---:B------:R-:W-:Y:S01]  /*1490*/  IADD3 R17, R41.reuse, 0xc0, RZ ;  /* 0x000000c029117810 */ /* 0x040fe20007ffe0ff */
[----:B------:R2:W-:Y:S01]  /*14a0*/  STL [R1+0xc4], R25 ;  /* 0x0000c41901007387 */ /* 0x0005e20000100800 */
[C---:B-1----:R-:W-:Y:S02]  /*14b0*/  IADD3 R16, R41.reuse, 0xc8, RZ ;  /* 0x000000c829107810 */ /* 0x042fe40007ffe0ff */
[C---:B------:R-:W-:Y:S01]  /*14c0*/  IADD3 R15, R41.reuse, 0xd0, RZ ;  /* 0x000000d0290f7810 */ /* 0x040fe20007ffe0ff */
[----:B------:R-:W-:Y:S01]  /*14d0*/  STL [R1+0xc0], R24 ;  /* 0x0000c01801007387 */ /* 0x000fe20000100800 */
[----:B------:R-:W-:-:S02]  /*14e0*/  IADD3 R13, R41, 0xd8, RZ ;  /* 0x000000d8290d7810 */ /* 0x000fc40007ffe0ff */
[----:B------:R-:W-:Y:S01]  /*14f0*/  LEA R236, R0, 0x14080, 0x1 ;  /* 0x0001408000ec7811 */ /* 0x000fe200078e08ff */
[----:B------:R-:W-:Y:S01]  /*1500*/  STL [R1+0xbc], R23 ;  /* 0x0000bc1701007387 */ /* 0x000fe20000100800 */
[----:B------:R-:W-:Y:S02]  /*1510*/  IADD3 R12, R41, 0xe0, RZ ;  /* 0x000000e0290c7810 */ /* 0x000fe40007ffe0ff */
[C---:B------:R-:W-:Y:S01]  /*1520*/  SEL R6, R9.reuse, 0xffffffc0, !P2 ;  /* 0xffffffc009067807 */ /* 0x040fe20005000000 */
[----:B------:R1:W-:Y:S01]  /*1530*/  STL [R1+0xb8], R22 ;  /* 0x0000b81601007387 */ /* 0x0003e20000100800 */
[----:B------:R-:W-:Y:S02]  /*1540*/  SEL R0, R9, 0xffffffc0, !P3 ;  /* 0xffffffc009007807 */ /* 0x000fe40005800000 */
[C---:B------:R-:W-:Y:S01]  /*1550*/  IADD3 R11, R41.reuse, 0xe8, RZ ;  /* 0x000000e8290b7810 */ /* 0x040fe20007ffe0ff */
[----:B------:R-:W-:Y:S01]  /*1560*/  STL [R1+0xb4], R21 ;  /* 0x0000b41501007387 */ /* 0x000fe20000100800 */
[----:B------:R-:W-:-:S02]  /*1570*/  IADD3 R10, R41, 0xf0, RZ ;  /* 0x000000f0290a7810 */ /* 0x000fc40007ffe0ff */
[----:B------:R-:W-:Y:S01]  /*1580*/  LEA R9, R7, 0x80, 0x1 ;  /* 0x0000008007097811 */ /* 0x000fe200078e08ff */
[----:B------:R-:W-:Y:S01]  /*1590*/  STL [R1+0xb0], R20 ;  /* 0x0000b01401007387 */ /* 0x000fe20000100800 */
[----:B------:R-:W-:Y:S02]  /*15a0*/  SHF.R.S32.HI R7, RZ, 0x1f, R40 ;  /* 0x0000001fff077819 */ /* 0x000fe40000011428 */
[C---:B------:R-:W-:Y:S01]  /*15b0*/  SEL R5, R14.reuse, 0xffffffe0, !P1 ;  /* 0xffffffe00e057807 */ /* 0x040fe20004800000 */
[----:B------:R1:W-:Y:S01]  /*15c0*/  STL [R1+0xac], R19 ;  /* 0x0000ac1301007387 */ /* 0x0003e20000100800 */
[----:B------:R-:W-:Y:S02]  /*15d0*/  SEL R2, R14, 0xffffffe0, !P4 ;  /* 0xffffffe00e027807 */ /* 0x000fe40006000000 */
[----:B--2---:R-:W-:Y:S01]  /*15e0*/  IADD3 R8, R41, 0xf8, RZ ;  /* 0x000000f829087810 */ /* 0x004fe20007ffe0ff */
[----:B------:R-:W-:Y:S01]  /*15f0*/  STL [R1+0xa8], R18 ;  /* 0x0000a81201007387 */ /* 0x000fe20000100800 */
[----:B------:R-:W-:-:S02]  /*1600*/  SHF.R.S32.HI R14, RZ, 0x1f, R39 ;  /* 0x0000001fff0e7819 */ /* 0x000fc40000011427 */
[----:B---3--:R-:W-:Y:S01]  /*1610*/  SHF.R.S32.HI R37, RZ, 0x1f, R37 ;  /* 0x0000001fff257819 */ /* 0x008fe20000011425 */
[----:B------:R-:W-:Y:S01]  /*1620*/  STL [R1+0xa4], R17 ;  /* 0x0000a41101007387 */ /* 0x000fe20000100800 */
[----:B----4-:R-:W-:Y:S02]  /*1630*/  SHF.R.S32.HI R34, RZ, 0x1f, R34 ;  /* 0x0000001fff227819 */ /* 0x010fe40000011422 */
[----:B-----5:R-:W-:Y:S01]  /*1640*/  SHF.R.S32.HI R31, RZ, 0x1f, R31 ;  /* 0x0000001fff1f7819 */ /* 0x020fe2000001141f */
[----:B------:R2:W-:Y:S01]  /*1650*/  STL [R1+0xa0], R16 ;  /* 0x0000a01001007387 */ /* 0x0005e20000100800 */
[----:B------:R-:W-:Y:S02]  /*1660*/  SHF.R.S32.HI R28, RZ, 0x1f, R28 ;  /* 0x0000001fff1c7819 */ /* 0x000fe4000001141c */
[----:B------:R-:W-:Y:S01]  /*1670*/  SHF.R.S32.HI R25, RZ, 0x1f, R25 ;  /* 0x0000001fff197819 */ /* 0x000fe20000011419 */
[----:B------:R-:W-:Y:S01]  /*1680*/  STL [R1+0x9c], R15 ;  /* 0x00009c0f01007387 */ /* 0x000fe20000100800 */
[----:B-1----:R-:W-:-:S02]  /*1690*/  SHF.R.S32.HI R22, RZ, 0x1f, R22 ;  /* 0x0000001fff167819 */ /* 0x002fc40000011416 */
[----:B------:R-:W-:Y:S01]  /*16a0*/  LEA R238, R3, 0x4080, 0x1 ;  /* 0x0000408003ee7811 */ /* 0x000fe200078e08ff */
[----:B------:R-:W-:Y:S03]  /*16b0*/  STL [R1+0x98], R13 ;  /* 0x0000980d01007387 */ /* 0x000fe60000100800 */
[----:B------:R-:W-:Y:S01]  /*16c0*/  IADD3 R241, R0, R238, R2 ;  /* 0x000000ee00f17210 */ /* 0x000fe20007ffe002 */
[----:B------:R-:W-:Y:S01]  /*16d0*/  STL [R1+0x94], R12 ;  /* 0x0000940c01007387 */ /* 0x000fe20000100800 */
[----:B------:R-:W-:Y:S01]  /*16e0*/  SHF.R.S32.HI R19, RZ, 0x1f, R19 ;  /* 0x0000001fff137819 */ /* 0x000fe20000011413 */
[----:B------:R-:W-:Y:S02]  /*16f0*/  IMAD R244, R244, 0x800, R238 ;  /* 0x00000800f4f47824 */ /* 0x000fe400078e02ee */
[----:B------:R-:W-:Y:S01]  /*1700*/  STL [R1+0x90], R11 ;  /* 0x0000900b01007387 */ /* 0x000fe20000100800 */
[----:B------:R-:W-:-:S02]  /*1710*/  IMAD.IADD R240, R238, 0x1, R2 ;  /* 0x00000001eef07824 */ /* 0x000fc400078e0202 */
[----:B------:R-:W-:Y:S01]  /*1720*/  IMAD.IADD R245, R2, 0x1, R244 ;  /* 0x0000000102f57824 */ /* 0x000fe200078e02f4 */
[----:B------:R-:W-:Y:S01]  /*1730*/  STL [R1+0x8c], R10 ;  /* 0x00008c0a01007387 */ /* 0x000fe20000100800 */
[----:B------:R-:W-:Y:S02]  /*1740*/  IMAD R243, R4, 0x2, R238 ;  /* 0x0000000204f37824 */ /* 0x000fe400078e02ee */
[----:B------:R-:W-:Y:S01]  /*1750*/  IMAD.IADD R239, R238, 0x1, R0 ;  /* 0x00000001eeef7824 */ /* 0x000fe200078e0200 */
[----:B------:R1:W-:Y:S01]  /*1760*/  STL [R1+0x17c], R7 ;  /* 0x00017c0701007387 */ /* 0x0003e20000100800 */
[----:B--2---:R-:W-:Y:S01]  /*1770*/  SHF.R.S32.HI R16, RZ, 0x1f, R16 ;  /* 0x0000001fff107819 */ /* 0x004fe20000011410 */
[C---:B------:R-:W-:Y:S02]  /*1780*/  IMAD.IADD R247, R0.reuse, 0x1, R244 ;  /* 0x0000000100f77824 */ /* 0x040fe400078e02f4 */
[----:B------:R-:W-:Y:S01]  /*1790*/  STL [R1+0x88], R8 ;  /* 0x0000880801007387 */ /* 0x000fe20000100800 */
[----:B------:R-:W-:-:S03]  /*17a0*/  IMAD.IADD R246, R0, 0x1, R245 ;  /* 0x0000000100f67824 */ /* 0x000fc600078e02f5 */
[----:B------:R2:W-:Y:S04]  /*17b0*/  STL [R1+0x178], R14 ;  /* 0x0001780e01007387 */ /* 0x0005e80000100800 */
[----:B------:R-:W-:Y:S01]  /*17c0*/  STL [R1+0x5c], R9 ;  /* 0x00005c0901007387 */ /* 0x000fe20000100800 */
[----:B-1----:R-:W-:-:S05]  /*17d0*/  SHF.R.S32.HI R7, RZ, 0x1f, R38 ;  /* 0x0000001fff077819 */ /* 0x002fca0000011426 */
[----:B------:R1:W-:Y:S01]  /*17e0*/  STL [R1+0x174], R7 ;  /* 0x0001740701007387 */ /* 0x0003e20000100800 */
[----:B--2---:R-:W-:-:S03]  /*17f0*/  SHF.R.S32.HI R14, RZ, 0x1f, R36 ;  /* 0x0000001fff0e7819 */ /* 0x004fc60000011424 */
[----:B------:R-:W-:Y:S04]  /*1800*/  STL [R1+0x170], R37 ;  /* 0x0001702501007387 */ /* 0x000fe80000100800 */
[----:B------:R2:W-:Y:S01]  /*1810*/  STL [R1+0x16c], R14 ;  /* 0x00016c0e01007387 */ /* 0x0005e20000100800 */
        /* <DEDUP_REMOVED lines=34> */
[----:B------:R-:W-:Y:S01]  /*1a40*/  STL [R1+0x118], R14 ;  /* 0x0001180e01007387 */ /* 0x000fe20000100800 */
[----:B-1----:R-:W-:Y:S02]  /*1a50*/  SHF.R.S32.HI R7, RZ, 0x1f, R13 ;  /* 0x0000001fff077819 */ /* 0x002fe4000001140d */
[----:B------:R-:W-:Y:S02]  /*1a60*/  SHF.R.S32.HI R13, RZ, 0x1f, R12 ;  /* 0x0000001fff0d7819 */ /* 0x000fe4000001140c */
[----:B------:R-:W-:Y:S01]  /*1a70*/  SHF.R.S32.HI R12, RZ, 0x1f, R11 ;  /* 0x0000001fff0c7819 */ /* 0x000fe2000001140b */
[----:B------:R1:W-:Y:S01]  /*1a80*/  STL [R1+0x114], R7 ;  /* 0x0001140701007387 */ /* 0x0003e20000100800 */
[----:B------:R-:W-:-:S02]  /*1a90*/  SHF.R.S32.HI R11, RZ, 0x1f, R10 ;  /* 0x0000001fff0b7819 */ /* 0x000fc4000001140a */
[----:B------:R-:W-:Y:S01]  /*1aa0*/  SHF.R.S32.HI R10, RZ, 0x1f, R8 ;  /* 0x0000001fff0a7819 */ /* 0x000fe20000011408 */
[C---:B------:R-:W-:Y:S01]  /*1ab0*/  IMAD.IADD R8, R9.reuse, 0x1, R5 ;  /* 0x0000000109087824 */ /* 0x040fe200078e0205 */
[----:B------:R-:W-:Y:S04]  /*1ac0*/  STL [R1+0x110], R13 ;  /* 0x0001100d01007387 */ /* 0x000fe80000100800 */
[----:B------:R-:W-:Y:S04]  /*1ad0*/  STL [R1+0x10c], R12 ;  /* 0x00010c0c01007387 */ /* 0x000fe80000100800 */
[----:B------:R-:W-:Y:S04]  /*1ae0*/  STL [R1+0x108], R11 ;  /* 0x0001080b01007387 */ /* 0x000fe80000100800 */
[----:B------:R-:W-:Y:S04]  /*1af0*/  STL [R1+0x104], R10 ;  /* 0x0001040a01007387 */ /* 0x000fe80000100800 */
[----:B------:R2:W-:Y:S01]  /*1b00*/  STL [R1+0x68], R8 ;  /* 0x0000680801007387 */ /* 0x0005e20000100800 */
[----:B-1----:R-:W-:-:S02]  /*1b10*/  IADD3 R7, R9, -0x10, RZ ;  /* 0xfffffff009077810 */ /* 0x002fc40007ffe0ff */
[C---:B------:R-:W-:Y:S01]  /*1b20*/  @P0 IADD3 R7, R9.reuse, 0x10, RZ ;  /* 0x0000001009070810 */ /* 0x040fe20007ffe0ff */
[----:B------:R-:W-:-:S04]  /*1b30*/  IMAD.IADD R9, R9, 0x1, R6 ;  /* 0x0000000109097824 */ /* 0x000fc800078e0206 */
[--C-:B------:R-:W-:Y:S01]  /*1b40*/  IMAD.IADD R3, R5, 0x1, R7.reuse ;  /* 0x0000000105037824 */ /* 0x100fe200078e0207 */
[----:B------:R1:W-:Y:S01]  /*1b50*/  STL [R1+0x78], R9 ;  /* 0x0000780901007387 */ /* 0x0003e20000100800 */
[----:B------:R-:W-:Y:S02]  /*1b60*/  IMAD.IADD R5, R6, 0x1, R7 ;  /* 0x0000000106057824 */ /* 0x000fe400078e0207 */
[--C-:B------:R-:W-:Y:S01]  /*1b70*/  IMAD.IADD R2, R3, 0x1, R6.reuse ;  /* 0x0000000103027824 */ /* 0x100fe200078e0206 */
[----:B------:R1:W-:Y:S01]  /*1b80*/  STL [R1+0x60], R7 ;  /* 0x0000600701007387 */ /* 0x0003e20000100800 */
[----:B--2---:R-:W-:-:S05]  /*1b90*/  IMAD.IADD R8, R8, 0x1, R6 ;  /* 0x0000000108087824 */ /* 0x004fca00078e0206 */
[----:B------:R1:W-:Y:S04]  /*1ba0*/  STL [R1+0x74], R8 ;  /* 0x0000740801007387 */ /* 0x0003e80000100800 */
[----:B------:R1:W-:Y:S04]  /*1bb0*/  STL [R1+0x70], R5 ;  /* 0x0000700501007387 */ /* 0x0003e80000100800 */
[----:B------:R1:W-:Y:S04]  /*1bc0*/  STL [R1+0x64], R3 ;  /* 0x0000640301007387 */ /* 0x0003e80000100800 */
[----:B------:R1:W-:Y:S02]  /*1bd0*/  STL [R1+0x6c], R2 ;  /* 0x00006c0201007387 */ /* 0x0003e40000100800 */
.L_x_114:
[----:B------:R-:W2:Y:S01]  /*1be0*/  LDL R0, [R1+0x54] ;  /* 0x0000540001007983 */ /* 0x000ea20000100800 */
[----:B-1----:R-:W-:Y:S01]  /*1bf0*/  IMAD.MOV.U32 R8, RZ, RZ, 0x4 ;  /* 0x00000004ff087424 */ /* 0x002fe200078e00ff */
[----:B------:R-:W-:-:S04]  /*1c00*/  ISETP.NE.U32.AND P4, PT, RZ, c[0x0][0x370], PT ;  /* 0x0000dc00ff007a0c */ /* 0x000fc80003f85070 */
[----:B------:R-:W-:Y:S01]  /*1c10*/  ISETP.NE.AND.EX P4, PT, RZ, c[0x0][0x374], PT, P4 ;  /* 0x0000dd00ff007a0c */ /* 0x000fe20003f85340 */
[----:B--2---:R-:W-:-:S05]  /*1c20*/  IMAD.WIDE R2, R0, R8, c[0x0][0x588] ;  /* 0x0001620000027625 */ /* 0x004fca00078e0208 */
[----:B------:R-:W2:Y:S01]  /*1c30*/  LDG.E R13, [R2.64] ;  /* 0x00000006020d7981 */ /* 0x000ea2000c1e1900 */
[----:B------:R-:W-:Y:S01]  /*1c40*/  IMAD.MOV.U32 R16, RZ, RZ, RZ ;  /* 0x000000ffff107224 */ /* 0x000fe200078e00ff */
[----:B------:R-:W-:Y:S01]  /*1c50*/  ISETP.NE.U32.AND P2, PT, RZ, c[0x0][0x360], PT ;  /* 0x0000d800ff007a0c */ /* 0x000fe20003f45070 */
[----:B------:R-:W-:Y:S01]  /*1c60*/  IMAD.MOV.U32 R11, RZ, RZ, RZ ;  /* 0x000000ffff0b7224 */ /* 0x000fe200078e00ff */
[----:B------:R-:W-:Y:S02]  /*1c70*/  ISETP.NE.U32.AND P3, PT, RZ, c[0x0][0x348], PT ;  /* 0x0000d200ff007a0c */ /* 0x000fe40003f65070 */
[----:B------:R-:W-:Y:S02]  /*1c80*/  ISETP.NE.AND.EX P2, PT, RZ, c[0x0][0x364], PT, P2 ;  /* 0x0000d900ff007a0c */ /* 0x000fe40003f45320 */
[----:B------:R-:W-:Y:S02]  /*1c90*/  ISETP.NE.AND.EX P3, PT, RZ, c[0x0][0x34c], PT, P3 ;  /* 0x0000d300ff007a0c */ /* 0x000fe40003f65330 */
[----:B--2---:R-:W-:Y:S01]  /*1ca0*/  SHF.R.S32.HI R14, RZ, 0x1f, R13 ;  /* 0x0000001fff0e7819 */ /* 0x004fe2000001140d */
[C---:B------:R-:W-:Y:S01]  /*1cb0*/  IMAD.SHL.U32 R23, R13.reuse, 0x4, RZ ;  /* 0x000000040d177824 */ /* 0x040fe200078e00ff */
[C---:B------:R-:W-:Y:S01]  /*1cc0*/  @P4 LEA R6, P1, R13.reuse, c[0x0][0x370], 0x2 ;  /* 0x0000dc000d064a11 */ /* 0x040fe200078210ff */
[----:B------:R1:W-:Y:S01]  /*1cd0*/  STL [R1+0x3c], R13 ;  /* 0x00003c0d01007387 */ /* 0x0003e20000100800 */
[----:B------:R-:W-:-:S02]  /*1ce0*/  SHF.L.U64.HI R17, R13, 0x2, R14 ;  /* 0x000000020d117819 */ /* 0x000fc4000001020e */
[----:B------:R-:W-:Y:S01]  /*1cf0*/  @P4 LEA.HI.X R7, R13, c[0x0][0x374], R14, 0x2, P1 ;  /* 0x0000dd000d074a11 */ /* 0x000fe200008f140e */
[----:B------:R1:W-:Y:S02]  /*1d00*/  STL [R1+0x7c], R14 ;  /* 0x00007c0e01007387 */ /* 0x0003e40000100800 */
[C---:B------:R-:W-:Y:S02]  /*1d10*/  @P2 IADD3 R4, P0, R23.reuse, c[0x0][0x360], RZ ;  /* 0x0000d80017042a10 */ /* 0x040fe40007f1e0ff */
[----:B------:R-:W-:Y:S01]  /*1d20*/  IADD3 R2, P1, R23, c[0x0][0x348], RZ ;  /* 0x0000d20017027a10 */ /* 0x000fe20007f3e0ff */
[----:B------:R-:W2:Y:S01]  /*1d30*/  @P4 LDG.E R16, [R6.64] ;  /* 0x0000000606104981 */ /* 0x000ea2000c1e1900 */
[C---:B------:R-:W-:Y:S02]  /*1d40*/  @P2 IADD3.X R5, R17.reuse, c[0x0][0x364], RZ, P0, !PT ;  /* 0x0000d90011052a10 */ /* 0x040fe400007fe4ff */
[----:B------:R-:W-:Y:S01]  /*1d50*/  IADD3.X R3, R17, c[0x0][0x34c], RZ, P1, !PT ;  /* 0x0000d30011037a10 */ /* 0x000fe20000ffe4ff */
[----:B------:R1:W-:Y:S04]  /*1d60*/  STL [R1+0x40], R23 ;  /* 0x0000401701007387 */ /* 0x0003e80000100800 */
[----:B------:R1:W5:Y:S04]  /*1d70*/  @P2 LDG.E R12, [R4.64] ;  /* 0x00000006040c2981 */ /* 0x000368000c1e1900 */
[----:B------:R1:W5:Y:S04]  /*1d80*/  @P3 LDG.E R11, [R2.64] ;  /* 0x00000006020b3981 */ /* 0x000368000c1e1900 */
[----:B------:R1:W-:Y:S01]  /*1d90*/  STL [R1+0x44], R17 ;  /* 0x0000441101007387 */ /* 0x0003e20000100800 */
[----:B------:R-:W-:Y:S03]  /*1da0*/  YIELD ;  /* 0x0000000000007946 */ /* 0x000fe60003800000 */
[----:B--2---:R1:W-:Y:S01]  /*1db0*/  STL [R1+0x10], R16 ;  /* 0x0000101001007387 */ /* 0x0043e20000100800 */
[----:B------:R-:W-:Y:S05]  /*1dc0*/  @P2 BRA `(.L_x_25) ;  /* 0x0000005000002947 */ /* 0x000fea0003800000 */
[----:B-----5:R-:W-:Y:S01]  /*1dd0*/  MOV R12, c[0x0][0x168] ;  /* 0x00005a00000c7a02 */ /* 0x020fe20000000f00 */
[----:B------:R-:W-:Y:S05]  /*1de0*/  @!P3 BRA `(.L_x_25) ;  /* 0x000000300000b947 */ /* 0x000fea0003800000 */
[----:B------:R2:W3:Y:S04]  /*1df0*/  LDG.E R0, [R2.64] ;  /* 0x0000000602007981 */ /* 0x0004e8000c1e1900 */
[----:B-12---:R-:W3:Y:S02]  /*1e00*/  LDG.E R2, [R2.64+0x4] ;  /* 0x0000040602027981 */ /* 0x006ee4000c1e1900 */
[----:B---3--:R-:W-:-:S02]  /*1e10*/  IADD3 R12, -R0, R2, RZ ;  /* 0x00000002000c7210 */ /* 0x008fc40007ffe1ff */
.L_x_25:
[----:B------:R-:W-:-:S04]  /*1e20*/  ISETP.NE.U32.AND P0, PT, RZ, c[0x0][0x368], PT ;  /* 0x0000da00ff007a0c */ /* 0x000fc80003f05070 */
[----:B------:R-:W-:-:S13]  /*1e30*/  ISETP.NE.AND.EX P0, PT, RZ, c[0x0][0x36c], PT, P0 ;  /* 0x0000db00ff007a0c */ /* 0x000fda0003f05300 */
[----:B------:R-:W-:Y:S05]  /*1e40*/  @!P0 BRA `(.L_x_26) ;  /* 0x0000004000008947 */ /* 0x000fea0003800000 */
[----:B-1----:R-:W-:-:S04]  /*1e50*/  IADD3 R2, P0, R23, c[0x0][0x368], RZ ;  /* 0x0000da0017027a10 */ /* 0x002fc80007f1e0ff */
[----:B------:R-:W-:-:S05]  /*1e60*/  IADD3.X R3, R17, c[0x0][0x36c], RZ, P0, !PT ;  /* 0x0000db0011037a10 */ /* 0x000fca00007fe4ff */
[----:B------:R1:W5:Y:S01]  /*1e70*/  LDG.E R0, [R2.64] ;  /* 0x0000000602007981 */ /* 0x000362000c1e1900 */
[----:B------:R-:W-:Y:S05]  /*1e80*/  BRA `(.L_x_27) ;  /* 0x0000008000007947 */ /* 0x000fea0003800000 */
.L_x_26:
[----:B------:R-:W-:Y:S01]  /*1e90*/  ISETP.NE.U32.AND P0, PT, RZ, c[0x0][0x350], PT ;  /* 0x0000d400ff007a0c */ /* 0x000fe20003f05070 */
[----:B------:R-:W-:-:S03]  /*1ea0*/  IMAD.U32 R0, RZ, RZ, UR5 ;  /* 0x00000005ff007e24 */ /* 0x000fc6000f8e00ff */
[----:B------:R-:W-:-:S13]  /*1eb0*/  ISETP.NE.AND.EX P0, PT, RZ, c[0x0][0x354], PT, P0 ;  /* 0x0000d500ff007a0c */ /* 0x000fda0003f05300 */
[----:B------:R-:W-:Y:S05]  /*1ec0*/  @!P0 BRA `(.L_x_27) ;  /* 0x0000004000008947 */ /* 0x000fea0003800000 */
[----:B-1----:R-:W-:-:S05]  /*1ed0*/  IMAD.WIDE R2, R13, R8, c[0x0][0x350] ;  /* 0x0000d4000d027625 */ /* 0x002fca00078e0208 */
[----:B------:R-:W2:Y:S04]  /*1ee0*/  LDG.E R4, [R2.64] ;  /* 0x0000000602047981 */ /* 0x000ea8000c1e1900 */
[----:B------:R-:W2:Y:S02]  /*1ef0*/  LDG.E R0, [R2.64+0x4] ;  /* 0x0000040602007981 */ /* 0x000ea4000c1e1900 */
[----:B--2---:R-:W-:-:S04]  /*1f00*/  IADD3 R0, -R4, R0, RZ ;  /* 0x0000000004007210 */ /* 0x004fc80007ffe1ff */
.L_x_27:
[----:B------:R-:W2:Y:S01]  /*1f10*/  LDL R15, [R1+0x50] ;  /* 0x00005000010f7983 */ /* 0x000ea20000100800 */
[----:B-----5:R-:W-:Y:S01]  /*1f20*/  IMAD.IADD R22, R0, 0x1, -R16 ;  /* 0x0000000100167824 */ /* 0x020fe200078e0a10 */
[----:B------:R-:W-:Y:S04]  /*1f30*/  BSSY B0, `(.L_x_28) ;  /* 0x000002e000007945 */ /* 0x000fe80003800000 */
[----:B------:R-:W-:-:S02]  /*1f40*/  IADD3 R0, R22, 0x2f, RZ ;  /* 0x0000002f16007810 */ /* 0x000fc40007ffe0ff */
[----:B------:R-:W-:-:S03]  /*1f50*/  ISETP.GE.AND P0, PT, R22, 0x1, PT ;  /* 0x000000011600780c */ /* 0x000fc60003f06270 */
[----:B------:R-:W-:-:S05]  /*1f60*/  IMAD.HI R0, R0, 0x2aaaaaab, RZ ;  /* 0x2aaaaaab00007827 */ /* 0x000fca00078e02ff */
[----:B-1----:R-:W-:-:S04]  /*1f70*/  SHF.R.U32.HI R2, RZ, 0x1f, R0 ;  /* 0x0000001fff027819 */ /* 0x002fc80000011600 */
[----:B------:R-:W-:Y:S01]  /*1f80*/  LEA.HI.SX32 R10, R0, R2, 0x1d ;  /* 0x00000002000a7211 */ /* 0x000fe200078feaff */
[----:B------:R-:W-:Y:S01]  /*1f90*/  IMAD.MOV.U32 R2, RZ, RZ, RZ ;  /* 0x000000ffff027224 */ /* 0x000fe200078e00ff */
[C---:B--2---:R-:W-:Y:S02]  /*1fa0*/  LOP3.LUT R3, R15.reuse, 0xff000000, RZ, 0xc0, !PT ;  /* 0xff0000000f037812 */ /* 0x044fe400078ec0ff */
[----:B------:R-:W-:Y:S02]  /*1fb0*/  LOP3.LUT R4, R15, 0xff0000, RZ, 0xc0, !PT ;  /* 0x00ff00000f047812 */ /* 0x000fe400078ec0ff */
[----:B------:R-:W-:-:S04]  /*1fc0*/  SHF.R.U32.HI R3, RZ, 0x8, R3 ;  /* 0x00000008ff037819 */ /* 0x000fc80000011603 */
[----:B------:R-:W-:-:S04]  /*1fd0*/  LEA.HI R3, R4, R3, RZ, 0x10 ;  /* 0x0000000304037211 */ /* 0x000fc800078f80ff */
[----:B------:R-:W-:Y:S02]  /*1fe0*/  LOP3.LUT R18, R3, 0xff, RZ, 0xc0, !PT ;  /* 0x000000ff03127812 */ /* 0x000fe400078ec0ff */
[----:B------:R-:W-:-:S03]  /*1ff0*/  SHF.R.U32.HI R5, RZ, 0x10, R3 ;  /* 0x00000010ff057819 */ /* 0x000fc60000011603 */
[----:B------:R1:W-:Y:S04]  /*2000*/  STL [R1+0x80], R18 ;  /* 0x0000801201007387 */ /* 0x0003e80000100800 */
[----:B------:R1:W-:Y:S01]  /*2010*/  STL [R1+0x58], R5 ;  /* 0x0000580501007387 */ /* 0x0003e20000100800 */
[----:B------:R-:W-:Y:S05]  /*2020*/  @!P0 BRA `(.L_x_29) ;  /* 0x000001e000008947 */ /* 0x000fea0003800000 */
[----:B------:R-:W-:Y:S01]  /*2030*/  ISETP.NE.AND P0, PT, R5, RZ, PT ;  /* 0x000000ff0500720c */ /* 0x000fe20003f05270 */
[----:B------:R-:W-:-:S03]  /*2040*/  IMAD.MOV.U32 R4, RZ, RZ, RZ ;  /* 0x000000ffff047224 */ /* 0x000fc600078e00ff */
[----:B------:R-:W-:-:S04]  /*2050*/  SEL R0, R5, c[0x0][0x338], P0 ;  /* 0x0000ce0005007a07 */ /* 0x000fc80000000000 */
[----:B------:R-:W-:Y:S02]  /*2060*/  IABS R3, R0 ;  /* 0x0000000000037213 */ /* 0x000fe40000000000 */
[----:B------:R-:W-:Y:S02]  /*2070*/  IADD3 R6, R10, -0x1, R0 ;  /* 0xffffffff0a067810 */ /* 0x000fe40007ffe000 */
[----:B------:R-:W2:Y:S02]  /*2080*/  I2F.RP R2, R3 ;  /* 0x0000000300027306 */ /* 0x000ea40000209400 */
[----:B------:R-:W-:-:S06]  /*2090*/  IABS R9, R6 ;  /* 0x0000000600097213 */ /* 0x000fcc0000000000 */
[----:B--2---:R-:W2:Y:S02]  /*20a0*/  MUFU.RCP R2, R2 ;  /* 0x0000000200027308 */ /* 0x004ea40000001000 */
[----:B--2---:R-:W-:-:S06]  /*20b0*/  IADD3 R2, R2, 0xffffffe, RZ ;  /* 0x0ffffffe02027810 */ /* 0x004fcc0007ffe0ff */
[----:B-1----:R-:W1:Y:S02]  /*20c0*/  F2I.FTZ.U32.TRUNC.NTZ R5, R2 ;  /* 0x0000000200057305 */ /* 0x002e64000021f000 */
[----:B-1----:R-:W-:-:S04]  /*20d0*/  IMAD.MOV R2, RZ, RZ, -R5 ;  /* 0x000000ffff027224 */ /* 0x002fc800078e0a05 */
[----:B------:R-:W-:Y:S01]  /*20e0*/  IMAD.MOV.U32 R7, RZ, RZ, R2 ;  /* 0x000000ffff077224 */ /* 0x000fe200078e0002 */
[----:B------:R-:W-:-:S03]  /*20f0*/  IABS R2, R0 ;  /* 0x0000000000027213 */ /* 0x000fc60000000000 */
[----:B------:R-:W-:Y:S02]  /*2100*/  IMAD R7, R7, R3, RZ ;  /* 0x0000000307077224 */ /* 0x000fe400078e02ff */
[----:B------:R-:W-:Y:S02]  /*2110*/  IMAD.MOV R8, RZ, RZ, -R2 ;  /* 0x000000ffff087224 */ /* 0x000fe400078e0a02 */
[----:B------:R-:W-:-:S04]  /*2120*/  IMAD.HI.U32 R2, R5, R7, R4 ;  /* 0x0000000705027227 */ /* 0x000fc800078e0004 */
[----:B------:R-:W-:Y:S02]  /*2130*/  IMAD.MOV.U32 R4, RZ, RZ, R9 ;  /* 0x000000ffff047224 */ /* 0x000fe400078e0009 */
[----:B------:R-:W-:Y:S02]  /*2140*/  IMAD.MOV.U32 R5, RZ, RZ, R8 ;  /* 0x000000ffff057224 */ /* 0x000fe400078e0008 */
[----:B------:R-:W-:-:S04]  /*2150*/  IMAD.HI.U32 R2, R2, R4, RZ ;  /* 0x0000000402027227 */ /* 0x000fc800078e00ff */
[----:B------:R-:W-:-:S05]  /*2160*/  IMAD R4, R2, R5, R4 ;  /* 0x0000000502047224 */ /* 0x000fca00078e0204 */
[----:B------:R-:W-:-:S13]  /*2170*/  ISETP.GT.U32.AND P1, PT, R3, R4, PT ;  /* 0x000000040300720c */ /* 0x000fda0003f24070 */
[----:B------:R-:W-:Y:S01]  /*2180*/  @!P1 IMAD.IADD R4, R4, 0x1, -R3 ;  /* 0x0000000104049824 */ /* 0x000fe200078e0a03 */
[----:B------:R-:W-:Y:S02]  /*2190*/  @!P1 IADD3 R2, R2, 0x1, RZ ;  /* 0x0000000102029810 */ /* 0x000fe40007ffe0ff */
[----:B------:R-:W-:Y:S02]  /*21a0*/  ISETP.NE.AND P1, PT, R0, RZ, PT ;  /* 0x000000ff0000720c */ /* 0x000fe40003f25270 */
[----:B------:R-:W-:Y:S02]  /*21b0*/  ISETP.GE.U32.AND P2, PT, R4, R3, PT ;  /* 0x000000030400720c */ /* 0x000fe40003f46070 */
[----:B------:R-:W-:-:S04]  /*21c0*/  LOP3.LUT R3, R6, R0, RZ, 0x3c, !PT ;  /* 0x0000000006037212 */ /* 0x000fc800078e3cff */
[----:B------:R-:W-:-:S07]  /*21d0*/  ISETP.GE.AND P0, PT, R3, RZ, PT ;  /* 0x000000ff0300720c */ /* 0x000fce0003f06270 */
[----:B------:R-:W-:-:S06]  /*21e0*/  @P2 IADD3 R2, R2, 0x1, RZ ;  /* 0x0000000102022810 */ /* 0x000fcc0007ffe0ff */
[----:B------:R-:W-:Y:S01]  /*21f0*/  @!P0 IMAD.MOV R2, RZ, RZ, -R2 ;  /* 0x000000ffff028224 */ /* 0x000fe200078e0a02 */
[----:B------:R-:W-:Y:S02]  /*2200*/  @!P1 LOP3.LUT R2, RZ, R0, RZ, 0x33, !PT ;  /* 0x00000000ff029212 */ /* 0x000fe400078e33ff */
.L_x_29:
[----:B------:R-:W-:Y:S05]  /*2210*/  BSYNC B0 ;  /* 0x0000000000007941 */ /* 0x000fea0003800000 */
.L_x_28:
[----:B------:R-:W-:Y:S01]  /*2220*/  IMAD R3, R18, R2, RZ ;  /* 0x0000000212037224 */ /* 0x000fe200078e02ff */
[----:B------:R-:W-:Y:S01]  /*2230*/  PRMT R0, RZ, 0x7610, R0 ;  /* 0x00007610ff007816 */ /* 0x000fe20000000000 */
[----:B-1----:R-:W-:Y:S01]  /*2240*/  CS2R R18, SRZ ;  /* 0x0000000000127805 */ /* 0x002fe2000001ff00 */
[----:B------:R-:W-:Y:S01]  /*2250*/  CS2R R30, SRZ ;  /* 0x00000000001e7805 */ /* 0x000fe2000001ff00 */
[----:B------:R-:W-:Y:S01]  /*2260*/  IMAD.IADD R2, R3, 0x1, R2 ;  /* 0x0000000103027824 */ /* 0x000fe200078e0202 */
[----:B------:R1:W-:Y:S01]  /*2270*/  STL [R1+0xc], R3 ;  /* 0x00000c0301007387 */ /* 0x0003e20000100800 */
[----:B------:R-:W-:Y:S01]  /*2280*/  CS2R R20, SRZ ;  /* 0x0000000000147805 */ /* 0x000fe2000001ff00 */
[----:B------:R-:W-:Y:S01]  /*2290*/  CS2R R58, SRZ ;  /* 0x00000000003a7805 */ /* 0x000fe2000001ff00 */
[----:B------:R-:W-:Y:S01]  /*22a0*/  CS2R R112, SRZ ;  /* 0x0000000000707805 */ /* 0x000fe2000001ff00 */
[----:B------:R-:W-:Y:S01]  /*22b0*/  IMNMX R252, R10, R2, PT ;  /* 0x000000020afc7217 */ /* 0x000fe20003800200 */
[----:B------:R-:W-:Y:S01]  /*22c0*/  CS2R R86, SRZ ;  /* 0x0000000000567805 */ /* 0x000fe2000001ff00 */
[----:B------:R-:W-:Y:S01]  /*22d0*/  CS2R R148, SRZ ;  /* 0x0000000000947805 */ /* 0x000fe2000001ff00 */
[----:B------:R-:W-:Y:S01]  /*22e0*/  CS2R R94, SRZ ;  /* 0x00000000005e7805 */ /* 0x000fe2000001ff00 */
[----:B------:R-:W-:Y:S01]  /*22f0*/  ISETP.GT.AND P0, PT, R252, R3, PT ;  /* 0x00000003fc00720c */ /* 0x000fe20003f04270 */
        /* <DEDUP_REMOVED lines=58> */
[----:B-1----:R-:W-:Y:S01]  /*26a0*/  ISETP.NE.U32.AND P1, PT, RZ, c[0x0][0x340], PT ;  /* 0x0000d000ff007a0c */ /* 0x002fe20003f25070 */
[----:B------:R-:W2:Y:S03]  /*26b0*/  LDL R8, [R1+0x4c] ;  /* 0x00004c0001087983 */ /* 0x000ea60000100800 */
[----:B------:R-:W-:Y:S01]  /*26c0*/  ISETP.NE.AND.EX P1, PT, RZ, c[0x0][0x344], PT, P1 ;  /* 0x0000d100ff007a0c */ /* 0x000fe20003f25310 */
[----:B------:R-:W1:-:S12]  /*26d0*/  S2R R4, SR_TID.X ;  /* 0x0000000000047919 */ /* 0x000e580000002100 */
[----:B------:R-:W-:-:S04]  /*26e0*/  @P1 IADD3 R2, P0, R23, c[0x0][0x340], RZ ;  /* 0x0000d00017021a10 */ /* 0x000fc80007f1e0ff */
[----:B------:R-:W-:-:S05]  /*26f0*/  @P1 IADD3.X R3, R17, c[0x0][0x344], RZ, P0, !PT ;  /* 0x0000d10011031a10 */ /* 0x000fca00007fe4ff */
[----:B------:R3:W4:Y:S01]  /*2700*/  @P1 LDG.E R0, [R2.64] ;  /* 0x0000000602001981 */ /* 0x000722000c1e1900 */
[--C-:B-1----:R-:W-:Y:S02]  /*2710*/  SHF.R.S32.HI R103, RZ, 0x1f, R4.reuse ;  /* 0x0000001fff677819 */ /* 0x102fe40000011404 */
[----:B------:R-:W-:Y:S02]  /*2720*/  SHF.R.S32.HI R102, RZ, 0x1f, R4 ;  /* 0x0000001fff667819 */ /* 0x000fe40000011404 */
[-C--:B------:R-:W-:Y:S02]  /*2730*/  LEA.HI R103, R103, R4.reuse, RZ, 0x3 ;  /* 0x0000000467677211 */ /* 0x080fe400078f18ff */
[----:B------:R-:W-:Y:S02]  /*2740*/  LEA.HI R102, R102, R4, RZ, 0x3 ;  /* 0x0000000466667211 */ /* 0x000fe400078f18ff */
[----:B------:R-:W-:Y:S01]  /*2750*/  LOP3.LUT R103, R103, 0xfffffff8, RZ, 0xc0, !PT ;  /* 0xfffffff867677812 */ /* 0x000fe200078ec0ff */
[----:B------:R-:W-:Y:S01]  /*2760*/  IMAD.MOV.U32 R66, RZ, RZ, 0x30 ;  /* 0x00000030ff427424 */ /* 0x000fe200078e00ff */
[----:B------:R-:W-:-:S03]  /*2770*/  SHF.R.S32.HI R102, RZ, 0x3, R102 ;  /* 0x00000003ff667819 */ /* 0x000fc60000011466 */
[----:B------:R-:W-:Y:S02]  /*2780*/  IMAD.IADD R103, R4, 0x1, -R103 ;  /* 0x0000000104677824 */ /* 0x000fe400078e0a67 */
[----:B------:R-:W-:Y:S02]  /*2790*/  IMAD R66, R252, R66, -0x30 ;  /* 0xffffffd0fc427424 */ /* 0x000fe400078e0242 */
[----:B------:R-:W-:Y:S02]  /*27a0*/  IMAD R24, R103, 0x20, R102 ;  /* 0x0000002067187824 */ /* 0x000fe400078e0266 */
[----:B---3--:R-:W-:-:S05]  /*27b0*/  IMAD.MOV.U32 R2, RZ, RZ, c[0x0][0x2b8] ;  /* 0x0000ae00ff027624 */ /* 0x008fca00078e00ff */
[----:B------:R-:W-:Y:S01]  /*27c0*/  ISETP.NE.AND P0, PT, R2, 0x1, PT ;  /* 0x000000010200780c */ /* 0x000fe20003f05270 */
[----:B------:R-:W-:-:S05]  /*27d0*/  IMAD.IADD R2, R24, 0x1, R66 ;  /* 0x0000000118027824 */ /* 0x000fca00078e0242 */
[C---:B------:R-:W-:Y:S01]  /*27e0*/  ISETP.GE.AND P2, PT, R2.reuse, R22, PT ;  /* 0x000000160200720c */ /* 0x040fe20003f46270 */
[----:B------:R-:W-:-:S03]  /*27f0*/  IMAD.IADD R21, R2, 0x1, R16 ;  /* 0x0000000102157824 */ /* 0x000fc600078e0210 */
[----:B------:R-:W-:Y:S01]  /*2800*/  ISETP.GT.OR P2, PT, R24, 0x2f, P2 ;  /* 0x0000002f1800780c */ /* 0x000fe20001744670 */
[----:B------:R-:W-:Y:S01]  /*2810*/  WARPSYNC 0xffffffff ;  /* 0xffffffff00007948 */ /* 0x000fe20003800000 */
[----:B------:R-:W-:Y:S01]  /*2820*/  BAR.SYNC.DEFER_BLOCKING 0x0 ;  /* 0x0000000000007b1d */ /* 0x000fe20000010000 */
[----:B------:R-:W-:-:S04]  /*2830*/  @P0 IMAD.HI.U32 R3, R21, c[0x0][0x2bc], RZ ;  /* 0x0000af0015030a27 */ /* 0x000fc800078e00ff */
[----:B------:R-:W-:Y:S01]  /*2840*/  IMAD.MOV.U32 R20, RZ, RZ, R21 ;  /* 0x000000ffff147224 */ /* 0x000fe200078e0015 */
[----:B------:R-:W-:Y:S01]  /*2850*/  @P0 SHF.R.U32.HI R20, RZ, c[0x0][0x2c0], R3 ;  /* 0x0000b000ff140a19 */ /* 0x000fe20000011603 */
[----:B------:R-:W-:Y:S01]  /*2860*/  IMAD.MOV.U32 R250, RZ, RZ, RZ ;  /* 0x000000fffffa7224 */ /* 0x000fe200078e00ff */
[----:B------:R-:W-:Y:S02]  /*2870*/  LOP3.LUT R23, R15, 0xffff, RZ, 0xc0, !PT ;  /* 0x0000ffff0f177812 */ /* 0x000fe400078ec0ff */
[----:B------:R-:W-:-:S05]  /*2880*/  SEL R6, R14, RZ, !P3 ;  /* 0x000000ff0e067207 */ /* 0x000fca0005800000 */
[----:B------:R-:W-:Y:S02]  /*2890*/  IMAD R6, R6, c[0x0][0x1c0], RZ ;  /* 0x0000700006067a24 */ /* 0x000fe400078e02ff */
[----:B------:R-:W-:-:S05]  /*28a0*/  @!P1 IMAD.MOV.U32 R0, RZ, RZ, R13 ;  /* 0x000000ffff009224 */ /* 0x000fca00078e000d */
[----:B----4-:R-:W-:Y:S01]  /*28b0*/  SHF.R.S32.HI R2, RZ, 0x1f, R0 ;  /* 0x0000001fff027819 */ /* 0x010fe20000011400 */
[----:B------:R-:W-:-:S04]  /*28c0*/  IMAD.WIDE.U32 R4, R0, c[0x0][0x2b0], RZ ;  /* 0x0000ac0000047a25 */ /* 0x000fc800078e00ff */
[----:B------:R-:W-:Y:S01]  /*28d0*/  IMAD R2, R2, c[0x0][0x2b0], RZ ;  /* 0x0000ac0002027a24 */ /* 0x000fe200078e02ff */
[----:B------:R1:W-:Y:S03]  /*28e0*/  STL.64 [R1+0x20], R4 ;  /* 0x0000200401007387 */ /* 0x0003e60000100a00 */
[----:B------:R-:W-:Y:S01]  /*28f0*/  IMAD R2, R0, c[0x0][0x2b4], R2 ;  /* 0x0000ad0000027a24 */ /* 0x000fe200078e0202 */
[----:B------:R-:W-:-:S03]  /*2900*/  @!P2 IADD3 R0, P1, R20, R4, RZ ;  /* 0x000000041400a210 */ /* 0x000fc60007f3e0ff */
[----:B-1----:R-:W-:Y:S01]  /*2910*/  IMAD.IADD R4, R5, 0x1, R2 ;  /* 0x0000000105047824 */ /* 0x002fe200078e0202 */
[----:B------:R-:W-:-:S04]  /*2920*/  @!P2 LEA R2, P0, R0, c[0x0][0x2a0], 0x2 ;  /* 0x0000a8000002aa11 */ /* 0x000fc800078010ff */
[----:B------:R-:W-:-:S04]  /*2930*/  @!P2 LEA.HI.X.SX32 R3, R20, R4, 0x1, P1 ;  /* 0x000000041403a211 */ /* 0x000fc800008f0eff */
[----:B------:R-:W-:-:S05]  /*2940*/  @!P2 LEA.HI.X R3, R0, c[0x0][0x2a4], R3, 0x2, P0 ;  /* 0x0000a9000003aa11 */ /* 0x000fca00000f1403 */
[----:B------:R1:W3:Y:S01]  /*2950*/  @!P2 LDG.E R250, [R2.64] ;  /* 0x0000000602faa981 */ /* 0x0002e2000c1e1900 */
[----:B------:R-:W-:-:S03]  /*2960*/  SHF.R.S32.HI R0, RZ, 0x1f, R11 ;  /* 0x0000001fff007819 */ /* 0x000fc6000001140b */
[----:B------:R4:W-:Y:S02]  /*2970*/  STL [R1+0x34], R4 ;  /* 0x0000340401007387 */ /* 0x0009e40000100800 */
[----:B------:R-:W-:-:S04]  /*2980*/  IMAD R0, R0, c[0x0][0x178], RZ ;  /* 0x00005e0000007a24 */ /* 0x000fc800078e02ff */
[----:B------:R-:W-:Y:S02]  /*2990*/  IMAD R0, R11, c[0x0][0x17c], R0 ;  /* 0x00005f000b007a24 */ /* 0x000fe400078e0200 */
[----:B--2---:R-:W-:Y:S02]  /*29a0*/  IMAD R5, R8, 0x80, R24 ;  /* 0x0000008008057824 */ /* 0x004fe400078e0218 */
[----:B----4-:R-:W-:-:S05]  /*29b0*/  IMAD.MOV.U32 R4, RZ, RZ, c[0x0][0x2c4] ;  /* 0x0000b100ff047624 */ /* 0x010fca00078e00ff */
[----:B------:R-:W-:Y:S01]  /*29c0*/  ISETP.NE.AND P0, PT, R4, 0x1, PT ;  /* 0x000000010400780c */ /* 0x000fe20003f05270 */
[----:B-1----:R-:W-:-:S04]  /*29d0*/  IMAD.WIDE.U32 R2, R11, c[0x0][0x178], RZ ;  /* 0x00005e000b027a25 */ /* 0x002fc800078e00ff */
[----:B------:R-:W-:Y:S01]  /*29e0*/  IMAD.IADD R3, R3, 0x1, R0 ;  /* 0x0000000103037824 */ /* 0x000fe200078e0200 */
[----:B------:R-:W-:-:S03]  /*29f0*/  SEL R4, R13, RZ, !P3 ;  /* 0x000000ff0d047207 */ /* 0x000fc60005800000 */
[----:B------:R-:W-:-:S04]  /*2a00*/  IMAD.WIDE.U32 R2, R23, c[0x0][0x1b8], R2 ;  /* 0x00006e0017027a25 */ /* 0x000fc800078e0002 */
[----:B------:R-:W-:-:S04]  /*2a10*/  @P0 IMAD.HI.U32 R7, R5, c[0x0][0x2c8], RZ ;  /* 0x0000b20005070a27 */ /* 0x000fc800078e00ff */
[----:B------:R-:W-:Y:S01]  /*2a20*/  IMAD.MOV.U32 R0, RZ, RZ, R5 ;  /* 0x000000ffff007224 */ /* 0x000fe200078e0005 */
[----:B------:R-:W-:Y:S01]  /*2a30*/  @P0 SHF.R.U32.HI R0, RZ, c[0x0][0x2cc], R7 ;  /* 0x0000b300ff000a19 */ /* 0x000fe20000011607 */
[----:B------:R-:W-:Y:S02]  /*2a40*/  IMAD R3, R23, c[0x0][0x1bc], R3 ;  /* 0x00006f0017037a24 */ /* 0x000fe400078e0203 */
[C---:B------:R-:W-:Y:S01]  /*2a50*/  IMAD R6, R4.reuse, c[0x0][0x1c4], R6 ;  /* 0x0000710004067a24 */ /* 0x040fe200078e0206 */
[----:B------:R-:W-:Y:S01]  /*2a60*/  SHF.R.S32.HI R7, RZ, 0x1f, R0 ;  /* 0x0000001fff077819 */ /* 0x000fe20000011400 */
[----:B------:R-:W-:-:S04]  /*2a70*/  IMAD.WIDE.U32 R2, R4, c[0x0][0x1c0], R2 ;  /* 0x0000700004027a25 */ /* 0x000fc800078e0002 */
[----:B------:R-:W-:-:S04]  /*2a80*/  IMAD.MOV R4, RZ, RZ, -R0 ;  /* 0x000000ffff047224 */ /* 0x000fc800078e0a00 */
[----:B------:R-:W-:Y:S02]  /*2a90*/  IMAD R4, R4, c[0x0][0x2c4], R5 ;  /* 0x0000b10004047a24 */ /* 0x000fe400078e0205 */
[----:B------:R-:W-:Y:S02]  /*2aa0*/  IMAD R5, R7, c[0x0][0x1b0], RZ ;  /* 0x00006c0007057a24 */ /* 0x000fe400078e02ff */
[----:B------:R-:W-:Y:S02]  /*2ab0*/  IMAD.IADD R3, R3, 0x1, R6 ;  /* 0x0000000103037824 */ /* 0x000fe400078e0206 */
[C---:B------:R-:W-:Y:S01]  /*2ac0*/  IMAD R6, R0.reuse, c[0x0][0x1b4], R5 ;  /* 0x00006d0000067a24 */ /* 0x040fe200078e0205 */
[----:B------:R-:W-:Y:S01]  /*2ad0*/  SHF.R.S32.HI R5, RZ, 0x1f, R4 ;  /* 0x0000001fff057819 */ /* 0x000fe20000011404 */
[----:B------:R-:W-:-:S04]  /*2ae0*/  IMAD.WIDE.U32 R2, R0, c[0x0][0x1b0], R2 ;  /* 0x00006c0000027a25 */ /* 0x000fc800078e0002 */
[----:B------:R-:W-:Y:S02]  /*2af0*/  IMAD R0, R5, c[0x0][0x1a8], RZ ;  /* 0x00006a0005007a24 */ /* 0x000fe400078e02ff */
[----:B------:R-:W-:Y:S02]  /*2b00*/  IMAD.IADD R3, R3, 0x1, R6 ;  /* 0x0000000103037824 */ /* 0x000fe400078e0206 */
[C---:B------:R-:W-:Y:S02]  /*2b10*/  IMAD R0, R4.reuse, c[0x0][0x1ac], R0 ;  /* 0x00006b0004007a24 */ /* 0x040fe400078e0200 */
[----:B------:R-:W-:-:S04]  /*2b20*/  IMAD.WIDE.U32 R2, R4, c[0x0][0x1a8], R2 ;  /* 0x00006a0004027a25 */ /* 0x000fc800078e0002 */
[----:B------:R-:W-:Y:S01]  /*2b30*/  IMAD.IADD R0, R3, 0x1, R0 ;  /* 0x0000000103007824 */ /* 0x000fe200078e0200 */
[----:B------:R-:W-:-:S04]  /*2b40*/  LEA R18, P0, R2, c[0x0][0x160], 0x1 ;  /* 0x0000580002127a11 */ /* 0x000fc800078008ff */
[----:B------:R-:W-:Y:S01]  /*2b50*/  LEA.HI.X R17, R2, c[0x0][0x164], R0, 0x1, P0 ;  /* 0x0000590002117a11 */ /* 0x000fe200000f0c00 */
[----:B------:R-:W1:Y:S01]  /*2b60*/  SHFL.IDX PT, R3, R18, RZ, 0x181f ;  /* 0x00181fff12037589 */ /* 0x000e6200000e0000 */
[----:B------:R-:W-:-:S03]  /*2b70*/  IMAD R16, R12, c[0x0][0x2c4], RZ ;  /* 0x0000b1000c107a24 */ /* 0x000fc600078e02ff */
[----:B------:R-:W2:Y:S01]  /*2b80*/  SHFL.IDX PT, R4, R17, RZ, 0x181f ;  /* 0x00181fff11047589 */ /* 0x000ea200000e0000 */
[----:B------:R-:W-:-:S05]  /*2b90*/  IMAD R19, R8, 0x80, R102 ;  /* 0x0000008008137824 */ /* 0x000fca00078e0266 */
[----:B------:R-:W-:Y:S01]  /*2ba0*/  ISETP.GE.AND P1, PT, R19, R16, PT ;  /* 0x000000101300720c */ /* 0x000fe20003f26270 */
[----:B------:R-:W4:Y:S01]  /*2bb0*/  SHFL.IDX PT, R0, R18, 0x1, 0x181f ;  /* 0x00381f0012007f89 */ /* 0x000f2200000e0000 */
[C---:B------:R-:W-:Y:S02]  /*2bc0*/  IADD3 R26, R249.reuse, 0x80, RZ ;  /* 0x00000080f91a7810 */ /* 0x040fe40007ffe0ff */
[----:B------:R-:W-:Y:S02]  /*2bd0*/  SHF.R.S32.HI R28, RZ, 0x1f, R249 ;  /* 0x0000001fff1c7819 */ /* 0x000fe400000114f9 */
[C---:B------:R-:W-:Y:S02]  /*2be0*/  IADD3 R40, R249.reuse, 0x80, RZ ;  /* 0x00000080f9287810 */ /* 0x040fe40007ffe0ff */
[C---:B------:R-:W-:Y:S02]  /*2bf0*/  IADD3 R25, R249.reuse, 0xc0, RZ ;  /* 0x000000c0f9197810 */ /* 0x040fe40007ffe0ff */
[----:B------:R-:W-:-:S03]  /*2c00*/  IADD3 R27, R249, 0xc0, RZ ;  /* 0x000000c0f91b7810 */ /* 0x000fc60007ffe0ff */
[CC--:B-1----:R-:W-:Y:S01]  /*2c10*/  @!P1 LEA R12, P4, R249.reuse, R3.reuse, 0x1 ;  /* 0x00000003f90c9211 */ /* 0x0c2fe200078808ff */
[----:B------:R-:W1:Y:S01]  /*2c20*/  SHFL.IDX PT, R2, R17, 0x1, 0x181f ;  /* 0x00381f0011027f89 */ /* 0x000e6200000e0000 */
[C---:B------:R-:W-:Y:S02]  /*2c30*/  IADD3 R41, R249.reuse, 0x40, RZ ;  /* 0x00000040f9297810 */ /* 0x040fe40007ffe0ff */
[-C--:B------:R-:W-:Y:S02]  /*2c40*/  @!P1 LEA R8, P5, R26, R3.reuse, 0x1 ;  /* 0x000000031a089211 */ /* 0x080fe400078a08ff */
[----:B--2---:R-:W-:Y:S02]  /*2c50*/  @!P1 LEA.HI.X R13, R249, R4, R28, 0x1, P4 ;  /* 0x00000004f90d9211 */ /* 0x004fe400020f0c1c */
[----:B------:R-:W-:Y:S02]  /*2c60*/  SHF.R.S32.HI R40, RZ, 0x1f, R40 ;  /* 0x0000001fff287819 */ /* 0x000fe40000011428 */
[----:B------:R-:W-:-:S02]  /*2c70*/  @!P1 LEA R6, P4, R25, R3, 0x1 ;  /* 0x0000000319069211 */ /* 0x000fc400078808ff */
[----:B------:R-:W-:Y:S02]  /*2c80*/  SHF.R.S32.HI R27, RZ, 0x1f, R27 ;  /* 0x0000001fff1b7819 */ /* 0x000fe4000001141b */
[----:B------:R-:W-:Y:S02]  /*2c90*/  IADD3 R5, R19, 0x20, RZ ;  /* 0x0000002013057810 */ /* 0x000fe40007ffe0ff */
[C---:B------:R-:W-:Y:S02]  /*2ca0*/  ISETP.GE.AND P2, PT, R249.reuse, c[0x0][0x198], PT ;  /* 0x00006600f9007a0c */ /* 0x040fe40003f46270 */
[----:B------:R-:W-:Y:S02]  /*2cb0*/  IADD3 R42, R249, 0x40, RZ ;  /* 0x00000040f92a7810 */ /* 0x000fe40007ffe0ff */
[----:B------:R-:W-:Y:S02]  /*2cc0*/  @!P1 LEA.HI.X R9, R26, R4, R40, 0x1, P5 ;  /* 0x000000041a099211 */ /* 0x000fe400028f0c28 */
[----:B------:R-:W-:-:S02]  /*2cd0*/  ISETP.GE.AND P6, PT, R41, c[0x0][0x198], PT ;  /* 0x0000660029007a0c */ /* 0x000fc40003fc6270 */
[C---:B------:R-:W-:Y:S02]  /*2ce0*/  @!P1 LEA.HI.X R7, R25.reuse, R4, R27, 0x1, P4 ;  /* 0x0000000419079211 */ /* 0x040fe400020f0c1b */
[----:B------:R-:W-:Y:S02]  /*2cf0*/  ISETP.GE.AND P5, PT, R26, c[0x0][0x198], PT ;  /* 0x000066001a007a0c */ /* 0x000fe40003fa6270 */
[----:B------:R-:W-:Y:S01]  /*2d00*/  ISETP.GE.AND P4, PT, R25, c[0x0][0x198], PT ;  /* 0x0000660019007a0c */ /* 0x000fe20003f86270 */
[----:B------:R2:W-:Y:S01]  /*2d10*/  @!P1 LDGSTS.E.BYPASS.LTC128B.128 [R248+0x4080], [R12.64], !P2 ;  /* 0x040800000cf89fae */ /* 0x0005e2000d101d46 */
[----:B------:R-:W-:Y:S02]  /*2d20*/  ISETP.GE.AND P0, PT, R5, R16, PT ;  /* 0x000000100500720c */ /* 0x000fe40003f06270 */
[----:B------:R-:W-:Y:S02]  /*2d30*/  @!P1 LEA R10, P3, R41, R3, 0x1 ;  /* 0x00000003290a9211 */ /* 0x000fe400078608ff */
[----:B------:R-:W-:-:S04]  /*2d40*/  SHF.R.S32.HI R42, RZ, 0x1f, R42 ;  /* 0x0000001fff2a7819 */ /* 0x000fc8000001142a */
[----:B------:R-:W-:-:S05]  /*2d50*/  @!P1 LEA.HI.X R11, R41, R4, R42, 0x1, P3 ;  /* 0x00000004290b9211 */ /* 0x000fca00018f0c2a */
[----:B------:R5:W-:Y:S04]  /*2d60*/  @!P1 LDGSTS.E.BYPASS.LTC128B.128 [R248+0x8080], [R10.64], !P6 ;  /* 0x080800000af89fae */ /* 0x000be8000f101d46 */
[----:B------:R1:W-:Y:S04]  /*2d70*/  @!P1 LDGSTS.E.BYPASS.LTC128B.128 [R248+0xc080], [R8.64], !P5 ;  /* 0x0c08000008f89fae */ /* 0x0003e8000e901d46 */
[----:B------:R2:W-:Y:S01]  /*2d80*/  @!P1 LDGSTS.E.BYPASS.LTC128B.128 [R248+0x10080], [R6.64], !P4 ;  /* 0x1008000006f89fae */ /* 0x0005e2000e101d46 */
[----:B------:R-:W-:Y:S02]  /*2d90*/  IADD3 R3, R19, 0x40, RZ ;  /* 0x0000004013037810 */ /* 0x000fe40007ffe0ff */
[-C--:B----4-:R-:W-:Y:S01]  /*2da0*/  @!P0 LEA R14, P3, R249, R0.reuse, 0x1 ;  /* 0x00000000f90e8211 */ /* 0x090fe200078608ff */
[----:B-----5:R-:W4:Y:S01]  /*2db0*/  SHFL.IDX PT, R10, R18, 0x2, 0x181f ;  /* 0x00581f00120a7f89 */ /* 0x020f2200000e0000 */
[----:B-1----:R-:W-:-:S04]  /*2dc0*/  @!P0 LEA R8, P1, R41, R0, 0x1 ;  /* 0x0000000029088211 */ /* 0x002fc800078208ff */
[----:B------:R-:W-:Y:S02]  /*2dd0*/  @!P0 LEA.HI.X R9, R41, R2, R42, 0x1, P1 ;  /* 0x0000000229098211 */ /* 0x000fe400008f0c2a */
[C---:B--2---:R-:W-:Y:S01]  /*2de0*/  @!P0 LEA R6, P1, R26.reuse, R0, 0x1 ;  /* 0x000000001a068211 */ /* 0x044fe200078208ff */
[----:B------:R-:W1:Y:S03]  /*2df0*/  SHFL.IDX PT, R11, R17, 0x2, 0x181f ;  /* 0x00581f00110b7f89 */ /* 0x000e6600000e0000 */
[----:B------:R-:W-:Y:S02]  /*2e00*/  @!P0 LEA.HI.X R7, R26, R2, R40, 0x1, P1 ;  /* 0x000000021a078211 */ /* 0x000fe400008f0c28 */
[----:B------:R-:W-:-:S04]  /*2e10*/  @!P0 LEA R4, P1, R25, R0, 0x1 ;  /* 0x0000000019048211 */ /* 0x000fc800078208ff */
[----:B------:R-:W-:Y:S02]  /*2e20*/  @!P0 LEA.HI.X R5, R25, R2, R27, 0x1, P1 ;  /* 0x0000000219058211 */ /* 0x000fe400008f0c1b */
[----:B------:R-:W-:Y:S02]  /*2e30*/  ISETP.GE.AND P1, PT, R3, R16, PT ;  /* 0x000000100300720c */ /* 0x000fe40003f26270 */
[----:B------:R-:W-:Y:S01]  /*2e40*/  @!P0 LEA.HI.X R15, R249, R2, R28, 0x1, P3 ;  /* 0x00000002f90f8211 */ /* 0x000fe200018f0c1c */
[----:B------:R-:W-:-:S04]  /*2e50*/  IMAD.MOV R0, RZ, RZ, -R20 ;  /* 0x000000ffff007224 */ /* 0x000fc800078e0a14 */
[----:B------:R2:W-:Y:S01]  /*2e60*/  @!P0 LDGSTS.E.BYPASS.LTC128B.128 [R248+0x5080], [R14.64], !P2 ;  /* 0x050800000ef88fae */ /* 0x0005e2000d101d46 */
[----:B------:R-:W-:-:S03]  /*2e70*/  IMAD R251, R0, c[0x0][0x2b8], R21 ;  /* 0x0000ae0000fb7a24 */ /* 0x000fc600078e0215 */
[----:B------:R4:W-:Y:S04]  /*2e80*/  @!P0 LDGSTS.E.BYPASS.LTC128B.128 [R248+0x9080], [R8.64], !P6 ;  /* 0x0908000008f88fae */ /* 0x0009e8000f101d46 */
[----:B------:R5:W-:Y:S04]  /*2e90*/  @!P0 LDGSTS.E.BYPASS.LTC128B.128 [R248+0xd080], [R6.64], !P5 ;  /* 0x0d08000006f88fae */ /* 0x000be8000e901d46 */
[----:B------:R2:W-:Y:S01]  /*2ea0*/  @!P0 LDGSTS.E.BYPASS.LTC128B.128 [R248+0x11080], [R4.64], !P4 ;  /* 0x1108000004f88fae */ /* 0x0005e2000e101d46 */
[----:B------:R-:W-:Y:S01]  /*2eb0*/  SHF.R.S32.HI R12, RZ, 0x1f, R251 ;  /* 0x0000001fff0c7819 */ /* 0x000fe200000114fb */
[----:B------:R-:W-:-:S04]  /*2ec0*/  IMAD.WIDE.U32 R2, R251, c[0x0][0x1e0], RZ ;  /* 0x00007800fb027a25 */ /* 0x000fc800078e00ff */
[----:B------:R-:W-:Y:S01]  /*2ed0*/  IMAD R0, R12, c[0x0][0x1e0], RZ ;  /* 0x000078000c007a24 */ /* 0x000fe200078e02ff */
[----:B----4-:R-:W-:-:S04]  /*2ee0*/  @!P1 LEA R8, P0, R249, R10, 0x1 ;  /* 0x0000000af9089211 */ /* 0x010fc800078008ff */
[-C--:B-1----:R-:W-:Y:S02]  /*2ef0*/  @!P1 LEA.HI.X R9, R249, R11.reuse, R28, 0x1, P0 ;  /* 0x0000000bf9099211 */ /* 0x082fe400000f0c1c */
[-C--:B-----5:R-:W-:Y:S01]  /*2f00*/  @!P1 LEA R6, P0, R41, R10.reuse, 0x1 ;  /* 0x0000000a29069211 */ /* 0x0a0fe200078008ff */
[----:B------:R-:W-:Y:S01]  /*2f10*/  IMAD R0, R251, c[0x0][0x1e4], R0 ;  /* 0x00007900fb007a24 */ /* 0x000fe200078e0200 */
[----:B--2---:R-:W-:Y:S01]  /*2f20*/  IADD3 R14, R19, 0x60, RZ ;  /* 0x00000060130e7810 */ /* 0x004fe20007ffe0ff */
[----:B------:R-:W1:Y:S01]  /*2f30*/  SHFL.IDX PT, R13, R18, 0x3, 0x181f ;  /* 0x00781f00120d7f89 */ /* 0x000e6200000e0000 */
[-C--:B------:R-:W-:Y:S02]  /*2f40*/  @!P1 LEA.HI.X R7, R41, R11.reuse, R42, 0x1, P0 ;  /* 0x0000000b29079211 */ /* 0x080fe400000f0c2a */
[C---:B------:R-:W-:Y:S01]  /*2f50*/  @!P1 LEA R4, P0, R26.reuse, R10, 0x1 ;  /* 0x0000000a1a049211 */ /* 0x040fe200078008ff */
[----:B------:R-:W-:Y:S01]  /*2f60*/  IMAD.IADD R3, R3, 0x1, R0 ;  /* 0x0000000103037824 */ /* 0x000fe200078e0200 */
[----:B------:R2:W-:Y:S02]  /*2f70*/  @!P1 LDGSTS.E.BYPASS.LTC128B.128 [R248+0x6080], [R8.64], !P2 ;  /* 0x0608000008f89fae */ /* 0x0005e4000d101d46 */
[----:B------:R-:W-:-:S02]  /*2f80*/  @!P1 LEA.HI.X R5, R26, R11, R40, 0x1, P0 ;  /* 0x0000000b1a059211 */ /* 0x000fc400000f0c28 */
[----:B------:R4:W-:Y:S01]  /*2f90*/  @!P1 LDGSTS.E.BYPASS.LTC128B.128 [R248+0xa080], [R6.64], !P6 ;  /* 0x0a08000006f89fae */ /* 0x0009e2000f101d46 */
[----:B------:R-:W-:Y:S01]  /*2fa0*/  ISETP.GE.AND P3, PT, R14, R16, PT ;  /* 0x000000100e00720c */ /* 0x000fe20003f66270 */
[C---:B------:R-:W-:Y:S02]  /*2fb0*/  IMAD.WIDE.U32 R30, R23.reuse, c[0x0][0x1e8], RZ ;  /* 0x00007a00171e7a25 */ /* 0x040fe400078e00ff */
[----:B------:R5:W-:Y:S04]  /*2fc0*/  @!P1 LDGSTS.E.BYPASS.LTC128B.128 [R248+0xe080], [R4.64], !P5 ;  /* 0x0e08000004f89fae */ /* 0x000be8000e901d46 */
[----:B------:R-:W1:Y:S01]  /*2fd0*/  SHFL.IDX PT, R14, R17, 0x3, 0x181f ;  /* 0x00781f00110e7f89 */ /* 0x000e6200000e0000 */
[----:B------:R-:W-:Y:S01]  /*2fe0*/  IMAD R29, R23, c[0x0][0x1ec], R31 ;  /* 0x00007b00171d7a24 */ /* 0x000fe200078e021f */
[----:B------:R-:W-:-:S05]  /*2ff0*/  IADD3 R65, R252, -0x1, RZ ;  /* 0xfffffffffc417810 */ /* 0x000fca0007ffe0ff */
[----:B------:R-:W-:Y:S01]  /*3000*/  IMAD R64, R65, -0x30, R22 ;  /* 0xffffffd041407824 */ /* 0x000fe200078e0216 */
[C---:B-----5:R-:W-:Y:S02]  /*3010*/  @!P1 LEA R4, P0, R25.reuse, R10, 0x1 ;  /* 0x0000000a19049211 */ /* 0x060fe400078008ff */
[----:B---3--:R-:W-:Y:S01]  /*3020*/  SHF.R.S32.HI R15, RZ, 0x1f, R250 ;  /* 0x0000001fff0f7819 */ /* 0x008fe200000114fa */
[----:B------:R-:W-:Y:S01]  /*3030*/  IMAD.WIDE.U32 R2, R250, c[0x0][0x1f0], R2 ;  /* 0x00007c00fa027a25 */ /* 0x000fe200078e0002 */
[----:B------:R-:W-:-:S03]  /*3040*/  @!P1 LEA.HI.X R5, R25, R11, R27, 0x1, P0 ;  /* 0x0000000b19059211 */ /* 0x000fc600000f0c1b */
[----:B----4-:R-:W-:Y:S01]  /*3050*/  IMAD R6, R15, c[0x0][0x1f0], RZ ;  /* 0x00007c000f067a24 */ /* 0x010fe200078e02ff */
[----:B------:R-:W-:Y:S01]  /*3060*/  IADD3 R0, P0, R2, R30, RZ ;  /* 0x0000001e02007210 */ /* 0x000fe20007f1e0ff */
[----:B------:R3:W-:Y:S02]  /*3070*/  @!P1 LDGSTS.E.BYPASS.LTC128B.128 [R248+0x12080], [R4.64], !P4 ;  /* 0x1208000004f89fae */ /* 0x0007e4000e101d46 */
[----:B------:R-:W-:Y:S01]  /*3080*/  IMAD R6, R250, c[0x0][0x1f4], R6 ;  /* 0x00007d00fa067a24 */ /* 0x000fe200078e0206 */
[----:B-1----:R-:W-:-:S04]  /*3090*/  @!P3 LEA R2, P1, R249, R13, 0x1 ;  /* 0x0000000df902b211 */ /* 0x002fc800078208ff */
[----:B---3--:R-:W-:Y:S02]  /*30a0*/  IADD3.X R4, R29, R3, R6, P0, !PT ;  /* 0x000000031d047210 */ /* 0x008fe400007fe406 */
[----:B------:R-:W-:-:S04]  /*30b0*/  LEA R10, P0, R0, c[0x0][0x1c8], 0x1 ;  /* 0x00007200000a7a11 */ /* 0x000fc800078008ff */
[----:B------:R-:W-:Y:S02]  /*30c0*/  LEA.HI.X R11, R0, c[0x0][0x1cc], R4, 0x1, P0 ;  /* 0x00007300000b7a11 */ /* 0x000fe400000f0c04 */
[----:B------:R-:W-:Y:S01]  /*30d0*/  IMNMX R0, R64, 0x30, PT ;  /* 0x0000003040007817 */ /* 0x000fe20003800200 */
[----:B------:R-:W-:-:S04]  /*30e0*/  IMAD R4, R12, c[0x0][0x208], RZ ;  /* 0x000082000c047a24 */ /* 0x000fc800078e02ff */
[----:B------:R-:W-:Y:S02]  /*30f0*/  IMAD.IADD R5, R0, 0x1, -R102 ;  /* 0x0000000100057824 */ /* 0x000fe400078e0a66 */
[----:B------:R-:W1:Y:S01]  /*3100*/  SHFL.IDX PT, R0, R10, RZ, 0x181f ;  /* 0x00181fff0a007589 */ /* 0x000e6200000e0000 */
[----:B------:R-:W-:-:S03]  /*3110*/  @!P3 LEA.HI.X R3, R249, R14, R28, 0x1, P1 ;  /* 0x0000000ef903b211 */ /* 0x000fc600008f0c1c */
[----:B------:R-:W3:Y:S01]  /*3120*/  SHFL.IDX PT, R12, R11, RZ, 0x181f ;  /* 0x00181fff0b0c7589 */ /* 0x000ee200000e0000 */
[----:B------:R-:W-:Y:S01]  /*3130*/  IMAD R4, R251, c[0x0][0x20c], R4 ;  /* 0x00008300fb047a24 */ /* 0x000fe200078e0204 */
[-C--:B--2---:R-:W-:Y:S02]  /*3140*/  @!P3 LEA R8, P0, R41, R13.reuse, 0x1 ;  /* 0x0000000d2908b211 */ /* 0x084fe400078008ff */
[----:B------:R2:W-:Y:S01]  /*3150*/  @!P3 LDGSTS.E.BYPASS.LTC128B.128 [R248+0x7080], [R2.64], !P2 ;  /* 0x0708000002f8bfae */ /* 0x0005e2000d101d46 */
[----:B------:R-:W-:Y:S02]  /*3160*/  ISETP.GE.AND P1, PT, R5, 0x1, PT ;  /* 0x000000010500780c */ /* 0x000fe40003f26270 */
[C---:B------:R-:W-:Y:S02]  /*3170*/  @!P3 LEA R6, P2, R26.reuse, R13, 0x1 ;  /* 0x0000000d1a06b211 */ /* 0x040fe400078408ff */
[-C--:B------:R-:W-:Y:S02]  /*3180*/  @!P3 LEA.HI.X R9, R41, R14.reuse, R42, 0x1, P0 ;  /* 0x0000000e2909b211 */ /* 0x080fe400000f0c2a */
[----:B------:R-:W-:-:S02]  /*3190*/  @!P3 LEA.HI.X R7, R26, R14, R40, 0x1, P2 ;  /* 0x0000000e1a07b211 */ /* 0x000fc400010f0c28 */
[----:B------:R-:W-:Y:S01]  /*31a0*/  ISETP.GE.AND P2, PT, R5, 0x21, PT ;  /* 0x000000210500780c */ /* 0x000fe20003f46270 */
[----:B------:R-:W-:Y:S04]  /*31b0*/  SHFL.IDX PT, R16, R11, 0x1, 0x181f ;  /* 0x00381f000b107f89 */ /* 0x000fe800000e0000 */
[----:B------:R1:W-:Y:S04]  /*31c0*/  @!P3 LDGSTS.E.BYPASS.LTC128B.128 [R248+0xb080], [R8.64], !P6 ;  /* 0x0b08000008f8bfae */ /* 0x0003e8000f101d46 */
[----:B------:R4:W-:Y:S01]  /*31d0*/  @!P3 LDGSTS.E.BYPASS.LTC128B.128 [R248+0xf080], [R6.64], !P5 ;  /* 0x0f08000006f8bfae */ /* 0x0009e2000e901d46 */
[----:B--2---:R-:W-:-:S04]  /*31e0*/  IMAD.WIDE.U32 R2, R251, c[0x0][0x208], RZ ;  /* 0x00008200fb027a25 */ /* 0x004fc800078e00ff */
[----:B------:R-:W-:Y:S01]  /*31f0*/  IMAD.IADD R3, R3, 0x1, R4 ;  /* 0x0000000103037824 */ /* 0x000fe200078e0204 */
[C---:B------:R-:W-:Y:S02]  /*3200*/  @!P3 LEA R4, P0, R25.reuse, R13, 0x1 ;  /* 0x0000000d1904b211 */ /* 0x040fe400078008ff */
[----:B------:R2:W5:Y:S02]  /*3210*/  SHFL.IDX PT, R13, R10, 0x1, 0x181f ;  /* 0x00381f000a0d7f89 */ /* 0x00056400000e0000 */
[----:B------:R-:W-:-:S05]  /*3220*/  @!P3 LEA.HI.X R5, R25, R14, R27, 0x1, P0 ;  /* 0x0000000e1905b211 */ /* 0x000fca00000f0c1b */
[----:B------:R5:W-:Y:S01]  /*3230*/  @!P3 LDGSTS.E.BYPASS.LTC128B.128 [R248+0x13080], [R4.64], !P4 ;  /* 0x1308000004f8bfae */ /* 0x000be2000e101d46 */
[----:B-1----:R-:W-:Y:S02]  /*3240*/  @P1 LEA R8, P3, R41, R0, 0x1 ;  /* 0x0000000029081211 */ /* 0x002fe400078608ff */
[----:B------:R-:W-:Y:S02]  /*3250*/  ISETP.GE.AND P6, PT, R249, c[0x0][0x1d4], PT ;  /* 0x00007500f9007a0c */ /* 0x000fe40003fc6270 */
[----:B------:R-:W-:Y:S01]  /*3260*/  ISETP.GE.AND P5, PT, R41, c[0x0][0x1d4], PT ;  /* 0x0000750029007a0c */ /* 0x000fe20003fa6270 */
[----:B------:R-:W-:Y:S01]  /*3270*/  IMAD.WIDE.U32 R18, R23, c[0x0][0x210], RZ ;  /* 0x0000840017127a25 */ /* 0x000fe200078e00ff */
[----:B---3--:R-:W-:Y:S01]  /*3280*/  @P1 LEA.HI.X R9, R41, R12, R42, 0x1, P3 ;  /* 0x0000000c29091211 */ /* 0x008fe200018f0c2a */
[----:B------:R-:W0:Y:S01]  /*3290*/  LDGDEPBAR ;  /* 0x00000000000079af */ /* 0x000e220000000000 */
[----:B------:R-:W-:Y:S02]  /*32a0*/  ISETP.GE.AND P4, PT, R26, c[0x0][0x1d4], PT ;  /* 0x000075001a007a0c */ /* 0x000fe40003f86270 */
[----:B--2---:R-:W-:-:S04]  /*32b0*/  @P1 LEA R10, P0, R249, R0, 0x1 ;  /* 0x00000000f90a1211 */ /* 0x004fc800078008ff */
[----:B------:R-:W-:Y:S02]  /*32c0*/  @P1 LEA.HI.X R11, R249, R12, R28, 0x1, P0 ;  /* 0x0000000cf90b1211 */ /* 0x000fe400000f0c1c */
[-C--:B----4-:R-:W-:Y:S01]  /*32d0*/  @P1 LEA R6, P0, R26, R0.reuse, 0x1 ;  /* 0x000000001a061211 */ /* 0x090fe200078008ff */
[----:B------:R-:W-:Y:S02]  /*32e0*/  IMAD.WIDE.U32 R2, R250, c[0x0][0x218], R2 ;  /* 0x00008600fa027a25 */ /* 0x000fe400078e0002 */
[----:B------:R1:W-:Y:S01]  /*32f0*/  @P1 LDGSTS.E.BYPASS.LTC128B.128 [R248+0x14080], [R10.64], !P6 ;  /* 0x140800000af81fae */ /* 0x0003e2000f101d46 */
[----:B-----5:R-:W-:Y:S02]  /*3300*/  @P1 LEA R4, P3, R25, R0, 0x1 ;  /* 0x0000000019041211 */ /* 0x020fe400078608ff */
[-C--:B------:R-:W-:Y:S01]  /*3310*/  @P1 LEA.HI.X R7, R26, R12.reuse, R40, 0x1, P0 ;  /* 0x0000000c1a071211 */ /* 0x080fe200000f0c28 */
[----:B------:R-:W-:Y:S01]  /*3320*/  IMAD R17, R23, c[0x0][0x214], R19 ;  /* 0x0000850017117a24 */ /* 0x000fe200078e0213 */
[C---:B------:R-:W-:Y:S01]  /*3330*/  @P1 LEA.HI.X R5, R25.reuse, R12, R27, 0x1, P3 ;  /* 0x0000000c19051211 */ /* 0x040fe200018f0c1b */
[----:B------:R2:W-:Y:S01]  /*3340*/  @P1 LDGSTS.E.BYPASS.LTC128B.128 [R248+0x15880], [R8.64], !P5 ;  /* 0x1588000008f81fae */ /* 0x0005e2000e901d46 */
[----:B------:R-:W-:Y:S01]  /*3350*/  ISETP.GE.AND P3, PT, R25, c[0x0][0x1d4], PT ;  /* 0x0000750019007a0c */ /* 0x000fe20003f66270 */
[----:B------:R-:W-:Y:S01]  /*3360*/  IMAD R0, R15, c[0x0][0x218], RZ ;  /* 0x000086000f007a24 */ /* 0x000fe200078e02ff */
[C---:B------:R-:W-:Y:S01]  /*3370*/  @P2 LEA R14, P0, R249.reuse, R13, 0x1 ;  /* 0x0000000df90e2211 */ /* 0x040fe200078008ff */
[----:B------:R3:W-:Y:S02]  /*3380*/  @P1 LDGSTS.E.BYPASS.LTC128B.128 [R248+0x17080], [R6.64], !P4 ;  /* 0x1708000006f81fae */ /* 0x0007e4000e101d46 */
[----:B------:R-:W-:Y:S01]  /*3390*/  IMAD R12, R250, c[0x0][0x21c], R0 ;  /* 0x00008700fa0c7a24 */ /* 0x000fe200078e0200 */
[----:B------:R-:W-:-:S02]  /*33a0*/  @P2 LEA.HI.X R15, R249, R16, R28, 0x1, P0 ;  /* 0x00000010f90f2211 */ /* 0x000fc400000f0c1c */
[----:B------:R-:W-:-:S04]  /*33b0*/  IADD3 R0, P0, R2, R18, RZ ;  /* 0x0000001202007210 */ /* 0x000fc80007f1e0ff */
[----:B------:R-:W-:Y:S01]  /*33c0*/  IADD3.X R2, R17, R3, R12, P0, !PT ;  /* 0x0000000311027210 */ /* 0x000fe200007fe40c */
[----:B------:R4:W-:Y:S04]  /*33d0*/  @P1 LDGSTS.E.BYPASS.LTC128B.128 [R248+0x18880], [R4.64], !P3 ;  /* 0x1888000004f81fae */ /* 0x0009e8000d901d46 */
[----:B------:R5:W-:Y:S01]  /*33e0*/  @P2 LDGSTS.E.BYPASS.LTC128B.128 [R248+0x15080], [R14.64], !P6 ;  /* 0x150800000ef82fae */ /* 0x000be2000f101d46 */
[----:B-1----:R-:W-:-:S04]  /*33f0*/  LEA R11, P0, R0, c[0x0][0x1f8], 0x1 ;  /* 0x00007e00000b7a11 */ /* 0x002fc800078008ff */
[----:B------:R-:W-:Y:S02]  /*3400*/  LEA.HI.X R10, R0, c[0x0][0x1fc], R2, 0x1, P0 ;  /* 0x00007f00000a7a11 */ /* 0x000fe400000f0c02 */
[-C--:B---3--:R-:W-:Y:S02]  /*3410*/  @P2 LEA R6, P1, R41, R13.reuse, 0x1 ;  /* 0x0000000d29062211 */ /* 0x088fe400078208ff */
[----:B------:R-:W-:Y:S02]  /*3420*/  @P2 LEA R2, P0, R25, R13, 0x1 ;  /* 0x0000000d19022211 */ /* 0x000fe400078008ff */
[-C--:B------:R-:W-:Y:S02]  /*3430*/  @P2 LEA.HI.X R7, R41, R16.reuse, R42, 0x1, P1 ;  /* 0x0000001029072211 */ /* 0x080fe400008f0c2a */
[----:B------:R-:W-:-:S03]  /*3440*/  @P2 LEA.HI.X R3, R25, R16, R27, 0x1, P0 ;  /* 0x0000001019032211 */ /* 0x000fc600000f0c1b */
[----:B------:R1:W-:Y:S01]  /*3450*/  @P2 LDGSTS.E.BYPASS.LTC128B.128 [R248+0x16880], [R6.64], !P5 ;  /* 0x1688000006f82fae */ /* 0x0003e2000e901d46 */
[----:B----4-:R-:W-:-:S04]  /*3460*/  @P2 LEA R4, P1, R26, R13, 0x1 ;  /* 0x0000000d1a042211 */ /* 0x010fc800078208ff */
[----:B------:R-:W-:-:S05]  /*3470*/  @P2 LEA.HI.X R5, R26, R16, R40, 0x1, P1 ;  /* 0x000000101a052211 */ /* 0x000fca00008f0c28 */
[----:B------:R3:W-:Y:S04]  /*3480*/  @P2 LDGSTS.E.BYPASS.LTC128B.128 [R248+0x18080], [R4.64], !P4 ;  /* 0x1808000004f82fae */ /* 0x0007e8000e101d46 */
[----:B------:R4:W-:Y:S04]  /*3490*/  @P2 LDGSTS.E.BYPASS.LTC128B.128 [R248+0x19880], [R2.64], !P3 ;  /* 0x1988000002f82fae */ /* 0x0009e8000d901d46 */
[----:B------:R-:W0:Y:S01]  /*34a0*/  LDGDEPBAR ;  /* 0x00000000000079af */ /* 0x000e220000000000 */
[----:B------:R-:W-:-:S04]  /*34b0*/  DEPBAR.LE SB0, 0x1 ;  /* 0x000080400000791a */ /* 0x000fc80000000000 */
[----:B------:R-:W-:Y:S06]  /*34c0*/  BAR.SYNC.DEFER_BLOCKING 0x0 ;  /* 0x0000000000007b1d */ /* 0x000fec0000010000 */
[----:B--2---:R-:W1:Y:S04]  /*34d0*/  SHFL.IDX PT, R9, R11, RZ, 0x181f ;  /* 0x00181fff0b097589 */ /* 0x004e6800000e0000 */
[----:B------:R-:W2:Y:S04]  /*34e0*/  SHFL.IDX PT, R8, R10, RZ, 0x181f ;  /* 0x00181fff0a087589 */ /* 0x000ea800000e0000 */
[----:B------:R1:W1:Y:S04]  /*34f0*/  LDSM.16.M88.4 R160, [R244] ;  /* 0x00000000f4a0783b */ /* 0x0002680000000200 */
[----:B------:R1:W1:Y:S04]  /*3500*/  LDSM.16.M88.4 R164, [R245] ;  /* 0x00000000f5a4783b */ /* 0x0002680000000200 */
[----:B------:R1:W1:Y:S04]  /*3510*/  LDSM.16.M88.4 R180, [R247] ;  /* 0x00000000f7b4783b */ /* 0x0002680000000200 */
[----:B------:R1:W1:Y:S04]  /*3520*/  LDSM.16.M88.4 R184, [R246] ;  /* 0x00000000f6b8783b */ /* 0x0002680000000200 */
[----:B------:R1:W1:Y:S04]  /*3530*/  LDSM.16.M88.4 R188, [R244+0x4000] ;  /* 0x00400000f4bc783b */ /* 0x0002680000000200 */
[----:B------:R1:W1:Y:S04]  /*3540*/  LDSM.16.M88.4 R192, [R245+0x4000] ;  /* 0x00400000f5c0783b */ /* 0x0002680000000200 */
[----:B------:R1:W1:Y:S04]  /*3550*/  LDSM.16.M88.4 R196, [R247+0x4000] ;  /* 0x00400000f7c4783b */ /* 0x0002680000000200 */
[----:B------:R1:W2:Y:S04]  /*3560*/  LDSM.16.M88.4 R200, [R246+0x4000] ;  /* 0x00400000f6c8783b */ /* 0x0002a80000000200 */
[----:B------:R1:W2:Y:S04]  /*3570*/  LDSM.16.M88.4 R204, [R244+0x8000] ;  /* 0x00800000f4cc783b */ /* 0x0002a80000000200 */
[----:B------:R1:W5:Y:S04]  /*3580*/  LDSM.16.M88.4 R208, [R245+0x8000] ;  /* 0x00800000f5d0783b */ /* 0x0003680000000200 */
[----:B------:R1:W5:Y:S04]  /*3590*/  LDSM.16.M88.4 R212, [R247+0x8000] ;  /* 0x00800000f7d4783b */ /* 0x0003680000000200 */
[----:B------:R1:W5:Y:S04]  /*35a0*/  LDSM.16.M88.4 R216, [R246+0x8000] ;  /* 0x00800000f6d8783b */ /* 0x0003680000000200 */
[----:B------:R2:W5:Y:S04]  /*35b0*/  LDSM.16.M88.4 R220, [R244+0xc000] ;  /* 0x00c00000f4dc783b */ /* 0x0005680000000200 */
[----:B------:R4:W5:Y:S04]  /*35c0*/  LDSM.16.M88.4 R224, [R245+0xc000] ;  /* 0x00c00000f5e0783b */ /* 0x0009680000000200 */
[----:B------:R5:W5:Y:S04]  /*35d0*/  LDSM.16.M88.4 R228, [R247+0xc000] ;  /* 0x00c00000f7e4783b */ /* 0x000b680000000200 */
[----:B------:R5:W5:Y:S04]  /*35e0*/  LDSM.16.M88.4 R232, [R246+0xc000] ;  /* 0x00c00000f6e8783b */ /* 0x000b680000000200 */
[----:B------:R-:W-:Y:S01]  /*35f0*/  BAR.SYNC.DEFER_BLOCKING 0x0 ;  /* 0x0000000000007b1d */ /* 0x000fe20000010000 */
[----:B------:R-:W-:Y:S01]  /*3600*/  LOP3.LUT P1, RZ, R103, 0x2, RZ, 0xc0, !PT ;  /* 0x0000000267ff7812 */ /* 0x000fe2000782c0ff */
[----:B---3--:R-:W-:Y:S01]  /*3610*/  IMAD.IADD R4, R64, 0x1, -R102 ;  /* 0x0000000140047824 */ /* 0x008fe200078e0a66 */
[----:B-1----:R-:W-:-:S02]  /*3620*/  LEA R6, P0, R249, R9, 0x1 ;  /* 0x00000009f9067211 */ /* 0x002fc400078008ff */
[C---:B------:R-:W-:Y:S02]  /*3630*/  ISETP.GE.AND P2, PT, R249.reuse, c[0x0][0x1d4], PT ;  /* 0x00007500f9007a0c */ /* 0x040fe40003f46270 */
[----:B------:R-:W-:Y:S02]  /*3640*/  IADD3 R0, R236, 0x20, RZ ;  /* 0x00000020ec007810 */ /* 0x000fe40007ffe0ff */
[----:B--2---:R-:W-:Y:S02]  /*3650*/  LEA.HI.X R7, R249, R8, R28, 0x1, P0 ;  /* 0x00000008f9077211 */ /* 0x004fe400000f0c1c */
[----:B----4-:R-:W-:-:S03]  /*3660*/  LEA R2, P0, R41, R9, 0x1 ;  /* 0x0000000929027211 */ /* 0x010fc600078008ff */
[----:B------:R-:W-:Y:S01]  /*3670*/  @P1 IADD3 R0, R236, -0x20, RZ ;  /* 0xffffffe0ec001810 */ /* 0x000fe20007ffe0ff */
[----:B------:R-:W-:-:S04]  /*3680*/  DEPBAR.LE SB0, 0x0 ;  /* 0x000080000000791a */ /* 0x000fc80000000000 */
[----:B------:R-:W-:Y:S01]  /*3690*/  BAR.SYNC.DEFER_BLOCKING 0x0 ;  /* 0x0000000000007b1d */ /* 0x000fe20000010000 */
[C---:B------:R-:W-:Y:S02]  /*36a0*/  ISETP.LT.OR P1, PT, R4.reuse, 0x1, P2 ;  /* 0x000000010400780c */ /* 0x040fe40001721670 */
[C---:B------:R-:W-:Y:S02]  /*36b0*/  ISETP.GE.AND P2, PT, R41.reuse, c[0x0][0x1d4], PT ;  /* 0x0000750029007a0c */ /* 0x040fe40003f46270 */
[----:B------:R-:W-:Y:S02]  /*36c0*/  LEA.HI.X R3, R41, R8, R42, 0x1, P0 ;  /* 0x0000000829037211 */ /* 0x000fe400000f0c2a */
[----:B------:R-:W-:Y:S01]  /*36d0*/  ISETP.LT.OR P0, PT, R4, 0x1, P2 ;  /* 0x000000010400780c */ /* 0x000fe20001701670 */
[----:B------:R1:W-:Y:S04]  /*36e0*/  STL.64 [R1+0x18], R30 ;  /* 0x0000181e01007387 */ /* 0x0003e80000100a00 */
[----:B------:R1:W-:Y:S04]  /*36f0*/  STL [R1+0x30], R29 ;  /* 0x0000301d01007387 */ /* 0x0003e80000100800 */
[----:B------:R-:W2:Y:S04]  /*3700*/  S2R R5, SR_TID.X ;  /* 0x0000000000057919 */ /* 0x000ea80000002100 */
[----:B------:R1:W3:Y:S04]  /*3710*/  LDSM.16.M88.4 R32, [R0] ;  /* 0x000000000020783b */ /* 0x0002e80000000200 */
[----:B------:R1:W4:Y:S04]  /*3720*/  LDSM.16.M88.4 R48, [R0+0x800] ;  /* 0x000800000030783b */ /* 0x0003280000000200 */
[----:B------:R1:W1:Y:S04]  /*3730*/  LDSM.16.M88.4 R36, [R0+0x1000] ;  /* 0x001000000024783b */ /* 0x0002680000000200 */
[----:B-----5:R1:W1:Y:S04]  /*3740*/  LDSM.16.M88.4 R12, [R236] ;  /* 0x00000000ec0c783b */ /* 0x0202680000000200 */
[----:B------:R1:W1:Y:S04]  /*3750*/  LDSM.16.M88.4 R20, [R236+0x800] ;  /* 0x00080000ec14783b */ /* 0x0002680000000200 */
[----:B------:R1:W1:Y:S04]  /*3760*/  LDSM.16.M88.4 R28, [R236+0x1000] ;  /* 0x00100000ec1c783b */ /* 0x0002680000000200 */
[----:B------:R-:W-:Y:S01]  /*3770*/  @!PT LDS RZ, [RZ] ;  /* 0x00000000fffff984 */ /* 0x000fe20000000800 */
[----:B------:R-:W-:Y:S01]  /*3780*/  @!PT LDS RZ, [RZ] ;  /* 0x00000000fffff984 */ /* 0x000fe20000000800 */
[----:B------:R-:W-:Y:S01]  /*3790*/  @!PT LDS RZ, [RZ] ;  /* 0x00000000fffff984 */ /* 0x000fe20000000800 */
[----:B------:R5:W-:Y:S04]  /*37a0*/  LDGSTS.E.BYPASS.LTC128B.128 [R248+0x4080], [R6.64], !P1 ;  /* 0x0408000006f87fae */ /* 0x000be8000c901d46 */
[----:B------:R2:W-:Y:S01]  /*37b0*/  LDGSTS.E.BYPASS.LTC128B.128 [R248+0x5880], [R2.64], !P0 ;  /* 0x0588000002f87fae */ /* 0x0005e2000c101d46 */
[----:B------:R-:W-:-:S03]  /*37c0*/  ISETP.GE.AND P1, PT, R26, c[0x0][0x1d4], PT ;  /* 0x000075001a007a0c */ /* 0x000fc60003f26270 */
[----:B------:R1:W-:Y:S01]  /*37d0*/  STL.64 [R1+0x28], R18 ;  /* 0x0000281201007387 */ /* 0x0003e20000100a00 */
[----:B-----5:R-:W-:-:S04]  /*37e0*/  LEA R6, P0, R26, R9, 0x1 ;  /* 0x000000091a067211 */ /* 0x020fc800078008ff */
[----:B------:R-:W-:Y:S02]  /*37f0*/  LEA.HI.X R7, R26, R8, R40, 0x1, P0 ;  /* 0x000000081a077211 */ /* 0x000fe400000f0c28 */
[----:B--2---:R-:W-:-:S04]  /*3800*/  LEA R2, P0, R25, R9, 0x1 ;  /* 0x0000000919027211 */ /* 0x004fc800078008ff */
[C---:B------:R-:W-:Y:S02]  /*3810*/  LEA.HI.X R3, R25.reuse, R8, R27, 0x1, P0 ;  /* 0x0000000819037211 */ /* 0x040fe400000f0c1b */
[----:B------:R-:W-:Y:S01]  /*3820*/  ISETP.LT.OR P0, PT, R4, 0x1, P1 ;  /* 0x000000010400780c */ /* 0x000fe20000f01670 */
[----:B------:R2:W-:Y:S01]  /*3830*/  STL [R1+0x38], R17 ;  /* 0x0000381101007387 */ /* 0x0005e20000100800 */
[----:B------:R-:W-:Y:S02]  /*3840*/  ISETP.GE.AND P2, PT, R25, c[0x0][0x1d4], PT ;  /* 0x0000750019007a0c */ /* 0x000fe40003f46270 */
[----:B------:R-:W-:-:S09]  /*3850*/  ISETP.GT.AND P1, PT, R5, 0x7f, PT ;  /* 0x0000007f0500780c */ /* 0x000fd20003f24270 */
[----:B------:R2:W-:Y:S01]  /*3860*/  LDGSTS.E.BYPASS.LTC128B.128 [R248+0x7080], [R6.64], !P0 ;  /* 0x0708000006f87fae */ /* 0x0005e2000c101d46 */
[----:B------:R-:W-:Y:S01]  /*3870*/  ISETP.LT.OR P0, PT, R4, 0x1, P2 ;  /* 0x000000010400780c */ /* 0x000fe20001701670 */
[----:B------:R-:W-:-:S12]  /*3880*/  BSSY B0, `(.L_x_31) ;  /* 0x0000027000007945 */ /* 0x000fd80003800000 */
[----:B------:R2:W-:Y:S01]  /*3890*/  LDGSTS.E.BYPASS.LTC128B.128 [R248+0x8880], [R2.64], !P0 ;  /* 0x0888000002f87fae */ /* 0x0005e2000c101d46 */
[----:B------:R-:W-:Y:S01]  /*38a0*/  ISETP.GT.AND P0, PT, R24, 0x2f, PT ;  /* 0x0000002f1800780c */ /* 0x000fe20003f04270 */
[----:B------:R-:W-:Y:S07]  /*38b0*/  @P1 BRA `(.L_x_32) ;  /* 0x0000023000001947 */ /* 0x000fee0003800000 */
[----:B-1-34-:R-:W-:Y:S05]  /*38c0*/  BRA.DIV ~URZ, `(.L_x_33) ;  /* 0x0000bd627f007947 */ /* 0x01afea000b800000 */
[----:B------:R1:W3:Y:S04]  /*38d0*/  SHFL.IDX PT, R5, R10, 0x1, 0x181f ;  /* 0x00381f000a057f89 */ /* 0x0002e800000e0000 */
[----:B------:R1:W4:Y:S02]  /*38e0*/  SHFL.IDX PT, R0, R11, 0x1, 0x181f ;  /* 0x00381f000b007f89 */ /* 0x00032400000e0000 */
.L_x_119:
[C---:B-1----:R-:W-:Y:S02]  /*38f0*/  IADD3 R11, R249.reuse, 0x40, RZ ;  /* 0x00000040f90b7810 */ /* 0x042fe40007ffe0ff */
[----:B--2---:R-:W-:Y:S02]  /*3900*/  IADD3 R3, R249, 0x40, RZ ;  /* 0x00000040f9037810 */ /* 0x004fe40007ffe0ff */
[----:B----4-:R-:W-:-:S02]  /*3910*/  LEA R8, P1, R11, R0, 0x1 ;  /* 0x000000000b087211 */ /* 0x010fc400078208ff */
[----:B------:R-:W-:Y:S02]  /*3920*/  SHF.R.S32.HI R3, RZ, 0x1f, R3 ;  /* 0x0000001fff037819 */ /* 0x000fe40000011403 */
[C---:B------:R-:W-:Y:S02]  /*3930*/  IADD3 R10, R249.reuse, 0x80, RZ ;  /* 0x00000080f90a7810 */ /* 0x040fe40007ffe0ff */
[----:B------:R-:W-:Y:S02]  /*3940*/  IADD3 R2, R249, 0x80, RZ ;  /* 0x00000080f9027810 */ /* 0x000fe40007ffe0ff */
[----:B---3--:R-:W-:Y:S02]  /*3950*/  LEA.HI.X R9, R11, R5, R3, 0x1, P1 ;  /* 0x000000050b097211 */ /* 0x008fe400008f0c03 */
[----:B------:R-:W-:Y:S02]  /*3960*/  SHF.R.S32.HI R2, RZ, 0x1f, R2 ;  /* 0x0000001fff027819 */ /* 0x000fe40000011402 */
[----:B------:R-:W-:-:S02]  /*3970*/  LEA R6, P1, R10, R0, 0x1 ;  /* 0x000000000a067211 */ /* 0x000fc400078208ff */
[----:B------:R-:W-:Y:S02]  /*3980*/  SHF.R.S32.HI R16, RZ, 0x1f, R249 ;  /* 0x0000001fff107819 */ /* 0x000fe400000114f9 */
[-C--:B------:R-:W-:Y:S02]  /*3990*/  LEA.HI.X R7, R10, R5.reuse, R2, 0x1, P1 ;  /* 0x000000050a077211 */ /* 0x080fe400008f0c02 */
[C---:B------:R-:W-:Y:S02]  /*39a0*/  LEA R2, P1, R249.reuse, R0, 0x1 ;  /* 0x00000000f9027211 */ /* 0x040fe400078208ff */
[C---:B------:R-:W-:Y:S02]  /*39b0*/  IADD3 R17, R249.reuse, 0xc0, RZ ;  /* 0x000000c0f9117810 */ /* 0x040fe40007ffe0ff */
[C---:B------:R-:W-:Y:S02]  /*39c0*/  LEA.HI.X R3, R249.reuse, R5, R16, 0x1, P1 ;  /* 0x00000005f9037211 */ /* 0x040fe400008f0c10 */
[----:B------:R-:W-:-:S02]  /*39d0*/  ISETP.GE.AND P1, PT, R249, c[0x0][0x1d4], PT ;  /* 0x00007500f9007a0c */ /* 0x000fc40003f26270 */
[----:B------:R-:W-:Y:S02]  /*39e0*/  IADD3 R16, R249, 0xc0, RZ ;  /* 0x000000c0f9107810 */ /* 0x000fe40007ffe0ff */
[C---:B------:R-:W-:Y:S02]  /*39f0*/  ISETP.LT.OR P1, PT, R4.reuse, 0x21, P1 ;  /* 0x000000210400780c */ /* 0x040fe40000f21670 */
[----:B------:R-:W-:Y:S02]  /*3a00*/  SHF.R.S32.HI R17, RZ, 0x1f, R17 ;  /* 0x0000001fff117819 */ /* 0x000fe40000011411 */
[----:B------:R-:W-:-:S09]  /*3a10*/  ISETP.LT.OR P2, PT, R4, 0x21, P2 ;  /* 0x000000210400780c */ /* 0x000fd20001741670 */
[----:B------:R-:W-:Y:S01]  /*3a20*/  @!PT LDS RZ, [RZ] ;  /* 0x00000000fffff984 */ /* 0x000fe20000000800 */
[----:B------:R-:W-:Y:S01]  /*3a30*/  @!PT LDS RZ, [RZ] ;  /* 0x00000000fffff984 */ /* 0x000fe20000000800 */
[----:B------:R-:W-:Y:S01]  /*3a40*/  @!PT LDS RZ, [RZ] ;  /* 0x00000000fffff984 */ /* 0x000fe20000000800 */
[----:B------:R1:W-:Y:S02]  /*3a50*/  LDGSTS.E.BYPASS.LTC128B.128 [R248+0x5080], [R2.64], !P1 ;  /* 0x0508000002f87fae */ /* 0x0003e4000c901d46 */
[----:B-1----:R-:W-:-:S04]  /*3a60*/  LEA R2, P1, R16, R0, 0x1 ;  /* 0x0000000010027211 */ /* 0x002fc800078208ff */
[----:B------:R-:W-:Y:S02]  /*3a70*/  LEA.HI.X R3, R16, R5, R17, 0x1, P1 ;  /* 0x0000000510037211 */ /* 0x000fe400008f0c11 */
[----:B------:R-:W-:-:S04]  /*3a80*/  ISETP.GE.AND P1, PT, R11, c[0x0][0x1d4], PT ;  /* 0x000075000b007a0c */ /* 0x000fc80003f26270 */
[----:B------:R-:W-:-:S13]  /*3a90*/  ISETP.LT.OR P1, PT, R4, 0x21, P1 ;  /* 0x000000210400780c */ /* 0x000fda0000f21670 */
[----:B------:R1:W-:Y:S01]  /*3aa0*/  LDGSTS.E.BYPASS.LTC128B.128 [R248+0x6880], [R8.64], !P1 ;  /* 0x0688000008f87fae */ /* 0x0003e2000c901d46 */
[----:B------:R-:W-:-:S04]  /*3ab0*/  ISETP.GE.AND P1, PT, R10, c[0x0][0x1d4], PT ;  /* 0x000075000a007a0c */ /* 0x000fc80003f26270 */
[----:B------:R-:W-:-:S13]  /*3ac0*/  ISETP.LT.OR P1, PT, R4, 0x21, P1 ;  /* 0x000000210400780c */ /* 0x000fda0000f21670 */
[----:B------:R1:W-:Y:S04]  /*3ad0*/  LDGSTS.E.BYPASS.LTC128B.128 [R248+0x8080], [R6.64], !P1 ;  /* 0x0808000006f87fae */ /* 0x0003e8000c901d46 */
[----:B------:R1:W-:Y:S02]  /*3ae0*/  LDGSTS.E.BYPASS.LTC128B.128 [R248+0x9880], [R2.64], !P2 ;  /* 0x0988000002f87fae */ /* 0x0003e4000d101d46 */
.L_x_32:
[----:B-1-34-:R-:W-:Y:S05]  /*3af0*/  BSYNC B0 ;  /* 0x0000000000007941 */ /* 0x01afea0003800000 */
.L_x_31:
[----:B------:R-:W1:Y:S01]  /*3b00*/  S2R R72, SR_TID.X ;  /* 0x0000000000487919 */ /* 0x000e620000002100 */
[----:B------:R-:W-:Y:S01]  /*3b10*/  IMAD.MOV.U32 R0, RZ, RZ, 0x40 ;  /* 0x00000040ff007424 */ /* 0x000fe200078e00ff */
[C---:B------:R-:W-:Y:S02]  /*3b20*/  HMMA.16816.F32.BF16 R8, R160.reuse, R14, RZ ;  /* 0x0000000ea008723c */ /* 0x040fe400000418ff */
[----:B--2---:R-:W2:Y:S01]  /*3b30*/  LDL R3, [R1+0xc] ;  /* 0x00000c0001037983 */ /* 0x004ea20000100800 */
[----:B------:R-:W-:Y:S01]  /*3b40*/  IADD3 R242, R236, 0x20, RZ ;  /* 0x00000020ecf27810 */ /* 0x000fe20007ffe0ff */
[----:B------:R-:W-:Y:S02]  /*3b50*/  BSSY B1, `(.L_x_34) ;  /* 0x00000fe000017945 */ /* 0x000fe40003800000 */
[----:B------:R-:W0:Y:S02]  /*3b60*/  LDGDEPBAR ;  /* 0x00000000000079af */ /* 0x000e240000000000 */
[C---:B------:R-:W-:Y:S08]  /*3b70*/  HMMA.16816.F32.BF16 R4, R160.reuse, R12, RZ ;  /* 0x0000000ca004723c */ /* 0x040ff000000418ff */
[----:B------:R-:W-:Y:S01]  /*3b80*/  HMMA.16816.F32.BF16 R16, R160, R28, RZ ;  /* 0x0000001ca010723c */ /* 0x000fe200000418ff */
[----:B-1----:R-:W-:-:S07]  /*3b90*/  SHF.R.S32.HI R69, RZ, 0x1f, R72 ;  /* 0x0000001fff457819 */ /* 0x002fce0000011448 */
[----:B------:R-:W-:Y:S01]  /*3ba0*/  HMMA.16816.F32.BF16 R12, R160, R30, RZ ;  /* 0x0000001ea00c723c */ /* 0x000fe200000418ff */
[----:B------:R-:W-:-:S04]  /*3bb0*/  LEA.HI R69, R69, R72, RZ, 0x3 ;  /* 0x0000004845457211 */ /* 0x000fc800078f18ff */
[----:B------:R-:W-:-:S03]  /*3bc0*/  LOP3.LUT R69, R69, 0xfffffff8, RZ, 0xc0, !PT ;  /* 0xfffffff845457812 */ /* 0x000fc600078ec0ff */
[----:B------:R-:W-:Y:S02]  /*3bd0*/  HMMA.16816.F32.BF16 R24, R160, R20, RZ ;  /* 0x00000014a018723c */ /* 0x000fe400000418ff */
[----:B------:R-:W-:-:S05]  /*3be0*/  IMAD.IADD R69, R72, 0x1, -R69 ;  /* 0x0000000148457824 */ /* 0x000fca00078e0a45 */
[----:B------:R-:W-:Y:S01]  /*3bf0*/  R2P PR, R69, 0x6 ;  /* 0x0000000645007804 */ /* 0x000fe20000000000 */
[----:B------:R-:W-:Y:S04]  /*3c00*/  HMMA.16816.F32.BF16 R20, R160, R22, RZ ;  /* 0x00000016a014723c */ /* 0x000fe800000418ff */
[----:B------:R-:W-:-:S04]  /*3c10*/  SEL R0, R0, 0xffffffc0, !P2 ;  /* 0xffffffc000007807 */ /* 0x000fc80005000000 */
[----:B------:R-:W-:Y:S01]  /*3c20*/  HMMA.16816.F32.BF16 R8, R164, R34, R8 ;  /* 0x00000022a408723c */ /* 0x000fe20000041808 */
[----:B------:R-:W-:-:S03]  /*3c30*/  IMAD.IADD R2, R236, 0x1, R0 ;  /* 0x00000001ec027824 */ /* 0x000fc600078e0200 */
[----:B------:R-:W-:Y:S02]  /*3c40*/  @P1 IADD3 R242, R236, -0x20, RZ ;  /* 0xffffffe0ecf21810 */ /* 0x000fe40007ffe0ff */
[----:B------:R-:W1:Y:S02]  /*3c50*/  LDSM.16.M88.4 R40, [R2] ;  /* 0x000000000228783b */ /* 0x000e640000000200 */
[C---:B------:R-:W-:Y:S01]  /*3c60*/  HMMA.16816.F32.BF16 R44, R164.reuse, R36, R16 ;  /* 0x00000024a42c723c */ /* 0x040fe20000041810 */
[----:B------:R-:W-:Y:S01]  /*3c70*/  IMAD.IADD R237, R0, 0x1, R242 ;  /* 0x0000000100ed7824 */ /* 0x000fe200078e02f2 */
[----:B------:R-:W3:Y:S04]  /*3c80*/  LDSM.16.M88.4 R52, [R2+0x800] ;  /* 0x000800000234783b */ /* 0x000ee80000000200 */
[----:B------:R-:W-:Y:S02]  /*3c90*/  LDSM.16.M88.4 R16, [R237] ;  /* 0x00000000ed10783b */ /* 0x000fe40000000200 */
[C---:B------:R-:W-:Y:S02]  /*3ca0*/  HMMA.16816.F32.BF16 R28, R164.reuse, R38, R12 ;  /* 0x00000026a41c723c */ /* 0x040fe4000004180c */
[----:B------:R-:W4:Y:S04]  /*3cb0*/  LDSM.16.M88.4 R36, [R2+0x1000] ;  /* 0x001000000224783b */ /* 0x000f280000000200 */
[----:B------:R-:W5:Y:S02]  /*3cc0*/  LDSM.16.M88.4 R12, [R237+0x800] ;  /* 0x00080000ed0c783b */ /* 0x000f640000000200 */
[C---:B------:R-:W-:Y:S02]  /*3cd0*/  HMMA.16816.F32.BF16 R4, R164.reuse, R32, R4 ;  /* 0x00000020a404723c */ /* 0x040fe40000041804 */
[----:B------:R-:W4:Y:S04]  /*3ce0*/  LDSM.16.M88.4 R56, [R237+0x1000] ;  /* 0x00100000ed38783b */ /* 0x000f280000000200 */
[----:B------:R-:W-:Y:S02]  /*3cf0*/  LDSM.16.M88.4 R60, [R2+0x5000] ;  /* 0x00500000023c783b */ /* 0x000fe40000000200 */
[C---:B------:R-:W-:Y:S08]  /*3d00*/  HMMA.16816.F32.BF16 R32, R164.reuse, R48, R24 ;  /* 0x00000030a420723c */ /* 0x040ff00000041818 */
[----:B------:R-:W-:Y:S08]  /*3d10*/  HMMA.16816.F32.BF16 R48, R164, R50, R20 ;  /* 0x00000032a430723c */ /* 0x000ff00000041814 */
[C---:B-1----:R-:W-:Y:S08]  /*3d20*/  HMMA.16816.F32.BF16 R20, R180.reuse, R42, R8 ;  /* 0x0000002ab414723c */ /* 0x042ff00000041808 */
[C---:B------:R-:W-:Y:S08]  /*3d30*/  HMMA.16816.F32.BF16 R24, R180.reuse, R40, R4 ;  /* 0x00000028b418723c */ /* 0x040ff00000041804 */
[C---:B---3--:R-:W-:Y:S08]  /*3d40*/  HMMA.16816.F32.BF16 R8, R180.reuse, R52, R32 ;  /* 0x00000034b408723c */ /* 0x048ff00000041820 */
[C---:B------:R-:W-:Y:S01]  /*3d50*/  HMMA.16816.F32.BF16 R4, R180.reuse, R54, R48 ;  /* 0x00000036b404723c */ /* 0x040fe20000041830 */
[----:B------:R-:W-:Y:S04]  /*3d60*/  LDSM.16.M88.4 R48, [R242+0x1800] ;  /* 0x00180000f230783b */ /* 0x000fe80000000200 */
[----:B------:R-:W-:Y:S03]  /*3d70*/  LDSM.16.M88.4 R52, [R2+0x2000] ;  /* 0x002000000234783b */ /* 0x000fe60000000200 */
[C---:B----4-:R-:W-:Y:S01]  /*3d80*/  HMMA.16816.F32.BF16 R40, R180.reuse, R36, R44 ;  /* 0x00000024b428723c */ /* 0x050fe2000004182c */
[----:B------:R-:W1:Y:S07]  /*3d90*/  LDSM.16.M88.4 R44, [R236+0x1800] ;  /* 0x00180000ec2c783b */ /* 0x000e6e0000000200 */
[----:B------:R-:W-:Y:S08]  /*3da0*/  HMMA.16816.F32.BF16 R36, R180, R38, R28 ;  /* 0x00000026b424723c */ /* 0x000ff0000004181c */
[C---:B------:R-:W-:Y:S01]  /*3db0*/  HMMA.16816.F32.BF16 R28, R184.reuse, R18, R20 ;  /* 0x00000012b81c723c */ /* 0x040fe20000041814 */
[----:B------:R-:W3:Y:S07]  /*3dc0*/  LDSM.16.M88.4 R20, [R236+0x2000] ;  /* 0x00200000ec14783b */ /* 0x000eee0000000200 */
[C---:B------:R-:W-:Y:S01]  /*3dd0*/  HMMA.16816.F32.BF16 R32, R184.reuse, R16, R24 ;  /* 0x00000010b820723c */ /* 0x040fe20000041818 */
[----:B------:R-:W4:Y:S07]  /*3de0*/  LDSM.16.M88.4 R16, [R236+0x2800] ;  /* 0x00280000ec10783b */ /* 0x000f2e0000000200 */
[C---:B-----5:R-:W-:Y:S08]  /*3df0*/  HMMA.16816.F32.BF16 R24, R184.reuse, R12, R8 ;  /* 0x0000000cb818723c */ /* 0x060ff00000041808 */
[C---:B------:R-:W-:Y:S08]  /*3e00*/  HMMA.16816.F32.BF16 R12, R184.reuse, R14, R4 ;  /* 0x0000000eb80c723c */ /* 0x040ff00000041804 */
[C---:B------:R-:W-:Y:S08]  /*3e10*/  HMMA.16816.F32.BF16 R8, R184.reuse, R56, R40 ;  /* 0x00000038b808723c */ /* 0x040ff00000041828 */
[----:B------:R-:W-:Y:S01]  /*3e20*/  HMMA.16816.F32.BF16 R4, R184, R58, R36 ;  /* 0x0000003ab804723c */ /* 0x000fe20000041824 */
[----:B------:R-:W-:Y:S07]  /*3e30*/  LDSM.16.M88.4 R56, [R242+0x3000] ;  /* 0x00300000f238783b */ /* 0x000fee0000000200 */
[C---:B-1----:R-:W-:Y:S08]  /*3e40*/  HMMA.16816.F32.BF16 R32, R188.reuse, R44, R32 ;  /* 0x0000002cbc20723c */ /* 0x042ff00000041820 */
[C---:B------:R-:W-:Y:S01]  /*3e50*/  HMMA.16816.F32.BF16 R40, R188.reuse, R46, R28 ;  /* 0x0000002ebc28723c */ /* 0x040fe2000004181c */
[----:B------:R-:W1:Y:S07]  /*3e60*/  LDSM.16.M88.4 R44, [R242+0x2000] ;  /* 0x00200000f22c783b */ /* 0x000e6e0000000200 */
[C---:B---3--:R-:W-:Y:S08]  /*3e70*/  HMMA.16816.F32.BF16 R36, R188.reuse, R20, R24 ;  /* 0x00000014bc24723c */ /* 0x048ff00000041818 */
[C---:B------:R-:W-:Y:S01]  /*3e80*/  HMMA.16816.F32.BF16 R28, R188.reuse, R22, R12 ;  /* 0x00000016bc1c723c */ /* 0x040fe2000004180c */
[----:B------:R-:W3:Y:S04]  /*3e90*/  LDSM.16.M88.4 R20, [R242+0x2800] ;  /* 0x00280000f214783b */ /* 0x000ee80000000200 */
[----:B------:R-:W5:Y:S03]  /*3ea0*/  LDSM.16.M88.4 R12, [R2+0x1800] ;  /* 0x00180000020c783b */ /* 0x000f660000000200 */
[C---:B----4-:R-:W-:Y:S08]  /*3eb0*/  HMMA.16816.F32.BF16 R24, R188.reuse, R16, R8 ;  /* 0x00000010bc18723c */ /* 0x050ff00000041808 */
[----:B------:R-:W-:Y:S08]  /*3ec0*/  HMMA.16816.F32.BF16 R16, R188, R18, R4 ;  /* 0x00000012bc10723c */ /* 0x000ff00000041804 */
[C---:B------:R-:W-:Y:S08]  /*3ed0*/  HMMA.16816.F32.BF16 R8, R192.reuse, R48, R32 ;  /* 0x00000030c008723c */ /* 0x040ff00000041820 */
[C---:B------:R-:W-:Y:S01]  /*3ee0*/  HMMA.16816.F32.BF16 R4, R192.reuse, R50, R40 ;  /* 0x00000032c004723c */ /* 0x040fe20000041828 */
[----:B------:R-:W-:Y:S07]  /*3ef0*/  LDSM.16.M88.4 R48, [R237+0x2800] ;  /* 0x00280000ed30783b */ /* 0x000fee0000000200 */
[C---:B-1----:R-:W-:Y:S08]  /*3f00*/  HMMA.16816.F32.BF16 R32, R192.reuse, R44, R36 ;  /* 0x0000002cc020723c */ /* 0x042ff00000041824 */
[C---:B------:R-:W-:Y:S01]  /*3f10*/  HMMA.16816.F32.BF16 R40, R192.reuse, R46, R28 ;  /* 0x0000002ec028723c */ /* 0x040fe2000004181c */
[----:B------:R-:W1:Y:S07]  /*3f20*/  LDSM.16.M88.4 R44, [R2+0x2800] ;  /* 0x00280000022c783b */ /* 0x000e6e0000000200 */
[C---:B---3--:R-:W-:Y:S08]  /*3f30*/  HMMA.16816.F32.BF16 R36, R192.reuse, R20, R24 ;  /* 0x00000014c024723c */ /* 0x048ff00000041818 */
[----:B------:R-:W-:Y:S01]  /*3f40*/  HMMA.16816.F32.BF16 R28, R192, R22, R16 ;  /* 0x00000016c01c723c */ /* 0x000fe20000041810 */
[----:B------:R-:W3:Y:S04]  /*3f50*/  LDSM.16.M88.4 R20, [R237+0x1800] ;  /* 0x00180000ed14783b */ /* 0x000ee80000000200 */
[----:B------:R-:W4:Y:S03]  /*3f60*/  LDSM.16.M88.4 R16, [R237+0x2000] ;  /* 0x00200000ed10783b */ /* 0x000f260000000200 */
[C---:B-----5:R-:W-:Y:S08]  /*3f70*/  HMMA.16816.F32.BF16 R24, R196.reuse, R12, R8 ;  /* 0x0000000cc418723c */ /* 0x060ff00000041808 */
[----:B------:R-:W-:Y:S01]  /*3f80*/  HMMA.16816.F32.BF16 R12, R196, R14, R4 ;  /* 0x0000000ec40c723c */ /* 0x000fe20000041804 */
[----:B--2---:R-:W-:-:S07]  /*3f90*/  ISETP.GT.AND P1, PT, R65, R3, PT ;  /* 0x000000034100720c */ /* 0x004fce0003f24270 */
[C---:B------:R-:W-:Y:S08]  /*3fa0*/  HMMA.16816.F32.BF16 R8, R196.reuse, R52, R32 ;  /* 0x00000034c408723c */ /* 0x040ff00000041820 */
[C---:B------:R-:W-:Y:S01]  /*3fb0*/  HMMA.16816.F32.BF16 R4, R196.reuse, R54, R40 ;  /* 0x00000036c404723c */ /* 0x040fe20000041828 */
[----:B------:R-:W-:Y:S07]  /*3fc0*/  LDSM.16.M88.4 R52, [R2+0x3800] ;  /* 0x003800000234783b */ /* 0x000fee0000000200 */
[C---:B-1----:R-:W-:Y:S08]  /*3fd0*/  HMMA.16816.F32.BF16 R32, R196.reuse, R44, R36 ;  /* 0x0000002cc420723c */ /* 0x042ff00000041824 */
[----:B------:R-:W-:Y:S01]  /*3fe0*/  HMMA.16816.F32.BF16 R40, R196, R46, R28 ;  /* 0x0000002ec428723c */ /* 0x000fe2000004181c */
[----:B------:R-:W1:Y:S07]  /*3ff0*/  LDSM.16.M88.4 R44, [R236+0x3000] ;  /* 0x00300000ec2c783b */ /* 0x000e6e0000000200 */
[C---:B---3--:R-:W-:Y:S08]  /*4000*/  HMMA.16816.F32.BF16 R36, R200.reuse, R20, R24 ;  /* 0x00000014c824723c */ /* 0x048ff00000041818 */
[C---:B------:R-:W-:Y:S01]  /*4010*/  HMMA.16816.F32.BF16 R28, R200.reuse, R22, R12 ;  /* 0x00000016c81c723c */ /* 0x040fe2000004180c */
[----:B------:R-:W2:Y:S07]  /*4020*/  LDSM.16.M88.4 R20, [R236+0x3800] ;  /* 0x00380000ec14783b */ /* 0x000eae0000000200 */
[C---:B----4-:R-:W-:Y:S08]  /*4030*/  HMMA.16816.F32.BF16 R24, R200.reuse, R16, R8 ;  /* 0x00000010c818723c */ /* 0x050ff00000041808 */
[C---:B------:R-:W-:Y:S01]  /*4040*/  HMMA.16816.F32.BF16 R12, R200.reuse, R18, R4 ;  /* 0x00000012c80c723c */ /* 0x040fe20000041804 */
[----:B------:R-:W3:Y:S07]  /*4050*/  LDSM.16.M88.4 R16, [R236+0x4000] ;  /* 0x00400000ec10783b */ /* 0x000eee0000000200 */
[C---:B------:R-:W-:Y:S08]  /*4060*/  HMMA.16816.F32.BF16 R8, R200.reuse, R48, R32 ;  /* 0x00000030c808723c */ /* 0x040ff00000041820 */
[----:B------:R-:W-:Y:S01]  /*4070*/  HMMA.16816.F32.BF16 R4, R200, R50, R40 ;  /* 0x00000032c804723c */ /* 0x000fe20000041828 */
[----:B------:R-:W-:Y:S07]  /*4080*/  LDSM.16.M88.4 R48, [R237+0x4000] ;  /* 0x00400000ed30783b */ /* 0x000fee0000000200 */
[C---:B-1----:R-:W-:Y:S08]  /*4090*/  HMMA.16816.F32.BF16 R32, R204.reuse, R44, R36 ;  /* 0x0000002ccc20723c */ /* 0x042ff00000041824 */
[C---:B------:R-:W-:Y:S01]  /*40a0*/  HMMA.16816.F32.BF16 R40, R204.reuse, R46, R28 ;  /* 0x0000002ecc28723c */ /* 0x040fe2000004181c */
[----:B------:R-:W1:Y:S07]  /*40b0*/  LDSM.16.M88.4 R44, [R242+0x3800] ;  /* 0x00380000f22c783b */ /* 0x000e6e0000000200 */
[C---:B--2---:R-:W-:Y:S08]  /*40c0*/  HMMA.16816.F32.BF16 R36, R204.reuse, R20, R24 ;  /* 0x00000014cc24723c */ /* 0x044ff00000041818 */
[C---:B------:R-:W-:Y:S01]  /*40d0*/  HMMA.16816.F32.BF16 R28, R204.reuse, R22, R12 ;  /* 0x00000016cc1c723c */ /* 0x040fe2000004180c */
[----:B------:R-:W2:Y:S04]  /*40e0*/  LDSM.16.M88.4 R20, [R242+0x4000] ;  /* 0x00400000f214783b */ /* 0x000ea80000000200 */
[----:B------:R-:W4:Y:S03]  /*40f0*/  LDSM.16.M88.4 R12, [R2+0x3000] ;  /* 0x00300000020c783b */ /* 0x000f260000000200 */
[C---:B---3--:R-:W-:Y:S08]  /*4100*/  HMMA.16816.F32.BF16 R24, R204.reuse, R16, R8 ;  /* 0x00000010cc18723c */ /* 0x048ff00000041808 */
[----:B------:R-:W-:Y:S08]  /*4110*/  HMMA.16816.F32.BF16 R16, R204, R18, R4 ;  /* 0x00000012cc10723c */ /* 0x000ff00000041804 */
[C---:B------:R-:W-:Y:S08]  /*4120*/  HMMA.16816.F32.BF16 R8, R208.reuse, R56, R32 ;  /* 0x00000038d008723c */ /* 0x040ff00000041820 */
[C---:B------:R-:W-:Y:S01]  /*4130*/  HMMA.16816.F32.BF16 R4, R208.reuse, R58, R40 ;  /* 0x0000003ad004723c */ /* 0x040fe20000041828 */
[----:B------:R-:W-:Y:S07]  /*4140*/  LDSM.16.M88.4 R56, [R2+0x5800] ;  /* 0x005800000238783b */ /* 0x000fee0000000200 */
[C---:B-1----:R-:W-:Y:S08]  /*4150*/  HMMA.16816.F32.BF16 R32, R208.reuse, R44, R36 ;  /* 0x0000002cd020723c */ /* 0x042ff00000041824 */
[C---:B------:R-:W-:Y:S01]  /*4160*/  HMMA.16816.F32.BF16 R40, R208.reuse, R46, R28 ;  /* 0x0000002ed028723c */ /* 0x040fe2000004181c */
[----:B------:R-:W1:Y:S07]  /*4170*/  LDSM.16.M88.4 R44, [R2+0x4000] ;  /* 0x00400000022c783b */ /* 0x000e6e0000000200 */
[C---:B--2---:R-:W-:Y:S08]  /*4180*/  HMMA.16816.F32.BF16 R36, R208.reuse, R20, R24 ;  /* 0x00000014d024723c */ /* 0x044ff00000041818 */
[----:B------:R-:W-:Y:S01]  /*4190*/  HMMA.16816.F32.BF16 R28, R208, R22, R16 ;  /* 0x00000016d01c723c */ /* 0x000fe20000041810 */
[----:B------:R-:W2:Y:S04]  /*41a0*/  LDSM.16.M88.4 R20, [R237+0x3000] ;  /* 0x00300000ed14783b */ /* 0x000ea80000000200 */
[----:B------:R-:W3:Y:S03]  /*41b0*/  LDSM.16.M88.4 R16, [R237+0x3800] ;  /* 0x00380000ed10783b */ /* 0x000ee60000000200 */
[C---:B----4-:R-:W-:Y:S08]  /*41c0*/  HMMA.16816.F32.BF16 R24, R212.reuse, R12, R8 ;  /* 0x0000000cd418723c */ /* 0x050ff00000041808 */
[C---:B------:R-:W-:Y:S08]  /*41d0*/  HMMA.16816.F32.BF16 R12, R212.reuse, R14, R4 ;  /* 0x0000000ed40c723c */ /* 0x040ff00000041804 */
[C---:B------:R-:W-:Y:S08]  /*41e0*/  HMMA.16816.F32.BF16 R8, R212.reuse, R52, R32 ;  /* 0x00000034d408723c */ /* 0x040ff00000041820 */
[C---:B------:R-:W-:Y:S01]  /*41f0*/  HMMA.16816.F32.BF16 R4, R212.reuse, R54, R40 ;  /* 0x00000036d404723c */ /* 0x040fe20000041828 */
[----:B------:R-:W-:Y:S07]  /*4200*/  LDSM.16.M88.4 R52, [R242+0x5000] ;  /* 0x00500000f234783b */ /* 0x000fee0000000200 */
[C---:B-1----:R-:W-:Y:S08]  /*4210*/  HMMA.16816.F32.BF16 R32, R212.reuse, R44, R36 ;  /* 0x0000002cd420723c */ /* 0x042ff00000041824 */
[----:B------:R-:W-:Y:S01]  /*4220*/  HMMA.16816.F32.BF16 R40, R212, R46, R28 ;  /* 0x0000002ed428723c */ /* 0x000fe2000004181c */
[----:B------:R-:W1:Y:S07]  /*4230*/  LDSM.16.M88.4 R44, [R236+0x4800] ;  /* 0x00480000ec2c783b */ /* 0x000e6e0000000200 */
[C---:B--2---:R-:W-:Y:S08]  /*4240*/  HMMA.16816.F32.BF16 R36, R216.reuse, R20, R24 ;  /* 0x00000014d824723c */ /* 0x044ff00000041818 */
[C---:B------:R-:W-:Y:S01]  /*4250*/  HMMA.16816.F32.BF16 R28, R216.reuse, R22, R12 ;  /* 0x00000016d81c723c */ /* 0x040fe2000004180c */
[----:B------:R-:W2:Y:S07]  /*4260*/  LDSM.16.M88.4 R20, [R236+0x5000] ;  /* 0x00500000ec14783b */ /* 0x000eae0000000200 */
[C---:B---3--:R-:W-:Y:S08]  /*4270*/  HMMA.16816.F32.BF16 R24, R216.reuse, R16, R8 ;  /* 0x00000010d818723c */ /* 0x048ff00000041808 */
[C---:B------:R-:W-:Y:S01]  /*4280*/  HMMA.16816.F32.BF16 R12, R216.reuse, R18, R4 ;  /* 0x00000012d80c723c */ /* 0x040fe20000041804 */
[----:B------:R-:W3:Y:S07]  /*4290*/  LDSM.16.M88.4 R16, [R236+0x5800] ;  /* 0x00580000ec10783b */ /* 0x000eee0000000200 */
[C---:B------:R-:W-:Y:S08]  /*42a0*/  HMMA.16816.F32.BF16 R8, R216.reuse, R48, R32 ;  /* 0x00000030d808723c */ /* 0x040ff00000041820 */
[----:B------:R-:W-:Y:S01]  /*42b0*/  HMMA.16816.F32.BF16 R4, R216, R50, R40 ;  /* 0x00000032d804723c */ /* 0x000fe20000041828 */
[----:B------:R-:W4:Y:S07]  /*42c0*/  LDSM.16.M88.4 R48, [R242+0x4800] ;  /* 0x00480000f230783b */ /* 0x000f2e0000000200 */
[C---:B-1----:R-:W-:Y:S08]  /*42d0*/  HMMA.16816.F32.BF16 R40, R220.reuse, R44, R36 ;  /* 0x0000002cdc28723c */ /* 0x042ff00000041824 */
[C---:B------:R-:W-:Y:S08]  /*42e0*/  HMMA.16816.F32.BF16 R36, R220.reuse, R46, R28 ;  /* 0x0000002edc24723c */ /* 0x040ff0000004181c */
[C---:B--2---:R-:W-:Y:S08]  /*42f0*/  HMMA.16816.F32.BF16 R32, R220.reuse, R20, R24 ;  /* 0x00000014dc20723c */ /* 0x044ff00000041818 */
[C---:B------:R-:W-:Y:S01]  /*4300*/  HMMA.16816.F32.BF16 R28, R220.reuse, R22, R12 ;  /* 0x00000016dc1c723c */ /* 0x040fe2000004180c */
[----:B------:R-:W1:Y:S04]  /*4310*/  LDSM.16.M88.4 R20, [R242+0x5800] ;  /* 0x00580000f214783b */ /* 0x000e680000000200 */
[----:B------:R-:W2:Y:S03]  /*4320*/  LDSM.16.M88.4 R12, [R2+0x4800] ;  /* 0x00480000020c783b */ /* 0x000ea60000000200 */
[C---:B---3--:R-:W-:Y:S08]  /*4330*/  HMMA.16816.F32.BF16 R24, R220.reuse, R16, R8 ;  /* 0x00000010dc18723c */ /* 0x048ff00000041808 */
[----:B------:R-:W-:Y:S08]  /*4340*/  HMMA.16816.F32.BF16 R16, R220, R18, R4 ;  /* 0x00000012dc10723c */ /* 0x000ff00000041804 */
[C---:B----4-:R-:W-:Y:S08]  /*4350*/  HMMA.16816.F32.BF16 R8, R224.reuse, R48, R40 ;  /* 0x00000030e008723c */ /* 0x050ff00000041828 */
[C---:B------:R-:W-:Y:S08]  /*4360*/  HMMA.16816.F32.BF16 R4, R224.reuse, R50, R36 ;  /* 0x00000032e004723c */ /* 0x040ff00000041824 */
[C---:B------:R-:W-:Y:S01]  /*4370*/  HMMA.16816.F32.BF16 R44, R224.reuse, R52, R32 ;  /* 0x00000034e02c723c */ /* 0x040fe20000041820 */
[----:B------:R-:W3:Y:S07]  /*4380*/  LDSM.16.M88.4 R32, [R237+0x4800] ;  /* 0x00480000ed20783b */ /* 0x000eee0000000200 */
[C---:B------:R-:W-:Y:S01]  /*4390*/  HMMA.16816.F32.BF16 R52, R224.reuse, R54, R28 ;  /* 0x00000036e034723c */ /* 0x040fe2000004181c */
[----:B------:R-:W4:Y:S07]  /*43a0*/  LDSM.16.M88.4 R28, [R237+0x5000] ;  /* 0x00500000ed1c783b */ /* 0x000f2e0000000200 */
[----:B-1----:R-:W-:Y:S01]  /*43b0*/  HMMA.16816.F32.BF16 R48, R224, R20, R24 ;  /* 0x00000014e030723c */ /* 0x002fe20000041818 */
[----:B------:R-:W1:Y:S01]  /*43c0*/  LDSM.16.M88.4 R24, [R237+0x5800] ;  /* 0x00580000ed18783b */ /* 0x000e620000000200 */
[----:B------:R-:W-:-:S06]  /*43d0*/  DEPBAR.LE SB0, 0x0 ;  /* 0x000080000000791a */ /* 0x000fcc0000000000 */
[----:B------:R-:W-:Y:S08]  /*43e0*/  HMMA.16816.F32.BF16 R40, R224, R22, R16 ;  /* 0x00000016e028723c */ /* 0x000ff00000041810 */
[C---:B--2---:R-:W-:Y:S08]  /*43f0*/  HMMA.16816.F32.BF16 R36, R228.reuse, R12, R8 ;  /* 0x0000000ce424723c */ /* 0x044ff00000041808 */
[C---:B------:R-:W-:Y:S08]  /*4400*/  HMMA.16816.F32.BF16 R20, R228.reuse, R14, R4 ;  /* 0x0000000ee414723c */ /* 0x040ff00000041804 */
[C---:B------:R-:W-:Y:S08]  /*4410*/  HMMA.16816.F32.BF16 R16, R228.reuse, R60, R44 ;  /* 0x0000003ce410723c */ /* 0x040ff0000004182c */
[C---:B------:R-:W-:Y:S08]  /*4420*/  HMMA.16816.F32.BF16 R12, R228.reuse, R62, R52 ;  /* 0x0000003ee40c723c */ /* 0x040ff00000041834 */
[C---:B------:R-:W-:Y:S08]  /*4430*/  HMMA.16816.F32.BF16 R8, R228.reuse, R56, R48 ;  /* 0x00000038e408723c */ /* 0x040ff00000041830 */
[----:B------:R-:W-:Y:S08]  /*4440*/  HMMA.16816.F32.BF16 R4, R228, R58, R40 ;  /* 0x0000003ae404723c */ /* 0x000ff00000041828 */
[C---:B---3--:R-:W-:Y:S08]  /*4450*/  HMMA.16816.F32.BF16 R36, R232.reuse, R32, R36 ;  /* 0x00000020e824723c */ /* 0x048ff00000041824 */
[C---:B------:R-:W-:Y:S08]  /*4460*/  HMMA.16816.F32.BF16 R32, R232.reuse, R34, R20 ;  /* 0x00000022e820723c */ /* 0x040ff00000041814 */
[C---:B----4-:R-:W-:Y:S08]  /*4470*/  HMMA.16816.F32.BF16 R20, R232.reuse, R28, R16 ;  /* 0x0000001ce814723c */ /* 0x050ff00000041810 */
[C---:B------:R-:W-:Y:S08]  /*4480*/  HMMA.16816.F32.BF16 R28, R232.reuse, R30, R12 ;  /* 0x0000001ee81c723c */ /* 0x040ff0000004180c */
[C---:B-1----:R-:W-:Y:S08]  /*4490*/  HMMA.16816.F32.BF16 R44, R232.reuse, R24, R8 ;  /* 0x00000018e82c723c */ /* 0x042ff00000041808 */
[----:B------:R-:W-:Y:S01]  /*44a0*/  HMMA.16816.F32.BF16 R40, R232, R26, R4 ;  /* 0x0000001ae828723c */ /* 0x000fe20000041804 */
[----:B------:R-:W-:Y:S06]  /*44b0*/  BAR.SYNC.DEFER_BLOCKING 0x0 ;  /* 0x0000000000007b1d */ /* 0x000fec0000010000 */
[----:B------:R-:W-:Y:S01]  /*44c0*/  @!UPT UIADD3 URZ, URZ, URZ, URZ ;  /* 0x0000003f3f3ff290 */ /* 0x000fe2000fffe03f */
[----:B------:R-:W-:Y:S11]  /*44d0*/  @!P1 BRA `(.L_x_35) ;  /* 0x0000065000009947 */ /* 0x000ff60003800000 */
[----:B------:R-:W2:Y:S04]  /*44e0*/  LDL R3, [R1+0x10] ;  /* 0x0000100001037983 */ /* 0x000ea80000100800 */
[----:B------:R-:W3:Y:S04]  /*44f0*/  LDL.64 R70, [R1+0x20] ;  /* 0x0000200001467983 */ /* 0x000ee80000100a00 */
[----:B------:R-:W4:Y:S01]  /*4500*/  LDL R68, [R1+0x34] ;  /* 0x0000340001447983 */ /* 0x000f220000100800 */
[----:B------:R-:W-:-:S03]  /*4510*/  SHF.R.S32.HI R67, RZ, 0x1f, R72 ;  /* 0x0000001fff437819 */ /* 0x000fc60000011448 */
[----:B------:R-:W5:Y:S01]  /*4520*/  LDL.64 R8, [R1+0x18] ;  /* 0x0000180001087983 */ /* 0x000f620000100a00 */
[----:B------:R-:W-:Y:S01]  /*4530*/  LEA.HI R67, R67, R72, RZ, 0x3 ;  /* 0x0000004843437211 */ /* 0x000fe200078f18ff */
[----:B------:R-:W-:Y:S02]  /*4540*/  IMAD.MOV.U32 R0, RZ, RZ, 0x1 ;  /* 0x00000001ff007424 */ /* 0x000fe400078e00ff */
[----:B------:R-:W3:Y:S01]  /*4550*/  LDL R6, [R1+0x30] ;  /* 0x0000300001067983 */ /* 0x000ee20000100800 */
[----:B------:R-:W-:Y:S02]  /*4560*/  SHF.R.S32.HI R67, RZ, 0x3, R67 ;  /* 0x00000003ff437819 */ /* 0x000fe40000011443 */
[----:B------:R-:W-:-:S03]  /*4570*/  ISETP.NE.AND P1, PT, R0, c[0x0][0x2b8], PT ;  /* 0x0000ae0000007a0c */ /* 0x000fc60003f25270 */
[----:B------:R-:W-:Y:S02]  /*4580*/  IMAD R2, R69, 0x20, R67 ;  /* 0x0000002045027824 */ /* 0x000fe400078e0243 */
[----:B------:R-:W-:-:S03]  /*4590*/  IMAD.MOV.U32 R250, RZ, RZ, RZ ;  /* 0x000000fffffa7224 */ /* 0x000fc600078e00ff */
[----:B--2---:R-:W-:-:S04]  /*45a0*/  IADD3 R2, R2, R66, R3 ;  /* 0x0000004202027210 */ /* 0x004fc80007ffe003 */
[----:B------:R-:W-:-:S05]  /*45b0*/  IADD3 R2, R2, -0x30, RZ ;  /* 0xffffffd002027810 */ /* 0x000fca0007ffe0ff */
[----:B------:R-:W-:-:S04]  /*45c0*/  @P1 IMAD.HI.U32 R3, R2, c[0x0][0x2bc], RZ ;  /* 0x0000af0002031a27 */ /* 0x000fc800078e00ff */
[----:B------:R-:W-:Y:S01]  /*45d0*/  IMAD.MOV.U32 R0, RZ, RZ, R2 ;  /* 0x000000ffff007224 */ /* 0x000fe200078e0002 */
[----:B------:R-:W-:-:S04]  /*45e0*/  @P1 SHF.R.U32.HI R0, RZ, c[0x0][0x2c0], R3 ;  /* 0x0000b000ff001a19 */ /* 0x000fc80000011603 */
[----:B---3--:R-:W-:-:S04]  /*45f0*/  @!P0 IADD3 R3, P1, R0, R70, RZ ;  /* 0x0000004600038210 */ /* 0x008fc80007f3e0ff */
[----:B----4-:R-:W-:Y:S02]  /*4600*/  @!P0 LEA.HI.X.SX32 R5, R0, R68, 0x1, P1 ;  /* 0x0000004400058211 */ /* 0x010fe400008f0eff */
[----:B------:R-:W-:-:S04]  /*4610*/  @!P0 LEA R4, P1, R3, c[0x0][0x2a0], 0x2 ;  /* 0x0000a80003048a11 */ /* 0x000fc800078210ff */
[----:B------:R-:W-:-:S05]  /*4620*/  @!P0 LEA.HI.X R5, R3, c[0x0][0x2a4], R5, 0x2, P1 ;  /* 0x0000a90003058a11 */ /* 0x000fca00008f1405 */
[----:B------:R-:W2:Y:S01]  /*4630*/  @!P0 LDG.E R250, [R4.64] ;  /* 0x0000000604fa8981 */ /* 0x000ea2000c1e1900 */
[----:B------:R-:W-:-:S04]  /*4640*/  IMAD.MOV R0, RZ, RZ, -R0 ;  /* 0x000000ffff007224 */ /* 0x000fc800078e0a00 */
[----:B------:R-:W-:-:S05]  /*4650*/  IMAD R251, R0, c[0x0][0x2b8], R2 ;  /* 0x0000ae0000fb7a24 */ /* 0x000fca00078e0202 */
[----:B------:R-:W-:Y:S01]  /*4660*/  SHF.R.S32.HI R0, RZ, 0x1f, R251 ;  /* 0x0000001fff007819 */ /* 0x000fe200000114fb */
[----:B------:R-:W-:-:S04]  /*4670*/  IMAD.WIDE.U32 R2, R251, c[0x0][0x1e0], RZ ;  /* 0x00007800fb027a25 */ /* 0x000fc800078e00ff */
[----:B------:R-:W-:-:S04]  /*4680*/  IMAD R0, R0, c[0x0][0x1e0], RZ ;  /* 0x0000780000007a24 */ /* 0x000fc800078e02ff */
[----:B------:R-:W-:-:S04]  /*4690*/  IMAD R0, R251, c[0x0][0x1e4], R0 ;  /* 0x00007900fb007a24 */ /* 0x000fc800078e0200 */
[----:B------:R-:W-:Y:S01]  /*46a0*/  IMAD.IADD R3, R3, 0x1, R0 ;  /* 0x0000000103037824 */ /* 0x000fe200078e0200 */
[----:B------:R-:W-:-:S04]  /*46b0*/  IADD3 R13, -R67, 0x30, RZ ;  /* 0x00000030430d7810 */ /* 0x000fc80007ffe1ff */
[----:B------:R-:W-:Y:S02]  /*46c0*/  ISETP.GE.AND P2, PT, R13, 0x1, PT ;  /* 0x000000010d00780c */ /* 0x000fe40003f46270 */
[----:B--2---:R-:W-:Y:S01]  /*46d0*/  SHF.R.S32.HI R0, RZ, 0x1f, R250 ;  /* 0x0000001fff007819 */ /* 0x004fe200000114fa */
[----:B------:R-:W-:-:S04]  /*46e0*/  IMAD.WIDE.U32 R2, R250, c[0x0][0x1f0], R2 ;  /* 0x00007c00fa027a25 */ /* 0x000fc800078e0002 */
[----:B------:R-:W-:-:S04]  /*46f0*/  IMAD R0, R0, c[0x0][0x1f0], RZ ;  /* 0x00007c0000007a24 */ /* 0x000fc800078e02ff */
[----:B------:R-:W-:Y:S01]  /*4700*/  IMAD R4, R250, c[0x0][0x1f4], R0 ;  /* 0x00007d00fa047a24 */ /* 0x000fe200078e0200 */
[----:B-----5:R-:W-:-:S04]  /*4710*/  IADD3 R0, P1, R8, R2, RZ ;  /* 0x0000000208007210 */ /* 0x020fc80007f3e0ff */
[----:B------:R-:W-:Y:S02]  /*4720*/  IADD3.X R2, R6, R3, R4, P1, !PT ;  /* 0x0000000306027210 */ /* 0x000fe40000ffe404 */
[----:B------:R-:W-:-:S04]  /*4730*/  LEA R12, P1, R0, c[0x0][0x1c8], 0x1 ;  /* 0x00007200000c7a11 */ /* 0x000fc800078208ff */
[----:B------:R-:W-:Y:S01]  /*4740*/  LEA.HI.X R5, R0, c[0x0][0x1cc], R2, 0x1, P1 ;  /* 0x0000730000057a11 */ /* 0x000fe200008f0c02 */
[----:B------:R-:W-:Y:S06]  /*4750*/  BRA.DIV ~URZ, `(.L_x_36) ;  /* 0x0000af927f007947 */ /* 0x000fec000b800000 */
[----:B------:R1:W2:Y:S02]  /*4760*/  SHFL.IDX PT, R4, R5, RZ, 0x181f ;  /* 0x00181fff05047589 */ /* 0x0002a400000e0000 */
.L_x_120:
[----:B------:R-:W-:Y:S05]  /*4770*/  BRA.DIV ~URZ, `(.L_x_37) ;  /* 0x0000afe27f007947 */ /* 0x000fea000b800000 */
[----:B------:R3:W4:Y:S02]  /*4780*/  SHFL.IDX PT, R0, R12, RZ, 0x181f ;  /* 0x00181fff0c007589 */ /* 0x00072400000e0000 */
.L_x_121:
[----:B------:R-:W-:Y:S01]  /*4790*/  BSSY B0, `(.L_x_38) ;  /* 0x000001b000007945 */ /* 0x000fe20003800000 */
[----:B------:R-:W-:Y:S05]  /*47a0*/  @!P2 BRA `(.L_x_39) ;  /* 0x000001900000a947 */ /* 0x000fea0003800000 */
[C---:B----4-:R-:W-:Y:S02]  /*47b0*/  LEA R10, P2, R249.reuse, R0, 0x1 ;  /* 0x00000000f90a7211 */ /* 0x050fe400078408ff */
[----:B------:R-:W-:Y:S02]  /*47c0*/  SHF.R.S32.HI R3, RZ, 0x1f, R249 ;  /* 0x0000001fff037819 */ /* 0x000fe400000114f9 */
[C---:B------:R-:W-:Y:S02]  /*47d0*/  IADD3 R2, R249.reuse, 0x40, RZ ;  /* 0x00000040f9027810 */ /* 0x040fe40007ffe0ff */
[C---:B--2---:R-:W-:Y:S02]  /*47e0*/  LEA.HI.X R11, R249.reuse, R4, R3, 0x1, P2 ;  /* 0x00000004f90b7211 */ /* 0x044fe400010f0c03 */
[----:B------:R-:W-:-:S02]  /*47f0*/  IADD3 R3, R249, 0x40, RZ ;  /* 0x00000040f9037810 */ /* 0x000fc40007ffe0ff */
[C---:B------:R-:W-:Y:S01]  /*4800*/  IADD3 R16, R249.reuse, 0x80, RZ ;  /* 0x00000080f9107810 */ /* 0x040fe20007ffe0ff */
[----:B------:R-:W-:Y:S01]  /*4810*/  @!PT LDS RZ, [RZ] ;  /* 0x00000000fffff984 */ /* 0x000fe20000000800 */
[----:B------:R-:W-:Y:S01]  /*4820*/  @!PT LDS RZ, [RZ] ;  /* 0x00000000fffff984 */ /* 0x000fe20000000800 */
[----:B------:R-:W-:Y:S01]  /*4830*/  @!PT LDS RZ, [RZ] ;  /* 0x00000000fffff984 */ /* 0x000fe20000000800 */
[----:B------:R2:W-:Y:S01]  /*4840*/  LDGSTS.E.BYPASS.LTC128B.128 [R248+0x14080], [R10.64], !P6 ;  /* 0x140800000af87fae */ /* 0x0005e2000f101d46 */
[----:B------:R-:W-:Y:S02]  /*4850*/  LEA R8, P1, R2, R0, 0x1 ;  /* 0x0000000002087211 */ /* 0x000fe400078208ff */
[----:B------:R-:W-:Y:S02]  /*4860*/  SHF.R.S32.HI R3, RZ, 0x1f, R3 ;  /* 0x0000001fff037819 */ /* 0x000fe40000011403 */
[C---:B------:R-:W-:Y:S02]  /*4870*/  IADD3 R17, R249.reuse, 0x80, RZ ;  /* 0x00000080f9117810 */ /* 0x040fe40007ffe0ff */
[C---:B------:R-:W-:Y:S02]  /*4880*/  IADD3 R14, R249.reuse, 0xc0, RZ ;  /* 0x000000c0f90e7810 */ /* 0x040fe40007ffe0ff */
[----:B------:R-:W-:-:S02]  /*4890*/  IADD3 R15, R249, 0xc0, RZ ;  /* 0x000000c0f90f7810 */ /* 0x000fc40007ffe0ff */
[----:B------:R-:W-:Y:S02]  /*48a0*/  LEA R6, P2, R16, R0, 0x1 ;  /* 0x0000000010067211 */ /* 0x000fe400078408ff */
[----:B------:R-:W-:Y:S02]  /*48b0*/  SHF.R.S32.HI R17, RZ, 0x1f, R17 ;  /* 0x0000001fff117819 */ /* 0x000fe40000011411 */
[----:B------:R-:W-:Y:S02]  /*48c0*/  LEA.HI.X R9, R2, R4, R3, 0x1, P1 ;  /* 0x0000000402097211 */ /* 0x000fe400008f0c03 */
[----:B------:R-:W-:Y:S02]  /*48d0*/  SHF.R.S32.HI R15, RZ, 0x1f, R15 ;  /* 0x0000001fff0f7819 */ /* 0x000fe4000001140f */
[----:B------:R-:W-:Y:S01]  /*48e0*/  LEA R2, P1, R14, R0, 0x1 ;  /* 0x000000000e027211 */ /* 0x000fe200078208ff */
[----:B------:R2:W-:Y:S01]  /*48f0*/  LDGSTS.E.BYPASS.LTC128B.128 [R248+0x15880], [R8.64], !P5 ;  /* 0x1588000008f87fae */ /* 0x0005e2000e901d46 */
[----:B------:R-:W-:-:S02]  /*4900*/  LEA.HI.X R7, R16, R4, R17, 0x1, P2 ;  /* 0x0000000410077211 */ /* 0x000fc400010f0c11 */
[----:B------:R-:W-:-:S03]  /*4910*/  LEA.HI.X R3, R14, R4, R15, 0x1, P1 ;  /* 0x000000040e037211 */ /* 0x000fc600008f0c0f */
[----:B------:R2:W-:Y:S04]  /*4920*/  LDGSTS.E.BYPASS.LTC128B.128 [R248+0x17080], [R6.64], !P4 ;  /* 0x1708000006f87fae */ /* 0x0005e8000e101d46 */
[----:B------:R2:W-:Y:S02]  /*4930*/  LDGSTS.E.BYPASS.LTC128B.128 [R248+0x18880], [R2.64], !P3 ;  /* 0x1888000002f87fae */ /* 0x0005e4000d901d46 */
.L_x_39:
[----:B------:R-:W-:Y:S05]  /*4940*/  BSYNC B0 ;  /* 0x0000000000007941 */ /* 0x000fea0003800000 */
.L_x_38:
[----:B------:R-:W-:Y:S01]  /*4950*/  ISETP.GE.AND P1, PT, R13, 0x21, PT ;  /* 0x000000210d00780c */ /* 0x000fe20003f26270 */
[----:B------:R-:W-:Y:S06]  /*4960*/  BRA.DIV ~URZ, `(.L_x_40) ;  /* 0x0000ae527f007947 */ /* 0x000fec000b800000 */
[----:B--2---:R2:W1:Y:S04]  /*4970*/  SHFL.IDX PT, R4, R5, 0x1, 0x181f ;  /* 0x00381f0005047f89 */ /* 0x00446800000e0000 */
[----:B----4-:R2:W4:Y:S02]  /*4980*/  SHFL.IDX PT, R0, R12, 0x1, 0x181f ;  /* 0x00381f000c007f89 */ /* 0x01052400000e0000 */
.L_x_122:
[----:B------:R-:W-:Y:S05]  /*4990*/  @!P1 BRA `(.L_x_35) ;  /* 0x0000019000009947 */ /* 0x000fea0003800000 */
[----:B----4-:R-:W-:Y:S02]  /*49a0*/  LEA R10, P2, R249, R0, 0x1 ;  /* 0x00000000f90a7211 */ /* 0x010fe400078408ff */
[----:B------:R-:W-:-:S02]  /*49b0*/  SHF.R.S32.HI R3, RZ, 0x1f, R249 ;  /* 0x0000001fff037819 */ /* 0x000fc400000114f9 */
[C---:B------:R-:W-:Y:S02]  /*49c0*/  IADD3 R2, R249.reuse, 0x40, RZ ;  /* 0x00000040f9027810 */ /* 0x040fe40007ffe0ff */
[C---:B-1----:R-:W-:Y:S02]  /*49d0*/  LEA.HI.X R11, R249.reuse, R4, R3, 0x1, P2 ;  /* 0x00000004f90b7211 */ /* 0x042fe400010f0c03 */
[C---:B------:R-:W-:Y:S02]  /*49e0*/  IADD3 R3, R249.reuse, 0x40, RZ ;  /* 0x00000040f9037810 */ /* 0x040fe40007ffe0ff */
[----:B------:R-:W-:Y:S01]  /*49f0*/  IADD3 R13, R249, 0x80, RZ ;  /* 0x00000080f90d7810 */ /* 0x000fe20007ffe0ff */
[----:B------:R-:W-:Y:S01]  /*4a00*/  @!PT LDS RZ, [RZ] ;  /* 0x00000000fffff984 */ /* 0x000fe20000000800 */
[----:B------:R-:W-:Y:S01]  /*4a10*/  @!PT LDS RZ, [RZ] ;  /* 0x00000000fffff984 */ /* 0x000fe20000000800 */
[----:B------:R-:W-:Y:S01]  /*4a20*/  @!PT LDS RZ, [RZ] ;  /* 0x00000000fffff984 */ /* 0x000fe20000000800 */
[----:B------:R1:W-:Y:S01]  /*4a30*/  LDGSTS.E.BYPASS.LTC128B.128 [R248+0x15080], [R10.64], !P6 ;  /* 0x150800000af87fae */ /* 0x0003e2000f101d46 */
[----:B------:R-:W-:Y:S02]  /*4a40*/  LEA R8, P1, R2, R0, 0x1 ;  /* 0x0000000002087211 */ /* 0x000fe400078208ff */
[----:B------:R-:W-:-:S02]  /*4a50*/  SHF.R.S32.HI R3, RZ, 0x1f, R3 ;  /* 0x0000001fff037819 */ /* 0x000fc40000011403 */
[C---:B------:R-:W-:Y:S02]  /*4a60*/  IADD3 R14, R249.reuse, 0x80, RZ ;  /* 0x00000080f90e7810 */ /* 0x040fe40007ffe0ff */
[C---:B--2---:R-:W-:Y:S02]  /*4a70*/  IADD3 R5, R249.reuse, 0xc0, RZ ;  /* 0x000000c0f9057810 */ /* 0x044fe40007ffe0ff */
[----:B---3--:R-:W-:Y:S02]  /*4a80*/  IADD3 R12, R249, 0xc0, RZ ;  /* 0x000000c0f90c7810 */ /* 0x008fe40007ffe0ff */
[----:B------:R-:W-:Y:S02]  /*4a90*/  LEA R6, P2, R13, R0, 0x1 ;  /* 0x000000000d067211 */ /* 0x000fe400078408ff */
[----:B------:R-:W-:Y:S02]  /*4aa0*/  SHF.R.S32.HI R14, RZ, 0x1f, R14 ;  /* 0x0000001fff0e7819 */ /* 0x000fe4000001140e */
[----:B------:R-:W-:-:S02]  /*4ab0*/  LEA.HI.X R9, R2, R4, R3, 0x1, P1 ;  /* 0x0000000402097211 */ /* 0x000fc400008f0c03 */
[----:B------:R-:W-:Y:S02]  /*4ac0*/  SHF.R.S32.HI R12, RZ, 0x1f, R12 ;  /* 0x0000001fff0c7819 */ /* 0x000fe4000001140c */
[----:B------:R-:W-:Y:S01]  /*4ad0*/  LEA R2, P1, R5, R0, 0x1 ;  /* 0x0000000005027211 */ /* 0x000fe200078208ff */
[----:B------:R1:W-:Y:S01]  /*4ae0*/  LDGSTS.E.BYPASS.LTC128B.128 [R248+0x16880], [R8.64], !P5 ;  /* 0x1688000008f87fae */ /* 0x0003e2000e901d46 */
[-C--:B------:R-:W-:Y:S02]  /*4af0*/  LEA.HI.X R7, R13, R4.reuse, R14, 0x1, P2 ;  /* 0x000000040d077211 */ /* 0x080fe400010f0c0e */
[----:B------:R-:W-:-:S03]  /*4b00*/  LEA.HI.X R3, R5, R4, R12, 0x1, P1 ;  /* 0x0000000405037211 */ /* 0x000fc600008f0c0c */
[----:B------:R1:W-:Y:S04]  /*4b10*/  LDGSTS.E.BYPASS.LTC128B.128 [R248+0x18080], [R6.64], !P4 ;  /* 0x1808000006f87fae */ /* 0x0003e8000e101d46 */
[----:B------:R1:W-:Y:S02]  /*4b20*/  LDGSTS.E.BYPASS.LTC128B.128 [R248+0x19880], [R2.64], !P3 ;  /* 0x1988000002f87fae */ /* 0x0003e4000d901d46 */
.L_x_35:
[----:B------:R-:W-:Y:S05]  /*4b30*/  BSYNC B1 ;  /* 0x0000000000017941 */ /* 0x000fea0003800000 */
.L_x_34:
[----:B----4-:R-:W4:Y:S04]  /*4b40*/  LDL R0, [R1+0x84] ;  /* 0x0000840001007983 */ /* 0x010f280000100800 */
[----:B------:R-:W0:Y:S01]  /*4b50*/  LDGDEPBAR ;  /* 0x00000000000079af */ /* 0x000e220000000000 */
[----:B----4-:R-:W-:-:S05]  /*4b60*/  IMAD.IADD R0, R64, 0x1, -R0 ;  /* 0x0000000140007824 */ /* 0x010fca00078e0a00 */
[C---:B------:R-:W-:Y:S02]  /*4b70*/  ISETP.GT.AND P3, PT, R0.reuse, RZ, PT ;  /* 0x000000ff0000720c */ /* 0x040fe40003f64270 */
[C---:B------:R-:W-:Y:S02]  /*4b80*/  ISETP.GT.AND P2, PT, R0.reuse, 0x1, PT ;  /* 0x000000010000780c */ /* 0x040fe40003f44270 */
[----:B------:R-:W-:Y:S02]  /*4b90*/  ISETP.GT.AND P1, PT, R0, 0x8, PT ;  /* 0x000000080000780c */ /* 0x000fe40003f24270 */
[----:B-1----:R-:W-:Y:S02]  /*4ba0*/  FSEL R9, R38, -INF , P3 ;  /* 0xff80000026097808 */ /* 0x002fe40001800000 */
[----:B------:R-:W-:Y:S02]  /*4bb0*/  FSEL R7, R36, -INF , P3 ;  /* 0xff80000024077808 */ /* 0x000fe40001800000 */
[----:B------:R-:W-:-:S02]  /*4bc0*/  FSEL R8, R39, -INF , P2 ;  /* 0xff80000027087808 */ /* 0x000fc40001000000 */
[----:B------:R-:W-:Y:S02]  /*4bd0*/  FSEL R6, R37, -INF , P2 ;  /* 0xff80000025067808 */ /* 0x000fe40001000000 */
[----:B------:R-:W-:Y:S02]  /*4be0*/  ISETP.GT.AND P3, PT, R0, 0x9, PT ;  /* 0x000000090000780c */ /* 0x000fe40003f64270 */
[----:B------:R-:W-:Y:S02]  /*4bf0*/  FSEL R17, R34, -INF , P1 ;  /* 0xff80000022117808 */ /* 0x000fe40000800000 */
[----:B------:R-:W-:Y:S02]  /*4c00*/  FSEL R11, R32, -INF , P1 ;  /* 0xff800000200b7808 */ /* 0x000fe40000800000 */
[----:B------:R-:W-:Y:S02]  /*4c10*/  FMNMX.FTZ R3, R7, R6, !PT ;  /* 0x0000000607037209 */ /* 0x000fe40007810000 */
[----:B------:R-:W-:-:S02]  /*4c20*/  FMNMX.FTZ R2, R9, R8, !PT ;  /* 0x0000000809027209 */ /* 0x000fc40007810000 */
[C---:B------:R-:W-:Y:S02]  /*4c30*/  ISETP.GT.AND P2, PT, R0.reuse, 0x10, PT ;  /* 0x000000100000780c */ /* 0x040fe40003f44270 */
[----:B------:R-:W-:Y:S02]  /*4c40*/  FSEL R16, R35, -INF , P3 ;  /* 0xff80000023107808 */ /* 0x000fe40001800000 */
[----:B------:R-:W-:Y:S02]  /*4c50*/  FSEL R10, R33, -INF , P3 ;  /* 0xff800000210a7808 */ /* 0x000fe40001800000 */
[----:B------:R-:W-:Y:S02]  /*4c60*/  FMNMX.FTZ R3, R11, R3, !PT ;  /* 0x000000030b037209 */ /* 0x000fe40007810000 */
[----:B------:R-:W-:Y:S02]  /*4c70*/  FMNMX.FTZ R2, R17, R2, !PT ;  /* 0x0000000211027209 */ /* 0x000fe40007810000 */
[----:B------:R-:W-:-:S02]  /*4c80*/  ISETP.GT.AND P1, PT, R0, 0x11, PT ;  /* 0x000000110000780c */ /* 0x000fc40003f24270 */
[----:B------:R-:W-:Y:S02]  /*4c90*/  FSEL R18, R22, -INF , P2 ;  /* 0xff80000016127808 */ /* 0x000fe40001000000 */
[----:B------:R-:W-:Y:S02]  /*4ca0*/  FSEL R13, R20, -INF , P2 ;  /* 0xff800000140d7808 */ /* 0x000fe40001000000 */
[----:B------:R-:W-:Y:S02]  /*4cb0*/  FMNMX.FTZ R3, R10, R3, !PT ;  /* 0x000000030a037209 */ /* 0x000fe40007810000 */
[----:B------:R-:W-:Y:S02]  /*4cc0*/  FMNMX.FTZ R2, R16, R2, !PT ;  /* 0x0000000210027209 */ /* 0x000fe40007810000 */
[----:B------:R-:W-:Y:S02]  /*4cd0*/  FSEL R19, R23, -INF , P1 ;  /* 0xff80000017137808 */ /* 0x000fe40000800000 */
[----:B--23--:R-:W-:-:S02]  /*4ce0*/  FSEL R12, R21, -INF , P1 ;  /* 0xff800000150c7808 */ /* 0x00cfc40000800000 */
[----:B------:R-:W-:Y:S02]  /*4cf0*/  ISETP.GT.AND P2, PT, R0, 0x18, PT ;  /* 0x000000180000780c */ /* 0x000fe40003f44270 */
[----:B------:R-:W-:Y:S02]  /*4d00*/  FMNMX.FTZ R3, R13, R3, !PT ;  /* 0x000000030d037209 */ /* 0x000fe40007810000 */
[----:B------:R-:W-:Y:S02]  /*4d10*/  FMNMX.FTZ R2, R18, R2, !PT ;  /* 0x0000000212027209 */ /* 0x000fe40007810000 */
[----:B------:R-:W-:Y:S02]  /*4d20*/  ISETP.GT.AND P1, PT, R0, 0x19, PT ;  /* 0x000000190000780c */ /* 0x000fe40003f24270 */
[----:B------:R-:W-:Y:S02]  /*4d30*/  FSEL R24, R30, -INF , P2 ;  /* 0xff8000001e187808 */ /* 0x000fe40001000000 */
[----:B------:R-:W-:-:S02]  /*4d40*/  FSEL R15, R28, -INF , P2 ;  /* 0xff8000001c0f7808 */ /* 0x000fc40001000000 */
        /* <DEDUP_REMOVED lines=8> */
[----:B------:R-:W-:Y:S02]  /*4dd0*/  FSEL R76, R44, -INF , P1 ;  /* 0xff8000002c4c7808 */ /* 0x000fe40000800000 */
[C---:B------:R-:W-:Y:S02]  /*4de0*/  ISETP.GT.AND P3, PT, R0.reuse, 0x21, PT ;  /* 0x000000210000780c */ /* 0x040fe40003f64270 */
[C---:B------:R-:W-:Y:S02]  /*4df0*/  ISETP.GT.AND P2, PT, R0.reuse, 0x28, PT ;  /* 0x000000280000780c */ /* 0x040fe40003f44270 */
[----:B------:R-:W-:-:S02]  /*4e00*/  ISETP.GT.AND P1, PT, R0, 0x29, PT ;  /* 0x000000290000780c */ /* 0x000fc40003f24270 */
[----:B------:R-:W-:Y:S02]  /*4e10*/  FMNMX.FTZ R0, R14, R3, !PT ;  /* 0x000000030e007209 */ /* 0x000fe40007810000 */
[----:B------:R-:W-:Y:S02]  /*4e20*/  FMNMX.FTZ R2, R25, R2, !PT ;  /* 0x0000000219027209 */ /* 0x000fe40007810000 */
[----:B------:R-:W-:Y:S02]  /*4e30*/  FSEL R78, R47, -INF , P3 ;  /* 0xff8000002f4e7808 */ /* 0x000fe40001800000 */
[----:B------:R-:W-:Y:S02]  /*4e40*/  FSEL R74, R45, -INF , P3 ;  /* 0xff8000002d4a7808 */ /* 0x000fe40001800000 */
[----:B------:R-:W-:Y:S02]  /*4e50*/  FMNMX.FTZ R0, R76, R0, !PT ;  /* 0x000000004c007209 */ /* 0x000fe40007810000 */
[----:B------:R-:W-:-:S02]  /*4e60*/  FMNMX.FTZ R2, R79, R2, !PT ;  /* 0x000000024f027209 */ /* 0x000fc40007810000 */
[----:B------:R-:W-:Y:S02]  /*4e70*/  FSEL R77, R42, -INF , P2 ;  /* 0xff8000002a4d7808 */ /* 0x000fe40001000000 */
[----:B------:R-:W-:Y:S02]  /*4e80*/  FSEL R73, R40, -INF , P2 ;  /* 0xff80000028497808 */ /* 0x000fe40001000000 */
[----:B------:R-:W-:Y:S02]  /*4e90*/  FMNMX.FTZ R0, R74, R0, !PT ;  /* 0x000000004a007209 */ /* 0x000fe40007810000 */
[----:B------:R-:W-:Y:S02]  /*4ea0*/  FMNMX.FTZ R2, R78, R2, !PT ;  /* 0x000000024e027209 */ /* 0x000fe40007810000 */
[----:B------:R-:W-:Y:S02]  /*4eb0*/  FSEL R75, R43, -INF , P1 ;  /* 0xff8000002b4b7808 */ /* 0x000fe40000800000 */
[----:B------:R-:W-:-:S02]  /*4ec0*/  FSEL R72, R41, -INF , P1 ;  /* 0xff80000029487808 */ /* 0x000fc40000800000 */
[----:B------:R-:W-:Y:S02]  /*4ed0*/  FMNMX.FTZ R0, R73, R0, !PT ;  /* 0x0000000049007209 */ /* 0x000fe40007810000 */
[----:B------:R-:W-:Y:S02]  /*4ee0*/  FMNMX.FTZ R2, R77, R2, !PT ;  /* 0x000000024d027209 */ /* 0x000fe40007810000 */
[----:B------:R-:W-:Y:S02]  /*4ef0*/  FMNMX.FTZ R4, R72, R0, !PT ;  /* 0x0000000048047209 */ /* 0x000fe40007810000 */
[----:B------:R-:W-:Y:S01]  /*4f00*/  FMNMX.FTZ R5, R75, R2, !PT ;  /* 0x000000024b057209 */ /* 0x000fe20007810000 */
[----:B------:R-:W-:Y:S05]  /*4f10*/  BRA.DIV ~URZ, `(.L_x_41) ;  /* 0x0000a9627f007947 */ /* 0x000fea000b800000 */
[----:B------:R1:W2:Y:S02]  /*4f20*/  SHFL.BFLY PT, R0, R4, 0x2, 0x1f ;  /* 0x0c401f0004007f89 */ /* 0x0002a400000e0000 */
.L_x_123:
[----:B-12---:R-:W-:Y:S01]  /*4f30*/  FMNMX.FTZ R4, R4, R0, !PT ;  /* 0x0000000004047209 */ /* 0x006fe20007810000 */
[----:B------:R-:W-:Y:S05]  /*4f40*/  BRA.DIV ~URZ, `(.L_x_42) ;  /* 0x0000a9827f007947 */ /* 0x000fea000b800000 */
[----:B------:R-:W1:Y:S04]  /*4f50*/  SHFL.BFLY PT, R0, R5, 0x2, 0x1f ;  /* 0x0c401f0005007f89 */ /* 0x000e6800000e0000 */
[----:B------:R-:W2:Y:S01]  /*4f60*/  SHFL.BFLY PT, R2, R4, 0x1, 0x1f ;  /* 0x0c201f0004027f89 */ /* 0x000ea200000e0000 */
[----:B-1----:R-:W-:-:S02]  /*4f70*/  FMNMX.FTZ R5, R5, R0, !PT ;  /* 0x0000000005057209 */ /* 0x002fc40007810000 */
[----:B--2---:R-:W-:-:S03]  /*4f80*/  FMNMX.FTZ R134, R4, R2, !PT ;  /* 0x0000000204867209 */ /* 0x004fc60007810000 */
[----:B------:R1:W2:Y:S04]  /*4f90*/  SHFL.BFLY PT, R3, R5, 0x1, 0x1f ;  /* 0x0c201f0005037f89 */ /* 0x0002a800000e0000 */
.L_x_124:
[C---:B------:R-:W-:Y:S01]  /*4fa0*/  FMUL.FTZ R2, R134.reuse, c[0x0][0x2d0] ;  /* 0x0000b40086027a20 */ /* 0x040fe20000410000 */
[----:B------:R-:W-:Y:S01]  /*4fb0*/  FSETP.NEU.FTZ.AND P1, PT, R134, -INF , PT ;  /* 0xff8000008600780b */ /* 0x000fe20003f3d000 */
[----:B------:R-:W-:Y:S01]  /*4fc0*/  WARPSYNC 0xffffffff ;  /* 0xffffffff00007948 */ /* 0x000fe20003800000 */
[----:B--2---:R-:W-:Y:S01]  /*4fd0*/  FMNMX.FTZ R133, R3, R5, !PT ;  /* 0x0000000503857209 */ /* 0x004fe20007810000 */
[----:B------:R-:W-:Y:S01]  /*4fe0*/  LDSM.16.MT88.4 R28, [R240] ;  /* 0x00000000f01c783b */ /* 0x000fe20000004200 */
[----:B------:R-:W-:Y:S02]  /*4ff0*/  FSEL R2, R2, RZ, P1 ;  /* 0x000000ff02027208 */ /* 0x000fe40000800000 */
[C---:B------:R-:W-:Y:S01]  /*5000*/  FSETP.NEU.FTZ.AND P1, PT, R133.reuse, -INF , PT ;  /* 0xff8000008500780b */ /* 0x040fe20003f3d000 */
[----:B------:R-:W-:Y:S01]  /*5010*/  FMUL.FTZ R4, R133, c[0x0][0x2d0] ;  /* 0x0000b40085047a20 */ /* 0x000fe20000410000 */
[----:B------:R-:W-:Y:S01]  /*5020*/  LDSM.16.MT88.4 R32, [R240+0x800] ;  /* 0x00080000f020783b */ /* 0x000fe20000004200 */
[----:B------:R-:W-:-:S02]  /*5030*/  FFMA.FTZ R0, R7, c[0x0][0x2d0], -R2 ;  /* 0x0000b40007007a23 */ /* 0x000fc40000010802 */
[--C-:B------:R-:W-:Y:S01]  /*5040*/  FFMA.FTZ R3, R12, c[0x0][0x2d0], -R2.reuse ;  /* 0x0000b4000c037a23 */ /* 0x100fe20000010802 */
[----:B------:R-:W-:Y:S01]  /*5050*/  LDSM.16.MT88.4 R36, [R238+0x800] ;  /* 0x00080000ee24783b */ /* 0x000fe20000004200 */
[----:B------:R2:W-:Y:S03]  /*5060*/  MUFU.EX2 R101, R0 ;  /* 0x0000000000657308 */ /* 0x0005e60000000800 */
[----:B------:R-:W-:Y:S04]  /*5070*/  LDSM.16.MT88.4 R48, [R239] ;  /* 0x00000000ef30783b */ /* 0x000fe80000004200 */
[----:B------:R-:W-:Y:S01]  /*5080*/  LDSM.16.MT88.4 R56, [R243] ;  /* 0x00000000f338783b */ /* 0x000fe20000004200 */
[----:B------:R-:W-:Y:S03]  /*5090*/  MUFU.EX2 R127, R3 ;  /* 0x00000003007f7308 */ /* 0x000fe60000000800 */
[----:B------:R-:W-:Y:S04]  /*50a0*/  LDSM.16.MT88.4 R60, [R238+0x1800] ;  /* 0x00180000ee3c783b */ /* 0x000fe80000004200 */
[----:B------:R-:W-:Y:S01]  /*50b0*/  LDSM.16.MT88.4 R64, [R239+0x800] ;  /* 0x00080000ef40783b */ /* 0x000fe20000004200 */
[----:B--2---:R-:W-:-:S03]  /*50c0*/  FFMA.FTZ R0, R6, c[0x0][0x2d0], -R2 ;  /* 0x0000b40006007a23 */ /* 0x004fc60000010802 */
[----:B------:R-:W-:Y:S01]  /*50d0*/  LDSM.16.MT88.4 R68, [R240+0x2000] ;  /* 0x00200000f044783b */ /* 0x000fe20000004200 */
[----:B------:R2:W-:Y:S03]  /*50e0*/  MUFU.EX2 R100, R0 ;  /* 0x0000000000647308 */ /* 0x0005e60000000800 */
[----:B------:R-:W-:Y:S01]  /*50f0*/  LDSM.16.MT88.4 R52, [R239+0x1800] ;  /* 0x00180000ef34783b */ /* 0x000fe20000004200 */
[----:B--2---:R-:W-:-:S04]  /*5100*/  FFMA.FTZ R0, R11, c[0x0][0x2d0], -R2 ;  /* 0x0000b4000b007a23 */ /* 0x004fc80000010802 */
[----:B------:R2:W-:Y:S02]  /*5110*/  MUFU.EX2 R116, R0 ;  /* 0x0000000000747308 */ /* 0x0005e40000000800 */
[----:B--2---:R-:W-:-:S06]  /*5120*/  FFMA.FTZ R0, R10, c[0x0][0x2d0], -R2 ;  /* 0x0000b4000a007a23 */ /* 0x004fcc0000010802 */
[----:B------:R2:W3:Y:S02]  /*5130*/  MUFU.EX2 R110, R0 ;  /* 0x00000000006e7308 */ /* 0x0004e40000000800 */
[----:B--2---:R-:W-:Y:S01]  /*5140*/  FFMA.FTZ R0, R13, c[0x0][0x2d0], -R2 ;  /* 0x0000b4000d007a23 */ /* 0x004fe20000010802 */
[----:B---3--:R-:W-:-:S05]  /*5150*/  F2FP.BF16.PACK_AB R10, R110, R116 ;  /* 0x000000746e0a723e */ /* 0x008fca00000010ff */
[----:B------:R2:W-:Y:S02]  /*5160*/  MUFU.EX2 R117, R0 ;  /* 0x0000000000757308 */ /* 0x0005e40000000800 */
[----:B--2---:R-:W-:Y:S02]  /*5170*/  FSEL R0, R4, RZ, P1 ;  /* 0x000000ff04007208 */ /* 0x004fe40000800000 */
[----:B-1----:R-:W1:Y:S03]  /*5180*/  LDSM.16.MT88.4 R4, [R238] ;  /* 0x00000000ee04783b */ /* 0x002e660000004200 */
[----:B------:R-:W-:-:S04]  /*5190*/  FFMA.FTZ R3, R9, c[0x0][0x2d0], -R0 ;  /* 0x0000b40009037a23 */ /* 0x000fc80000010800 */
[----:B------:R2:W-:Y:S02]  /*51a0*/  MUFU.EX2 R109, R3 ;  /* 0x00000003006d7308 */ /* 0x0005e40000000800 */
[----:B--2---:R-:W-:Y:S01]  /*51b0*/  FFMA.FTZ R3, R8, c[0x0][0x2d0], -R0 ;  /* 0x0000b40008037a23 */ /* 0x004fe20000010800 */
[----:B------:R-:W-:-:S05]  /*51c0*/  F2FP.BF16.PACK_AB R8, R100, R101 ;  /* 0x000000656408723e */ /* 0x000fca00000010ff */
[----:B------:R2:W3:Y:S02]  /*51d0*/  MUFU.EX2 R108, R3 ;  /* 0x00000003006c7308 */ /* 0x0004e40000000800 */
[----:B--2---:R-:W-:Y:S01]  /*51e0*/  FFMA.FTZ R3, R17, c[0x0][0x2d0], -R0 ;  /* 0x0000b40011037a23 */ /* 0x004fe20000010800 */
[----:B---3--:R-:W-:-:S05]  /*51f0*/  F2FP.BF16.PACK_AB R9, R108, R109 ;  /* 0x0000006d6c09723e */ /* 0x008fca00000010ff */
[----:B------:R2:W-:Y:S02]  /*5200*/  MUFU.EX2 R111, R3 ;  /* 0x00000003006f7308 */ /* 0x0005e40000000800 */
[----:B--2---:R-:W-:-:S06]  /*5210*/  FFMA.FTZ R3, R16, c[0x0][0x2d0], -R0 ;  /* 0x0000b40010037a23 */ /* 0x004fcc0000010800 */
[----:B------:R2:W3:Y:S02]  /*5220*/  MUFU.EX2 R119, R3 ;  /* 0x0000000300777308 */ /* 0x0004e40000000800 */
[----:B--2---:R-:W-:Y:S01]  /*5230*/  FFMA.FTZ R3, R15, c[0x0][0x2d0], -R2 ;  /* 0x0000b4000f037a23 */ /* 0x004fe20000010802 */
[----:B---3--:R-:W-:-:S05]  /*5240*/  F2FP.BF16.PACK_AB R11, R119, R111 ;  /* 0x0000006f770b723e */ /* 0x008fca00000010ff */
[----:B------:R2:W-:Y:S02]  /*5250*/  MUFU.EX2 R125, R3 ;  /* 0x00000003007d7308 */ /* 0x0005e40000000800 */
[C---:B-1----:R-:W-:Y:S07]  /*5260*/  HMMA.16816.F32.BF16 R40, R8.reuse, R4, RZ ;  /* 0x000000040828723c */ /* 0x042fee00000418ff */
[----:B------:R-:W-:Y:S01]  /*5270*/  F2FP.BF16.PACK_AB R4, R127, R117 ;  /* 0x000000757f04723e */ /* 0x000fe200000010ff */
[----:B------:R-:W-:Y:S01]  /*5280*/  HMMA.16816.F32.BF16 R20, R8, R6, RZ ;  /* 0x000000060814723c */ /* 0x000fe200000418ff */
[----:B--2---:R-:W-:-:S04]  /*5290*/  FFMA.FTZ R3, R14, c[0x0][0x2d0], -R2 ;  /* 0x0000b4000e037a23 */ /* 0x004fc80000010802 */
[----:B------:R1:W2:Y:S03]  /*52a0*/  MUFU.EX2 R126, R3 ;  /* 0x00000003007e7308 */ /* 0x0002a60000000800 */
[----:B------:R-:W-:Y:S01]  /*52b0*/  HMMA.16816.F32.BF16 R12, R8, R30, RZ ;  /* 0x0000001e080c723c */ /* 0x000fe200000418ff */
[----:B-1----:R-:W-:Y:S01]  /*52c0*/  FFMA.FTZ R3, R18, c[0x0][0x2d0], -R0 ;  /* 0x0000b40012037a23 */ /* 0x002fe20000010800 */
[----:B--2---:R-:W-:-:S03]  /*52d0*/  F2FP.BF16.PACK_AB R6, R126, R125 ;  /* 0x0000007d7e06723e */ /* 0x004fc600000010ff */
[----:B------:R1:W-:Y:S02]  /*52e0*/  MUFU.EX2 R118, R3 ;  /* 0x0000000300767308 */ /* 0x0003e40000000800 */
[--C-:B-1----:R-:W-:Y:S02]  /*52f0*/  FFMA.FTZ R3, R19, c[0x0][0x2d0], -R0.reuse ;  /* 0x0000b40013037a23 */ /* 0x102fe40000010800 */
[C---:B------:R-:W-:Y:S04]  /*5300*/  HMMA.16816.F32.BF16 R16, R8.reuse, R28, RZ ;  /* 0x0000001c0810723c */ /* 0x040fe800000418ff */
[----:B------:R1:W2:Y:S04]  /*5310*/  MUFU.EX2 R124, R3 ;  /* 0x00000003007c7308 */ /* 0x0002a80000000800 */
[----:B------:R-:W-:Y:S01]  /*5320*/  HMMA.16816.F32.BF16 R28, R8, R50, RZ ;  /* 0x00000032081c723c */ /* 0x000fe200000418ff */
[----:B-1----:R-:W-:Y:S01]  /*5330*/  FFMA.FTZ R3, R24, c[0x0][0x2d0], -R0 ;  /* 0x0000b40018037a23 */ /* 0x002fe20000010800 */
[----:B--2---:R-:W-:-:S03]  /*5340*/  F2FP.BF16.PACK_AB R5, R124, R118 ;  /* 0x000000767c05723e */ /* 0x004fc600000010ff */
[----:B------:R1:W-:Y:S02]  /*5350*/  MUFU.EX2 R129, R3 ;  /* 0x0000000300817308 */ /* 0x0003e40000000800 */
[----:B-1----:R-:W-:Y:S02]  /*5360*/  FFMA.FTZ R3, R25, c[0x0][0x2d0], -R0 ;  /* 0x0000b40019037a23 */ /* 0x002fe40000010800 */
[----:B------:R-:W-:Y:S04]  /*5370*/  HMMA.16816.F32.BF16 R24, R8, R56, RZ ;  /* 0x000000380818723c */ /* 0x000fe800000418ff */
[----:B------:R-:W1:Y:S02]  /*5380*/  MUFU.EX2 R128, R3 ;  /* 0x0000000300807308 */ /* 0x000e640000000800 */
[----:B-1----:R-:W-:-:S07]  /*5390*/  F2FP.BF16.PACK_AB R7, R128, R129 ;  /* 0x000000818007723e */ /* 0x002fce00000010ff */
[C---:B------:R-:W-:Y:S08]  /*53a0*/  HMMA.16816.F32.BF16 R44, R4.reuse, R34, R12 ;  /* 0x00000022042c723c */ /* 0x040ff0000004180c */
[C---:B------:R-:W-:Y:S01]  /*53b0*/  HMMA.16816.F32.BF16 R156, R4.reuse, R36, R40 ;  /* 0x00000024049c723c */ /* 0x040fe20000041828 */
[----:B------:R-:W-:Y:S07]  /*53c0*/  LDSM.16.MT88.4 R40, [R241+0x800] ;  /* 0x00080000f128783b */ /* 0x000fee0000004200 */
[C---:B------:R-:W-:Y:S01]  /*53d0*/  HMMA.16816.F32.BF16 R136, R4.reuse, R38, R20 ;  /* 0x000000260488723c */ /* 0x040fe20000041814 */
[----:B------:R-:W-:Y:S07]  /*53e0*/  LDSM.16.MT88.4 R36, [R238+0x2000] ;  /* 0x00200000ee24783b */ /* 0x000fee0000004200 */
[----:B------:R-:W-:Y:S01]  /*53f0*/  MOV R155, R44 ;  /* 0x0000002c009b7202 */ /* 0x000fe20000000f00 */
[----:B------:R-:W-:Y:S01]  /*5400*/  IMAD.MOV.U32 R153, RZ, RZ, R46 ;  /* 0x000000ffff997224 */ /* 0x000fe200078e002e */
[----:B------:R-:W-:Y:S01]  /*5410*/  MOV R154, R45 ;  /* 0x0000002d009a7202 */ /* 0x000fe20000000f00 */
[----:B------:R-:W-:Y:S01]  /*5420*/  HMMA.16816.F32.BF16 R148, R4, R32, R16 ;  /* 0x000000200494723c */ /* 0x000fe20000041810 */
[----:B------:R-:W-:-:S02]  /*5430*/  MOV R152, R47 ;  /* 0x0000002f00987202 */ /* 0x000fc40000000f00 */
[----:B------:R-:W1:Y:S05]  /*5440*/  LDSM.16.MT88.4 R44, [R240+0x1800] ;  /* 0x00180000f02c783b */ /* 0x000e6a0000004200 */
[C---:B------:R-:W-:Y:S08]  /*5450*/  HMMA.16816.F32.BF16 R16, R8.reuse, R60, RZ ;  /* 0x0000003c0810723c */ /* 0x040ff000000418ff */
[C---:B------:R-:W-:Y:S01]  /*5460*/  HMMA.16816.F32.BF16 R12, R8.reuse, R62, RZ ;  /* 0x0000003e080c723c */ /* 0x040fe200000418ff */
[----:B------:R-:W-:Y:S07]  /*5470*/  LDSM.16.MT88.4 R60, [R239+0x2000] ;  /* 0x00200000ef3c783b */ /* 0x000fee0000004200 */
[C---:B------:R-:W-:Y:S01]  /*5480*/  HMMA.16816.F32.BF16 R20, R8.reuse, R58, RZ ;  /* 0x0000003a0814723c */ /* 0x040fe200000418ff */
[----:B------:R-:W-:Y:S07]  /*5490*/  LDSM.16.MT88.4 R56, [R241+0x2000] ;  /* 0x00200000f138783b */ /* 0x000fee0000004200 */
[----:B------:R-:W-:Y:S01]  /*54a0*/  HMMA.16816.F32.BF16 R32, R8, R48, RZ ;  /* 0x000000300820723c */ /* 0x000fe200000418ff */
[----:B------:R-:W2:Y:S07]  /*54b0*/  LDSM.16.MT88.4 R48, [R241+0x1800] ;  /* 0x00180000f130783b */ /* 0x000eae0000004200 */
[----:B------:R-:W-:Y:S08]  /*54c0*/  HMMA.16816.F32.BF16 R80, R4, R66, R28 ;  /* 0x000000420450723c */ /* 0x000ff0000004181c */
[----:B-1----:R-:W-:Y:S08]  /*54d0*/  HMMA.16816.F32.BF16 R28, R8, R46, RZ ;  /* 0x0000002e081c723c */ /* 0x002ff000000418ff */
[C---:B------:R-:W-:Y:S08]  /*54e0*/  HMMA.16816.F32.BF16 R24, R4.reuse, R40, R24 ;  /* 0x000000280418723c */ /* 0x040ff00000041818 */
[----:B------:R-:W-:Y:S01]  /*54f0*/  HMMA.16816.F32.BF16 R16, R4, R36, R16 ;  /* 0x000000240410723c */ /* 0x000fe20000041810 */
[----:B------:R-:W-:Y:S01]  /*5500*/  MOV R147, R80 ;  /* 0x0000005000937202 */ /* 0x000fe20000000f00 */
[----:B------:R-:W-:Y:S01]  /*5510*/  IMAD.MOV.U32 R146, RZ, RZ, R81 ;  /* 0x000000ffff927224 */ /* 0x000fe200078e0051 */
[----:B------:R-:W-:-:S02]  /*5520*/  MOV R145, R82 ;  /* 0x0000005200917202 */ /* 0x000fc40000000f00 */
[----:B------:R-:W-:-:S03]  /*5530*/  MOV R144, R83 ;  /* 0x0000005300907202 */ /* 0x000fc60000000f00 */
[C---:B------:R-:W-:Y:S08]  /*5540*/  HMMA.16816.F32.BF16 R12, R4.reuse, R38, R12 ;  /* 0x00000026040c723c */ /* 0x040ff0000004180c */
[----:B------:R-:W-:Y:S01]  /*5550*/  HMMA.16816.F32.BF16 R20, R4, R42, R20 ;  /* 0x0000002a0414723c */ /* 0x000fe20000041814 */
[----:B------:R-:W1:Y:S01]  /*5560*/  LDSM.16.MT88.4 R40, [R238+0x3000] ;  /* 0x00300000ee28783b */ /* 0x000e620000004200 */
[----:B------:R-:W-:Y:S01]  /*5570*/  IMAD.MOV.U32 R104, RZ, RZ, R26 ;  /* 0x000000ffff687224 */ /* 0x000fe200078e001a */
[----:B------:R-:W-:Y:S01]  /*5580*/  MOV R103, R27 ;  /* 0x0000001b00677202 */ /* 0x000fe20000000f00 */
[----:B------:R-:W-:Y:S01]  /*5590*/  IMAD.MOV.U32 R99, RZ, RZ, R24 ;  /* 0x000000ffff637224 */ /* 0x000fe200078e0018 */
[----:B------:R-:W-:-:S03]  /*55a0*/  MOV R102, R25 ;  /* 0x0000001900667202 */ /* 0x000fc60000000f00 */
[----:B------:R-:W-:Y:S01]  /*55b0*/  HMMA.16816.F32.BF16 R36, R4, R70, R28 ;  /* 0x000000460424723c */ /* 0x000fe2000004181c */
[----:B------:R-:W-:Y:S01]  /*55c0*/  MOV R135, R16 ;  /* 0x0000001000877202 */ /* 0x000fe20000000f00 */
[----:B------:R-:W-:Y:S01]  /*55d0*/  IMAD.MOV.U32 R132, RZ, RZ, R17 ;  /* 0x000000ffff847224 */ /* 0x000fe200078e0011 */
[----:B------:R-:W-:Y:S02]  /*55e0*/  MOV R131, R18 ;  /* 0x0000001200837202 */ /* 0x000fe40000000f00 */
[----:B------:R-:W-:-:S03]  /*55f0*/  MOV R130, R19 ;  /* 0x0000001300827202 */ /* 0x000fc60000000f00 */
[----:B------:R-:W-:Y:S01]  /*5600*/  HMMA.16816.F32.BF16 R140, R4, R64, R32 ;  /* 0x00000040048c723c */ /* 0x000fe20000041820 */
[----:B------:R-:W-:Y:S01]  /*5610*/  IMAD.MOV.U32 R94, RZ, RZ, R13 ;  /* 0x000000ffff5e7224 */ /* 0x000fe200078e000d */
[----:B------:R-:W-:Y:S01]  /*5620*/  MOV R91, R14 ;  /* 0x0000000e005b7202 */ /* 0x000fe20000000f00 */
[----:B------:R-:W-:Y:S01]  /*5630*/  IMAD.MOV.U32 R89, RZ, RZ, R12 ;  /* 0x000000ffff597224 */ /* 0x000fe200078e000c */
[----:B------:R-:W-:-:S04]  /*5640*/  MOV R90, R15 ;  /* 0x0000000f005a7202 */ /* 0x000fc80000000f00 */
[----:B------:R-:W-:Y:S01]  /*5650*/  HMMA.16816.F32.BF16 R32, R8, R44, RZ ;  /* 0x0000002c0820723c */ /* 0x000fe200000418ff */
[----:B------:R-:W-:Y:S01]  /*5660*/  MOV R98, R21 ;  /* 0x0000001500627202 */ /* 0x000fe20000000f00 */
[----:B------:R-:W-:Y:S01]  /*5670*/  IMAD.MOV.U32 R96, RZ, RZ, R23 ;  /* 0x000000ffff607224 */ /* 0x000fe200078e0017 */
[----:B------:R-:W-:Y:S01]  /*5680*/  MOV R97, R22 ;  /* 0x0000001600617202 */ /* 0x000fe20000000f00 */
[----:B------:R-:W-:Y:S01]  /*5690*/  LDSM.16.MT88.4 R44, [R239+0x3800] ;  /* 0x00380000ef2c783b */ /* 0x000fe20000004200 */
[----:B------:R-:W-:-:S03]  /*56a0*/  MOV R95, R20 ;  /* 0x00000014005f7202 */ /* 0x000fc60000000f00 */
[C---:B------:R-:W-:Y:S01]  /*56b0*/  HMMA.16816.F32.BF16 R24, R8.reuse, R52, RZ ;  /* 0x000000340818723c */ /* 0x040fe200000418ff */
[----:B------:R-:W-:Y:S01]  /*56c0*/  MOV R88, R37 ;  /* 0x0000002500587202 */ /* 0x000fe20000000f00 */
[----:B------:R-:W-:Y:S01]  /*56d0*/  IMAD.MOV.U32 R87, RZ, RZ, R39 ;  /* 0x000000ffff577224 */ /* 0x000fe200078e0027 */
[----:B------:R-:W-:Y:S02]  /*56e0*/  MOV R93, R38 ;  /* 0x00000026005d7202 */ /* 0x000fe40000000f00 */
[----:B------:R-:W-:Y:S02]  /*56f0*/  MOV R86, R36 ;  /* 0x0000002400567202 */ /* 0x000fe40000000f00 */
[----:B------:R-:W-:Y:S01]  /*5700*/  LDSM.16.MT88.4 R36, [R238+0x3800] ;  /* 0x00380000ee24783b */ /* 0x000fe20000004200 */
[C---:B--2---:R-:W-:Y:S08]  /*5710*/  HMMA.16816.F32.BF16 R16, R8.reuse, R48, RZ ;  /* 0x000000300810723c */ /* 0x044ff000000418ff */
[C---:B------:R-:W-:Y:S01]  /*5720*/  HMMA.16816.F32.BF16 R12, R8.reuse, R50, RZ ;  /* 0x00000032080c723c */ /* 0x040fe200000418ff */
[----:B------:R-:W2:Y:S07]  /*5730*/  LDSM.16.MT88.4 R48, [R240+0x3000] ;  /* 0x00300000f030783b */ /* 0x000eae0000004200 */
[----:B------:R-:W-:Y:S01]  /*5740*/  HMMA.16816.F32.BF16 R20, R8, R54, RZ ;  /* 0x000000360814723c */ /* 0x000fe200000418ff */
[----:B------:R-:W3:Y:S07]  /*5750*/  LDSM.16.MT88.4 R52, [R239+0x3000] ;  /* 0x00300000ef34783b */ /* 0x000eee0000004200 */
[C---:B------:R-:W-:Y:S01]  /*5760*/  HMMA.16816.F32.BF16 R80, R4.reuse, R68, R32 ;  /* 0x000000440450723c */ /* 0x040fe20000041820 */
[----:B------:R-:W4:Y:S07]  /*5770*/  LDSM.16.MT88.4 R32, [R240+0x3800] ;  /* 0x00380000f020783b */ /* 0x000f2e0000004200 */
[----:B------:R-:W-:Y:S08]  /*5780*/  HMMA.16816.F32.BF16 R64, R4, R60, R24 ;  /* 0x0000003c0440723c */ /* 0x000ff00000041818 */
[C---:B-1----:R-:W-:Y:S08]  /*5790*/  HMMA.16816.F32.BF16 R28, R8.reuse, R40, RZ ;  /* 0x00000028081c723c */ /* 0x042ff000000418ff */
[----:B------:R-:W-:Y:S01]  /*57a0*/  HMMA.16816.F32.BF16 R24, R8, R42, RZ ;  /* 0x0000002a0818723c */ /* 0x000fe200000418ff */
[----:B------:R-:W1:Y:S07]  /*57b0*/  LDSM.16.MT88.4 R40, [R241+0x3000] ;  /* 0x00300000f128783b */ /* 0x000e6e0000004200 */
[C---:B------:R-:W-:Y:S08]  /*57c0*/  HMMA.16816.F32.BF16 R20, R4.reuse, R62, R20 ;  /* 0x0000003e0414723c */ /* 0x040ff00000041814 */
[----:B------:R-:W-:Y:S07]  /*57d0*/  HMMA.16816.F32.BF16 R60, R4, R56, R16 ;  /* 0x00000038043c723c */ /* 0x000fee0000041810 */
[----:B------:R-:W-:Y:S01]  /*57e0*/  MOV R56, R89 ;  /* 0x0000005900387202 */ /* 0x000fe20000000f00 */
[----:B--2---:R-:W-:Y:S01]  /*57f0*/  HMMA.16816.F32.BF16 R16, R8, R50, RZ ;  /* 0x000000320810723c */ /* 0x004fe200000418ff */
[----:B------:R-:W-:-:S06]  /*5800*/  MOV R57, R94 ;  /* 0x0000005e00397202 */ /* 0x000fcc0000000f00 */
[----:B------:R-:W-:Y:S01]  /*5810*/  IMAD.MOV.U32 R50, RZ, RZ, R99 ;  /* 0x000000ffff327224 */ /* 0x000fe200078e0063 */
[----:B------:R-:W-:Y:S01]  /*5820*/  HMMA.16816.F32.BF16 R172, R4, R38, R24 ;  /* 0x0000002604ac723c */ /* 0x000fe20000041818 */
[----:B------:R-:W2:Y:S01]  /*5830*/  LDSM.16.MT88.4 R24, [R241+0x3800] ;  /* 0x00380000f118783b */ /* 0x000ea20000004200 */
[----:B------:R-:W-:Y:S01]  /*5840*/  MOV R85, R22 ;  /* 0x0000001600557202 */ /* 0x000fe20000000f00 */
[----:B------:R-:W-:Y:S01]  /*5850*/  IMAD.MOV.U32 R84, RZ, RZ, R23 ;  /* 0x000000ffff547224 */ /* 0x000fe200078e0017 */
[----:B------:R-:W-:Y:S02]  /*5860*/  MOV R92, R21 ;  /* 0x00000015005c7202 */ /* 0x000fe40000000f00 */
[----:B------:R-:W-:Y:S01]  /*5870*/  MOV R3, R20 ;  /* 0x0000001400037202 */ /* 0x000fe20000000f00 */
[----:B------:R-:W-:Y:S01]  /*5880*/  IMAD.MOV.U32 R39, RZ, RZ, R96 ;  /* 0x000000ffff277224 */ /* 0x000fe200078e0060 */
[----:B------:R-:W-:Y:S01]  /*5890*/  HMMA.16816.F32.BF16 R20, R8, R48, RZ ;  /* 0x000000300814723c */ /* 0x000fe200000418ff */
[----:B------:R-:W-:-:S02]  /*58a0*/  MOV R38, R97 ;  /* 0x0000006100267202 */ /* 0x000fc40000000f00 */
[----:B------:R-:W-:-:S04]  /*58b0*/  MOV R51, R102 ;  /* 0x0000006600337202 */ /* 0x000fc80000000f00 */
[----:B------:R-:W-:Y:S01]  /*58c0*/  MOV R49, R103 ;  /* 0x0000006700317202 */ /* 0x000fe20000000f00 */
[----:B------:R-:W-:Y:S01]  /*58d0*/  HMMA.16816.F32.BF16 R176, R4, R58, R12 ;  /* 0x0000003a04b0723c */ /* 0x000fe2000004180c */
[----:B------:R-:W-:-:S06]  /*58e0*/  IMAD.MOV.U32 R48, RZ, RZ, R104 ;  /* 0x000000ffff307224 */ /* 0x000fcc00078e0068 */
[----:B------:R-:W-:Y:S01]  /*58f0*/  IMAD.MOV.U32 R58, RZ, RZ, R91 ;  /* 0x000000ffff3a7224 */ /* 0x000fe200078e005b */
[----:B---3--:R-:W-:Y:S01]  /*5900*/  HMMA.16816.F32.BF16 R12, R8, R52, RZ ;  /* 0x00000034080c723c */ /* 0x008fe200000418ff */
[----:B------:R-:W-:-:S06]  /*5910*/  MOV R59, R90 ;  /* 0x0000005a003b7202 */ /* 0x000fcc0000000f00 */
[----:B------:R-:W-:Y:S01]  /*5920*/  IMAD.MOV.U32 R53, RZ, RZ, R88 ;  /* 0x000000ffff357224 */ /* 0x000fe200078e0058 */
[----:B------:R-:W-:Y:S01]  /*5930*/  HMMA.16816.F32.BF16 R68, R4, R36, R28 ;  /* 0x000000240444723c */ /* 0x000fe2000004181c */
[----:B------:R-:W3:Y:S01]  /*5940*/  LDSM.16.MT88.4 R28, [R238+0x4800] ;  /* 0x00480000ee1c783b */ /* 0x000ee20000004200 */
[----:B------:R-:W-:-:S05]  /*5950*/  IMAD.MOV.U32 R52, RZ, RZ, R86 ;  /* 0x000000ffff347224 */ /* 0x000fca00078e0056 */
[----:B------:R-:W-:Y:S01]  /*5960*/  MOV R37, R98 ;  /* 0x0000006200257202 */ /* 0x000fe20000000f00 */
[----:B----4-:R-:W-:Y:S01]  /*5970*/  HMMA.16816.F32.BF16 R88, R4, R32, R20 ;  /* 0x000000200458723c */ /* 0x010fe20000041814 */
[----:B------:R-:W-:-:S06]  /*5980*/  MOV R36, R95 ;  /* 0x0000005f00247202 */ /* 0x000fcc0000000f00 */
[----:B------:R-:W-:Y:S01]  /*5990*/  MOV R33, R87 ;  /* 0x0000005700217202 */ /* 0x000fe20000000f00 */
[----:B------:R-:W-:Y:S01]  /*59a0*/  HMMA.16816.F32.BF16 R96, R4, R34, R16 ;  /* 0x000000220460723c */ /* 0x000fe20000041810 */
[----:B------:R-:W-:-:S06]  /*59b0*/  MOV R32, R93 ;  /* 0x0000005d00207202 */ /* 0x000fcc0000000f00 */
[----:B------:R-:W-:Y:S01]  /*59c0*/  MOV R34, R85 ;  /* 0x0000005500227202 */ /* 0x000fe20000000f00 */
[----:B-1----:R-:W-:Y:S01]  /*59d0*/  HMMA.16816.F32.BF16 R16, R8, R40, RZ ;  /* 0x000000280810723c */ /* 0x002fe200000418ff */
[----:B------:R-:W-:-:S06]  /*59e0*/  MOV R35, R84 ;  /* 0x0000005400237202 */ /* 0x000fcc0000000f00 */
[----:B------:R-:W-:Y:S01]  /*59f0*/  IMAD.MOV.U32 R40, RZ, RZ, R50 ;  /* 0x000000ffff287224 */ /* 0x000fe200078e0032 */
[----:B------:R-:W-:Y:S01]  /*5a00*/  HMMA.16816.F32.BF16 R84, R4, R44, R12 ;  /* 0x0000002c0454723c */ /* 0x000fe2000004180c */
[----:B------:R-:W-:Y:S02]  /*5a10*/  MOV R41, R51 ;  /* 0x0000003300297202 */ /* 0x000fe40000000f00 */
[----:B------:R-:W-:Y:S02]  /*5a20*/  MOV R50, R131 ;  /* 0x0000008300327202 */ /* 0x000fe40000000f00 */
[----:B------:R-:W-:Y:S02]  /*5a30*/  MOV R51, R130 ;  /* 0x0000008200337202 */ /* 0x000fe40000000f00 */
[----:B------:R-:W-:Y:S01]  /*5a40*/  IMAD.MOV.U32 R45, RZ, RZ, R92 ;  /* 0x000000ffff2d7224 */ /* 0x000fe200078e005c */
[----:B------:R-:W-:Y:S01]  /*5a50*/  HMMA.16816.F32.BF16 R12, R8, R42, RZ ;  /* 0x0000002a080c723c */ /* 0x000fe200000418ff */
[----:B------:R-:W-:Y:S01]  /*5a60*/  MOV R44, R3 ;  /* 0x00000003002c7202 */ /* 0x000fe20000000f00 */
[----:B------:R-:W-:-:S04]  /*5a70*/  FADD.FTZ R3, R101, R100 ;  /* 0x0000006465037221 */ /* 0x000fc80000010000 */
[----:B------:R-:W-:Y:S01]  /*5a80*/  FADD.FTZ R3, R116, R3 ;  /* 0x0000000374037221 */ /* 0x000fe20000010000 */
[----:B------:R-:W-:Y:S01]  /*5a90*/  MOV R42, R48 ;  /* 0x00000030002a7202 */ /* 0x000fe20000000f00 */
[----:B--2---:R-:W-:Y:S01]  /*5aa0*/  HMMA.16816.F32.BF16 R92, R4, R24, R16 ;  /* 0x00000018045c723c */ /* 0x004fe20000041810 */
[----:B------:R-:W1:Y:S01]  /*5ab0*/  LDSM.16.MT88.4 R16, [R238+0x5000] ;  /* 0x00500000ee10783b */ /* 0x000e620000004200 */
[----:B------:R-:W-:Y:S01]  /*5ac0*/  FADD.FTZ R3, R110, R3 ;  /* 0x000000036e037221 */ /* 0x000fe20000010000 */
[----:B------:R-:W-:Y:S01]  /*5ad0*/  MOV R43, R49 ;  /* 0x00000031002b7202 */ /* 0x000fe20000000f00 */
[----:B------:R-:W-:Y:S01]  /*5ae0*/  IMAD.MOV.U32 R48, RZ, RZ, R135 ;  /* 0x000000ffff307224 */ /* 0x000fe200078e0087 */
[----:B------:R-:W-:Y:S02]  /*5af0*/  MOV R49, R132 ;  /* 0x0000008400317202 */ /* 0x000fe40000000f00 */
[----:B------:R-:W-:Y:S01]  /*5b00*/  FADD.FTZ R24, R117, R3 ;  /* 0x0000000375187221 */ /* 0x000fe20000010000 */
[----:B------:R-:W-:Y:S07]  /*5b10*/  HMMA.16816.F32.BF16 R20, R8, R54, RZ ;  /* 0x000000360814723c */ /* 0x000fee00000418ff */
[----:B------:R-:W-:Y:S01]  /*5b20*/  MOV R54, R32 ;  /* 0x0000002000367202 */ /* 0x000fe20000000f00 */
[----:B------:R-:W-:Y:S01]  /*5b30*/  HMMA.16816.F32.BF16 R112, R4, R26, R12 ;  /* 0x0000001a0470723c */ /* 0x000fe2000004180c */
[----:B------:R-:W-:Y:S01]  /*5b40*/  MOV R55, R33 ;  /* 0x0000002100377202 */ /* 0x000fe20000000f00 */
[----:B------:R-:W-:Y:S01]  /*5b50*/  IMAD.MOV.U32 R32, RZ, RZ, R155 ;  /* 0x000000ffff207224 */ /* 0x000fe200078e009b */
[----:B------:R-:W-:-:S04]  /*5b60*/  MOV R33, R154 ;  /* 0x0000009a00217202 */ /* 0x000fc80000000f00 */
[--C-:B------:R-:W-:Y:S01]  /*5b70*/  FFMA.FTZ R27, R74, c[0x0][0x2d0], -R2.reuse ;  /* 0x0000b4004a1b7a23 */ /* 0x100fe20000010802 */
[----:B---3--:R-:W-:Y:S01]  /*5b80*/  HMMA.16816.F32.BF16 R12, R8, R28, RZ ;  /* 0x0000001c080c723c */ /* 0x008fe200000418ff */
[----:B------:R-:W-:-:S06]  /*5b90*/  FFMA.FTZ R26, R73, c[0x0][0x2d0], -R2 ;  /* 0x0000b400491a7a23 */ /* 0x000fcc0000010802 */
[----:B------:R-:W-:Y:S01]  /*5ba0*/  FFMA.FTZ R28, R76, c[0x0][0x2d0], -R2 ;  /* 0x0000b4004c1c7a23 */ /* 0x000fe20000010802 */
[----:B------:R-:W-:Y:S01]  /*5bb0*/  HMMA.16816.F32.BF16 R104, R4, R46, R20 ;  /* 0x0000002e0468723c */ /* 0x000fe20000041814 */
[----:B------:R-:W2:Y:S01]  /*5bc0*/  LDSM.16.MT88.4 R20, [R240+0x4800] ;  /* 0x00480000f014783b */ /* 0x000ea20000004200 */
[----:B------:R-:W-:Y:S01]  /*5bd0*/  FFMA.FTZ R29, R78, c[0x0][0x2d0], -R0 ;  /* 0x0000b4004e1d7a23 */ /* 0x000fe20000010800 */
[----:B------:R-:W-:Y:S01]  /*5be0*/  MOV R76, R44 ;  /* 0x0000002c004c7202 */ /* 0x000fe20000000f00 */
[----:B------:R-:W-:Y:S02]  /*5bf0*/  IMAD.MOV.U32 R44, RZ, RZ, R147 ;  /* 0x000000ffff2c7224 */ /* 0x000fe400078e0093 */
[----:B------:R-:W-:Y:S01]  /*5c00*/  IMAD.MOV.U32 R78, RZ, RZ, R34 ;  /* 0x000000ffff4e7224 */ /* 0x000fe200078e0022 */
[----:B------:R-:W-:Y:S02]  /*5c10*/  MOV R46, R145 ;  /* 0x00000091002e7202 */ /* 0x000fe40000000f00 */
[----:B------:R-:W-:-:S02]  /*5c20*/  MOV R47, R144 ;  /* 0x00000090002f7202 */ /* 0x000fc40000000f00 */
[----:B------:R-:W-:-:S05]  /*5c30*/  MOV R34, R153 ;  /* 0x0000009900227202 */ /* 0x000fca0000000f00 */
[----:B-1----:R-:W-:Y:S07]  /*5c40*/  HMMA.16816.F32.BF16 R100, R4, R16, R12 ;  /* 0x000000100464723c */ /* 0x002fee000004180c */
[----:B------:R-:W-:Y:S01]  /*5c50*/  FADD.FTZ R16, R109, R108 ;  /* 0x0000006c6d107221 */ /* 0x000fe20000010000 */
[----:B------:R-:W-:Y:S03]  /*5c60*/  HMMA.16816.F32.BF16 R12, R8, R30, RZ ;  /* 0x0000001e080c723c */ /* 0x000fe600000418ff */
[----:B------:R-:W-:-:S04]  /*5c70*/  FADD.FTZ R25, R111, R16 ;  /* 0x000000106f197221 */ /* 0x000fc80000010000 */
[----:B------:R-:W-:Y:S02]  /*5c80*/  FADD.FTZ R3, R119, R25 ;  /* 0x0000001977037221 */ /* 0x000fe40000010000 */
[----:B------:R-:W-:Y:S02]  /*5c90*/  FFMA.FTZ R25, R72, c[0x0][0x2d0], -R2 ;  /* 0x0000b40048197a23 */ /* 0x000fe40000010802 */
[----:B------:R-:W-:Y:S02]  /*5ca0*/  FADD.FTZ R3, R118, R3 ;  /* 0x0000000376037221 */ /* 0x000fe40000010000 */
[----:B------:R-:W-:Y:S02]  /*5cb0*/  FADD.FTZ R2, R127, R24 ;  /* 0x000000187f027221 */ /* 0x000fe40000010000 */
[----:B------:R-:W-:Y:S01]  /*5cc0*/  FFMA.FTZ R30, R79, c[0x0][0x2d0], -R0 ;  /* 0x0000b4004f1e7a23 */ /* 0x000fe20000010800 */
[----:B------:R-:W-:Y:S01]  /*5cd0*/  MOV R79, R35 ;  /* 0x00000023004f7202 */ /* 0x000fe20000000f00 */
[----:B------:R-:W-:Y:S01]  /*5ce0*/  FADD.FTZ R2, R125, R2 ;  /* 0x000000027d027221 */ /* 0x000fe20000010000 */
[----:B------:R-:W-:Y:S01]  /*5cf0*/  MOV R35, R152 ;  /* 0x0000009800237202 */ /* 0x000fe20000000f00 */
[--C-:B------:R-:W-:Y:S01]  /*5d00*/  FFMA.FTZ R24, R77, c[0x0][0x2d0], -R0.reuse ;  /* 0x0000b4004d187a23 */ /* 0x100fe20000010800 */
[----:B------:R-:W-:Y:S01]  /*5d10*/  MOV R77, R45 ;  /* 0x0000002d004d7202 */ /* 0x000fe20000000f00 */
[----:B------:R-:W-:Y:S01]  /*5d20*/  FFMA.FTZ R31, R75, c[0x0][0x2d0], -R0 ;  /* 0x0000b4004b1f7a23 */ /* 0x000fe20000010800 */
[----:B------:R-:W-:Y:S01]  /*5d30*/  MOV R45, R146 ;  /* 0x00000092002d7202 */ /* 0x000fe20000000f00 */
[----:B------:R-:W-:Y:S01]  /*5d40*/  FADD.FTZ R3, R124, R3 ;  /* 0x000000037c037221 */ /* 0x000fe20000010000 */
[----:B------:R-:W-:Y:S01]  /*5d50*/  HMMA.16816.F32.BF16 R120, R4, R18, R12 ;  /* 0x000000120478723c */ /* 0x000fe2000004180c */
[----:B------:R-:W1:Y:S01]  /*5d60*/  LDSM.16.MT88.4 R16, [R240+0x5000] ;  /* 0x00500000f010783b */ /* 0x000e620000004200 */
[----:B------:R-:W-:-:S02]  /*5d70*/  FADD.FTZ R0, R126, R2 ;  /* 0x000000027e007221 */ /* 0x000fc40000010000 */
[----:B------:R-:W-:Y:S01]  /*5d80*/  FADD.FTZ R2, R129, R3 ;  /* 0x0000000381027221 */ /* 0x000fe20000010000 */
[----:B------:R-:W-:Y:S01]  /*5d90*/  LDSM.16.MT88.4 R144, [R240+0x1000] ;  /* 0x00100000f090783b */ /* 0x000fe20000004200 */
[----:B------:R-:W-:Y:S02]  /*5da0*/  MUFU.EX2 R3, R31 ;  /* 0x0000001f00037308 */ /* 0x000fe40000000800 */
[----:B--2---:R-:W-:Y:S01]  /*5db0*/  HMMA.16816.F32.BF16 R12, R8, R20, RZ ;  /* 0x00000014080c723c */ /* 0x004fe200000418ff */
[----:B------:R-:W-:Y:S01]  /*5dc0*/  FADD.FTZ R2, R128, R2 ;  /* 0x0000000280027221 */ /* 0x000fe20000010000 */
[----:B------:R-:W-:Y:S04]  /*5dd0*/  LDSM.16.MT88.4 R152, [R238+0x1000] ;  /* 0x00100000ee98783b */ /* 0x000fe80000004200 */
[----:B------:R-:W-:Y:S11]  /*5de0*/  LDSM.16.MT88.4 R72, [R238+0x4000] ;  /* 0x00400000ee48783b */ /* 0x000ff60000004200 */
[----:B------:R-:W-:Y:S07]  /*5df0*/  @!UPT UIADD3 URZ, URZ, URZ, URZ ;  /* 0x0000003f3f3ff290 */ /* 0x000fee000fffe03f */
[----:B-1----:R-:W-:Y:S08]  /*5e00*/  HMMA.16816.F32.BF16 R108, R4, R16, R12 ;  /* 0x00000010046c723c */ /* 0x002ff0000004180c */
[----:B------:R-:W-:Y:S01]  /*5e10*/  HMMA.16816.F32.BF16 R12, R8, R22, RZ ;  /* 0x00000016080c723c */ /* 0x000fe200000418ff */
[----:B------:R-:W1:Y:S11]  /*5e20*/  LDSM.16.MT88.4 R20, [R239+0x4800] ;  /* 0x00480000ef14783b */ /* 0x000e760000004200 */
[----:B------:R-:W-:Y:S11]  /*5e30*/  @!UPT UIADD3 URZ, URZ, URZ, URZ ;  /* 0x0000003f3f3ff290 */ /* 0x000ff6000fffe03f */
[----:B------:R-:W-:Y:S01]  /*5e40*/  @!UPT UIADD3 URZ, URZ, URZ, URZ ;  /* 0x0000003f3f3ff290 */ /* 0x000fe2000fffe03f */
[----:B------:R-:W-:Y:S01]  /*5e50*/  HMMA.16816.F32.BF16 R168, R4, R18, R12 ;  /* 0x0000001204a8723c */ /* 0x000fe2000004180c */
[----:B------:R-:W2:Y:S07]  /*5e60*/  LDSM.16.MT88.4 R16, [R239+0x5000] ;  /* 0x00500000ef10783b */ /* 0x000eae0000004200 */
[----:B-1----:R-:W-:Y:S01]  /*5e70*/  HMMA.16816.F32.BF16 R12, R8, R20, RZ ;  /* 0x00000014080c723c */ /* 0x002fe200000418ff */
[----:B------:R-:W1:Y:S08]  /*5e80*/  MUFU.EX2 R20, R28 ;  /* 0x0000001c00147308 */ /* 0x000e700000000800 */
[----:B------:R-:W3:Y:S01]  /*5e90*/  MUFU.EX2 R21, R24 ;  /* 0x0000001800157308 */ /* 0x000ee20000000800 */
[----:B-1----:R-:W-:Y:S11]  /*5ea0*/  FADD.FTZ R0, R20, R0 ;  /* 0x0000000014007221 */ /* 0x002ff60000010000 */
[----:B------:R-:W-:Y:S03]  /*5eb0*/  @!UPT UIADD3 URZ, URZ, URZ, URZ ;  /* 0x0000003f3f3ff290 */ /* 0x000fe6000fffe03f */
[----:B--2---:R-:W-:Y:S01]  /*5ec0*/  HMMA.16816.F32.BF16 R116, R4, R16, R12 ;  /* 0x000000100474723c */ /* 0x004fe2000004180c */
[----:B------:R-:W1:Y:S01]  /*5ed0*/  MUFU.EX2 R16, R27 ;  /* 0x0000001b00107308 */ /* 0x000e620000000800 */
[----:B---3--:R-:W-:-:S06]  /*5ee0*/  F2FP.BF16.PACK_AB R131, R3, R21 ;  /* 0x000000150383723e */ /* 0x008fcc00000010ff */
[----:B------:R-:W-:Y:S01]  /*5ef0*/  HMMA.16816.F32.BF16 R12, R8, R22, RZ ;  /* 0x00000016080c723c */ /* 0x000fe200000418ff */
[----:B------:R-:W2:Y:S08]  /*5f00*/  MUFU.EX2 R17, R26 ;  /* 0x0000001a00117308 */ /* 0x000eb00000000800 */
[----:B------:R-:W-:Y:S01]  /*5f10*/  MUFU.EX2 R22, R30 ;  /* 0x0000001e00167308 */ /* 0x000fe20000000800 */
[C---:B-1----:R-:W-:Y:S01]  /*5f20*/  FADD.FTZ R0, R16.reuse, R0 ;  /* 0x0000000010007221 */ /* 0x042fe20000010000 */
[----:B------:R-:W-:-:S06]  /*5f30*/  F2FP.BF16.PACK_AB R128, R16, R20 ;  /* 0x000000141080723e */ /* 0x000fcc00000010ff */
[----:B------:R-:W1:Y:S01]  /*5f40*/  MUFU.EX2 R20, R29 ;  /* 0x0000001d00147308 */ /* 0x000e620000000800 */
[----:B--2---:R-:W-:-:S06]  /*5f50*/  FADD.FTZ R0, R17, R0 ;  /* 0x0000000011007221 */ /* 0x004fcc0000010000 */
[----:B------:R-:W-:Y:S01]  /*5f60*/  HMMA.16816.F32.BF16 R124, R4, R18, R12 ;  /* 0x00000012047c723c */ /* 0x000fe2000004180c */
[----:B------:R-:W2:Y:S01]  /*5f70*/  MUFU.EX2 R12, R25 ;  /* 0x00000019000c7308 */ /* 0x000ea20000000800 */
[----:B-1----:R-:W-:Y:S01]  /*5f80*/  F2FP.BF16.PACK_AB R129, R20, R22 ;  /* 0x000000161481723e */ /* 0x002fe200000010ff */
[C---:B--2---:R-:W-:Y:S01]  /*5f90*/  FADD.FTZ R0, R12.reuse, R0 ;  /* 0x000000000c007221 */ /* 0x044fe20000010000 */
[----:B------:R-:W-:Y:S02]  /*5fa0*/  F2FP.BF16.PACK_AB R130, R12, R17 ;  /* 0x000000110c82723e */ /* 0x000fe400000010ff */
[----:B------:R-:W1:Y:S04]  /*5fb0*/  LDSM.16.MT88.4 R12, [R241+0x4800] ;  /* 0x00480000f10c783b */ /* 0x000e680000004200 */
[----:B------:R2:W-:Y:S01]  /*5fc0*/  STL [R1+0x4], R0 ;  /* 0x0000040001007387 */ /* 0x0005e20000100800 */
[C---:B------:R-:W-:Y:S08]  /*5fd0*/  HMMA.16816.F32.BF16 R148, R128.reuse, R144, R148 ;  /* 0x000000908094723c */ /* 0x040ff00000041894 */
[C---:B------:R-:W-:Y:S01]  /*5fe0*/  HMMA.16816.F32.BF16 R144, R128.reuse, R146, R32 ;  /* 0x000000928090723c */ /* 0x040fe20000041820 */
[----:B------:R-:W3:Y:S07]  /*5ff0*/  LDSM.16.MT88.4 R32, [R241+0x1000] ;  /* 0x00100000f120783b */ /* 0x000eee0000004200 */
[----:B------:R-:W-:Y:S01]  /*6000*/  HMMA.16816.F32.BF16 R156, R128, R152, R156 ;  /* 0x00000098809c723c */ /* 0x000fe2000004189c */
[----:B--2---:R-:W-:-:S07]  /*6010*/  FADD.FTZ R0, R22, R2 ;  /* 0x0000000216007221 */ /* 0x004fce0000010000 */
[----:B------:R-:W-:Y:S01]  /*6020*/  HMMA.16816.F32.BF16 R152, R128, R154, R136 ;  /* 0x0000009a8098723c */ /* 0x000fe20000041888 */
[----:B------:R-:W2:Y:S01]  /*6030*/  LDSM.16.MT88.4 R136, [R239+0x1000] ;  /* 0x00100000ef88783b */ /* 0x000ea20000004200 */
[----:B------:R-:W-:-:S04]  /*6040*/  FADD.FTZ R0, R20, R0 ;  /* 0x0000000014007221 */ /* 0x000fc80000010000 */
[----:B------:R-:W-:Y:S02]  /*6050*/  FADD.FTZ R0, R21, R0 ;  /* 0x0000000015007221 */ /* 0x000fe40000010000 */
[----:B-1----:R-:W-:Y:S02]  /*6060*/  HMMA.16816.F32.BF16 R16, R8, R12, RZ ;  /* 0x0000000c0810723c */ /* 0x002fe400000418ff */
[----:B------:R-:W-:-:S05]  /*6070*/  FADD.FTZ R0, R3, R0 ;  /* 0x0000000003007221 */ /* 0x000fca0000010000 */
[----:B------:R1:W-:Y:S01]  /*6080*/  STL [R1+0x8], R0 ;  /* 0x0000080001007387 */ /* 0x0003e20000100800 */
[----:B------:R-:W-:Y:S03]  /*6090*/  HMMA.16816.F32.BF16 R12, R8, R14, RZ ;  /* 0x0000000e080c723c */ /* 0x000fe600000418ff */
[----:B------:R-:W4:Y:S05]  /*60a0*/  LDSM.16.MT88.4 R8, [R241+0x5000] ;  /* 0x00500000f108783b */ /* 0x000f2a0000004200 */
[C---:B---3--:R-:W-:Y:S01]  /*60b0*/  HMMA.16816.F32.BF16 R28, R128.reuse, R32, R40 ;  /* 0x00000020801c723c */ /* 0x048fe20000041828 */
[----:B------:R-:W3:Y:S07]  /*60c0*/  LDSM.16.MT88.4 R40, [R238+0x2800] ;  /* 0x00280000ee28783b */ /* 0x000eee0000004200 */
[C---:B------:R-:W-:Y:S01]  /*60d0*/  HMMA.16816.F32.BF16 R32, R128.reuse, R34, R36 ;  /* 0x000000228020723c */ /* 0x040fe20000041824 */
[----:B-1----:R-:W5:Y:S07]  /*60e0*/  LDL R0, [R1+0xc] ;  /* 0x00000c0001007983 */ /* 0x002f6e0000100800 */
[C---:B--2---:R-:W-:Y:S08]  /*60f0*/  HMMA.16816.F32.BF16 R140, R128.reuse, R136, R140 ;  /* 0x00000088808c723c */ /* 0x044ff0000004188c */
[----:B------:R-:W-:Y:S08]  /*6100*/  HMMA.16816.F32.BF16 R136, R128, R138, R44 ;  /* 0x0000008a8088723c */ /* 0x000ff0000004182c */
[----:B----4-:R-:W-:Y:S08]  /*6110*/  HMMA.16816.F32.BF16 R16, R4, R8, R16 ;  /* 0x000000080410723c */ /* 0x010ff00000041810 */
[C---:B---3--:R-:W-:Y:S01]  /*6120*/  HMMA.16816.F32.BF16 R36, R128.reuse, R40, R48 ;  /* 0x000000288024723c */ /* 0x048fe20000041830 */
[----:B------:R-:W1:Y:S07]  /*6130*/  LDSM.16.MT88.4 R48, [R240+0x2800] ;  /* 0x00280000f030783b */ /* 0x000e6e0000004200 */
[----:B------:R-:W-:Y:S01]  /*6140*/  HMMA.16816.F32.BF16 R40, R128, R42, R56 ;  /* 0x0000002a8028723c */ /* 0x000fe20000041838 */
[----:B------:R-:W2:Y:S07]  /*6150*/  LDSM.16.MT88.4 R56, [R239+0x2800] ;  /* 0x00280000ef38783b */ /* 0x000eae0000004200 */
[----:B------:R-:W-:Y:S01]  /*6160*/  HMMA.16816.F32.BF16 R12, R4, R10, R12 ;  /* 0x0000000a040c723c */ /* 0x000fe2000004180c */
[----:B------:R-:W-:Y:S07]  /*6170*/  LDSM.16.MT88.4 R4, [R241+0x5800] ;  /* 0x00580000f104783b */ /* 0x000fee0000004200 */
[C---:B-1----:R-:W-:Y:S01]  /*6180*/  HMMA.16816.F32.BF16 R44, R128.reuse, R48, R80 ;  /* 0x00000030802c723c */ /* 0x042fe20000041850 */
[----:B------:R-:W1:Y:S07]  /*6190*/  LDSM.16.MT88.4 R80, [R240+0x4000] ;  /* 0x00400000f050783b */ /* 0x000e6e0000004200 */
[C---:B------:R-:W-:Y:S08]  /*61a0*/  HMMA.16816.F32.BF16 R48, R128.reuse, R50, R52 ;  /* 0x000000328030723c */ /* 0x040ff00000041834 */
[C---:B--2---:R-:W-:Y:S01]  /*61b0*/  HMMA.16816.F32.BF16 R52, R128.reuse, R56, R64 ;  /* 0x000000388034723c */ /* 0x044fe20000041840 */
[----:B------:R-:W-:Y:S07]  /*61c0*/  LDSM.16.MT88.4 R64, [R241+0x2800] ;  /* 0x00280000f140783b */ /* 0x000fee0000004200 */
[C---:B------:R-:W-:Y:S08]  /*61d0*/  HMMA.16816.F32.BF16 R56, R128.reuse, R58, R76 ;  /* 0x0000003a8038723c */ /* 0x040ff0000004184c */
[C---:B-1----:R-:W-:Y:S01]  /*61e0*/  HMMA.16816.F32.BF16 R76, R128.reuse, R80, R88 ;  /* 0x00000050804c723c */ /* 0x042fe20000041858 */
[----:B------:R-:W1:Y:S07]  /*61f0*/  LDSM.16.MT88.4 R88, [R239+0x4000] ;  /* 0x00400000ef58783b */ /* 0x000e6e0000004200 */
        /* <DEDUP_REMOVED lines=10> */
[----:B------:R-:W1:Y:S01]  /*62a0*/  LDSM.16.MT88.4 R120, [R239+0x5800] ;  /* 0x00580000ef78783b */ /* 0x000e620000004200 */
[----:B------:R-:W-:-:S06]  /*62b0*/  IADD3 R252, R252, -0x2, RZ ;  /* 0xfffffffefcfc7810 */ /* 0x000fcc0007ffe0ff */
[C---:B------:R-:W-:Y:S08]  /*62c0*/  HMMA.16816.F32.BF16 R60, R128.reuse, R64, R60 ;  /* 0x00000040803c723c */ /* 0x040ff0000004183c */
[C---:B------:R-:W-:Y:S08]  /*62d0*/  HMMA.16816.F32.BF16 R68, R128.reuse, R72, R68 ;  /* 0x000000488044723c */ /* 0x040ff00000041844 */
[C---:B--2---:R-:W-:Y:S08]  /*62e0*/  HMMA.16816.F32.BF16 R108, R128.reuse, R112, R108 ;  /* 0x00000070806c723c */ /* 0x044ff0000004186c */
[C---:B------:R-:W-:Y:S08]  /*62f0*/  HMMA.16816.F32.BF16 R64, R128.reuse, R66, R176 ;  /* 0x000000428040723c */ /* 0x040ff000000418b0 */
[C---:B-1----:R-:W-:Y:S08]  /*6300*/  HMMA.16816.F32.BF16 R116, R128.reuse, R120, R116 ;  /* 0x000000788074723c */ /* 0x042ff00000041874 */
[C---:B------:R-:W-:Y:S08]  /*6310*/  HMMA.16816.F32.BF16 R120, R128.reuse, R122, R124 ;  /* 0x0000007a8078723c */ /* 0x040ff0000004187c */
[C---:B------:R-:W-:Y:S08]  /*6320*/  HMMA.16816.F32.BF16 R72, R128.reuse, R74, R172 ;  /* 0x0000004a8048723c */ /* 0x040ff000000418ac */
[C---:B------:R-:W-:Y:S08]  /*6330*/  HMMA.16816.F32.BF16 R112, R128.reuse, R114, R168 ;  /* 0x000000728070723c */ /* 0x040ff000000418a8 */
[C---:B------:R-:W-:Y:S08]  /*6340*/  HMMA.16816.F32.BF16 R124, R128.reuse, R4, R16 ;  /* 0x00000004807c723c */ /* 0x040ff00000041810 */
[----:B------:R-:W-:Y:S01]  /*6350*/  HMMA.16816.F32.BF16 R128, R128, R6, R12 ;  /* 0x000000068080723c */ /* 0x000fe2000004180c */
[----:B-----5:R-:W-:Y:S11]  /*6360*/  ISETP.GE.AND P1, PT, R252, R0, PT ;  /* 0x00000000fc00720c */ /* 0x020ff60003f26270 */
[----:B------:R-:W-:Y:S02]  /*6370*/  @!UPT UIADD3 URZ, URZ, URZ, URZ ;  /* 0x0000003f3f3ff290 */ /* 0x000fe4000fffe03f */
[----:B------:R-:W-:Y:S05]  /*6380*/  @!P1 BRA `(.L_x_43) ;  /* 0x0000308000009947 */ /* 0x000fea0003800000 */
.L_x_55:
[----:B------:R-:W2:Y:S01]  /*6390*/  LDL.64 R6, [R1+0x28] ;  /* 0x0000280001067983 */ /* 0x000ea20000100a00 */
[----:B------:R-:W-:Y:S04]  /*63a0*/  DEPBAR.LE SB0, 0x0 ;  /* 0x000080000000791a */ /* 0x000fe80000000000 */
[----:B------:R-:W3:Y:S01]  /*63b0*/  LDL R5, [R1+0x38] ;  /* 0x0000380001057983 */ /* 0x000ee20000100800 */
[----:B------:R-:W-:Y:S01]  /*63c0*/  WARPSYNC 0xffffffff ;  /* 0xffffffff00007948 */ /* 0x000fe20003800000 */
[C---:B------:R-:W-:Y:S01]  /*63d0*/  IMAD.WIDE.U32 R2, R251.reuse, c[0x0][0x208], RZ ;  /* 0x00008200fb027a25 */ /* 0x040fe200078e00ff */
[----:B------:R-:W-:Y:S01]  /*63e0*/  SHF.R.S32.HI R0, RZ, 0x1f, R251 ;  /* 0x0000001fff007819 */ /* 0x000fe200000114fb */
[----:B------:R-:W1:Y:S02]  /*63f0*/  S2R R4, SR_TID.X ;  /* 0x0000000000047919 */ /* 0x000e640000002100 */
[----:B------:R-:W-:Y:S02]  /*6400*/  IMAD.MOV.U32 R135, RZ, RZ, R134 ;  /* 0x000000ffff877224 */ /* 0x000fe400078e0086 */
[----:B------:R-:W-:Y:S01]  /*6410*/  BAR.SYNC.DEFER_BLOCKING 0x0 ;  /* 0x0000000000007b1d */ /* 0x000fe20000010000 */
[----:B------:R-:W-:Y:S04]  /*6420*/  IMAD R0, R0, c[0x0][0x208], RZ ;  /* 0x0000820000007a24 */ /* 0x000fe800078e02ff */
[----:B------:R-:W-:Y:S04]  /*6430*/  IMAD R0, R251, c[0x0][0x20c], R0 ;  /* 0x00008300fb007a24 */ /* 0x000fe800078e0200 */
[----:B------:R-:W-:Y:S01]  /*6440*/  IMAD.IADD R3, R3, 0x1, R0 ;  /* 0x0000000103037824 */ /* 0x000fe200078e0200 */
[----:B------:R-:W-:Y:S03]  /*6450*/  IADD3 R0, R236, 0x20, RZ ;  /* 0x00000020ec007810 */ /* 0x000fe60007ffe0ff */
[----:B------:R-:W-:Y:S01]  /*6460*/  IMAD.WIDE.U32 R2, R250, c[0x0][0x218], R2 ;  /* 0x00008600fa027a25 */ /* 0x000fe200078e0002 */
[----:B------:R4:W2:Y:S01]  /*6470*/  LDSM.16.M88.4 R16, [R236+0x800] ;  /* 0x00080000ec10783b */ /* 0x0008a20000000200 */
[----:B-1----:R-:W-:Y:S03]  /*6480*/  SHF.R.S32.HI R8, RZ, 0x1f, R4 ;  /* 0x0000001fff087819 */ /* 0x002fe60000011404 */
[----:B------:R4:W1:Y:S01]  /*6490*/  LDSM.16.M88.4 R24, [R236+0x1000] ;  /* 0x00100000ec18783b */ /* 0x0008620000000200 */
[----:B------:R-:W-:Y:S04]  /*64a0*/  LEA.HI R8, R8, R4, RZ, 0x3 ;  /* 0x0000000408087211 */ /* 0x000fe800078f18ff */
[----:B------:R-:W-:Y:S05]  /*64b0*/  LOP3.LUT R8, R8, 0xfffffff8, RZ, 0xc0, !PT ;  /* 0xfffffff808087812 */ /* 0x000fea00078ec0ff */
[----:B------:R-:W-:Y:S01]  /*64c0*/  IMAD.IADD R8, R4, 0x1, -R8 ;  /* 0x0000000104087824 */ /* 0x000fe200078e0a08 */
[----:B------:R-:W-:Y:S04]  /*64d0*/  SHF.R.S32.HI R4, RZ, 0x1f, R250 ;  /* 0x0000001fff047819 */ /* 0x000fe800000114fa */
[----:B------:R-:W-:Y:S01]  /*64e0*/  LOP3.LUT P1, RZ, R8, 0x2, RZ, 0xc0, !PT ;  /* 0x0000000208ff7812 */ /* 0x000fe2000782c0ff */
[----:B------:R-:W-:Y:S01]  /*64f0*/  IMAD R4, R4, c[0x0][0x218], RZ ;  /* 0x0000860004047a24 */ /* 0x000fe200078e02ff */
[----:B------:R4:W1:Y:S03]  /*6500*/  LDSM.16.M88.4 R8, [R236] ;  /* 0x00000000ec08783b */ /* 0x0008660000000200 */
[----:B------:R-:W-:Y:S08]  /*6510*/  IMAD R4, R250, c[0x0][0x21c], R4 ;  /* 0x00008700fa047a24 */ /* 0x000ff000078e0204 */
[----:B------:R-:W-:Y:S05]  /*6520*/  @P1 IADD3 R0, R236, -0x20, RZ ;  /* 0xffffffe0ec001810 */ /* 0x000fea0007ffe0ff */
[----:B------:R4:W1:Y:S04]  /*6530*/  LDSM.16.M88.4 R168, [R0] ;  /* 0x0000000000a8783b */ /* 0x0008680000000200 */
[----:B------:R4:W1:Y:S04]  /*6540*/  LDSM.16.M88.4 R172, [R0+0x800] ;  /* 0x0008000000ac783b */ /* 0x0008680000000200 */
[----:B------:R4:W1:Y:S01]  /*6550*/  LDSM.16.M88.4 R176, [R0+0x1000] ;  /* 0x0010000000b0783b */ /* 0x0008620000000200 */
[----:B--2---:R-:W-:Y:S04]  /*6560*/  IADD3 R2, P2, R6, R2, RZ ;  /* 0x0000000206027210 */ /* 0x004fe80007f5e0ff */
[C---:B------:R-:W-:Y:S02]  /*6570*/  LEA R7, P1, R2.reuse, c[0x0][0x1f8], 0x1 ;  /* 0x00007e0002077a11 */ /* 0x040fe400078208ff */
[----:B---3--:R-:W-:Y:S02]  /*6580*/  IADD3.X R3, R5, R3, R4, P2, !PT ;  /* 0x0000000305037210 */ /* 0x008fe400017fe404 */
[----:B------:R-:W-:Y:S02]  /*6590*/  IADD3 R5, R249, 0xc0, RZ ;  /* 0x000000c0f9057810 */ /* 0x000fe40007ffe0ff */
[----:B------:R-:W-:Y:S02]  /*65a0*/  LEA.HI.X R6, R2, c[0x0][0x1fc], R3, 0x1, P1 ;  /* 0x00007f0002067a11 */ /* 0x000fe400008f0c03 */
[----:B------:R-:W-:Y:S01]  /*65b0*/  ISETP.GE.AND P2, PT, R5, c[0x0][0x1d4], PT ;  /* 0x0000750005007a0c */ /* 0x000fe20003f46270 */
[----:B------:R-:W-:-:S10]  /*65c0*/  BRA.DIV ~URZ, `(.L_x_44) ;  /* 0x000094027f007947 */ /* 0x000fd4000b800000 */
[----:B-1--4-:R1:W2:Y:S02]  /*65d0*/  SHFL.IDX PT, R0, R6, RZ, 0x181f ;  /* 0x00181fff06007589 */ /* 0x0122a400000e0000 */
.L_x_125:
[----:B------:R-:W-:Y:S01]  /*65e0*/  SHF.R.S32.HI R3, RZ, 0x1f, R249 ;  /* 0x0000001fff037819 */ /* 0x000fe200000114f9 */
[----:B------:R-:W3:Y:S01]  /*65f0*/  SHFL.IDX PT, R2, R7, RZ, 0x181f ;  /* 0x00181fff07027589 */ /* 0x000ee200000e0000 */
[C---:B------:R-:W-:Y:S01]  /*6600*/  IADD3 R12, R249.reuse, 0x40, RZ ;  /* 0x00000040f90c7810 */ /* 0x040fe20007ffe0ff */
[----:B------:R-:W-:Y:S01]  /*6610*/  BSSY B0, `(.L_x_45) ;  /* 0x0000037000007945 */ /* 0x000fe20003800000 */
[C---:B------:R-:W-:Y:S02]  /*6620*/  IADD3 R13, R249.reuse, 0x40, RZ ;  /* 0x00000040f90d7810 */ /* 0x040fe40007ffe0ff */
[C---:B------:R-:W-:Y:S02]  /*6630*/  IADD3 R14, R249.reuse, 0xc0, RZ ;  /* 0x000000c0f90e7810 */ /* 0x040fe40007ffe0ff */
[----:B------:R-:W-:Y:S02]  /*6640*/  SHF.R.S32.HI R13, RZ, 0x1f, R13 ;  /* 0x0000001fff0d7819 */ /* 0x000fe4000001140d */
[----:B------:R-:W-:Y:S02]  /*6650*/  SHF.R.S32.HI R14, RZ, 0x1f, R14 ;  /* 0x0000001fff0e7819 */ /* 0x000fe4000001140e */
[C---:B---3--:R-:W-:Y:S04]  /*6660*/  LEA R4, P1, R249.reuse, R2, 0x1 ;  /* 0x00000002f9047211 */ /* 0x048fe800078208ff */
[C---:B--2---:R-:W-:Y:S02]  /*6670*/  LEA.HI.X R5, R249.reuse, R0, R3, 0x1, P1 ;  /* 0x00000000f9057211 */ /* 0x044fe400008f0c03 */
[C---:B------:R-:W-:Y:S03]  /*6680*/  IADD3 R3, R249.reuse, 0x80, RZ ;  /* 0x00000080f9037810 */ /* 0x040fe60007ffe0ff */
[----:B------:R-:W-:Y:S01]  /*6690*/  @!PT LDS RZ, [RZ] ;  /* 0x00000000fffff984 */ /* 0x000fe20000000800 */
[----:B------:R-:W-:Y:S01]  /*66a0*/  @!PT LDS RZ, [RZ] ;  /* 0x00000000fffff984 */ /* 0x000fe20000000800 */
[----:B------:R2:W-:Y:S02]  /*66b0*/  LDGSTS.E.BYPASS.LTC128B.128 [R248+0x4080], [R4.64], !P6 ;  /* 0x0408000004f87fae */ /* 0x0005e4000f101d46 */
[C---:B--2---:R-:W-:Y:S04]  /*66c0*/  LEA R4, P1, R12.reuse, R2, 0x1 ;  /* 0x000000020c047211 */ /* 0x044fe800078208ff */
[----:B------:R-:W-:Y:S02]  /*66d0*/  LEA.HI.X R5, R12, R0, R13, 0x1, P1 ;  /* 0x000000000c057211 */ /* 0x000fe400008f0c0d */
[C---:B------:R-:W-:Y:S02]  /*66e0*/  IADD3 R13, R249.reuse, 0xc0, RZ ;  /* 0x000000c0f90d7810 */ /* 0x040fe40007ffe0ff */
[----:B------:R-:W-:Y:S01]  /*66f0*/  IADD3 R12, R249, 0x80, RZ ;  /* 0x00000080f90c7810 */ /* 0x000fe20007ffe0ff */
[----:B------:R2:W-:Y:S03]  /*6700*/  LDGSTS.E.BYPASS.LTC128B.128 [R248+0x5880], [R4.64], !P5 ;  /* 0x0588000004f87fae */ /* 0x0005e6000e901d46 */
[----:B------:R-:W-:Y:S02]  /*6710*/  SHF.R.S32.HI R12, RZ, 0x1f, R12 ;  /* 0x0000001fff0c7819 */ /* 0x000fe4000001140c */
[C---:B--2---:R-:W-:Y:S04]  /*6720*/  LEA R4, P1, R3.reuse, R2, 0x1 ;  /* 0x0000000203047211 */ /* 0x044fe800078208ff */
[----:B------:R-:W-:Y:S02]  /*6730*/  LEA.HI.X R5, R3, R0, R12, 0x1, P1 ;  /* 0x0000000003057211 */ /* 0x000fe400008f0c0c */
[----:B------:R-:W2:Y:S01]  /*6740*/  S2R R12, SR_TID.X ;  /* 0x00000000000c7919 */ /* 0x000ea20000002100 */
[C---:B------:R-:W-:Y:S03]  /*6750*/  LEA R2, P1, R13.reuse, R2, 0x1 ;  /* 0x000000020d027211 */ /* 0x040fe600078208ff */
[----:B------:R3:W-:Y:S01]  /*6760*/  LDGSTS.E.BYPASS.LTC128B.128 [R248+0x7080], [R4.64], !P4 ;  /* 0x0708000004f87fae */ /* 0x0007e2000e101d46 */
[----:B------:R-:W-:Y:S05]  /*6770*/  LEA.HI.X R3, R13, R0, R14, 0x1, P1 ;  /* 0x000000000d037211 */ /* 0x000fea00008f0c0e */
[----:B------:R3:W-:Y:S01]  /*6780*/  LDGSTS.E.BYPASS.LTC128B.128 [R248+0x8880], [R2.64], !P2 ;  /* 0x0888000002f87fae */ /* 0x0007e2000d101d46 */
[----:B--2---:R-:W-:Y:S11]  /*6790*/  ISETP.GT.AND P1, PT, R12, 0x7f, PT ;  /* 0x0000007f0c00780c */ /* 0x004ff60003f24270 */
[----:B------:R-:W-:Y:S02]  /*67a0*/  @!UPT UIADD3 URZ, URZ, URZ, URZ ;  /* 0x0000003f3f3ff290 */ /* 0x000fe4000fffe03f */
[----:B------:R-:W-:-:S05]  /*67b0*/  @P1 BRA `(.L_x_46) ;  /* 0x000001c000001947 */ /* 0x000fca0003800000 */
[----:B---3--:R-:W-:-:S05]  /*67c0*/  BRA.DIV ~URZ, `(.L_x_47) ;  /* 0x000092627f007947 */ /* 0x008fca000b800000 */
[----:B------:R2:W3:Y:S04]  /*67d0*/  SHFL.IDX PT, R4, R6, 0x1, 0x181f ;  /* 0x00381f0006047f89 */ /* 0x0004e800000e0000 */
[----:B------:R2:W4:Y:S02]  /*67e0*/  SHFL.IDX PT, R0, R7, 0x1, 0x181f ;  /* 0x00381f0007007f89 */ /* 0x00052400000e0000 */
.L_x_126:
[----:B-12---:R-:W-:Y:S02]  /*67f0*/  SHF.R.S32.HI R6, RZ, 0x1f, R249 ;  /* 0x0000001fff067819 */ /* 0x006fe400000114f9 */
[C---:B----4-:R-:W-:Y:S02]  /*6800*/  LEA R2, P1, R249.reuse, R0, 0x1 ;  /* 0x00000000f9027211 */ /* 0x050fe400078208ff */
[C---:B------:R-:W-:Y:S02]  /*6810*/  IADD3 R5, R249.reuse, 0x40, RZ ;  /* 0x00000040f9057810 */ /* 0x040fe40007ffe0ff */
[C---:B---3--:R-:W-:Y:S02]  /*6820*/  LEA.HI.X R3, R249.reuse, R4, R6, 0x1, P1 ;  /* 0x00000004f9037211 */ /* 0x048fe400008f0c06 */
[C---:B------:R-:W-:Y:S02]  /*6830*/  IADD3 R6, R249.reuse, 0x40, RZ ;  /* 0x00000040f9067810 */ /* 0x040fe40007ffe0ff */
[C---:B------:R-:W-:Y:S01]  /*6840*/  IADD3 R13, R249.reuse, 0x80, RZ ;  /* 0x00000080f90d7810 */ /* 0x040fe20007ffe0ff */
[----:B------:R-:W-:Y:S01]  /*6850*/  @!PT LDS RZ, [RZ] ;  /* 0x00000000fffff984 */ /* 0x000fe20000000800 */
[----:B------:R-:W-:Y:S01]  /*6860*/  @!PT LDS RZ, [RZ] ;  /* 0x00000000fffff984 */ /* 0x000fe20000000800 */
[----:B------:R-:W-:Y:S01]  /*6870*/  @!PT LDS RZ, [RZ] ;  /* 0x00000000fffff984 */ /* 0x000fe20000000800 */
[----:B------:R1:W-:Y:S01]  /*6880*/  LDGSTS.E.BYPASS.LTC128B.128 [R248+0x5080], [R2.64], !P6 ;  /* 0x0508000002f87fae */ /* 0x0003e2000f101d46 */
[----:B------:R-:W-:Y:S02]  /*6890*/  SHF.R.S32.HI R6, RZ, 0x1f, R6 ;  /* 0x0000001fff067819 */ /* 0x000fe40000011406 */
[C---:B------:R-:W-:Y:S02]  /*68a0*/  IADD3 R14, R249.reuse, 0x80, RZ ;  /* 0x00000080f90e7810 */ /* 0x040fe40007ffe0ff */
[----:B------:R-:W-:Y:S02]  /*68b0*/  IADD3 R12, R249, 0xc0, RZ ;  /* 0x000000c0f90c7810 */ /* 0x000fe40007ffe0ff */
[----:B------:R-:W-:Y:S02]  /*68c0*/  SHF.R.S32.HI R14, RZ, 0x1f, R14 ;  /* 0x0000001fff0e7819 */ /* 0x000fe4000001140e */
[----:B------:R-:W-:Y:S02]  /*68d0*/  SHF.R.S32.HI R12, RZ, 0x1f, R12 ;  /* 0x0000001fff0c7819 */ /* 0x000fe4000001140c */
[C---:B-1----:R-:W-:Y:S04]  /*68e0*/  LEA R2, P1, R5.reuse, R0, 0x1 ;  /* 0x0000000005027211 */ /* 0x042fe800078208ff */
[----:B------:R-:W-:Y:S02]  /*68f0*/  LEA.HI.X R3, R5, R4, R6, 0x1, P1 ;  /* 0x0000000405037211 */ /* 0x000fe400008f0c06 */
[----:B------:R-:W-:Y:S02]  /*6900*/  LEA R6, P1, R13, R0, 0x1 ;  /* 0x000000000d067211 */ /* 0x000fe400078208ff */
[----:B------:R-:W-:Y:S01]  /*6910*/  IADD3 R5, R249, 0xc0, RZ ;  /* 0x000000c0f9057810 */ /* 0x000fe20007ffe0ff */
[----:B------:R1:W-:Y:S01]  /*6920*/  LDGSTS.E.BYPASS.LTC128B.128 [R248+0x6880], [R2.64], !P5 ;  /* 0x0688000002f87fae */ /* 0x0003e2000e901d46 */
[----:B------:R-:W-:Y:S05]  /*6930*/  LEA.HI.X R7, R13, R4, R14, 0x1, P1 ;  /* 0x000000040d077211 */ /* 0x000fea00008f0c0e */
[----:B------:R2:W-:Y:S01]  /*6940*/  LDGSTS.E.BYPASS.LTC128B.128 [R248+0x8080], [R6.64], !P4 ;  /* 0x0808000006f87fae */ /* 0x0005e2000e101d46 */
[C---:B-1----:R-:W-:Y:S04]  /*6950*/  LEA R2, P1, R5.reuse, R0, 0x1 ;  /* 0x0000000005027211 */ /* 0x042fe800078208ff */
[----:B------:R-:W-:Y:S05]  /*6960*/  LEA.HI.X R3, R5, R4, R12, 0x1, P1 ;  /* 0x0000000405037211 */ /* 0x000fea00008f0c0c */
[----:B------:R2:W-:Y:S04]  /*6970*/  LDGSTS.E.BYPASS.LTC128B.128 [R248+0x9880], [R2.64], !P2 ;  /* 0x0988000002f87fae */ /* 0x0005e8000d101d46 */
.L_x_46:
[----:B---3--:R-:W-:Y:S05]  /*6980*/  BSYNC B0 ;  /* 0x0000000000007941 */ /* 0x008fea0003800000 */
.L_x_45:
[----:B------:R-:W3:Y:S01]  /*6990*/  S2R R132, SR_TID.X ;  /* 0x0000000000847919 */ /* 0x000ee20000002100 */
[----:B------:R-:W-:Y:S05]  /*69a0*/  IADD3 R0, R236, 0x40, RZ ;  /* 0x00000040ec007810 */ /* 0x000fea0007ffe0ff */
[----:B------:R-:W0:Y:S01]  /*69b0*/  LDGDEPBAR ;  /* 0x00000000000079af */ /* 0x000e220000000000 */
[----:B------:R-:W-:Y:S01]  /*69c0*/  WARPSYNC 0xffffffff ;  /* 0xffffffff00007948 */ /* 0x000fe20003800000 */
[C---:B-12---:R-:W-:Y:S01]  /*69d0*/  HMMA.16816.F32.BF16 R4, R160.reuse, R8, RZ ;  /* 0x00000008a004723c */ /* 0x046fe200000418ff */
[----:B------:R-:W-:Y:S03]  /*69e0*/  BSSY B0, `(.L_x_48) ;  /* 0x00000f8000007945 */ /* 0x000fe60003800000 */
[----:B------:R-:W2:Y:S04]  /*69f0*/  LDL R2, [R1+0xc] ;  /* 0x00000c0001027983 */ /* 0x000ea80000100800 */
[C---:B------:R-:W-:Y:S08]  /*6a00*/  HMMA.16816.F32.BF16 R8, R160.reuse, R10, RZ ;  /* 0x0000000aa008723c */ /* 0x040ff000000418ff */
[C---:B------:R-:W-:Y:S08]  /*6a10*/  HMMA.16816.F32.BF16 R12, R160.reuse, R16, RZ ;  /* 0x00000010a00c723c */ /* 0x040ff000000418ff */
[C---:B------:R-:W-:Y:S08]  /*6a20*/  HMMA.16816.F32.BF16 R16, R160.reuse, R18, RZ ;  /* 0x00000012a010723c */ /* 0x040ff000000418ff */
[C---:B------:R-:W-:Y:S08]  /*6a30*/  HMMA.16816.F32.BF16 R20, R160.reuse, R24, RZ ;  /* 0x00000018a014723c */ /* 0x040ff000000418ff */
[----:B------:R-:W-:Y:S08]  /*6a40*/  HMMA.16816.F32.BF16 R24, R160, R26, RZ ;  /* 0x0000001aa018723c */ /* 0x000ff000000418ff */
[C---:B------:R-:W-:Y:S08]  /*6a50*/  HMMA.16816.F32.BF16 R4, R164.reuse, R168, R4 ;  /* 0x000000a8a404723c */ /* 0x040ff00000041804 */
[C---:B------:R-:W-:Y:S08]  /*6a60*/  HMMA.16816.F32.BF16 R8, R164.reuse, R170, R8 ;  /* 0x000000aaa408723c */ /* 0x040ff00000041808 */
[C---:B------:R-:W-:Y:S08]  /*6a70*/  HMMA.16816.F32.BF16 R12, R164.reuse, R172, R12 ;  /* 0x000000aca40c723c */ /* 0x040ff0000004180c */
[C---:B------:R-:W-:Y:S08]  /*6a80*/  HMMA.16816.F32.BF16 R16, R164.reuse, R174, R16 ;  /* 0x000000aea410723c */ /* 0x040ff00000041810 */
[C---:B------:R-:W-:Y:S08]  /*6a90*/  HMMA.16816.F32.BF16 R20, R164.reuse, R176, R20 ;  /* 0x000000b0a414723c */ /* 0x040ff00000041814 */
[----:B------:R-:W-:Y:S01]  /*6aa0*/  HMMA.16816.F32.BF16 R24, R164, R178, R24 ;  /* 0x000000b2a418723c */ /* 0x000fe20000041818 */
[----:B------:R-:W-:Y:S03]  /*6ab0*/  LDSM.16.M88.4 R176, [R237+0x4800] ;  /* 0x00480000edb0783b */ /* 0x000fe60000000200 */
[----:B---3--:R-:W-:Y:S04]  /*6ac0*/  SHF.R.S32.HI R3, RZ, 0x1f, R132 ;  /* 0x0000001fff037819 */ /* 0x008fe80000011484 */
[----:B------:R-:W-:Y:S04]  /*6ad0*/  LEA.HI R3, R3, R132, RZ, 0x3 ;  /* 0x0000008403037211 */ /* 0x000fe800078f18ff */
[----:B------:R-:W-:Y:S05]  /*6ae0*/  LOP3.LUT R3, R3, 0xfffffff8, RZ, 0xc0, !PT ;  /* 0xfffffff803037812 */ /* 0x000fea00078ec0ff */
[----:B------:R-:W-:Y:S05]  /*6af0*/  IMAD.IADD R3, R132, 0x1, -R3 ;  /* 0x0000000184037824 */ /* 0x000fea00078e0a03 */
[----:B------:R-:W-:Y:S11]  /*6b00*/  LOP3.LUT P1, RZ, R3, 0x4, RZ, 0xc0, !PT ;  /* 0x0000000403ff7812 */ /* 0x000ff6000782c0ff */
[----:B------:R-:W-:Y:S02]  /*6b10*/  @!UPT UIADD3 URZ, URZ, URZ, URZ ;  /* 0x0000003f3f3ff290 */ /* 0x000fe4000fffe03f */
[----:B------:R-:W-:Y:S05]  /*6b20*/  @P1 IADD3 R0, R236, -0x40, RZ ;  /* 0xffffffc0ec001810 */ /* 0x000fea0007ffe0ff */
[----:B------:R-:W1:Y:S06]  /*6b30*/  LDSM.16.M88.4 R168, [R0] ;  /* 0x0000000000a8783b */ /* 0x000e6c0000000200 */
[----:B------:R-:W3:Y:S01]  /*6b40*/  LDSM.16.M88.4 R172, [R0+0x800] ;  /* 0x0008000000ac783b */ /* 0x000ee20000000200 */
[C---:B-1----:R-:W-:Y:S08]  /*6b50*/  HMMA.16816.F32.BF16 R4, R180.reuse, R168, R4 ;  /* 0x000000a8b404723c */ /* 0x042ff00000041804 */
[C---:B------:R-:W-:Y:S01]  /*6b60*/  HMMA.16816.F32.BF16 R8, R180.reuse, R170, R8 ;  /* 0x000000aab408723c */ /* 0x040fe20000041808 */
[----:B------:R-:W1:Y:S07]  /*6b70*/  LDSM.16.M88.4 R168, [R0+0x1000] ;  /* 0x0010000000a8783b */ /* 0x000e6e0000000200 */
[C---:B---3--:R-:W-:Y:S08]  /*6b80*/  HMMA.16816.F32.BF16 R12, R180.reuse, R172, R12 ;  /* 0x000000acb40c723c */ /* 0x048ff0000004180c */
[C---:B------:R-:W-:Y:S01]  /*6b90*/  HMMA.16816.F32.BF16 R16, R180.reuse, R174, R16 ;  /* 0x000000aeb410723c */ /* 0x040fe20000041810 */
[----:B------:R-:W3:Y:S07]  /*6ba0*/  LDSM.16.M88.4 R172, [R237] ;  /* 0x00000000edac783b */ /* 0x000eee0000000200 */
[C---:B-1----:R-:W-:Y:S08]  /*6bb0*/  HMMA.16816.F32.BF16 R20, R180.reuse, R168, R20 ;  /* 0x000000a8b414723c */ /* 0x042ff00000041814 */
[----:B------:R-:W-:Y:S01]  /*6bc0*/  HMMA.16816.F32.BF16 R24, R180, R170, R24 ;  /* 0x000000aab418723c */ /* 0x000fe20000041818 */
[----:B------:R-:W1:Y:S07]  /*6bd0*/  LDSM.16.M88.4 R168, [R237+0x800] ;  /* 0x00080000eda8783b */ /* 0x000e6e0000000200 */
[C---:B---3--:R-:W-:Y:S08]  /*6be0*/  HMMA.16816.F32.BF16 R4, R184.reuse, R172, R4 ;  /* 0x000000acb804723c */ /* 0x048ff00000041804 */
[C---:B------:R-:W-:Y:S01]  /*6bf0*/  HMMA.16816.F32.BF16 R8, R184.reuse, R174, R8 ;  /* 0x000000aeb808723c */ /* 0x040fe20000041808 */
[----:B------:R-:W3:Y:S07]  /*6c00*/  LDSM.16.M88.4 R172, [R237+0x1000] ;  /* 0x00100000edac783b */ /* 0x000eee0000000200 */
[C---:B-1----:R-:W-:Y:S08]  /*6c10*/  HMMA.16816.F32.BF16 R12, R184.reuse, R168, R12 ;  /* 0x000000a8b80c723c */ /* 0x042ff0000004180c */
[C---:B------:R-:W-:Y:S01]  /*6c20*/  HMMA.16816.F32.BF16 R16, R184.reuse, R170, R16 ;  /* 0x000000aab810723c */ /* 0x040fe20000041810 */
[----:B------:R-:W1:Y:S07]  /*6c30*/  LDSM.16.M88.4 R168, [R236+0x1800] ;  /* 0x00180000eca8783b */ /* 0x000e6e0000000200 */
[C---:B---3--:R-:W-:Y:S08]  /*6c40*/  HMMA.16816.F32.BF16 R20, R184.reuse, R172, R20 ;  /* 0x000000acb814723c */ /* 0x048ff00000041814 */
[----:B------:R-:W-:Y:S01]  /*6c50*/  HMMA.16816.F32.BF16 R24, R184, R174, R24 ;  /* 0x000000aeb818723c */ /* 0x000fe20000041818 */
[----:B------:R-:W3:Y:S02]  /*6c60*/  LDSM.16.M88.4 R172, [R236+0x2000] ;  /* 0x00200000ecac783b */ /* 0x000ee40000000200 */
[----:B--2---:R-:W-:Y:S05]  /*6c70*/  ISETP.GT.AND P1, PT, R252, R2, PT ;  /* 0x00000002fc00720c */ /* 0x004fea0003f24270 */
[C---:B-1----:R-:W-:Y:S08]  /*6c80*/  HMMA.16816.F32.BF16 R4, R188.reuse, R168, R4 ;  /* 0x000000a8bc04723c */ /* 0x042ff00000041804 */
[C---:B------:R-:W-:Y:S01]  /*6c90*/  HMMA.16816.F32.BF16 R8, R188.reuse, R170, R8 ;  /* 0x000000aabc08723c */ /* 0x040fe20000041808 */
[----:B------:R-:W1:Y:S07]  /*6ca0*/  LDSM.16.M88.4 R168, [R236+0x2800] ;  /* 0x00280000eca8783b */ /* 0x000e6e0000000200 */
[C---:B---3--:R-:W-:Y:S08]  /*6cb0*/  HMMA.16816.F32.BF16 R12, R188.reuse, R172, R12 ;  /* 0x000000acbc0c723c */ /* 0x048ff0000004180c */
[C---:B------:R-:W-:Y:S01]  /*6cc0*/  HMMA.16816.F32.BF16 R16, R188.reuse, R174, R16 ;  /* 0x000000aebc10723c */ /* 0x040fe20000041810 */
[----:B------:R-:W2:Y:S07]  /*6cd0*/  LDSM.16.M88.4 R172, [R242+0x1800] ;  /* 0x00180000f2ac783b */ /* 0x000eae0000000200 */
[C---:B-1----:R-:W-:Y:S08]  /*6ce0*/  HMMA.16816.F32.BF16 R20, R188.reuse, R168, R20 ;  /* 0x000000a8bc14723c */ /* 0x042ff00000041814 */
[----:B------:R-:W-:Y:S01]  /*6cf0*/  HMMA.16816.F32.BF16 R24, R188, R170, R24 ;  /* 0x000000aabc18723c */ /* 0x000fe20000041818 */
[----:B------:R-:W1:Y:S07]  /*6d00*/  LDSM.16.M88.4 R168, [R242+0x2000] ;  /* 0x00200000f2a8783b */ /* 0x000e6e0000000200 */
[C---:B--2---:R-:W-:Y:S08]  /*6d10*/  HMMA.16816.F32.BF16 R4, R192.reuse, R172, R4 ;  /* 0x000000acc004723c */ /* 0x044ff00000041804 */
[C---:B------:R-:W-:Y:S01]  /*6d20*/  HMMA.16816.F32.BF16 R8, R192.reuse, R174, R8 ;  /* 0x000000aec008723c */ /* 0x040fe20000041808 */
[----:B------:R-:W2:Y:S07]  /*6d30*/  LDSM.16.M88.4 R172, [R242+0x2800] ;  /* 0x00280000f2ac783b */ /* 0x000eae0000000200 */
[C---:B-1----:R-:W-:Y:S08]  /*6d40*/  HMMA.16816.F32.BF16 R12, R192.reuse, R168, R12 ;  /* 0x000000a8c00c723c */ /* 0x042ff0000004180c */
[C---:B------:R-:W-:Y:S01]  /*6d50*/  HMMA.16816.F32.BF16 R16, R192.reuse, R170, R16 ;  /* 0x000000aac010723c */ /* 0x040fe20000041810 */
[----:B------:R-:W1:Y:S07]  /*6d60*/  LDSM.16.M88.4 R168, [R0+0x1800] ;  /* 0x0018000000a8783b */ /* 0x000e6e0000000200 */
[C---:B--2---:R-:W-:Y:S08]  /*6d70*/  HMMA.16816.F32.BF16 R20, R192.reuse, R172, R20 ;  /* 0x000000acc014723c */ /* 0x044ff00000041814 */
[----:B------:R-:W-:Y:S01]  /*6d80*/  HMMA.16816.F32.BF16 R24, R192, R174, R24 ;  /* 0x000000aec018723c */ /* 0x000fe20000041818 */
[----:B------:R-:W2:Y:S07]  /*6d90*/  LDSM.16.M88.4 R172, [R0+0x2000] ;  /* 0x0020000000ac783b */ /* 0x000eae0000000200 */
[C---:B-1----:R-:W-:Y:S08]  /*6da0*/  HMMA.16816.F32.BF16 R4, R196.reuse, R168, R4 ;  /* 0x000000a8c404723c */ /* 0x042ff00000041804 */
[C---:B------:R-:W-:Y:S01]  /*6db0*/  HMMA.16816.F32.BF16 R8, R196.reuse, R170, R8 ;  /* 0x000000aac408723c */ /* 0x040fe20000041808 */
[----:B------:R-:W1:Y:S07]  /*6dc0*/  LDSM.16.M88.4 R168, [R0+0x2800] ;  /* 0x0028000000a8783b */ /* 0x000e6e0000000200 */
[C---:B--2---:R-:W-:Y:S08]  /*6dd0*/  HMMA.16816.F32.BF16 R12, R196.reuse, R172, R12 ;  /* 0x000000acc40c723c */ /* 0x044ff0000004180c */
        /* <DEDUP_REMOVED lines=73> */
[----:B------:R-:W-:Y:S07]  /*7270*/  LDSM.16.M88.4 R172, [R237+0x5800] ;  /* 0x00580000edac783b */ /* 0x000fee0000000200 */
[C---:B-1----:R-:W-:Y:S08]  /*7280*/  HMMA.16816.F32.BF16 R20, R228.reuse, R168, R20 ;  /* 0x000000a8e414723c */ /* 0x042ff00000041814 */
[----:B------:R-:W-:Y:S01]  /*7290*/  HMMA.16816.F32.BF16 R24, R228, R170, R24 ;  /* 0x000000aae418723c */ /* 0x000fe20000041818 */
[----:B------:R-:W1:Y:S01]  /*72a0*/  LDSM.16.M88.4 R168, [R237+0x5000] ;  /* 0x00500000eda8783b */ /* 0x000e620000000200 */
[----:B------:R-:W-:Y:S05]  /*72b0*/  DEPBAR.LE SB0, 0x0 ;  /* 0x000080000000791a */ /* 0x000fea0000000000 */
[----:B------:R-:W-:Y:S01]  /*72c0*/  BAR.SYNC.DEFER_BLOCKING 0x0 ;  /* 0x0000000000007b1d */ /* 0x000fe20000010000 */
[C---:B------:R-:W-:Y:S08]  /*72d0*/  HMMA.16816.F32.BF16 R4, R232.reuse, R176, R4 ;  /* 0x000000b0e804723c */ /* 0x040ff00000041804 */
[C---:B------:R-:W-:Y:S08]  /*72e0*/  HMMA.16816.F32.BF16 R8, R232.reuse, R178, R8 ;  /* 0x000000b2e808723c */ /* 0x040ff00000041808 */
[C---:B-1----:R-:W-:Y:S08]  /*72f0*/  HMMA.16816.F32.BF16 R12, R232.reuse, R168, R12 ;  /* 0x000000a8e80c723c */ /* 0x042ff0000004180c */
[C---:B------:R-:W-:Y:S08]  /*7300*/  HMMA.16816.F32.BF16 R16, R232.reuse, R170, R16 ;  /* 0x000000aae810723c */ /* 0x040ff00000041810 */
[C---:B------:R-:W-:Y:S08]  /*7310*/  HMMA.16816.F32.BF16 R20, R232.reuse, R172, R20 ;  /* 0x000000ace814723c */ /* 0x040ff00000041814 */
[----:B------:R-:W-:Y:S01]  /*7320*/  HMMA.16816.F32.BF16 R24, R232, R174, R24 ;  /* 0x000000aee818723c */ /* 0x000fe20000041818 */
[----:B------:R-:W-:Y:S07]  /*7330*/  @!UPT UIADD3 URZ, URZ, URZ, URZ ;  /* 0x0000003f3f3ff290 */ /* 0x000fee000fffe03f */
[----:B------:R-:W-:-:S11]  /*7340*/  @!P1 BRA `(.L_x_49) ;  /* 0x0000061000009947 */ /* 0x000fd60003800000 */
[----:B------:R-:W-:Y:S01]  /*7350*/  IMAD.MOV.U32 R0, RZ, RZ, 0x1 ;  /* 0x00000001ff007424 */ /* 0x000fe200078e00ff */
[----:B------:R-:W-:Y:S01]  /*7360*/  SHF.R.S32.HI R177, RZ, 0x1f, R132 ;  /* 0x0000001fffb17819 */ /* 0x000fe20000011484 */
[----:B------:R-:W2:Y:S01]  /*7370*/  LDL R2, [R1+0x10] ;  /* 0x0000100001027983 */ /* 0x000ea20000100800 */
[----:B------:R-:W-:Y:S02]  /*7380*/  IMAD.MOV.U32 R250, RZ, RZ, RZ ;  /* 0x000000fffffa7224 */ /* 0x000fe400078e00ff */
[----:B------:R-:W-:Y:S01]  /*7390*/  LEA.HI R177, R177, R132, RZ, 0x3 ;  /* 0x00000084b1b17211 */ /* 0x000fe200078f18ff */
[----:B------:R-:W3:Y:S01]  /*73a0*/  LDL.64 R178, [R1+0x20] ;  /* 0x0000200001b27983 */ /* 0x000ee20000100a00 */
[----:B------:R-:W-:Y:S02]  /*73b0*/  ISETP.NE.AND P1, PT, R0, c[0x0][0x2b8], PT ;  /* 0x0000ae0000007a0c */ /* 0x000fe40003f25270 */
[----:B------:R-:W-:Y:S03]  /*73c0*/  SHF.R.S32.HI R177, RZ, 0x3, R177 ;  /* 0x00000003ffb17819 */ /* 0x000fe600000114b1 */
[----:B------:R-:W4:Y:S02]  /*73d0*/  LDL R176, [R1+0x34] ;  /* 0x0000340001b07983 */ /* 0x000f240000100800 */
[----:B------:R-:W-:Y:S02]  /*73e0*/  IMAD R0, R3, 0x20, R177 ;  /* 0x0000002003007824 */ /* 0x000fe400078e02b1 */
[----:B------:R-:W5:Y:S06]  /*73f0*/  LDL.64 R170, [R1+0x18] ;  /* 0x0000180001aa7983 */ /* 0x000f6c0000100a00 */
[----:B------:R-:W4:Y:S01]  /*7400*/  LDL R168, [R1+0x30] ;  /* 0x0000300001a87983 */ /* 0x000f220000100800 */
[----:B--2---:R-:W-:Y:S05]  /*7410*/  IMAD R2, R252, 0x30, R2 ;  /* 0x00000030fc027824 */ /* 0x004fea00078e0202 */
[----:B------:R-:W-:Y:S05]  /*7420*/  IADD3 R2, R2, -0x30, R0 ;  /* 0xffffffd002027810 */ /* 0x000fea0007ffe000 */
[----:B------:R-:W-:Y:S04]  /*7430*/  @P1 IMAD.HI.U32 R3, R2, c[0x0][0x2bc], RZ ;  /* 0x0000af0002031a27 */ /* 0x000fe800078e00ff */
[----:B------:R-:W-:Y:S01]  /*7440*/  IMAD.MOV.U32 R0, RZ, RZ, R2 ;  /* 0x000000ffff007224 */ /* 0x000fe200078e0002 */
[----:B------:R-:W-:Y:S04]  /*7450*/  @P1 SHF.R.U32.HI R0, RZ, c[0x0][0x2c0], R3 ;  /* 0x0000b000ff001a19 */ /* 0x000fe80000011603 */
[C---:B---3--:R-:W-:Y:S01]  /*7460*/  @!P0 IADD3 R3, P1, R0.reuse, R178, RZ ;  /* 0x000000b200038210 */ /* 0x048fe20007f3e0ff */
[----:B------:R-:W-:Y:S03]  /*7470*/  IMAD.MOV R132, RZ, RZ, -R0 ;  /* 0x000000ffff847224 */ /* 0x000fe600078e0a00 */
[----:B----4-:R-:W-:Y:S01]  /*7480*/  @!P0 LEA.HI.X.SX32 R0, R0, R176, 0x1, P1 ;  /* 0x000000b000008211 */ /* 0x010fe200008f0eff */
[----:B------:R-:W-:Y:S01]  /*7490*/  IMAD R251, R132, c[0x0][0x2b8], R2 ;  /* 0x0000ae0084fb7a24 */ /* 0x000fe200078e0202 */
[C---:B------:R-:W-:Y:S04]  /*74a0*/  @!P0 LEA R2, P1, R3.reuse, c[0x0][0x2a0], 0x2 ;  /* 0x0000a80003028a11 */ /* 0x040fe800078210ff */
[----:B------:R-:W-:Y:S02]  /*74b0*/  @!P0 LEA.HI.X R3, R3, c[0x0][0x2a4], R0, 0x2, P1 ;  /* 0x0000a90003038a11 */ /* 0x000fe400008f1400 */
[----:B------:R-:W-:Y:S03]  /*74c0*/  SHF.R.S32.HI R0, RZ, 0x1f, R251 ;  /* 0x0000001fff007819 */ /* 0x000fe600000114fb */
[----:B------:R1:W2:Y:S02]  /*74d0*/  @!P0 LDG.E R250, [R2.64] ;  /* 0x0000000602fa8981 */ /* 0x0002a4000c1e1900 */
[----:B------:R-:W-:Y:S04]  /*74e0*/  IMAD R0, R0, c[0x0][0x1e0], RZ ;  /* 0x0000780000007a24 */ /* 0x000fe800078e02ff */
[C---:B------:R-:W-:Y:S02]  /*74f0*/  IMAD R0, R251.reuse, c[0x0][0x1e4], R0 ;  /* 0x00007900fb007a24 */ /* 0x040fe400078e0200 */
[----:B-1----:R-:W-:Y:S04]  /*7500*/  IMAD.WIDE.U32 R2, R251, c[0x0][0x1e0], RZ ;  /* 0x00007800fb027a25 */ /* 0x002fe800078e00ff */
[----:B------:R-:W-:Y:S01]  /*7510*/  IMAD.IADD R3, R3, 0x1, R0 ;  /* 0x0000000103037824 */ /* 0x000fe200078e0200 */
[----:B--2---:R-:W-:Y:S03]  /*7520*/  SHF.R.S32.HI R0, RZ, 0x1f, R250 ;  /* 0x0000001fff007819 */ /* 0x004fe600000114fa */
[----:B------:R-:W-:Y:S04]  /*7530*/  IMAD.WIDE.U32 R2, R250, c[0x0][0x1f0], R2 ;  /* 0x00007c00fa027a25 */ /* 0x000fe800078e0002 */
[----:B------:R-:W-:Y:S01]  /*7540*/  IMAD R132, R0, c[0x0][0x1f0], RZ ;  /* 0x00007c0000847a24 */ /* 0x000fe200078e02ff */
[----:B-----5:R-:W-:Y:S03]  /*7550*/  IADD3 R0, P1, R170, R2, RZ ;  /* 0x00000002aa007210 */ /* 0x020fe60007f3e0ff */
[----:B------:R-:W-:Y:S05]  /*7560*/  IMAD R132, R250, c[0x0][0x1f4], R132 ;  /* 0x00007d00fa847a24 */ /* 0x000fea00078e0284 */
[----:B------:R-:W-:Y:S02]  /*7570*/  IADD3.X R2, R168, R3, R132, P1, !PT ;  /* 0x00000003a8027210 */ /* 0x000fe40000ffe484 */
[C---:B------:R-:W-:Y:S02]  /*7580*/  LEA R172, P1, R0.reuse, c[0x0][0x1c8], 0x1 ;  /* 0x0000720000ac7a11 */ /* 0x040fe400078208ff */
[----:B------:R-:W-:Y:S02]  /*7590*/  IADD3 R168, -R177, 0x30, RZ ;  /* 0x00000030b1a87810 */ /* 0x000fe40007ffe1ff */
[----:B------:R-:W-:Y:S02]  /*75a0*/  LEA.HI.X R169, R0, c[0x0][0x1cc], R2, 0x1, P1 ;  /* 0x0000730000a97a11 */ /* 0x000fe400008f0c02 */
[----:B------:R-:W-:Y:S01]  /*75b0*/  ISETP.GE.AND P1, PT, R168, 0x1, PT ;  /* 0x00000001a800780c */ /* 0x000fe20003f26270 */
[----:B------:R-:W-:-:S10]  /*75c0*/  BRA.DIV ~URZ, `(.L_x_50) ;  /* 0x000085227f007947 */ /* 0x000fd4000b800000 */
[----:B------:R1:W2:Y:S02]  /*75d0*/  SHFL.IDX PT, R132, R169, RZ, 0x181f ;  /* 0x00181fffa9847589 */ /* 0x0002a400000e0000 */
.L_x_127:
[----:B------:R-:W-:-:S05]  /*75e0*/  BRA.DIV ~URZ, `(.L_x_51) ;  /* 0x000085727f007947 */ /* 0x000fca000b800000 */
[----:B------:R3:W4:Y:S02]  /*75f0*/  SHFL.IDX PT, R0, R172, RZ, 0x181f ;  /* 0x00181fffac007589 */ /* 0x00072400000e0000 */
.L_x_128:
[----:B------:R-:W-:Y:S02]  /*7600*/  SHF.R.S32.HI R171, RZ, 0x1f, R249 ;  /* 0x0000001fffab7819 */ /* 0x000fe400000114f9 */
[C---:B----4-:R-:W-:Y:S02]  /*7610*/  @P1 LEA R2, P3, R249.reuse, R0, 0x1 ;  /* 0x00000000f9021211 */ /* 0x050fe400078608ff */
[C---:B------:R-:W-:Y:S02]  /*7620*/  IADD3 R170, R249.reuse, 0x40, RZ ;  /* 0x00000040f9aa7810 */ /* 0x040fe40007ffe0ff */
[C---:B--2---:R-:W-:Y:S02]  /*7630*/  @P1 LEA.HI.X R3, R249.reuse, R132, R171, 0x1, P3 ;  /* 0x00000084f9031211 */ /* 0x044fe400018f0cab */
[C---:B------:R-:W-:Y:S02]  /*7640*/  IADD3 R171, R249.reuse, 0x40, RZ ;  /* 0x00000040f9ab7810 */ /* 0x040fe40007ffe0ff */
[C---:B------:R-:W-:Y:S01]  /*7650*/  IADD3 R175, R249.reuse, 0x80, RZ ;  /* 0x00000080f9af7810 */ /* 0x040fe20007ffe0ff */
[----:B------:R-:W-:Y:S01]  /*7660*/  @!PT LDS RZ, [RZ] ;  /* 0x00000000fffff984 */ /* 0x000fe20000000800 */
[----:B------:R-:W-:Y:S01]  /*7670*/  @!PT LDS RZ, [RZ] ;  /* 0x00000000fffff984 */ /* 0x000fe20000000800 */
[----:B------:R-:W-:Y:S01]  /*7680*/  @!PT LDS RZ, [RZ] ;  /* 0x00000000fffff984 */ /* 0x000fe20000000800 */
[----:B------:R2:W-:Y:S01]  /*7690*/  @P1 LDGSTS.E.BYPASS.LTC128B.128 [R248+0x14080], [R2.64], !P6 ;  /* 0x1408000002f81fae */ /* 0x0005e2000f101d46 */
[----:B------:R-:W-:Y:S02]  /*76a0*/  SHF.R.S32.HI R171, RZ, 0x1f, R171 ;  /* 0x0000001fffab7819 */ /* 0x000fe400000114ab */
[C---:B------:R-:W-:Y:S02]  /*76b0*/  IADD3 R176, R249.reuse, 0x80, RZ ;  /* 0x00000080f9b07810 */ /* 0x040fe40007ffe0ff */
[C---:B------:R-:W-:Y:S02]  /*76c0*/  IADD3 R173, R249.reuse, 0xc0, RZ ;  /* 0x000000c0f9ad7810 */ /* 0x040fe40007ffe0ff */
[----:B------:R-:W-:Y:S02]  /*76d0*/  SHF.R.S32.HI R176, RZ, 0x1f, R176 ;  /* 0x0000001fffb07819 */ /* 0x000fe400000114b0 */
[----:B------:R-:W-:Y:S04]  /*76e0*/  IADD3 R174, R249, 0xc0, RZ ;  /* 0x000000c0f9ae7810 */ /* 0x000fe80007ffe0ff */
[----:B------:R-:W-:Y:S02]  /*76f0*/  SHF.R.S32.HI R174, RZ, 0x1f, R174 ;  /* 0x0000001fffae7819 */ /* 0x000fe400000114ae */
[C---:B--2---:R-:W-:Y:S04]  /*7700*/  @P1 LEA R2, P3, R170.reuse, R0, 0x1 ;  /* 0x00000000aa021211 */ /* 0x044fe800078608ff */
[----:B------:R-:W-:Y:S02]  /*7710*/  @P1 LEA.HI.X R3, R170, R132, R171, 0x1, P3 ;  /* 0x00000084aa031211 */ /* 0x000fe400018f0cab */
[C---:B------:R-:W-:Y:S03]  /*7720*/  @P1 LEA R170, P3, R175.reuse, R0, 0x1 ;  /* 0x00000000afaa1211 */ /* 0x040fe600078608ff */
[----:B------:R2:W-:Y:S01]  /*7730*/  @P1 LDGSTS.E.BYPASS.LTC128B.128 [R248+0x15880], [R2.64], !P5 ;  /* 0x1588000002f81fae */ /* 0x0005e2000e901d46 */
[----:B------:R-:W-:Y:S05]  /*7740*/  @P1 LEA.HI.X R171, R175, R132, R176, 0x1, P3 ;  /* 0x00000084afab1211 */ /* 0x000fea00018f0cb0 */
[----:B------:R4:W-:Y:S01]  /*7750*/  @P1 LDGSTS.E.BYPASS.LTC128B.128 [R248+0x17080], [R170.64], !P4 ;  /* 0x17080000aaf81fae */ /* 0x0009e2000e101d46 */
[C---:B--2---:R-:W-:Y:S04]  /*7760*/  @P1 LEA R2, P3, R173.reuse, R0, 0x1 ;  /* 0x00000000ad021211 */ /* 0x044fe800078608ff */
[----:B------:R-:W-:Y:S05]  /*7770*/  @P1 LEA.HI.X R3, R173, R132, R174, 0x1, P3 ;  /* 0x00000084ad031211 */ /* 0x000fea00018f0cae */
[----:B------:R4:W-:Y:S01]  /*7780*/  @P1 LDGSTS.E.BYPASS.LTC128B.128 [R248+0x18880], [R2.64], !P2 ;  /* 0x1888000002f81fae */ /* 0x0009e2000d101d46 */
[----:B------:R-:W-:Y:S01]  /*7790*/  ISETP.GE.AND P1, PT, R168, 0x21, PT ;  /* 0x00000021a800780c */ /* 0x000fe20003f26270 */
[----:B------:R-:W-:-:S06]  /*77a0*/  BRA.DIV ~URZ, `(.L_x_52) ;  /* 0x000084127f007947 */ /* 0x000fcc000b800000 */
[----:B------:R2:W1:Y:S04]  /*77b0*/  SHFL.IDX PT, R132, R169, 0x1, 0x181f ;  /* 0x00381f00a9847f89 */ /* 0x00046800000e0000 */
[----:B------:R2:W3:Y:S02]  /*77c0*/  SHFL.IDX PT, R0, R172, 0x1, 0x181f ;  /* 0x00381f00ac007f89 */ /* 0x0004e400000e0000 */
.L_x_129:
[----:B-12---:R-:W-:Y:S02]  /*77d0*/  SHF.R.S32.HI R169, RZ, 0x1f, R249 ;  /* 0x0000001fffa97819 */ /* 0x006fe400000114f9 */
[C---:B---34-:R-:W-:Y:S02]  /*77e0*/  @P1 LEA R2, P3, R249.reuse, R0, 0x1 ;  /* 0x00000000f9021211 */ /* 0x058fe400078608ff */
[C---:B------:R-:W-:Y:S02]  /*77f0*/  IADD3 R168, R249.reuse, 0x40, RZ ;  /* 0x00000040f9a87810 */ /* 0x040fe40007ffe0ff */
[C---:B------:R-:W-:Y:S02]  /*7800*/  @P1 LEA.HI.X R3, R249.reuse, R132, R169, 0x1, P3 ;  /* 0x00000084f9031211 */ /* 0x040fe400018f0ca9 */
        /* <DEDUP_REMOVED lines=12> */
[C---:B-1----:R-:W-:Y:S04]  /*78d0*/  @P1 LEA R2, P3, R168.reuse, R0, 0x1 ;  /* 0x00000000a8021211 */ /* 0x042fe800078608ff */
[----:B------:R-:W-:Y:S02]  /*78e0*/  @P1 LEA.HI.X R3, R168, R132, R169, 0x1, P3 ;  /* 0x00000084a8031211 */ /* 0x000fe400018f0ca9 */
[C---:B------:R-:W-:Y:S03]  /*78f0*/  @P1 LEA R168, P3, R172.reuse, R0, 0x1 ;  /* 0x00000000aca81211 */ /* 0x040fe600078608ff */
[----:B------:R1:W-:Y:S01]  /*7900*/  @P1 LDGSTS.E.BYPASS.LTC128B.128 [R248+0x16880], [R2.64], !P5 ;  /* 0x1688000002f81fae */ /* 0x0003e2000e901d46 */
[----:B------:R-:W-:Y:S05]  /*7910*/  @P1 LEA.HI.X R169, R172, R132, R173, 0x1, P3 ;  /* 0x00000084aca91211 */ /* 0x000fea00018f0cad */
[----:B------:R2:W-:Y:S01]  /*7920*/  @P1 LDGSTS.E.BYPASS.LTC128B.128 [R248+0x18080], [R168.64], !P4 ;  /* 0x18080000a8f81fae */ /* 0x0005e2000e101d46 */
[C---:B-1----:R-:W-:Y:S04]  /*7930*/  @P1 LEA R2, P3, R170.reuse, R0, 0x1 ;  /* 0x00000000aa021211 */ /* 0x042fe800078608ff */
[----:B------:R-:W-:Y:S05]  /*7940*/  @P1 LEA.HI.X R3, R170, R132, R171, 0x1, P3 ;  /* 0x00000084aa031211 */ /* 0x000fea00018f0cab */
[----:B------:R2:W-:Y:S04]  /*7950*/  @P1 LDGSTS.E.BYPASS.LTC128B.128 [R248+0x19880], [R2.64], !P2 ;  /* 0x1988000002f81fae */ /* 0x0005e8000d101d46 */
.L_x_49:
[----:B------:R-:W-:Y:S05]  /*7960*/  BSYNC B0 ;  /* 0x0000000000007941 */ /* 0x000fea0003800000 */
.L_x_48:
[----:B--2---:R-:W-:Y:S01]  /*7970*/  FMNMX.FTZ R2, R4, R134, !PT ;  /* 0x0000008604027209 */ /* 0x004fe20007810000 */
[----:B------:R-:W0:Y:S01]  /*7980*/  LDGDEPBAR ;  /* 0x00000000000079af */ /* 0x000e220000000000 */
[----:B------:R-:W-:Y:S02]  /*7990*/  FMNMX.FTZ R0, R6, R133, !PT ;  /* 0x0000008506007209 */ /* 0x000fe40007810000 */
        /* <DEDUP_REMOVED lines=21> */
[----:B------:R-:W-:Y:S01]  /*7af0*/  FMNMX.FTZ R168, R27, R0, !PT ;  /* 0x000000001ba87209 */ /* 0x000fe20007810000 */
[----:B------:R-:W-:-:S05]  /*7b00*/  BRA.DIV ~URZ, `(.L_x_53) ;  /* 0x000081727f007947 */ /* 0x000fca000b800000 */
[----:B------:R1:W2:Y:S02]  /*7b10*/  SHFL.BFLY PT, R0, R132, 0x2, 0x1f ;  /* 0x0c401f0084007f89 */ /* 0x0002a400000e0000 */
.L_x_130:
[----:B-12---:R-:W-:Y:S01]  /*7b20*/  FMNMX.FTZ R132, R132, R0, !PT ;  /* 0x0000000084847209 */ /* 0x006fe20007810000 */
[----:B------:R-:W-:-:S05]  /*7b30*/  BRA.DIV ~URZ, `(.L_x_54) ;  /* 0x000081827f007947 */ /* 0x000fca000b800000 */
[----:B------:R-:W1:Y:S02]  /*7b40*/  SHFL.BFLY PT, R0, R132, 0x1, 0x1f ;  /* 0x0c201f0084007f89 */ /* 0x000e6400000e0000 */
[----:B-1----:R-:W-:Y:S02]  /*7b50*/  FMNMX.FTZ R134, R132, R0, !PT ;  /* 0x0000000084867209 */ /* 0x002fe40007810000 */
[----:B------:R-:W1:Y:S02]  /*7b60*/  SHFL.BFLY PT, R0, R168, 0x2, 0x1f ;  /* 0x0c401f00a8007f89 */ /* 0x000e6400000e0000 */
[----:B-1----:R-:W-:Y:S05]  /*7b70*/  FMNMX.FTZ R132, R168, R0, !PT ;  /* 0x00000000a8847209 */ /* 0x002fea0007810000 */
[----:B------:R1:W2:Y:S02]  /*7b80*/  SHFL.BFLY PT, R0, R132, 0x1, 0x1f ;  /* 0x0c201f0084007f89 */ /* 0x0002a400000e0000 */
.L_x_131:
[----:B------:R-:W3:Y:S01]  /*7b90*/  LDL.LU R170, [R1+0x4] ;  /* 0x0000040001aa7983 */ /* 0x000ee20000300800 */
[----:B--2---:R-:W-:Y:S01]  /*7ba0*/  FMNMX.FTZ R3, R0, R132, !PT ;  /* 0x0000008400037209 */ /* 0x004fe20007810000 */
[C---:B-1----:R-:W-:Y:S01]  /*7bb0*/  FMUL.FTZ R132, R134.reuse, c[0x0][0x2d0] ;  /* 0x0000b40086847a20 */ /* 0x042fe20000410000 */
[----:B------:R-:W-:Y:S01]  /*7bc0*/  WARPSYNC 0xffffffff ;  /* 0xffffffff00007948 */ /* 0x000fe20003800000 */
[----:B------:R-:W-:Y:S02]  /*7bd0*/  FADD.FTZ R0, -R134, R135 ;  /* 0x0000008786007221 */ /* 0x000fe40000010100 */
[--C-:B------:R-:W-:Y:S02]  /*7be0*/  FFMA.FTZ R168, R4, c[0x0][0x2d0], -R132.reuse ;  /* 0x0000b40004a87a23 */ /* 0x100fe40000010884 */
[----:B------:R-:W-:Y:S02]  /*7bf0*/  FMUL.FTZ R0, R0, c[0x0][0x2d0] ;  /* 0x0000b40000007a20 */ /* 0x000fe40000410000 */
[--C-:B------:R-:W-:Y:S02]  /*7c00*/  FFMA.FTZ R4, R9, c[0x0][0x2d0], -R132.reuse ;  /* 0x0000b40009047a23 */ /* 0x100fe40000010884 */
[----:B------:R-:W-:Y:S01]  /*7c10*/  MUFU.EX2 R2, R0 ;  /* 0x0000000000027308 */ /* 0x000fe20000000800 */
[--C-:B------:R-:W-:Y:S02]  /*7c20*/  FFMA.FTZ R135, R5, c[0x0][0x2d0], -R132.reuse ;  /* 0x0000b40005877a23 */ /* 0x100fe40000010884 */
[--C-:B------:R-:W-:Y:S02]  /*7c30*/  FFMA.FTZ R5, R8, c[0x0][0x2d0], -R132.reuse ;  /* 0x0000b40008057a23 */ /* 0x100fe40000010884 */
[--C-:B------:R-:W-:Y:S02]  /*7c40*/  FFMA.FTZ R178, R13, c[0x0][0x2d0], -R132.reuse ;  /* 0x0000b4000db27a23 */ /* 0x100fe40000010884 */
[--C-:B------:R-:W-:Y:S02]  /*7c50*/  FFMA.FTZ R179, R12, c[0x0][0x2d0], -R132.reuse ;  /* 0x0000b4000cb37a23 */ /* 0x100fe40000010884 */
[--C-:B------:R-:W-:Y:S01]  /*7c60*/  FFMA.FTZ R169, R21, c[0x0][0x2d0], -R132.reuse ;  /* 0x0000b40015a97a23 */ /* 0x100fe20000010884 */
[----:B------:R-:W3:Y:S01]  /*7c70*/  MUFU.EX2 R9, R168 ;  /* 0x000000a800097308 */ /* 0x000ee20000000800 */
[--C-:B------:R-:W-:Y:S02]  /*7c80*/  FFMA.FTZ R176, R17, c[0x0][0x2d0], -R132.reuse ;  /* 0x0000b40011b07a23 */ /* 0x100fe40000010884 */
[--C-:B------:R-:W-:Y:S01]  /*7c90*/  FFMA.FTZ R17, R24, c[0x0][0x2d0], -R132.reuse ;  /* 0x0000b40018117a23 */ /* 0x100fe20000010884 */
[----:B------:R-:W-:Y:S01]  /*7ca0*/  MOV R24, R169 ;  /* 0x000000a900187202 */ /* 0x000fe20000000f00 */
[--C-:B------:R-:W-:Y:S02]  /*7cb0*/  FFMA.FTZ R20, R20, c[0x0][0x2d0], -R132.reuse ;  /* 0x0000b40014147a23 */ /* 0x100fe40000010884 */
[--C-:B------:R-:W-:Y:S02]  /*7cc0*/  FFMA.FTZ R177, R16, c[0x0][0x2d0], -R132.reuse ;  /* 0x0000b40010b17a23 */ /* 0x100fe40000010884 */
[----:B------:R-:W-:Y:S01]  /*7cd0*/  FFMA.FTZ R132, R25, c[0x0][0x2d0], -R132 ;  /* 0x0000b40019847a23 */ /* 0x000fe20000010884 */
[----:B------:R-:W-:Y:S01]  /*7ce0*/  MUFU.EX2 R8, R135 ;  /* 0x0000008700087308 */ /* 0x000fe20000000800 */
[----:B------:R-:W-:Y:S09]  /*7cf0*/  MOV R21, R20 ;  /* 0x0000001400157202 */ /* 0x000ff20000000f00 */
[----:B------:R-:W-:Y:S10]  /*7d00*/  MUFU.EX2 R13, R5 ;  /* 0x00000005000d7308 */ /* 0x000ff40000000800 */
[----:B------:R1:W2:Y:S10]  /*7d10*/  MUFU.EX2 R12, R4 ;  /* 0x00000004000c7308 */ /* 0x0002b40000000800 */
[----:B------:R-:W-:Y:S01]  /*7d20*/  MUFU.EX2 R132, R132 ;  /* 0x0000008400847308 */ /* 0x000fe20000000800 */
[----:B-1----:R-:W-:Y:S04]  /*7d30*/  FMUL.FTZ R4, R3, c[0x0][0x2d0] ;  /* 0x0000b40003047a20 */ /* 0x002fe80000410000 */
[--C-:B------:R-:W-:Y:S02]  /*7d40*/  FFMA.FTZ R6, R6, c[0x0][0x2d0], -R4.reuse ;  /* 0x0000b40006067a23 */ /* 0x100fe40000010804 */
[--C-:B------:R-:W-:Y:S03]  /*7d50*/  FFMA.FTZ R20, R23, c[0x0][0x2d0], -R4.reuse ;  /* 0x0000b40017147a23 */ /* 0x100fe60000010804 */
[----:B------:R-:W-:Y:S01]  /*7d60*/  MUFU.EX2 R169, R6 ;  /* 0x0000000600a97308 */ /* 0x000fe20000000800 */
[--C-:B------:R-:W-:Y:S02]  /*7d70*/  FFMA.FTZ R25, R26, c[0x0][0x2d0], -R4.reuse ;  /* 0x0000b4001a197a23 */ /* 0x100fe40000010804 */
[--C-:B------:R-:W-:Y:S02]  /*7d80*/  FFMA.FTZ R27, R27, c[0x0][0x2d0], -R4.reuse ;  /* 0x0000b4001b1b7a23 */ /* 0x100fe40000010804 */
[--C-:B------:R-:W-:Y:S02]  /*7d90*/  FFMA.FTZ R16, R22, c[0x0][0x2d0], -R4.reuse ;  /* 0x0000b40016107a23 */ /* 0x100fe40000010804 */
[--C-:B------:R-:W-:Y:S02]  /*7da0*/  FFMA.FTZ R7, R7, c[0x0][0x2d0], -R4.reuse ;  /* 0x0000b40007077a23 */ /* 0x100fe40000010804 */
[--C-:B------:R-:W-:Y:S02]  /*7db0*/  FFMA.FTZ R135, R11, c[0x0][0x2d0], -R4.reuse ;  /* 0x0000b4000b877a23 */ /* 0x100fe40000010804 */
[--C-:B------:R-:W-:Y:S02]  /*7dc0*/  FFMA.FTZ R172, R15, c[0x0][0x2d0], -R4.reuse ;  /* 0x0000b4000fac7a23 */ /* 0x100fe40000010804 */
[--C-:B------:R-:W-:Y:S02]  /*7dd0*/  FFMA.FTZ R174, R18, c[0x0][0x2d0], -R4.reuse ;  /* 0x0000b40012ae7a23 */ /* 0x100fe40000010804 */
[--C-:B------:R-:W-:Y:S02]  /*7de0*/  FFMA.FTZ R175, R19, c[0x0][0x2d0], -R4.reuse ;  /* 0x0000b40013af7a23 */ /* 0x100fe40000010804 */
[----:B------:R-:W-:Y:S02]  /*7df0*/  FFMA.FTZ R173, R14, c[0x0][0x2d0], -R4 ;  /* 0x0000b4000ead7a23 */ /* 0x000fe40000010804 */
[----:B---3--:R-:W-:Y:S01]  /*7e00*/  FFMA.FTZ R0, R2, R170, R9 ;  /* 0x000000aa02007223 */ /* 0x008fe20000010009 */
[----:B--2---:R-:W-:Y:S01]  /*7e10*/  F2FP.BF16.PACK_AB R170, R12, R13 ;  /* 0x0000000d0caa723e */ /* 0x004fe200000010ff */
[----:B------:R-:W-:Y:S01]  /*7e20*/  FMUL.FTZ R28, R2, R28 ;  /* 0x0000001c021c7220 */ /* 0x000fe20000410000 */
[C---:B------:R-:W-:Y:S01]  /*7e30*/  F2FP.BF16.PACK_AB R168, R8.reuse, R9 ;  /* 0x0000000908a8723e */ /* 0x040fe200000010ff */
[----:B------:R-:W-:Y:S02]  /*7e40*/  FADD.FTZ R5, R8, R0 ;  /* 0x0000000008057221 */ /* 0x000fe40000010000 */
[----:B------:R-:W-:Y:S02]  /*7e50*/  FADD.FTZ R0, -R3, R133 ;  /* 0x0000008503007221 */ /* 0x000fe40000010100 */
[----:B------:R-:W-:Y:S02]  /*7e60*/  FADD.FTZ R5, R13, R5 ;  /* 0x000000050d057221 */ /* 0x000fe40000010000 */
[----:B------:R-:W-:Y:S02]  /*7e70*/  FMUL.FTZ R0, R0, c[0x0][0x2d0] ;  /* 0x0000b40000007a20 */ /* 0x000fe40000410000 */
[----:B------:R-:W-:Y:S02]  /*7e80*/  FADD.FTZ R171, R12, R5 ;  /* 0x000000050cab7221 */ /* 0x000fe40000010000 */
[C---:B------:R-:W-:Y:S02]  /*7e90*/  FMUL.FTZ R12, R2.reuse, R148 ;  /* 0x00000094020c7220 */ /* 0x040fe40000410000 */
[----:B------:R-:W2:Y:S01]  /*7ea0*/  LDL.LU R148, [R1+0x8] ;  /* 0x0000080001947983 */ /* 0x000ea20000300800 */
[----:B------:R-:W1:Y:S01]  /*7eb0*/  MUFU.EX2 R0, R0 ;  /* 0x0000000000007308 */ /* 0x000e620000000800 */
[C---:B------:R-:W-:Y:S01]  /*7ec0*/  FMUL.FTZ R5, R2.reuse, R157 ;  /* 0x0000009d02057220 */ /* 0x040fe20000410000 */
[----:B------:R-:W-:Y:S01]  /*7ed0*/  MOV R157, R27 ;  /* 0x0000001b009d7202 */ /* 0x000fe20000000f00 */
[C---:B------:R-:W-:Y:S01]  /*7ee0*/  FMUL.FTZ R8, R2.reuse, R152 ;  /* 0x0000009802087220 */ /* 0x040fe20000410000 */
[----:B------:R-:W-:Y:S01]  /*7ef0*/  MOV R152, R25 ;  /* 0x0000001900987202 */ /* 0x000fe20000000f00 */
[C---:B------:R-:W-:Y:S02]  /*7f00*/  FMUL.FTZ R25, R2.reuse, R137 ;  /* 0x0000008902197220 */ /* 0x040fe40000410000 */
[C---:B------:R-:W-:Y:S01]  /*7f10*/  FMUL.FTZ R9, R2.reuse, R153 ;  /* 0x0000009902097220 */ /* 0x040fe20000410000 */
[----:B------:R-:W-:Y:S01]  /*7f20*/  MOV R153, R20 ;  /* 0x0000001400997202 */ /* 0x000fe20000000f00 */
[C---:B------:R-:W-:Y:S01]  /*7f30*/  FMUL.FTZ R20, R2.reuse, R140 ;  /* 0x0000008c02147220 */ /* 0x040fe20000410000 */
[----:B------:R-:W-:Y:S01]  /*7f40*/  MOV R140, R24 ;  /* 0x00000018008c7202 */ /* 0x000fe20000000f00 */
[C---:B------:R-:W-:Y:S02]  /*7f50*/  FMUL.FTZ R24, R2.reuse, R136 ;  /* 0x0000008802187220 */ /* 0x040fe40000410000 */
[----:B------:R-:W-:Y:S01]  /*7f60*/  FMUL.FTZ R13, R2, R149 ;  /* 0x00000095020d7220 */ /* 0x000fe20000410000 */
[----:B------:R-:W-:Y:S01]  /*7f70*/  MOV R149, R16 ;  /* 0x0000001000957202 */ /* 0x000fe20000000f00 */
[----:B------:R-:W-:Y:S02]  /*7f80*/  FFMA.FTZ R133, R10, c[0x0][0x2d0], -R4 ;  /* 0x0000b4000a857a23 */ /* 0x000fe40000010804 */
[C---:B------:R-:W-:Y:S02]  /*7f90*/  FMUL.FTZ R4, R2.reuse, R156 ;  /* 0x0000009c02047220 */ /* 0x040fe40000410000 */
[----:B------:R3:W-:Y:S01]  /*7fa0*/  MUFU.EX2 R156, R7 ;  /* 0x00000007009c7308 */ /* 0x0007e20000000800 */
[C---:B------:R-:W-:Y:S01]  /*7fb0*/  FMUL.FTZ R16, R2.reuse, R144 ;  /* 0x0000009002107220 */ /* 0x040fe20000410000 */
[----:B------:R-:W-:Y:S01]  /*7fc0*/  MOV R144, R17 ;  /* 0x0000001100907202 */ /* 0x000fe20000000f00 */
[----:B------:R-:W-:Y:S01]  /*7fd0*/  FMUL.FTZ R17, R2, R145 ;  /* 0x0000009102117220 */ /* 0x000fe20000410000 */
[----:B------:R-:W-:Y:S01]  /*7fe0*/  MOV R145, R21 ;  /* 0x0000001500917202 */ /* 0x000fe20000000f00 */
[C---:B-1----:R-:W-:Y:S02]  /*7ff0*/  FMUL.FTZ R26, R0.reuse, R138 ;  /* 0x0000008a001a7220 */ /* 0x042fe40000410000 */
[C---:B------:R-:W-:Y:S02]  /*8000*/  FMUL.FTZ R27, R0.reuse, R139 ;  /* 0x0000008b001b7220 */ /* 0x040fe40000410000 */
[----:B------:R-:W1:Y:S01]  /*8010*/  LDSM.16.MT88.4 R136, [R238] ;  /* 0x00000000ee88783b */ /* 0x000e620000004200 */
[C---:B------:R-:W-:Y:S01]  /*8020*/  FMUL.FTZ R6, R0.reuse, R158 ;  /* 0x0000009e00067220 */ /* 0x040fe20000410000 */
[----:B------:R-:W-:Y:S01]  /*8030*/  MOV R158, R149 ;  /* 0x00000095009e7202 */ /* 0x000fe20000000f00 */
[C---:B------:R-:W-:Y:S01]  /*8040*/  FMUL.FTZ R14, R0.reuse, R150 ;  /* 0x00000096000e7220 */ /* 0x040fe20000410000 */
[----:B------:R-:W-:Y:S01]  /*8050*/  MUFU.EX2 R149, R133 ;  /* 0x0000008500957308 */ /* 0x000fe20000000800 */
[C---:B------:R-:W-:Y:S01]  /*8060*/  FMUL.FTZ R11, R0.reuse, R155 ;  /* 0x0000009b000b7220 */ /* 0x040fe20000410000 */
[----:B------:R-:W-:Y:S01]  /*8070*/  MOV R155, R171 ;  /* 0x000000ab009b7202 */ /* 0x000fe20000000f00 */
[C---:B------:R-:W-:Y:S01]  /*8080*/  FMUL.FTZ R10, R0.reuse, R154 ;  /* 0x0000009a000a7220 */ /* 0x040fe20000410000 */
[----:B------:R-:W-:Y:S01]  /*8090*/  MOV R154, R140 ;  /* 0x0000008c009a7202 */ /* 0x000fe20000000f00 */
[C---:B------:R-:W-:Y:S02]  /*80a0*/  FMUL.FTZ R15, R0.reuse, R151 ;  /* 0x00000097000f7220 */ /* 0x040fe40000410000 */
[C---:B------:R-:W-:Y:S02]  /*80b0*/  FMUL.FTZ R18, R0.reuse, R146 ;  /* 0x0000009200127220 */ /* 0x040fe40000410000 */
[C---:B------:R-:W-:Y:S01]  /*80c0*/  FMUL.FTZ R19, R0.reuse, R147 ;  /* 0x0000009300137220 */ /* 0x040fe20000410000 */
[----:B------:R-:W4:Y:S01]  /*80d0*/  MUFU.EX2 R150, R135 ;  /* 0x0000008700967308 */ /* 0x000f220000000800 */
[----:B---3--:R-:W-:Y:S01]  /*80e0*/  FMUL.FTZ R7, R0, R159 ;  /* 0x0000009f00077220 */ /* 0x008fe20000410000 */
[----:B------:R-:W-:Y:S01]  /*80f0*/  MOV R159, R144 ;  /* 0x00000090009f7202 */ /* 0x000fe20000000f00 */
[----:B------:R-:W-:Y:S02]  /*8100*/  FMUL.FTZ R21, R2, R141 ;  /* 0x0000008d02157220 */ /* 0x000fe40000410000 */
[C---:B------:R-:W-:Y:S02]  /*8110*/  FMUL.FTZ R22, R0.reuse, R142 ;  /* 0x0000008e00167220 */ /* 0x040fe40000410000 */
[----:B------:R-:W-:Y:S02]  /*8120*/  FMUL.FTZ R23, R0, R143 ;  /* 0x0000008f00177220 */ /* 0x000fe40000410000 */
[----:B------:R-:W-:Y:S01]  /*8130*/  FMUL.FTZ R29, R2, R29 ;  /* 0x0000001d021d7220 */ /* 0x000fe20000410000 */
[----:B------:R-:W-:Y:S01]  /*8140*/  LDSM.16.MT88.4 R140, [R238+0x800] ;  /* 0x00080000ee8c783b */ /* 0x000fe20000004200 */
[C---:B------:R-:W-:Y:S01]  /*8150*/  FMUL.FTZ R30, R0.reuse, R30 ;  /* 0x0000001e001e7220 */ /* 0x040fe20000410000 */
[----:B------:R-:W-:Y:S01]  /*8160*/  MUFU.EX2 R144, R177 ;  /* 0x000000b100907308 */ /* 0x000fe20000000800 */
[----:B------:R-:W-:Y:S02]  /*8170*/  FMUL.FTZ R31, R0, R31 ;  /* 0x0000001f001f7220 */ /* 0x000fe40000410000 */
[C---:B------:R-:W-:Y:S02]  /*8180*/  FMUL.FTZ R32, R2.reuse, R32 ;  /* 0x0000002002207220 */ /* 0x040fe40000410000 */
[----:B------:R-:W-:Y:S02]  /*8190*/  FMUL.FTZ R33, R2, R33 ;  /* 0x0000002102217220 */ /* 0x000fe40000410000 */
[C---:B------:R-:W-:Y:S02]  /*81a0*/  FMUL.FTZ R34, R0.reuse, R34 ;  /* 0x0000002200227220 */ /* 0x040fe40000410000 */
[----:B------:R-:W-:Y:S01]  /*81b0*/  FMUL.FTZ R35, R0, R35 ;  /* 0x0000002300237220 */ /* 0x000fe20000410000 */
[----:B------:R-:W3:Y:S01]  /*81c0*/  MUFU.EX2 R133, R179 ;  /* 0x000000b300857308 */ /* 0x000ee20000000800 */
[----:B------:R-:W-:Y:S01]  /*81d0*/  FMUL.FTZ R36, R2, R36 ;  /* 0x0000002402247220 */ /* 0x000fe20000410000 */
[----:B----4-:R-:W-:Y:S01]  /*81e0*/  F2FP.BF16.PACK_AB R171, R150, R149 ;  /* 0x0000009596ab723e */ /* 0x010fe200000010ff */
[----:B------:R-:W-:Y:S02]  /*81f0*/  FMUL.FTZ R37, R2, R37 ;  /* 0x0000002502257220 */ /* 0x000fe40000410000 */
[C---:B------:R-:W-:Y:S02]  /*8200*/  FMUL.FTZ R38, R0.reuse, R38 ;  /* 0x0000002600267220 */ /* 0x040fe40000410000 */
[----:B------:R-:W-:Y:S02]  /*8210*/  FMUL.FTZ R39, R0, R39 ;  /* 0x0000002700277220 */ /* 0x000fe40000410000 */
[C---:B------:R-:W-:Y:S01]  /*8220*/  FMUL.FTZ R40, R2.reuse, R40 ;  /* 0x0000002802287220 */ /* 0x040fe20000410000 */
[----:B------:R-:W-:Y:S01]  /*8230*/  MUFU.EX2 R135, R176 ;  /* 0x000000b000877308 */ /* 0x000fe20000000800 */
[----:B------:R-:W-:Y:S02]  /*8240*/  FMUL.FTZ R41, R2, R41 ;  /* 0x0000002902297220 */ /* 0x000fe40000410000 */
[C---:B------:R-:W-:Y:S02]  /*8250*/  FMUL.FTZ R42, R0.reuse, R42 ;  /* 0x0000002a002a7220 */ /* 0x040fe40000410000 */
[----:B------:R-:W-:Y:S02]  /*8260*/  FMUL.FTZ R43, R0, R43 ;  /* 0x0000002b002b7220 */ /* 0x000fe40000410000 */
[C---:B------:R-:W-:Y:S02]  /*8270*/  FMUL.FTZ R44, R2.reuse, R44 ;  /* 0x0000002c022c7220 */ /* 0x040fe40000410000 */
[----:B------:R-:W-:Y:S01]  /*8280*/  FMUL.FTZ R45, R2, R45 ;  /* 0x0000002d022d7220 */ /* 0x000fe20000410000 */
[----:B------:R-:W-:Y:S01]  /*8290*/  MUFU.EX2 R179, R173 ;  /* 0x000000ad00b37308 */ /* 0x000fe20000000800 */
[C---:B------:R-:W-:Y:S02]  /*82a0*/  FMUL.FTZ R46, R0.reuse, R46 ;  /* 0x0000002e002e7220 */ /* 0x040fe40000410000 */
        /* <DEDUP_REMOVED lines=83> */
[C---:B------:R-:W-:Y:S02]  /*87e0*/  FMUL.FTZ R125, R2.reuse, R125 ;  /* 0x0000007d027d7220 */ /* 0x040fe40000410000 */
[C---:B------:R-:W-:Y:S02]  /*87f0*/  FMUL.FTZ R128, R2.reuse, R128 ;  /* 0x0000008002807220 */ /* 0x040fe40000410000 */
[----:B------:R-:W-:Y:S02]  /*8800*/  FMUL.FTZ R129, R2, R129 ;  /* 0x0000008102817220 */ /* 0x000fe40000410000 */
[----:B------:R-:W4:Y:S01]  /*8810*/  MUFU.EX2 R2, R178 ;  /* 0x000000b200027308 */ /* 0x000f220000000800 */
[C---:B------:R-:W-:Y:S02]  /*8820*/  FMUL.FTZ R126, R0.reuse, R126 ;  /* 0x0000007e007e7220 */ /* 0x040fe40000410000 */
[C---:B------:R-:W-:Y:S02]  /*8830*/  FMUL.FTZ R127, R0.reuse, R127 ;  /* 0x0000007f007f7220 */ /* 0x040fe40000410000 */
[C---:B------:R-:W-:Y:S02]  /*8840*/  FMUL.FTZ R130, R0.reuse, R130 ;  /* 0x0000008200827220 */ /* 0x040fe40000410000 */
[C---:B------:R-:W-:Y:S03]  /*8850*/  FMUL.FTZ R131, R0.reuse, R131 ;  /* 0x0000008300837220 */ /* 0x040fe60000410000 */
[----:B------:R-:W5:Y:S10]  /*8860*/  MUFU.EX2 R178, R172 ;  /* 0x000000ac00b27308 */ /* 0x000f740000000800 */
[----:B------:R-:W1:Y:S01]  /*8870*/  MUFU.EX2 R172, R152 ;  /* 0x0000009800ac7308 */ /* 0x000e620000000800 */
[----:B--2---:R-:W-:Y:S01]  /*8880*/  FFMA.FTZ R148, R0, R148, R169 ;  /* 0x0000009400947223 */ /* 0x004fe200000100a9 */
[----:B------:R-:W-:Y:S01]  /*8890*/  F2FP.BF16.PACK_AB R169, R156, R169 ;  /* 0x000000a99ca9723e */ /* 0x000fe200000010ff */
[----:B---3--:R-:W-:Y:S01]  /*88a0*/  FADD.FTZ R0, R133, R155 ;  /* 0x0000009b85007221 */ /* 0x008fe20000010000 */
[----:B------:R-:W-:Y:S03]  /*88b0*/  MOV R155, R145 ;  /* 0x00000091009b7202 */ /* 0x000fe60000000f00 */
[----:B----4-:R-:W-:Y:S02]  /*88c0*/  FADD.FTZ R0, R2, R0 ;  /* 0x0000000002007221 */ /* 0x010fe40000010000 */
[C---:B-1----:R-:W-:Y:S05]  /*88d0*/  HMMA.16816.F32.BF16 R4, R168.reuse, R136, R4 ;  /* 0x00000088a804723c */ /* 0x042fea0000041804 */
[----:B------:R-:W-:Y:S03]  /*88e0*/  FADD.FTZ R0, R144, R0 ;  /* 0x0000000090007221 */ /* 0x000fe60000010000 */
[C---:B------:R-:W-:Y:S01]  /*88f0*/  HMMA.16816.F32.BF16 R8, R168.reuse, R138, R8 ;  /* 0x0000008aa808723c */ /* 0x040fe20000041808 */
[----:B------:R-:W1:Y:S03]  /*8900*/  LDSM.16.MT88.4 R136, [R240] ;  /* 0x00000000f088783b */ /* 0x000e660000004200 */
[C---:B------:R-:W-:Y:S04]  /*8910*/  FADD.FTZ R0, R135.reuse, R0 ;  /* 0x0000000087007221 */ /* 0x040fe80000010000 */
[C---:B-1----:R-:W-:Y:S08]  /*8920*/  HMMA.16816.F32.BF16 R12, R168.reuse, R136, R12 ;  /* 0x00000088a80c723c */ /* 0x042ff0000004180c */
[C---:B------:R-:W-:Y:S01]  /*8930*/  HMMA.16816.F32.BF16 R16, R168.reuse, R138, R16 ;  /* 0x0000008aa810723c */ /* 0x040fe20000041810 */
[----:B------:R-:W1:Y:S07]  /*8940*/  LDSM.16.MT88.4 R136, [R239] ;  /* 0x00000000ef88783b */ /* 0x000e6e0000004200 */
[C---:B-1----:R-:W-:Y:S08]  /*8950*/  HMMA.16816.F32.BF16 R20, R168.reuse, R136, R20 ;  /* 0x00000088a814723c */ /* 0x042ff00000041814 */
[C---:B------:R-:W-:Y:S01]  /*8960*/  HMMA.16816.F32.BF16 R24, R168.reuse, R138, R24 ;  /* 0x0000008aa818723c */ /* 0x040fe20000041818 */
[----:B------:R-:W1:Y:S07]  /*8970*/  LDSM.16.MT88.4 R136, [R243] ;  /* 0x00000000f388783b */ /* 0x000e6e0000004200 */
        /* <DEDUP_REMOVED lines=39> */
[----:B------:R-:W1:Y:S03]  /*8bf0*/  MUFU.EX2 R133, R155 ;  /* 0x0000009b00857308 */ /* 0x000e660000000800 */
[----:B-----5:R-:W-:Y:S03]  /*8c00*/  F2FP.BF16.PACK_AB R137, R178, R179 ;  /* 0x000000b3b289723e */ /* 0x020fe600000010ff */
[----:B------:R-:W-:Y:S02]  /*8c10*/  F2FP.BF16.PACK_AB R138, R135, R144 ;  /* 0x00000090878a723e */ /* 0x000fe400000010ff */
[----:B------:R-:W2:Y:S02]  /*8c20*/  LDSM.16.MT88.4 R144, [R240+0x800] ;  /* 0x00080000f090783b */ /* 0x000ea40000004200 */
[----:B------:R-:W3:Y:S01]  /*8c30*/  MUFU.EX2 R2, R154 ;  /* 0x0000009a00027308 */ /* 0x000ee20000000800 */
[----:B------:R-:W-:Y:S02]  /*8c40*/  F2FP.BF16.PACK_AB R139, R176, R177 ;  /* 0x000000b1b08b723e */ /* 0x000fe400000010ff */
[----:B------:R-:W-:Y:S02]  /*8c50*/  F2FP.BF16.PACK_AB R169, R175, R174 ;  /* 0x000000aeafa9723e */ /* 0x000fe400000010ff */
[----:B------:R-:W-:Y:S03]  /*8c60*/  F2FP.BF16.PACK_AB R171, R173, R172 ;  /* 0x000000acadab723e */ /* 0x000fe600000010ff */
[C---:B------:R-:W-:Y:S02]  /*8c70*/  HMMA.16816.F32.BF16 R4, R136.reuse, R140, R4 ;  /* 0x0000008c8804723c */ /* 0x040fe40000041804 */
[----:B------:R-:W4:Y:S03]  /*8c80*/  MUFU.EX2 R135, R159 ;  /* 0x0000009f00877308 */ /* 0x000f260000000800 */
[----:B-1----:R-:W-:Y:S03]  /*8c90*/  FADD.FTZ R0, R133, R0 ;  /* 0x0000000085007221 */ /* 0x002fe60000010000 */
[C---:B------:R-:W-:Y:S01]  /*8ca0*/  HMMA.16816.F32.BF16 R8, R136.reuse, R142, R8 ;  /* 0x0000008e8808723c */ /* 0x040fe20000041808 */
[----:B------:R-:W1:Y:S03]  /*8cb0*/  LDSM.16.MT88.4 R140, [R239+0x800] ;  /* 0x00080000ef8c783b */ /* 0x000e660000004200 */
[C---:B---3--:R-:W-:Y:S05]  /*8cc0*/  F2FP.BF16.PACK_AB R168, R2.reuse, R133 ;  /* 0x0000008502a8723e */ /* 0x048fea00000010ff */
[----:B------:R-:W-:Y:S03]  /*8cd0*/  LDSM.16.MT88.4 R152, [R238+0x1000] ;  /* 0x00100000ee98783b */ /* 0x000fe60000004200 */
[----:B------:R-:W-:Y:S02]  /*8ce0*/  FADD.FTZ R0, R2, R0 ;  /* 0x0000000002007221 */ /* 0x000fe40000010000 */
[----:B------:R-:W-:Y:S03]  /*8cf0*/  FADD.FTZ R2, R156, R148 ;  /* 0x000000949c027221 */ /* 0x000fe60000010000 */
[----:B------:R-:W3:Y:S01]  /*8d00*/  LDL R133, [R1+0xc] ;  /* 0x00000c0001857983 */ /* 0x000ee20000100800 */
[----:B----4-:R-:W-:Y:S01]  /*8d10*/  FADD.FTZ R0, R135, R0 ;  /* 0x0000000087007221 */ /* 0x010fe20000010000 */
[C---:B------:R-:W-:Y:S01]  /*8d20*/  F2FP.BF16.PACK_AB R170, R132.reuse, R135 ;  /* 0x0000008784aa723e */ /* 0x040fe200000010ff */
[C---:B--2---:R-:W-:Y:S03]  /*8d30*/  HMMA.16816.F32.BF16 R12, R136.reuse, R144, R12 ;  /* 0x00000090880c723c */ /* 0x044fe6000004180c */
[----:B------:R-:W-:Y:S01]  /*8d40*/  FADD.FTZ R0, R132, R0 ;  /* 0x0000000084007221 */ /* 0x000fe20000010000 */
[----:B------:R-:W-:Y:S04]  /*8d50*/  MOV R132, R150 ;  /* 0x0000009600847202 */ /* 0x000fe80000000f00 */
[C---:B------:R-:W-:Y:S01]  /*8d60*/  HMMA.16816.F32.BF16 R16, R136.reuse, R146, R16 ;  /* 0x000000928810723c */ /* 0x040fe20000041810 */
[----:B------:R-:W2:Y:S08]  /*8d70*/  LDSM.16.MT88.4 R144, [R241+0x800] ;  /* 0x00080000f190783b */ /* 0x000eb00000004200 */
[----:B------:R4:W-:Y:S01]  /*8d80*/  STL [R1+0x4], R0 ;  /* 0x0000040001007387 */ /* 0x0009e20000100800 */
[C---:B-1----:R-:W-:Y:S08]  /*8d90*/  HMMA.16816.F32.BF16 R20, R136.reuse, R140, R20 ;  /* 0x0000008c8814723c */ /* 0x042ff00000041814 */
[C---:B------:R-:W-:Y:S01]  /*8da0*/  HMMA.16816.F32.BF16 R24, R136.reuse, R142, R24 ;  /* 0x0000008e8818723c */ /* 0x040fe20000041818 */
[----:B------:R-:W1:Y:S03]  /*8db0*/  LDSM.16.MT88.4 R140, [R238+0x2000] ;  /* 0x00200000ee8c783b */ /* 0x000e660000004200 */
[----:B----4-:R-:W-:Y:S04]  /*8dc0*/  FADD.FTZ R0, R149, R2 ;  /* 0x0000000295007221 */ /* 0x010fe80000010000 */
[----:B------:R-:W-:Y:S01]  /*8dd0*/  FADD.FTZ R0, R132, R0 ;  /* 0x0000000084007221 */ /* 0x000fe20000010000 */
[C---:B--2---:R-:W-:Y:S03]  /*8de0*/  HMMA.16816.F32.BF16 R28, R136.reuse, R144, R28 ;  /* 0x00000090881c723c */ /* 0x044fe6000004181c */
[----:B------:R-:W-:Y:S04]  /*8df0*/  FADD.FTZ R0, R179, R0 ;  /* 0x00000000b3007221 */ /* 0x000fe80000010000 */
[----:B------:R-:W-:Y:S01]  /*8e00*/  FADD.FTZ R0, R178, R0 ;  /* 0x00000000b2007221 */ /* 0x000fe20000010000 */
[C---:B------:R-:W-:Y:S01]  /*8e10*/  HMMA.16816.F32.BF16 R32, R136.reuse, R146, R32 ;  /* 0x000000928820723c */ /* 0x040fe20000041820 */
[----:B------:R-:W2:Y:S03]  /*8e20*/  LDSM.16.MT88.4 R144, [R240+0x2000] ;  /* 0x00200000f090783b */ /* 0x000ea60000004200 */
[----:B------:R-:W-:Y:S04]  /*8e30*/  FADD.FTZ R0, R177, R0 ;  /* 0x00000000b1007221 */ /* 0x000fe80000010000 */
[----:B------:R-:W-:Y:S01]  /*8e40*/  FADD.FTZ R0, R176, R0 ;  /* 0x00000000b0007221 */ /* 0x000fe20000010000 */
[C---:B-1----:R-:W-:Y:S03]  /*8e50*/  HMMA.16816.F32.BF16 R36, R136.reuse, R140, R36 ;  /* 0x0000008c8824723c */ /* 0x042fe60000041824 */
[----:B------:R-:W-:Y:S04]  /*8e60*/  FADD.FTZ R0, R174, R0 ;  /* 0x00000000ae007221 */ /* 0x000fe80000010000 */
[----:B------:R-:W-:Y:S01]  /*8e70*/  FADD.FTZ R0, R175, R0 ;  /* 0x00000000af007221 */ /* 0x000fe20000010000 */
[C---:B------:R-:W-:Y:S01]  /*8e80*/  HMMA.16816.F32.BF16 R40, R136.reuse, R142, R40 ;  /* 0x0000008e8828723c */ /* 0x040fe20000041828 */
[----:B------:R-:W1:Y:S03]  /*8e90*/  LDSM.16.MT88.4 R140, [R239+0x2000] ;  /* 0x00200000ef8c783b */ /* 0x000e660000004200 */
[----:B------:R-:W-:Y:S01]  /*8ea0*/  FADD.FTZ R2, R172, R0 ;  /* 0x00000000ac027221 */ /* 0x000fe20000010000 */
[C---:B------:R-:W-:Y:S03]  /*8eb0*/  IADD3 R0, R252.reuse, -0x1, RZ ;  /* 0xfffffffffc007810 */ /* 0x040fe60007ffe0ff */
[----:B------:R-:W-:Y:S05]  /*8ec0*/  FADD.FTZ R2, R173, R2 ;  /* 0x00000002ad027221 */ /* 0x000fea0000010000 */
[----:B------:R-:W-:Y:S01]  /*8ed0*/  STL [R1+0x8], R2 ;  /* 0x0000080201007387 */ /* 0x000fe20000100800 */
        /* <DEDUP_REMOVED lines=24> */
[C---:B--2---:R-:W-:Y:S03]  /*9060*/  HMMA.16816.F32.BF16 R108, R136.reuse, R144, R108 ;  /* 0x00000090886c723c */ /* 0x044fe6000004186c */
[----:B---3--:R-:W-:Y:S02]  /*9070*/  ISETP.GT.AND P1, PT, R252, R133, PT ;  /* 0x00000085fc00720c */ /* 0x008fe40003f24270 */
[----:B------:R-:W-:Y:S02]  /*9080*/  MOV R252, R0 ;  /* 0x0000000000fc7202 */ /* 0x000fe40000000f00 */
[----:B------:R-:W-:Y:S01]  /*9090*/  MOV R133, R3 ;  /* 0x0000000300857202 */ /* 0x000fe20000000f00 */
[C---:B------:R-:W-:Y:S01]  /*90a0*/  HMMA.16816.F32.BF16 R112, R136.reuse, R146, R112 ;  /* 0x000000928870723c */ /* 0x040fe20000041870 */
[----:B------:R-:W2:Y:S07]  /*90b0*/  LDSM.16.MT88.4 R144, [R241+0x5000] ;  /* 0x00500000f190783b */ /* 0x000eae0000004200 */
[C---:B-1----:R-:W-:Y:S08]  /*90c0*/  HMMA.16816.F32.BF16 R116, R136.reuse, R140, R116 ;  /* 0x0000008c8874723c */ /* 0x042ff00000041874 */
[C---:B------:R-:W-:Y:S08]  /*90d0*/  HMMA.16816.F32.BF16 R120, R136.reuse, R142, R120 ;  /* 0x0000008e8878723c */ /* 0x040ff00000041878 */
[C---:B--2---:R-:W-:Y:S08]  /*90e0*/  HMMA.16816.F32.BF16 R124, R136.reuse, R144, R124 ;  /* 0x00000090887c723c */ /* 0x044ff0000004187c */
[----:B------:R-:W-:Y:S01]  /*90f0*/  HMMA.16816.F32.BF16 R128, R136, R146, R128 ;  /* 0x000000928880723c */ /* 0x000fe20000041880 */
[----:B------:R-:W1:Y:S07]  /*9100*/  LDSM.16.MT88.4 R144, [R240+0x1000] ;  /* 0x00100000f090783b */ /* 0x000e6e0000004200 */
[C---:B------:R-:W-:Y:S01]  /*9110*/  HMMA.16816.F32.BF16 R156, R168.reuse, R152, R4 ;  /* 0x00000098a89c723c */ /* 0x040fe20000041804 */
[----:B------:R-:W2:Y:S07]  /*9120*/  LDSM.16.MT88.4 R136, [R239+0x1000] ;  /* 0x00100000ef88783b */ /* 0x000eae0000004200 */
[C---:B------:R-:W-:Y:S01]  /*9130*/  HMMA.16816.F32.BF16 R152, R168.reuse, R154, R8 ;  /* 0x0000009aa898723c */ /* 0x040fe20000041808 */
[----:B------:R-:W3:Y:S08]  /*9140*/  LDSM.16.MT88.4 R4, [R241+0x1000] ;  /* 0x00100000f104783b */ /* 0x000ef00000004200 */
[----:B------:R-:W4:Y:S01]  /*9150*/  LDSM.16.MT88.4 R8, [R238+0x2800] ;  /* 0x00280000ee08783b */ /* 0x000f220000004200 */
[C---:B-1----:R-:W-:Y:S07]  /*9160*/  HMMA.16816.F32.BF16 R148, R168.reuse, R144, R12 ;  /* 0x00000090a894723c */ /* 0x042fee000004180c */
[----:B------:R-:W1:Y:S01]  /*9170*/  LDSM.16.MT88.4 R12, [R240+0x2800] ;  /* 0x00280000f00c783b */ /* 0x000e620000004200 */
[C---:B------:R-:W-:Y:S08]  /*9180*/  HMMA.16816.F32.BF16 R144, R168.reuse, R146, R16 ;  /* 0x00000092a890723c */ /* 0x040ff00000041810 */
[C---:B--2---:R-:W-:Y:S08]  /*9190*/  HMMA.16816.F32.BF16 R140, R168.reuse, R136, R20 ;  /* 0x00000088a88c723c */ /* 0x044ff00000041814 */
[C---:B------:R-:W-:Y:S08]  /*91a0*/  HMMA.16816.F32.BF16 R136, R168.reuse, R138, R24 ;  /* 0x0000008aa888723c */ /* 0x040ff00000041818 */
[C---:B---3--:R-:W-:Y:S08]  /*91b0*/  HMMA.16816.F32.BF16 R28, R168.reuse, R4, R28 ;  /* 0x00000004a81c723c */ /* 0x048ff0000004181c */
        /* <DEDUP_REMOVED lines=30> */
[C---:B------:R-:W-:Y:S08]  /*93a0*/  HMMA.16816.F32.BF16 R112, R168.reuse, R10, R112 ;  /* 0x0000000aa870723c */ /* 0x040ff00000041870 */
[C---:B-1----:R-:W-:Y:S08]  /*93b0*/  HMMA.16816.F32.BF16 R116, R168.reuse, R12, R116 ;  /* 0x0000000ca874723c */ /* 0x042ff00000041874 */
[C---:B------:R-:W-:Y:S08]  /*93c0*/  HMMA.16816.F32.BF16 R120, R168.reuse, R14, R120 ;  /* 0x0000000ea878723c */ /* 0x040ff00000041878 */
[C---:B--2---:R-:W-:Y:S08]  /*93d0*/  HMMA.16816.F32.BF16 R124, R168.reuse, R4, R124 ;  /* 0x00000004a87c723c */ /* 0x044ff0000004187c */
[----:B------:R-:W-:Y:S01]  /*93e0*/  HMMA.16816.F32.BF16 R128, R168, R6, R128 ;  /* 0x00000006a880723c */ /* 0x000fe20000041880 */
[----:B------:R-:W-:Y:S07]  /*93f0*/  @!UPT UIADD3 URZ, URZ, URZ, URZ ;  /* 0x0000003f3f3ff290 */ /* 0x000fee000fffe03f */
[----:B------:R-:W-:-:S11]  /*9400*/  @P1 BRA `(.L_x_55) ;  /* 0xffffcf8000001947 */ /* 0x000fd6000383ffff */
.L_x_43:
[----:B------:R-:W-:Y:S05]  /*9410*/  BRA.DIV ~URZ, `(.L_x_56) ;  /* 0x000069727f007947 */ /* 0x000fea000b800000 */
[----:B------:R-:W2:Y:S04]  /*9420*/  LDL.LU R7, [R1+0x4] ;  /* 0x0000040001077983 */ /* 0x000ea80000300800 */
[----:B------:R-:W3:Y:S04]  /*9430*/  LDL.LU R6, [R1+0x8] ;  /* 0x0000080001067983 */ /* 0x000ee80000300800 */
[----:B--2---:R-:W1:Y:S04]  /*9440*/  SHFL.BFLY PT, R0, R7, 0x2, 0x1f ;  /* 0x0c401f0007007f89 */ /* 0x004e6800000e0000 */
[----:B---3--:R-:W2:Y:S01]  /*9450*/  SHFL.BFLY PT, R2, R6, 0x2, 0x1f ;  /* 0x0c401f0006027f89 */ /* 0x008ea200000e0000 */
[----:B-1----:R-:W-:-:S02]  /*9460*/  FADD.FTZ R0, R0, R7 ;  /* 0x0000000700007221 */ /* 0x002fc40000010000 */
[----:B--2---:R-:W-:-:S03]  /*9470*/  FADD.FTZ R5, R2, R6 ;  /* 0x0000000602057221 */ /* 0x004fc60000010000 */
[----:B------:R-:W1:Y:S04]  /*9480*/  SHFL.BFLY PT, R2, R0, 0x1, 0x1f ;  /* 0x0c201f0000027f89 */ /* 0x000e6800000e0000 */
[----:B------:R2:W3:Y:S01]  /*9490*/  SHFL.BFLY PT, R3, R5, 0x1, 0x1f ;  /* 0x0c201f0005037f89 */ /* 0x0004e200000e0000 */
[----:B-1----:R-:W-:-:S05]  /*94a0*/  FADD.FTZ R4, R0, R2 ;  /* 0x0000000200047221 */ /* 0x002fca0000010000 */
.L_x_132:
[----:B------:R-:W-:Y:S01]  /*94b0*/  FSETP.NE.FTZ.AND P1, PT, R4, RZ, PT ;  /* 0x000000ff0400720b */ /* 0x000fe20003f35000 */
[----:B---3--:R-:W-:Y:S01]  /*94c0*/  FADD.FTZ R3, R3, R5 ;  /* 0x0000000503037221 */ /* 0x008fe20000010000 */
[----:B------:R-:W-:Y:S02]  /*94d0*/  MOV R18, 0xff800000 ;  /* 0xff80000000127802 */ /* 0x000fe40000000f00 */
[----:B------:R-:W-:Y:S02]  /*94e0*/  MOV R19, 0xff800000 ;  /* 0xff80000000137802 */ /* 0x000fe40000000f00 */
[----:B------:R-:W-:-:S07]  /*94f0*/  FSETP.NE.FTZ.AND P0, PT, R3, RZ, PT ;  /* 0x000000ff0300720b */ /* 0x000fce0003f15000 */
[----:B------:R-:W1:Y:S01]  /*9500*/  @P1 MUFU.LG2 R0, R4 ;  /* 0x0000000400001308 */ /* 0x000e620000000c00 */
[----:B------:R-:W-:-:S05]  /*9510*/  @P1 MOV R2, 0x3f317218 ;  /* 0x3f31721800021802 */ /* 0x000fca0000000f00 */
[----:B------:R-:W-:Y:S02]  /*9520*/  @P1 FMUL.FTZ R2, R2, c[0x0][0x2d0] ;  /* 0x0000b40002021a20 */ /* 0x000fe40000410000 */
[----:B-1----:R-:W-:-:S04]  /*9530*/  @P1 FMUL.FTZ R0, R0, 0.69314718246459960938 ;  /* 0x3f31721800001820 */ /* 0x002fc80000410000 */
[----:B------:R-:W-:Y:S01]  /*9540*/  @P1 FFMA.FTZ R18, R2, R134, R0 ;  /* 0x0000008602121223 */ /* 0x000fe20000010000 */
[----:B------:R-:W-:Y:S01]  /*9550*/  MOV R2, RZ ;  /* 0x000000ff00027202 */ /* 0x000fe20000000f00 */
[----:B------:R-:W1:Y:S08]  /*9560*/  @P0 MUFU.LG2 R0, R3 ;  /* 0x0000000300000308 */ /* 0x000e700000000c00 */
[----:B------:R3:W4:Y:S01]  /*9570*/  @P1 MUFU.RCP R2, R4 ;  /* 0x0000000400021308 */ /* 0x0007220000001000 */
[----:B-1----:R-:W-:Y:S01]  /*9580*/  @P0 FMUL.FTZ R0, R0, 0.69314718246459960938 ;  /* 0x3f31721800000820 */ /* 0x002fe20000410000 */
[----:B---3--:R-:W-:Y:S01]  /*9590*/  @P0 MOV R4, 0x3f317218 ;  /* 0x3f31721800040802 */ /* 0x008fe20000000f00 */
[----:B----4-:R-:W-:-:S02]  /*95a0*/  FMUL.FTZ R134, R2, R144 ;  /* 0x0000009002867220 */ /* 0x010fc40000410000 */
[----:B------:R-:W-:Y:S02]  /*95b0*/  FMUL.FTZ R135, R2, R145 ;  /* 0x0000009102877220 */ /* 0x000fe40000410000 */
[----:B------:R-:W-:Y:S02]  /*95c0*/  @P0 FMUL.FTZ R4, R4, c[0x0][0x2d0] ;  /* 0x0000b40004040a20 */ /* 0x000fe40000410000 */
[----:B------:R-:W-:Y:S02]  /*95d0*/  FMUL.FTZ R24, R2, R156 ;  /* 0x0000009c02187220 */ /* 0x000fe40000410000 */
[----:B------:R-:W-:Y:S01]  /*95e0*/  @P0 FFMA.FTZ R19, R4, R133, R0 ;  /* 0x0000008504130223 */ /* 0x000fe20000010000 */
[----:B------:R-:W-:Y:S01]  /*95f0*/  MOV R0, RZ ;  /* 0x000000ff00007202 */ /* 0x000fe20000000f00 */
[C---:B------:R-:W-:Y:S02]  /*9600*/  FMUL.FTZ R25, R2.reuse, R157 ;  /* 0x0000009d02197220 */ /* 0x040fe40000410000 */
[----:B------:R-:W-:-:S02]  /*9610*/  FMUL.FTZ R132, R2, R148 ;  /* 0x0000009402847220 */ /* 0x000fc40000410000 */
[C---:B------:R-:W-:Y:S01]  /*9620*/  FMUL.FTZ R133, R2.reuse, R149 ;  /* 0x0000009502857220 */ /* 0x040fe20000410000 */
[----:B------:R-:W1:Y:S01]  /*9630*/  @P0 MUFU.RCP R0, R3 ;  /* 0x0000000300000308 */ /* 0x000e620000001000 */
        /* <DEDUP_REMOVED lines=9> */
[----:B------:R-:W-:Y:S02]  /*96d0*/  FMUL.FTZ R21, R2, R129 ;  /* 0x0000008102157220 */ /* 0x000fe40000410000 */
[----:B-1----:R-:W-:-:S02]  /*96e0*/  FMUL.FTZ R156, R0, R34 ;  /* 0x00000022009c7220 */ /* 0x002fc40000410000 */
[----:B------:R-:W-:Y:S02]  /*96f0*/  FMUL.FTZ R157, R0, R35 ;  /* 0x00000023009d7220 */ /* 0x000fe40000410000 */
[C---:B------:R-:W-:Y:S02]  /*9700*/  FMUL.FTZ R104, R2.reuse, R108 ;  /* 0x0000006c02687220 */ /* 0x040fe40000410000 */
[C---:B------:R-:W-:Y:S02]  /*9710*/  FMUL.FTZ R105, R2.reuse, R109 ;  /* 0x0000006d02697220 */ /* 0x040fe40000410000 */
[C---:B------:R-:W-:Y:S02]  /*9720*/  FMUL.FTZ R152, R2.reuse, R116 ;  /* 0x0000007402987220 */ /* 0x040fe40000410000 */
[----:B------:R-:W-:Y:S02]  /*9730*/  FMUL.FTZ R153, R2, R117 ;  /* 0x0000007502997220 */ /* 0x000fe40000410000 */
[----:B------:R-:W-:-:S02]  /*9740*/  FMUL.FTZ R128, R0, R150 ;  /* 0x0000009600807220 */ /* 0x000fc40000410000 */
[C---:B------:R-:W-:Y:S02]  /*9750*/  FMUL.FTZ R129, R0.reuse, R151 ;  /* 0x0000009700817220 */ /* 0x040fe40000410000 */
[C---:B------:R-:W-:Y:S02]  /*9760*/  FMUL.FTZ R120, R0.reuse, R146 ;  /* 0x0000009200787220 */ /* 0x040fe40000410000 */
[C---:B------:R-:W-:Y:S02]  /*9770*/  FMUL.FTZ R121, R0.reuse, R147 ;  /* 0x0000009300797220 */ /* 0x040fe40000410000 */
[C---:B------:R-:W-:Y:S02]  /*9780*/  FMUL.FTZ R34, R0.reuse, R42 ;  /* 0x0000002a00227220 */ /* 0x040fe40000410000 */
[----:B------:R-:W-:Y:S02]  /*9790*/  FMUL.FTZ R35, R0, R43 ;  /* 0x0000002b00237220 */ /* 0x000fe40000410000 */
[----:B------:R-:W-:-:S02]  /*97a0*/  FMUL.FTZ R108, R2, R112 ;  /* 0x00000070026c7220 */ /* 0x000fc40000410000 */
[----:B------:R-:W-:Y:S02]  /*97b0*/  FMUL.FTZ R109, R2, R113 ;  /* 0x00000071026d7220 */ /* 0x000fe40000410000 */
[C---:B------:R-:W-:Y:S02]  /*97c0*/  FMUL.FTZ R116, R0.reuse, R158 ;  /* 0x0000009e00747220 */ /* 0x040fe40000410000 */
[C---:B------:R-:W-:Y:S02]  /*97d0*/  FMUL.FTZ R117, R0.reuse, R159 ;  /* 0x0000009f00757220 */ /* 0x040fe40000410000 */
[C---:B------:R-:W-:Y:S02]  /*97e0*/  FMUL.FTZ R150, R0.reuse, R142 ;  /* 0x0000008e00967220 */ /* 0x040fe40000410000 */
[C---:B------:R-:W-:Y:S02]  /*97f0*/  FMUL.FTZ R151, R0.reuse, R143 ;  /* 0x0000008f00977220 */ /* 0x040fe40000410000 */
[----:B------:R-:W-:-:S02]  /*9800*/  FMUL.FTZ R146, R0, R50 ;  /* 0x0000003200927220 */ /* 0x000fc40000410000 */
[C---:B------:R-:W-:Y:S02]  /*9810*/  FMUL.FTZ R147, R0.reuse, R51 ;  /* 0x0000003300937220 */ /* 0x040fe40000410000 */
[C---:B------:R-:W-:Y:S02]  /*9820*/  FMUL.FTZ R42, R0.reuse, R66 ;  /* 0x00000042002a7220 */ /* 0x040fe40000410000 */
[----:B------:R-:W-:Y:S02]  /*9830*/  FMUL.FTZ R43, R0, R67 ;  /* 0x00000043002b7220 */ /* 0x000fe40000410000 */
[C---:B------:R-:W-:Y:S02]  /*9840*/  FMUL.FTZ R112, R2.reuse, R124 ;  /* 0x0000007c02707220 */ /* 0x040fe40000410000 */
[----:B------:R-:W-:Y:S02]  /*9850*/  FMUL.FTZ R113, R2, R125 ;  /* 0x0000007d02717220 */ /* 0x000fe40000410000 */
        /* <DEDUP_REMOVED lines=47> */
[----:B------:R-:W-:Y:S01]  /*9b50*/  FMUL.FTZ R31, R0, R131 ;  /* 0x00000083001f7220 */ /* 0x000fe20000410000 */
[----:B------:R-:W-:Y:S01]  /*9b60*/  MOV R0, 0x1 ;  /* 0x0000000100007802 */ /* 0x000fe20000000f00 */
        /* <DEDUP_REMOVED lines=40> */
.L_x_30:
[----:B-1----:R1:W5:Y:S04]  /*9df0*/  LDL R6, [R1+0x48] ;  /* 0x0000480001067983 */ /* 0x0023680000100800 */
[----:B------:R-:W3:Y:S01]  /*9e00*/  S2R R2, SR_TID.X ;  /* 0x0000000000027919 */ /* 0x000ee20000002100 */
[----:B------:R-:W-:Y:S01]  /*9e10*/  BSSY B0, `(.L_x_57) ;  /* 0x0000011000007945 */ /* 0x000fe20003800000 */
[----:B---3--:R-:W-:-:S13]  /*9e20*/  LOP3.LUT P0, RZ, R2, 0xff, RZ, 0xc0, !PT ;  /* 0x000000ff02ff7812 */ /* 0x008fda000780c0ff */
[----:B------:R-:W-:Y:S05]  /*9e30*/  @P0 BRA `(.L_x_58) ;  /* 0x000000e000000947 */ /* 0x000fea0003800000 */
[----:B-1----:R-:W1:Y:S01]  /*9e40*/  S2R R2, SR_LANEID ;  /* 0x0000000000027919 */ /* 0x002e620000000000 */
[----:B------:R-:W-:Y:S01]  /*9e50*/  VOTEU.ANY UR4, UPT, PT ;  /* 0x0000000000047886 */ /* 0x000fe200038e0100 */
[----:B------:R-:W-:Y:S01]  /*9e60*/  IMAD.MOV.U32 R4, RZ, RZ, c[0x0][0x560] ;  /* 0x00015800ff047624 */ /* 0x000fe200078e00ff */
[----:B------:R-:W1:Y:S01]  /*9e70*/  FLO.U32 R3, UR4 ;  /* 0x0000000400037d00 */ /* 0x000e6200080e0000 */
[----:B--2---:R-:W-:Y:S01]  /*9e80*/  IMAD.MOV.U32 R5, RZ, RZ, c[0x0][0x564] ;  /* 0x00015900ff057624 */ /* 0x004fe200078e00ff */
[----:B-1----:R-:W-:-:S06]  /*9e90*/  ISETP.EQ.U32.AND P0, PT, R3, R2, PT ;  /* 0x000000020300720c */ /* 0x002fcc0003f02070 */
[----:B------:R-:W1:Y:S07]  /*9ea0*/  POPC R2, UR4 ;  /* 0x0000000400027d09 */ /* 0x000e6e0008000000 */
[----:B-1----:R1:W2:Y:S04]  /*9eb0*/  @P0 ATOMG.E.ADD.STRONG.GPU PT, R2, [R4.64], R2 ;  /* 0x00000002040209a8 */ /* 0x0022a800081ee1c6 */
[----:B-1----:R-:W1:Y:S04]  /*9ec0*/  S2R R4, SR_LTMASK ;  /* 0x0000000000047919 */ /* 0x002e680000003900 */
[----:B--2---:R1:W2:Y:S02]  /*9ed0*/  SHFL.IDX PT, R3, R2, R3, 0x1f ;  /* 0x00001f0302037589 */ /* 0x0042a400000e0000 */
[----:B-1----:R-:W-:-:S06]  /*9ee0*/  LOP3.LUT R2, R4, UR4, RZ, 0xc0, !PT ;  /* 0x0000000404027c12 */ /* 0x002fcc000f8ec0ff */
[----:B------:R-:W2:Y:S02]  /*9ef0*/  POPC R2, R2 ;  /* 0x0000000200027309 */ /* 0x000ea40000000000 */
[----:B--2--5:R-:W-:-:S05]  /*9f00*/  IADD3 R6, R3, c[0x0][0xc], R2 ;  /* 0x0000030003067a10 */ /* 0x024fca0007ffe002 */
[----:B------:R1:W-:Y:S02]  /*9f10*/  STL [R1+0x48], R6 ;  /* 0x0000480601007387 */ /* 0x0003e40000100800 */
.L_x_58:
[----:B-1----:R-:W-:Y:S05]  /*9f20*/  BSYNC B0 ;  /* 0x0000000000007941 */ /* 0x002fea0003800000 */
.L_x_57:
[----:B------:R-:W-:Y:S01]  /*9f30*/  PRMT R0, R0, 0x9910, RZ ;  /* 0x0000991000007816 */ /* 0x000fe200000000ff */
[----:B------:R-:W-:Y:S01]  /*9f40*/  BSSY B1, `(.L_x_59) ;  /* 0x000046d000017945 */ /* 0x000fe20003800000 */
[----:B-----5:R-:W-:Y:S02]  /*9f50*/  IMAD.MOV.U32 R102, RZ, RZ, R6 ;  /* 0x000000ffff667224 */ /* 0x020fe400078e0006 */
[----:B------:R-:W-:-:S13]  /*9f60*/  ISETP.NE.AND P0, PT, R0, RZ, PT ;  /* 0x000000ff0000720c */ /* 0x000fda0003f05270 */
[----:B------:R-:W-:Y:S05]  /*9f70*/  @!P0 BRA `(.L_x_60) ;  /* 0x000035d000008947 */ /* 0x000fea0003800000 */
[----:B--2---:R-:W2:Y:S04]  /*9f80*/  LDL R5, [R1+0x5c] ;  /* 0x00005c0001057983 */ /* 0x004ea80000100800 */
[----:B------:R-:W3:Y:S04]  /*9f90*/  LDL R11, [R1+0x60] ;  /* 0x00006000010b7983 */ /* 0x000ee80000100800 */
[----:B------:R-:W4:Y:S04]  /*9fa0*/  LDL R10, [R1+0x68] ;  /* 0x00006800010a7983 */ /* 0x000f280000100800 */
[----:B------:R-:W3:Y:S04]  /*9fb0*/  LDL R4, [R1+0x64] ;  /* 0x0000640001047983 */ /* 0x000ee80000100800 */
[----:B------:R-:W3:Y:S04]  /*9fc0*/  LDL R9, [R1+0x78] ;  /* 0x0000780001097983 */ /* 0x000ee80000100800 */
[----:B------:R-:W3:Y:S04]  /*9fd0*/  LDL R8, [R1+0x70] ;  /* 0x0000700001087983 */ /* 0x000ee80000100800 */
[----:B------:R-:W3:Y:S04]  /*9fe0*/  LDL R7, [R1+0x74] ;  /* 0x0000740001077983 */ /* 0x000ee80000100800 */
[----:B------:R-:W3:Y:S01]  /*9ff0*/  LDL R3, [R1+0x6c] ;  /* 0x00006c0001037983 */ /* 0x000ee20000100800 */
[----:B------:R-:W-:Y:S01]  /*a000*/  WARPSYNC 0xffffffff ;  /* 0xffffffff00007948 */ /* 0x000fe20003800000 */
[----:B------:R-:W-:-:S02]  /*a010*/  F2FP.BF16.PACK_AB R2, R25, R24 ;  /* 0x000000181902723e */ /* 0x000fc400000010ff */
[----:B------:R-:W-:Y:S01]  /*a020*/  BAR.SYNC.DEFER_BLOCKING 0x1, 0x100 ;  /* 0x0044000000007b1d */ /* 0x000fe20000010000 */
[----:B------:R-:W-:-:S05]  /*a030*/  F2FP.BF16.PACK_AB R0, R117, R116 ;  /* 0x000000747500723e */ /* 0x000fca00000010ff */
[----:B------:R-:W4:Y:S04]  /*a040*/  LDL.LU R6, [R1+0x40] ;  /* 0x0000400001067983 */ /* 0x000f280000300800 */
[----:B--2---:R1:W-:Y:S04]  /*a050*/  STS [R5], R2 ;  /* 0x0000000205007388 */ /* 0x0043e80000000800 */
[----:B------:R2:W-:Y:S01]  /*a060*/  STS [R5+0x400], R0 ;  /* 0x0004000005007388 */ /* 0x0005e20000000800 */
[----:B-1----:R-:W-:Y:S02]  /*a070*/  F2FP.BF16.PACK_AB R2, R27, R26 ;  /* 0x0000001a1b02723e */ /* 0x002fe400000010ff */
[----:B--2---:R-:W-:-:S03]  /*a080*/  F2FP.BF16.PACK_AB R0, R155, R154 ;  /* 0x0000009a9b00723e */ /* 0x004fc600000010ff */
[----:B---3--:R1:W-:Y:S04]  /*a090*/  STS [R11], R2 ;  /* 0x000000020b007388 */ /* 0x0083e80000000800 */
[----:B------:R2:W-:Y:S01]  /*a0a0*/  STS [R11+0x400], R0 ;  /* 0x000400000b007388 */ /* 0x0005e20000000800 */
[----:B-1----:R-:W-:Y:S02]  /*a0b0*/  F2FP.BF16.PACK_AB R2, R133, R132 ;  /* 0x000000848502723e */ /* 0x002fe400000010ff */
[----:B--2---:R-:W-:-:S03]  /*a0c0*/  F2FP.BF16.PACK_AB R0, R129, R128 ;  /* 0x000000808100723e */ /* 0x004fc600000010ff */
[----:B----4-:R1:W-:Y:S04]  /*a0d0*/  STS [R10], R2 ;  /* 0x000000020a007388 */ /* 0x0103e80000000800 */
[----:B------:R2:W-:Y:S01]  /*a0e0*/  STS [R10+0x400], R0 ;  /* 0x000400000a007388 */ /* 0x0005e20000000800 */
[----:B-1----:R-:W-:Y:S02]  /*a0f0*/  F2FP.BF16.PACK_AB R2, R135, R134 ;  /* 0x000000868702723e */ /* 0x002fe400000010ff */
[----:B--2---:R-:W-:-:S03]  /*a100*/  F2FP.BF16.PACK_AB R0, R121, R120 ;  /* 0x000000787900723e */ /* 0x004fc600000010ff */
[----:B------:R1:W-:Y:S04]  /*a110*/  STS [R4], R2 ;  /* 0x0000000204007388 */ /* 0x0003e80000000800 */
        /* <DEDUP_REMOVED lines=19> */
[----:B------:R1:W-:Y:S04]  /*a250*/  STS [R5+0x4000], R2 ;  /* 0x0040000205007388 */ /* 0x0003e80000000800 */
        /* <DEDUP_REMOVED lines=63> */
[----:B------:R-:W-:Y:S04]  /*a650*/  STS [R5+0xc000], R2 ;  /* 0x00c0000205007388 */ /* 0x000fe80000000800 */
[----:B------:R1:W-:Y:S04]  /*a660*/  STS [R5+0xc400], R0 ;  /* 0x00c4000005007388 */ /* 0x0003e80000000800 */
[----:B-1----:R-:W2:Y:S01]  /*a670*/  LDL.LU R5, [R1+0x44] ;  /* 0x0000440001057983 */ /* 0x002ea20000300800 */
[----:B------:R-:W-:Y:S02]  /*a680*/  F2FP.BF16.PACK_AB R2, R101, R100 ;  /* 0x000000646502723e */ /* 0x000fe400000010ff */
[----:B------:R-:W-:-:S03]  /*a690*/  F2FP.BF16.PACK_AB R0, R79, R78 ;  /* 0x0000004e4f00723e */ /* 0x000fc600000010ff */
[----:B------:R1:W-:Y:S04]  /*a6a0*/  STS [R11+0xc000], R2 ;  /* 0x00c000020b007388 */ /* 0x0003e80000000800 */
[----:B------:R3:W-:Y:S01]  /*a6b0*/  STS [R11+0xc400], R0 ;  /* 0x00c400000b007388 */ /* 0x0007e20000000800 */
[----:B-1----:R-:W-:Y:S02]  /*a6c0*/  F2FP.BF16.PACK_AB R2, R105, R104 ;  /* 0x000000686902723e */ /* 0x002fe400000010ff */
[----:B---3--:R-:W-:-:S03]  /*a6d0*/  F2FP.BF16.PACK_AB R0, R83, R82 ;  /* 0x000000525300723e */ /* 0x008fc600000010ff */
        /* <DEDUP_REMOVED lines=10> */
[----:B------:R-:W-:Y:S01]  /*a780*/  ISETP.NE.U32.AND P2, PT, RZ, c[0x0][0x508], PT ;  /* 0x00014200ff007a0c */ /* 0x000fe20003f45070 */
[----:B------:R-:W-:Y:S01]  /*a790*/  IMAD.MOV.U32 R14, RZ, RZ, c[0x0][0x388] ;  /* 0x0000e200ff0e7624 */ /* 0x000fe200078e00ff */
[----:B------:R-:W-:Y:S01]  /*a7a0*/  ISETP.NE.U32.AND P1, PT, RZ, c[0x0][0x500], PT ;  /* 0x00014000ff007a0c */ /* 0x000fe20003f25070 */
[----:B------:R-:W4:Y:S01]  /*a7b0*/  LDL.LU R4, [R1+0x58] ;  /* 0x0000580001047983 */ /* 0x000f220000300800 */
[----:B-1----:R-:W-:Y:S02]  /*a7c0*/  F2FP.BF16.PACK_AB R2, R149, R148 ;  /* 0x000000949502723e */ /* 0x002fe400000010ff */
[----:B---3--:R-:W-:-:S03]  /*a7d0*/  F2FP.BF16.PACK_AB R0, R87, R86 ;  /* 0x000000565700723e */ /* 0x008fc600000010ff */
[----:B------:R1:W-:Y:S04]  /*a7e0*/  STS [R8+0xc000], R2 ;  /* 0x00c0000208007388 */ /* 0x0003e80000000800 */
[----:B------:R3:W-:Y:S01]  /*a7f0*/  STS [R8+0xc400], R0 ;  /* 0x00c4000008007388 */ /* 0x0007e20000000800 */
[----:B------:R-:W-:Y:S02]  /*a800*/  ISETP.NE.AND.EX P2, PT, RZ, c[0x0][0x50c], PT, P2 ;  /* 0x00014300ff007a0c */ /* 0x000fe40003f45320 */
[----:B-1----:R-:W-:Y:S02]  /*a810*/  F2FP.BF16.PACK_AB R2, R113, R112 ;  /* 0x000000707102723e */ /* 0x002fe400000010ff */
[----:B---3--:R-:W-:-:S03]  /*a820*/  F2FP.BF16.PACK_AB R0, R59, R58 ;  /* 0x0000003a3b00723e */ /* 0x008fc600000010ff */
[----:B------:R1:W-:Y:S04]  /*a830*/  STS [R7+0xc000], R2 ;  /* 0x00c0000207007388 */ /* 0x0003e80000000800 */
[----:B------:R3:W-:Y:S01]  /*a840*/  STS [R7+0xc400], R0 ;  /* 0x00c4000007007388 */ /* 0x0007e20000000800 */
[----:B-1----:R-:W-:Y:S02]  /*a850*/  F2FP.BF16.PACK_AB R2, R21, R20 ;  /* 0x000000141502723e */ /* 0x002fe400000010ff */
[----:B---3--:R-:W-:-:S03]  /*a860*/  F2FP.BF16.PACK_AB R0, R31, R30 ;  /* 0x0000001e1f00723e */ /* 0x008fc600000010ff */
[----:B------:R1:W-:Y:S04]  /*a870*/  STS [R3+0xc000], R2 ;  /* 0x00c0000203007388 */ /* 0x0003e80000000800 */
[----:B------:R3:W-:Y:S04]  /*a880*/  STS [R3+0xc400], R0 ;  /* 0x00c4000003007388 */ /* 0x0007e80000000800 */
[----:B------:R-:W-:Y:S01]  /*a890*/  BAR.SYNC.DEFER_BLOCKING 0x1, 0x100 ;  /* 0x0044000000007b1d */ /* 0x000fe20000010000 */
[----:B------:R-:W-:Y:S02]  /*a8a0*/  ISETP.NE.AND.EX P1, PT, RZ, c[0x0][0x504], PT, P1 ;  /* 0x00014100ff007a0c */ /* 0x000fe40003f25310 */
[----:B-1----:R-:W-:Y:S01]  /*a8b0*/  @P2 IADD3 R2, P0, R6, c[0x0][0x508], RZ ;  /* 0x0001420006022a10 */ /* 0x002fe20007f1e0ff */
[----:B---3--:R-:W-:-:S03]  /*a8c0*/  IMAD.MOV.U32 R0, RZ, RZ, RZ ;  /* 0x000000ffff007224 */ /* 0x008fc600078e00ff */
[----:B--2---:R-:W-:-:S05]  /*a8d0*/  @P2 IADD3.X R3, R5, c[0x0][0x50c], RZ, P0, !PT ;  /* 0x0001430005032a10 */ /* 0x004fca00007fe4ff */
[----:B------:R1:W5:Y:S02]  /*a8e0*/  @P2 LDG.E R14, [R2.64] ;  /* 0x00000006020e2981 */ /* 0x000364000c1e1900 */
[----:B-1----:R-:W-:-:S04]  /*a8f0*/  IADD3 R2, P0, R6, c[0x0][0x500], RZ ;  /* 0x0001400006027a10 */ /* 0x002fc80007f1e0ff */
[----:B------:R-:W-:-:S05]  /*a900*/  IADD3.X R3, R5, c[0x0][0x504], RZ, P0, !PT ;  /* 0x0001410005037a10 */ /* 0x000fca00007fe4ff */
[----:B------:R1:W5:Y:S01]  /*a910*/  @P1 LDG.E R0, [R2.64] ;  /* 0x0000000602001981 */ /* 0x000362000c1e1900 */
[----:B----4-:R-:W-:-:S04]  /*a920*/  ISETP.NE.AND P0, PT, R4, RZ, PT ;  /* 0x000000ff0400720c */ /* 0x010fc80003f05270 */
[----:B------:R-:W-:Y:S01]  /*a930*/  SEL R5, R4, c[0x0][0x3d4], P0 ;  /* 0x0000f50004057a07 */ /* 0x000fe20000000000 */
[----:B------:R-:W-:Y:S05]  /*a940*/  @P2 BRA `(.L_x_61) ;  /* 0x0000004000002947 */ /* 0x000fea0003800000 */
[----:B-1----:R-:W-:Y:S05]  /*a950*/  @!P1 BRA `(.L_x_61) ;  /* 0x0000003000009947 */ /* 0x002fea0003800000 */
[----:B------:R1:W2:Y:S04]  /*a960*/  LDG.E R4, [R2.64] ;  /* 0x0000000602047981 */ /* 0x0002a8000c1e1900 */
[----:B-1----:R-:W2:Y:S02]  /*a970*/  LDG.E R2, [R2.64+0x4] ;  /* 0x0000040602027981 */ /* 0x002ea4000c1e1900 */
[----:B--2--5:R-:W-:Y:S02]  /*a980*/  IADD3 R14, -R4, R2, RZ ;  /* 0x00000002040e7210 */ /* 0x024fe40007ffe1ff */
.L_x_61:
[----:B-1----:R-:W2:Y:S04]  /*a990*/  LDL.LU R6, [R1+0x3c] ;  /* 0x00003c0001067983 */ /* 0x002ea80000300800 */
[----:B------:R-:W3:Y:S04]  /*a9a0*/  LDL.LU R3, [R1+0x50] ;  /* 0x0000500001037983 */ /* 0x000ee80000300800 */
[----:B------:R-:W4:Y:S04]  /*a9b0*/  LDL.LU R2, [R1+0x7c] ;  /* 0x00007c0001027983 */ /* 0x000f280000300800 */
[----:B------:R-:W4:Y:S04]  /*a9c0*/  LDL R11, [R1+0x80] ;  /* 0x00008000010b7983 */ /* 0x000f280000100800 */
[----:B------:R-:W4:Y:S04]  /*a9d0*/  LDL R9, [R1+0x188] ;  /* 0x0001880001097983 */ /* 0x000f280000100800 */
[----:B------:R-:W4:Y:S01]  /*a9e0*/  LDL R22, [R1+0x4c] ;  /* 0x00004c0001167983 */ /* 0x000f220000100800 */
[----:B------:R-:W-:Y:S01]  /*a9f0*/  IMAD.MOV.U32 R15, RZ, RZ, 0x368 ;  /* 0x00000368ff0f7424 */ /* 0x000fe200078e00ff */
[----:B------:R-:W-:-:S02]  /*aa00*/  ISETP.GT.AND P3, PT, R5, 0x1, PT ;  /* 0x000000010500780c */ /* 0x000fc40003f64270 */
[----:B------:R-:W4:Y:S01]  /*aa10*/  LDL R103, [R1+0x184] ;  /* 0x0001840001677983 */ /* 0x000f220000100800 */
[----:B------:R-:W-:Y:S02]  /*aa20*/  ISETP.NE.U32.AND P0, PT, RZ, c[0x0][0x500], PT ;  /* 0x00014000ff007a0c */ /* 0x000fe40003f05070 */
[----:B------:R-:W-:Y:S02]  /*aa30*/  SEL R15, R15, 0x328, P3 ;  /* 0x000003280f0f7807 */ /* 0x000fe40001800000 */
[----:B------:R-:W-:Y:S02]  /*aa40*/  ISETP.NE.AND.EX P0, PT, RZ, c[0x0][0x504], PT, P0 ;  /* 0x00014100ff007a0c */ /* 0x000fe40003f05300 */
[----:B------:R-:W1:Y:S08]  /*aa50*/  LDC.64 R4, c[0x0][R15+0x170] ;  /* 0x00005c000f047b82 */ /* 0x000e700000000a00 */
[----:B------:R-:W1:Y:S08]  /*aa60*/  LDC.64 R12, c[0x0][R15+0x168] ;  /* 0x00005a000f0c7b82 */ /* 0x000e700000000a00 */
[----:B------:R-:W1:Y:S01]  /*aa70*/  LDC.64 R16, c[0x0][R15+0x178] ;  /* 0x00005e000f107b82 */ /* 0x000e620000000a00 */
[----:B--2---:R-:W-:-:S02]  /*aa80*/  SEL R8, R6, RZ, !P0 ;  /* 0x000000ff06087207 */ /* 0x004fc40004000000 */
[----:B---3--:R-:W-:Y:S02]  /*aa90*/  LOP3.LUT R10, R3, 0xffff, RZ, 0xc0, !PT ;  /* 0x0000ffff030a7812 */ /* 0x008fe400078ec0ff */
[----:B----4-:R-:W-:Y:S01]  /*aaa0*/  SEL R3, R2, RZ, !P0 ;  /* 0x000000ff02037207 */ /* 0x010fe20004000000 */
[----:B-1----:R-:W-:Y:S02]  /*aab0*/  IMAD R2, R5, R8, RZ ;  /* 0x0000000805027224 */ /* 0x002fe400078e02ff */
[----:B------:R-:W-:Y:S02]  /*aac0*/  IMAD R6, R13, R10, RZ ;  /* 0x0000000a0d067224 */ /* 0x000fe400078e02ff */
[C---:B------:R-:W-:Y:S02]  /*aad0*/  IMAD R7, R4.reuse, R3, R2 ;  /* 0x0000000304077224 */ /* 0x040fe400078e0202 */
[----:B------:R-:W-:-:S04]  /*aae0*/  IMAD.WIDE.U32 R2, R4, R8, RZ ;  /* 0x0000000804027225 */ /* 0x000fc800078e00ff */
[----:B------:R-:W-:-:S04]  /*aaf0*/  IMAD.WIDE.U32 R4, R12, R10, RZ ;  /* 0x0000000a0c047225 */ /* 0x000fc800078e00ff */
[----:B------:R-:W-:Y:S01]  /*ab00*/  IMAD.IADD R3, R3, 0x1, R7 ;  /* 0x0000000103037824 */ /* 0x000fe200078e0207 */
[----:B-----5:R-:W-:Y:S01]  /*ab10*/  IADD3 R12, P1, P0, R2, R4, R0 ;  /* 0x00000004020c7210 */ /* 0x020fe2000783e000 */
[----:B------:R-:W-:Y:S02]  /*ab20*/  IMAD.MOV.U32 R2, RZ, RZ, c[0x0][0x4e8] ;  /* 0x00013a00ff027624 */ /* 0x000fe400078e00ff */
[----:B------:R-:W-:Y:S02]  /*ab30*/  IMAD.IADD R6, R5, 0x1, R6 ;  /* 0x0000000105067824 */ /* 0x000fe400078e0206 */
[----:B------:R-:W-:Y:S01]  /*ab40*/  IMAD R9, R22, 0x80, R9 ;  /* 0x0000008016097824 */ /* 0x000fe200078e0209 */
[----:B------:R-:W-:Y:S02]  /*ab50*/  ISETP.NE.AND P2, PT, R2, 0x1, PT ;  /* 0x000000010200780c */ /* 0x000fe40003f45270 */
[----:B------:R-:W-:Y:S02]  /*ab60*/  SEL R2, R11, RZ, P3 ;  /* 0x000000ff0b027207 */ /* 0x000fe40001800000 */
[----:B------:R-:W-:-:S03]  /*ab70*/  SHF.R.S32.HI R11, RZ, 0x1f, R0 ;  /* 0x0000001fff0b7819 */ /* 0x000fc60000011400 */
[-C--:B------:R-:W-:Y:S02]  /*ab80*/  IMAD R7, R17, R2.reuse, RZ ;  /* 0x0000000211077224 */ /* 0x080fe400078e02ff */
[----:B------:R-:W-:Y:S02]  /*ab90*/  IMAD.WIDE.U32 R4, R16, R2, RZ ;  /* 0x0000000210047225 */ /* 0x000fe400078e00ff */
[----:B------:R-:W1:Y:S01]  /*aba0*/  LDC.64 R16, c[0x0][R15+0x160] ;  /* 0x000058000f107b82 */ /* 0x000e620000000a00 */
[----:B------:R-:W-:Y:S01]  /*abb0*/  IADD3.X R6, R3, R6, R11, P1, P0 ;  /* 0x0000000603067210 */ /* 0x000fe20000fe040b */
[----:B------:R-:W-:-:S04]  /*abc0*/  @P2 IMAD.HI.U32 R3, R9, c[0x0][0x4ec], RZ ;  /* 0x00013b0009032a27 */ /* 0x000fc800078e00ff */
[----:B------:R-:W-:Y:S01]  /*abd0*/  IMAD.MOV.U32 R2, RZ, RZ, R9 ;  /* 0x000000ffff027224 */ /* 0x000fe200078e0009 */
[----:B------:R-:W-:Y:S01]  /*abe0*/  @P2 SHF.R.U32.HI R2, RZ, c[0x0][0x4f0], R3 ;  /* 0x00013c00ff022a19 */ /* 0x000fe20000011603 */
[----:B------:R-:W2:Y:S03]  /*abf0*/  S2R R13, SR_TID.X ;  /* 0x00000000000d7919 */ /* 0x000ea60000002100 */
[----:B------:R-:W-:Y:S02]  /*ac00*/  IADD3 R4, P1, P0, R2, R12, R4 ;  /* 0x0000000c02047210 */ /* 0x000fe4000783e004 */
[--C-:B------:R-:W-:Y:S01]  /*ac10*/  SHF.R.S32.HI R3, RZ, 0x1f, R2.reuse ;  /* 0x0000001fff037819 */ /* 0x100fe20000011402 */
[----:B------:R-:W-:Y:S02]  /*ac20*/  IMAD.MOV R2, RZ, RZ, -R2 ;  /* 0x000000ffff027224 */ /* 0x000fe400078e0a02 */
[----:B------:R-:W-:-:S02]  /*ac30*/  IMAD.IADD R5, R5, 0x1, R7 ;  /* 0x0000000105057824 */ /* 0x000fc400078e0207 */
[----:B------:R-:W-:-:S03]  /*ac40*/  IMAD R2, R2, c[0x0][0x4e8], R9 ;  /* 0x00013a0002027a24 */ /* 0x000fc600078e0209 */
[----:B------:R-:W-:Y:S02]  /*ac50*/  IADD3.X R5, R3, R6, R5, P1, P0 ;  /* 0x0000000603057210 */ /* 0x000fe40000fe0405 */
[----:B------:R-:W-:Y:S02]  /*ac60*/  SHF.R.S32.HI R6, RZ, 0x1f, R2 ;  /* 0x0000001fff067819 */ /* 0x000fe40000011402 */
[----:B--2---:R-:W-:Y:S01]  /*ac70*/  SHF.R.S32.HI R23, RZ, 0x1f, R13 ;  /* 0x0000001fff177819 */ /* 0x004fe2000001140d */
[----:B-1----:R-:W-:-:S04]  /*ac80*/  IMAD R3, R17, R2, RZ ;  /* 0x0000000211037224 */ /* 0x002fc800078e02ff */
[C---:B------:R-:W-:Y:S02]  /*ac90*/  IMAD R6, R16.reuse, R6, R3 ;  /* 0x0000000610067224 */ /* 0x040fe400078e0203 */
[----:B------:R-:W-:-:S04]  /*aca0*/  IMAD.WIDE.U32 R2, R16, R2, R4 ;  /* 0x0000000210027225 */ /* 0x000fc800078e0004 */
[----:B------:R-:W-:Y:S02]  /*acb0*/  IMAD.MOV.U32 R4, RZ, RZ, c[0x0][0x4a8] ;  /* 0x00012a00ff047624 */ /* 0x000fe400078e00ff */
[----:B------:R-:W-:-:S03]  /*acc0*/  IMAD.MOV.U32 R5, RZ, RZ, c[0x0][0x4ac] ;  /* 0x00012b00ff057624 */ /* 0x000fc600078e00ff */
[----:B------:R-:W-:Y:S01]  /*acd0*/  SEL R4, R4, c[0x0][0x450], P3 ;  /* 0x0001140004047a07 */ /* 0x000fe20001800000 */
[----:B------:R-:W-:Y:S01]  /*ace0*/  IMAD.IADD R3, R3, 0x1, R6 ;  /* 0x0000000103037824 */ /* 0x000fe200078e0206 */
[----:B------:R-:W-:Y:S02]  /*acf0*/  SEL R5, R5, c[0x0][0x454], P3 ;  /* 0x0001150005057a07 */ /* 0x000fe40001800000 */
[C---:B------:R-:W-:Y:S02]  /*ad00*/  LEA R4, P0, R2.reuse, R4, 0x2 ;  /* 0x0000000402047211 */ /* 0x040fe400078010ff */
[----:B------:R-:W-:Y:S02]  /*ad10*/  LEA.HI R23, R23, R13, RZ, 0x5 ;  /* 0x0000000d17177211 */ /* 0x000fe400078f28ff */
[----:B------:R-:W-:Y:S02]  /*ad20*/  LEA.HI.X R2, R2, R5, R3, 0x2, P0 ;  /* 0x0000000502027211 */ /* 0x000fe400000f1403 */
[----:B------:R-:W-:Y:S01]  /*ad30*/  LOP3.LUT R23, R23, 0xffffffe0, RZ, 0xc0, !PT ;  /* 0xffffffe017177812 */ /* 0x000fe200078ec0ff */
[----:B------:R-:W-:Y:S04]  /*ad40*/  SHFL.IDX PT, R6, R4, RZ, 0x1c1f ;  /* 0x001c1fff04067589 */ /* 0x000fe800000e0000 */
[----:B------:R-:W1:Y:S01]  /*ad50*/  SHFL.IDX PT, R7, R2, RZ, 0x1c1f ;  /* 0x001c1fff02077589 */ /* 0x000e6200000e0000 */
[----:B------:R-:W-:-:S03]  /*ad60*/  IMAD.IADD R23, R13, 0x1, -R23 ;  /* 0x000000010d177824 */ /* 0x000fc600078e0a17 */
[----:B------:R-:W-:Y:S04]  /*ad70*/  SHFL.IDX PT, R4, R4, 0x1, 0x1c1f ;  /* 0x003c1f0004047f89 */ /* 0x000fe800000e0000 */
[----:B------:R2:W3:Y:S01]  /*ad80*/  SHFL.IDX PT, R5, R2, 0x1, 0x1c1f ;  /* 0x003c1f0002057f89 */ /* 0x0004e200000e0000 */
[----:B------:R-:W-:Y:S01]  /*ad90*/  IMAD R13, R14, c[0x0][0x4e8], RZ ;  /* 0x00013a000e0d7a24 */ /* 0x000fe200078e02ff */
[----:B------:R-:W-:Y:S01]  /*ada0*/  LOP3.LUT P0, RZ, R23, 0x3, RZ, 0xc0, !PT ;  /* 0x0000000317ff7812 */ /* 0x000fe2000780c0ff */
[----:B--2---:R-:W-:-:S05]  /*adb0*/  IMAD R2, R22, 0x80, R103 ;  /* 0x0000008016027824 */ /* 0x004fca00078e0267 */
[C---:B------:R-:W-:Y:S02]  /*adc0*/  IADD3 R3, R2.reuse, 0x8, RZ ;  /* 0x0000000802037810 */ /* 0x040fe40007ffe0ff */
[-C--:B------:R-:W-:Y:S02]  /*add0*/  ISETP.GE.OR P1, PT, R2, R13.reuse, P0 ;  /* 0x0000000d0200720c */ /* 0x080fe40000726670 */
[----:B------:R-:W-:-:S11]  /*ade0*/  ISETP.GE.OR P0, PT, R3, R13, P0 ;  /* 0x0000000d0300720c */ /* 0x000fd60000706670 */
[----:B-1----:R1:W-:Y:S01]  /*adf0*/  @!P1 ST.E [R6.64], R18 ;  /* 0x0000001206009985 */ /* 0x0023e2000c101906 */
[----:B------:R-:W-:-:S03]  /*ae00*/  ISETP.GE.AND P1, PT, R2, R13, PT ;  /* 0x0000000d0200720c */ /* 0x000fc60003f26270 */
[----:B---3--:R1:W-:Y:S01]  /*ae10*/  @!P0 ST.E [R4.64], R19 ;  /* 0x0000001304008985 */ /* 0x0083e2000c101906 */
[----:B------:R-:W-:Y:S01]  /*ae20*/  ISETP.GE.AND P0, PT, R3, R13, PT ;  /* 0x0000000d0300720c */ /* 0x000fe20003f06270 */
[----:B------:R-:W-:Y:S05]  /*ae30*/  @P3 BRA `(.L_x_62) ;  /* 0x00000c5000003947 */ /* 0x000fea0003800000 */
[----:B------:R-:W2:Y:S01]  /*ae40*/  S2R R106, SR_TID.X ;  /* 0x00000000006a7919 */ /* 0x000ea20000002100 */
[----:B------:R-:W-:Y:S01]  /*ae50*/  IMAD R11, R11, c[0x0][0x3a0], RZ ;  /* 0x0000e8000b0b7a24 */ /* 0x000fe200078e02ff */
[----:B-1----:R-:W-:Y:S01]  /*ae60*/  SHF.R.S32.HI R5, RZ, 0x1f, R8 ;  /* 0x0000001fff057819 */ /* 0x002fe20000011408 */
[C---:B------:R-:W-:Y:S01]  /*ae70*/  IMAD.WIDE.U32 R2, R0.reuse, c[0x0][0x3a0], RZ ;  /* 0x0000e80000027a25 */ /* 0x040fe200078e00ff */
[----:B------:R1:W3:Y:S03]  /*ae80*/  LDS.128 R28, [R248+0x80] ;  /* 0x00008000f81c7984 */ /* 0x0002e60000000c00 */
[----:B------:R-:W-:Y:S01]  /*ae90*/  IMAD R0, R0, c[0x0][0x3a4], R11 ;  /* 0x0000e90000007a24 */ /* 0x000fe200078e020b */
[----:B------:R1:W4:Y:S01]  /*aea0*/  LDS.128 R44, [R248+0x1080] ;  /* 0x00108000f82c7984 */ /* 0x0003220000000c00 */
[----:B------:R-:W-:-:S03]  /*aeb0*/  IMAD R5, R5, c[0x0][0x3f0], RZ ;  /* 0x0000fc0005057a24 */ /* 0x000fc600078e02ff */
[----:B------:R-:W-:Y:S01]  /*aec0*/  IADD3 R3, R3, R0, RZ ;  /* 0x0000000003037210 */ /* 0x000fe20007ffe0ff */
[----:B------:R1:W1:Y:S01]  /*aed0*/  LDS.128 R60, [R248+0x2080] ;  /* 0x00208000f83c7984 */ /* 0x0002620000000c00 */
[----:B------:R-:W-:-:S03]  /*aee0*/  IMAD R7, R8, c[0x0][0x3f4], R5 ;  /* 0x0000fd0008077a24 */ /* 0x000fc600078e0205 */
[----:B------:R1:W1:Y:S01]  /*aef0*/  LDS.128 R72, [R248+0x3080] ;  /* 0x00308000f8487984 */ /* 0x0002620000000c00 */
[----:B------:R-:W-:-:S03]  /*af00*/  IMAD.WIDE.U32 R2, R10, c[0x0][0x3e8], R2 ;  /* 0x0000fa000a027a25 */ /* 0x000fc600078e0002 */
[----:B------:R1:W1:Y:S01]  /*af10*/  LDS.128 R24, [R248+0x4080] ;  /* 0x00408000f8187984 */ /* 0x0002620000000c00 */
[----:B------:R-:W-:Y:S01]  /*af20*/  IMAD R3, R10, c[0x0][0x3ec], R3 ;  /* 0x0000fb000a037a24 */ /* 0x000fe200078e0203 */
[--C-:B--2---:R-:W-:Y:S02]  /*af30*/  SHF.R.S32.HI R23, RZ, 0x1f, R106.reuse ;  /* 0x0000001fff177819 */ /* 0x104fe4000001146a */
[----:B------:R2:W1:Y:S01]  /*af40*/  LDS.128 R40, [R248+0x5080] ;  /* 0x00508000f8287984 */ /* 0x0004620000000c00 */
[----:B------:R-:W-:Y:S01]  /*af50*/  SHF.R.S32.HI R103, RZ, 0x1f, R106 ;  /* 0x0000001fff677819 */ /* 0x000fe2000001146a */
[----:B------:R-:W-:Y:S01]  /*af60*/  IMAD.WIDE.U32 R2, R8, c[0x0][0x3f0], R2 ;  /* 0x0000fc0008027a25 */ /* 0x000fe200078e0002 */
[-C--:B------:R-:W-:Y:S01]  /*af70*/  LEA.HI R23, R23, R106.reuse, RZ, 0x3 ;  /* 0x0000006a17177211 */ /* 0x080fe200078f18ff */
[----:B------:R2:W1:Y:S01]  /*af80*/  LDS.128 R56, [R248+0x6080] ;  /* 0x00608000f8387984 */ /* 0x0004620000000c00 */
[----:B------:R-:W-:Y:S01]  /*af90*/  LEA.HI R103, R103, R106, RZ, 0x3 ;  /* 0x0000006a67677211 */ /* 0x000fe200078f18ff */
[----:B------:R-:W-:Y:S01]  /*afa0*/  IMAD.IADD R3, R3, 0x1, R7 ;  /* 0x0000000103037824 */ /* 0x000fe200078e0207 */
[----:B------:R-:W-:Y:S01]  /*afb0*/  LOP3.LUT R23, R23, 0xfffffff8, RZ, 0xc0, !PT ;  /* 0xfffffff817177812 */ /* 0x000fe200078ec0ff */
[----:B------:R2:W1:Y:S01]  /*afc0*/  LDS.128 R68, [R248+0x7080] ;  /* 0x00708000f8447984 */ /* 0x0004620000000c00 */
[----:B------:R-:W-:-:S02]  /*afd0*/  SHF.R.S32.HI R103, RZ, 0x3, R103 ;  /* 0x00000003ff677819 */ /* 0x000fc40000011467 */
[----:B------:R-:W-:Y:S01]  /*afe0*/  IADD3 R23, -R23, R106, RZ ;  /* 0x0000006a17177210 */ /* 0x000fe20007ffe1ff */
[----:B------:R2:W1:Y:S03]  /*aff0*/  LDS.128 R36, [R248+0x9080] ;  /* 0x00908000f8247984 */ /* 0x0004660000000c00 */
[----:B------:R-:W-:Y:S01]  /*b000*/  LEA R4, R23, R103, 0x5 ;  /* 0x0000006717047211 */ /* 0x000fe200078e28ff */
[----:B------:R2:W1:Y:S04]  /*b010*/  LDS.128 R52, [R248+0xa080] ;  /* 0x00a08000f8347984 */ /* 0x0004680000000c00 */
[----:B------:R-:W-:Y:S01]  /*b020*/  IMAD R4, R22, 0x80, R4 ;  /* 0x0000008016047824 */ /* 0x000fe200078e0204 */
[----:B------:R2:W1:Y:S03]  /*b030*/  LDS.128 R64, [R248+0xb080] ;  /* 0x00b08000f8407984 */ /* 0x0004660000000c00 */
[----:B------:R-:W-:Y:S01]  /*b040*/  @P2 IMAD.HI.U32 R6, R4, c[0x0][0x4ec], RZ ;  /* 0x00013b0004062a27 */ /* 0x000fe200078e00ff */
[----:B------:R2:W1:Y:S01]  /*b050*/  LDS.128 R20, [R248+0x8080] ;  /* 0x00808000f8147984 */ /* 0x0004620000000c00 */
[----:B------:R-:W-:-:S03]  /*b060*/  MOV R0, R4 ;  /* 0x0000000400007202 */ /* 0x000fc60000000f00 */
[----:B------:R2:W1:Y:S01]  /*b070*/  LDS.128 R16, [R248+0xc080] ;  /* 0x00c08000f8107984 */ /* 0x0004620000000c00 */
[----:B------:R-:W-:-:S03]  /*b080*/  @P2 SHF.R.U32.HI R0, RZ, c[0x0][0x4f0], R6 ;  /* 0x00013c00ff002a19 */ /* 0x000fc60000011606 */
[----:B------:R2:W1:Y:S01]  /*b090*/  LDS.128 R32, [R248+0xd080] ;  /* 0x00d08000f8207984 */ /* 0x0004620000000c00 */
[----:B------:R-:W-:Y:S01]  /*b0a0*/  SHF.R.S32.HI R6, RZ, 0x1f, R0 ;  /* 0x0000001fff067819 */ /* 0x000fe20000011400 */
[C---:B------:R-:W-:Y:S01]  /*b0b0*/  IMAD.WIDE.U32 R2, R0.reuse, c[0x0][0x3e0], R2 ;  /* 0x0000f80000027a25 */ /* 0x040fe200078e0002 */
[----:B------:R-:W-:Y:S01]  /*b0c0*/  IADD3 R5, -R0, RZ, RZ ;  /* 0x000000ff00057210 */ /* 0x000fe20007ffe1ff */
[----:B------:R2:W1:Y:S02]  /*b0d0*/  LDS.128 R48, [R248+0xe080] ;  /* 0x00e08000f8307984 */ /* 0x0004640000000c00 */
[----:B------:R-:W-:Y:S02]  /*b0e0*/  IMAD R6, R6, c[0x0][0x3e0], RZ ;  /* 0x0000f80006067a24 */ /* 0x000fe400078e02ff */
[----:B------:R2:W1:Y:S01]  /*b0f0*/  LDS.128 R76, [R248+0xf080] ;  /* 0x00f08000f84c7984 */ /* 0x0004620000000c00 */
[----:B------:R-:W-:Y:S02]  /*b100*/  IMAD R4, R5, c[0x0][0x4e8], R4 ;  /* 0x00013a0005047a24 */ /* 0x000fe400078e0204 */
[----:B------:R-:W-:-:S03]  /*b110*/  IMAD R5, R0, c[0x0][0x3e4], R6 ;  /* 0x0000f90000057a24 */ /* 0x000fc600078e0206 */
[----:B------:R-:W-:Y:S02]  /*b120*/  SHF.R.S32.HI R0, RZ, 0x1f, R4 ;  /* 0x0000001fff007819 */ /* 0x000fe40000011404 */
[----:B------:R-:W-:-:S03]  /*b130*/  IADD3 R3, R3, R5, RZ ;  /* 0x0000000503037210 */ /* 0x000fc60007ffe0ff */
[----:B------:R-:W-:Y:S02]  /*b140*/  IMAD R0, R0, c[0x0][0x3d8], RZ ;  /* 0x0000f60000007a24 */ /* 0x000fe400078e02ff */
[----:B------:R-:W-:-:S04]  /*b150*/  IMAD.WIDE.U32 R2, R4, c[0x0][0x3d8], R2 ;  /* 0x0000f60004027a25 */ /* 0x000fc800078e0002 */
[----:B------:R-:W-:Y:S01]  /*b160*/  IMAD R0, R4, c[0x0][0x3dc], R0 ;  /* 0x0000f70004007a24 */ /* 0x000fe200078e0200 */
[----:B------:R-:W-:-:S04]  /*b170*/  LEA R14, P0, R2, c[0x0][0x380], 0x1 ;  /* 0x0000e000020e7a11 */ /* 0x000fc800078008ff */
[----:B------:R-:W-:-:S04]  /*b180*/  IADD3 R0, R3, R0, RZ ;  /* 0x0000000003007210 */ /* 0x000fc80007ffe0ff */
[----:B------:R-:W-:Y:S01]  /*b190*/  LEA.HI.X R5, R2, c[0x0][0x384], R0, 0x1, P0 ;  /* 0x0000e10002057a11 */ /* 0x000fe200000f0c00 */
[----:B------:R-:W-:Y:S05]  /*b1a0*/  BRA.DIV ~URZ, `(.L_x_63) ;  /* 0x00004d427f007947 */ /* 0x000fea000b800000 */
[----:B--234-:R2:W3:Y:S02]  /*b1b0*/  SHFL.IDX PT, R4, R5, RZ, 0x181f ;  /* 0x00181fff05047589 */ /* 0x01c4e400000e0000 */
.L_x_133:
[----:B------:R-:W-:Y:S05]  /*b1c0*/  BRA.DIV ~URZ, `(.L_x_64) ;  /* 0x00004d927f007947 */ /* 0x000fea000b800000 */
[----:B------:R4:W2:Y:S02]  /*b1d0*/  SHFL.IDX PT, R0, R14, RZ, 0x181f ;  /* 0x00181fff0e007589 */ /* 0x0008a400000e0000 */
.L_x_134:
[----:B------:R-:W5:Y:S02]  /*b1e0*/  S2R R2, SR_TID.X ;  /* 0x0000000000027919 */ /* 0x000f640000002100 */
[----:B-----5:R-:W-:-:S04]  /*b1f0*/  SHF.R.S32.HI R3, RZ, 0x1f, R2 ;  /* 0x0000001fff037819 */ /* 0x020fc80000011402 */
[----:B------:R-:W-:Y:S02]  /*b200*/  LEA.HI R3, R3, R2, RZ, 0x3 ;  /* 0x0000000203037211 */ /* 0x000fe400078f18ff */
[----:B------:R-:W5:Y:S02]  /*b210*/  LDL.LU R2, [R1+0x4c] ;  /* 0x00004c0001027983 */ /* 0x000f640000300800 */
[----:B------:R-:W-:Y:S01]  /*b220*/  SHF.R.S32.HI R3, RZ, 0x3, R3 ;  /* 0x00000003ff037819 */ /* 0x000fe20000011403 */
[----:B------:R-:W-:Y:S04]  /*b230*/  BSSY B0, `(.L_x_65) ;  /* 0x000001e000007945 */ /* 0x000fe80003800000 */
[----:B-----5:R-:W-:-:S05]  /*b240*/  IMAD R12, R2, 0x80, R3 ;  /* 0x00000080020c7824 */ /* 0x020fca00078e0203 */
[----:B------:R-:W-:-:S13]  /*b250*/  ISETP.GE.AND P0, PT, R12, R13, PT ;  /* 0x0000000d0c00720c */ /* 0x000fda0003f06270 */
[----:B------:R-:W-:Y:S05]  /*b260*/  @P0 BRA `(.L_x_66) ;  /* 0x000001a000000947 */ /* 0x000fea0003800000 */
[C---:B------:R-:W-:Y:S02]  /*b270*/  IADD3 R83, R249.reuse, 0x40, RZ ;  /* 0x00000040f9537810 */ /* 0x040fe40007ffe0ff */
[C---:B------:R-:W-:Y:S02]  /*b280*/  IADD3 R81, R249.reuse, 0x80, RZ ;  /* 0x00000080f9517810 */ /* 0x040fe40007ffe0ff */
[C---:B------:R-:W-:Y:S02]  /*b290*/  ISETP.GE.AND P6, PT, R249.reuse, c[0x0][0x3c8], PT ;  /* 0x0000f200f9007a0c */ /* 0x040fe40003fc6270 */
[----:B------:R-:W-:Y:S02]  /*b2a0*/  IADD3 R15, R249, 0xc0, RZ ;  /* 0x000000c0f90f7810 */ /* 0x000fe40007ffe0ff */
[----:B------:R-:W-:Y:S02]  /*b2b0*/  ISETP.GE.AND P5, PT, R83, c[0x0][0x3c8], PT ;  /* 0x0000f20053007a0c */ /* 0x000fe40003fa6270 */
[----:B------:R-:W-:-:S02]  /*b2c0*/  ISETP.GE.AND P4, PT, R81, c[0x0][0x3c8], PT ;  /* 0x0000f20051007a0c */ /* 0x000fc40003f86270 */
[----:B------:R-:W-:Y:S02]  /*b2d0*/  ISETP.GE.AND P3, PT, R15, c[0x0][0x3c8], PT ;  /* 0x0000f2000f007a0c */ /* 0x000fe40003f66270 */
[C---:B------:R-:W-:Y:S02]  /*b2e0*/  IADD3 R84, R249.reuse, 0x40, RZ ;  /* 0x00000040f9547810 */ /* 0x040fe40007ffe0ff */
[----:B------:R-:W-:Y:S02]  /*b2f0*/  SHF.R.S32.HI R2, RZ, 0x1f, R249 ;  /* 0x0000001fff027819 */ /* 0x000fe400000114f9 */
[C---:B--2---:R-:W-:Y:S02]  /*b300*/  @!P6 LEA R10, P0, R249.reuse, R0, 0x1 ;  /* 0x00000000f90ae211 */ /* 0x044fe400078008ff */
[C---:B------:R-:W-:Y:S02]  /*b310*/  IADD3 R82, R249.reuse, 0x80, RZ ;  /* 0x00000080f9527810 */ /* 0x040fe40007ffe0ff */
[----:B------:R-:W-:-:S02]  /*b320*/  IADD3 R80, R249, 0xc0, RZ ;  /* 0x000000c0f9507810 */ /* 0x000fc40007ffe0ff */
[-C--:B------:R-:W-:Y:S02]  /*b330*/  @!P5 LEA R8, P2, R83, R0.reuse, 0x1 ;  /* 0x000000005308d211 */ /* 0x080fe400078408ff */
[----:B------:R-:W-:Y:S02]  /*b340*/  SHF.R.S32.HI R84, RZ, 0x1f, R84 ;  /* 0x0000001fff547819 */ /* 0x000fe40000011454 */
[----:B------:R-:W-:Y:S02]  /*b350*/  @!P4 LEA R6, P1, R81, R0, 0x1 ;  /* 0x000000005106c211 */ /* 0x000fe400078208ff */
[----:B---3--:R-:W-:Y:S02]  /*b360*/  @!P6 LEA.HI.X R11, R249, R4, R2, 0x1, P0 ;  /* 0x00000004f90be211 */ /* 0x008fe400000f0c02 */
[----:B------:R-:W-:Y:S02]  /*b370*/  SHF.R.S32.HI R82, RZ, 0x1f, R82 ;  /* 0x0000001fff527819 */ /* 0x000fe40000011452 */
[----:B------:R-:W-:Y:S01]  /*b380*/  SHF.R.S32.HI R80, RZ, 0x1f, R80 ;  /* 0x0000001fff507819 */ /* 0x000fe20000011450 */
[----:B------:R2:W-:Y:S01]  /*b390*/  @!P6 ST.E.128 [R10.64], R28 ;  /* 0x0000001c0a00e985 */ /* 0x0005e2000c101d06 */
[----:B------:R-:W-:-:S02]  /*b3a0*/  @!P3 LEA R2, P0, R15, R0, 0x1 ;  /* 0x000000000f02b211 */ /* 0x000fc400078008ff */
[-C--:B------:R-:W-:Y:S02]  /*b3b0*/  @!P5 LEA.HI.X R9, R83, R4.reuse, R84, 0x1, P2 ;  /* 0x000000045309d211 */ /* 0x080fe400010f0c54 */
[-C--:B------:R-:W-:Y:S02]  /*b3c0*/  @!P4 LEA.HI.X R7, R81, R4.reuse, R82, 0x1, P1 ;  /* 0x000000045107c211 */ /* 0x080fe400008f0c52 */
[----:B------:R-:W-:Y:S01]  /*b3d0*/  @!P3 LEA.HI.X R3, R15, R4, R80, 0x1, P0 ;  /* 0x000000040f03b211 */ /* 0x000fe200000f0c50 */
[----:B-1----:R2:W-:Y:S04]  /*b3e0*/  @!P5 ST.E.128 [R8.64], R24 ;  /* 0x000000180800d985 */ /* 0x0025e8000c101d06 */
[----:B------:R2:W-:Y:S04]  /*b3f0*/  @!P4 ST.E.128 [R6.64], R20 ;  /* 0x000000140600c985 */ /* 0x0005e8000c101d06 */
[----:B------:R2:W-:Y:S02]  /*b400*/  @!P3 ST.E.128 [R2.64], R16 ;  /* 0x000000100200b985 */ /* 0x0005e4000c101d06 */
.L_x_66:
[----:B------:R-:W-:Y:S05]  /*b410*/  BSYNC B0 ;  /* 0x0000000000007941 */ /* 0x000fea0003800000 */
.L_x_65:
[----:B------:R-:W-:Y:S05]  /*b420*/  BRA.DIV ~URZ, `(.L_x_67) ;  /* 0x00004b927f007947 */ /* 0x000fea000b800000 */
[----:B---3--:R3:W4:Y:S04]  /*b430*/  SHFL.IDX PT, R4, R5, 0x1, 0x181f ;  /* 0x00381f0005047f89 */ /* 0x00872800000e0000 */
[----:B--2---:R3:W2:Y:S02]  /*b440*/  SHFL.IDX PT, R0, R14, 0x1, 0x181f ;  /* 0x00381f000e007f89 */ /* 0x0046a400000e0000 */
.L_x_135:
[----:B------:R-:W-:Y:S01]  /*b450*/  IADD3 R2, R12, 0x20, RZ ;  /* 0x000000200c027810 */ /* 0x000fe20007ffe0ff */
[----:B------:R-:W-:Y:S03]  /*b460*/  BSSY B0, `(.L_x_68) ;  /* 0x000001d000007945 */ /* 0x000fe60003800000 */
[----:B------:R-:W-:-:S13]  /*b470*/  ISETP.GE.AND P0, PT, R2, R13, PT ;  /* 0x0000000d0200720c */ /* 0x000fda0003f06270 */
[----:B------:R-:W-:Y:S05]  /*b480*/  @P0 BRA `(.L_x_69) ;  /* 0x000001a000000947 */ /* 0x000fea0003800000 */
[C---:B-1----:R-:W-:Y:S02]  /*b490*/  IADD3 R19, R249.reuse, 0x40, RZ ;  /* 0x00000040f9137810 */ /* 0x042fe40007ffe0ff */
        /* <DEDUP_REMOVED lines=14> */
[----:B----4-:R-:W-:Y:S02]  /*b580*/  @!P3 LEA.HI.X R11, R249, R4, R3, 0x1, P4 ;  /* 0x00000004f90bb211 */ /* 0x010fe400020f0c03 */
[----:B------:R-:W-:Y:S02]  /*b590*/  SHF.R.S32.HI R18, RZ, 0x1f, R18 ;  /* 0x0000001fff127819 */ /* 0x000fe40000011412 */
[----:B------:R-:W-:Y:S01]  /*b5a0*/  SHF.R.S32.HI R16, RZ, 0x1f, R16 ;  /* 0x0000001fff107819 */ /* 0x000fe20000011410 */
[----:B------:R1:W-:Y:S01]  /*b5b0*/  @!P3 ST.E.128 [R10.64], R44 ;  /* 0x0000002c0a00b985 */ /* 0x0003e2000c101d06 */
[----:B------:R-:W-:-:S02]  /*b5c0*/  @!P0 LEA R2, P4, R15, R0, 0x1 ;  /* 0x000000000f028211 */ /* 0x000fc400078808ff */
[-C--:B------:R-:W-:Y:S02]  /*b5d0*/  @!P2 LEA.HI.X R9, R19, R4.reuse, R20, 0x1, P6 ;  /* 0x000000041309a211 */ /* 0x080fe400030f0c14 */
[-C--:B------:R-:W-:Y:S02]  /*b5e0*/  @!P1 LEA.HI.X R7, R17, R4.reuse, R18, 0x1, P5 ;  /* 0x0000000411079211 */ /* 0x080fe400028f0c12 */
[----:B------:R-:W-:Y:S01]  /*b5f0*/  @!P0 LEA.HI.X R3, R15, R4, R16, 0x1, P4 ;  /* 0x000000040f038211 */ /* 0x000fe200020f0c10 */
[----:B------:R1:W-:Y:S04]  /*b600*/  @!P2 ST.E.128 [R8.64], R40 ;  /* 0x000000280800a985 */ /* 0x0003e8000c101d06 */
[----:B------:R1:W-:Y:S04]  /*b610*/  @!P1 ST.E.128 [R6.64], R36 ;  /* 0x0000002406009985 */ /* 0x0003e8000c101d06 */
[----:B------:R1:W-:Y:S02]  /*b620*/  @!P0 ST.E.128 [R2.64], R32 ;  /* 0x0000002002008985 */ /* 0x0003e4000c101d06 */
.L_x_69:
[----:B------:R-:W-:Y:S05]  /*b630*/  BSYNC B0 ;  /* 0x0000000000007941 */ /* 0x000fea0003800000 */
.L_x_68:
[----:B------:R-:W-:Y:S05]  /*b640*/  BRA.DIV ~URZ, `(.L_x_70) ;  /* 0x00004a327f007947 */ /* 0x000fea000b800000 */
[----:B----4-:R4:W3:Y:S02]  /*b650*/  SHFL.IDX PT, R4, R5, 0x2, 0x181f ;  /* 0x00581f0005047f89 */ /* 0x0108e400000e0000 */
.L_x_136:
[----:B------:R-:W-:Y:S05]  /*b660*/  BRA.DIV ~URZ, `(.L_x_71) ;  /* 0x00004a827f007947 */ /* 0x000fea000b800000 */
[----:B--2---:R2:W4:Y:S02]  /*b670*/  SHFL.IDX PT, R0, R14, 0x2, 0x181f ;  /* 0x00581f000e007f89 */ /* 0x00452400000e0000 */
.L_x_137:
[----:B-1----:R-:W-:Y:S01]  /*b680*/  IADD3 R2, R12, 0x40, RZ ;  /* 0x000000400c027810 */ /* 0x002fe20007ffe0ff */
[----:B------:R-:W-:Y:S03]  /*b690*/  BSSY B0, `(.L_x_72) ;  /* 0x000001d000007945 */ /* 0x000fe60003800000 */
        /* <DEDUP_REMOVED lines=11> */
[C---:B----4-:R-:W-:Y:S02]  /*b750*/  @!P3 LEA R10, P4, R249.reuse, R0, 0x1 ;  /* 0x00000000f90ab211 */ /* 0x050fe400078808ff */
        /* <DEDUP_REMOVED lines=16> */
.L_x_73:
[----:B------:R-:W-:Y:S05]  /*b860*/  BSYNC B0 ;  /* 0x0000000000007941 */ /* 0x000fea0003800000 */
.L_x_72:
[----:B------:R-:W-:Y:S05]  /*b870*/  BRA.DIV ~URZ, `(.L_x_74) ;  /* 0x000048d27f007947 */ /* 0x000fea000b800000 */
[----:B---3--:R3:W1:Y:S04]  /*b880*/  SHFL.IDX PT, R4, R5, 0x3, 0x181f ;  /* 0x00781f0005047f89 */ /* 0x00866800000e0000 */
[----:B----4-:R3:W4:Y:S02]  /*b890*/  SHFL.IDX PT, R0, R14, 0x3, 0x181f ;  /* 0x00781f000e007f89 */ /* 0x01072400000e0000 */
.L_x_138:
[----:B-1----:R-:W-:-:S04]  /*b8a0*/  IADD3 R2, R12, 0x60, RZ ;  /* 0x000000600c027810 */ /* 0x002fc80007ffe0ff */
[----:B------:R-:W-:-:S13]  /*b8b0*/  ISETP.GE.AND P0, PT, R2, R13, PT ;  /* 0x0000000d0200720c */ /* 0x000fda0003f06270 */
[----:B------:R-:W-:Y:S05]  /*b8c0*/  @P0 BRA `(.L_x_75) ;  /* 0x00002d4000000947 */ /* 0x000fea0003800000 */
[C---:B------:R-:W-:Y:S02]  /*b8d0*/  IADD3 R11, R249.reuse, 0x40, RZ ;  /* 0x00000040f90b7810 */ /* 0x040fe40007ffe0ff */
[C---:B---3--:R-:W-:Y:S02]  /*b8e0*/  IADD3 R5, R249.reuse, 0x80, RZ ;  /* 0x00000080f9057810 */ /* 0x048fe40007ffe0ff */
[----:B------:R-:W-:Y:S02]  /*b8f0*/  ISETP.GE.AND P2, PT, R249, c[0x0][0x3c8], PT ;  /* 0x0000f200f9007a0c */ /* 0x000fe40003f46270 */
[----:B------:R-:W-:Y:S02]  /*b900*/  ISETP.GE.AND P1, PT, R11, c[0x0][0x3c8], PT ;  /* 0x0000f2000b007a0c */ /* 0x000fe40003f26270 */
[----:B------:R-:W-:Y:S02]  /*b910*/  ISETP.GE.AND P0, PT, R5, c[0x0][0x3c8], PT ;  /* 0x0000f20005007a0c */ /* 0x000fe40003f06270 */
[----:B--2---:R-:W-:-:S02]  /*b920*/  IADD3 R14, R249, 0x40, RZ ;  /* 0x00000040f90e7810 */ /* 0x004fc40007ffe0ff */
[C---:B------:R-:W-:Y:S02]  /*b930*/  IADD3 R10, R249.reuse, 0x80, RZ ;  /* 0x00000080f90a7810 */ /* 0x040fe40007ffe0ff */
[----:B------:R-:W-:Y:S02]  /*b940*/  SHF.R.S32.HI R15, RZ, 0x1f, R249 ;  /* 0x0000001fff0f7819 */ /* 0x000fe400000114f9 */
[----:B------:R-:W-:Y:S02]  /*b950*/  SHF.R.S32.HI R14, RZ, 0x1f, R14 ;  /* 0x0000001fff0e7819 */ /* 0x000fe4000001140e */
[-C--:B----4-:R-:W-:Y:S02]  /*b960*/  @!P2 LEA R8, P5, R249, R0.reuse, 0x1 ;  /* 0x00000000f908a211 */ /* 0x090fe400078a08ff */
[----:B------:R-:W-:Y:S02]  /*b970*/  @!P1 LEA R6, P4, R11, R0, 0x1 ;  /* 0x000000000b069211 */ /* 0x000fe400078808ff */
[----:B------:R-:W-:-:S02]  /*b980*/  SHF.R.S32.HI R10, RZ, 0x1f, R10 ;  /* 0x0000001fff0a7819 */ /* 0x000fc4000001140a */
[----:B------:R-:W-:Y:S02]  /*b990*/  @!P0 LEA R2, P3, R5, R0, 0x1 ;  /* 0x0000000005028211 */ /* 0x000fe400078608ff */
[-C--:B------:R-:W-:Y:S02]  /*b9a0*/  @!P2 LEA.HI.X R9, R249, R4.reuse, R15, 0x1, P5 ;  /* 0x00000004f909a211 */ /* 0x080fe400028f0c0f */
[-C--:B------:R-:W-:Y:S02]  /*b9b0*/  @!P1 LEA.HI.X R7, R11, R4.reuse, R14, 0x1, P4 ;  /* 0x000000040b079211 */ /* 0x080fe400020f0c0e */
[----:B------:R-:W-:Y:S01]  /*b9c0*/  @!P0 LEA.HI.X R3, R5, R4, R10, 0x1, P3 ;  /* 0x0000000405038211 */ /* 0x000fe200018f0c0a */
[----:B------:R1:W-:Y:S01]  /*b9d0*/  @!P2 ST.E.128 [R8.64], R72 ;  /* 0x000000480800a985 */ /* 0x0003e2000c101d06 */
[----:B------:R-:W-:-:S03]  /*b9e0*/  IADD3 R5, R249, 0xc0, RZ ;  /* 0x000000c0f9057810 */ /* 0x000fc60007ffe0ff */
[----:B------:R1:W-:Y:S04]  /*b9f0*/  @!P1 ST.E.128 [R6.64], R68 ;  /* 0x0000004406009985 */ /* 0x0003e8000c101d06 */
[----:B------:R1:W-:Y:S01]  /*ba00*/  @!P0 ST.E.128 [R2.64], R64 ;  /* 0x0000004002008985 */ /* 0x0003e2000c101d06 */
[----:B------:R-:W-:-:S13]  /*ba10*/  ISETP.GE.AND P0, PT, R5, c[0x0][0x3c8], PT ;  /* 0x0000f20005007a0c */ /* 0x000fda0003f06270 */
[----:B------:R-:W-:Y:S05]  /*ba20*/  @P0 BRA `(.L_x_75) ;  /* 0x00002be000000947 */ /* 0x000fea0003800000 */
[----:B------:R-:W-:Y:S02]  /*ba30*/  IADD3 R10, R249, 0xc0, RZ ;  /* 0x000000c0f90a7810 */ /* 0x000fe40007ffe0ff */
[----:B-1----:R-:W-:Y:S02]  /*ba40*/  LEA R2, P0, R5, R0, 0x1 ;  /* 0x0000000005027211 */ /* 0x002fe400078008ff */
[----:B------:R-:W-:-:S04]  /*ba50*/  SHF.R.S32.HI R10, RZ, 0x1f, R10 ;  /* 0x0000001fff0a7819 */ /* 0x000fc8000001140a */
[----:B------:R-:W-:-:S05]  /*ba60*/  LEA.HI.X R3, R5, R4, R10, 0x1, P0 ;  /* 0x0000000405037211 */ /* 0x000fca00000f0c0a */
[----:B------:R1:W-:Y:S01]  /*ba70*/  ST.E.128 [R2.64], R76 ;  /* 0x0000004c02007985 */ /* 0x0003e2000c101d06 */
[----:B------:R-:W-:Y:S05]  /*ba80*/  BRA `(.L_x_75) ;  /* 0x00002b8000007947 */ /* 0x000fea0003800000 */
.L_x_62:
[----:B-1----:R-:W2:Y:S01]  /*ba90*/  LDL.LU R5, [R1+0x80] ;  /* 0x0000800001057983 */ /* 0x002ea20000300800 */
[----:B------:R-:W-:Y:S02]  /*baa0*/  IMAD R11, R11, c[0x0][0x408], RZ ;  /* 0x000102000b0b7a24 */ /* 0x000fe400078e02ff */
[----:B------:R-:W-:-:S04]  /*bab0*/  IMAD.WIDE.U32 R2, R0, c[0x0][0x408], RZ ;  /* 0x0001020000027a25 */ /* 0x000fc800078e00ff */
[----:B------:R-:W-:Y:S01]  /*bac0*/  IMAD R11, R0, c[0x0][0x40c], R11 ;  /* 0x00010300000b7a24 */ /* 0x000fe200078e020b */
[----:B------:R-:W-:Y:S01]  /*bad0*/  SHF.R.S32.HI R0, RZ, 0x1f, R8 ;  /* 0x0000001fff007819 */ /* 0x000fe20000011408 */
[----:B------:R-:W-:-:S03]  /*bae0*/  @P2 IMAD.HI.U32 R4, R9, c[0x0][0x4ec], RZ ;  /* 0x00013b0009042a27 */ /* 0x000fc600078e00ff */
[----:B------:R-:W-:Y:S01]  /*baf0*/  IADD3 R3, R3, R11, RZ ;  /* 0x0000000b03037210 */ /* 0x000fe20007ffe0ff */
[----:B------:R-:W-:-:S04]  /*bb00*/  IMAD R0, R0, c[0x0][0x440], RZ ;  /* 0x0001100000007a24 */ /* 0x000fc800078e02ff */
[----:B------:R-:W-:-:S04]  /*bb10*/  IMAD.WIDE.U32 R2, R10, c[0x0][0x438], R2 ;  /* 0x00010e000a027a25 */ /* 0x000fc800078e0002 */
[----:B------:R-:W-:Y:S02]  /*bb20*/  IMAD R3, R10, c[0x0][0x43c], R3 ;  /* 0x00010f000a037a24 */ /* 0x000fe400078e0203 */
[C---:B------:R-:W-:Y:S02]  /*bb30*/  IMAD R0, R8.reuse, c[0x0][0x444], R0 ;  /* 0x0001110008007a24 */ /* 0x040fe400078e0200 */
[----:B------:R-:W-:-:S05]  /*bb40*/  IMAD.WIDE.U32 R2, R8, c[0x0][0x440], R2 ;  /* 0x0001100008027a25 */ /* 0x000fca00078e0002 */
[----:B------:R-:W-:Y:S02]  /*bb50*/  IADD3 R3, R3, R0, RZ ;  /* 0x0000000003037210 */ /* 0x000fe40007ffe0ff */
[----:B------:R-:W-:Y:S02]  /*bb60*/  MOV R0, R9 ;  /* 0x0000000900007202 */ /* 0x000fe40000000f00 */
[----:B------:R-:W-:-:S04]  /*bb70*/  @P2 SHF.R.U32.HI R0, RZ, c[0x0][0x4f0], R4 ;  /* 0x00013c00ff002a19 */ /* 0x000fc80000011604 */
[----:B------:R-:W-:-:S05]  /*bb80*/  SHF.R.S32.HI R4, RZ, 0x1f, R0 ;  /* 0x0000001fff047819 */ /* 0x000fca0000011400 */
[----:B------:R-:W-:-:S04]  /*bb90*/  IMAD R4, R4, c[0x0][0x430], RZ ;  /* 0x00010c0004047a24 */ /* 0x000fc800078e02ff */
[----:B------:R-:W-:Y:S02]  /*bba0*/  IMAD R4, R0, c[0x0][0x434], R4 ;  /* 0x00010d0000047a24 */ /* 0x000fe400078e0204 */
[----:B--2---:R-:W-:-:S04]  /*bbb0*/  IMAD.WIDE.U32 R2, R5, c[0x0][0x448], R2 ;  /* 0x0001120005027a25 */ /* 0x004fc800078e0002 */
[----:B------:R-:W-:-:S04]  /*bbc0*/  IMAD R3, R5, c[0x0][0x44c], R3 ;  /* 0x0001130005037a24 */ /* 0x000fc800078e0203 */
[C---:B------:R-:W-:Y:S01]  /*bbd0*/  IMAD.WIDE.U32 R2, R0.reuse, c[0x0][0x430], R2 ;  /* 0x00010c0000027a25 */ /* 0x040fe200078e0002 */
[----:B------:R-:W-:-:S04]  /*bbe0*/  IADD3 R0, -R0, RZ, RZ ;  /* 0x000000ff00007210 */ /* 0x000fc80007ffe1ff */
[----:B------:R-:W-:Y:S01]  /*bbf0*/  IADD3 R3, R3, R4, RZ ;  /* 0x0000000403037210 */ /* 0x000fe20007ffe0ff */
[----:B------:R-:W-:-:S04]  /*bc00*/  IMAD R0, R0, c[0x0][0x4e8], R9 ;  /* 0x00013a0000007a24 */ /* 0x000fc800078e0209 */
[----:B------:R-:W-:Y:S01]  /*bc10*/  IMAD.WIDE.U32 R2, R0, c[0x0][0x428], R2 ;  /* 0x00010a0000027a25 */ /* 0x000fe200078e0002 */
[----:B------:R-:W-:-:S04]  /*bc20*/  SHF.R.S32.HI R4, RZ, 0x1f, R0 ;  /* 0x0000001fff047819 */ /* 0x000fc80000011400 */
[----:B------:R-:W-:Y:S01]  /*bc30*/  LEA R12, P2, R2, c[0x0][0x400], 0x2 ;  /* 0x00010000020c7a11 */ /* 0x000fe200078410ff */
[----:B------:R-:W-:-:S04]  /*bc40*/  IMAD R4, R4, c[0x0][0x428], RZ ;  /* 0x00010a0004047a24 */ /* 0x000fc800078e02ff */
[----:B------:R-:W-:-:S05]  /*bc50*/  IMAD R0, R0, c[0x0][0x42c], R4 ;  /* 0x00010b0000007a24 */ /* 0x000fca00078e0204 */
[----:B------:R-:W-:-:S04]  /*bc60*/  IADD3 R0, R3, R0, RZ ;  /* 0x0000000003007210 */ /* 0x000fc80007ffe0ff */
[----:B------:R-:W-:Y:S01]  /*bc70*/  LEA.HI.X R5, R2, c[0x0][0x404], R0, 0x2, P2 ;  /* 0x0001010002057a11 */ /* 0x000fe200010f1400 */
[----:B------:R-:W-:Y:S05]  /*bc80*/  BRA.DIV ~URZ, `(.L_x_76) ;  /* 0x000045827f007947 */ /* 0x000fea000b800000 */
[----:B------:R1:W2:Y:S02]  /*bc90*/  SHFL.IDX PT, R4, R5, RZ, 0x1c1f ;  /* 0x001c1fff05047589 */ /* 0x0002a400000e0000 */
.L_x_139:
[----:B------:R-:W-:Y:S05]  /*bca0*/  BRA.DIV ~URZ, `(.L_x_77) ;  /* 0x000045d27f007947 */ /* 0x000fea000b800000 */
[----:B------:R3:W4:Y:S02]  /*bcb0*/  SHFL.IDX PT, R0, R12, RZ, 0x1c1f ;  /* 0x001c1fff0c007589 */ /* 0x00072400000e0000 */
.L_x_140:
[----:B------:R-:W-:Y:S01]  /*bcc0*/  BSSY B0, `(.L_x_78) ;  /* 0x00000c2000007945 */ /* 0x000fe20003800000 */
[----:B------:R-:W-:Y:S05]  /*bcd0*/  @P1 BRA `(.L_x_79) ;  /* 0x00000c0000001947 */ /* 0x000fea0003800000 */
[----:B------:R-:W5:Y:S04]  /*bce0*/  LDL R8, [R1+0x84] ;  /* 0x0000840001087983 */ /* 0x000f680000100800 */
[----:B---3--:R-:W3:Y:S04]  /*bcf0*/  LDL R11, [R1+0x100] ;  /* 0x00010000010b7983 */ /* 0x008ee80000100800 */
[----:B----4-:R-:W4:Y:S04]  /*bd00*/  LDL R15, [R1+0x17c] ;  /* 0x00017c00010f7983 */ /* 0x010f280000100800 */
[----:B--2---:R-:W2:Y:S04]  /*bd10*/  LDL R6, [R1+0xfc] ;  /* 0x0000fc0001067983 */ /* 0x004ea80000100800 */
[----:B------:R-:W2:Y:S04]  /*bd20*/  LDL R10, [R1+0xf8] ;  /* 0x0000f800010a7983 */ /* 0x000ea80000100800 */
[----:B------:R-:W2:Y:S04]  /*bd30*/  LDL R9, [R1+0xf4] ;  /* 0x0000f40001097983 */ /* 0x000ea80000100800 */
[----:B------:R-:W4:Y:S04]  /*bd40*/  LDL R7, [R1+0x178] ;  /* 0x0001780001077983 */ /* 0x000f280000100800 */
        /* <DEDUP_REMOVED lines=8> */
[----:B------:R-:W4:Y:S01]  /*bdd0*/  LDL R17, [R1+0xdc] ;  /* 0x0000dc0001117983 */ /* 0x000f220000100800 */
[----:B-----5:R-:W-:-:S02]  /*bde0*/  ISETP.GE.AND P1, PT, R8, c[0x0][0x3c8], PT ;  /* 0x0000f20008007a0c */ /* 0x020fc40003f26270 */
[----:B---3--:R-:W-:-:S11]  /*bdf0*/  ISETP.GE.AND P3, PT, R11, c[0x0][0x3c8], PT ;  /* 0x0000f2000b007a0c */ /* 0x008fd60003f66270 */
[----:B------:R-:W-:Y:S02]  /*be00*/  @!P1 IMAD.MOV.U32 R2, RZ, RZ, R0 ;  /* 0x000000ffff029224 */ /* 0x000fe400078e0000 */
[----:B------:R-:W-:-:S04]  /*be10*/  @!P1 IMAD.MOV.U32 R3, RZ, RZ, R4 ;  /* 0x000000ffff039224 */ /* 0x000fc800078e0004 */
[----:B------:R-:W-:Y:S01]  /*be20*/  @!P1 IMAD.WIDE R2, R8, 0x4, R2 ;  /* 0x0000000408029825 */ /* 0x000fe200078e0202 */
[----:B--2---:R-:W-:Y:S01]  /*be30*/  ISETP.GE.AND P4, PT, R6, c[0x0][0x3c8], PT ;  /* 0x0000f20006007a0c */ /* 0x004fe20003f86270 */
[----:B------:R-:W2:Y:S04]  /*be40*/  LDL R8, [R1+0xe0] ;  /* 0x0000e00001087983 */ /* 0x000ea80000100800 */
[----:B------:R3:W-:Y:S02]  /*be50*/  @!P1 ST.E.64 [R2.64], R24 ;  /* 0x0000001802009985 */ /* 0x0007e4000c101b06 */
[C---:B---3--:R-:W-:Y:S02]  /*be60*/  @!P3 LEA R2, P2, R11.reuse, R0, 0x2 ;  /* 0x000000000b02b211 */ /* 0x048fe400078410ff */
[----:B------:R-:W3:Y:S02]  /*be70*/  LDL R24, [R1+0x160] ;  /* 0x0001600001187983 */ /* 0x000ee40000100800 */
[----:B----4-:R-:W-:-:S02]  /*be80*/  @!P3 LEA.HI.X R3, R11, R4, R15, 0x2, P2 ;  /* 0x000000040b03b211 */ /* 0x010fc400010f140f */
[----:B------:R-:W4:Y:S04]  /*be90*/  LDL R25, [R1+0xd4] ;  /* 0x0000d40001197983 */ /* 0x000f280000100800 */
[----:B------:R-:W5:Y:S01]  /*bea0*/  LDL R15, [R1+0x164] ;  /* 0x00016400010f7983 */ /* 0x000f620000100800 */
[----:B------:R-:W-:Y:S02]  /*beb0*/  ISETP.GE.AND P1, PT, R10, c[0x0][0x3c8], PT ;  /* 0x0000f2000a007a0c */ /* 0x000fe40003f26270 */
[----:B------:R-:W-:Y:S01]  /*bec0*/  ISETP.GE.AND P6, PT, R9, c[0x0][0x3c8], PT ;  /* 0x0000f20009007a0c */ /* 0x000fe20003fc6270 */
[----:B------:R1:W-:Y:S04]  /*bed0*/  @!P3 ST.E.64 [R2.64], R26 ;  /* 0x0000001a0200b985 */ /* 0x0003e8000c101b06 */
[----:B------:R-:W4:Y:S01]  /*bee0*/  LDL R11, [R1+0xd8] ;  /* 0x0000d800010b7983 */ /* 0x000f220000100800 */
[----:B------:R-:W-:-:S02]  /*bef0*/  ISETP.GE.AND P5, PT, R14, c[0x0][0x3c8], PT ;  /* 0x0000f2000e007a0c */ /* 0x000fc40003fa6270 */
[C---:B-1----:R-:W-:Y:S01]  /*bf00*/  @!P4 LEA R2, P2, R6.reuse, R0, 0x2 ;  /* 0x000000000602c211 */ /* 0x042fe200078410ff */
[----:B------:R-:W4:Y:S03]  /*bf10*/  LDL R26, [R1+0x150] ;  /* 0x00015000011a7983 */ /* 0x000f260000100800 */
[----:B------:R-:W-:Y:S01]  /*bf20*/  @!P4 LEA.HI.X R3, R6, R4, R7, 0x2, P2 ;  /* 0x000000040603c211 */ /* 0x000fe200010f1407 */
[----:B------:R-:W4:Y:S01]  /*bf30*/  LDL R27, [R1+0xa4] ;  /* 0x0000a400011b7983 */ /* 0x000f220000100800 */
[----:B------:R-:W-:Y:S02]  /*bf40*/  ISETP.GE.AND P2, PT, R16, c[0x0][0x3c8], PT ;  /* 0x0000f20010007a0c */ /* 0x000fe40003f46270 */
[C---:B------:R-:W-:Y:S01]  /*bf50*/  @!P1 LEA R6, P3, R10.reuse, R0, 0x2 ;  /* 0x000000000a069211 */ /* 0x040fe200078610ff */
[----:B------:R1:W-:Y:S03]  /*bf60*/  @!P4 ST.E.64 [R2.64], R132 ;  /* 0x000000840200c985 */ /* 0x0003e6000c101b06 */
[----:B------:R-:W-:-:S02]  /*bf70*/  @!P1 LEA.HI.X R7, R10, R4, R103, 0x2, P3 ;  /* 0x000000040a079211 */ /* 0x000fc400018f1467 */
[----:B------:R-:W4:Y:S04]  /*bf80*/  LDL R10, [R1+0x15c] ;  /* 0x00015c00010a7983 */ /* 0x000f280000100800 */
[----:B------:R1:W-:Y:S01]  /*bf90*/  @!P1 ST.E.64 [R6.64], R134 ;  /* 0x0000008606009985 */ /* 0x0003e2000c101b06 */
[----:B------:R-:W-:Y:S02]  /*bfa0*/  ISETP.GE.AND P1, PT, R13, c[0x0][0x3c8], PT ;  /* 0x0000f2000d007a0c */ /* 0x000fe40003f26270 */
[----:B-1----:R-:W-:-:S04]  /*bfb0*/  @!P6 LEA R2, P4, R9, R0, 0x2 ;  /* 0x000000000902e211 */ /* 0x002fc800078810ff */
[----:B------:R-:W-:Y:S02]  /*bfc0*/  @!P6 LEA.HI.X R3, R9, R4, R23, 0x2, P4 ;  /* 0x000000040903e211 */ /* 0x000fe400020f1417 */
[----:B------:R-:W4:Y:S01]  /*bfd0*/  LDL R9, [R1+0xd0] ;  /* 0x0000d00001097983 */ /* 0x000f220000100800 */
[----:B------:R-:W-:-:S03]  /*bfe0*/  @!P2 LEA R6, P3, R16, R0, 0x2 ;  /* 0x000000001006a211 */ /* 0x000fc600078610ff */
[----:B------:R-:W4:Y:S01]  /*bff0*/  LDL R23, [R1+0xcc] ;  /* 0x0000cc0001177983 */ /* 0x000f220000100800 */
[----:B------:R-:W-:-:S03]  /*c000*/  @!P2 LEA.HI.X R7, R16, R4, R22, 0x2, P3 ;  /* 0x000000041007a211 */ /* 0x000fc600018f1416 */
[----:B------:R-:W4:Y:S04]  /*c010*/  LDL R22, [R1+0x158] ;  /* 0x0001580001167983 */ /* 0x000f280000100800 */
[----:B------:R-:W4:Y:S04]  /*c020*/  LDL R16, [R1+0x154] ;  /* 0x0001540001107983 */ /* 0x000f280000100800 */
[----:B------:R1:W-:Y:S04]  /*c030*/  @!P6 ST.E.64 [R2.64], R140 ;  /* 0x0000008c0200e985 */ /* 0x0003e8000c101b06 */
[----:B------:R1:W-:Y:S01]  /*c040*/  @!P2 ST.E.64 [R6.64], R136 ;  /* 0x000000880600a985 */ /* 0x0003e2000c101b06 */
[----:B------:R-:W-:-:S02]  /*c050*/  ISETP.GE.AND P6, PT, R18, c[0x0][0x3c8], PT ;  /* 0x0000f20012007a0c */ /* 0x000fc40003fc6270 */
[CC--:B-1----:R-:W-:Y:S02]  /*c060*/  @!P5 LEA R2, P4, R14.reuse, R0.reuse, 0x2 ;  /* 0x000000000e02d211 */ /* 0x0c2fe400078810ff */
[----:B------:R-:W-:Y:S02]  /*c070*/  @!P1 LEA R6, P3, R13, R0, 0x2 ;  /* 0x000000000d069211 */ /* 0x000fe400078610ff */
[----:B------:R-:W-:Y:S02]  /*c080*/  @!P5 LEA.HI.X R3, R14, R4, R19, 0x2, P4 ;  /* 0x000000040e03d211 */ /* 0x000fe400020f1413 */
[----:B------:R-:W4:Y:S04]  /*c090*/  LDL R14, [R1+0xc8] ;  /* 0x0000c800010e7983 */ /* 0x000f280000100800 */
[----:B------:R1:W-:Y:S04]  /*c0a0*/  @!P5 ST.E.64 [R2.64], R28 ;  /* 0x0000001c0200d985 */ /* 0x0003e8000c101b06 */
[----:B------:R-:W4:Y:S01]  /*c0b0*/  LDL R19, [R1+0xc4] ;  /* 0x0000c40001137983 */ /* 0x000f220000100800 */
[----:B-1----:R-:W-:-:S03]  /*c0c0*/  @!P6 LEA R2, P4, R18, R0, 0x2 ;  /* 0x000000001202e211 */ /* 0x002fc600078810ff */
[----:B------:R-:W4:Y:S04]  /*c0d0*/  LDL R29, [R1+0xa8] ;  /* 0x0000a800011d7983 */ /* 0x000f280000100800 */
[----:B------:R-:W4:Y:S01]  /*c0e0*/  LDL R28, [R1+0x120] ;  /* 0x00012000011c7983 */ /* 0x000f220000100800 */
[----:B-----5:R-:W-:-:S03]  /*c0f0*/  @!P1 LEA.HI.X R7, R13, R4, R15, 0x2, P3 ;  /* 0x000000040d079211 */ /* 0x020fc600018f140f */
[----:B------:R-:W5:Y:S01]  /*c100*/  LDL R13, [R1+0x14c] ;  /* 0x00014c00010d7983 */ /* 0x000f620000100800 */
[----:B---3--:R-:W-:-:S03]  /*c110*/  @!P6 LEA.HI.X R3, R18, R4, R24, 0x2, P4 ;  /* 0x000000041203e211 */ /* 0x008fc600020f1418 */
[----:B------:R-:W3:Y:S01]  /*c120*/  LDL R18, [R1+0x144] ;  /* 0x0001440001127983 */ /* 0x000ee20000100800 */
[----:B--2---:R-:W-:Y:S02]  /*c130*/  ISETP.GE.AND P2, PT, R8, c[0x0][0x3c8], PT ;  /* 0x0000f20008007a0c */ /* 0x004fe40003f46270 */
[----:B------:R-:W-:Y:S01]  /*c140*/  ISETP.GE.AND P5, PT, R17, c[0x0][0x3c8], PT ;  /* 0x0000f20011007a0c */ /* 0x000fe20003fa6270 */
[----:B------:R1:W-:Y:S01]  /*c150*/  @!P1 ST.E.64 [R6.64], R32 ;  /* 0x0000002006009985 */ /* 0x0003e2000c101b06 */
[----:B----4-:R-:W-:-:S03]  /*c160*/  ISETP.GE.AND P1, PT, R11, c[0x0][0x3c8], PT ;  /* 0x0000f2000b007a0c */ /* 0x010fc60003f26270 */
[----:B------:R-:W2:Y:S04]  /*c170*/  LDL R15, [R1+0xc0] ;  /* 0x0000c000010f7983 */ /* 0x000ea80000100800 */
[----:B------:R-:W4:Y:S04]  /*c180*/  LDL R24, [R1+0x148] ;  /* 0x0001480001187983 */ /* 0x000f280000100800 */
[----:B------:R1:W-:Y:S01]  /*c190*/  @!P6 ST.E.64 [R2.64], R36 ;  /* 0x000000240200e985 */ /* 0x0003e2000c101b06 */
[----:B------:R-:W-:Y:S02]  /*c1a0*/  ISETP.GE.AND P6, PT, R25, c[0x0][0x3c8], PT ;  /* 0x0000f20019007a0c */ /* 0x000fe40003fc6270 */
[C---:B-1----:R-:W-:Y:S01]  /*c1b0*/  @!P2 LEA R6, P3, R8.reuse, R0, 0x2 ;  /* 0x000000000806a211 */ /* 0x042fe200078610ff */
[----:B------:R-:W2:Y:S04]  /*c1c0*/  LDL R33, [R1+0xac] ;  /* 0x0000ac0001217983 */ /* 0x000ea80000100800 */
[----:B------:R-:W2:Y:S01]  /*c1d0*/  LDL R32, [R1+0x124] ;  /* 0x0001240001207983 */ /* 0x000ea20000100800 */
[----:B------:R-:W-:-:S03]  /*c1e0*/  @!P2 LEA.HI.X R7, R8, R4, R10, 0x2, P3 ;  /* 0x000000040807a211 */ /* 0x000fc600018f140a */
[----:B------:R-:W2:Y:S04]  /*c1f0*/  LDL R10, [R1+0xbc] ;  /* 0x0000bc00010a7983 */ /* 0x000ea80000100800 */
[----:B------:R1:W-:Y:S01]  /*c200*/  @!P2 ST.E.64 [R6.64], R40 ;  /* 0x000000280600a985 */ /* 0x0003e2000c101b06 */
[----:B------:R-:W-:-:S03]  /*c210*/  @!P5 LEA R2, P4, R17, R0, 0x2 ;  /* 0x000000001102d211 */ /* 0x000fc600078810ff */
[----:B------:R-:W4:Y:S04]  /*c220*/  LDL R8, [R1+0xb8] ;  /* 0x0000b80001087983 */ /* 0x000f280000100800 */
[----:B------:R-:W4:Y:S01]  /*c230*/  LDL R36, [R1+0x128] ;  /* 0x0001280001247983 */ /* 0x000f220000100800 */
[----:B------:R-:W-:Y:S02]  /*c240*/  ISETP.GE.AND P2, PT, R9, c[0x0][0x3c8], PT ;  /* 0x0000f20009007a0c */ /* 0x000fe40003f46270 */
[----:B-1----:R-:W-:Y:S02]  /*c250*/  @!P1 LEA R6, P3, R11, R0, 0x2 ;  /* 0x000000000b069211 */ /* 0x002fe400078610ff */
[-C--:B------:R-:W-:Y:S02]  /*c260*/  @!P5 LEA.HI.X R3, R17, R4.reuse, R22, 0x2, P4 ;  /* 0x000000041103d211 */ /* 0x080fe400020f1416 */
[----:B------:R-:W4:Y:S01]  /*c270*/  LDL R22, [R1+0x140] ;  /* 0x0001400001167983 */ /* 0x000f220000100800 */
[----:B------:R-:W-:-:S03]  /*c280*/  @!P1 LEA.HI.X R7, R11, R4, R16, 0x2, P3 ;  /* 0x000000040b079211 */ /* 0x000fc600018f1410 */
[----:B------:R1:W-:Y:S04]  /*c290*/  @!P5 ST.E.64 [R2.64], R44 ;  /* 0x0000002c0200d985 */ /* 0x0003e8000c101b06 */
[----:B------:R-:W4:Y:S04]  /*c2a0*/  LDL R17, [R1+0x13c] ;  /* 0x00013c0001117983 */ /* 0x000f280000100800 */
[----:B------:R1:W-:Y:S04]  /*c2b0*/  @!P1 ST.E.64 [R6.64], R48 ;  /* 0x0000003006009985 */ /* 0x0003e8000c101b06 */
[----:B------:R-:W4:Y:S04]  /*c2c0*/  LDL R11, [R1+0xb0] ;  /* 0x0000b000010b7983 */ /* 0x000f280000100800 */
[----:B------:R-:W4:Y:S01]  /*c2d0*/  LDL R16, [R1+0xb4] ;  /* 0x0000b40001107983 */ /* 0x000f220000100800 */
[----:B-1----:R-:W-:-:S02]  /*c2e0*/  @!P6 LEA R2, P4, R25, R0, 0x2 ;  /* 0x000000001902e211 */ /* 0x002fc400078810ff */
[----:B------:R-:W-:Y:S02]  /*c2f0*/  @!P2 LEA R6, P3, R9, R0, 0x2 ;  /* 0x000000000906a211 */ /* 0x000fe400078610ff */
[----:B------:R-:W-:Y:S02]  /*c300*/  ISETP.GE.AND P1, PT, R14, c[0x0][0x3c8], PT ;  /* 0x0000f2000e007a0c */ /* 0x000fe40003f26270 */
[-C--:B------:R-:W-:Y:S02]  /*c310*/  @!P6 LEA.HI.X R3, R25, R4.reuse, R26, 0x2, P4 ;  /* 0x000000041903e211 */ /* 0x080fe400020f141a */
[----:B------:R-:W-:Y:S01]  /*c320*/  ISETP.GE.AND P5, PT, R23, c[0x0][0x3c8], PT ;  /* 0x0000f20017007a0c */ /* 0x000fe20003fa6270 */
[----:B------:R-:W4:Y:S04]  /*c330*/  LDL R25, [R1+0xa0] ;  /* 0x0000a00001197983 */ /* 0x000f280000100800 */
[----:B------:R-:W-:Y:S01]  /*c340*/  @!P6 ST.E.64 [R2.64], R52 ;  /* 0x000000340200e985 */ /* 0x000fe2000c101b06 */
[----:B-----5:R-:W-:-:S03]  /*c350*/  @!P2 LEA.HI.X R7, R9, R4, R13, 0x2, P3 ;  /* 0x000000040907a211 */ /* 0x020fc600018f140d */
[----:B------:R-:W5:Y:S04]  /*c360*/  LDL R26, [R1+0x11c] ;  /* 0x00011c00011a7983 */ /* 0x000f680000100800 */
[----:B------:R-:W5:Y:S04]  /*c370*/  LDL R13, [R1+0x138] ;  /* 0x00013800010d7983 */ /* 0x000f680000100800 */
[----:B------:R1:W-:Y:S04]  /*c380*/  @!P2 ST.E.64 [R6.64], R56 ;  /* 0x000000380600a985 */ /* 0x0003e8000c101b06 */
[----:B------:R-:W5:Y:S01]  /*c390*/  LDL R9, [R1+0x134] ;  /* 0x0001340001097983 */ /* 0x000f620000100800 */
[----:B-1----:R-:W-:-:S04]  /*c3a0*/  @!P1 LEA R6, P3, R14, R0, 0x2 ;  /* 0x000000000e069211 */ /* 0x002fc800078610ff */
[----:B---3--:R-:W-:Y:S02]  /*c3b0*/  @!P1 LEA.HI.X R7, R14, R4, R18, 0x2, P3 ;  /* 0x000000040e079211 */ /* 0x008fe400018f1412 */
[----:B------:R-:W3:Y:S04]  /*c3c0*/  LDL R14, [R1+0x12c] ;  /* 0x00012c00010e7983 */ /* 0x000ee80000100800 */
[----:B------:R-:W3:Y:S01]  /*c3d0*/  LDL R18, [R1+0x130] ;  /* 0x0001300001127983 */ /* 0x000ee20000100800 */
[----:B------:R-:W-:Y:S02]  /*c3e0*/  ISETP.GE.AND P6, PT, R19, c[0x0][0x3c8], PT ;  /* 0x0000f20013007a0c */ /* 0x000fe40003fc6270 */
[----:B------:R-:W-:Y:S02]  /*c3f0*/  @!P5 LEA R2, P4, R23, R0, 0x2 ;  /* 0x000000001702d211 */ /* 0x000fe400078810ff */
[----:B--2---:R-:W-:-:S02]  /*c400*/  ISETP.GE.AND P2, PT, R15, c[0x0][0x3c8], PT ;  /* 0x0000f2000f007a0c */ /* 0x004fc40003f46270 */
[----:B----4-:R-:W-:Y:S02]  /*c410*/  @!P5 LEA.HI.X R3, R23, R4, R24, 0x2, P4 ;  /* 0x000000041703d211 */ /* 0x010fe400020f1418 */
[----:B------:R-:W2:Y:S04]  /*c420*/  LDL R23, [R1+0x9c] ;  /* 0x00009c0001177983 */ /* 0x000ea80000100800 */
[----:B------:R1:W-:Y:S01]  /*c430*/  @!P5 ST.E.64 [R2.64], R60 ;  /* 0x0000003c0200d985 */ /* 0x0003e2000c101b06 */
[----:B------:R-:W-:-:S03]  /*c440*/  ISETP.GE.AND P5, PT, R10, c[0x0][0x3c8], PT ;  /* 0x0000f2000a007a0c */ /* 0x000fc60003fa6270 */
[----:B------:R4:W-:Y:S01]  /*c450*/  @!P1 ST.E.64 [R6.64], R64 ;  /* 0x0000004006009985 */ /* 0x0009e2000c101b06 */
[----:B------:R-:W-:-:S03]  /*c460*/  ISETP.GE.AND P1, PT, R8, c[0x0][0x3c8], PT ;  /* 0x0000f20008007a0c */ /* 0x000fc60003f26270 */
[----:B------:R-:W2:Y:S01]  /*c470*/  LDL R24, [R1+0x118] ;  /* 0x0001180001187983 */ /* 0x000ea20000100800 */
[-C--:B-1----:R-:W-:Y:S02]  /*c480*/  @!P6 LEA R2, P4, R19, R0.reuse, 0x2 ;  /* 0x000000001302e211 */ /* 0x082fe400078810ff */
[----:B----4-:R-:W-:Y:S02]  /*c490*/  @!P2 LEA R6, P3, R15, R0, 0x2 ;  /* 0x000000000f06a211 */ /* 0x010fe400078610ff */
[-C--:B------:R-:W-:Y:S02]  /*c4a0*/  @!P6 LEA.HI.X R3, R19, R4.reuse, R22, 0x2, P4 ;  /* 0x000000041303e211 */ /* 0x080fe400020f1416 */
[----:B------:R-:W-:Y:S01]  /*c4b0*/  @!P2 LEA.HI.X R7, R15, R4, R17, 0x2, P3 ;  /* 0x000000040f07a211 */ /* 0x000fe200018f1411 */
[----:B------:R-:W4:Y:S04]  /*c4c0*/  LDL R19, [R1+0x94] ;  /* 0x0000940001137983 */ /* 0x000f280000100800 */
[----:B------:R1:W-:Y:S04]  /*c4d0*/  @!P6 ST.E.64 [R2.64], R68 ;  /* 0x000000440200e985 */ /* 0x0003e8000c101b06 */
[----:B------:R1:W-:Y:S01]  /*c4e0*/  @!P2 ST.E.64 [R6.64], R72 ;  /* 0x000000480600a985 */ /* 0x0003e2000c101b06 */
[----:B------:R-:W-:-:S02]  /*c4f0*/  ISETP.GE.AND P2, PT, R11, c[0x0][0x3c8], PT ;  /* 0x0000f2000b007a0c */ /* 0x000fc40003f46270 */
[----:B------:R-:W-:Y:S01]  /*c500*/  ISETP.GE.AND P6, PT, R16, c[0x0][0x3c8], PT ;  /* 0x0000f20010007a0c */ /* 0x000fe20003fc6270 */
[----:B------:R-:W4:Y:S04]  /*c510*/  LDL R17, [R1+0x90] ;  /* 0x0000900001117983 */ /* 0x000f280000100800 */
[----:B------:R-:W4:Y:S04]  /*c520*/  LDL R15, [R1+0x8c] ;  /* 0x00008c00010f7983 */ /* 0x000f280000100800 */
[----:B------:R-:W4:Y:S01]  /*c530*/  LDL R22, [R1+0x110] ;  /* 0x0001100001167983 */ /* 0x000f220000100800 */
[----:B-1----:R-:W-:-:S02]  /*c540*/  @!P5 LEA R2, P4, R10, R0, 0x2 ;  /* 0x000000000a02d211 */ /* 0x002fc400078810ff */
[----:B------:R-:W-:Y:S02]  /*c550*/  @!P1 LEA R6, P3, R8, R0, 0x2 ;  /* 0x0000000008069211 */ /* 0x000fe400078610ff */
[-C--:B-----5:R-:W-:Y:S02]  /*c560*/  @!P5 LEA.HI.X R3, R10, R4.reuse, R13, 0x2, P4 ;  /* 0x000000040a03d211 */ /* 0x0a0fe400020f140d */
[----:B------:R-:W5:Y:S04]  /*c570*/  LDL R10, [R1+0x98] ;  /* 0x00009800010a7983 */ /* 0x000f680000100800 */
[----:B------:R-:W5:Y:S01]  /*c580*/  LDL R13, [R1+0x88] ;  /* 0x00008800010d7983 */ /* 0x000f620000100800 */
[----:B------:R-:W-:Y:S02]  /*c590*/  @!P1 LEA.HI.X R7, R8, R4, R9, 0x2, P3 ;  /* 0x0000000408079211 */ /* 0x000fe400018f1409 */
[C---:B------:R-:W-:Y:S01]  /*c5a0*/  @!P2 LEA R8, P3, R11.reuse, R0, 0x2 ;  /* 0x000000000b08a211 */ /* 0x040fe200078610ff */
[----:B------:R1:W-:Y:S03]  /*c5b0*/  @!P5 ST.E.64 [R2.64], R76 ;  /* 0x0000004c0200d985 */ /* 0x0003e6000c101b06 */
[----:B---3--:R-:W-:-:S02]  /*c5c0*/  @!P2 LEA.HI.X R9, R11, R4, R14, 0x2, P3 ;  /* 0x000000040b09a211 */ /* 0x008fc400018f140e */
[----:B------:R-:W3:Y:S01]  /*c5d0*/  LDL R11, [R1+0x114] ;  /* 0x00011400010b7983 */ /* 0x000ee20000100800 */
[----:B-1----:R-:W-:-:S03]  /*c5e0*/  @!P6 LEA R2, P4, R16, R0, 0x2 ;  /* 0x000000001002e211 */ /* 0x002fc600078810ff */
[----:B------:R-:W3:Y:S01]  /*c5f0*/  LDL R14, [R1+0x104] ;  /* 0x00010400010e7983 */ /* 0x000ee20000100800 */
[----:B------:R-:W-:-:S03]  /*c600*/  @!P6 LEA.HI.X R3, R16, R4, R18, 0x2, P4 ;  /* 0x000000041003e211 */ /* 0x000fc600020f1412 */
[----:B------:R-:W3:Y:S04]  /*c610*/  LDL R18, [R1+0x10c] ;  /* 0x00010c0001127983 */ /* 0x000ee80000100800 */
[----:B------:R-:W3:Y:S01]  /*c620*/  LDL R16, [R1+0x108] ;  /* 0x0001080001107983 */ /* 0x000ee20000100800 */
[----:B------:R-:W-:-:S03]  /*c630*/  ISETP.GE.AND P5, PT, R33, c[0x0][0x3c8], PT ;  /* 0x0000f20021007a0c */ /* 0x000fc60003fa6270 */
[----:B------:R1:W-:Y:S01]  /*c640*/  @!P1 ST.E.64 [R6.64], R80 ;  /* 0x0000005006009985 */ /* 0x0003e2000c101b06 */
[----:B------:R-:W-:-:S03]  /*c650*/  ISETP.GE.AND P1, PT, R29, c[0x0][0x3c8], PT ;  /* 0x0000f2001d007a0c */ /* 0x000fc60003f26270 */
[----:B------:R2:W-:Y:S01]  /*c660*/  @!P6 ST.E.64 [R2.64], R84 ;  /* 0x000000540200e985 */ /* 0x0005e2000c101b06 */
[----:B------:R-:W-:Y:S02]  /*c670*/  ISETP.GE.AND P6, PT, R27, c[0x0][0x3c8], PT ;  /* 0x0000f2001b007a0c */ /* 0x000fe40003fc6270 */
[----:B------:R-:W-:Y:S01]  /*c680*/  ISETP.GE.AND P4, PT, R25, c[0x0][0x3c8], PT ;  /* 0x0000f20019007a0c */ /* 0x000fe20003f86270 */
[----:B------:R2:W-:Y:S02]  /*c690*/  @!P2 ST.E.64 [R8.64], R88 ;  /* 0x000000580800a985 */ /* 0x0005e4000c101b06 */
[----:B-1----:R-:W-:-:S04]  /*c6a0*/  @!P5 LEA R6, P3, R33, R0, 0x2 ;  /* 0x000000002106d211 */ /* 0x002fc800078610ff */
[----:B--2---:R-:W-:Y:S02]  /*c6b0*/  @!P1 LEA R2, P2, R29, R0, 0x2 ;  /* 0x000000001d029211 */ /* 0x004fe400078410ff */
[-C--:B------:R-:W-:Y:S02]  /*c6c0*/  @!P5 LEA.HI.X R7, R33, R4.reuse, R36, 0x2, P3 ;  /* 0x000000042107d211 */ /* 0x080fe400018f1424 */
[----:B------:R-:W-:Y:S02]  /*c6d0*/  ISETP.GE.AND P3, PT, R23, c[0x0][0x3c8], PT ;  /* 0x0000f20017007a0c */ /* 0x000fe40003f66270 */
[----:B------:R-:W-:Y:S01]  /*c6e0*/  @!P1 LEA.HI.X R3, R29, R4, R32, 0x2, P2 ;  /* 0x000000041d039211 */ /* 0x000fe200010f1420 */
[----:B------:R1:W-:Y:S01]  /*c6f0*/  @!P5 ST.E.64 [R6.64], R92 ;  /* 0x0000005c0600d985 */ /* 0x0003e2000c101b06 */
[----:B------:R-:W-:-:S03]  /*c700*/  @!P6 LEA R8, P2, R27, R0, 0x2 ;  /* 0x000000001b08e211 */ /* 0x000fc600078410ff */
[----:B------:R2:W-:Y:S01]  /*c710*/  @!P1 ST.E.64 [R2.64], R96 ;  /* 0x0000006002009985 */ /* 0x0005e2000c101b06 */
[----:B------:R-:W-:-:S05]  /*c720*/  @!P6 LEA.HI.X R9, R27, R4, R28, 0x2, P2 ;  /* 0x000000041b09e211 */ /* 0x000fca00010f141c */
[----:B------:R-:W-:Y:S01]  /*c730*/  @!P6 ST.E.64 [R8.64], R144 ;  /* 0x000000900800e985 */ /* 0x000fe2000c101b06 */
[----:B----4-:R-:W-:Y:S02]  /*c740*/  ISETP.GE.AND P6, PT, R19, c[0x0][0x3c8], PT ;  /* 0x0000f20013007a0c */ /* 0x010fe40003fc6270 */
[-C--:B-1----:R-:W-:Y:S02]  /*c750*/  @!P3 LEA R6, P2, R23, R0.reuse, 0x2 ;  /* 0x000000001706b211 */ /* 0x082fe400078410ff */
[----:B--2---:R-:W-:Y:S02]  /*c760*/  @!P4 LEA R2, P5, R25, R0, 0x2 ;  /* 0x000000001902c211 */ /* 0x004fe400078a10ff */
[-C--:B------:R-:W-:Y:S02]  /*c770*/  @!P3 LEA.HI.X R7, R23, R4.reuse, R24, 0x2, P2 ;  /* 0x000000041707b211 */ /* 0x080fe400010f1418 */
[----:B------:R-:W-:Y:S02]  /*c780*/  @!P4 LEA.HI.X R3, R25, R4, R26, 0x2, P5 ;  /* 0x000000041903c211 */ /* 0x000fe400028f141a */
[----:B------:R-:W-:-:S03]  /*c790*/  ISETP.GE.AND P5, PT, R17, c[0x0][0x3c8], PT ;  /* 0x0000f20011007a0c */ /* 0x000fc60003fa6270 */
[----:B------:R1:W-:Y:S01]  /*c7a0*/  @!P4 ST.E.64 [R2.64], R100 ;  /* 0x000000640200c985 */ /* 0x0003e2000c101b06 */
[----:B------:R-:W-:-:S03]  /*c7b0*/  ISETP.GE.AND P4, PT, R15, c[0x0][0x3c8], PT ;  /* 0x0000f2000f007a0c */ /* 0x000fc60003f86270 */
[----:B------:R2:W-:Y:S01]  /*c7c0*/  @!P3 ST.E.64 [R6.64], R104 ;  /* 0x000000680600b985 */ /* 0x0005e2000c101b06 */
[----:B-----5:R-:W-:Y:S02]  /*c7d0*/  ISETP.GE.AND P1, PT, R10, c[0x0][0x3c8], PT ;  /* 0x0000f2000a007a0c */ /* 0x020fe40003f26270 */
[----:B------:R-:W-:-:S11]  /*c7e0*/  ISETP.GE.AND P3, PT, R13, c[0x0][0x3c8], PT ;  /* 0x0000f2000d007a0c */ /* 0x000fd60003f66270 */
[----:B-1----:R-:W-:-:S04]  /*c7f0*/  @!P1 LEA R2, P2, R10, R0, 0x2 ;  /* 0x000000000a029211 */ /* 0x002fc800078410ff */
[----:B---3--:R-:W-:Y:S02]  /*c800*/  @!P1 LEA.HI.X R3, R10, R4, R11, 0x2, P2 ;  /* 0x000000040a039211 */ /* 0x008fe400010f140b */
[----:B------:R-:W-:-:S03]  /*c810*/  @!P6 LEA R10, P2, R19, R0, 0x2 ;  /* 0x00000000130ae211 */ /* 0x000fc600078410ff */
[----:B------:R1:W-:Y:S01]  /*c820*/  @!P1 ST.E.64 [R2.64], R108 ;  /* 0x0000006c02009985 */ /* 0x0003e2000c101b06 */
[----:B------:R-:W-:Y:S02]  /*c830*/  @!P5 LEA R8, P1, R17, R0, 0x2 ;  /* 0x000000001108d211 */ /* 0x000fe400078210ff */
[----:B------:R-:W-:Y:S02]  /*c840*/  @!P6 LEA.HI.X R11, R19, R4, R22, 0x2, P2 ;  /* 0x00000004130be211 */ /* 0x000fe400010f1416 */
[----:B--2---:R-:W-:Y:S02]  /*c850*/  @!P4 LEA R6, P2, R15, R0, 0x2 ;  /* 0x000000000f06c211 */ /* 0x004fe400078410ff */
[-C--:B------:R-:W-:Y:S02]  /*c860*/  @!P5 LEA.HI.X R9, R17, R4.reuse, R18, 0x2, P1 ;  /* 0x000000041109d211 */ /* 0x080fe400008f1412 */
[----:B------:R-:W-:Y:S01]  /*c870*/  @!P4 LEA.HI.X R7, R15, R4, R16, 0x2, P2 ;  /* 0x000000040f07c211 */ /* 0x000fe200010f1410 */
[----:B------:R2:W-:Y:S04]  /*c880*/  @!P6 ST.E.64 [R10.64], R152 ;  /* 0x000000980a00e985 */ /* 0x0005e8000c101b06 */
[----:B------:R2:W-:Y:S04]  /*c890*/  @!P5 ST.E.64 [R8.64], R148 ;  /* 0x000000940800d985 */ /* 0x0005e8000c101b06 */
[----:B------:R2:W-:Y:S01]  /*c8a0*/  @!P4 ST.E.64 [R6.64], R112 ;  /* 0x000000700600c985 */ /* 0x0005e2000c101b06 */
[----:B-1----:R-:W-:-:S04]  /*c8b0*/  @!P3 LEA R2, P1, R13, R0, 0x2 ;  /* 0x000000000d02b211 */ /* 0x002fc800078210ff */
[----:B------:R-:W-:-:S05]  /*c8c0*/  @!P3 LEA.HI.X R3, R13, R4, R14, 0x2, P1 ;  /* 0x000000040d03b211 */ /* 0x000fca00008f140e */
[----:B------:R2:W-:Y:S04]  /*c8d0*/  @!P3 ST.E.64 [R2.64], R20 ;  /* 0x000000140200b985 */ /* 0x0005e8000c101b06 */
.L_x_79:
[----:B------:R-:W-:Y:S05]  /*c8e0*/  BSYNC B0 ;  /* 0x0000000000007941 */ /* 0x000fea0003800000 */
.L_x_78:
[----:B------:R-:W-:Y:S05]  /*c8f0*/  BRA.DIV ~URZ, `(.L_x_80) ;  /* 0x000039e27f007947 */ /* 0x000fea000b800000 */
[----:B--2---:R2:W1:Y:S04]  /*c900*/  SHFL.IDX PT, R4, R5, 0x1, 0x1c1f ;  /* 0x003c1f0005047f89 */ /* 0x00446800000e0000 */
[----:B----4-:R2:W4:Y:S02]  /*c910*/  SHFL.IDX PT, R0, R12, 0x1, 0x1c1f ;  /* 0x003c1f000c007f89 */ /* 0x01052400000e0000 */
.L_x_141:
[----:B------:R-:W-:Y:S05]  /*c920*/  @P0 BRA `(.L_x_75) ;  /* 0x00001ce000000947 */ /* 0x000fea0003800000 */
[----:B-12---:R-:W2:Y:S04]  /*c930*/  LDL R5, [R1+0x84] ;  /* 0x0000840001057983 */ /* 0x006ea80000100800 */
[----:B------:R-:W5:Y:S04]  /*c940*/  LDL R17, [R1+0xfc] ;  /* 0x0000fc0001117983 */ /* 0x000f680000100800 */
[----:B---3--:R-:W3:Y:S04]  /*c950*/  LDL R21, [R1+0x178] ;  /* 0x0001780001157983 */ /* 0x008ee80000100800 */
[----:B----4-:R-:W4:Y:S04]  /*c960*/  LDL R24, [R1+0x100] ;  /* 0x0001000001187983 */ /* 0x010f280000100800 */
[----:B------:R-:W3:Y:S04]  /*c970*/  LDL R12, [R1+0xf8] ;  /* 0x0000f800010c7983 */ /* 0x000ee80000100800 */
        /* <DEDUP_REMOVED lines=13> */
[----:B------:R-:W3:Y:S01]  /*ca50*/  LDL R27, [R1+0x128] ;  /* 0x00012800011b7983 */ /* 0x000ee20000100800 */
[----:B--2---:R-:W-:-:S02]  /*ca60*/  ISETP.GE.AND P0, PT, R5, c[0x0][0x3c8], PT ;  /* 0x0000f20005007a0c */ /* 0x004fc40003f06270 */
[----:B-----5:R-:W-:-:S11]  /*ca70*/  ISETP.GE.AND P4, PT, R17, c[0x0][0x3c8], PT ;  /* 0x0000f20011007a0c */ /* 0x020fd60003f86270 */
[----:B------:R-:W-:Y:S02]  /*ca80*/  @!P0 IMAD.MOV.U32 R2, RZ, RZ, R0 ;  /* 0x000000ffff028224 */ /* 0x000fe400078e0000 */
[----:B------:R-:W-:-:S04]  /*ca90*/  @!P0 IMAD.MOV.U32 R3, RZ, RZ, R4 ;  /* 0x000000ffff038224 */ /* 0x000fc800078e0004 */
[----:B------:R-:W-:Y:S01]  /*caa0*/  @!P0 IMAD.WIDE R2, R5, 0x4, R2 ;  /* 0x0000000405028825 */ /* 0x000fe200078e0202 */
[----:B----4-:R-:W-:Y:S01]  /*cab0*/  ISETP.GE.AND P5, PT, R24, c[0x0][0x3c8], PT ;  /* 0x0000f20018007a0c */ /* 0x010fe20003fa6270 */
[----:B------:R-:W2:Y:S04]  /*cac0*/  LDL R5, [R1+0xdc] ;  /* 0x0000dc0001057983 */ /* 0x000ea80000100800 */
[----:B------:R1:W-:Y:S01]  /*cad0*/  @!P0 ST.E.64 [R2.64], R116 ;  /* 0x0000007402008985 */ /* 0x0003e2000c101b06 */
[----:B------:R-:W-:-:S04]  /*cae0*/  @!P4 LEA R6, P0, R17, R0, 0x2 ;  /* 0x000000001106c211 */ /* 0x000fc800078010ff */
[----:B---3--:R-:W-:Y:S02]  /*caf0*/  @!P4 LEA.HI.X R7, R17, R4, R21, 0x2, P0 ;  /* 0x000000041107c211 */ /* 0x008fe400000f1415 */
[----:B------:R-:W3:Y:S04]  /*cb00*/  LDL R21, [R1+0x164] ;  /* 0x0001640001157983 */ /* 0x000ee80000100800 */
[----:B------:R-:W4:Y:S01]  /*cb10*/  LDL R17, [R1+0x160] ;  /* 0x0001600001117983 */ /* 0x000f220000100800 */
[----:B------:R-:W-:Y:S02]  /*cb20*/  ISETP.GE.AND P3, PT, R12, c[0x0][0x3c8], PT ;  /* 0x0000f2000c007a0c */ /* 0x000fe40003f66270 */
[----:B------:R-:W-:Y:S02]  /*cb30*/  @!P5 LEA R8, P6, R24, R0, 0x2 ;  /* 0x000000001808d211 */ /* 0x000fe400078c10ff */
[----:B------:R-:W-:-:S02]  /*cb40*/  ISETP.GE.AND P1, PT, R20, c[0x0][0x3c8], PT ;  /* 0x0000f20014007a0c */ /* 0x000fc40003f26270 */
[----:B------:R-:W-:Y:S02]  /*cb50*/  @!P5 LEA.HI.X R9, R24, R4, R25, 0x2, P6 ;  /* 0x000000041809d211 */ /* 0x000fe400030f1419 */
[----:B------:R-:W-:Y:S01]  /*cb60*/  ISETP.GE.AND P2, PT, R19, c[0x0][0x3c8], PT ;  /* 0x0000f20013007a0c */ /* 0x000fe20003f46270 */
[----:B------:R-:W5:Y:S01]  /*cb70*/  LDL R24, [R1+0x150] ;  /* 0x0001500001187983 */ /* 0x000f620000100800 */
[----:B------:R-:W-:-:S03]  /*cb80*/  ISETP.GE.AND P0, PT, R13, c[0x0][0x3c8], PT ;  /* 0x0000f2000d007a0c */ /* 0x000fc60003f06270 */
[----:B------:R-:W5:Y:S01]  /*cb90*/  LDL R25, [R1+0x154] ;  /* 0x0001540001197983 */ /* 0x000f620000100800 */
[----:B-1----:R-:W-:-:S03]  /*cba0*/  @!P3 LEA R2, P6, R12, R0, 0x2 ;  /* 0x000000000c02b211 */ /* 0x002fc600078c10ff */
[----:B------:R1:W-:Y:S01]  /*cbb0*/  @!P5 ST.E.64 [R8.64], R154 ;  /* 0x0000009a0800d985 */ /* 0x0003e2000c101b06 */
[----:B------:R-:W-:-:S03]  /*cbc0*/  @!P3 LEA.HI.X R3, R12, R4, R15, 0x2, P6 ;  /* 0x000000040c03b211 */ /* 0x000fc600030f140f */
[----:B------:R-:W5:Y:S04]  /*cbd0*/  LDL R12, [R1+0xd4] ;  /* 0x0000d400010c7983 */ /* 0x000f680000100800 */
[----:B------:R1:W-:Y:S04]  /*cbe0*/  @!P4 ST.E.64 [R6.64], R128 ;  /* 0x000000800600c985 */ /* 0x0003e8000c101b06 */
[----:B------:R1:W-:Y:S04]  /*cbf0*/  @!P3 ST.E.64 [R2.64], R120 ;  /* 0x000000780200b985 */ /* 0x0003e8000c101b06 */
[----:B------:R-:W5:Y:S01]  /*cc00*/  LDL R15, [R1+0x15c] ;  /* 0x00015c00010f7983 */ /* 0x000f620000100800 */
[----:B------:R-:W-:-:S02]  /*cc10*/  ISETP.GE.AND P5, PT, R14, c[0x0][0x3c8], PT ;  /* 0x0000f2000e007a0c */ /* 0x000fc40003fa6270 */
[-C--:B-1----:R-:W-:Y:S02]  /*cc20*/  @!P2 LEA R8, P4, R19, R0.reuse, 0x2 ;  /* 0x000000001308a211 */ /* 0x082fe400078810ff */
[----:B------:R-:W-:-:S04]  /*cc30*/  @!P1 LEA R6, P3, R20, R0, 0x2 ;  /* 0x0000000014069211 */ /* 0x000fc800078610ff */
[-C--:B------:R-:W-:Y:S02]  /*cc40*/  @!P1 LEA.HI.X R7, R20, R4.reuse, R23, 0x2, P3 ;  /* 0x0000000414079211 */ /* 0x080fe400018f1417 */
[----:B------:R-:W5:Y:S01]  /*cc50*/  LDL R20, [R1+0x158] ;  /* 0x0001580001147983 */ /* 0x000f620000100800 */
[----:B------:R-:W-:-:S03]  /*cc60*/  @!P2 LEA.HI.X R9, R19, R4, R22, 0x2, P4 ;  /* 0x000000041309a211 */ /* 0x000fc600020f1416 */
[----:B------:R-:W5:Y:S01]  /*cc70*/  LDL R19, [R1+0xcc] ;  /* 0x0000cc0001137983 */ /* 0x000f620000100800 */
[C---:B------:R-:W-:Y:S02]  /*cc80*/  @!P0 LEA R2, P6, R13.reuse, R0, 0x2 ;  /* 0x000000000d028211 */ /* 0x040fe400078c10ff */
[----:B------:R-:W-:Y:S01]  /*cc90*/  ISETP.GE.AND P4, PT, R10, c[0x0][0x3c8], PT ;  /* 0x0000f2000a007a0c */ /* 0x000fe20003f86270 */
[----:B------:R-:W5:Y:S01]  /*cca0*/  LDL R22, [R1+0xd0] ;  /* 0x0000d00001167983 */ /* 0x000f620000100800 */
[----:B------:R-:W-:-:S03]  /*ccb0*/  @!P0 LEA.HI.X R3, R13, R4, R18, 0x2, P6 ;  /* 0x000000040d038211 */ /* 0x000fc600030f1412 */
[----:B------:R-:W5:Y:S04]  /*ccc0*/  LDL R13, [R1+0xc8] ;  /* 0x0000c800010d7983 */ /* 0x000f680000100800 */
[----:B------:R1:W-:Y:S04]  /*ccd0*/  @!P2 ST.E.64 [R8.64], R150 ;  /* 0x000000960800a985 */ /* 0x0003e8000c101b06 */
[----:B------:R1:W-:Y:S04]  /*cce0*/  @!P1 ST.E.64 [R6.64], R138 ;  /* 0x0000008a06009985 */ /* 0x0003e8000c101b06 */
[----:B------:R2:W-:Y:S01]  /*ccf0*/  @!P0 ST.E.64 [R2.64], R124 ;  /* 0x0000007c02008985 */ /* 0x0005e2000c101b06 */
[----:B------:R-:W-:-:S03]  /*cd00*/  ISETP.GE.AND P3, PT, R11, c[0x0][0x3c8], PT ;  /* 0x0000f2000b007a0c */ /* 0x000fc60003f66270 */
[----:B------:R-:W5:Y:S04]  /*cd10*/  LDL R18, [R1+0xc4] ;  /* 0x0000c40001127983 */ /* 0x000f680000100800 */
[----:B------:R-:W5:Y:S01]  /*cd20*/  LDL R23, [R1+0x14c] ;  /* 0x00014c0001177983 */ /* 0x000f620000100800 */
[-C--:B-1----:R-:W-:Y:S02]  /*cd30*/  @!P5 LEA R8, P6, R14, R0.reuse, 0x2 ;  /* 0x000000000e08d211 */ /* 0x082fe400078c10ff */
[----:B------:R-:W-:Y:S02]  /*cd40*/  @!P4 LEA R6, P0, R10, R0, 0x2 ;  /* 0x000000000a06c211 */ /* 0x000fe400078010ff */
[-C--:B---3--:R-:W-:Y:S02]  /*cd50*/  @!P5 LEA.HI.X R9, R14, R4.reuse, R21, 0x2, P6 ;  /* 0x000000040e09d211 */ /* 0x088fe400030f1415 */
[----:B------:R-:W3:Y:S01]  /*cd60*/  LDL R21, [R1+0x148] ;  /* 0x0001480001157983 */ /* 0x000ee20000100800 */
[----:B----4-:R-:W-:-:S03]  /*cd70*/  @!P4 LEA.HI.X R7, R10, R4, R17, 0x2, P0 ;  /* 0x000000040a07c211 */ /* 0x010fc600000f1411 */
[----:B------:R-:W4:Y:S01]  /*cd80*/  LDL R17, [R1+0x144] ;  /* 0x0001440001117983 */ /* 0x000f220000100800 */
[----:B--2---:R-:W-:Y:S02]  /*cd90*/  ISETP.GE.AND P2, PT, R5, c[0x0][0x3c8], PT ;  /* 0x0000f20005007a0c */ /* 0x004fe40003f46270 */
[----:B------:R-:W-:Y:S01]  /*cda0*/  @!P3 LEA R2, P6, R11, R0, 0x2 ;  /* 0x000000000b02b211 */ /* 0x000fe200078c10ff */
[----:B------:R-:W2:Y:S01]  /*cdb0*/  LDL R10, [R1+0xbc] ;  /* 0x0000bc00010a7983 */ /* 0x000ea20000100800 */
[----:B------:R-:W-:-:S03]  /*cdc0*/  ISETP.GE.AND P1, PT, R16, c[0x0][0x3c8], PT ;  /* 0x0000f20010007a0c */ /* 0x000fc60003f26270 */
[----:B------:R1:W-:Y:S04]  /*cdd0*/  @!P5 ST.E.64 [R8.64], R156 ;  /* 0x0000009c0800d985 */ /* 0x0003e8000c101b06 */
[----:B------:R-:W2:Y:S01]  /*cde0*/  LDL R14, [R1+0xc0] ;  /* 0x0000c000010e7983 */ /* 0x000ea20000100800 */
[----:B-----5:R-:W-:-:S03]  /*cdf0*/  ISETP.GE.AND P0, PT, R12, c[0x0][0x3c8], PT ;  /* 0x0000f2000c007a0c */ /* 0x020fc60003f06270 */
[----:B------:R5:W-:Y:S01]  /*ce00*/  @!P4 ST.E.64 [R6.64], R142 ;  /* 0x0000008e0600c985 */ /* 0x000be2000c101b06 */
[----:B------:R-:W-:-:S03]  /*ce10*/  @!P3 LEA.HI.X R3, R11, R4, R15, 0x2, P6 ;  /* 0x000000040b03b211 */ /* 0x000fc600030f140f */
[----:B------:R-:W2:Y:S01]  /*ce20*/  LDL R11, [R1+0xb8] ;  /* 0x0000b800010b7983 */ /* 0x000ea20000100800 */
[----:B-1----:R-:W-:-:S03]  /*ce30*/  @!P2 LEA R8, P6, R5, R0, 0x2 ;  /* 0x000000000508a211 */ /* 0x002fc600078c10ff */
[----:B------:R1:W-:Y:S04]  /*ce40*/  @!P3 ST.E.64 [R2.64], R34 ;  /* 0x000000220200b985 */ /* 0x0003e8000c101b06 */
[----:B------:R-:W2:Y:S01]  /*ce50*/  LDL R15, [R1+0xb4] ;  /* 0x0000b400010f7983 */ /* 0x000ea20000100800 */
[----:B-----5:R-:W-:Y:S02]  /*ce60*/  @!P1 LEA R6, P3, R16, R0, 0x2 ;  /* 0x0000000010069211 */ /* 0x020fe400078610ff */
[----:B------:R-:W-:Y:S02]  /*ce70*/  @!P2 LEA.HI.X R9, R5, R4, R20, 0x2, P6 ;  /* 0x000000040509a211 */ /* 0x000fe400030f1414 */
[----:B------:R-:W5:Y:S01]  /*ce80*/  LDL R20, [R1+0x140] ;  /* 0x0001400001147983 */ /* 0x000f620000100800 */
[----:B------:R-:W-:-:S02]  /*ce90*/  ISETP.GE.AND P4, PT, R19, c[0x0][0x3c8], PT ;  /* 0x0000f20013007a0c */ /* 0x000fc40003f86270 */
[----:B------:R-:W-:Y:S01]  /*cea0*/  @!P1 LEA.HI.X R7, R16, R4, R25, 0x2, P3 ;  /* 0x0000000410079211 */ /* 0x000fe200018f1419 */
[----:B------:R-:W5:Y:S01]  /*ceb0*/  LDL R5, [R1+0xb0] ;  /* 0x0000b00001057983 */ /* 0x000f620000100800 */
[----:B-1----:R-:W-:-:S03]  /*cec0*/  @!P0 LEA R2, P6, R12, R0, 0x2 ;  /* 0x000000000c028211 */ /* 0x002fc600078c10ff */
[----:B------:R-:W5:Y:S01]  /*ced0*/  LDL R16, [R1+0x13c] ;  /* 0x00013c0001107983 */ /* 0x000f620000100800 */
[----:B------:R-:W-:-:S03]  /*cee0*/  @!P0 LEA.HI.X R3, R12, R4, R24, 0x2, P6 ;  /* 0x000000040c038211 */ /* 0x000fc600030f1418 */
[----:B------:R-:W5:Y:S01]  /*cef0*/  LDL R12, [R1+0x138] ;  /* 0x00013800010c7983 */ /* 0x000f620000100800 */
[----:B------:R-:W-:-:S03]  /*cf00*/  ISETP.GE.AND P3, PT, R13, c[0x0][0x3c8], PT ;  /* 0x0000f2000d007a0c */ /* 0x000fc60003f66270 */
[----:B------:R-:W-:Y:S04]  /*cf10*/  @!P2 ST.E.64 [R8.64], R158 ;  /* 0x0000009e0800a985 */ /* 0x000fe8000c101b06 */
        /* <DEDUP_REMOVED lines=10> */
[----:B------:R-:W4:Y:S04]  /*cfc0*/  LDL R17, [R1+0x130] ;  /* 0x0001300001117983 */ /* 0x000f280000100800 */
[----:B------:R-:W4:Y:S01]  /*cfd0*/  LDL R13, [R1+0x12c] ;  /* 0x00012c00010d7983 */ /* 0x000f220000100800 */
[----:B------:R-:W-:Y:S02]  /*cfe0*/  ISETP.GE.AND P2, PT, R18, c[0x0][0x3c8], PT ;  /* 0x0000f20012007a0c */ /* 0x000fe40003f46270 */
[----:B------:R-:W-:Y:S01]  /*cff0*/  @!P5 LEA R8, P1, R22, R0, 0x2 ;  /* 0x000000001608d211 */ /* 0x000fe200078210ff */
[----:B------:R-:W4:Y:S01]  /*d000*/  LDL R21, [R1+0x11c] ;  /* 0x00011c0001157983 */ /* 0x000f220000100800 */
[----:B--2---:R-:W-:Y:S02]  /*d010*/  ISETP.GE.AND P0, PT, R10, c[0x0][0x3c8], PT ;  /* 0x0000f2000a007a0c */ /* 0x004fe40003f06270 */
[----:B------:R-:W-:-:S02]  /*d020*/  @!P5 LEA.HI.X R9, R22, R4, R23, 0x2, P1 ;  /* 0x000000041609d211 */ /* 0x000fc400008f1417 */
[----:B------:R-:W2:Y:S04]  /*d030*/  LDL R22, [R1+0xa4] ;  /* 0x0000a40001167983 */ /* 0x000ea80000100800 */
[----:B------:R1:W-:Y:S01]  /*d040*/  @!P5 ST.E.64 [R8.64], R160 ;  /* 0x000000a00800d985 */ /* 0x0003e2000c101b06 */
[----:B------:R-:W-:-:S03]  /*d050*/  ISETP.GE.AND P1, PT, R14, c[0x0][0x3c8], PT ;  /* 0x0000f2000e007a0c */ /* 0x000fc60003f26270 */
[----:B------:R-:W-:Y:S04]  /*d060*/  @!P4 ST.E.64 [R6.64], R62 ;  /* 0x0000003e0600c985 */ /* 0x000fe8000c101b06 */
[----:B------:R5:W-:Y:S04]  /*d070*/  @!P3 ST.E.64 [R2.64], R42 ;  /* 0x0000002a0200b985 */ /* 0x000be8000c101b06 */
[----:B------:R-:W2:Y:S01]  /*d080*/  LDL R23, [R1+0x120] ;  /* 0x0001200001177983 */ /* 0x000ea20000100800 */
[----:B------:R-:W-:Y:S02]  /*d090*/  ISETP.GE.AND P5, PT, R11, c[0x0][0x3c8], PT ;  /* 0x0000f2000b007a0c */ /* 0x000fe40003fa6270 */
[----:B-1----:R-:W-:-:S04]  /*d0a0*/  @!P2 LEA R8, P6, R18, R0, 0x2 ;  /* 0x000000001208a211 */ /* 0x002fc800078c10ff */
[----:B-----5:R-:W-:Y:S02]  /*d0b0*/  @!P2 LEA.HI.X R9, R18, R4, R20, 0x2, P6 ;  /* 0x000000041209a211 */ /* 0x020fe400030f1414 */
[----:B------:R-:W5:Y:S01]  /*d0c0*/  LDL R20, [R1+0xa0] ;  /* 0x0000a00001147983 */ /* 0x000f620000100800 */
[-C--:B------:R-:W-:Y:S02]  /*d0d0*/  @!P0 LEA R2, P6, R10, R0.reuse, 0x2 ;  /* 0x000000000a028211 */ /* 0x080fe400078c10ff */
[----:B------:R-:W-:Y:S01]  /*d0e0*/  @!P1 LEA R6, P3, R14, R0, 0x2 ;  /* 0x000000000e069211 */ /* 0x000fe200078610ff */
[----:B------:R-:W5:Y:S01]  /*d0f0*/  LDL R18, [R1+0x98] ;  /* 0x0000980001127983 */ /* 0x000f620000100800 */
[----:B------:R-:W-:-:S03]  /*d100*/  @!P0 LEA.HI.X R3, R10, R4, R12, 0x2, P6 ;  /* 0x000000040a038211 */ /* 0x000fc600030f140c */
[----:B------:R-:W5:Y:S01]  /*d110*/  LDL R10, [R1+0x9c] ;  /* 0x00009c00010a7983 */ /* 0x000f620000100800 */
[----:B------:R-:W-:Y:S02]  /*d120*/  ISETP.GE.AND P4, PT, R15, c[0x0][0x3c8], PT ;  /* 0x0000f2000f007a0c */ /* 0x000fe40003f86270 */
[----:B------:R-:W-:Y:S01]  /*d130*/  @!P1 LEA.HI.X R7, R14, R4, R16, 0x2, P3 ;  /* 0x000000040e079211 */ /* 0x000fe200018f1410 */
[----:B------:R-:W5:Y:S01]  /*d140*/  LDL R12, [R1+0x8c] ;  /* 0x00008c00010c7983 */ /* 0x000f620000100800 */
[----:B------:R-:W-:-:S03]  /*d150*/  ISETP.GE.AND P3, PT, R5, c[0x0][0x3c8], PT ;  /* 0x0000f20005007a0c */ /* 0x000fc60003f66270 */
[----:B------:R-:W5:Y:S04]  /*d160*/  LDL R16, [R1+0x94] ;  /* 0x0000940001107983 */ /* 0x000f680000100800 */
[----:B------:R-:W5:Y:S04]  /*d170*/  LDL R14, [R1+0x90] ;  /* 0x00009000010e7983 */ /* 0x000f680000100800 */
[----:B------:R1:W-:Y:S04]  /*d180*/  @!P2 ST.E.64 [R8.64], R162 ;  /* 0x000000a20800a985 */ /* 0x0003e8000c101b06 */
[----:B------:R1:W-:Y:S04]  /*d190*/  @!P1 ST.E.64 [R6.64], R66 ;  /* 0x0000004206009985 */ /* 0x0003e8000c101b06 */
[----:B------:R3:W-:Y:S01]  /*d1a0*/  @!P0 ST.E.64 [R2.64], R46 ;  /* 0x0000002e02008985 */ /* 0x0007e2000c101b06 */
[----:B-1----:R-:W-:-:S02]  /*d1b0*/  @!P5 LEA R8, P6, R11, R0, 0x2 ;  /* 0x000000000b08d211 */ /* 0x002fc400078c10ff */
[----:B------:R-:W-:Y:S02]  /*d1c0*/  @!P4 LEA R6, P0, R15, R0, 0x2 ;  /* 0x000000000f06c211 */ /* 0x000fe400078010ff */
[----:B---3--:R-:W-:Y:S02]  /*d1d0*/  @!P5 LEA.HI.X R9, R11, R4, R19, 0x2, P6 ;  /* 0x000000040b09d211 */ /* 0x008fe400030f1413 */
[----:B------:R-:W3:Y:S01]  /*d1e0*/  LDL R11, [R1+0x118] ;  /* 0x00011800010b7983 */ /* 0x000ee20000100800 */
[----:B------:R-:W-:-:S03]  /*d1f0*/  @!P3 LEA R2, P6, R5, R0, 0x2 ;  /* 0x000000000502b211 */ /* 0x000fc600078c10ff */
[----:B------:R-:W3:Y:S01]  /*d200*/  LDL R19, [R1+0x114] ;  /* 0x0001140001137983 */ /* 0x000ee20000100800 */
[-C--:B----4-:R-:W-:Y:S02]  /*d210*/  @!P4 LEA.HI.X R7, R15, R4.reuse, R17, 0x2, P0 ;  /* 0x000000040f07c211 */ /* 0x090fe400000f1411 */
[----:B------:R-:W-:Y:S01]  /*d220*/  @!P3 LEA.HI.X R3, R5, R4, R13, 0x2, P6 ;  /* 0x000000040503b211 */ /* 0x000fe200030f140d */
[----:B------:R-:W4:Y:S04]  /*d230*/  LDL R17, [R1+0x110] ;  /* 0x0001100001117983 */ /* 0x000f280000100800 */
[----:B------:R-:W4:Y:S04]  /*d240*/  LDL R15, [R1+0x10c] ;  /* 0x00010c00010f7983 */ /* 0x000f280000100800 */
[----:B------:R-:W4:Y:S04]  /*d250*/  LDL R13, [R1+0x108] ;  /* 0x00010800010d7983 */ /* 0x000f280000100800 */
[----:B------:R-:W4:Y:S01]  /*d260*/  LDL R5, [R1+0x88] ;  /* 0x0000880001057983 */ /* 0x000f220000100800 */
[----:B------:R-:W-:-:S02]  /*d270*/  ISETP.GE.AND P2, PT, R26, c[0x0][0x3c8], PT ;  /* 0x0000f2001a007a0c */ /* 0x000fc40003f46270 */
[----:B------:R-:W-:Y:S02]  /*d280*/  ISETP.GE.AND P1, PT, R24, c[0x0][0x3c8], PT ;  /* 0x0000f20018007a0c */ /* 0x000fe40003f26270 */
[----:B--2---:R-:W-:Y:S01]  /*d290*/  ISETP.GE.AND P0, PT, R22, c[0x0][0x3c8], PT ;  /* 0x0000f20016007a0c */ /* 0x004fe20003f06270 */
[----:B------:R1:W-:Y:S04]  /*d2a0*/  @!P5 ST.E.64 [R8.64], R164 ;  /* 0x000000a40800d985 */ /* 0x0003e8000c101b06 */
[----:B------:R2:W-:Y:S04]  /*d2b0*/  @!P4 ST.E.64 [R6.64], R70 ;  /* 0x000000460600c985 */ /* 0x0005e8000c101b06 */
[----:B------:R5:W-:Y:S01]  /*d2c0*/  @!P3 ST.E.64 [R2.64], R50 ;  /* 0x000000320200b985 */ /* 0x000be2000c101b06 */
[----:B-1----:R-:W-:-:S02]  /*d2d0*/  @!P2 LEA R8, P5, R26, R0, 0x2 ;  /* 0x000000001a08a211 */ /* 0x002fc400078a10ff */
[-C--:B--2---:R-:W-:Y:S02]  /*d2e0*/  @!P1 LEA R6, P6, R24, R0.reuse, 0x2 ;  /* 0x0000000018069211 */ /* 0x084fe400078c10ff */
[----:B-----5:R-:W-:Y:S02]  /*d2f0*/  ISETP.GE.AND P4, PT, R20, c[0x0][0x3c8], PT ;  /* 0x0000f20014007a0c */ /* 0x020fe40003f86270 */
[----:B------:R-:W-:Y:S02]  /*d300*/  @!P0 LEA R2, P3, R22, R0, 0x2 ;  /* 0x0000000016028211 */ /* 0x000fe400078610ff */
[-C--:B------:R-:W-:Y:S02]  /*d310*/  @!P2 LEA.HI.X R9, R26, R4.reuse, R27, 0x2, P5 ;  /* 0x000000041a09a211 */ /* 0x080fe400028f141b */
[-C--:B------:R-:W-:Y:S02]  /*d320*/  @!P1 LEA.HI.X R7, R24, R4.reuse, R25, 0x2, P6 ;  /* 0x0000000418079211 */ /* 0x080fe400030f1419 */
[----:B------:R-:W-:Y:S01]  /*d330*/  @!P0 LEA.HI.X R3, R22, R4, R23, 0x2, P3 ;  /* 0x0000000416038211 */ /* 0x000fe200018f1417 */
[----:B------:R-:W-:Y:S01]  /*d340*/  @!P2 ST.E.64 [R8.64], R90 ;  /* 0x0000005a0800a985 */ /* 0x000fe2000c101b06 */
[----:B------:R-:W-:-:S03]  /*d350*/  ISETP.GE.AND P5, PT, R10, c[0x0][0x3c8], PT ;  /* 0x0000f2000a007a0c */ /* 0x000fc60003fa6270 */
[----:B------:R1:W-:Y:S01]  /*d360*/  @!P1 ST.E.64 [R6.64], R74 ;  /* 0x0000004a06009985 */ /* 0x0003e2000c101b06 */
[----:B------:R-:W-:-:S03]  /*d370*/  ISETP.GE.AND P3, PT, R18, c[0x0][0x3c8], PT ;  /* 0x0000f20012007a0c */ /* 0x000fc60003f66270 */
[----:B------:R2:W-:Y:S01]  /*d380*/  @!P0 ST.E.64 [R2.64], R54 ;  /* 0x0000003602008985 */ /* 0x0005e2000c101b06 */
[----:B------:R-:W-:Y:S02]  /*d390*/  ISETP.GE.AND P2, PT, R16, c[0x0][0x3c8], PT ;  /* 0x0000f20010007a0c */ /* 0x000fe40003f46270 */
[----:B------:R-:W-:Y:S02]  /*d3a0*/  ISETP.GE.AND P1, PT, R14, c[0x0][0x3c8], PT ;  /* 0x0000f2000e007a0c */ /* 0x000fe40003f26270 */
[----:B-1----:R-:W-:-:S04]  /*d3b0*/  @!P4 LEA R6, P0, R20, R0, 0x2 ;  /* 0x000000001406c211 */ /* 0x002fc800078010ff */
[----:B------:R-:W-:Y:S02]  /*d3c0*/  @!P4 LEA.HI.X R7, R20, R4, R21, 0x2, P0 ;  /* 0x000000041407c211 */ /* 0x000fe400000f1415 */
[----:B------:R-:W-:Y:S02]  /*d3d0*/  ISETP.GE.AND P0, PT, R12, c[0x0][0x3c8], PT ;  /* 0x0000f2000c007a0c */ /* 0x000fe40003f06270 */
[C---:B--2---:R-:W-:Y:S01]  /*d3e0*/  @!P5 LEA R2, P6, R10.reuse, R0, 0x2 ;  /* 0x000000000a02d211 */ /* 0x044fe200078c10ff */
[----:B------:R1:W-:Y:S03]  /*d3f0*/  @!P4 ST.E.64 [R6.64], R78 ;  /* 0x0000004e0600c985 */ /* 0x0003e6000c101b06 */
[----:B---3--:R-:W-:Y:S02]  /*d400*/  @!P5 LEA.HI.X R3, R10, R4, R11, 0x2, P6 ;  /* 0x000000040a03d211 */ /* 0x008fe400030f140b */
[----:B------:R-:W-:-:S02]  /*d410*/  @!P3 LEA R10, P4, R18, R0, 0x2 ;  /* 0x00000000120ab211 */ /* 0x000fc400078810ff */
[-C--:B------:R-:W-:Y:S01]  /*d420*/  @!P2 LEA R8, P6, R16, R0.reuse, 0x2 ;  /* 0x000000001008a211 */ /* 0x080fe200078c10ff */
[----:B------:R2:W-:Y:S01]  /*d430*/  @!P5 ST.E.64 [R2.64], R82 ;  /* 0x000000520200d985 */ /* 0x0005e2000c101b06 */
[----:B-1----:R-:W-:Y:S02]  /*d440*/  @!P1 LEA R6, P5, R14, R0, 0x2 ;  /* 0x000000000e069211 */ /* 0x002fe400078a10ff */
[-C--:B------:R-:W-:Y:S02]  /*d450*/  @!P3 LEA.HI.X R11, R18, R4.reuse, R19, 0x2, P4 ;  /* 0x00000004120bb211 */ /* 0x080fe400020f1413 */
[-C--:B----4-:R-:W-:Y:S02]  /*d460*/  @!P2 LEA.HI.X R9, R16, R4.reuse, R17, 0x2, P6 ;  /* 0x000000041009a211 */ /* 0x090fe400030f1411 */
[----:B------:R-:W-:Y:S01]  /*d470*/  @!P1 LEA.HI.X R7, R14, R4, R15, 0x2, P5 ;  /* 0x000000040e079211 */ /* 0x000fe200028f140f */
[----:B------:R1:W-:Y:S04]  /*d480*/  @!P3 ST.E.64 [R10.64], R98 ;  /* 0x000000620a00b985 */ /* 0x0003e8000c101b06 */
[----:B------:R1:W-:Y:S04]  /*d490*/  @!P2 ST.E.64 [R8.64], R94 ;  /* 0x0000005e0800a985 */ /* 0x0003e8000c101b06 */
[----:B------:R1:W-:Y:S01]  /*d4a0*/  @!P1 ST.E.64 [R6.64], R86 ;  /* 0x0000005606009985 */ /* 0x0003e2000c101b06 */
[----:B--2---:R-:W-:-:S04]  /*d4b0*/  @!P0 LEA R2, P4, R12, R0, 0x2 ;  /* 0x000000000c028211 */ /* 0x004fc800078810ff */
[----:B------:R-:W-:-:S05]  /*d4c0*/  @!P0 LEA.HI.X R3, R12, R4, R13, 0x2, P4 ;  /* 0x000000040c038211 */ /* 0x000fca00020f140d */
[----:B------:R1:W-:Y:S01]  /*d4d0*/  @!P0 ST.E.64 [R2.64], R58 ;  /* 0x0000003a02008985 */ /* 0x0003e2000c101b06 */
[----:B------:R-:W-:-:S13]  /*d4e0*/  ISETP.GE.AND P0, PT, R5, c[0x0][0x3c8], PT ;  /* 0x0000f20005007a0c */ /* 0x000fda0003f06270 */
[----:B------:R-:W-:Y:S05]  /*d4f0*/  @P0 BRA `(.L_x_75) ;  /* 0x0000111000000947 */ /* 0x000fea0003800000 */
[----:B------:R-:W2:Y:S01]  /*d500*/  LDL R12, [R1+0x104] ;  /* 0x00010400010c7983 */ /* 0x000ea20000100800 */
[----:B-1----:R-:W-:-:S04]  /*d510*/  LEA R2, P0, R5, R0, 0x2 ;  /* 0x0000000005027211 */ /* 0x002fc800078010ff */
[----:B--2---:R-:W-:-:S05]  /*d520*/  LEA.HI.X R3, R5, R4, R12, 0x2, P0 ;  /* 0x0000000405037211 */ /* 0x004fca00000f140c */
[----:B------:R1:W-:Y:S01]  /*d530*/  ST.E.64 [R2.64], R30 ;  /* 0x0000001e02007985 */ /* 0x0003e2000c101b06 */
[----:B------:R-:W-:Y:S05]  /*d540*/  BRA `(.L_x_75) ;  /* 0x000010c000007947 */ /* 0x000fea0003800000 */
.L_x_60:
[----:B------:R-:W3:Y:S04]  /*d550*/  LDL.LU R4, [R1+0x40] ;  /* 0x0000400001047983 */ /* 0x000ee80000300800 */
[----:B------:R-:W4:Y:S01]  /*d560*/  LDL.LU R6, [R1+0x44] ;  /* 0x0000440001067983 */ /* 0x000f220000300800 */
[----:B------:R-:W-:Y:S02]  /*d570*/  ISETP.NE.U32.AND P1, PT, RZ, c[0x0][0x508], PT ;  /* 0x00014200ff007a0c */ /* 0x000fe40003f25070 */
[----:B------:R-:W-:Y:S01]  /*d580*/  ISETP.NE.U32.AND P3, PT, RZ, c[0x0][0x500], PT ;  /* 0x00014000ff007a0c */ /* 0x000fe20003f65070 */
[----:B--2---:R-:W2:Y:S01]  /*d590*/  LDL.LU R0, [R1+0x58] ;  /* 0x0000580001007983 */ /* 0x004ea20000300800 */
[----:B------:R-:W-:Y:S01]  /*d5a0*/  ISETP.NE.AND.EX P1, PT, RZ, c[0x0][0x50c], PT, P1 ;  /* 0x00014300ff007a0c */ /* 0x000fe20003f25310 */
[----:B------:R-:W-:Y:S01]  /*d5b0*/  IMAD.MOV.U32 R8, RZ, RZ, RZ ;  /* 0x000000ffff087224 */ /* 0x000fe200078e00ff */
[----:B------:R-:W-:Y:S01]  /*d5c0*/  ISETP.NE.AND.EX P3, PT, RZ, c[0x0][0x504], PT, P3 ;  /* 0x00014100ff007a0c */ /* 0x000fe20003f65330 */
[----:B------:R-:W-:Y:S01]  /*d5d0*/  IMAD.MOV.U32 R20, RZ, RZ, c[0x0][0x388] ;  /* 0x0000e200ff147624 */ /* 0x000fe200078e00ff */
[----:B---3--:R-:W-:-:S09]  /*d5e0*/  IADD3 R2, P2, R4, c[0x0][0x500], RZ ;  /* 0x0001400004027a10 */ /* 0x008fd20007f5e0ff */
[----:B------:R-:W-:Y:S02]  /*d5f0*/  @P1 IADD3 R4, P0, R4, c[0x0][0x508], RZ ;  /* 0x0001420004041a10 */ /* 0x000fe40007f1e0ff */
[C---:B----4-:R-:W-:Y:S02]  /*d600*/  IADD3.X R3, R6.reuse, c[0x0][0x504], RZ, P2, !PT ;  /* 0x0001410006037a10 */ /* 0x050fe400017fe4ff */
[----:B------:R-:W-:-:S03]  /*d610*/  @P1 IADD3.X R5, R6, c[0x0][0x50c], RZ, P0, !PT ;  /* 0x0001430006051a10 */ /* 0x000fc600007fe4ff */
[----:B------:R1:W5:Y:S04]  /*d620*/  @P3 LDG.E R8, [R2.64] ;  /* 0x0000000602083981 */ /* 0x000368000c1e1900 */
[----:B------:R1:W5:Y:S01]  /*d630*/  @P1 LDG.E R20, [R4.64] ;  /* 0x0000000604141981 */ /* 0x000362000c1e1900 */
[----:B--2---:R-:W-:-:S04]  /*d640*/  ISETP.NE.AND P0, PT, R0, RZ, PT ;  /* 0x000000ff0000720c */ /* 0x004fc80003f05270 */
[----:B------:R-:W-:Y:S01]  /*d650*/  SEL R19, R0, c[0x0][0x3d4], P0 ;  /* 0x0000f50000137a07 */ /* 0x000fe20000000000 */
[----:B------:R-:W-:Y:S05]  /*d660*/  @P1 BRA `(.L_x_81) ;  /* 0x0000004000001947 */ /* 0x000fea0003800000 */
[----:B------:R-:W-:Y:S05]  /*d670*/  @!P3 BRA `(.L_x_81) ;  /* 0x000000300000b947 */ /* 0x000fea0003800000 */
[----:B------:R2:W3:Y:S04]  /*d680*/  LDG.E R0, [R2.64] ;  /* 0x0000000602007981 */ /* 0x0004e8000c1e1900 */
[----:B-12---:R-:W3:Y:S02]  /*d690*/  LDG.E R2, [R2.64+0x4] ;  /* 0x0000040602027981 */ /* 0x006ee4000c1e1900 */
[----:B---3-5:R-:W-:Y:S02]  /*d6a0*/  IADD3 R20, -R0, R2, RZ ;  /* 0x0000000200147210 */ /* 0x028fe40007ffe1ff */
.L_x_81:
[----:B-1----:R-:W2:Y:S04]  /*d6b0*/  LDL.LU R4, [R1+0x50] ;  /* 0x0000500001047983 */ /* 0x002ea80000300800 */
[----:B------:R-:W3:Y:S04]  /*d6c0*/  LDL.LU R2, [R1+0x3c] ;  /* 0x00003c0001027983 */ /* 0x000ee80000300800 */
[----:B------:R-:W4:Y:S01]  /*d6d0*/  LDL.LU R0, [R1+0x7c] ;  /* 0x00007c0001007983 */ /* 0x000f220000300800 */
[----:B------:R-:W-:Y:S01]  /*d6e0*/  BSSY B0, `(.L_x_82) ;  /* 0x0000039000007945 */ /* 0x000fe20003800000 */
[----:B-----5:R-:W-:-:S02]  /*d6f0*/  SHF.R.S32.HI R18, RZ, 0x1f, R8 ;  /* 0x0000001fff127819 */ /* 0x020fc40000011408 */
[----:B------:R-:W1:Y:S02]  /*d700*/  S2R R3, SR_TID.X ;  /* 0x0000000000037919 */ /* 0x000e640000002100 */
[----:B-1----:R-:W-:Y:S02]  /*d710*/  ISETP.GT.AND P0, PT, R3, 0x7f, PT ;  /* 0x0000007f0300780c */ /* 0x002fe40003f04270 */
[----:B--2---:R-:W-:Y:S02]  /*d720*/  LOP3.LUT R9, R4, 0xffff, RZ, 0xc0, !PT ;  /* 0x0000ffff04097812 */ /* 0x004fe400078ec0ff */
[----:B---3--:R-:W-:Y:S02]  /*d730*/  SEL R15, R2, RZ, !P3 ;  /* 0x000000ff020f7207 */ /* 0x008fe40005800000 */
[----:B----4-:R-:W-:-:S07]  /*d740*/  SEL R21, R0, RZ, !P3 ;  /* 0x000000ff00157207 */ /* 0x010fce0005800000 */
[----:B------:R-:W-:Y:S05]  /*d750*/  @P0 BRA `(.L_x_83) ;  /* 0x0000031000000947 */ /* 0x000fea0003800000 */
[----:B------:R-:W2:Y:S01]  /*d760*/  LDL R2, [R1+0x4c] ;  /* 0x00004c0001027983 */ /* 0x000ea20000100800 */
[----:B------:R-:W-:Y:S01]  /*d770*/  IMAD R0, R20, c[0x0][0x4e8], RZ ;  /* 0x00013a0014007a24 */ /* 0x000fe200078e02ff */
[----:B--2---:R-:W-:-:S04]  /*d780*/  LEA R14, R2, R3, 0x7 ;  /* 0x00000003020e7211 */ /* 0x004fc800078e38ff */
[----:B------:R-:W-:-:S13]  /*d790*/  ISETP.GE.AND P0, PT, R14, R0, PT ;  /* 0x000000000e00720c */ /* 0x000fda0003f06270 */
[----:B------:R-:W-:Y:S05]  /*d7a0*/  @P0 BRA `(.L_x_83) ;  /* 0x000002c000000947 */ /* 0x000fea0003800000 */
[----:B------:R-:W2:Y:S01]  /*d7b0*/  LDL.LU R22, [R1+0x80] ;  /* 0x0000800001167983 */ /* 0x000ea20000300800 */
[----:B------:R-:W-:Y:S01]  /*d7c0*/  IMAD.MOV.U32 R0, RZ, RZ, 0x368 ;  /* 0x00000368ff007424 */ /* 0x000fe200078e00ff */
[----:B------:R-:W-:-:S04]  /*d7d0*/  ISETP.GT.AND P2, PT, R19, 0x1, PT ;  /* 0x000000011300780c */ /* 0x000fc80003f44270 */
[----:B------:R-:W-:-:S04]  /*d7e0*/  SEL R0, R0, 0x328, P2 ;  /* 0x0000032800007807 */ /* 0x000fc80001000000 */
[----:B------:R1:W3:Y:S08]  /*d7f0*/  LDC.64 R6, c[0x0][R0+0x170] ;  /* 0x00005c0000067b82 */ /* 0x0002f00000000a00 */
[----:B------:R1:W4:Y:S08]  /*d800*/  LDC.64 R4, c[0x0][R0+0x168] ;  /* 0x00005a0000047b82 */ /* 0x0003300000000a00 */
[----:B------:R1:W5:Y:S08]  /*d810*/  LDC.64 R12, c[0x0][R0+0x178] ;  /* 0x00005e00000c7b82 */ /* 0x0003700000000a00 */
[----:B------:R1:W2:Y:S02]  /*d820*/  LDC.64 R10, c[0x0][R0+0x160] ;  /* 0x00005800000a7b82 */ /* 0x0002a40000000a00 */
[----:B-1----:R-:W-:-:S02]  /*d830*/  IMAD.MOV.U32 R0, RZ, RZ, c[0x0][0x4e8] ;  /* 0x00013a00ff007624 */ /* 0x002fc400078e00ff */
[-C--:B---3--:R-:W-:Y:S02]  /*d840*/  IMAD R7, R7, R15.reuse, RZ ;  /* 0x0000000f07077224 */ /* 0x088fe400078e02ff */
[----:B------:R-:W-:Y:S01]  /*d850*/  IMAD.WIDE.U32 R2, R6, R15, RZ ;  /* 0x0000000f06027225 */ /* 0x000fe200078e00ff */
[----:B------:R-:W-:Y:S02]  /*d860*/  ISETP.NE.AND P0, PT, R0, 0x1, PT ;  /* 0x000000010000780c */ /* 0x000fe40003f05270 */
[----:B------:R-:W-:Y:S01]  /*d870*/  MOV R0, R14 ;  /* 0x0000000e00007202 */ /* 0x000fe20000000f00 */
[----:B------:R-:W-:Y:S02]  /*d880*/  IMAD R7, R6, R21, R7 ;  /* 0x0000001506077224 */ /* 0x000fe400078e0207 */
[-C--:B----4-:R-:W-:Y:S02]  /*d890*/  IMAD R16, R5, R9.reuse, RZ ;  /* 0x0000000905107224 */ /* 0x090fe400078e02ff */
[----:B------:R-:W-:Y:S01]  /*d8a0*/  IMAD.WIDE.U32 R4, R4, R9, RZ ;  /* 0x0000000904047225 */ /* 0x000fe200078e00ff */
[----:B------:R-:W-:-:S03]  /*d8b0*/  IADD3 R3, R3, R7, RZ ;  /* 0x0000000703037210 */ /* 0x000fc60007ffe0ff */
[----:B------:R-:W-:Y:S02]  /*d8c0*/  IMAD.IADD R16, R5, 0x1, R16 ;  /* 0x0000000105107824 */ /* 0x000fe400078e0210 */
[----:B------:R-:W-:-:S05]  /*d8d0*/  @P0 IMAD.HI.U32 R17, R14, c[0x0][0x4ec], RZ ;  /* 0x00013b000e110a27 */ /* 0x000fca00078e00ff */
[----:B------:R-:W-:Y:S02]  /*d8e0*/  @P0 SHF.R.U32.HI R0, RZ, c[0x0][0x4f0], R17 ;  /* 0x00013c00ff000a19 */ /* 0x000fe40000011611 */
[----:B------:R-:W-:-:S03]  /*d8f0*/  IADD3 R17, P1, P0, R2, R4, R8 ;  /* 0x0000000402117210 */ /* 0x000fc6000783e008 */
[----:B------:R-:W-:-:S04]  /*d900*/  IMAD.MOV R2, RZ, RZ, -R0 ;  /* 0x000000ffff027224 */ /* 0x000fc800078e0a00 */
[----:B------:R-:W-:Y:S01]  /*d910*/  IMAD R2, R2, c[0x0][0x4e8], R14 ;  /* 0x00013a0002027a24 */ /* 0x000fe200078e020e */
[----:B--2---:R-:W-:-:S05]  /*d920*/  SEL R6, R22, RZ, P2 ;  /* 0x000000ff16067207 */ /* 0x004fca0001000000 */
[-C--:B-----5:R-:W-:Y:S02]  /*d930*/  IMAD R7, R13, R6.reuse, RZ ;  /* 0x000000060d077224 */ /* 0x0a0fe400078e02ff */
[----:B------:R-:W-:Y:S01]  /*d940*/  IMAD.WIDE.U32 R4, R12, R6, RZ ;  /* 0x000000060c047225 */ /* 0x000fe200078e00ff */
[----:B------:R-:W-:Y:S02]  /*d950*/  IADD3.X R12, R3, R16, R18, P1, P0 ;  /* 0x00000010030c7210 */ /* 0x000fe40000fe0412 */
[----:B------:R-:W-:Y:S02]  /*d960*/  SHF.R.S32.HI R3, RZ, 0x1f, R0 ;  /* 0x0000001fff037819 */ /* 0x000fe40000011400 */
[----:B------:R-:W-:Y:S01]  /*d970*/  IADD3 R5, R5, R7, RZ ;  /* 0x0000000705057210 */ /* 0x000fe20007ffe0ff */
[----:B------:R-:W-:Y:S01]  /*d980*/  IMAD.MOV.U32 R7, RZ, RZ, c[0x0][0x4a8] ;  /* 0x00012a00ff077624 */ /* 0x000fe200078e00ff */
[----:B------:R-:W-:Y:S01]  /*d990*/  IADD3 R4, P1, P0, R0, R17, R4 ;  /* 0x0000001100047210 */ /* 0x000fe2000783e004 */
[----:B------:R-:W-:Y:S01]  /*d9a0*/  IMAD R0, R11, R2, RZ ;  /* 0x000000020b007224 */ /* 0x000fe200078e02ff */
[----:B------:R-:W-:-:S02]  /*d9b0*/  SHF.R.S32.HI R6, RZ, 0x1f, R2 ;  /* 0x0000001fff067819 */ /* 0x000fc40000011402 */
[----:B------:R-:W-:-:S03]  /*d9c0*/  IADD3.X R5, R3, R12, R5, P1, P0 ;  /* 0x0000000c03057210 */ /* 0x000fc60000fe0405 */
[C---:B------:R-:W-:Y:S02]  /*d9d0*/  IMAD R0, R10.reuse, R6, R0 ;  /* 0x000000060a007224 */ /* 0x040fe400078e0200 */
[----:B------:R-:W-:Y:S01]  /*d9e0*/  IMAD.WIDE.U32 R2, R10, R2, R4 ;  /* 0x000000020a027225 */ /* 0x000fe200078e0004 */
[----:B------:R-:W-:Y:S02]  /*d9f0*/  MOV R5, c[0x0][0x4ac] ;  /* 0x00012b0000057a02 */ /* 0x000fe40000000f00 */
[----:B------:R-:W-:Y:S01]  /*da00*/  SEL R4, R7, c[0x0][0x450], P2 ;  /* 0x0001140007047a07 */ /* 0x000fe20001000000 */
[----:B------:R-:W-:Y:S01]  /*da10*/  IMAD.IADD R0, R3, 0x1, R0 ;  /* 0x0000000103007824 */ /* 0x000fe200078e0200 */
[----:B------:R-:W-:Y:S02]  /*da20*/  SEL R5, R5, c[0x0][0x454], P2 ;  /* 0x0001150005057a07 */ /* 0x000fe40001000000 */
[----:B------:R-:W-:-:S04]  /*da30*/  LEA R4, P0, R2, R4, 0x2 ;  /* 0x0000000402047211 */ /* 0x000fc800078010ff */
[----:B------:R-:W-:Y:S02]  /*da40*/  LEA.HI.X R5, R2, R5, R0, 0x2, P0 ;  /* 0x0000000502057211 */ /* 0x000fe400000f1400 */
[----:B------:R-:W-:-:S05]  /*da50*/  MOV R0, 0xff800000 ;  /* 0xff80000000007802 */ /* 0x000fca0000000f00 */
[----:B------:R1:W-:Y:S02]  /*da60*/  STG.E [R4.64], R0 ;  /* 0x0000000004007986 */ /* 0x0003e4000c101906 */
.L_x_83:
[----:B------:R-:W-:Y:S05]  /*da70*/  BSYNC B0 ;  /* 0x0000000000007941 */ /* 0x000fea0003800000 */
.L_x_82:
[----:B------:R-:W-:-:S13]  /*da80*/  ISETP.GT.AND P0, PT, R19, 0x1, PT ;  /* 0x000000011300780c */ /* 0x000fda0003f04270 */
[----:B------:R-:W-:Y:S05]  /*da90*/  @P0 BRA `(.L_x_75) ;  /* 0x00000b7000000947 */ /* 0x000fea0003800000 */
[----:B-1----:R-:W2:Y:S01]  /*daa0*/  LDL R0, [R1+0x4c] ;  /* 0x00004c0001007983 */ /* 0x002ea20000100800 */
[----:B------:R-:W-:-:S03]  /*dab0*/  MOV R2, c[0x0][0x4e8] ;  /* 0x00013a0000027a02 */ /* 0x000fc60000000f00 */
[----:B------:R-:W1:Y:S01]  /*dac0*/  S2R R3, SR_TID.X ;  /* 0x0000000000037919 */ /* 0x000e620000002100 */
[----:B------:R-:W-:Y:S02]  /*dad0*/  ISETP.NE.AND P0, PT, R2, 0x1, PT ;  /* 0x000000010200780c */ /* 0x000fe40003f05270 */
[--C-:B-1----:R-:W-:Y:S02]  /*dae0*/  SHF.R.S32.HI R4, RZ, 0x1f, R3.reuse ;  /* 0x0000001fff047819 */ /* 0x102fe40000011403 */
[----:B------:R-:W-:Y:S02]  /*daf0*/  SHF.R.S32.HI R6, RZ, 0x1f, R3 ;  /* 0x0000001fff067819 */ /* 0x000fe40000011403 */
[-C--:B------:R-:W-:Y:S02]  /*db00*/  LEA.HI R4, R4, R3.reuse, RZ, 0x3 ;  /* 0x0000000304047211 */ /* 0x080fe400078f18ff */
[----:B------:R-:W-:Y:S02]  /*db10*/  LEA.HI R6, R6, R3, RZ, 0x3 ;  /* 0x0000000306067211 */ /* 0x000fe400078f18ff */
[----:B------:R-:W-:-:S02]  /*db20*/  LOP3.LUT R4, R4, 0xfffffff8, RZ, 0xc0, !PT ;  /* 0xfffffff804047812 */ /* 0x000fc400078ec0ff */
[----:B------:R-:W-:-:S03]  /*db30*/  SHF.R.S32.HI R6, RZ, 0x3, R6 ;  /* 0x00000003ff067819 */ /* 0x000fc60000011406 */
[----:B------:R-:W-:Y:S02]  /*db40*/  IMAD.IADD R4, R3, 0x1, -R4 ;  /* 0x0000000103047824 */ /* 0x000fe400078e0a04 */
[----:B------:R-:W-:-:S03]  /*db50*/  IMAD.WIDE.U32 R2, R8, c[0x0][0x3a0], RZ ;  /* 0x0000e80008027a25 */ /* 0x000fc600078e00ff */
[----:B------:R-:W-:Y:S02]  /*db60*/  LEA R4, R4, R6, 0x5 ;  /* 0x0000000604047211 */ /* 0x000fe400078e28ff */
[----:B--2---:R-:W-:Y:S01]  /*db70*/  MOV R5, R0 ;  /* 0x0000000000057202 */ /* 0x004fe20000000f00 */
[----:B------:R-:W-:-:S03]  /*db80*/  IMAD R0, R18, c[0x0][0x3a0], RZ ;  /* 0x0000e80012007a24 */ /* 0x000fc600078e02ff */
[----:B------:R-:W-:Y:S01]  /*db90*/  LEA R4, R5, R4, 0x7 ;  /* 0x0000000405047211 */ /* 0x000fe200078e38ff */
[----:B------:R-:W-:Y:S02]  /*dba0*/  IMAD R8, R8, c[0x0][0x3a4], R0 ;  /* 0x0000e90008087a24 */ /* 0x000fe400078e0200 */
[----:B------:R-:W-:Y:S01]  /*dbb0*/  IMAD R5, R21, c[0x0][0x3f0], RZ ;  /* 0x0000fc0015057a24 */ /* 0x000fe200078e02ff */
[----:B------:R-:W-:Y:S01]  /*dbc0*/  MOV R0, R4 ;  /* 0x0000000400007202 */ /* 0x000fe20000000f00 */
[----:B------:R-:W-:Y:S02]  /*dbd0*/  IMAD.IADD R3, R3, 0x1, R8 ;  /* 0x0000000103037824 */ /* 0x000fe400078e0208 */
[----:B------:R-:W-:-:S04]  /*dbe0*/  @P0 IMAD.HI.U32 R6, R4, c[0x0][0x4ec], RZ ;  /* 0x00013b0004060a27 */ /* 0x000fc800078e00ff */
[----:B------:R-:W-:Y:S01]  /*dbf0*/  IMAD.WIDE.U32 R2, R9, c[0x0][0x3e8], R2 ;  /* 0x0000fa0009027a25 */ /* 0x000fe200078e0002 */
[----:B------:R-:W-:-:S03]  /*dc00*/  @P0 SHF.R.U32.HI R0, RZ, c[0x0][0x4f0], R6 ;  /* 0x00013c00ff000a19 */ /* 0x000fc60000011606 */
[----:B------:R-:W-:Y:S01]  /*dc10*/  IMAD R3, R9, c[0x0][0x3ec], R3 ;  /* 0x0000fb0009037a24 */ /* 0x000fe200078e0203 */
[----:B------:R-:W-:Y:S01]  /*dc20*/  SHF.R.S32.HI R6, RZ, 0x1f, R0 ;  /* 0x0000001fff067819 */ /* 0x000fe20000011400 */
[C---:B------:R-:W-:Y:S01]  /*dc30*/  IMAD R7, R15.reuse, c[0x0][0x3f4], R5 ;  /* 0x0000fd000f077a24 */ /* 0x040fe200078e0205 */
[----:B------:R-:W-:Y:S01]  /*dc40*/  IADD3 R5, -R0, RZ, RZ ;  /* 0x000000ff00057210 */ /* 0x000fe20007ffe1ff */
[----:B------:R-:W-:-:S04]  /*dc50*/  IMAD.WIDE.U32 R2, R15, c[0x0][0x3f0], R2 ;  /* 0x0000fc000f027a25 */ /* 0x000fc800078e0002 */
[----:B------:R-:W-:Y:S02]  /*dc60*/  IMAD R6, R6, c[0x0][0x3e0], RZ ;  /* 0x0000f80006067a24 */ /* 0x000fe400078e02ff */
[----:B------:R-:W-:Y:S02]  /*dc70*/  IMAD.IADD R3, R3, 0x1, R7 ;  /* 0x0000000103037824 */ /* 0x000fe400078e0207 */
[----:B------:R-:W-:Y:S02]  /*dc80*/  IMAD R4, R5, c[0x0][0x4e8], R4 ;  /* 0x00013a0005047a24 */ /* 0x000fe400078e0204 */
[C---:B------:R-:W-:Y:S02]  /*dc90*/  IMAD R6, R0.reuse, c[0x0][0x3e4], R6 ;  /* 0x0000f90000067a24 */ /* 0x040fe400078e0206 */
[----:B------:R-:W-:Y:S01]  /*dca0*/  IMAD.WIDE.U32 R2, R0, c[0x0][0x3e0], R2 ;  /* 0x0000f80000027a25 */ /* 0x000fe200078e0002 */
[----:B------:R-:W-:-:S04]  /*dcb0*/  SHF.R.S32.HI R0, RZ, 0x1f, R4 ;  /* 0x0000001fff007819 */ /* 0x000fc80000011404 */
[----:B------:R-:W-:Y:S01]  /*dcc0*/  IADD3 R3, R3, R6, RZ ;  /* 0x0000000603037210 */ /* 0x000fe20007ffe0ff */
[----:B------:R-:W-:-:S04]  /*dcd0*/  IMAD R0, R0, c[0x0][0x3d8], RZ ;  /* 0x0000f60000007a24 */ /* 0x000fc800078e02ff */
[----:B------:R-:W-:-:S04]  /*dce0*/  IMAD.WIDE.U32 R2, R4, c[0x0][0x3d8], R2 ;  /* 0x0000f60004027a25 */ /* 0x000fc800078e0002 */
[----:B------:R-:W-:Y:S01]  /*dcf0*/  IMAD R4, R4, c[0x0][0x3dc], R0 ;  /* 0x0000f70004047a24 */ /* 0x000fe200078e0200 */
[----:B------:R-:W-:-:S04]  /*dd00*/  LEA R14, P0, R2, c[0x0][0x380], 0x1 ;  /* 0x0000e000020e7a11 */ /* 0x000fc800078008ff */
[----:B------:R-:W-:-:S04]  /*dd10*/  IADD3 R4, R3, R4, RZ ;  /* 0x0000000403047210 */ /* 0x000fc80007ffe0ff */
[----:B------:R-:W-:Y:S01]  /*dd20*/  LEA.HI.X R5, R2, c[0x0][0x384], R4, 0x1, P0 ;  /* 0x0000e10002057a11 */ /* 0x000fe200000f0c04 */
[----:B------:R-:W-:Y:S05]  /*dd30*/  BRA.DIV ~URZ, `(.L_x_84) ;  /* 0x000026627f007947 */ /* 0x000fea000b800000 */
[----:B------:R1:W2:Y:S02]  /*dd40*/  SHFL.IDX PT, R4, R5, RZ, 0x181f ;  /* 0x00181fff05047589 */ /* 0x0002a400000e0000 */
.L_x_142:
[----:B------:R-:W-:Y:S05]  /*dd50*/  BRA.DIV ~URZ, `(.L_x_85) ;  /* 0x000026b27f007947 */ /* 0x000fea000b800000 */
[----:B------:R3:W4:Y:S02]  /*dd60*/  SHFL.IDX PT, R0, R14, RZ, 0x181f ;  /* 0x00181fff0e007589 */ /* 0x00072400000e0000 */
.L_x_143:
[----:B------:R-:W5:Y:S02]  /*dd70*/  S2R R2, SR_TID.X ;  /* 0x0000000000027919 */ /* 0x000f640000002100 */
[----:B-----5:R-:W-:-:S04]  /*dd80*/  SHF.R.S32.HI R3, RZ, 0x1f, R2 ;  /* 0x0000001fff037819 */ /* 0x020fc80000011402 */
[----:B------:R-:W-:Y:S02]  /*dd90*/  LEA.HI R3, R3, R2, RZ, 0x3 ;  /* 0x0000000203037211 */ /* 0x000fe400078f18ff */
[----:B------:R-:W5:Y:S02]  /*dda0*/  LDL.LU R2, [R1+0x4c] ;  /* 0x00004c0001027983 */ /* 0x000f640000300800 */
[----:B------:R-:W-:Y:S01]  /*ddb0*/  SHF.R.S32.HI R3, RZ, 0x3, R3 ;  /* 0x00000003ff037819 */ /* 0x000fe20000011403 */
[----:B------:R-:W-:Y:S01]  /*ddc0*/  IMAD R13, R20, c[0x0][0x4e8], RZ ;  /* 0x00013a00140d7a24 */ /* 0x000fe200078e02ff */
[----:B------:R-:W-:Y:S03]  /*ddd0*/  BSSY B0, `(.L_x_86) ;  /* 0x000001e000007945 */ /* 0x000fe60003800000 */
        /* <DEDUP_REMOVED lines=18> */
[----:B--2---:R-:W-:Y:S02]  /*df00*/  @!P3 LEA.HI.X R11, R249, R4, R2, 0x1, P4 ;  /* 0x00000004f90bb211 */ /* 0x004fe400020f0c02 */
[----:B------:R-:W-:Y:S02]  /*df10*/  SHF.R.S32.HI R18, RZ, 0x1f, R18 ;  /* 0x0000001fff127819 */ /* 0x000fe40000011412 */
[----:B------:R-:W-:Y:S01]  /*df20*/  SHF.R.S32.HI R16, RZ, 0x1f, R16 ;  /* 0x0000001fff107819 */ /* 0x000fe20000011410 */
[----:B------:R2:W-:Y:S01]  /*df30*/  @!P3 ST.E.128 [R10.64], RZ ;  /* 0x000000ff0a00b985 */ /* 0x0005e2000c101d06 */
[----:B------:R-:W-:-:S02]  /*df40*/  @!P0 LEA R2, P4, R15, R0, 0x1 ;  /* 0x000000000f028211 */ /* 0x000fc400078808ff */
[-C--:B------:R-:W-:Y:S02]  /*df50*/  @!P2 LEA.HI.X R9, R19, R4.reuse, R21, 0x1, P6 ;  /* 0x000000041309a211 */ /* 0x080fe400030f0c15 */
[-C--:B------:R-:W-:Y:S02]  /*df60*/  @!P1 LEA.HI.X R7, R17, R4.reuse, R18, 0x1, P5 ;  /* 0x0000000411079211 */ /* 0x080fe400028f0c12 */
[----:B------:R-:W-:Y:S01]  /*df70*/  @!P0 LEA.HI.X R3, R15, R4, R16, 0x1, P4 ;  /* 0x000000040f038211 */ /* 0x000fe200020f0c10 */
[----:B------:R2:W-:Y:S04]  /*df80*/  @!P2 ST.E.128 [R8.64], RZ ;  /* 0x000000ff0800a985 */ /* 0x0005e8000c101d06 */
[----:B------:R2:W-:Y:S04]  /*df90*/  @!P1 ST.E.128 [R6.64], RZ ;  /* 0x000000ff06009985 */ /* 0x0005e8000c101d06 */
[----:B------:R2:W-:Y:S02]  /*dfa0*/  @!P0 ST.E.128 [R2.64], RZ ;  /* 0x000000ff02008985 */ /* 0x0005e4000c101d06 */
.L_x_87:
[----:B------:R-:W-:Y:S05]  /*dfb0*/  BSYNC B0 ;  /* 0x0000000000007941 */ /* 0x000fea0003800000 */
.L_x_86:
[----:B------:R-:W-:Y:S05]  /*dfc0*/  BRA.DIV ~URZ, `(.L_x_88) ;  /* 0x000024a27f007947 */ /* 0x000fea000b800000 */
[----:B--2---:R2:W1:Y:S04]  /*dfd0*/  SHFL.IDX PT, R4, R5, 0x1, 0x181f ;  /* 0x00381f0005047f89 */ /* 0x00446800000e0000 */
[----:B----4-:R2:W4:Y:S02]  /*dfe0*/  SHFL.IDX PT, R0, R14, 0x1, 0x181f ;  /* 0x00381f000e007f89 */ /* 0x01052400000e0000 */
.L_x_144:
[----:B------:R-:W-:Y:S01]  /*dff0*/  IADD3 R2, R12, 0x20, RZ ;  /* 0x000000200c027810 */ /* 0x000fe20007ffe0ff */
        /* <DEDUP_REMOVED lines=18> */
[----:B-1----:R-:W-:Y:S02]  /*e120*/  @!P3 LEA.HI.X R11, R249, R4, R3, 0x1, P4 ;  /* 0x00000004f90bb211 */ /* 0x002fe400020f0c03 */
        /* <DEDUP_REMOVED lines=10> */
.L_x_90:
[----:B------:R-:W-:Y:S05]  /*e1d0*/  BSYNC B0 ;  /* 0x0000000000007941 */ /* 0x000fea0003800000 */
.L_x_89:
[----:B------:R-:W-:Y:S05]  /*e1e0*/  BRA.DIV ~URZ, `(.L_x_91) ;  /* 0x000023427f007947 */ /* 0x000fea000b800000 */
[----:B-1----:R1:W2:Y:S02]  /*e1f0*/  SHFL.IDX PT, R4, R5, 0x2, 0x181f ;  /* 0x00581f0005047f89 */ /* 0x0022a400000e0000 */
.L_x_145:
[----:B------:R-:W-:Y:S05]  /*e200*/  BRA.DIV ~URZ, `(.L_x_92) ;  /* 0x000023927f007947 */ /* 0x000fea000b800000 */
[----:B----4-:R4:W1:Y:S02]  /*e210*/  SHFL.IDX PT, R0, R14, 0x2, 0x181f ;  /* 0x00581f000e007f89 */ /* 0x01086400000e0000 */
.L_x_146:
        /* <DEDUP_REMOVED lines=13> */
[C---:B-1----:R-:W-:Y:S02]  /*e2f0*/  @!P3 LEA R10, P4, R249.reuse, R0, 0x1 ;  /* 0x00000000f90ab211 */ /* 0x042fe400078808ff */
        /* <DEDUP_REMOVED lines=16> */
.L_x_94:
[----:B------:R-:W-:Y:S05]  /*e400*/  BSYNC B0 ;  /* 0x0000000000007941 */ /* 0x000fea0003800000 */
.L_x_93:
[----:B------:R-:W-:Y:S05]  /*e410*/  BRA.DIV ~URZ, `(.L_x_95) ;  /* 0x000021e27f007947 */ /* 0x000fea000b800000 */
[----:B--2---:R2:W3:Y:S04]  /*e420*/  SHFL.IDX PT, R4, R5, 0x3, 0x181f ;  /* 0x00781f0005047f89 */ /* 0x0044e800000e0000 */
[----:B-1----:R2:W1:Y:S02]  /*e430*/  SHFL.IDX PT, R0, R14, 0x3, 0x181f ;  /* 0x00781f000e007f89 */ /* 0x00246400000e0000 */
.L_x_147:
[----:B------:R-:W-:-:S04]  /*e440*/  IADD3 R2, R12, 0x60, RZ ;  /* 0x000000600c027810 */ /* 0x000fc80007ffe0ff */
[----:B------:R-:W-:-:S13]  /*e450*/  ISETP.GE.AND P0, PT, R2, R13, PT ;  /* 0x0000000d0200720c */ /* 0x000fda0003f06270 */
[----:B------:R-:W-:Y:S05]  /*e460*/  @P0 BRA `(.L_x_75) ;  /* 0x000001a000000947 */ /* 0x000fea0003800000 */
[C---:B------:R-:W-:Y:S02]  /*e470*/  IADD3 R17, R249.reuse, 0x40, RZ ;  /* 0x00000040f9117810 */ /* 0x040fe40007ffe0ff */
[C---:B------:R-:W-:Y:S02]  /*e480*/  IADD3 R15, R249.reuse, 0x80, RZ ;  /* 0x00000080f90f7810 */ /* 0x040fe40007ffe0ff */
[C---:B------:R-:W-:Y:S02]  /*e490*/  ISETP.GE.AND P3, PT, R249.reuse, c[0x0][0x3c8], PT ;  /* 0x0000f200f9007a0c */ /* 0x040fe40003f66270 */
[----:B--2---:R-:W-:Y:S02]  /*e4a0*/  IADD3 R5, R249, 0xc0, RZ ;  /* 0x000000c0f9057810 */ /* 0x004fe40007ffe0ff */
[----:B------:R-:W-:Y:S02]  /*e4b0*/  ISETP.GE.AND P2, PT, R17, c[0x0][0x3c8], PT ;  /* 0x0000f20011007a0c */ /* 0x000fe40003f46270 */
[----:B------:R-:W-:-:S02]  /*e4c0*/  ISETP.GE.AND P1, PT, R15, c[0x0][0x3c8], PT ;  /* 0x0000f2000f007a0c */ /* 0x000fc40003f26270 */
[----:B------:R-:W-:Y:S02]  /*e4d0*/  ISETP.GE.AND P0, PT, R5, c[0x0][0x3c8], PT ;  /* 0x0000f20005007a0c */ /* 0x000fe40003f06270 */
[C---:B------:R-:W-:Y:S02]  /*e4e0*/  IADD3 R18, R249.reuse, 0x40, RZ ;  /* 0x00000040f9127810 */ /* 0x040fe40007ffe0ff */
[----:B------:R-:W-:Y:S02]  /*e4f0*/  SHF.R.S32.HI R3, RZ, 0x1f, R249 ;  /* 0x0000001fff037819 */ /* 0x000fe400000114f9 */
[C---:B-1----:R-:W-:Y:S02]  /*e500*/  @!P3 LEA R10, P4, R249.reuse, R0, 0x1 ;  /* 0x00000000f90ab211 */ /* 0x042fe400078808ff */
[C---:B------:R-:W-:Y:S02]  /*e510*/  IADD3 R16, R249.reuse, 0x80, RZ ;  /* 0x00000080f9107810 */ /* 0x040fe40007ffe0ff */
[----:B---34-:R-:W-:-:S02]  /*e520*/  IADD3 R14, R249, 0xc0, RZ ;  /* 0x000000c0f90e7810 */ /* 0x018fc40007ffe0ff */
[-C--:B------:R-:W-:Y:S02]  /*e530*/  @!P2 LEA R8, P6, R17, R0.reuse, 0x1 ;  /* 0x000000001108a211 */ /* 0x080fe400078c08ff */
[----:B------:R-:W-:Y:S02]  /*e540*/  SHF.R.S32.HI R18, RZ, 0x1f, R18 ;  /* 0x0000001fff127819 */ /* 0x000fe40000011412 */
[----:B------:R-:W-:Y:S02]  /*e550*/  @!P1 LEA R6, P5, R15, R0, 0x1 ;  /* 0x000000000f069211 */ /* 0x000fe400078a08ff */
[----:B------:R-:W-:Y:S02]  /*e560*/  @!P3 LEA.HI.X R11, R249, R4, R3, 0x1, P4 ;  /* 0x00000004f90bb211 */ /* 0x000fe400020f0c03 */
        /* <DEDUP_REMOVED lines=10> */
.L_x_75:
[----:B------:R-:W-:Y:S05]  /*e610*/  BSYNC B1 ;  /* 0x0000000000017941 */ /* 0x000fea0003800000 */
.L_x_59:
[----:B-1--4-:R-:W4:Y:S02]  /*e620*/  LDL R0, [R1+0x180] ;  /* 0x0001800001007983 */ /* 0x012f240000100800 */
[----:B----4-:R-:W-:-:S13]  /*e630*/  ISETP.NE.AND P0, PT, R0, RZ, PT ;  /* 0x000000ff0000720c */ /* 0x010fda0003f05270 */
[----:B------:R-:W-:Y:S01]  /*e640*/  @P0 WARPSYNC 0xffffffff ;  /* 0xffffffff00000948 */ /* 0x000fe20003800000 */
[----:B------:R-:W-:Y:S06]  /*e650*/  @P0 BAR.SYNC.DEFER_BLOCKING 0x5, 0x100 ;  /* 0x0144000000000b1d */ /* 0x000fec0000010000 */
[----:B--23--:R-:W1:Y:S04]  /*e660*/  @P0 LDS.128 R4, [0x1a080] ;  /* 0x01a08000ff040984 */ /* 0x00ce680000000c00 */
[----:B-1----:R1:W-:Y:S04]  /*e670*/  @P0 STL.64 [R1+0x48], R4 ;  /* 0x0000480401000387 */ /* 0x0023e80000100a00 */
[----:B------:R1:W-:Y:S04]  /*e680*/  @P0 STL.64 [R1+0x50], R6 ;  /* 0x0000500601000387 */ /* 0x0003e80000100a00 */
[----:B------:R-:W-:Y:S06]  /*e690*/  @P0 BAR.ARV 0x4, 0x100 ;  /* 0x0104000000000b1d */ /* 0x000fec0000002000 */
[----:B------:R-:W-:Y:S05]  /*e6a0*/  @P0 BRA `(.L_x_96) ;  /* 0x00000b9000000947 */ /* 0x000fea0003800000 */
[----:B------:R-:W2:Y:S01]  /*e6b0*/  S2R R0, SR_TID.X ;  /* 0x0000000000007919 */ /* 0x000ea20000002100 */
[----:B-1----:R-:W-:Y:S01]  /*e6c0*/  IMAD.MOV.U32 R7, RZ, RZ, RZ ;  /* 0x000000ffff077224 */ /* 0x002fe200078e00ff */
[----:B--2---:R-:W-:-:S04]  /*e6d0*/  LOP3.LUT R13, R0, 0x1f, RZ, 0xc0, !PT ;  /* 0x0000001f000d7812 */ /* 0x004fc800078ec0ff */
[----:B------:R-:W-:Y:S01]  /*e6e0*/  ISETP.NE.AND P5, PT, R13, 0x1f, PT ;  /* 0x0000001f0d00780c */ /* 0x000fe20003fa5270 */
[----:B------:R-:W-:Y:S10]  /*e6f0*/  BRA.DIV ~URZ, `(.L_x_97) ;  /* 0x00001fc27f007947 */ /* 0x000ff4000b800000 */
[----:B------:R1:W2:Y:S02]  /*e700*/  SHFL.IDX PT, R9, R102, RZ, 0x1f ;  /* 0x00001fff66097589 */ /* 0x0002a400000e0000 */
.L_x_148:
[----:B------:R-:W-:Y:S05]  /*e710*/  BRA.DIV ~URZ, `(.L_x_98) ;  /* 0x000020127f007947 */ /* 0x000fea000b800000 */
[----:B------:R3:W4:Y:S02]  /*e720*/  SHFL.IDX PT, R8, R102, 0x1, 0x1f ;  /* 0x00201f0066087f89 */ /* 0x00072400000e0000 */
.L_x_149:
[----:B------:R-:W5:Y:S01]  /*e730*/  LDL R0, [R1+0x54] ;  /* 0x0000540001007983 */ /* 0x000f620000100800 */
[----:B------:R-:W-:Y:S02]  /*e740*/  IMAD.MOV.U32 R6, RZ, RZ, RZ ;  /* 0x000000ffff067224 */ /* 0x000fe400078e00ff */
[----:B-----5:R-:W-:-:S05]  /*e750*/  IMAD.IADD R0, R0, 0x1, R13 ;  /* 0x0000000100007824 */ /* 0x020fca00078e020d */
[----:B------:R-:W-:-:S13]  /*e760*/  ISETP.GE.OR P0, PT, R0, c[0x0][0x53c], !P5 ;  /* 0x00014f0000007a0c */ /* 0x000fda0006f06670 */
[----:B------:R-:W-:Y:S01]  /*e770*/  @!P0 IMAD.MOV.U32 R2, RZ, RZ, 0x4 ;  /* 0x00000004ff028424 */ /* 0x000fe200078e00ff */
[----:B------:R-:W-:-:S03]  /*e780*/  @!P0 MOV R3, 0x4 ;  /* 0x0000000400038802 */ /* 0x000fc60000000f00 */
[----:B------:R-:W-:-:S04]  /*e790*/  @!P0 IMAD.WIDE R4, R0, R2, c[0x0][0x580] ;  /* 0x0001600000048625 */ /* 0x000fc800078e0202 */
[----:B------:R-:W-:Y:S01]  /*e7a0*/  @!P0 IMAD.WIDE R2, R0, R3, c[0x0][0x578] ;  /* 0x00015e0000028625 */ /* 0x000fe200078e0203 */
[----:B------:R-:W5:Y:S04]  /*e7b0*/  @!P0 LDG.E R6, [R4.64] ;  /* 0x0000000604068981 */ /* 0x000f68000c1e1900 */
[----:B------:R-:W5:Y:S01]  /*e7c0*/  @!P0 LDG.E R7, [R2.64] ;  /* 0x0000000602078981 */ /* 0x000f62000c1e1900 */
[C---:B------:R-:W-:Y:S02]  /*e7d0*/  ISETP.GE.U32.AND P4, PT, R13.reuse, 0x10, PT ;  /* 0x000000100d00780c */ /* 0x040fe40003f86070 */
[C---:B------:R-:W-:Y:S02]  /*e7e0*/  ISETP.GE.U32.AND P3, PT, R13.reuse, 0x8, PT ;  /* 0x000000080d00780c */ /* 0x040fe40003f66070 */
[----:B------:R-:W-:-:S02]  /*e7f0*/  ISETP.GE.U32.AND P2, PT, R13, 0x4, PT ;  /* 0x000000040d00780c */ /* 0x000fc40003f46070 */
[C---:B------:R-:W-:Y:S02]  /*e800*/  ISETP.GE.U32.AND P1, PT, R13.reuse, 0x2, PT ;  /* 0x000000020d00780c */ /* 0x040fe40003f26070 */
[----:B------:R-:W-:Y:S02]  /*e810*/  ISETP.NE.AND P0, PT, R13, RZ, PT ;  /* 0x000000ff0d00720c */ /* 0x000fe40003f05270 */
[----:B------:R-:W-:Y:S01]  /*e820*/  MOV R10, RZ ;  /* 0x000000ff000a7202 */ /* 0x000fe20000000f00 */
[----:B-----5:R-:W-:Y:S01]  /*e830*/  IMAD R0, R7, R6, RZ ;  /* 0x0000000607007224 */ /* 0x020fe200078e02ff */
[----:B------:R-:W-:Y:S07]  /*e840*/  BRA.DIV ~URZ, `(.L_x_99) ;  /* 0x00001f527f007947 */ /* 0x000fee000b800000 */
[----:B------:R1:W3:Y:S02]  /*e850*/  SHFL.UP PT, R4, R0, 0x1, RZ ;  /* 0x0420000000047989 */ /* 0x0002e400000e00ff */
.L_x_150:
[----:B---3--:R-:W-:-:S04]  /*e860*/  SEL R4, R4, RZ, P0 ;  /* 0x000000ff04047207 */ /* 0x008fc80000000000 */
        /* <DEDUP_REMOVED lines=14> */
[----:B------:R1:W3:Y:S02]  /*e950*/  SHFL.IDX PT, R0, R4, 0x1f, 0x1f ;  /* 0x03e01f0004007f89 */ /* 0x0002e400000e0000 */
.L_x_151:
[----:B---3--:R-:W-:Y:S01]  /*e960*/  IMAD R0, R0, c[0x0][0x538], RZ ;  /* 0x00014e0000007a24 */ /* 0x008fe200078e02ff */
[----:B------:R-:W-:Y:S04]  /*e970*/  BSSY B1, `(.L_x_101) ;  /* 0x0000083000017945 */ /* 0x000fe80003800000 */
[----:B----4-:R-:W-:-:S04]  /*e980*/  IADD3 R8, R0, R8, RZ ;  /* 0x0000000800087210 */ /* 0x010fc80007ffe0ff */
[----:B--2---:R-:W-:-:S13]  /*e990*/  ISETP.GT.AND P6, PT, R8, R9, PT ;  /* 0x000000090800720c */ /* 0x004fda0003fc4270 */
[----:B------:R-:W-:Y:S05]  /*e9a0*/  @P6 BRA `(.L_x_102) ;  /* 0x0000025000006947 */ /* 0x000fea0003800000 */
.L_x_106:
[----:B------:R-:W2:Y:S02]  /*e9b0*/  LDL.LU R0, [R1+0x54] ;  /* 0x0000540001007983 */ /* 0x000ea40000300800 */
[----:B--2---:R-:W-:-:S04]  /*e9c0*/  IADD3 R0, R0, 0x1f, RZ ;  /* 0x0000001f00007810 */ /* 0x004fc80007ffe0ff */
[----:B------:R-:W-:-:S13]  /*e9d0*/  ISETP.GE.AND P6, PT, R0, c[0x0][0x53c], PT ;  /* 0x00014f0000007a0c */ /* 0x000fda0003fc6270 */
[----:B------:R-:W-:Y:S05]  /*e9e0*/  @P6 BRA `(.L_x_103) ;  /* 0x0000076000006947 */ /* 0x000fea0003800000 */
[----:B------:R2:W-:Y:S01]  /*e9f0*/  STL [R1+0x54], R0 ;  /* 0x0000540001007387 */ /* 0x0005e20000100800 */
[----:B------:R-:W-:Y:S01]  /*ea00*/  CS2R R6, SRZ ;  /* 0x0000000000067805 */ /* 0x000fe2000001ff00 */
[----:B--2---:R-:W-:-:S04]  /*ea10*/  IADD3 R0, R0, R13, RZ ;  /* 0x0000000d00007210 */ /* 0x004fc80007ffe0ff */
[----:B------:R-:W-:-:S13]  /*ea20*/  ISETP.GE.OR P6, PT, R0, c[0x0][0x53c], !P5 ;  /* 0x00014f0000007a0c */ /* 0x000fda0006fc6670 */
[----:B------:R-:W-:Y:S02]  /*ea30*/  @!P6 MOV R2, 0x4 ;  /* 0x000000040002e802 */ /* 0x000fe40000000f00 */
[----:B------:R-:W-:-:S03]  /*ea40*/  @!P6 MOV R3, 0x4 ;  /* 0x000000040003e802 */ /* 0x000fc60000000f00 */
[----:B-1----:R-:W-:-:S04]  /*ea50*/  @!P6 IMAD.WIDE R4, R0, R2, c[0x0][0x580] ;  /* 0x000160000004e625 */ /* 0x002fc800078e0202 */
[----:B------:R-:W-:Y:S01]  /*ea60*/  @!P6 IMAD.WIDE R2, R0, R3, c[0x0][0x578] ;  /* 0x00015e000002e625 */ /* 0x000fe200078e0203 */
[----:B------:R-:W2:Y:S04]  /*ea70*/  @!P6 LDG.E R6, [R4.64] ;  /* 0x000000060406e981 */ /* 0x000ea8000c1e1900 */
[----:B------:R-:W2:Y:S02]  /*ea80*/  @!P6 LDG.E R7, [R2.64] ;  /* 0x000000060207e981 */ /* 0x000ea4000c1e1900 */
[----:B--2---:R-:W-:Y:S01]  /*ea90*/  IMAD R0, R7, R6, RZ ;  /* 0x0000000607007224 */ /* 0x004fe200078e02ff */
[----:B------:R-:W-:Y:S05]  /*eaa0*/  BRA.DIV ~URZ, `(.L_x_104) ;  /* 0x00001ed27f007947 */ /* 0x000fea000b800000 */
[----:B------:R1:W2:Y:S02]  /*eab0*/  SHFL.UP PT, R2, R0, 0x1, RZ ;  /* 0x0420000000027989 */ /* 0x0002a400000e00ff */
.L_x_152:
        /* <DEDUP_REMOVED lines=16> */
.L_x_153:
[----:B--2---:R-:W-:-:S05]  /*ebc0*/  IMAD R0, R0, c[0x0][0x538], RZ ;  /* 0x00014e0000007a24 */ /* 0x004fca00078e02ff */
[----:B------:R-:W-:-:S04]  /*ebd0*/  IADD3 R8, R0, R8, RZ ;  /* 0x0000000800087210 */ /* 0x000fc80007ffe0ff */
[----:B------:R-:W-:-:S13]  /*ebe0*/  ISETP.GT.AND P6, PT, R8, R9, PT ;  /* 0x000000090800720c */ /* 0x000fda0003fc4270 */
[----:B-1----:R-:W-:Y:S05]  /*ebf0*/  @!P6 BRA `(.L_x_106) ;  /* 0xfffffdb00000e947 */ /* 0x002fea000383ffff */
.L_x_102:
[----:B------:R-:W-:-:S05]  /*ec00*/  IADD3 R8, -R0, R8, RZ ;  /* 0x0000000800087210 */ /* 0x000fca0007ffe1ff */
[----:B------:R-:W-:-:S05]  /*ec10*/  IMAD R0, R4, c[0x0][0x538], R8 ;  /* 0x00014e0004007a24 */ /* 0x000fca00078e0208 */
[----:B------:R-:W-:Y:S01]  /*ec20*/  ISETP.GT.AND P0, PT, R0, R9, PT ;  /* 0x000000090000720c */ /* 0x000fe20003f04270 */
[----:B------:R-:W-:-:S12]  /*ec30*/  BRA.DIV ~URZ, `(.L_x_107) ;  /* 0x00001f327f007947 */ /* 0x000fd8000b800000 */
[----:B------:R-:W-:-:S04]  /*ec40*/  VOTE.ANY R5, PT, !P0 ;  /* 0x0000000000057806 */ /* 0x000fc800040e0100 */
.L_x_154:
[----:B------:R2:W3:Y:S01]  /*ec50*/  POPC R11, R5 ;  /* 0x00000005000b7309 */ /* 0x0004e20000000000 */
[----:B------:R-:W-:Y:S05]  /*ec60*/  BRA.DIV ~URZ, `(.L_x_108) ;  /* 0x00001f527f007947 */ /* 0x000fea000b800000 */
[----:B---3--:R3:W4:Y:S04]  /*ec70*/  SHFL.IDX PT, R6, R6, R11, 0x1f ;  /* 0x00001f0b06067589 */ /* 0x00872800000e0000 */
[----:B------:R3:W1:Y:S02]  /*ec80*/  SHFL.IDX PT, R7, R7, R11, 0x1f ;  /* 0x00001f0b07077589 */ /* 0x00066400000e0000 */
.L_x_155:
[----:B------:R-:W-:Y:S01]  /*ec90*/  ISETP.NE.AND P0, PT, R5, RZ, PT ;  /* 0x000000ff0500720c */ /* 0x000fe20003f05270 */
[----:B------:R-:W-:-:S12]  /*eca0*/  BSSY B0, `(.L_x_109) ;  /* 0x0000005000007945 */ /* 0x000fd80003800000 */
[----:B------:R-:W-:Y:S05]  /*ecb0*/  @!P0 BRA `(.L_x_110) ;  /* 0x0000003000008947 */ /* 0x000fea0003800000 */
[----:B------:R-:W-:Y:S01]  /*ecc0*/  IADD3 R0, R11, -0x1, RZ ;  /* 0xffffffff0b007810 */ /* 0x000fe20007ffe0ff */
[----:B------:R-:W-:Y:S05]  /*ecd0*/  BRA.DIV ~URZ, `(.L_x_111) ;  /* 0x00001fb27f007947 */ /* 0x000fea000b800000 */
[----:B------:R2:W3:Y:S02]  /*ece0*/  SHFL.IDX PT, R10, R4, R0, 0x1f ;  /* 0x00001f00040a7589 */ /* 0x0004e400000e0000 */
.L_x_110:
[----:B------:R-:W-:Y:S05]  /*ecf0*/  BSYNC B0 ;  /* 0x0000000000007941 */ /* 0x000fea0003800000 */
.L_x_109:
[----:B--23--:R-:W-:Y:S01]  /*ed00*/  IMAD R5, R10, c[0x0][0x538], R8 ;  /* 0x00014e000a057a24 */ /* 0x00cfe200078e0208 */
[----:B-1--4-:R-:W-:Y:S02]  /*ed10*/  IABS R4, R6 ;  /* 0x0000000600047213 */ /* 0x012fe40000000000 */
[----:B------:R-:W-:Y:S01]  /*ed20*/  IABS R0, R7 ;  /* 0x0000000700007213 */ /* 0x000fe20000000000 */
[----:B------:R-:W-:Y:S01]  /*ed30*/  IMAD.IADD R10, R9, 0x1, -R5 ;  /* 0x00000001090a7824 */ /* 0x000fe200078e0a05 */
[----:B------:R1:W-:Y:S01]  /*ed40*/  STL [R1+0x48], R5 ;  /* 0x0000480501007387 */ /* 0x0003e20000100800 */
[----:B------:R-:W2:Y:S03]  /*ed50*/  I2F.RP R2, R4 ;  /* 0x0000000400027306 */ /* 0x000ea60000209400 */
[----:B------:R-:W3:Y:S05]  /*ed60*/  LDL.LU R14, [R1+0x54] ;  /* 0x00005400010e7983 */ /* 0x000eea0000300800 */
[----:B--2---:R-:W2:Y:S02]  /*ed70*/  MUFU.RCP R2, R2 ;  /* 0x0000000200027308 */ /* 0x004ea40000001000 */
[----:B--2---:R-:W-:-:S06]  /*ed80*/  IADD3 R2, R2, 0xffffffe, RZ ;  /* 0x0ffffffe02027810 */ /* 0x004fcc0007ffe0ff */
[----:B------:R-:W2:Y:S01]  /*ed90*/  F2I.FTZ.U32.TRUNC.NTZ R3, R2 ;  /* 0x0000000200037305 */ /* 0x000ea2000021f000 */
[----:B-1----:R-:W-:Y:S01]  /*eda0*/  IMAD.MOV.U32 R5, RZ, RZ, R0 ;  /* 0x000000ffff057224 */ /* 0x002fe200078e0000 */
[----:B------:R-:W-:Y:S02]  /*edb0*/  IABS R0, R6 ;  /* 0x0000000600007213 */ /* 0x000fe40000000000 */
[----:B------:R-:W-:-:S04]  /*edc0*/  IABS R9, R10 ;  /* 0x0000000a00097213 */ /* 0x000fc80000000000 */
[----:B------:R-:W1:Y:S01]  /*edd0*/  I2F.RP R12, R5 ;  /* 0x00000005000c7306 */ /* 0x000e620000209400 */
[----:B--2---:R-:W-:-:S04]  /*ede0*/  IMAD.MOV R2, RZ, RZ, -R3 ;  /* 0x000000ffff027224 */ /* 0x004fc800078e0a03 */
[----:B------:R-:W-:Y:S01]  /*edf0*/  IMAD R8, R2, R4, RZ ;  /* 0x0000000402087224 */ /* 0x000fe200078e02ff */
[----:B------:R-:W-:Y:S01]  /*ee00*/  MOV R2, RZ ;  /* 0x000000ff00027202 */ /* 0x000fe20000000f00 */
[----:B------:R-:W-:-:S04]  /*ee10*/  IMAD.MOV R0, RZ, RZ, -R0 ;  /* 0x000000ffff007224 */ /* 0x000fc800078e0a00 */
[----:B------:R-:W-:-:S04]  /*ee20*/  IMAD.HI.U32 R8, R3, R8, R2 ;  /* 0x0000000803087227 */ /* 0x000fc800078e0002 */
[----:B------:R-:W-:Y:S02]  /*ee30*/  IMAD.MOV.U32 R2, RZ, RZ, R9 ;  /* 0x000000ffff027224 */ /* 0x000fe400078e0009 */
[----:B------:R-:W-:Y:S02]  /*ee40*/  IMAD.MOV.U32 R3, RZ, RZ, R0 ;  /* 0x000000ffff037224 */ /* 0x000fe400078e0000 */
[----:B------:R-:W-:-:S04]  /*ee50*/  IMAD.HI.U32 R0, R8, R2, RZ ;  /* 0x0000000208007227 */ /* 0x000fc800078e00ff */
[----:B------:R-:W-:Y:S02]  /*ee60*/  IMAD R2, R0, R3, R2 ;  /* 0x0000000300027224 */ /* 0x000fe400078e0202 */
[----:B-1----:R-:W1:Y:S03]  /*ee70*/  MUFU.RCP R3, R12 ;  /* 0x0000000c00037308 */ /* 0x002e660000001000 */
[----:B------:R-:W-:Y:S02]  /*ee80*/  ISETP.GT.U32.AND P1, PT, R4, R2, PT ;  /* 0x000000020400720c */ /* 0x000fe40003f24070 */
[----:B-1----:R-:W-:-:S11]  /*ee90*/  IADD3 R3, R3, 0xffffffe, RZ ;  /* 0x0ffffffe03037810 */ /* 0x002fd60007ffe0ff */
[-C--:B------:R-:W-:Y:S01]  /*eea0*/  @!P1 IADD3 R2, R2, -R4.reuse, RZ ;  /* 0x8000000402029210 */ /* 0x080fe20007ffe0ff */
[----:B------:R-:W1:Y:S03]  /*eeb0*/  F2I.FTZ.U32.TRUNC.NTZ R3, R3 ;  /* 0x0000000300037305 */ /* 0x000e66000021f000 */
[----:B------:R-:W-:Y:S02]  /*eec0*/  ISETP.GE.U32.AND P2, PT, R2, R4, PT ;  /* 0x000000040200720c */ /* 0x000fe40003f46070 */
[----:B------:R-:W-:Y:S02]  /*eed0*/  LOP3.LUT R2, R10, R6, RZ, 0x3c, !PT ;  /* 0x000000060a027212 */ /* 0x000fe400078e3cff */
[----:B------:R-:W-:Y:S02]  /*eee0*/  @!P1 IADD3 R0, R0, 0x1, RZ ;  /* 0x0000000100009810 */ /* 0x000fe40007ffe0ff */
[----:B------:R-:W-:-:S02]  /*eef0*/  ISETP.GE.AND P0, PT, R2, RZ, PT ;  /* 0x000000ff0200720c */ /* 0x000fc40003f06270 */
[----:B------:R-:W-:-:S05]  /*ef00*/  ISETP.NE.AND P1, PT, R6, RZ, PT ;  /* 0x000000ff0600720c */ /* 0x000fca0003f25270 */
[----:B------:R-:W-:Y:S01]  /*ef10*/  @P2 IADD3 R0, R0, 0x1, RZ ;  /* 0x0000000100002810 */ /* 0x000fe20007ffe0ff */
[----:B-1----:R-:W-:-:S04]  /*ef20*/  IMAD.MOV R2, RZ, RZ, -R3 ;  /* 0x000000ffff027224 */ /* 0x002fc800078e0a03 */
[----:B------:R-:W-:Y:S01]  /*ef30*/  IMAD.MOV.U32 R4, RZ, RZ, R2 ;  /* 0x000000ffff047224 */ /* 0x000fe200078e0002 */
[----:B------:R-:W-:Y:S01]  /*ef40*/  IABS R2, R7 ;  /* 0x0000000700027213 */ /* 0x000fe20000000000 */
[----:B------:R-:W-:Y:S01]  /*ef50*/  @!P0 IMAD.MOV R0, RZ, RZ, -R0 ;  /* 0x000000ffff008224 */ /* 0x000fe200078e0a00 */
[----:B------:R-:W-:Y:S01]  /*ef60*/  @!P1 LOP3.LUT R0, RZ, R6, RZ, 0x33, !PT ;  /* 0x00000006ff009212 */ /* 0x000fe200078e33ff */
[----:B------:R-:W-:Y:S01]  /*ef70*/  IMAD R4, R4, R5, RZ ;  /* 0x0000000504047224 */ /* 0x000fe200078e02ff */
[----:B------:R-:W-:Y:S01]  /*ef80*/  IADD3 R8, RZ, -R2, RZ ;  /* 0x80000002ff087210 */ /* 0x000fe20007ffe0ff */
[----:B------:R-:W-:Y:S01]  /*ef90*/  IMAD.MOV.U32 R2, RZ, RZ, RZ ;  /* 0x000000ffff027224 */ /* 0x000fe200078e00ff */
[----:B------:R-:W-:-:S03]  /*efa0*/  IABS R9, R0 ;  /* 0x0000000000097213 */ /* 0x000fc60000000000 */
[----:B------:R-:W-:Y:S01]  /*efb0*/  IMAD.HI.U32 R2, R3, R4, R2 ;  /* 0x0000000403027227 */ /* 0x000fe200078e0002 */
[----:B------:R-:W-:-:S03]  /*efc0*/  MOV R4, R8 ;  /* 0x0000000800047202 */ /* 0x000fc60000000f00 */
[----:B------:R-:W-:-:S04]  /*efd0*/  IMAD.MOV.U32 R3, RZ, RZ, R9 ;  /* 0x000000ffff037224 */ /* 0x000fc800078e0009 */
[----:B------:R-:W-:-:S04]  /*efe0*/  IMAD.HI.U32 R2, R2, R3, RZ ;  /* 0x0000000302027227 */ /* 0x000fc800078e00ff */
[----:B------:R-:W-:-:S05]  /*eff0*/  IMAD R3, R2, R4, R3 ;  /* 0x0000000402037224 */ /* 0x000fca00078e0203 */
[----:B------:R-:W-:-:S13]  /*f000*/  ISETP.GT.U32.AND P1, PT, R5, R3, PT ;  /* 0x000000030500720c */ /* 0x000fda0003f24070 */
[----:B------:R-:W-:-:S05]  /*f010*/  @!P1 IMAD.IADD R3, R3, 0x1, -R5 ;  /* 0x0000000103039824 */ /* 0x000fca00078e0a05 */
[----:B------:R-:W-:Y:S02]  /*f020*/  ISETP.GE.U32.AND P2, PT, R3, R5, PT ;  /* 0x000000050300720c */ /* 0x000fe40003f46070 */
[----:B------:R-:W-:Y:S02]  /*f030*/  LOP3.LUT R3, R0, R7, RZ, 0x3c, !PT ;  /* 0x0000000700037212 */ /* 0x000fe400078e3cff */
[----:B------:R-:W-:Y:S02]  /*f040*/  @!P1 IADD3 R2, R2, 0x1, RZ ;  /* 0x0000000102029810 */ /* 0x000fe40007ffe0ff */
[----:B------:R-:W-:Y:S02]  /*f050*/  ISETP.GE.AND P0, PT, R3, RZ, PT ;  /* 0x000000ff0300720c */ /* 0x000fe40003f06270 */
[----:B------:R-:W-:-:S05]  /*f060*/  ISETP.NE.AND P1, PT, R7, RZ, PT ;  /* 0x000000ff0700720c */ /* 0x000fca0003f25270 */
[----:B------:R-:W-:-:S06]  /*f070*/  @P2 IADD3 R2, R2, 0x1, RZ ;  /* 0x0000000102022810 */ /* 0x000fcc0007ffe0ff */
[----:B------:R-:W-:Y:S02]  /*f080*/  @!P0 IMAD.MOV R2, RZ, RZ, -R2 ;  /* 0x000000ffff028224 */ /* 0x000fe400078e0a02 */
[----:B------:R-:W-:-:S04]  /*f090*/  @!P1 LOP3.LUT R2, RZ, R7, RZ, 0x33, !PT ;  /* 0x00000007ff029212 */ /* 0x000fc800078e33ff */
[----:B------:R-:W-:Y:S01]  /*f0a0*/  IADD3 R3, -R2, RZ, RZ ;  /* 0x000000ff02037210 */ /* 0x000fe20007ffe1ff */
[----:B------:R-:W-:Y:S02]  /*f0b0*/  IMAD R6, R0, R6, RZ ;  /* 0x0000000600067224 */ /* 0x000fe400078e02ff */
[C---:B------:R-:W-:Y:S02]  /*f0c0*/  IMAD R2, R7.reuse, 0x1000000, R2 ;  /* 0x0100000007027824 */ /* 0x040fe400078e0202 */
[----:B------:R-:W-:Y:S01]  /*f0d0*/  IMAD R0, R7, R3, R0 ;  /* 0x0000000307007224 */ /* 0x000fe200078e0200 */
[----:B------:R-:W-:-:S03]  /*f0e0*/  IADD3 R3, R10, -R6, RZ ;  /* 0x800000060a037210 */ /* 0x000fc60007ffe0ff */
[----:B------:R-:W-:-:S05]  /*f0f0*/  IMAD R0, R0, 0x10000, R2 ;  /* 0x0001000000007824 */ /* 0x000fca00078e0202 */
[----:B------:R1:W-:Y:S01]  /*f100*/  STL [R1+0x50], R0 ;  /* 0x0000500001007387 */ /* 0x0003e20000100800 */
[----:B---3--:R-:W-:-:S05]  /*f110*/  IMAD.IADD R14, R11, 0x1, R14 ;  /* 0x000000010b0e7824 */ /* 0x008fca00078e020e */
[----:B------:R1:W-:Y:S04]  /*f120*/  STL [R1+0x54], R14 ;  /* 0x0000540e01007387 */ /* 0x0003e80000100800 */
[----:B------:R1:W-:Y:S01]  /*f130*/  STL [R1+0x4c], R3 ;  /* 0x00004c0301007387 */ /* 0x0003e20000100800 */
[----:B------:R-:W-:Y:S05]  /*f140*/  BRA `(.L_x_112) ;  /* 0x0000005000007947 */ /* 0x000fea0003800000 */
.L_x_103:
[----:B------:R-:W-:Y:S01]  /*f150*/  MOV R0, c[0x0][0x53c] ;  /* 0x00014f0000007a02 */ /* 0x000fe20000000f00 */
[----:B------:R2:W-:Y:S04]  /*f160*/  STL [R1+0x48], R9 ;  /* 0x0000480901007387 */ /* 0x0005e80000100800 */
[----:B------:R2:W-:Y:S04]  /*f170*/  STL [R1+0x4c], RZ ;  /* 0x00004cff01007387 */ /* 0x0005e80000100800 */
[----:B------:R2:W-:Y:S04]  /*f180*/  STL [R1+0x50], RZ ;  /* 0x000050ff01007387 */ /* 0x0005e80000100800 */
[----:B------:R2:W-:Y:S02]  /*f190*/  STL [R1+0x54], R0 ;  /* 0x0000540001007387 */ /* 0x0005e40000100800 */
.L_x_112:
[----:B------:R-:W-:Y:S05]  /*f1a0*/  BSYNC B1 ;  /* 0x0000000000017941 */ /* 0x000fea0003800000 */
.L_x_101:
[----:B-1----:R-:W3:Y:S04]  /*f1b0*/  LDL R4, [R1+0x48] ;  /* 0x0000480001047983 */ /* 0x002ee80000100800 */
[----:B------:R-:W3:Y:S04]  /*f1c0*/  LDL R5, [R1+0x4c] ;  /* 0x00004c0001057983 */ /* 0x000ee80000100800 */
[----:B------:R-:W3:Y:S04]  /*f1d0*/  LDL R6, [R1+0x50] ;  /* 0x0000500001067983 */ /* 0x000ee80000100800 */
[----:B------:R-:W3:Y:S01]  /*f1e0*/  LDL R7, [R1+0x54] ;  /* 0x0000540001077983 */ /* 0x000ee20000100800 */
[----:B------:R-:W-:Y:S03]  /*f1f0*/  WARPSYNC 0xffffffff ;  /* 0xffffffff00007948 */ /* 0x000fe60003800000 */
[----:B------:R-:W-:Y:S01]  /*f200*/  BAR.SYNC.DEFER_BLOCKING 0x4, 0x100 ;  /* 0x0104000000007b1d */ /* 0x000fe20000010000 */
[----:B------:R-:W-:-:S13]  /*f210*/  ISETP.NE.AND P0, PT, R13, RZ, PT ;  /* 0x000000ff0d00720c */ /* 0x000fda0003f05270 */
[----:B---3--:R1:W-:Y:S04]  /*f220*/  @!P0 STS.128 [0x1a080], R4 ;  /* 0x01a08004ff008388 */ /* 0x0083e80000000c00 */
[----:B------:R-:W-:Y:S06]  /*f230*/  BAR.ARV 0x5, 0x100 ;  /* 0x0144000000007b1d */ /* 0x000fec0000002000 */
.L_x_96:
[----:B--2---:R-:W2:Y:S02]  /*f240*/  LDL R0, [R1+0x54] ;  /* 0x0000540001007983 */ /* 0x004ea40000100800 */
[----:B--2---:R-:W-:-:S13]  /*f250*/  ISETP.GE.AND P0, PT, R0, c[0x0][0x53c], PT ;  /* 0x00014f0000007a0c */ /* 0x004fda0003f06270 */
[----:B-1----:R-:W-:Y:S01]  /*f260*/  @P0 CALL.REL.NOINC `(.L_x_113) ;  /* 0x0000001000000944 */ /* 0x002fe20003c00000 */
[----:B------:R-:W-:Y:S05]  /*f270*/  BRA `(.L_x_114) ;  /* 0xffff296000007947 */ /* 0x000fea000383ffff */
.L_x_113:
[----:B------:R-:W-:Y:S05]  /*f280*/  EXIT ;  /* 0x000000000000794d */ /* 0x000fea0003800000 */
.L_x_16:
[----:B------:R-:W-:Y:S01]  /*f290*/  IMAD.MOV.U32 R0, RZ, RZ, R5 ;  /* 0x000000ffff007224 */ /* 0x000fe200078e0005 */
[----:B------:R-:W-:Y:S02]  /*f2a0*/  MOV R3, 0x1 ;  /* 0x0000000100037802 */ /* 0x000fe40000000f00 */
[----:B------:R-:W-:Y:S02]  /*f2b0*/  MOV R2, 0xf2d0 ;  /* 0x0000f2d000027802 */ /* 0x000fe40000000f00 */
[----:B------:R-:W-:Y:S05]  /*f2c0*/  CALL.REL.NOINC `($__internal_2_$__cuda_sm70_shflsync_up_p) ;  /* 0x00001b3000007944 */ /* 0x000fea0003c00000 */
[----:B------:R-:W-:Y:S01]  /*f2d0*/  MOV R0, R4 ;  /* 0x0000000400007202 */ /* 0x000fe20000000f00 */
[----:B------:R-:W-:Y:S05]  /*f2e0*/  BRA `(.L_x_115) ;  /* 0xffff118000007947 */ /* 0x000fea000383ffff */
.L_x_17:
[----:B------:R-:W-:Y:S01]  /*f2f0*/  IMAD.MOV.U32 R0, RZ, RZ, R5 ;  /* 0x000000ffff007224 */ /* 0x000fe200078e0005 */
[----:B------:R-:W-:Y:S02]  /*f300*/  MOV R3, 0x2 ;  /* 0x0000000200037802 */ /* 0x000fe40000000f00 */
[----:B------:R-:W-:Y:S02]  /*f310*/  MOV R2, 0xf330 ;  /* 0x0000f33000027802 */ /* 0x000fe40000000f00 */
[----:B------:R-:W-:Y:S05]  /*f320*/  CALL.REL.NOINC `($__internal_2_$__cuda_sm70_shflsync_up_p) ;  /* 0x00001ad000007944 */ /* 0x000fea0003c00000 */
[----:B------:R-:W-:Y:S01]  /*f330*/  SEL R4, R4, RZ, P4 ;  /* 0x000000ff04047207 */ /* 0x000fe20002000000 */
[----:B------:R-:W-:Y:S01]  /*f340*/  IMAD.MOV.U32 R3, RZ, RZ, 0x4 ;  /* 0x00000004ff037424 */ /* 0x000fe200078e00ff */
[----:B------:R-:W-:-:S03]  /*f350*/  MOV R2, 0xf380 ;  /* 0x0000f38000027802 */ /* 0x000fc60000000f00 */
[----:B------:R-:W-:Y:S02]  /*f360*/  IMAD.IADD R0, R5, 0x1, R4 ;  /* 0x0000000105007824 */ /* 0x000fe400078e0204 */
        /* <DEDUP_REMOVED lines=11> */
[----:B------:R-:W-:Y:S02]  /*f420*/  SEL R4, R4, RZ, P1 ;  /* 0x000000ff04047207 */ /* 0x000fe40000800000 */
[----:B------:R-:W-:Y:S02]  /*f430*/  MOV R3, 0x1f ;  /* 0x0000001f00037802 */ /* 0x000fe40000000f00 */
[----:B------:R-:W-:Y:S01]  /*f440*/  MOV R2, 0xf490 ;  /* 0x0000f49000027802 */ /* 0x000fe20000000f00 */
[----:B------:R-:W-:Y:S02]  /*f450*/  IMAD.IADD R4, R0, 0x1, R4 ;  /* 0x0000000100047824 */ /* 0x000fe400078e0204 */
[----:B------:R-:W-:-:S03]  /*f460*/  IMAD.MOV.U32 R0, RZ, RZ, 0x1f ;  /* 0x0000001fff007424 */ /* 0x000fc600078e00ff */
[----:B------:R1:W-:Y:S04]  /*f470*/  STL [R1], R4 ;  /* 0x0000000401007387 */ /* 0x0003e80000100800 */
[----:B-1----:R-:W-:Y:S05]  /*f480*/  CALL.REL.NOINC `($__internal_1_$__cuda_sm70_shflsync_idx_p) ;  /* 0x000018d000007944 */ /* 0x002fea0003c00000 */
[----:B-1---5:R-:W-:Y:S05]  /*f490*/  BRA `(.L_x_116) ;  /* 0xffff10d000007947 */ /* 0x022fea000383ffff */
.L_x_19:
[----:B------:R-:W-:Y:S02]  /*f4a0*/  SEL R0, RZ, 0x1, P0 ;  /* 0x00000001ff007807 */ /* 0x000fe40000000000 */
[----:B------:R-:W-:Y:S02]  /*f4b0*/  MOV R2, 0xf4d0 ;  /* 0x0000f4d000027802 */ /* 0x000fe40000000f00 */
[----:B------:R-:W-:Y:S05]  /*f4c0*/  CALL.REL.NOINC `($__internal_3_$__cuda_sm70_votesync_ballot) ;  /* 0x0000199000007944 */ /* 0x000fea0003c00000 */
[----:B------:R-:W-:Y:S01]  /*f4d0*/  MOV R5, R0 ;  /* 0x0000000000057202 */ /* 0x000fe20000000f00 */
[----:B------:R-:W-:Y:S05]  /*f4e0*/  BRA `(.L_x_117) ;  /* 0xffff111000007947 */ /* 0x000fea000383ffff */
.L_x_20:
[----:B------:R3:W-:Y:S01]  /*f4f0*/  STL [R1], R8 ;  /* 0x0000000801007387 */ /* 0x0007e20000100800 */
[----:B--2---:R-:W-:Y:S01]  /*f500*/  IMAD.MOV.U32 R3, RZ, RZ, R13 ;  /* 0x000000ffff037224 */ /* 0x004fe200078e000d */
[----:B------:R-:W-:Y:S02]  /*f510*/  MOV R0, 0x1f ;  /* 0x0000001f00007802 */ /* 0x000fe40000000f00 */
[----:B------:R-:W-:Y:S02]  /*f520*/  MOV R2, 0xf540 ;  /* 0x0000f54000027802 */ /* 0x000fe40000000f00 */
[----:B-1-3--:R-:W-:Y:S05]  /*f530*/  CALL.REL.NOINC `($__internal_1_$__cuda_sm70_shflsync_idx_p) ;  /* 0x0000182000007944 */ /* 0x00afea0003c00000 */
[----:B------:R2:W-:Y:S01]  /*f540*/  STL [R1], R7 ;  /* 0x0000000701007387 */ /* 0x0005e20000100800 */
[----:B------:R-:W-:Y:S01]  /*f550*/  IMAD.MOV.U32 R11, RZ, RZ, R0 ;  /* 0x000000ffff0b7224 */ /* 0x000fe200078e0000 */
[----:B------:R-:W-:Y:S01]  /*f560*/  MOV R3, R13 ;  /* 0x0000000d00037202 */ /* 0x000fe20000000f00 */
[----:B------:R-:W-:Y:S01]  /*f570*/  IMAD.MOV.U32 R6, RZ, RZ, RZ ;  /* 0x000000ffff067224 */ /* 0x000fe200078e00ff */
[----:B------:R-:W-:-:S02]  /*f580*/  MOV R0, 0x1f ;  /* 0x0000001f00007802 */ /* 0x000fc40000000f00 */
[----:B------:R-:W-:Y:S02]  /*f590*/  MOV R2, 0xf5b0 ;  /* 0x0000f5b000027802 */ /* 0x000fe40000000f00 */
[----:B-12--5:R-:W-:Y:S05]  /*f5a0*/  CALL.REL.NOINC `($__internal_1_$__cuda_sm70_shflsync_idx_p) ;  /* 0x000017b000007944 */ /* 0x026fea0003c00000 */
[----:B------:R-:W-:Y:S01]  /*f5b0*/  MOV R10, R0 ;  /* 0x00000000000a7202 */ /* 0x000fe20000000f00 */
[----:B-1---5:R-:W-:Y:S05]  /*f5c0*/  BRA `(.L_x_118) ;  /* 0xffff108000007947 */ /* 0x022fea000383ffff */
.L_x_23:
[----:B------:R1:W-:Y:S01]  /*f5d0*/  STL [R1], R4 ;  /* 0x0000000401007387 */ /* 0x0003e20000100800 */
[----:B------:R-:W-:Y:S02]  /*f5e0*/  MOV R0, 0x1f ;  /* 0x0000001f00007802 */ /* 0x000fe40000000f00 */
[----:B------:R-:W-:Y:S02]  /*f5f0*/  MOV R2, 0xf610 ;  /* 0x0000f61000027802 */ /* 0x000fe40000000f00 */
[----:B-1234-:R-:W-:Y:S05]  /*f600*/  CALL.REL.NOINC `($__internal_1_$__cuda_sm70_shflsync_idx_p) ;  /* 0x0000175000007944 */ /* 0x01efea0003c00000 */
[----:B------:R-:W-:Y:S01]  /*f610*/  MOV R6, R0 ;  /* 0x0000000000067202 */ /* 0x000fe20000000f00 */
[----:B-1---5:R-:W-:Y:S05]  /*f620*/  BRA `(.L_x_22) ;  /* 0xffff108000007947 */ /* 0x022fea000383ffff */
.L_x_33:
[----:B------:R1:W-:Y:S01]  /*f630*/  STL [R1], R10 ;  /* 0x0000000a01007387 */ /* 0x0003e20000100800 */
[----:B--2---:R-:W-:Y:S01]  /*f640*/  IMAD.MOV.U32 R3, RZ, RZ, 0x1 ;  /* 0x00000001ff037424 */ /* 0x004fe200078e00ff */
[----:B------:R-:W-:Y:S02]  /*f650*/  MOV R0, 0x181f ;  /* 0x0000181f00007802 */ /* 0x000fe40000000f00 */
[----:B------:R-:W-:Y:S02]  /*f660*/  MOV R2, 0xf680 ;  /* 0x0000f68000027802 */ /* 0x000fe40000000f00 */
[----:B-1----:R-:W-:Y:S05]  /*f670*/  CALL.REL.NOINC `($__internal_1_$__cuda_sm70_shflsync_idx_p) ;  /* 0x000016e000007944 */ /* 0x002fea0003c00000 */
[----:B------:R2:W-:Y:S01]  /*f680*/  STL [R1], R11 ;  /* 0x0000000b01007387 */ /* 0x0005e20000100800 */
[----:B-----5:R-:W-:Y:S01]  /*f690*/  IMAD.MOV.U32 R5, RZ, RZ, R0 ;  /* 0x000000ffff057224 */ /* 0x020fe200078e0000 */
[----:B------:R-:W-:Y:S01]  /*f6a0*/  MOV R3, 0x1 ;  /* 0x0000000100037802 */ /* 0x000fe20000000f00 */
[----:B------:R-:W-:Y:S01]  /*f6b0*/  IMAD.MOV.U32 R0, RZ, RZ, 0x181f ;  /* 0x0000181fff007424 */ /* 0x000fe200078e00ff */
[----:B------:R-:W-:-:S02]  /*f6c0*/  MOV R2, 0xf6e0 ;  /* 0x0000f6e000027802 */ /* 0x000fc40000000f00 */
[----:B-12---:R-:W-:Y:S05]  /*f6d0*/  CALL.REL.NOINC `($__internal_1_$__cuda_sm70_shflsync_idx_p) ;  /* 0x0000168000007944 */ /* 0x006fea0003c00000 */
[----:B-1---5:R-:W-:Y:S05]  /*f6e0*/  BRA `(.L_x_119) ;  /* 0xffff420000007947 */ /* 0x022fea000383ffff */
.L_x_36:
[----:B------:R1:W-:Y:S01]  /*f6f0*/  STL [R1], R5 ;  /* 0x0000000501007387 */ /* 0x0003e20000100800 */
[----:B------:R-:W-:Y:S01]  /*f700*/  IMAD.MOV.U32 R3, RZ, RZ, RZ ;  /* 0x000000ffff037224 */ /* 0x000fe200078e00ff */
[----:B------:R-:W-:-:S02]  /*f710*/  MOV R0, 0x181f ;  /* 0x0000181f00007802 */ /* 0x000fc40000000f00 */
[----:B------:R-:W-:Y:S02]  /*f720*/  MOV R2, 0xf740 ;  /* 0x0000f74000027802 */ /* 0x000fe40000000f00 */
[----:B-1----:R-:W-:Y:S05]  /*f730*/  CALL.REL.NOINC `($__internal_1_$__cuda_sm70_shflsync_idx_p) ;  /* 0x0000162000007944 */ /* 0x002fea0003c00000 */
[----:B-----5:R-:W-:Y:S01]  /*f740*/  MOV R4, R0 ;  /* 0x0000000000047202 */ /* 0x020fe20000000f00 */
[----:B-1----:R-:W-:Y:S05]  /*f750*/  BRA `(.L_x_120) ;  /* 0xffff501000007947 */ /* 0x002fea000383ffff */
.L_x_37:
[----:B------:R3:W-:Y:S01]  /*f760*/  STL [R1], R12 ;  /* 0x0000000c01007387 */ /* 0x0007e20000100800 */
[----:B------:R-:W-:Y:S01]  /*f770*/  IMAD.MOV.U32 R3, RZ, RZ, RZ ;  /* 0x000000ffff037224 */ /* 0x000fe200078e00ff */
[----:B------:R-:W-:Y:S02]  /*f780*/  MOV R0, 0x181f ;  /* 0x0000181f00007802 */ /* 0x000fe40000000f00 */
[----:B------:R-:W-:Y:S02]  /*f790*/  MOV R2, 0xf7b0 ;  /* 0x0000f7b000027802 */ /* 0x000fe40000000f00 */
[----:B-123--:R-:W-:Y:S05]  /*f7a0*/  CALL.REL.NOINC `($__internal_1_$__cuda_sm70_shflsync_idx_p) ;  /* 0x000015b000007944 */ /* 0x00efea0003c00000 */
[----:B-1---5:R-:W-:Y:S05]  /*f7b0*/  BRA `(.L_x_121) ;  /* 0xffff4fd000007947 */ /* 0x022fea000383ffff */
.L_x_40:
[----:B------:R1:W-:Y:S01]  /*f7c0*/  STL [R1], R5 ;  /* 0x0000000501007387 */ /* 0x0003e20000100800 */
[----:B--2---:R-:W-:Y:S01]  /*f7d0*/  IMAD.MOV.U32 R3, RZ, RZ, 0x1 ;  /* 0x00000001ff037424 */ /* 0x004fe200078e00ff */
[----:B----4-:R-:W-:Y:S02]  /*f7e0*/  MOV R0, 0x181f ;  /* 0x0000181f00007802 */ /* 0x010fe40000000f00 */
[----:B------:R-:W-:Y:S02]  /*f7f0*/  MOV R2, 0xf810 ;  /* 0x0000f81000027802 */ /* 0x000fe40000000f00 */
[----:B-1-3--:R-:W-:Y:S05]  /*f800*/  CALL.REL.NOINC `($__internal_1_$__cuda_sm70_shflsync_idx_p) ;  /* 0x0000155000007944 */ /* 0x00afea0003c00000 */
[----:B------:R2:W-:Y:S01]  /*f810*/  STL [R1], R12 ;  /* 0x0000000c01007387 */ /* 0x0005e20000100800 */
[----:B-----5:R-:W-:Y:S01]  /*f820*/  IMAD.MOV.U32 R4, RZ, RZ, R0 ;  /* 0x000000ffff047224 */ /* 0x020fe200078e0000 */
[----:B------:R-:W-:Y:S01]  /*f830*/  MOV R3, 0x1 ;  /* 0x0000000100037802 */ /* 0x000fe20000000f00 */
[----:B------:R-:W-:Y:S01]  /*f840*/  IMAD.MOV.U32 R0, RZ, RZ, 0x181f ;  /* 0x0000181fff007424 */ /* 0x000fe200078e00ff */
[----:B------:R-:W-:-:S02]  /*f850*/  MOV R2, 0xf870 ;  /* 0x0000f87000027802 */ /* 0x000fc40000000f00 */
[----:B-12---:R-:W-:Y:S05]  /*f860*/  CALL.REL.NOINC `($__internal_1_$__cuda_sm70_shflsync_idx_p) ;  /* 0x000014f000007944 */ /* 0x006fea0003c00000 */
[----:B-1---5:R-:W-:Y:S05]  /*f870*/  BRA `(.L_x_122) ;  /* 0xffff511000007947 */ /* 0x022fea000383ffff */
.L_x_41:
[----:B------:R-:W-:Y:S01]  /*f880*/  IMAD.MOV.U32 R132, RZ, RZ, R4 ;  /* 0x000000ffff847224 */ /* 0x000fe200078e0004 */
[----:B------:R-:W-:-:S02]  /*f890*/  MOV R0, 0x2 ;  /* 0x0000000200007802 */ /* 0x000fc40000000f00 */
[----:B------:R-:W-:Y:S02]  /*f8a0*/  MOV R2, 0xf8c0 ;  /* 0x0000f8c000027802 */ /* 0x000fe40000000f00 */
[----:B------:R-:W-:Y:S05]  /*f8b0*/  CALL.REL.NOINC `($__internal_0_$__cuda_sm70_shflsync_bfly_p) ;  /* 0x0000144000007944 */ /* 0x000fea0003c00000 */
[----:B------:R-:W-:Y:S05]  /*f8c0*/  BRA `(.L_x_123) ;  /* 0xffff566000007947 */ /* 0x000fea000383ffff */
.L_x_42:
[----:B------:R-:W-:Y:S01]  /*f8d0*/  IMAD.MOV.U32 R132, RZ, RZ, R4 ;  /* 0x000000ffff847224 */ /* 0x000fe200078e0004 */
[----:B------:R-:W-:Y:S02]  /*f8e0*/  MOV R0, 0x1 ;  /* 0x0000000100007802 */ /* 0x000fe40000000f00 */
[----:B------:R-:W-:Y:S02]  /*f8f0*/  MOV R2, 0xf910 ;  /* 0x0000f91000027802 */ /* 0x000fe40000000f00 */
[----:B------:R-:W-:Y:S05]  /*f900*/  CALL.REL.NOINC `($__internal_0_$__cuda_sm70_shflsync_bfly_p) ;  /* 0x000013f000007944 */ /* 0x000fea0003c00000 */
[----:B------:R-:W-:Y:S01]  /*f910*/  FMNMX.FTZ R134, R4, R0, !PT ;  /* 0x0000000004867209 */ /* 0x000fe20007810000 */
[----:B------:R-:W-:Y:S01]  /*f920*/  IMAD.MOV.U32 R132, RZ, RZ, R5 ;  /* 0x000000ffff847224 */ /* 0x000fe200078e0005 */
[----:B------:R-:W-:Y:S01]  /*f930*/  MOV R2, 0xf960 ;  /* 0x0000f96000027802 */ /* 0x000fe20000000f00 */
[----:B------:R-:W-:Y:S02]  /*f940*/  IMAD.MOV.U32 R0, RZ, RZ, 0x2 ;  /* 0x00000002ff007424 */ /* 0x000fe400078e00ff */
[----:B------:R-:W-:Y:S05]  /*f950*/  CALL.REL.NOINC `($__internal_0_$__cuda_sm70_shflsync_bfly_p) ;  /* 0x000013a000007944 */ /* 0x000fea0003c00000 */
[----:B------:R-:W-:Y:S01]  /*f960*/  FMNMX.FTZ R5, R5, R0, !PT ;  /* 0x0000000005057209 */ /* 0x000fe20007810000 */
[----:B------:R-:W-:Y:S01]  /*f970*/  IMAD.MOV.U32 R0, RZ, RZ, 0x1 ;  /* 0x00000001ff007424 */ /* 0x000fe200078e00ff */
[----:B------:R-:W-:-:S03]  /*f980*/  MOV R2, 0xf9b0 ;  /* 0x0000f9b000027802 */ /* 0x000fc60000000f00 */
[----:B------:R-:W-:Y:S02]  /*f990*/  IMAD.MOV.U32 R132, RZ, RZ, R5 ;  /* 0x000000ffff847224 */ /* 0x000fe400078e0005 */
[----:B------:R-:W-:Y:S05]  /*f9a0*/  CALL.REL.NOINC `($__internal_0_$__cuda_sm70_shflsync_bfly_p) ;  /* 0x0000135000007944 */ /* 0x000fea0003c00000 */
[----:B------:R-:W-:Y:S01]  /*f9b0*/  MOV R3, R0 ;  /* 0x0000000000037202 */ /* 0x000fe20000000f00 */
[----:B------:R-:W-:Y:S05]  /*f9c0*/  BRA `(.L_x_124) ;  /* 0xffff55d000007947 */ /* 0x000fea000383ffff */
.L_x_44:
[----:B-1--4-:R-:W-:Y:S01]  /*f9d0*/  MOV R0, 0x181f ;  /* 0x0000181f00007802 */ /* 0x012fe20000000f00 */
[----:B------:R1:W-:Y:S01]  /*f9e0*/  STL [R1], R6 ;  /* 0x0000000601007387 */ /* 0x0003e20000100800 */
[----:B------:R-:W-:Y:S01]  /*f9f0*/  MOV R2, 0xfa20 ;  /* 0x0000fa2000027802 */ /* 0x000fe20000000f00 */
[----:B------:R-:W-:Y:S02]  /*fa00*/  IMAD.MOV.U32 R3, RZ, RZ, RZ ;  /* 0x000000ffff037224 */ /* 0x000fe400078e00ff */
[----:B-1----:R-:W-:Y:S05]  /*fa10*/  CALL.REL.NOINC `($__internal_1_$__cuda_sm70_shflsync_idx_p) ;  /* 0x0000134000007944 */ /* 0x002fea0003c00000 */
[----:B-1---5:R-:W-:-:S05]  /*fa20*/  BRA `(.L_x_125) ;  /* 0xffff6bb000007947 */ /* 0x022fca000383ffff */
.L_x_47:
[----:B------:R-:W-:Y:S01]  /*fa30*/  MOV R0, 0x181f ;  /* 0x0000181f00007802 */ /* 0x000fe20000000f00 */
[----:B------:R2:W-:Y:S01]  /*fa40*/  STL [R1], R6 ;  /* 0x0000000601007387 */ /* 0x0005e20000100800 */
[----:B------:R-:W-:Y:S01]  /*fa50*/  MOV R2, 0xfa80 ;  /* 0x0000fa8000027802 */ /* 0x000fe20000000f00 */
[----:B------:R-:W-:Y:S02]  /*fa60*/  IMAD.MOV.U32 R3, RZ, RZ, 0x1 ;  /* 0x00000001ff037424 */ /* 0x000fe400078e00ff */
[----:B-12---:R-:W-:Y:S05]  /*fa70*/  CALL.REL.NOINC `($__internal_1_$__cuda_sm70_shflsync_idx_p) ;  /* 0x000012e000007944 */ /* 0x006fea0003c00000 */
[----:B------:R-:W-:Y:S01]  /*fa80*/  MOV R3, 0x1 ;  /* 0x0000000100037802 */ /* 0x000fe20000000f00 */
[----:B------:R2:W-:Y:S01]  /*fa90*/  STL [R1], R7 ;  /* 0x0000000701007387 */ /* 0x0005e20000100800 */
[----:B-----5:R-:W-:Y:S01]  /*faa0*/  IMAD.MOV.U32 R4, RZ, RZ, R0 ;  /* 0x000000ffff047224 */ /* 0x020fe200078e0000 */
[----:B------:R-:W-:Y:S01]  /*fab0*/  MOV R2, 0xfae0 ;  /* 0x0000fae000027802 */ /* 0x000fe20000000f00 */
[----:B------:R-:W-:Y:S02]  /*fac0*/  IMAD.MOV.U32 R0, RZ, RZ, 0x181f ;  /* 0x0000181fff007424 */ /* 0x000fe400078e00ff */
[----:B-12---:R-:W-:Y:S05]  /*fad0*/  CALL.REL.NOINC `($__internal_1_$__cuda_sm70_shflsync_idx_p) ;  /* 0x0000128000007944 */ /* 0x006fea0003c00000 */
[----:B-1---5:R-:W-:-:S05]  /*fae0*/  BRA `(.L_x_126) ;  /* 0xffff6d0000007947 */ /* 0x022fca000383ffff */
.L_x_50:
[----:B------:R-:W-:Y:S01]  /*faf0*/  MOV R0, 0x181f ;  /* 0x0000181f00007802 */ /* 0x000fe20000000f00 */
[----:B------:R1:W-:Y:S01]  /*fb00*/  STL [R1], R169 ;  /* 0x000000a901007387 */ /* 0x0003e20000100800 */
[----:B------:R-:W-:Y:S01]  /*fb10*/  MOV R2, 0xfb40 ;  /* 0x0000fb4000027802 */ /* 0x000fe20000000f00 */
[----:B------:R-:W-:Y:S02]  /*fb20*/  IMAD.MOV.U32 R3, RZ, RZ, RZ ;  /* 0x000000ffff037224 */ /* 0x000fe400078e00ff */
[----:B-1----:R-:W-:Y:S05]  /*fb30*/  CALL.REL.NOINC `($__internal_1_$__cuda_sm70_shflsync_idx_p) ;  /* 0x0000122000007944 */ /* 0x002fea0003c00000 */
[----:B------:R-:W-:Y:S01]  /*fb40*/  MOV R132, R0 ;  /* 0x0000000000847202 */ /* 0x000fe20000000f00 */
[----:B-1---5:R-:W-:-:S05]  /*fb50*/  BRA `(.L_x_127) ;  /* 0xffff7a8000007947 */ /* 0x022fca000383ffff */
.L_x_51:
[----:B------:R-:W-:Y:S01]  /*fb60*/  MOV R0, 0x181f ;  /* 0x0000181f00007802 */ /* 0x000fe20000000f00 */
[----:B------:R3:W-:Y:S01]  /*fb70*/  STL [R1], R172 ;  /* 0x000000ac01007387 */ /* 0x0007e20000100800 */
[----:B------:R-:W-:Y:S01]  /*fb80*/  MOV R2, 0xfbb0 ;  /* 0x0000fbb000027802 */ /* 0x000fe20000000f00 */
[----:B------:R-:W-:Y:S02]  /*fb90*/  IMAD.MOV.U32 R3, RZ, RZ, RZ ;  /* 0x000000ffff037224 */ /* 0x000fe400078e00ff */
[----:B-123--:R-:W-:Y:S05]  /*fba0*/  CALL.REL.NOINC `($__internal_1_$__cuda_sm70_shflsync_idx_p) ;  /* 0x000011b000007944 */ /* 0x00efea0003c00000 */
[----:B-1---5:R-:W-:-:S05]  /*fbb0*/  BRA `(.L_x_128) ;  /* 0xffff7a4000007947 */ /* 0x022fca000383ffff */
.L_x_52:
[----:B------:R-:W-:Y:S01]  /*fbc0*/  MOV R0, 0x181f ;  /* 0x0000181f00007802 */ /* 0x000fe20000000f00 */
[----:B------:R2:W-:Y:S01]  /*fbd0*/  STL [R1], R169 ;  /* 0x000000a901007387 */ /* 0x0005e20000100800 */
[----:B----4-:R-:W-:Y:S01]  /*fbe0*/  MOV R2, 0xfc10 ;  /* 0x0000fc1000027802 */ /* 0x010fe20000000f00 */
[----:B------:R-:W-:Y:S03]  /*fbf0*/  IMAD.MOV.U32 R3, RZ, RZ, 0x1 ;  /* 0x00000001ff037424 */ /* 0x000fe600078e00ff */
[----:B-123--:R-:W-:Y:S05]  /*fc00*/  CALL.REL.NOINC `($__internal_1_$__cuda_sm70_shflsync_idx_p) ;  /* 0x0000115000007944 */ /* 0x00efea0003c00000 */
[----:B------:R-:W-:Y:S01]  /*fc10*/  MOV R3, 0x1 ;  /* 0x0000000100037802 */ /* 0x000fe20000000f00 */
[----:B------:R2:W-:Y:S01]  /*fc20*/  STL [R1], R172 ;  /* 0x000000ac01007387 */ /* 0x0005e20000100800 */
[----:B------:R-:W-:Y:S01]  /*fc30*/  IMAD.MOV.U32 R132, RZ, RZ, R0 ;  /* 0x000000ffff847224 */ /* 0x000fe200078e0000 */
[----:B------:R-:W-:Y:S01]  /*fc40*/  MOV R2, 0xfc70 ;  /* 0x0000fc7000027802 */ /* 0x000fe20000000f00 */
[----:B------:R-:W-:Y:S02]  /*fc50*/  IMAD.MOV.U32 R0, RZ, RZ, 0x181f ;  /* 0x0000181fff007424 */ /* 0x000fe400078e00ff */
[----:B-12--5:R-:W-:Y:S05]  /*fc60*/  CALL.REL.NOINC `($__internal_1_$__cuda_sm70_shflsync_idx_p) ;  /* 0x000010f000007944 */ /* 0x026fea0003c00000 */
[----:B-1---5:R-:W-:-:S05]  /*fc70*/  BRA `(.L_x_129) ;  /* 0xffff7b5000007947 */ /* 0x022fca000383ffff */
.L_x_53:
[----:B------:R-:W-:Y:S02]  /*fc80*/  MOV R0, 0x2 ;  /* 0x0000000200007802 */ /* 0x000fe40000000f00 */
[----:B------:R-:W-:Y:S02]  /*fc90*/  MOV R2, 0xfcb0 ;  /* 0x0000fcb000027802 */ /* 0x000fe40000000f00 */
[----:B------:R-:W-:Y:S05]  /*fca0*/  CALL.REL.NOINC `($__internal_0_$__cuda_sm70_shflsync_bfly_p) ;  /* 0x0000105000007944 */ /* 0x000fea0003c00000 */
[----:B------:R-:W-:-:S05]  /*fcb0*/  BRA `(.L_x_130) ;  /* 0xffff7e6000007947 */ /* 0x000fca000383ffff */
.L_x_54:
        /* <DEDUP_REMOVED lines=10> */
[----:B------:R-:W-:Y:S02]  /*fd60*/  MOV R2, 0xfd80 ;  /* 0x0000fd8000027802 */ /* 0x000fe40000000f00 */
[----:B------:R-:W-:Y:S05]  /*fd70*/  CALL.REL.NOINC `($__internal_0_$__cuda_sm70_shflsync_bfly_p) ;  /* 0x00000f8000007944 */ /* 0x000fea0003c00000 */
[----:B------:R-:W-:-:S05]  /*fd80*/  BRA `(.L_x_131) ;  /* 0xffff7e0000007947 */ /* 0x000fca000383ffff */
.L_x_56:
[----:B------:R1:W5:Y:S01]  /*fd90*/  LDL R132, [R1+0x4] ;  /* 0x0000040001847983 */ /* 0x0003620000100800 */
[----:B------:R-:W-:-:S02]  /*fda0*/  MOV R0, 0x2 ;  /* 0x0000000200007802 */ /* 0x000fc40000000f00 */
[----:B------:R-:W-:Y:S02]  /*fdb0*/  MOV R2, 0xfdd0 ;  /* 0x0000fdd000027802 */ /* 0x000fe40000000f00 */
[----:B-1---5:R-:W-:Y:S05]  /*fdc0*/  CALL.REL.NOINC `($__internal_0_$__cuda_sm70_shflsync_bfly_p) ;  /* 0x00000f3000007944 */ /* 0x022fea0003c00000 */
[----:B------:R-:W2:Y:S02]  /*fdd0*/  LDL.LU R2, [R1+0x4] ;  /* 0x0000040001027983 */ /* 0x000ea40000300800 */
[----:B--2---:R-:W-:Y:S01]  /*fde0*/  FADD.FTZ R132, R2, R0 ;  /* 0x0000000002847221 */ /* 0x004fe20000010000 */
[----:B------:R-:W-:Y:S02]  /*fdf0*/  MOV R0, 0x1 ;  /* 0x0000000100007802 */ /* 0x000fe40000000f00 */
[----:B------:R-:W-:Y:S02]  /*fe00*/  MOV R2, 0xfe20 ;  /* 0x0000fe2000027802 */ /* 0x000fe40000000f00 */
[----:B------:R-:W-:Y:S05]  /*fe10*/  CALL.REL.NOINC `($__internal_0_$__cuda_sm70_shflsync_bfly_p) ;  /* 0x00000ee000007944 */ /* 0x000fea0003c00000 */
[----:B------:R-:W-:Y:S02]  /*fe20*/  FADD.FTZ R4, R132, R0 ;  /* 0x0000000084047221 */ /* 0x000fe40000010000 */
[----:B------:R1:W5:Y:S01]  /*fe30*/  LDL R132, [R1+0x8] ;  /* 0x0000080001847983 */ /* 0x0003620000100800 */
[----:B------:R-:W-:Y:S02]  /*fe40*/  MOV R0, 0x2 ;  /* 0x0000000200007802 */ /* 0x000fe40000000f00 */
[----:B------:R-:W-:-:S02]  /*fe50*/  MOV R2, 0xfe70 ;  /* 0x0000fe7000027802 */ /* 0x000fc40000000f00 */
[----:B-1---5:R-:W-:Y:S05]  /*fe60*/  CALL.REL.NOINC `($__internal_0_$__cuda_sm70_shflsync_bfly_p) ;  /* 0x00000e9000007944 */ /* 0x022fea0003c00000 */
[----:B------:R-:W2:Y:S02]  /*fe70*/  LDL.LU R2, [R1+0x8] ;  /* 0x0000080001027983 */ /* 0x000ea40000300800 */
[----:B--2---:R-:W-:Y:S01]  /*fe80*/  FADD.FTZ R5, R2, R0 ;  /* 0x0000000002057221 */ /* 0x004fe20000010000 */
[----:B------:R-:W-:-:S02]  /*fe90*/  MOV R0, 0x1 ;  /* 0x0000000100007802 */ /* 0x000fc40000000f00 */
[----:B------:R-:W-:Y:S02]  /*fea0*/  MOV R2, 0xfed0 ;  /* 0x0000fed000027802 */ /* 0x000fe40000000f00 */
[----:B------:R-:W-:Y:S02]  /*feb0*/  MOV R132, R5 ;  /* 0x0000000500847202 */ /* 0x000fe40000000f00 */
[----:B------:R-:W-:Y:S05]  /*fec0*/  CALL.REL.NOINC `($__internal_0_$__cuda_sm70_shflsync_bfly_p) ;  /* 0x00000e3000007944 */ /* 0x000fea0003c00000 */
[----:B------:R-:W-:Y:S01]  /*fed0*/  MOV R3, R0 ;  /* 0x0000000000037202 */ /* 0x000fe20000000f00 */
[----:B------:R-:W-:Y:S05]  /*fee0*/  BRA `(.L_x_132) ;  /* 0xffff95c000007947 */ /* 0x000fea000383ffff */
.L_x_63:
[----:B--234-:R2:W-:Y:S01]  /*fef0*/  STL [R1], R5 ;  /* 0x0000000501007387 */ /* 0x01c5e20000100800 */
[----:B------:R-:W-:Y:S01]  /*ff00*/  IMAD.MOV.U32 R3, RZ, RZ, RZ ;  /* 0x000000ffff037224 */ /* 0x000fe200078e00ff */
[----:B------:R-:W-:Y:S02]  /*ff10*/  MOV R0, 0x181f ;  /* 0x0000181f00007802 */ /* 0x000fe40000000f00 */
[----:B------:R-:W-:Y:S02]  /*ff20*/  MOV R2, 0xff40 ;  /* 0x0000ff4000027802 */ /* 0x000fe40000000f00 */
[----:B-12---:R-:W-:Y:S05]  /*ff30*/  CALL.REL.NOINC `($__internal_1_$__cuda_sm70_shflsync_idx_p) ;  /* 0x00000e2000007944 */ /* 0x006fea0003c00000 */
[----:B-----5:R-:W-:Y:S01]  /*ff40*/  MOV R4, R0 ;  /* 0x0000000000047202 */ /* 0x020fe20000000f00 */
[----:B-1----:R-:W-:Y:S05]  /*ff50*/  BRA `(.L_x_133) ;  /* 0xffffb26000007947 */ /* 0x002fea000383ffff */
.L_x_64:
[----:B------:R4:W-:Y:S01]  /*ff60*/  STL [R1], R14 ;  /* 0x0000000e01007387 */ /* 0x0009e20000100800 */
[----:B------:R-:W-:Y:S01]  /*ff70*/  IMAD.MOV.U32 R3, RZ, RZ, RZ ;  /* 0x000000ffff037224 */ /* 0x000fe200078e00ff */
[----:B------:R-:W-:-:S02]  /*ff80*/  MOV R0, 0x181f ;  /* 0x0000181f00007802 */ /* 0x000fc40000000f00 */
[----:B------:R-:W-:Y:S02]  /*ff90*/  MOV R2, 0xffb0 ;  /* 0x0000ffb000027802 */ /* 0x000fe40000000f00 */
[----:B-1234-:R-:W-:Y:S05]  /*ffa0*/  CALL.REL.NOINC `($__internal_1_$__cuda_sm70_shflsync_idx_p) ;  /* 0x00000db000007944 */ /* 0x01efea0003c00000 */
[----:B-1---5:R-:W-:Y:S05]  /*ffb0*/  BRA `(.L_x_134) ;  /* 0xffffb22000007947 */ /* 0x022fea000383ffff */
.L_x_67:
[----:B------:R4:W-:Y:S01]  /*ffc0*/  STL [R1], R5 ;  /* 0x0000000501007387 */ /* 0x0009e20000100800 */
[----:B--2---:R-:W-:Y:S01]  /*ffd0*/  IMAD.MOV.U32 R3, RZ, RZ, 0x1 ;  /* 0x00000001ff037424 */ /* 0x004fe200078e00ff */
[----:B------:R-:W-:Y:S02]  /*ffe0*/  MOV R0, 0x181f ;  /* 0x0000181f00007802 */ /* 0x000fe40000000f00 */
[----:B------:R-:W-:Y:S02]  /*fff0*/  MOV R2, 0x10010 ;  /* 0x0001001000027802 */ /* 0x000fe40000000f00 */
[----:B-1-34-:R-:W-:Y:S05]  /*10000*/  CALL.REL.NOINC `($__internal_1_$__cuda_sm70_shflsync_idx_p) ;  /* 0x00000d5000007944 */ /* 0x01afea0003c00000 */
[----:B------:R2:W-:Y:S01]  /*10010*/  STL [R1], R14 ;  /* 0x0000000e01007387 */ /* 0x0005e20000100800 */
[----:B-----5:R-:W-:Y:S01]  /*10020*/  IMAD.MOV.U32 R4, RZ, RZ, R0 ;  /* 0x000000ffff047224 */ /* 0x020fe200078e0000 */
[----:B------:R-:W-:Y:S01]  /*10030*/  MOV R3, 0x1 ;  /* 0x0000000100037802 */ /* 0x000fe20000000f00 */
[----:B------:R-:W-:Y:S01]  /*10040*/  IMAD.MOV.U32 R0, RZ, RZ, 0x181f ;  /* 0x0000181fff007424 */ /* 0x000fe200078e00ff */
[----:B------:R-:W-:Y:S02]  /*10050*/  MOV R2, 0x10070 ;  /* 0x0001007000027802 */ /* 0x000fe40000000f00 */
[----:B-12---:R-:W-:Y:S05]  /*10060*/  CALL.REL.NOINC `($__internal_1_$__cuda_sm70_shflsync_idx_p) ;  /* 0x00000cf000007944 */ /* 0x006fea0003c00000 */
[----:B-1---5:R-:W-:Y:S05]  /*10070*/  BRA `(.L_x_135) ;  /* 0xffffb3d000007947 */ /* 0x022fea000383ffff */
.L_x_70:
[----:B------:R3:W-:Y:S01]  /*10080*/  STL [R1], R5 ;  /* 0x0000000501007387 */ /* 0x0007e20000100800 */
[----:B-1----:R-:W-:Y:S01]  /*10090*/  IMAD.MOV.U32 R3, RZ, RZ, 0x2 ;  /* 0x00000002ff037424 */ /* 0x002fe200078e00ff */
[----:B--2---:R-:W-:-:S02]  /*100a0*/  MOV R0, 0x181f ;  /* 0x0000181f00007802 */ /* 0x004fc40000000f00 */
[----:B------:R-:W-:Y:S02]  /*100b0*/  MOV R2, 0x100d0 ;  /* 0x000100d000027802 */ /* 0x000fe40000000f00 */
[----:B---34-:R-:W-:Y:S05]  /*100c0*/  CALL.REL.NOINC `($__internal_1_$__cuda_sm70_shflsync_idx_p) ;  /* 0x00000c9000007944 */ /* 0x018fea0003c00000 */
[----:B-----5:R-:W-:Y:S01]  /*100d0*/  MOV R4, R0 ;  /* 0x0000000000047202 */ /* 0x020fe20000000f00 */
[----:B-1----:R-:W-:Y:S05]  /*100e0*/  BRA `(.L_x_136) ;  /* 0xffffb57000007947 */ /* 0x002fea000383ffff */
.L_x_71:
[----:B------:R4:W-:Y:S01]  /*100f0*/  STL [R1], R14 ;  /* 0x0000000e01007387 */ /* 0x0009e20000100800 */
[----:B-1----:R-:W-:Y:S01]  /*10100*/  IMAD.MOV.U32 R3, RZ, RZ, 0x2 ;  /* 0x00000002ff037424 */ /* 0x002fe200078e00ff */
[----:B--2---:R-:W-:Y:S02]  /*10110*/  MOV R0, 0x181f ;  /* 0x0000181f00007802 */ /* 0x004fe40000000f00 */
[----:B------:R-:W-:Y:S02]  /*10120*/  MOV R2, 0x10140 ;  /* 0x0001014000027802 */ /* 0x000fe40000000f00 */
[----:B---34-:R-:W-:Y:S05]  /*10130*/  CALL.REL.NOINC `($__internal_1_$__cuda_sm70_shflsync_idx_p) ;  /* 0x00000c2000007944 */ /* 0x018fea0003c00000 */
[----:B-1---5:R-:W-:Y:S05]  /*10140*/  BRA `(.L_x_137) ;  /* 0xffffb53000007947 */ /* 0x022fea000383ffff */
.L_x_74:
[----:B------:R1:W-:Y:S02]  /*10150*/  STL [R1], R5 ;  /* 0x0000000501007387 */ /* 0x0003e40000100800 */
[----:B-1----:R-:W-:Y:S01]  /*10160*/  IMAD.MOV.U32 R3, RZ, RZ, 0x3 ;  /* 0x00000003ff037424 */ /* 0x002fe200078e00ff */
[----:B----4-:R-:W-:Y:S02]  /*10170*/  MOV R0, 0x181f ;  /* 0x0000181f00007802 */ /* 0x010fe40000000f00 */
[----:B------:R-:W-:-:S02]  /*10180*/  MOV R2, 0x101a0 ;  /* 0x000101a000027802 */ /* 0x000fc40000000f00 */
[----:B--23--:R-:W-:Y:S05]  /*10190*/  CALL.REL.NOINC `($__internal_1_$__cuda_sm70_shflsync_idx_p) ;  /* 0x00000bc000007944 */ /* 0x00cfea0003c00000 */
[----:B------:R2:W-:Y:S01]  /*101a0*/  STL [R1], R14 ;  /* 0x0000000e01007387 */ /* 0x0005e20000100800 */
[----:B-----5:R-:W-:Y:S01]  /*101b0*/  IMAD.MOV.U32 R4, RZ, RZ, R0 ;  /* 0x000000ffff047224 */ /* 0x020fe200078e0000 */
[----:B------:R-:W-:Y:S01]  /*101c0*/  MOV R3, 0x3 ;  /* 0x0000000300037802 */ /* 0x000fe20000000f00 */
[----:B------:R-:W-:Y:S01]  /*101d0*/  IMAD.MOV.U32 R0, RZ, RZ, 0x181f ;  /* 0x0000181fff007424 */ /* 0x000fe200078e00ff */
[----:B------:R-:W-:-:S02]  /*101e0*/  MOV R2, 0x10200 ;  /* 0x0001020000027802 */ /* 0x000fc40000000f00 */
[----:B-12---:R-:W-:Y:S05]  /*101f0*/  CALL.REL.NOINC `($__internal_1_$__cuda_sm70_shflsync_idx_p) ;  /* 0x00000b6000007944 */ /* 0x006fea0003c00000 */
[----:B-1---5:R-:W-:Y:S05]  /*10200*/  BRA `(.L_x_138) ;  /* 0xffffb69000007947 */ /* 0x022fea000383ffff */
.L_x_76:
[----:B------:R1:W-:Y:S01]  /*10210*/  STL [R1], R5 ;  /* 0x0000000501007387 */ /* 0x0003e20000100800 */
[----:B------:R-:W-:Y:S01]  /*10220*/  IMAD.MOV.U32 R3, RZ, RZ, RZ ;  /* 0x000000ffff037224 */ /* 0x000fe200078e00ff */
[----:B------:R-:W-:-:S02]  /*10230*/  MOV R0, 0x1c1f ;  /* 0x00001c1f00007802 */ /* 0x000fc40000000f00 */
[----:B------:R-:W-:Y:S02]  /*10240*/  MOV R2, 0x10260 ;  /* 0x0001026000027802 */ /* 0x000fe40000000f00 */
[----:B-1----:R-:W-:Y:S05]  /*10250*/  CALL.REL.NOINC `($__internal_1_$__cuda_sm70_shflsync_idx_p) ;  /* 0x00000b0000007944 */ /* 0x002fea0003c00000 */
[----:B-----5:R-:W-:Y:S01]  /*10260*/  MOV R4, R0 ;  /* 0x0000000000047202 */ /* 0x020fe20000000f00 */
[----:B-1----:R-:W-:Y:S05]  /*10270*/  BRA `(.L_x_139) ;  /* 0xffffba2000007947 */ /* 0x002fea000383ffff */
.L_x_77:
[----:B------:R3:W-:Y:S01]  /*10280*/  STL [R1], R12 ;  /* 0x0000000c01007387 */ /* 0x0007e20000100800 */
[----:B------:R-:W-:Y:S01]  /*10290*/  IMAD.MOV.U32 R3, RZ, RZ, RZ ;  /* 0x000000ffff037224 */ /* 0x000fe200078e00ff */
[----:B------:R-:W-:Y:S02]  /*102a0*/  MOV R0, 0x1c1f ;  /* 0x00001c1f00007802 */ /* 0x000fe40000000f00 */
[----:B------:R-:W-:Y:S02]  /*102b0*/  MOV R2, 0x102d0 ;  /* 0x000102d000027802 */ /* 0x000fe40000000f00 */
[----:B-123--:R-:W-:Y:S05]  /*102c0*/  CALL.REL.NOINC `($__internal_1_$__cuda_sm70_shflsync_idx_p) ;  /* 0x00000a9000007944 */ /* 0x00efea0003c00000 */
[----:B-1---5:R-:W-:Y:S05]  /*102d0*/  BRA `(.L_x_140) ;  /* 0xffffb9e000007947 */ /* 0x022fea000383ffff */
.L_x_80:
        /* <DEDUP_REMOVED lines=12> */
.L_x_84:
[----:B------:R1:W-:Y:S01]  /*103a0*/  STL [R1], R5 ;  /* 0x0000000501007387 */ /* 0x0003e20000100800 */
[----:B------:R-:W-:Y:S01]  /*103b0*/  IMAD.MOV.U32 R3, RZ, RZ, RZ ;  /* 0x000000ffff037224 */ /* 0x000fe200078e00ff */
[----:B------:R-:W-:-:S02]  /*103c0*/  MOV R0, 0x181f ;  /* 0x0000181f00007802 */ /* 0x000fc40000000f00 */
[----:B------:R-:W-:Y:S02]  /*103d0*/  MOV R2, 0x103f0 ;  /* 0x000103f000027802 */ /* 0x000fe40000000f00 */
[----:B-1----:R-:W-:Y:S05]  /*103e0*/  CALL.REL.NOINC `($__internal_1_$__cuda_sm70_shflsync_idx_p) ;  /* 0x0000097000007944 */ /* 0x002fea0003c00000 */
[----:B-----5:R-:W-:Y:S01]  /*103f0*/  MOV R4, R0 ;  /* 0x0000000000047202 */ /* 0x020fe20000000f00 */
[----:B-1----:R-:W-:Y:S05]  /*10400*/  BRA `(.L_x_142) ;  /* 0xffffd94000007947 */ /* 0x002fea000383ffff */
.L_x_85:
[----:B------:R3:W-:Y:S01]  /*10410*/  STL [R1], R14 ;  /* 0x0000000e01007387 */ /* 0x0007e20000100800 */
[----:B------:R-:W-:Y:S01]  /*10420*/  IMAD.MOV.U32 R3, RZ, RZ, RZ ;  /* 0x000000ffff037224 */ /* 0x000fe200078e00ff */
[----:B------:R-:W-:Y:S02]  /*10430*/  MOV R0, 0x181f ;  /* 0x0000181f00007802 */ /* 0x000fe40000000f00 */
[----:B------:R-:W-:Y:S02]  /*10440*/  MOV R2, 0x10460 ;  /* 0x0001046000027802 */ /* 0x000fe40000000f00 */
[----:B-123--:R-:W-:Y:S05]  /*10450*/  CALL.REL.NOINC `($__internal_1_$__cuda_sm70_shflsync_idx_p) ;  /* 0x0000090000007944 */ /* 0x00efea0003c00000 */
[----:B-1---5:R-:W-:Y:S05]  /*10460*/  BRA `(.L_x_143) ;  /* 0xffffd90000007947 */ /* 0x022fea000383ffff */
.L_x_88:
        /* <DEDUP_REMOVED lines=12> */
.L_x_91:
[----:B------:R2:W-:Y:S01]  /*10530*/  STL [R1], R5 ;  /* 0x0000000501007387 */ /* 0x0005e20000100800 */
[----:B-1----:R-:W-:Y:S01]  /*10540*/  IMAD.MOV.U32 R3, RZ, RZ, 0x2 ;  /* 0x00000002ff037424 */ /* 0x002fe200078e00ff */
[----:B----4-:R-:W-:-:S02]  /*10550*/  MOV R0, 0x181f ;  /* 0x0000181f00007802 */ /* 0x010fc40000000f00 */
[----:B------:R-:W-:Y:S02]  /*10560*/  MOV R2, 0x10580 ;  /* 0x0001058000027802 */ /* 0x000fe40000000f00 */
[----:B--23--:R-:W-:Y:S05]  /*10570*/  CALL.REL.NOINC `($__internal_1_$__cuda_sm70_shflsync_idx_p) ;  /* 0x000007e000007944 */ /* 0x00cfea0003c00000 */
[----:B-----5:R-:W-:Y:S01]  /*10580*/  MOV R4, R0 ;  /* 0x0000000000047202 */ /* 0x020fe20000000f00 */
[----:B-1----:R-:W-:Y:S05]  /*10590*/  BRA `(.L_x_145) ;  /* 0xffffdc6000007947 */ /* 0x002fea000383ffff */
.L_x_92:
[----:B------:R1:W-:Y:S01]  /*105a0*/  STL [R1], R14 ;  /* 0x0000000e01007387 */ /* 0x0003e20000100800 */
[----:B------:R-:W-:Y:S01]  /*105b0*/  IMAD.MOV.U32 R3, RZ, RZ, 0x2 ;  /* 0x00000002ff037424 */ /* 0x000fe200078e00ff */
[----:B----4-:R-:W-:Y:S02]  /*105c0*/  MOV R0, 0x181f ;  /* 0x0000181f00007802 */ /* 0x010fe40000000f00 */
[----:B------:R-:W-:Y:S02]  /*105d0*/  MOV R2, 0x105f0 ;  /* 0x000105f000027802 */ /* 0x000fe40000000f00 */
[----:B-123--:R-:W-:Y:S05]  /*105e0*/  CALL.REL.NOINC `($__internal_1_$__cuda_sm70_shflsync_idx_p) ;  /* 0x0000077000007944 */ /* 0x00efea0003c00000 */
[----:B-1---5:R-:W-:Y:S05]  /*105f0*/  BRA `(.L_x_146) ;  /* 0xffffdc2000007947 */ /* 0x022fea000383ffff */
.L_x_95:
[----:B------:R3:W-:Y:S01]  /*10600*/  STL [R1], R5 ;  /* 0x0000000501007387 */ /* 0x0007e20000100800 */
[----:B-1----:R-:W-:Y:S01]  /*10610*/  IMAD.MOV.U32 R3, RZ, RZ, 0x3 ;  /* 0x00000003ff037424 */ /* 0x002fe200078e00ff */
[----:B------:R-:W-:Y:S02]  /*10620*/  MOV R0, 0x181f ;  /* 0x0000181f00007802 */ /* 0x000fe40000000f00 */
[----:B------:R-:W-:Y:S02]  /*10630*/  MOV R2, 0x10650 ;  /* 0x0001065000027802 */ /* 0x000fe40000000f00 */
[----:B--234-:R-:W-:Y:S05]  /*10640*/  CALL.REL.NOINC `($__internal_1_$__cuda_sm70_shflsync_idx_p) ;  /* 0x0000071000007944 */ /* 0x01cfea0003c00000 */
[----:B------:R2:W-:Y:S01]  /*10650*/  STL [R1], R14 ;  /* 0x0000000e01007387 */ /* 0x0005e20000100800 */
[----:B-----5:R-:W-:Y:S01]  /*10660*/  IMAD.MOV.U32 R4, RZ, RZ, R0 ;  /* 0x000000ffff047224 */ /* 0x020fe200078e0000 */
[----:B------:R-:W-:Y:S01]  /*10670*/  MOV R3, 0x3 ;  /* 0x0000000300037802 */ /* 0x000fe20000000f00 */
[----:B------:R-:W-:Y:S01]  /*10680*/  IMAD.MOV.U32 R0, RZ, RZ, 0x181f ;  /* 0x0000181fff007424 */ /* 0x000fe200078e00ff */
[----:B------:R-:W-:-:S02]  /*10690*/  MOV R2, 0x106b0 ;  /* 0x000106b000027802 */ /* 0x000fc40000000f00 */
[----:B-12---:R-:W-:Y:S05]  /*106a0*/  CALL.REL.NOINC `($__internal_1_$__cuda_sm70_shflsync_idx_p) ;  /* 0x000006b000007944 */ /* 0x006fea0003c00000 */
[----:B-1---5:R-:W-:Y:S05]  /*106b0*/  BRA `(.L_x_147) ;  /* 0xffffdd8000007947 */ /* 0x022fea000383ffff */
.L_x_97:
[----:B------:R1:W-:Y:S01]  /*106c0*/  STL [R1], R102 ;  /* 0x0000006601007387 */ /* 0x0003e20000100800 */
[----:B------:R-:W-:Y:S01]  /*106d0*/  IMAD.MOV.U32 R3, RZ, RZ, RZ ;  /* 0x000000ffff037224 */ /* 0x000fe200078e00ff */
[----:B------:R-:W-:-:S02]  /*106e0*/  MOV R0, 0x1f ;  /* 0x0000001f00007802 */ /* 0x000fc40000000f00 */
[----:B------:R-:W-:Y:S02]  /*106f0*/  MOV R2, 0x10710 ;  /* 0x0001071000027802 */ /* 0x000fe40000000f00 */
[----:B-1----:R-:W-:Y:S05]  /*10700*/  CALL.REL.NOINC `($__internal_1_$__cuda_sm70_shflsync_idx_p) ;  /* 0x0000065000007944 */ /* 0x002fea0003c00000 */
[----:B------:R-:W-:Y:S01]  /*10710*/  MOV R9, R0 ;  /* 0x0000000000097202 */ /* 0x000fe20000000f00 */
[----:B-1---5:R-:W-:Y:S05]  /*10720*/  BRA `(.L_x_148) ;  /* 0xffffdfe000007947 */ /* 0x022fea000383ffff */
.L_x_98:
[----:B------:R3:W-:Y:S01]  /*10730*/  STL [R1], R102 ;  /* 0x0000006601007387 */ /* 0x0007e20000100800 */
[----:B------:R-:W-:Y:S01]  /*10740*/  IMAD.MOV.U32 R3, RZ, RZ, 0x1 ;  /* 0x00000001ff037424 */ /* 0x000fe200078e00ff */
[----:B------:R-:W-:Y:S02]  /*10750*/  MOV R0, 0x1f ;  /* 0x0000001f00007802 */ /* 0x000fe40000000f00 */
[----:B------:R-:W-:Y:S02]  /*10760*/  MOV R2, 0x10780 ;  /* 0x0001078000027802 */ /* 0x000fe40000000f00 */
[----:B-123--:R-:W-:Y:S05]  /*10770*/  CALL.REL.NOINC `($__internal_1_$__cuda_sm70_shflsync_idx_p) ;  /* 0x000005e000007944 */ /* 0x00efea0003c00000 */
[----:B------:R-:W-:Y:S01]  /*10780*/  MOV R8, R0 ;  /* 0x0000000000087202 */ /* 0x000fe20000000f00 */
[----:B-1---5:R-:W-:Y:S05]  /*10790*/  BRA `(.L_x_149) ;  /* 0xffffdf9000007947 */ /* 0x022fea000383ffff */
.L_x_99:
[----:B------:R-:W-:Y:S02]  /*107a0*/  MOV R3, 0x1 ;  /* 0x0000000100037802 */ /* 0x000fe40000000f00 */
[----:B------:R-:W-:Y:S02]  /*107b0*/  MOV R2, 0x107d0 ;  /* 0x000107d000027802 */ /* 0x000fe40000000f00 */
[----:B-1234-:R-:W-:Y:S05]  /*107c0*/  CALL.REL.NOINC `($__internal_2_$__cuda_sm70_shflsync_up_p) ;  /* 0x0000063000007944 */ /* 0x01efea0003c00000 */
[----:B------:R-:W-:Y:S05]  /*107d0*/  BRA `(.L_x_150) ;  /* 0xffffe08000007947 */ /* 0x000fea000383ffff */
.L_x_100:
[----:B------:R-:W-:Y:S02]  /*107e0*/  MOV R3, 0x2 ;  /* 0x0000000200037802 */ /* 0x000fe40000000f00 */
[----:B------:R-:W-:-:S02]  /*107f0*/  MOV R2, 0x10810 ;  /* 0x0001081000027802 */ /* 0x000fc40000000f00 */
[----:B--2-4-:R-:W-:Y:S05]  /*10800*/  CALL.REL.NOINC `($__internal_2_$__cuda_sm70_shflsync_up_p) ;  /* 0x000005f000007944 */ /* 0x014fea0003c00000 */
        /* <DEDUP_REMOVED lines=23> */
.L_x_104:
[----:B------:R-:W-:Y:S02]  /*10980*/  MOV R3, 0x1 ;  /* 0x0000000100037802 */ /* 0x000fe40000000f00 */
[----:B------:R-:W-:Y:S02]  /*10990*/  MOV R2, 0x109b0 ;  /* 0x000109b000027802 */ /* 0x000fe40000000f00 */
[----:B------:R-:W-:Y:S05]  /*109a0*/  CALL.REL.NOINC `($__internal_2_$__cuda_sm70_shflsync_up_p) ;  /* 0x0000045000007944 */ /* 0x000fea0003c00000 */
[----:B------:R-:W-:Y:S01]  /*109b0*/  MOV R2, R4 ;  /* 0x0000000400027202 */ /* 0x000fe20000000f00 */
[----:B------:R-:W-:Y:S05]  /*109c0*/  BRA `(.L_x_152) ;  /* 0xffffe0f000007947 */ /* 0x000fea000383ffff */
.L_x_105:
        /* <DEDUP_REMOVED lines=26> */
.L_x_107:
[----:B------:R-:W-:Y:S02]  /*10b70*/  SEL R0, RZ, 0x1, P0 ;  /* 0x00000001ff007807 */ /* 0x000fe40000000000 */
[----:B------:R-:W-:Y:S02]  /*10b80*/  MOV R2, 0x10ba0 ;  /* 0x00010ba000027802 */ /* 0x000fe40000000f00 */
[----:B-1----:R-:W-:Y:S05]  /*10b90*/  CALL.REL.NOINC `($__internal_3_$__cuda_sm70_votesync_ballot) ;  /* 0x000002c000007944 */ /* 0x002fea0003c00000 */
[----:B------:R-:W-:Y:S01]  /*10ba0*/  MOV R5, R0 ;  /* 0x0000000000057202 */ /* 0x000fe20000000f00 */
[----:B------:R-:W-:Y:S05]  /*10bb0*/  BRA `(.L_x_154) ;  /* 0xffffe09000007947 */ /* 0x000fea000383ffff */
.L_x_108:
[----:B------:R4:W-:Y:S01]  /*10bc0*/  STL [R1], R6 ;  /* 0x0000000601007387 */ /* 0x0009e20000100800 */
[----:B---3--:R-:W-:Y:S01]  /*10bd0*/  IMAD.MOV.U32 R3, RZ, RZ, R11 ;  /* 0x000000ffff037224 */ /* 0x008fe200078e000b */
[----:B------:R-:W-:Y:S02]  /*10be0*/  MOV R0, 0x1f ;  /* 0x0000001f00007802 */ /* 0x000fe40000000f00 */
[----:B------:R-:W-:Y:S02]  /*10bf0*/  MOV R2, 0x10c10 ;  /* 0x00010c1000027802 */ /* 0x000fe40000000f00 */
[----:B-12-4-:R-:W-:Y:S05]  /*10c00*/  CALL.REL.NOINC `($__internal_1_$__cuda_sm70_shflsync_idx_p) ;  /* 0x0000015000007944 */ /* 0x016fea0003c00000 */
[----:B------:R2:W-:Y:S01]  /*10c10*/  STL [R1], R7 ;  /* 0x0000000701007387 */ /* 0x0005e20000100800 */
[----:B------:R-:W-:Y:S01]  /*10c20*/  IMAD.MOV.U32 R6, RZ, RZ, R0 ;  /* 0x000000ffff067224 */ /* 0x000fe200078e0000 */
[----:B------:R-:W-:Y:S01]  /*10c30*/  MOV R3, R11 ;  /* 0x0000000b00037202 */ /* 0x000fe20000000f00 */
[----:B------:R-:W-:Y:S01]  /*10c40*/  IMAD.MOV.U32 R0, RZ, RZ, 0x1f ;  /* 0x0000001fff007424 */ /* 0x000fe200078e00ff */
[----:B------:R-:W-:-:S02]  /*10c50*/  MOV R2, 0x10c70 ;  /* 0x00010c7000027802 */ /* 0x000fc40000000f00 */
[----:B-12--5:R-:W-:Y:S05]  /*10c60*/  CALL.REL.NOINC `($__internal_1_$__cuda_sm70_shflsync_idx_p) ;  /* 0x000000f000007944 */ /* 0x026fea0003c00000 */
[----:B------:R-:W-:Y:S01]  /*10c70*/  MOV R7, R0 ;  /* 0x0000000000077202 */ /* 0x000fe20000000f00 */
[----:B-1---5:R-:W-:Y:S05]  /*10c80*/  BRA `(.L_x_155) ;  /* 0xffffe00000007947 */ /* 0x022fea000383ffff */
.L_x_111:
[----:B------:R2:W-:Y:S01]  /*10c90*/  STL [R1], R4 ;  /* 0x0000000401007387 */ /* 0x0005e20000100800 */
[----:B------:R-:W-:Y:S01]  /*10ca0*/  IMAD.MOV.U32 R3, RZ, RZ, R0 ;  /* 0x000000ffff037224 */ /* 0x000fe200078e0000 */
[----:B------:R-:W-:-:S02]  /*10cb0*/  MOV R0, 0x1f ;  /* 0x0000001f00007802 */ /* 0x000fc40000000f00 */
[----:B------:R-:W-:Y:S02]  /*10cc0*/  MOV R2, 0x10ce0 ;  /* 0x00010ce000027802 */ /* 0x000fe40000000f00 */
[----:B-1234-:R-:W-:Y:S05]  /*10cd0*/  CALL.REL.NOINC `($__internal_1_$__cuda_sm70_shflsync_idx_p) ;  /* 0x0000008000007944 */ /* 0x01efea0003c00000 */
[----:B------:R-:W-:Y:S01]  /*10ce0*/  MOV R10, R0 ;  /* 0x00000000000a7202 */ /* 0x000fe20000000f00 */
[----:B-1---5:R-:W-:Y:S05]  /*10cf0*/  BRA `(.L_x_110) ;  /* 0xffffdff000007947 */ /* 0x022fea000383ffff */
        .weak           $__internal_0_$__cuda_sm70_shflsync_bfly_p
        .type           $__internal_0_$__cuda_sm70_shflsync_bfly_p,@function
        .size           $__internal_0_$__cuda_sm70_shflsync_bfly_p,($__internal_1_$__cuda_sm70_shflsync_idx_p - $__internal_0_$__cuda_sm70_shflsync_bfly_p)
$__internal_0_$__cuda_sm70_shflsync_bfly_p:
[----:B------:R-:W-:Y:S02]  /*10d00*/  MOV R169, 0xffffffff ;  /* 0xffffffff00a97802 */ /* 0x000fe40000000f00 */
[----:B------:R-:W-:Y:S02]  /*10d10*/  MOV R3, 0x1f ;  /* 0x0000001f00037802 */ /* 0x000fe40000000f00 */
[----:B------:R-:W-:Y:S04]  /*10d20*/  WARPSYNC R169 ;  /* 0x000000a900007348 */ /* 0x000fe80003800000 */
[----:B------:R1:W2:Y:S02]  /*10d30*/  SHFL.BFLY PT, R0, R132, R0, R3 ;  /* 0x0c00000084007389 */ /* 0x0002a400000e0003 */
[----:B-1----:R-:W-:-:S04]  /*10d40*/  MOV R3, 0x0 ;  /* 0x0000000000037802 */ /* 0x002fc80000000f00 */
[----:B--2---:R-:W-:Y:S05]  /*10d50*/  RET.REL.NODEC R2 `(_ZN7cutlass13device_kernelIN5flash19enable_sm80_to_sm89INS1_16FlashAttnFwdSm80INS1_25CollectiveMainloopFwdSm80ILi8ELi1ELb1EN4cute5tupleIJNS5_1CILi128EEENS7_ILi48EEENS7_ILi256EEEEEELi256ENS_10bfloat16_tEfNS_4arch4Sm80ELb0ELb0ELb0ELb1ELb1ELb0ELb1ELb1EEENS1_21CollectiveEpilogueFwdINS6_IJS8_SA_S9_EEENS6_IJNS7_ILi1EEESI_SI_EEESC_SE_Li256ELb1ELb1ELb1ELb0EEENS1_36VarlenDynamicPersistentTileSchedulerILi128ELi48ELi256ELi256ELb1ELb1ELb0ELb0ELb1ELb1EEEEEEEEEvNT_6ParamsE) ;  /* 0xfffef2a002007950 */ /* 0x004fea0003c3ffff */
        .weak           $__internal_1_$__cuda_sm70_shflsync_idx_p
        .type           $__internal_1_$__cuda_sm70_shflsync_idx_p,@function
        .size           $__internal_1_$__cuda_sm70_shflsync_idx_p,($__internal_2_$__cuda_sm70_shflsync_up_p - $__internal_1_$__cuda_sm70_shflsync_idx_p)
$__internal_1_$__cuda_sm70_shflsync_idx_p:
[----:B------:R1:W-:Y:S04]  /*10d60*/  STL [R1+0x190], R5 ;  /* 0x0001900501007387 */ /* 0x0003e80000100800 */
[----:B------:R2:W-:Y:S01]  /*10d70*/  STL [R1+0x18c], R4 ;  /* 0x00018c0401007387 */ /* 0x0005e20000100800 */
[----:B-1----:R-:W-:-:S03]  /*10d80*/  MOV R5, 0xffffffff ;  /* 0xffffffff00057802 */ /* 0x002fc60000000f00 */
[----:B--2---:R-:W2:Y:S01]  /*10d90*/  LDL.LU R4, [R1] ;  /* 0x0000000001047983 */ /* 0x004ea20000300800 */
[----:B------:R-:W-:Y:S04]  /*10da0*/  WARPSYNC R5 ;  /* 0x0000000500007348 */ /* 0x000fe80003800000 */
[----:B--2---:R1:W2:Y:S04]  /*10db0*/  SHFL.IDX PT, R0, R4, R3, R0 ;  /* 0x0000000304007389 */ /* 0x0042a800000e0000 */
[----:B-1----:R1:W5:Y:S04]  /*10dc0*/  LDL.LU R5, [R1+0x190] ;  /* 0x0001900001057983 */ /* 0x0023680000300800 */
[----:B------:R1:W5:Y:S01]  /*10dd0*/  LDL.LU R4, [R1+0x18c] ;  /* 0x00018c0001047983 */ /* 0x0003620000300800 */
[----:B------:R-:W-:-:S04]  /*10de0*/  MOV R3, 0x0 ;  /* 0x0000000000037802 */ /* 0x000fc80000000f00 */
[----:B--2---:R-:W-:Y:S05]  /*10df0*/  RET.REL.NODEC R2 `(_ZN7cutlass13device_kernelIN5flash19enable_sm80_to_sm89INS1_16FlashAttnFwdSm80INS1_25CollectiveMainloopFwdSm80ILi8ELi1ELb1EN4cute5tupleIJNS5_1CILi128EEENS7_ILi48EEENS7_ILi256EEEEEELi256ENS_10bfloat16_tEfNS_4arch4Sm80ELb0ELb0ELb0ELb1ELb1ELb0ELb1ELb1EEENS1_21CollectiveEpilogueFwdINS6_IJS8_SA_S9_EEENS6_IJNS7_ILi1EEESI_SI_EEESC_SE_Li256ELb1ELb1ELb1ELb0EEENS1_36VarlenDynamicPersistentTileSchedulerILi128ELi48ELi256ELi256ELb1ELb1ELb0ELb0ELb1ELb1EEEEEEEEEvNT_6ParamsE) ;  /* 0xfffef20002007950 */ /* 0x004fea0003c3ffff */
        .weak           $__internal_2_$__cuda_sm70_shflsync_up_p
        .type           $__internal_2_$__cuda_sm70_shflsync_up_p,@function
        .size           $__internal_2_$__cuda_sm70_shflsync_up_p,($__internal_3_$__cuda_sm70_votesync_ballot - $__internal_2_$__cuda_sm70_shflsync_up_p)
$__internal_2_$__cuda_sm70_shflsync_up_p:
[----:B------:R-:W-:Y:S02]  /*10e00*/  MOV R4, RZ ;  /* 0x000000ff00047202 */ /* 0x000fe40000000f00 */
[----:B------:R-:W-:-:S04]  /*10e10*/  MOV R11, 0xffffffff ;  /* 0xffffffff000b7802 */ /* 0x000fc80000000f00 */
[----:B------:R-:W-:Y:S04]  /*10e20*/  WARPSYNC R11 ;  /* 0x0000000b00007348 */ /* 0x000fe80003800000 */
[----:B------:R1:W2:Y:S02]  /*10e30*/  SHFL.UP PT, R4, R0, R3, R4 ;  /* 0x0400000300047389 */ /* 0x0002a400000e0004 */
[----:B-1----:R-:W-:-:S04]  /*10e40*/  MOV R3, 0x0 ;  /* 0x0000000000037802 */ /* 0x002fc80000000f00 */
[----:B--2---:R-:W-:Y:S05]  /*10e50*/  RET.REL.NODEC R2 `(_ZN7cutlass13device_kernelIN5flash19enable_sm80_to_sm89INS1_16FlashAttnFwdSm80INS1_25CollectiveMainloopFwdSm80ILi8ELi1ELb1EN4cute5tupleIJNS5_1CILi128EEENS7_ILi48EEENS7_ILi256EEEEEELi256ENS_10bfloat16_tEfNS_4arch4Sm80ELb0ELb0ELb0ELb1ELb1ELb0ELb1ELb1EEENS1_21CollectiveEpilogueFwdINS6_IJS8_SA_S9_EEENS6_IJNS7_ILi1EEESI_SI_EEESC_SE_Li256ELb1ELb1ELb1ELb0EEENS1_36VarlenDynamicPersistentTileSchedulerILi128ELi48ELi256ELi256ELb1ELb1ELb0ELb0ELb1ELb1EEEEEEEEEvNT_6ParamsE) ;  /* 0xfffef1a002007950 */ /* 0x004fea0003c3ffff */
        .weak           $__internal_3_$__cuda_sm70_votesync_ballot
        .type           $__internal_3_$__cuda_sm70_votesync_ballot,@function
        .size           $__internal_3_$__cuda_sm70_votesync_ballot,(.L_x_3229 - $__internal_3_$__cuda_sm70_votesync_ballot)
$__internal_3_$__cuda_sm70_votesync_ballot:
[----:B------:R-:W-:Y:S01]  /*10e60*/  ISETP.NE.U32.AND P0, PT, R0, 0x1, PT ;  /* 0x000000010000780c */ /* 0x000fe20003f05070 */
[----:B------:R-:W-:-:S04]  /*10e70*/  IMAD.MOV.U32 R3, RZ, RZ, -0x1 ;  /* 0xffffffffff037424 */ /* 0x000fc800078e00ff */
[----:B------:R-:W-:Y:S08]  /*10e80*/  WARPSYNC R3 ;  /* 0x0000000300007348 */ /* 0x000ff00003800000 */
[----:B------:R-:W-:-:S04]  /*10e90*/  VOTE.ANY R0, PT, !P0 ;  /* 0x0000000000007806 */ /* 0x000fc800040e0100 */
[----:B------:R-:W-:Y:S01]  /*10ea0*/  LOP3.LUT R0, R0, R3, RZ, 0xc0, !PT ;  /* 0x0000000300007212 */ /* 0x000fe200078ec0ff */
[----:B------:R-:W-:-:S04]  /*10eb0*/  IMAD.MOV.U32 R3, RZ, RZ, 0x0 ;  /* 0x00000000ff037424 */ /* 0x000fc800078e00ff */
[----:B------:R-:W-:Y:S05]  /*10ec0*/  RET.REL.NODEC R2 `(_ZN7cutlass13device_kernelIN5flash19enable_sm80_to_sm89INS1_16FlashAttnFwdSm80INS1_25CollectiveMainloopFwdSm80ILi8ELi1ELb1EN4cute5tupleIJNS5_1CILi128EEENS7_ILi48EEENS7_ILi256EEEEEELi256ENS_10bfloat16_tEfNS_4arch4Sm80ELb0ELb0ELb0ELb1ELb1ELb0ELb1ELb1EEENS1_21CollectiveEpilogueFwdINS6_IJS8_SA_S9_EEENS6_IJNS7_ILi1EEESI_SI_EEESC_SE_Li256ELb1ELb1ELb1ELb0EEENS1_36VarlenDynamicPersistentTileSchedulerILi128ELi48ELi256ELi256ELb1ELb1ELb0ELb0ELb1ELb1EEEEEEEEEvNT_6ParamsE) ;  /* 0xfffef13002007950 */ /* 0x000fea0003c3ffff */
.L_x_156:
        /* <DEDUP_REMOVED lines=11> */
.L_x_3229:


//--------------------- .text._ZN7cutlass13device_kernelIN5flash19enable_sm80_to_sm89INS1_16FlashAttnFwdSm80INS1_25CollectiveMainloopFwdSm80ILi8ELi1ELb0EN4cute5tupleIJNS5_1CILi128EEENS7_ILi32EEENS7_ILi256EEEEEELi256ENS_10bfloat16_tEfNS_4arch4Sm80ELb0ELb0ELb0ELb1ELb1ELb1ELb1ELb1EEENS1_21CollectiveEpilogueFwdINS6_IJS8_SA_S9_EEENS6_IJNS7_ILi1EEESI_SI_EEESC_SE_Li256ELb1ELb1ELb1ELb0EEENS1_36VarlenDynamicPersistentTileSchedulerILi128ELi32ELi256ELi256ELb1ELb1ELb0ELb0ELb1ELb1EEEEEEEEEvNT_6ParamsE --------------------------
	.section	.text._ZN7cutlass13device_kernelIN5flash19enable_sm80_to_sm89INS1_16FlashAttnFwdSm80INS1_25CollectiveMainloopFwdSm80ILi8ELi1ELb0EN4cute5tupleIJNS5_1CILi128EEENS7_ILi32EEENS7_ILi256EEEEEELi256ENS_10bfloat16_tEfNS_4arch4Sm80ELb0ELb0ELb0ELb1ELb1ELb1ELb1ELb1EEENS1_21CollectiveEpilogueFwdINS6_IJS8_SA_S9_EEENS6_IJNS7_ILi1EEESI_SI_EEESC_SE_Li256ELb1ELb1ELb1ELb0EEENS1_36VarlenDynamicPersistentTileSchedulerILi128ELi32ELi256ELi256ELb1ELb1ELb0ELb0ELb1ELb1EEEEEEEEEvNT_6ParamsE,"ax",@progbits
	.sectioninfo	@"SHI_REGISTERS=255"
	.align	128
.text._ZN7cutlass13device_kernelIN5flash19enable_sm80_to_sm89INS1_16FlashAttnFwdSm80INS1_25CollectiveMainloopFwdSm80ILi8ELi1ELb0EN4cute5tupleIJNS5_1CILi128EEENS7_ILi32EEENS7_ILi256EEEEEELi256ENS_10bfloat16_tEfNS_4arch4Sm80ELb0ELb0ELb0ELb1ELb1ELb1ELb1ELb1EEENS1_21CollectiveEpilogueFwdINS6_IJS8_SA_S9_EEENS6_IJNS7_ILi1EEESI_SI_EEESC_SE_Li256ELb1ELb1ELb1ELb0EEENS1_36VarlenDynamicPersistentTileSchedulerILi128ELi32ELi256ELi256ELb1ELb1ELb0ELb0ELb1ELb1EEEEEEEEEvNT_6ParamsE:
        .type           _ZN7cutlass13device_kernelIN5flash19enable_sm80_to_sm89INS1_16FlashAttnFwdSm80INS1_25CollectiveMainloopFwdSm80ILi8ELi1ELb0EN4cute5tupleIJNS5_1CILi128EEENS7_ILi32EEENS7_ILi256EEEEEELi256ENS_10bfloat16_tEfNS_4arch4Sm80ELb0ELb0ELb0ELb1ELb1ELb1ELb1ELb1EEENS1_21CollectiveEpilogueFwdINS6_IJS8_SA_S9_EEENS6_IJNS7_ILi1EEESI_SI_EEESC_SE_Li256ELb1ELb1ELb1ELb0EEENS1_36VarlenDynamicPersistentTileSchedulerILi128ELi32ELi256ELi256ELb1ELb1ELb0ELb0ELb1ELb1EEEEEEEEEvNT_6ParamsE,@function
        .size           _ZN7cutlass13device_kernelIN5flash19enable_sm80_to_sm89INS1_16FlashAttnFwdSm80INS1_25CollectiveMainloopFwdSm80ILi8ELi1ELb0EN4cute5tupleIJNS5_1CILi128EEENS7_ILi32EEENS7_ILi256EEEEEELi256ENS_10bfloat16_tEfNS_4arch4Sm80ELb0ELb0ELb0ELb1ELb1ELb1ELb1ELb1EEENS1_21CollectiveEpilogueFwdINS6_IJS8_SA_S9_EEENS6_IJNS7_ILi1EEESI_SI_EEESC_SE_Li256ELb1ELb1ELb1ELb0EEENS1_36VarlenDynamicPersistentTileSchedulerILi128ELi32ELi256ELi256ELb1ELb1ELb0ELb0ELb1ELb1EEEEEEEEEvNT_6ParamsE,(.L_x_3234 - _ZN7cutlass13device_kernelIN5flash19enable_sm80_to_sm89INS1_16FlashAttnFwdSm80INS1_25CollectiveMainloopFwdSm80ILi8ELi1ELb0EN4cute5tupleIJNS5_1CILi128EEENS7_ILi32EEENS7_ILi256EEEEEELi256ENS_10bfloat16_tEfNS_4arch4Sm80ELb0ELb0ELb0ELb1ELb1ELb1ELb1ELb1EEENS1_21CollectiveEpilogueFwdINS6_IJS8_SA_S9_EEENS6_IJNS7_ILi1EEESI_SI_EEESC_SE_Li256ELb1ELb1ELb1ELb0EEENS1_36VarlenDynamicPersistentTileSchedulerILi128ELi32ELi256ELi256ELb1ELb1ELb0ELb0ELb1ELb1EEEEEEEEEvNT_6ParamsE)
        .other          _ZN7cutlass13device_kernelIN5flash19enable_sm80_to_sm89INS1_16FlashAttnFwdSm80INS1_25CollectiveMainloopFwdSm80ILi8ELi1ELb0EN4cute5tupleIJNS5_1CILi128EEENS7_ILi32EEENS7_ILi256EEEEEELi256ENS_10bfloat16_tEfNS_4arch4Sm80ELb0ELb0ELb0ELb1ELb1ELb1ELb1ELb1EEENS1_21CollectiveEpilogueFwdINS6_IJS8_SA_S9_EEENS6_IJNS7_ILi1EEESI_SI_EEESC_SE_Li256ELb1ELb1ELb1ELb0EEENS1_36VarlenDynamicPersistentTileSchedulerILi128ELi32ELi256ELi256ELb1ELb1ELb0ELb0ELb1ELb1EEEEEEEEEvNT_6ParamsE,@"STO_CUDA_ENTRY STV_DEFAULT"
_ZN7cutlass13device_kernelIN5flash19enable_sm80_to_sm89INS1_16FlashAttnFwdSm80INS1_25CollectiveMainloopFwdSm80ILi8ELi1ELb0EN4cute5tupleIJNS5_1CILi128EEENS7_ILi32EEENS7_ILi256EEEEEELi256ENS_10bfloat16_tEfNS_4arch4Sm80ELb0ELb0ELb0ELb1ELb1ELb1ELb1ELb1EEENS1_21CollectiveEpilogueFwdINS6_IJS8_SA_S9_EEENS6_IJNS7_ILi1EEESI_SI_EEESC_SE_Li256ELb1ELb1ELb1ELb0EEENS1_36VarlenDynamicPersistentTileSchedulerILi128ELi32ELi256ELi256ELb1ELb1ELb0ELb0ELb1ELb1EEEEEEEEEvNT_6ParamsE:
[----:B------:R-:W-:-:S03]  /*0000*/  MOV R1, c[0x0][0x28] ;  /* 0x00000a0000017a02 */ /* 0x000fc60000000f00 */
[----:B------:R-:W1:Y:S01]  /*0010*/  S2R R2, SR_TID.X ;  /* 0x0000000000027919 */ /* 0x000e620000002100 */
[----:B------:R-:W-:Y:S01]  /*0020*/  IADD3 R1, R1, -0x58, RZ ;  /* 0xffffffa801017810 */ /* 0x000fe20007ffe0ff */
[----:B------:R-:W-:Y:S01]  /*0030*/  ULDC.64 UR8, c[0x0][0x118] ;  /* 0x0000460000087ab9 */ /* 0x000fe20000000a00 */
[----:B-1----:R-:W-:-:S05]  /*0040*/  SHF.R.U32.HI R0, RZ, 0x5, R2 ;  /* 0x00000005ff007819 */ /* 0x002fca0000011602 */
[----:B------:R-:W1:Y:S02]  /*0050*/  SHFL.IDX PT, R3, R0, RZ, 0x1f ;  /* 0x00001fff00037589 */ /* 0x000e6400000e0000 */
[----:B-1----:R-:W-:Y:S02]  /*0060*/  ISETP.NE.AND P0, PT, R3, RZ, PT ;  /* 0x000000ff0300720c */ /* 0x002fe40003f05270 */
[----:B------:R1:W-:Y:S11]  /*0070*/  STL [R1+0x44], R3 ;  /* 0x0000440301007387 */ /* 0x0003f60000100800 */
[----:B------:R-:W-:Y:S06]  /*0080*/  @P0 BAR.SYNC.DEFER_BLOCKING 0x5, 0x100 ;  /* 0x0144000000000b1d */ /* 0x000fec0000010000 */
[----:B------:R-:W2:Y:S04]  /*0090*/  @P0 LDS.128 R228, [0x20080] ;  /* 0x02008000ffe40984 */ /* 0x000ea80000000c00 */
[----:B------:R-:W-:Y:S06]  /*00a0*/  @P0 BAR.ARV 0x4, 0x100 ;  /* 0x0104000000000b1d */ /* 0x000fec0000002000 */
[----:B------:R-:W-:Y:S05]  /*00b0*/  @P0 BRA `(.L_x_157) ;  /* 0x00000a7000000947 */ /* 0x000fea0003800000 */
[----:B-1----:R-:W-:Y:S01]  /*00c0*/  LOP3.LUT R14, R2, 0x1f, RZ, 0xc0, !PT ;  /* 0x0000001f020e7812 */ /* 0x002fe200078ec0ff */
[----:B------:R-:W-:Y:S01]  /*00d0*/  CS2R R8, SRZ ;  /* 0x0000000000087805 */ /* 0x000fe2000001ff00 */
[----:B------:R-:W-:-:S02]  /*00e0*/  IMAD.MOV.U32 R7, RZ, RZ, RZ ;  /* 0x000000ffff077224 */ /* 0x000fc400078e00ff */
[----:B------:R-:W-:-:S04]  /*00f0*/  ISETP.NE.AND P6, PT, R14, 0x1f, PT ;  /* 0x0000001f0e00780c */ /* 0x000fc80003fc5270 */
[----:B------:R-:W-:-:S13]  /*0100*/  ISETP.GE.OR P0, PT, R14, c[0x0][0x53c], !P6 ;  /* 0x00014f000e007a0c */ /* 0x000fda0007706670 */
[----:B------:R-:W-:Y:S02]  /*0110*/  @!P0 IMAD.MOV.U32 R4, RZ, RZ, 0x4 ;  /* 0x00000004ff048424 */ /* 0x000fe400078e00ff */
[----:B------:R-:W-:Y:S02]  /*0120*/  @!P0 IMAD.MOV.U32 R2, RZ, RZ, 0x4 ;  /* 0x00000004ff028424 */ /* 0x000fe400078e00ff */
[----:B------:R-:W-:-:S04]  /*0130*/  @!P0 IMAD.WIDE.U32 R4, R14, R4, c[0x0][0x580] ;  /* 0x000160000e048625 */ /* 0x000fc800078e0004 */
[C---:B------:R-:W-:Y:S01]  /*0140*/  @!P0 IMAD.WIDE.U32 R2, R14.reuse, R2, c[0x0][0x578] ;  /* 0x00015e000e028625 */ /* 0x040fe200078e0002 */
[----:B------:R-:W3:Y:S04]  /*0150*/  @!P0 LDG.E R8, [R4.64] ;  /* 0x0000000804088981 */ /* 0x000ee8000c1e1900 */
[----:B------:R-:W3:Y:S01]  /*0160*/  @!P0 LDG.E R7, [R2.64] ;  /* 0x0000000802078981 */ /* 0x000ee2000c1e1900 */
[C---:B------:R-:W-:Y:S01]  /*0170*/  ISETP.NE.AND P5, PT, R14.reuse, RZ, PT ;  /* 0x000000ff0e00720c */ /* 0x040fe20003fa5270 */
[----:B------:R-:W1:Y:S01]  /*0180*/  S2UR UR4, SR_CTAID.X ;  /* 0x00000000000479c3 */ /* 0x000e620000002500 */
[C---:B------:R-:W-:Y:S02]  /*0190*/  ISETP.GE.U32.AND P4, PT, R14.reuse, 0x2, PT ;  /* 0x000000020e00780c */ /* 0x040fe40003f86070 */
[----:B------:R-:W-:-:S02]  /*01a0*/  ISETP.GE.U32.AND P3, PT, R14, 0x4, PT ;  /* 0x000000040e00780c */ /* 0x000fc40003f66070 */
[C---:B------:R-:W-:Y:S02]  /*01b0*/  ISETP.GE.U32.AND P2, PT, R14.reuse, 0x8, PT ;  /* 0x000000080e00780c */ /* 0x040fe40003f46070 */
[----:B------:R-:W-:Y:S01]  /*01c0*/  ISETP.GE.U32.AND P1, PT, R14, 0x10, PT ;  /* 0x000000100e00780c */ /* 0x000fe20003f26070 */
[----:B---3--:R-:W-:-:S05]  /*01d0*/  IMAD R4, R8, R7, RZ ;  /* 0x0000000708047224 */ /* 0x008fca00078e02ff */
[----:B------:R-:W3:Y:S02]  /*01e0*/  SHFL.UP PT, R0, R4, 0x1, RZ ;  /* 0x0420000004007989 */ /* 0x000ee400000e00ff */
[----:B---3--:R-:W-:-:S05]  /*01f0*/  SEL R0, R0, RZ, P5 ;  /* 0x000000ff00007207 */ /* 0x008fca0002800000 */
[----:B------:R-:W-:-:S05]  /*0200*/  IMAD.IADD R4, R4, 0x1, R0 ;  /* 0x0000000104047824 */ /* 0x000fca00078e0200 */
        /* <DEDUP_REMOVED lines=12> */
[----:B------:R-:W3:Y:S02]  /*02d0*/  SHFL.IDX PT, R6, R4, 0x1f, 0x1f ;  /* 0x03e01f0004067f89 */ /* 0x000ee400000e0000 */
[----:B---3--:R-:W-:-:S04]  /*02e0*/  IMAD R6, R6, c[0x0][0x538], RZ ;  /* 0x00014e0006067a24 */ /* 0x008fc800078e02ff */
[----:B------:R-:W-:Y:S01]  /*02f0*/  IMAD.MOV.U32 R0, RZ, RZ, R6 ;  /* 0x000000ffff007224 */ /* 0x000fe200078e0006 */
[----:B-1----:R-:W-:-:S13]  /*0300*/  ISETP.GT.AND P0, PT, R6, UR4, PT ;  /* 0x0000000406007c0c */ /* 0x002fda000bf04270 */
[----:B------:R-:W-:Y:S05]  /*0310*/  @P0 BRA `(.L_x_158) ;  /* 0x0000027000000947 */ /* 0x000fea0003800000 */
[----:B------:R-:W-:Y:S02]  /*0320*/  MOV R6, R0 ;  /* 0x0000000000067202 */ /* 0x000fe40000000f00 */
[----:B------:R-:W-:-:S04]  /*0330*/  MOV R9, RZ ;  /* 0x000000ff00097202 */ /* 0x000fc80000000f00 */
.L_x_162:
        /* <DEDUP_REMOVED lines=12> */
[----:B------:R-:W3:Y:S04]  /*0400*/  @!P0 LDG.E R8, [R4.64] ;  /* 0x0000000804088981 */ /* 0x000ee8000c1e1900 */
[----:B------:R-:W3:Y:S02]  /*0410*/  @!P0 LDG.E R7, [R2.64] ;  /* 0x0000000802078981 */ /* 0x000ee4000c1e1900 */
[----:B---3--:R-:W-:Y:S01]  /*0420*/  IMAD R5, R8, R7, RZ ;  /* 0x0000000708057224 */ /* 0x008fe200078e02ff */
[----:B------:R-:W-:Y:S05]  /*0430*/  BRA.DIV ~URZ, `(.L_x_160) ;  /* 0x00016b527f007947 */ /* 0x000fea000b800000 */
[----:B------:R1:W3:Y:S02]  /*0440*/  SHFL.UP PT, R0, R5, 0x1, RZ ;  /* 0x0420000005007989 */ /* 0x0002e400000e00ff */
.L_x_334:
        /* <DEDUP_REMOVED lines=16> */
.L_x_335:
[----:B---3--:R-:W-:-:S05]  /*0550*/  IMAD R0, R0, c[0x0][0x538], RZ ;  /* 0x00014e0000007a24 */ /* 0x008fca00078e02ff */
[----:B------:R-:W-:-:S04]  /*0560*/  IADD3 R6, R0, R6, RZ ;  /* 0x0000000600067210 */ /* 0x000fc80007ffe0ff */
[----:B------:R-:W-:-:S13]  /*0570*/  ISETP.GT.AND P0, PT, R6, UR4, PT ;  /* 0x0000000406007c0c */ /* 0x000fda000bf04270 */
[----:B-12---:R-:W-:Y:S05]  /*0580*/  @!P0 BRA `(.L_x_162) ;  /* 0xfffffdb000008947 */ /* 0x006fea000383ffff */
.L_x_158:
[----:B------:R-:W-:-:S05]  /*0590*/  IADD3 R12, -R0, R6, RZ ;  /* 0x00000006000c7210 */ /* 0x000fca0007ffe1ff */
[----:B------:R-:W-:-:S05]  /*05a0*/  IMAD R0, R4, c[0x0][0x538], R12 ;  /* 0x00014e0004007a24 */ /* 0x000fca00078e020c */
[----:B------:R-:W-:Y:S01]  /*05b0*/  ISETP.GT.AND P0, PT, R0, UR4, PT ;  /* 0x0000000400007c0c */ /* 0x000fe2000bf04270 */
[----:B------:R-:W-:-:S12]  /*05c0*/  BRA.DIV ~URZ, `(.L_x_163) ;  /* 0x00016be27f007947 */ /* 0x000fd8000b800000 */
[----:B------:R-:W-:-:S04]  /*05d0*/  VOTE.ANY R0, PT, !P0 ;  /* 0x0000000000007806 */ /* 0x000fc800040e0100 */
.L_x_336:
[----:B------:R1:W3:Y:S01]  /*05e0*/  POPC R13, R0 ;  /* 0x00000000000d7309 */ /* 0x0002e20000000000 */
[----:B------:R-:W-:Y:S05]  /*05f0*/  BRA.DIV ~URZ, `(.L_x_164) ;  /* 0x00016bf27f007947 */ /* 0x000fea000b800000 */
[----:B---3--:R3:W4:Y:S01]  /*0600*/  SHFL.IDX PT, R11, R8, R13, 0x1f ;  /* 0x00001f0d080b7589 */ /* 0x00872200000e0000 */
[----:B------:R-:W-:-:S03]  /*0610*/  MOV R6, RZ ;  /* 0x000000ff00067202 */ /* 0x000fc60000000f00 */
[----:B------:R3:W1:Y:S04]  /*0620*/  SHFL.IDX PT, R10, R7, R13, 0x1f ;  /* 0x00001f0d070a7589 */ /* 0x00066800000e0000 */
.L_x_337:
[----:B------:R-:W-:Y:S01]  /*0630*/  ISETP.NE.AND P0, PT, R0, RZ, PT ;  /* 0x000000ff0000720c */ /* 0x000fe20003f05270 */
[----:B------:R-:W-:-:S12]  /*0640*/  BSSY B0, `(.L_x_165) ;  /* 0x0000005000007945 */ /* 0x000fd80003800000 */
[----:B------:R-:W-:Y:S05]  /*0650*/  @!P0 BRA `(.L_x_166) ;  /* 0x0000003000008947 */ /* 0x000fea0003800000 */
[----:B------:R-:W-:Y:S01]  /*0660*/  IADD3 R202, R13, -0x1, RZ ;  /* 0xffffffff0dca7810 */ /* 0x000fe20007ffe0ff */
[----:B------:R-:W-:Y:S05]  /*0670*/  BRA.DIV ~URZ, `(.L_x_167) ;  /* 0x00016c527f007947 */ /* 0x000fea000b800000 */
[----:B------:R3:W4:Y:S02]  /*0680*/  SHFL.IDX PT, R6, R4, R202, 0x1f ;  /* 0x00001fca04067589 */ /* 0x00072400000e0000 */
.L_x_166:
[----:B------:R-:W-:Y:S05]  /*0690*/  BSYNC B0 ;  /* 0x0000000000007941 */ /* 0x000fea0003800000 */
.L_x_165:
[----:B-1--4-:R-:W-:Y:S01]  /*06a0*/  IABS R0, R11 ;  /* 0x0000000b00007213 */ /* 0x012fe20000000000 */
[----:B--2---:R-:W-:Y:S02]  /*06b0*/  IMAD R228, R6, c[0x0][0x538], R12 ;  /* 0x00014e0006e47a24 */ /* 0x004fe400078e020c */
[----:B------:R-:W-:Y:S02]  /*06c0*/  IMAD.IADD R231, R13, 0x1, R9 ;  /* 0x000000010de77824 */ /* 0x000fe400078e0209 */
[----:B------:R-:W-:Y:S01]  /*06d0*/  IMAD.MOV.U32 R5, RZ, RZ, R0 ;  /* 0x000000ffff057224 */ /* 0x000fe200078e0000 */
[----:B------:R-:W-:Y:S02]  /*06e0*/  IABS R0, R10 ;  /* 0x0000000a00007213 */ /* 0x000fe40000000000 */
[----:B------:R-:W-:Y:S01]  /*06f0*/  IADD3 R229, -R228, UR4, RZ ;  /* 0x00000004e4e57c10 */ /* 0x000fe2000fffe1ff */
[----:B------:R-:W1:Y:S02]  /*0700*/  I2F.RP R2, R5 ;  /* 0x0000000500027306 */ /* 0x000e640000209400 */
[----:B---3--:R-:W-:Y:S01]  /*0710*/  IMAD.MOV.U32 R7, RZ, RZ, R0 ;  /* 0x000000ffff077224 */ /* 0x008fe200078e0000 */
[----:B------:R-:W-:-:S02]  /*0720*/  IABS R6, R229 ;  /* 0x000000e500067213 */ /* 0x000fc40000000000 */
[----:B------:R-:W-:-:S03]  /*0730*/  IABS R0, R11 ;  /* 0x0000000b00007213 */ /* 0x000fc60000000000 */
[----:B------:R-:W-:Y:S01]  /*0740*/  I2F.RP R8, R7 ;  /* 0x0000000700087306 */ /* 0x000fe20000209400 */
[----:B------:R-:W-:-:S07]  /*0750*/  IADD3 R0, RZ, -R0, RZ ;  /* 0x80000000ff007210 */ /* 0x000fce0007ffe0ff */
[----:B-1----:R-:W1:Y:S02]  /*0760*/  MUFU.RCP R2, R2 ;  /* 0x0000000200027308 */ /* 0x002e640000001000 */
[----:B-1----:R-:W-:-:S06]  /*0770*/  IADD3 R2, R2, 0xffffffe, RZ ;  /* 0x0ffffffe02027810 */ /* 0x002fcc0007ffe0ff */
[----:B------:R-:W1:Y:S02]  /*0780*/  F2I.FTZ.U32.TRUNC.NTZ R3, R2 ;  /* 0x0000000200037305 */ /* 0x000e64000021f000 */
[----:B-1----:R-:W-:-:S04]  /*0790*/  IMAD.MOV R2, RZ, RZ, -R3 ;  /* 0x000000ffff027224 */ /* 0x002fc800078e0a03 */
[----:B------:R-:W-:Y:S02]  /*07a0*/  IMAD R4, R2, R5, RZ ;  /* 0x0000000502047224 */ /* 0x000fe400078e02ff */
        /* <DEDUP_REMOVED lines=45> */
[----:B------:R-:W-:-:S04]  /*0a80*/  IMAD R2, R10, R2, R4 ;  /* 0x000000020a027224 */ /* 0x000fc800078e0204 */
[----:B------:R-:W-:Y:S01]  /*0a90*/  IMAD R230, R2, 0x10000, R0 ;  /* 0x0001000002e67824 */ /* 0x000fe200078e0200 */
[----:B------:R-:W-:Y:S05]  /*0aa0*/  BRA `(.L_x_168) ;  /* 0x0000004000007947 */ /* 0x000fea0003800000 */
.L_x_159:
[----:B--2---:R-:W-:Y:S01]  /*0ab0*/  IMAD.MOV.U32 R229, RZ, RZ, RZ ;  /* 0x000000ffffe57224 */ /* 0x004fe200078e00ff */
[----:B------:R-:W-:Y:S01]  /*0ac0*/  MOV R230, RZ ;  /* 0x000000ff00e67202 */ /* 0x000fe20000000f00 */
[----:B------:R-:W-:Y:S01]  /*0ad0*/  IMAD.U32 R228, RZ, RZ, UR4 ;  /* 0x00000004ffe47e24 */ /* 0x000fe2000f8e00ff */
[----:B------:R-:W-:Y:S02]  /*0ae0*/  MOV R231, c[0x0][0x53c] ;  /* 0x00014f0000e77a02 */ /* 0x000fe40000000f00 */
.L_x_168:
[----:B------:R-:W-:Y:S01]  /*0af0*/  ISETP.NE.AND P0, PT, R14, RZ, PT ;  /* 0x000000ff0e00720c */ /* 0x000fe20003f05270 */
[----:B------:R-:W-:-:S12]  /*0b00*/  WARPSYNC 0xffffffff ;  /* 0xffffffff00007948 */ /* 0x000fd80003800000 */
[----:B------:R1:W-:Y:S04]  /*0b10*/  @!P0 STS.128 [0x20080], R228 ;  /* 0x020080e4ff008388 */ /* 0x0003e80000000c00 */
[----:B------:R-:W-:Y:S06]  /*0b20*/  BAR.ARV 0x5, 0x100 ;  /* 0x0144000000007b1d */ /* 0x000fec0000002000 */
.L_x_157:
[----:B-12---:R-:W-:-:S13]  /*0b30*/  ISETP.GE.AND P0, PT, R231, c[0x0][0x53c], PT ;  /* 0x00014f00e7007a0c */ /* 0x006fda0003f06270 */
[----:B------:R-:W-:Y:S05]  /*0b40*/  @P0 EXIT ;  /* 0x000000000000094d */ /* 0x000fea0003800000 */
[----:B------:R-:W1:Y:S01]  /*0b50*/  S2R R14, SR_TID.X ;  /* 0x00000000000e7919 */ /* 0x000e620000002100 */
[----:B------:R-:W-:Y:S01]  /*0b60*/  IMAD.MOV.U32 R19, RZ, RZ, 0x40 ;  /* 0x00000040ff137424 */ /* 0x000fe200078e00ff */
[----:B------:R-:W-:Y:S02]  /*0b70*/  ULDC UR4, c[0x0][0x2ac] ;  /* 0x0000ab0000047ab9 */ /* 0x000fe40000000800 */
[----:B------:R-:W-:Y:S02]  /*0b80*/  ULDC UR6, c[0x0][0x1d0] ;  /* 0x0000740000067ab9 */ /* 0x000fe40000000800 */
[----:B------:R-:W-:Y:S01]  /*0b90*/  UIMAD UR6, UR4, UR6, URZ ;  /* 0x00000006040672a4 */ /* 0x000fe2000f8e023f */
[----:B-1----:R-:W-:-:S04]  /*0ba0*/  SHF.R.S32.HI R12, RZ, 0x1f, R14 ;  /* 0x0000001fff0c7819 */ /* 0x002fc8000001140e */
[CC--:B------:R-:W-:Y:S02]  /*0bb0*/  LEA.HI R3, R12.reuse, R14.reuse, RZ, 0x4 ;  /* 0x0000000e0c037211 */ /* 0x0c0fe400078f20ff */
[----:B------:R-:W-:Y:S02]  /*0bc0*/  LEA.HI R8, R12, R14, RZ, 0x2 ;  /* 0x0000000e0c087211 */ /* 0x000fe400078f10ff */
[C---:B------:R-:W-:Y:S02]  /*0bd0*/  LOP3.LUT R0, R3.reuse, 0xfffffff0, RZ, 0xc0, !PT ;  /* 0xfffffff003007812 */ /* 0x040fe400078ec0ff */
[----:B------:R-:W-:Y:S02]  /*0be0*/  SHF.R.S32.HI R4, RZ, 0x4, R3 ;  /* 0x00000004ff047819 */ /* 0x000fe40000011403 */
[----:B------:R-:W-:Y:S01]  /*0bf0*/  SHF.R.S32.HI R7, RZ, 0x2, R8 ;  /* 0x00000002ff077819 */ /* 0x000fe20000011408 */
[----:B------:R-:W-:Y:S01]  /*0c00*/  IMAD.IADD R0, R14, 0x1, -R0 ;  /* 0x000000010e007824 */ /* 0x000fe200078e0a00 */
[----:B------:R-:W-:-:S02]  /*0c10*/  LEA.HI R3, R3, R4, RZ, 0x1 ;  /* 0x0000000403037211 */ /* 0x000fc400078f08ff */
[----:B------:R-:W-:Y:S02]  /*0c20*/  SHF.R.S32.HI R2, RZ, 0x1f, R8 ;  /* 0x0000001fff027819 */ /* 0x000fe40000011408 */
[----:B------:R-:W-:Y:S02]  /*0c30*/  SHF.R.S32.HI R5, RZ, 0x1f, R0 ;  /* 0x0000001fff057819 */ /* 0x000fe40000011400 */
[----:B------:R-:W-:Y:S02]  /*0c40*/  LOP3.LUT R3, R3, 0xfffffffe, RZ, 0xc0, !PT ;  /* 0xfffffffe03037812 */ /* 0x000fe400078ec0ff */
[----:B------:R-:W-:Y:S02]  /*0c50*/  LEA.HI R2, R2, R7, RZ, 0x3 ;  /* 0x0000000702027211 */ /* 0x000fe400078f18ff */
[----:B------:R-:W-:Y:S01]  /*0c60*/  LEA.HI R13, R5, R0, RZ, 0x3 ;  /* 0x00000000050d7211 */ /* 0x000fe200078f18ff */
[----:B------:R-:W-:Y:S01]  /*0c70*/  IMAD.IADD R11, R4, 0x1, -R3 ;  /* 0x00000001040b7824 */ /* 0x000fe200078e0a03 */
[----:B------:R-:W-:-:S02]  /*0c80*/  LOP3.LUT R2, R2, 0xfffffff8, RZ, 0xc0, !PT ;  /* 0xfffffff802027812 */ /* 0x000fc400078ec0ff */
[----:B------:R-:W-:Y:S02]  /*0c90*/  LOP3.LUT R3, R13, 0xfffffff8, RZ, 0xc0, !PT ;  /* 0xfffffff80d037812 */ /* 0x000fe400078ec0ff */
[CC--:B------:R-:W-:Y:S01]  /*0ca0*/  LEA.HI R208, R12.reuse, R14.reuse, RZ, 0x3 ;  /* 0x0000000e0cd07211 */ /* 0x0c0fe200078f18ff */
[----:B------:R-:W-:Y:S01]  /*0cb0*/  IMAD.IADD R7, R7, 0x1, -R2 ;  /* 0x0000000107077824 */ /* 0x000fe200078e0a02 */
[----:B------:R-:W-:Y:S01]  /*0cc0*/  LEA.HI R6, R12, R14, RZ, 0x5 ;  /* 0x0000000e0c067211 */ /* 0x000fe200078f28ff */
[----:B------:R-:W-:Y:S01]  /*0cd0*/  IMAD.IADD R5, R0, 0x1, -R3 ;  /* 0x0000000100057824 */ /* 0x000fe200078e0a03 */
[----:B------:R-:W-:Y:S02]  /*0ce0*/  LOP3.LUT R2, R208, 0xfffffff8, RZ, 0xc0, !PT ;  /* 0xfffffff8d0027812 */ /* 0x000fe400078ec0ff */
[----:B------:R-:W-:Y:S02]  /*0cf0*/  LOP3.LUT R0, R6, 0xffffffe0, RZ, 0xc0, !PT ;  /* 0xffffffe006007812 */ /* 0x000fe400078ec0ff */
[----:B------:R-:W-:Y:S01]  /*0d00*/  SHF.R.S32.HI R4, RZ, 0x5, R6 ;  /* 0x00000005ff047819 */ /* 0x000fe20000011406 */
[C---:B------:R-:W-:Y:S01]  /*0d10*/  IMAD.IADD R213, R14.reuse, 0x1, -R2 ;  /* 0x000000010ed57824 */ /* 0x040fe200078e0a02 */
[----:B------:R-:W-:Y:S01]  /*0d20*/  SHF.R.S32.HI R2, RZ, 0x1f, R6 ;  /* 0x0000001fff027819 */ /* 0x000fe20000011406 */
[----:B------:R-:W-:Y:S01]  /*0d30*/  IMAD.IADD R28, R14, 0x1, -R0 ;  /* 0x000000010e1c7824 */ /* 0x000fe200078e0a00 */
[----:B------:R-:W-:Y:S01]  /*0d40*/  LOP3.LUT R3, R8, 0xfffffffc, RZ, 0xc0, !PT ;  /* 0xfffffffc08037812 */ /* 0x000fe200078ec0ff */
[C---:B------:R-:W-:Y:S01]  /*0d50*/  IMAD.SHL.U32 R8, R213.reuse, 0x40, RZ ;  /* 0x00000040d5087824 */ /* 0x040fe200078e00ff */
[----:B------:R-:W-:Y:S01]  /*0d60*/  LEA.HI R0, R2, R4, RZ, 0x3 ;  /* 0x0000000402007211 */ /* 0x000fe200078f18ff */
[C---:B------:R-:W-:Y:S01]  /*0d70*/  IMAD.SHL.U32 R140, R213.reuse, 0x4, RZ ;  /* 0x00000004d58c7824 */ /* 0x040fe200078e00ff */
[----:B------:R-:W-:Y:S01]  /*0d80*/  SHF.R.S32.HI R9, RZ, 0x1f, R28 ;  /* 0x0000001fff097819 */ /* 0x000fe2000001141c */
[----:B------:R-:W-:Y:S01]  /*0d90*/  IMAD.IADD R6, R14, 0x1, -R3 ;  /* 0x000000010e067824 */ /* 0x000fe200078e0a03 */
[----:B------:R-:W-:Y:S01]  /*0da0*/  LOP3.LUT R2, R8, 0x1c0, RZ, 0xc0, !PT ;  /* 0x000001c008027812 */ /* 0x000fe200078ec0ff */
[----:B------:R-:W-:Y:S01]  /*0db0*/  IMAD.SHL.U32 R134, R213, 0x8, RZ ;  /* 0x00000008d5867824 */ /* 0x000fe200078e00ff */
[----:B------:R-:W-:-:S02]  /*0dc0*/  LOP3.LUT R0, R0, 0xffffff8, RZ, 0xc0, !PT ;  /* 0x0ffffff800007812 */ /* 0x000fc400078ec0ff */
[----:B------:R-:W-:Y:S02]  /*0dd0*/  LEA.HI R16, R9, R28, RZ, 0x2 ;  /* 0x0000001c09107211 */ /* 0x000fe400078f10ff */
[----:B------:R-:W-:Y:S01]  /*0de0*/  LOP3.LUT R9, R7, 0x1, RZ, 0xc0, !PT ;  /* 0x0000000107097812 */ /* 0x000fe200078ec0ff */
[----:B------:R-:W-:Y:S01]  /*0df0*/  IMAD.IADD R3, R4, 0x1, -R0 ;  /* 0x0000000104037824 */ /* 0x000fe200078e0a00 */
[----:B------:R-:W-:Y:S02]  /*0e00*/  LOP3.LUT R10, R2, 0x8, R208, 0xf8, !PT ;  /* 0x00000008020a7812 */ /* 0x000fe400078ef8d0 */
[----:B------:R-:W-:Y:S02]  /*0e10*/  SHF.R.U32.HI R8, RZ, 0x3, R2 ;  /* 0x00000003ff087819 */ /* 0x000fe40000011602 */
[----:B------:R-:W-:Y:S02]  /*0e20*/  SHF.R.S32.HI R2, RZ, 0x2, R16 ;  /* 0x00000002ff027819 */ /* 0x000fe40000011410 */
[----:B------:R-:W-:-:S02]  /*0e30*/  ISETP.NE.U32.AND P0, PT, R9, 0x1, PT ;  /* 0x000000010900780c */ /* 0x000fc40003f05070 */
[----:B------:R-:W-:Y:S01]  /*0e40*/  LOP3.LUT R9, R10, R8, RZ, 0x3c, !PT ;  /* 0x000000080a097212 */ /* 0x000fe200078e3cff */
[----:B------:R-:W-:Y:S01]  /*0e50*/  IMAD R26, R3, 0x10, R2 ;  /* 0x00000010031a7824 */ /* 0x000fe200078e0202 */
[----:B------:R-:W-:Y:S01]  /*0e60*/  LEA.HI R10, R12, R14, RZ, 0x6 ;  /* 0x0000000e0c0a7211 */ /* 0x000fe200078f30ff */
[----:B------:R-:W-:Y:S01]  /*0e70*/  IMAD.SHL.U32 R12, R4, 0x400, RZ ;  /* 0x00000400040c7824 */ /* 0x000fe200078e00ff */
[C---:B------:R-:W-:Y:S01]  /*0e80*/  R2P PR, R7.reuse, 0x6 ;  /* 0x0000000607007804 */ /* 0x040fe20000000000 */
[----:B------:R-:W-:Y:S01]  /*0e90*/  IMAD.SHL.U32 R2, R7, 0x40, RZ ;  /* 0x0000004007027824 */ /* 0x000fe200078e00ff */
[C---:B------:R-:W-:Y:S01]  /*0ea0*/  LOP3.LUT P4, RZ, R5.reuse, 0x2, RZ, 0xc0, !PT ;  /* 0x0000000205ff7812 */ /* 0x040fe2000788c0ff */
[C---:B------:R-:W-:Y:S01]  /*0eb0*/  IMAD.SHL.U32 R4, R5.reuse, 0x40, RZ ;  /* 0x0000004005047824 */ /* 0x040fe200078e00ff */
[----:B------:R-:W-:Y:S01]  /*0ec0*/  LOP3.LUT P3, RZ, R5, 0x4, RZ, 0xc0, !PT ;  /* 0x0000000405ff7812 */ /* 0x000fe2000786c0ff */
[----:B------:R-:W-:Y:S01]  /*0ed0*/  IMAD.SHL.U32 R5, R11, 0x8, RZ ;  /* 0x000000080b057824 */ /* 0x000fe200078e00ff */
[----:B------:R-:W-:Y:S01]  /*0ee0*/  LOP3.LUT R3, R2, 0x1c0, RZ, 0xc0, !PT ;  /* 0x000001c002037812 */ /* 0x000fe200078ec0ff */
[----:B------:R-:W-:Y:S01]  /*0ef0*/  STL [R1+0x4c], R26 ;  /* 0x00004c1a01007387 */ /* 0x000fe20000100800 */
[----:B------:R-:W-:-:S02]  /*0f00*/  LOP3.LUT R2, R4, 0x1c0, RZ, 0xc0, !PT ;  /* 0x000001c004027812 */ /* 0x000fc400078ec0ff */
[----:B------:R-:W-:Y:S02]  /*0f10*/  LEA.HI R0, R6, R6, RZ, 0x1 ;  /* 0x0000000606007211 */ /* 0x000fe400078f08ff */
[----:B------:R-:W-:Y:S02]  /*0f20*/  LEA.HI R4, R3, R3, RZ, 0x1d ;  /* 0x0000000303047211 */ /* 0x000fe400078fe8ff */
[----:B------:R-:W-:Y:S02]  /*0f30*/  LOP3.LUT R5, R2, 0x8, R5, 0xf8, !PT ;  /* 0x0000000802057812 */ /* 0x000fe400078ef805 */
[----:B------:R-:W-:Y:S01]  /*0f40*/  SHF.R.U32.HI R3, RZ, 0x3, R2 ;  /* 0x00000003ff037819 */ /* 0x000fe20000011602 */
[----:B------:R-:W-:Y:S01]  /*0f50*/  IMAD.SHL.U32 R2, R10, 0x8, RZ ;  /* 0x000000080a027824 */ /* 0x000fe200078e00ff */
[----:B------:R-:W-:Y:S02]  /*0f60*/  SHF.R.S32.HI R208, RZ, 0x3, R208 ;  /* 0x00000003ffd07819 */ /* 0x000fe400000114d0 */
[----:B------:R-:W-:Y:S01]  /*0f70*/  LOP3.LUT R8, R0, 0x1ffffffe, RZ, 0xc0, !PT ;  /* 0x1ffffffe00087812 */ /* 0x000fe200078ec0ff */
[----:B------:R-:W-:Y:S01]  /*0f80*/  IMAD R0, R11, 0x200, R9 ;  /* 0x000002000b007824 */ /* 0x000fe200078e0209 */
[----:B------:R-:W-:Y:S01]  /*0f90*/  LOP3.LUT R220, R2, 0xfffffe00, RZ, 0xc0, !PT ;  /* 0xfffffe0002dc7812 */ /* 0x000fe200078ec0ff */
[C---:B------:R-:W-:Y:S01]  /*0fa0*/  IMAD.SHL.U32 R2, R208.reuse, 0x40, RZ ;  /* 0x00000040d0027824 */ /* 0x040fe200078e00ff */
[----:B------:R-:W-:Y:S01]  /*0fb0*/  IADD3 R17, R208, 0x20, RZ ;  /* 0x00000020d0117810 */ /* 0x000fe20007ffe0ff */
[----:B------:R-:W-:Y:S01]  /*0fc0*/  IMAD.IADD R18, R6, 0x1, -R8 ;  /* 0x0000000106127824 */ /* 0x000fe200078e0a08 */
[----:B------:R-:W-:Y:S01]  /*0fd0*/  IADD3 R15, R208, 0x40, RZ ;  /* 0x00000040d00f7810 */ /* 0x000fe20007ffe0ff */
[----:B------:R-:W-:Y:S01]  /*0fe0*/  IMAD R6, R6, 0x2, R12 ;  /* 0x0000000206067824 */ /* 0x000fe200078e020c */
[----:B------:R-:W-:Y:S01]  /*0ff0*/  LOP3.LUT R11, R5, R3, RZ, 0x3c, !PT ;  /* 0x00000003050b7212 */ /* 0x000fe200078e3cff */
[----:B------:R-:W-:Y:S01]  /*1000*/  IMAD.SHL.U32 R3, R17, 0x40, RZ ;  /* 0x0000004011037824 */ /* 0x000fe200078e00ff */
[----:B------:R-:W-:Y:S01]  /*1010*/  IADD3 R14, R208, 0x60, RZ ;  /* 0x00000060d00e7810 */ /* 0x000fe20007ffe0ff */
[----:B------:R-:W-:Y:S01]  /*1020*/  IMAD.IADD R8, R6, 0x1, R4 ;  /* 0x0000000106087824 */ /* 0x000fe200078e0204 */
[----:B------:R-:W-:Y:S01]  /*1030*/  LOP3.LUT R218, R2, 0x1c0, RZ, 0xc0, !PT ;  /* 0x000001c002da7812 */ /* 0x000fe200078ec0ff */
[----:B------:R-:W-:Y:S01]  /*1040*/  IMAD.SHL.U32 R2, R15, 0x40, RZ ;  /* 0x000000400f027824 */ /* 0x000fe200078e00ff */
[----:B------:R-:W-:Y:S01]  /*1050*/  SHF.R.S32.HI R4, RZ, 0x1f, R17 ;  /* 0x0000001fff047819 */ /* 0x000fe20000011411 */
[----:B------:R-:W-:Y:S01]  /*1060*/  IMAD.SHL.U32 R7, R14, 0x40, RZ ;  /* 0x000000400e077824 */ /* 0x000fe200078e00ff */
[----:B------:R-:W-:Y:S01]  /*1070*/  SHF.R.S32.HI R5, RZ, 0x1f, R15 ;  /* 0x0000001fff057819 */ /* 0x000fe2000001140f */
[----:B------:R-:W-:Y:S01]  /*1080*/  IMAD.SHL.U32 R237, R8, 0x2, RZ ;  /* 0x0000000208ed7824 */ /* 0x000fe200078e00ff */
[----:B------:R-:W-:Y:S01]  /*1090*/  SHF.R.S32.HI R6, RZ, 0x1f, R14 ;  /* 0x0000001fff067819 */ /* 0x000fe2000001140e */
[----:B------:R-:W-:Y:S01]  /*10a0*/  IMAD R219, R213, 0x20, R208 ;  /* 0x00000020d5db7824 */ /* 0x000fe200078e02d0 */
[----:B------:R-:W-:-:S02]  /*10b0*/  IADD3 R139, R140, 0x40, RZ ;  /* 0x000000408c8b7810 */ /* 0x000fc40007ffe0ff */
[----:B------:R-:W-:Y:S02]  /*10c0*/  LOP3.LUT R31, R3, 0x1c0, RZ, 0xc0, !PT ;  /* 0x000001c0031f7812 */ /* 0x000fe400078ec0ff */
[----:B------:R-:W-:Y:S01]  /*10d0*/  LEA.HI R4, R4, R17, RZ, 0x3 ;  /* 0x0000001104047211 */ /* 0x000fe200078f18ff */
[----:B------:R-:W-:Y:S01]  /*10e0*/  IMAD.IADD R136, R140, 0x1, R139 ;  /* 0x000000018c887824 */ /* 0x000fe200078e028b */
[----:B------:R-:W-:Y:S01]  /*10f0*/  LEA.HI R3, R5, R15, RZ, 0x3 ;  /* 0x0000000f05037211 */ /* 0x000fe200078f18ff */
[----:B------:R-:W-:Y:S01]  /*1100*/  IMAD.SHL.U32 R5, R13, 0x40, RZ ;  /* 0x000000400d057824 */ /* 0x000fe200078e00ff */
[----:B------:R-:W-:Y:S01]  /*1110*/  LOP3.LUT R30, R2, 0x1c0, RZ, 0xc0, !PT ;  /* 0x000001c0021e7812 */ /* 0x000fe200078ec0ff */
[----:B------:R-:W-:Y:S01]  /*1120*/  IMAD.SHL.U32 R4, R4, 0x40, RZ ;  /* 0x0000004004047824 */ /* 0x000fe200078e00ff */
[----:B------:R-:W-:Y:S01]  /*1130*/  LEA.HI R2, R6, R14, RZ, 0x3 ;  /* 0x0000000e06027211 */ /* 0x000fe200078f18ff */
[----:B------:R-:W-:Y:S01]  /*1140*/  IMAD.SHL.U32 R6, R3, 0x40, RZ ;  /* 0x0000004003067824 */ /* 0x000fe200078e00ff */
[----:B------:R-:W-:-:S02]  /*1150*/  LOP3.LUT R9, R5, 0xfffffe00, RZ, 0xc0, !PT ;  /* 0xfffffe0005097812 */ /* 0x000fc400078ec0ff */
[----:B------:R-:W-:Y:S01]  /*1160*/  LOP3.LUT R24, R4, 0xfffffe00, RZ, 0xc0, !PT ;  /* 0xfffffe0004187812 */ /* 0x000fe200078ec0ff */
[----:B------:R-:W-:Y:S01]  /*1170*/  IMAD.SHL.U32 R3, R2, 0x40, RZ ;  /* 0x0000004002037824 */ /* 0x000fe200078e00ff */
[----:B------:R-:W-:Y:S02]  /*1180*/  SHF.R.S32.HI R2, RZ, 0x1f, R136 ;  /* 0x0000001fff027819 */ /* 0x000fe40000011488 */
[----:B------:R-:W-:Y:S01]  /*1190*/  LOP3.LUT R29, R7, 0x1c0, RZ, 0xc0, !PT ;  /* 0x000001c0071d7812 */ /* 0x000fe200078ec0ff */
[----:B------:R-:W-:Y:S01]  /*11a0*/  STL [R1+0xc], R24 ;  /* 0x00000c1801007387 */ /* 0x000fe20000100800 */
[CC--:B------:R-:W-:Y:S02]  /*11b0*/  LEA.HI R4, R2.reuse, R136.reuse, RZ, 0x6 ;  /* 0x0000008802047211 */ /* 0x0c0fe400078f30ff */
[----:B------:R-:W-:Y:S02]  /*11c0*/  LEA.HI R5, R2, R136, RZ, 0x3 ;  /* 0x0000008802057211 */ /* 0x000fe400078f18ff */
[----:B------:R-:W-:Y:S01]  /*11d0*/  LOP3.LUT R20, R3, 0xfffffe00, RZ, 0xc0, !PT ;  /* 0xfffffe0003147812 */ /* 0x000fe200078ec0ff */
[----:B------:R-:W-:Y:S01]  /*11e0*/  IMAD.SHL.U32 R2, R4, 0x80, RZ ;  /* 0x0000008004027824 */ /* 0x000fe200078e00ff */
[----:B------:R-:W-:-:S02]  /*11f0*/  SHF.R.U32.HI R27, RZ, 0x3, R218 ;  /* 0x00000003ff1b7819 */ /* 0x000fc400000116da */
[----:B------:R-:W-:Y:S02]  /*1200*/  SHF.R.U32.HI R25, RZ, 0x3, R31 ;  /* 0x00000003ff197819 */ /* 0x000fe4000001161f */
[--C-:B------:R-:W-:Y:S02]  /*1210*/  LOP3.LUT R4, R218, 0x38, R5.reuse, 0xf8, !PT ;  /* 0x00000038da047812 */ /* 0x100fe400078ef805 */
[----:B------:R-:W-:Y:S02]  /*1220*/  LOP3.LUT R3, R31, 0x38, R5, 0xf8, !PT ;  /* 0x000000381f037812 */ /* 0x000fe400078ef805 */
[----:B------:R-:W-:Y:S02]  /*1230*/  SHF.R.U32.HI R23, RZ, 0x3, R30 ;  /* 0x00000003ff177819 */ /* 0x000fe4000001161e */
[----:B------:R-:W-:Y:S02]  /*1240*/  SHF.R.U32.HI R21, RZ, 0x3, R29 ;  /* 0x00000003ff157819 */ /* 0x000fe4000001161d */
[----:B------:R-:W-:-:S02]  /*1250*/  LOP3.LUT R7, R30, 0x38, R5, 0xf8, !PT ;  /* 0x000000381e077812 */ /* 0x000fc400078ef805 */
[----:B------:R-:W-:Y:S02]  /*1260*/  LOP3.LUT R10, R29, 0x38, R5, 0xf8, !PT ;  /* 0x000000381d0a7812 */ /* 0x000fe400078ef805 */
[----:B------:R-:W-:Y:S02]  /*1270*/  LOP3.LUT R22, R6, 0xfffffe00, RZ, 0xc0, !PT ;  /* 0xfffffe0006167812 */ /* 0x000fe400078ec0ff */
[----:B------:R-:W-:Y:S02]  /*1280*/  LOP3.LUT R8, R4, R27, RZ, 0x3c, !PT ;  /* 0x0000001b04087212 */ /* 0x000fe400078e3cff */
[----:B------:R-:W-:Y:S01]  /*1290*/  LOP3.LUT R6, R3, R25, RZ, 0x3c, !PT ;  /* 0x0000001903067212 */ /* 0x000fe200078e3cff */
[----:B------:R-:W-:Y:S01]  /*12a0*/  STL [R1+0x8], R22 ;  /* 0x0000081601007387 */ /* 0x000fe20000100800 */
[----:B------:R-:W-:Y:S02]  /*12b0*/  LOP3.LUT R2, R2, 0xffffe000, RZ, 0xc0, !PT ;  /* 0xffffe00002027812 */ /* 0x000fe400078ec0ff */
[----:B------:R-:W-:Y:S01]  /*12c0*/  LOP3.LUT R4, R7, R23, RZ, 0x3c, !PT ;  /* 0x0000001707047212 */ /* 0x000fe200078e3cff */
[----:B------:R-:W-:Y:S01]  /*12d0*/  STL [R1+0x4], R20 ;  /* 0x0000041401007387 */ /* 0x000fe20000100800 */
[----:B------:R-:W-:-:S02]  /*12e0*/  LOP3.LUT R3, R10, R21, RZ, 0x3c, !PT ;  /* 0x000000150a037212 */ /* 0x000fc400078e3cff */
[-C--:B------:R-:W-:Y:S02]  /*12f0*/  IADD3 R17, R8, R2.reuse, R220 ;  /* 0x0000000208117210 */ /* 0x080fe40007ffe0dc */
[-C--:B------:R-:W-:Y:S02]  /*1300*/  IADD3 R15, R6, R2.reuse, R24 ;  /* 0x00000002060f7210 */ /* 0x080fe40007ffe018 */
[-C--:B------:R-:W-:Y:S02]  /*1310*/  IADD3 R14, R4, R2.reuse, R22 ;  /* 0x00000002040e7210 */ /* 0x080fe40007ffe016 */
[----:B------:R-:W-:Y:S02]  /*1320*/  IADD3 R13, R3, R2, R20 ;  /* 0x00000002030d7210 */ /* 0x000fe40007ffe014 */
[C---:B------:R-:W-:Y:S02]  /*1330*/  IADD3 R2, R237.reuse, 0x80, RZ ;  /* 0x00000080ed027810 */ /* 0x040fe40007ffe0ff */
[----:B------:R-:W-:-:S02]  /*1340*/  IADD3 R238, R237, 0x70, RZ ;  /* 0x00000070edee7810 */ /* 0x000fc40007ffe0ff */
[----:B------:R-:W-:Y:S02]  /*1350*/  @P0 IADD3 R238, R2, 0x10, RZ ;  /* 0x0000001002ee0810 */ /* 0x000fe40007ffe0ff */
[----:B------:R-:W-:Y:S02]  /*1360*/  LOP3.LUT R2, R218, 0x38, R134, 0xf8, !PT ;  /* 0x00000038da027812 */ /* 0x000fe400078ef886 */
[----:B------:R-:W-:Y:S02]  /*1370*/  IADD3 R143, R140, 0x20, RZ ;  /* 0x000000208c8f7810 */ /* 0x000fe40007ffe0ff */
[CC--:B------:R-:W-:Y:S01]  /*1380*/  IADD3 R3, R11.reuse, R9.reuse, R12 ;  /* 0x000000090b037210 */ /* 0x0c0fe20007ffe00c */
[----:B------:R-:W-:Y:S01]  /*1390*/  IMAD.MOV.U32 R12, RZ, RZ, 0x20 ;  /* 0x00000020ff0c7424 */ /* 0x000fe200078e00ff */
[----:B------:R-:W-:Y:S02]  /*13a0*/  LOP3.LUT R4, R11, R9, RZ, 0xfc, !PT ;  /* 0x000000090b047212 */ /* 0x000fe400078efcff */
[----:B------:R-:W-:-:S02]  /*13b0*/  LOP3.LUT R27, R2, R27, RZ, 0x3c, !PT ;  /* 0x0000001b021b7212 */ /* 0x000fc400078e3cff */
[----:B------:R-:W-:Y:S01]  /*13c0*/  LOP3.LUT R9, R30, 0x38, R134, 0xf8, !PT ;  /* 0x000000381e097812 */ /* 0x000fe200078ef886 */
[----:B------:R-:W-:Y:S01]  /*13d0*/  IMAD.SHL.U32 R30, R143, 0x2, RZ ;  /* 0x000000028f1e7824 */ /* 0x000fe200078e00ff */
[----:B------:R-:W-:Y:S01]  /*13e0*/  LOP3.LUT R8, R16, 0x7ffffffc, RZ, 0xc0, !PT ;  /* 0x7ffffffc10087812 */ /* 0x000fe200078ec0ff */
[----:B------:R-:W-:Y:S01]  /*13f0*/  IMAD.SHL.U32 R16, R139, 0x2, RZ ;  /* 0x000000028b107824 */ /* 0x000fe200078e00ff */
[----:B------:R-:W-:Y:S01]  /*1400*/  IADD3 R142, R140, 0x60, RZ ;  /* 0x000000608c8e7810 */ /* 0x000fe20007ffe0ff */
[----:B------:R-:W-:Y:S01]  /*1410*/  STL [R1+0x48], R27 ;  /* 0x0000481b01007387 */ /* 0x000fe20000100800 */
[----:B------:R-:W-:Y:S01]  /*1420*/  SHF.R.S32.HI R6, RZ, 0x1f, R208 ;  /* 0x0000001fff067819 */ /* 0x000fe200000114d0 */
[----:B------:R-:W-:Y:S01]  /*1430*/  IMAD.IADD R8, R28, 0x1, -R8 ;  /* 0x000000011c087824 */ /* 0x000fe200078e0a08 */
[----:B------:R-:W-:Y:S01]  /*1440*/  SHF.R.S32.HI R7, RZ, 0x1f, R143 ;  /* 0x0000001fff077819 */ /* 0x000fe2000001148f */
[----:B------:R-:W-:Y:S01]  /*1450*/  STL [R1+0x38], R30 ;  /* 0x0000381e01007387 */ /* 0x000fe20000100800 */
[----:B------:R-:W-:Y:S01]  /*1460*/  SHF.R.S32.HI R6, RZ, 0x1f, R139 ;  /* 0x0000001fff067819 */ /* 0x000fe2000001148b */
[----:B------:R-:W-:Y:S01]  /*1470*/  IMAD.SHL.U32 R249, R8, 0x2, RZ ;  /* 0x0000000208f97824 */ /* 0x000fe200078e00ff */
[----:B------:R-:W-:Y:S01]  /*1480*/  LOP3.LUT R11, R29, 0x38, R134, 0xf8, !PT ;  /* 0x000000381d0b7812 */ /* 0x000fe200078ef886 */
[----:B------:R-:W-:Y:S01]  /*1490*/  IMAD.SHL.U32 R29, R142, 0x2, RZ ;  /* 0x000000028e1d7824 */ /* 0x000fe200078e00ff */
[----:B------:R-:W-:Y:S01]  /*14a0*/  SHF.R.S32.HI R2, RZ, 0x1f, R142 ;  /* 0x0000001fff027819 */ /* 0x000fe2000001148e */
[----:B------:R1:W-:Y:S01]  /*14b0*/  STL [R1+0x3c], R16 ;  /* 0x00003c1001007387 */ /* 0x0003e20000100800 */
[----:B------:R-:W-:Y:S01]  /*14c0*/  LOP3.LUT R10, R31, 0x38, R134, 0xf8, !PT ;  /* 0x000000381f0a7812 */ /* 0x000fe200078ef886 */
[----:B------:R-:W-:Y:S01]  /*14d0*/  IMAD R8, R18, 0x8, R26 ;  /* 0x0000000812087824 */ /* 0x000fe200078e021a */
[----:B------:R-:W-:Y:S01]  /*14e0*/  SHF.L.U64.HI R2, R142, 0x1, R2 ;  /* 0x000000018e027819 */ /* 0x000fe20000010202 */
[----:B------:R-:W-:Y:S01]  /*14f0*/  STL [R1+0x40], R29 ;  /* 0x0000401d01007387 */ /* 0x000fe20000100800 */
[----:B------:R-:W-:-:S02]  /*1500*/  LOP3.LUT R10, R24, R10, R25, 0xf6, !PT ;  /* 0x0000000a180a7212 */ /* 0x000fc400078ef619 */
[----:B------:R-:W-:Y:S02]  /*1510*/  LOP3.LUT R9, R22, R9, R23, 0xf6, !PT ;  /* 0x0000000916097212 */ /* 0x000fe400078ef617 */
[----:B------:R-:W-:Y:S02]  /*1520*/  LEA R184, R0, 0xc080, 0x1 ;  /* 0x0000c08000b87811 */ /* 0x000fe400078e08ff */
[----:B------:R-:W-:Y:S02]  /*1530*/  SHF.R.S32.HI R0, RZ, 0x3, R5 ;  /* 0x00000003ff007819 */ /* 0x000fe40000011405 */
[----:B------:R-:W-:Y:S02]  /*1540*/  LEA R10, R10, 0x10080, 0x1 ;  /* 0x000100800a0a7811 */ /* 0x000fe400078e08ff */
[----:B------:R-:W-:Y:S02]  /*1550*/  LOP3.LUT R205, R5, 0xfffffff8, RZ, 0xc0, !PT ;  /* 0xfffffff805cd7812 */ /* 0x000fe400078ec0ff */
[----:B------:R-:W-:-:S02]  /*1560*/  LEA R9, R9, 0x10080, 0x1 ;  /* 0x0001008009097811 */ /* 0x000fc400078e08ff */
[C---:B------:R-:W-:Y:S02]  /*1570*/  IADD3 R35, R249.reuse, 0x18, RZ ;  /* 0x00000018f9237810 */ /* 0x040fe40007ffe0ff */
[C---:B------:R-:W-:Y:S02]  /*1580*/  IADD3 R34, R249.reuse, 0x30, RZ ;  /* 0x00000030f9227810 */ /* 0x040fe40007ffe0ff */
[----:B------:R-:W-:Y:S02]  /*1590*/  IADD3 R31, R249, 0x48, RZ ;  /* 0x00000048f91f7810 */ /* 0x000fe40007ffe0ff */
[----:B-1----:R-:W-:Y:S02]  /*15a0*/  SHF.L.U64.HI R16, R143, 0x1, R7 ;  /* 0x000000018f107819 */ /* 0x002fe40000010207 */
[----:B------:R-:W-:Y:S02]  /*15b0*/  SHF.L.U64.HI R7, R139, 0x1, R6 ;  /* 0x000000018b077819 */ /* 0x000fe40000010206 */
[C---:B------:R-:W-:Y:S01]  /*15c0*/  IADD3 R28, R249.reuse, 0x60, RZ ;  /* 0x00000060f91c7810 */ /* 0x040fe20007ffe0ff */
[----:B------:R-:W-:Y:S01]  /*15d0*/  STL [R1+0x34], R16 ;  /* 0x0000341001007387 */ /* 0x000fe20000100800 */
[----:B------:R-:W-:-:S02]  /*15e0*/  IADD3 R25, R249, 0x78, RZ ;  /* 0x00000078f9197810 */ /* 0x000fc40007ffe0ff */
[C---:B------:R-:W-:Y:S01]  /*15f0*/  IADD3 R22, R249.reuse, 0x90, RZ ;  /* 0x00000090f9167810 */ /* 0x040fe20007ffe0ff */
[----:B------:R1:W-:Y:S01]  /*1600*/  STL [R1+0x30], R7 ;  /* 0x0000300701007387 */ /* 0x0003e20000100800 */
[C---:B------:R-:W-:Y:S02]  /*1610*/  IADD3 R250, R249.reuse, 0xf8, RZ ;  /* 0x000000f8f9fa7810 */ /* 0x040fe40007ffe0ff */
[----:B------:R-:W-:Y:S01]  /*1620*/  SEL R6, R12, 0xffffffe0, !P1 ;  /* 0xffffffe00c067807 */ /* 0x000fe20004800000 */
[----:B------:R2:W-:Y:S01]  /*1630*/  STL [R1+0x2c], R2 ;  /* 0x00002c0201007387 */ /* 0x0005e20000100800 */
[C---:B------:R-:W-:Y:S02]  /*1640*/  IADD3 R252, R249.reuse, 0xe8, RZ ;  /* 0x000000e8f9fc7810 */ /* 0x040fe40007ffe0ff */
[----:B------:R-:W-:Y:S01]  /*1650*/  IADD3 R251, R249, 0xf0, RZ ;  /* 0x000000f0f9fb7810 */ /* 0x000fe20007ffe0ff */
[----:B------:R3:W-:Y:S01]  /*1660*/  STL [R1+0x50], R8 ;  /* 0x0000500801007387 */ /* 0x0007e20000100800 */
[----:B------:R-:W-:Y:S01]  /*1670*/  LEA R194, R3, 0x10080, 0x1 ;  /* 0x0001008003c27811 */ /* 0x000fe200078e08ff */
[----:B------:R-:W-:Y:S01]  /*1680*/  IMAD.IADD R241, R237, 0x1, R6 ;  /* 0x00000001edf17824 */ /* 0x000fe200078e0206 */
[----:B------:R-:W-:Y:S01]  /*1690*/  LEA R186, R4, 0x8080, 0x1 ;  /* 0x0000808004ba7811 */ /* 0x000fe200078e08ff */
[----:B------:R4:W-:Y:S01]  /*16a0*/  STL [R1], R0 ;  /* 0x0000000001007387 */ /* 0x0009e20000100800 */
[C---:B------:R-:W-:Y:S01]  /*16b0*/  IADD3 R37, R249.reuse, 0x8, RZ ;  /* 0x00000008f9257810 */ /* 0x040fe20007ffe0ff */
[----:B------:R-:W-:Y:S01]  /*16c0*/  IMAD.IADD R240, R6, 0x1, R238 ;  /* 0x0000000106f07824 */ /* 0x000fe200078e02ee */
[----:B------:R-:W-:Y:S01]  /*16d0*/  IADD3 R36, R249, 0x10, RZ ;  /* 0x00000010f9247810 */ /* 0x000fe20007ffe0ff */
[----:B------:R-:W-:Y:S01]  /*16e0*/  STL [R1+0x28], R10 ;  /* 0x0000280a01007387 */ /* 0x000fe20000100800 */
[----:B------:R-:W-:-:S02]  /*16f0*/  IADD3 R199, R134, 0x80, RZ ;  /* 0x0000008086c77810 */ /* 0x000fc40007ffe0ff */
[----:B------:R-:W-:Y:S01]  /*1700*/  IADD3 R200, R134, 0xc0, RZ ;  /* 0x000000c086c87810 */ /* 0x000fe20007ffe0ff */
[----:B------:R5:W-:Y:S01]  /*1710*/  STL [R1+0x24], R9 ;  /* 0x0000240901007387 */ /* 0x000be20000100800 */
[C---:B------:R-:W-:Y:S02]  /*1720*/  IADD3 R248, R249.reuse, 0x20, RZ ;  /* 0x00000020f9f87810 */ /* 0x040fe40007ffe0ff */
[----:B------:R-:W-:Y:S02]  /*1730*/  IADD3 R247, R249, 0x28, RZ ;  /* 0x00000028f9f77810 */ /* 0x000fe40007ffe0ff */
[----:B-1----:R-:W-:Y:S02]  /*1740*/  SEL R7, R19, 0xffffffc0, !P2 ;  /* 0xffffffc013077807 */ /* 0x002fe40005000000 */
[----:B------:R-:W-:Y:S02]  /*1750*/  IADD3 R33, R249, 0x38, RZ ;  /* 0x00000038f9217810 */ /* 0x000fe40007ffe0ff */
[----:B--2---:R-:W-:Y:S01]  /*1760*/  LOP3.LUT R2, R27, R220, RZ, 0xfc, !PT ;  /* 0x000000dc1b027212 */ /* 0x004fe200078efcff */
[----:B------:R-:W-:Y:S01]  /*1770*/  IMAD.IADD R245, R237, 0x1, R7 ;  /* 0x00000001edf57824 */ /* 0x000fe200078e0207 */
[----:B------:R-:W-:Y:S01]  /*1780*/  IADD3 R32, R249, 0x40, RZ ;  /* 0x00000040f9207810 */ /* 0x000fe20007ffe0ff */
[C---:B------:R-:W-:Y:S01]  /*1790*/  IMAD.IADD R244, R7.reuse, 0x1, R241 ;  /* 0x0000000107f47824 */ /* 0x040fe200078e02f1 */
[----:B---3--:R-:W-:Y:S01]  /*17a0*/  LOP3.LUT R8, R20, R11, R21, 0xf6, !PT ;  /* 0x0000000b14087212 */ /* 0x008fe200078ef615 */
[----:B------:R-:W-:Y:S01]  /*17b0*/  IMAD.IADD R243, R7, 0x1, R238 ;  /* 0x0000000107f37824 */ /* 0x000fe200078e02ee */
[----:B------:R-:W-:Y:S01]  /*17c0*/  LEA R235, R2, 0x10080, 0x1 ;  /* 0x0001008002eb7811 */ /* 0x000fe200078e08ff */
[----:B------:R-:W-:Y:S01]  /*17d0*/  IMAD.IADD R242, R240, 0x1, R7 ;  /* 0x00000001f0f27824 */ /* 0x000fe200078e0207 */
[----:B------:R-:W-:-:S02]  /*17e0*/  LEA R5, R8, 0x10080, 0x1 ;  /* 0x0001008008057811 */ /* 0x000fc400078e08ff */
[----:B------:R-:W-:Y:S02]  /*17f0*/  SHF.R.S32.HI R8, RZ, 0x1f, R35 ;  /* 0x0000001fff087819 */ /* 0x000fe40000011423 */
[----:B----4-:R-:W-:Y:S01]  /*1800*/  SEL R0, R19, 0xffffffc0, !P3 ;  /* 0xffffffc013007807 */ /* 0x010fe20005800000 */
[----:B------:R1:W-:Y:S01]  /*1810*/  STL [R1+0x20], R5 ;  /* 0x0000200501007387 */ /* 0x0003e20000100800 */
[----:B------:R-:W-:Y:S02]  /*1820*/  SHF.R.S32.HI R8, RZ, 0x1f, R34 ;  /* 0x0000001fff087819 */ /* 0x000fe40000011422 */
[----:B------:R-:W-:Y:S01]  /*1830*/  SEL R2, R12, 0xffffffe0, !P4 ;  /* 0xffffffe00c027807 */ /* 0x000fe20006000000 */
[----:B------:R-:W-:Y:S01]  /*1840*/  IMAD.IADD R197, R194, 0x1, R0 ;  /* 0x00000001c2c57824 */ /* 0x000fe200078e0200 */
[C---:B------:R-:W-:Y:S01]  /*1850*/  IADD3 R19, R249.reuse, 0xa8, RZ ;  /* 0x000000a8f9137810 */ /* 0x040fe20007ffe0ff */
[----:B------:R-:W-:Y:S01]  /*1860*/  IMAD.IADD R189, R0, 0x1, R186 ;  /* 0x0000000100bd7824 */ /* 0x000fe200078e02ba */
[----:B------:R-:W-:Y:S01]  /*1870*/  SHF.R.S32.HI R8, RZ, 0x1f, R31 ;  /* 0x0000001fff087819 */ /* 0x000fe2000001141f */
[----:B------:R-:W-:Y:S01]  /*1880*/  IMAD.IADD R195, R194, 0x1, R2 ;  /* 0x00000001c2c37824 */ /* 0x000fe200078e0202 */
[----:B------:R-:W-:Y:S01]  /*1890*/  IADD3 R12, R249, 0xc0, RZ ;  /* 0x000000c0f90c7810 */ /* 0x000fe20007ffe0ff */
[----:B------:R-:W-:Y:S01]  /*18a0*/  IMAD.IADD R187, R2, 0x1, R186 ;  /* 0x0000000102bb7824 */ /* 0x000fe200078e02ba */
[----:B------:R-:W-:Y:S01]  /*18b0*/  SHF.R.S32.HI R8, RZ, 0x1f, R28 ;  /* 0x0000001fff087819 */ /* 0x000fe2000001141c */
[----:B------:R-:W-:Y:S01]  /*18c0*/  IMAD.IADD R196, R195, 0x1, R0 ;  /* 0x00000001c3c47824 */ /* 0x000fe200078e0200 */
[----:B-----5:R-:W-:Y:S01]  /*18d0*/  IADD3 R9, R249, 0xd8, RZ ;  /* 0x000000d8f9097810 */ /* 0x020fe20007ffe0ff */
[----:B------:R-:W-:Y:S01]  /*18e0*/  IMAD.IADD R188, R0, 0x1, R187 ;  /* 0x0000000100bc7824 */ /* 0x000fe200078e02bb */
[----:B------:R-:W-:-:S02]  /*18f0*/  SHF.R.S32.HI R8, RZ, 0x1f, R25 ;  /* 0x0000001fff087819 */ /* 0x000fc40000011419 */
[----:B------:R-:W-:Y:S02]  /*1900*/  SHF.R.S32.HI R8, RZ, 0x1f, R22 ;  /* 0x0000001fff087819 */ /* 0x000fe40000011416 */
[----:B------:R-:W-:Y:S02]  /*1910*/  SHF.R.S32.HI R8, RZ, 0x1f, R19 ;  /* 0x0000001fff087819 */ /* 0x000fe40000011413 */
[----:B------:R-:W-:Y:S02]  /*1920*/  SHF.R.S32.HI R8, RZ, 0x1f, R12 ;  /* 0x0000001fff087819 */ /* 0x000fe4000001140c */
[----:B------:R-:W-:Y:S02]  /*1930*/  SHF.R.S32.HI R8, RZ, 0x1f, R9 ;  /* 0x0000001fff087819 */ /* 0x000fe40000011409 */
[----:B-1----:R-:W-:Y:S02]  /*1940*/  IADD3 R5, R249, 0xe0, RZ ;  /* 0x000000e0f9057810 */ /* 0x002fe40007ffe0ff */
[----:B------:R-:W-:-:S02]  /*1950*/  SHF.R.S32.HI R9, RZ, 0x1f, R252 ;  /* 0x0000001fff097819 */ /* 0x000fc400000114fc */
[----:B------:R-:W-:Y:S02]  /*1960*/  SHF.R.S32.HI R5, RZ, 0x1f, R5 ;  /* 0x0000001fff057819 */ /* 0x000fe40000011405 */
[----:B------:R-:W-:Y:S02]  /*1970*/  SHF.R.S32.HI R5, RZ, 0x1f, R250 ;  /* 0x0000001fff057819 */ /* 0x000fe400000114fa */
[----:B------:R-:W-:Y:S02]  /*1980*/  LEA R5, R17, 0x10080, 0x1 ;  /* 0x0001008011057811 */ /* 0x000fe400078e08ff */
[----:B------:R-:W-:Y:S02]  /*1990*/  SHF.R.S32.HI R8, RZ, 0x1f, R251 ;  /* 0x0000001fff087819 */ /* 0x000fe400000114fb */
[----:B------:R-:W-:Y:S01]  /*19a0*/  LEA R9, R15, 0x10080, 0x1 ;  /* 0x000100800f097811 */ /* 0x000fe200078e08ff */
[----:B------:R1:W-:Y:S01]  /*19b0*/  STL [R1+0x1c], R5 ;  /* 0x00001c0501007387 */ /* 0x0003e20000100800 */
[----:B------:R-:W-:-:S02]  /*19c0*/  LEA R8, R14, 0x10080, 0x1 ;  /* 0x000100800e087811 */ /* 0x000fc400078e08ff */
[C---:B------:R-:W-:Y:S01]  /*19d0*/  IADD3 R30, R249.reuse, 0x50, RZ ;  /* 0x00000050f91e7810 */ /* 0x040fe20007ffe0ff */
[----:B------:R2:W-:Y:S01]  /*19e0*/  STL [R1+0x18], R9 ;  /* 0x0000180901007387 */ /* 0x0005e20000100800 */
[C---:B------:R-:W-:Y:S02]  /*19f0*/  IADD3 R29, R249.reuse, 0x58, RZ ;  /* 0x00000058f91d7810 */ /* 0x040fe40007ffe0ff */
[C---:B------:R-:W-:Y:S01]  /*1a00*/  IADD3 R27, R249.reuse, 0x68, RZ ;  /* 0x00000068f91b7810 */ /* 0x040fe20007ffe0ff */
[----:B------:R2:W-:Y:S01]  /*1a10*/  STL [R1+0x14], R8 ;  /* 0x0000140801007387 */ /* 0x0005e20000100800 */
[C---:B------:R-:W-:Y:S02]  /*1a20*/  IADD3 R26, R249.reuse, 0x70, RZ ;  /* 0x00000070f91a7810 */ /* 0x040fe40007ffe0ff */
[C---:B------:R-:W-:Y:S02]  /*1a30*/  IADD3 R24, R249.reuse, 0x80, RZ ;  /* 0x00000080f9187810 */ /* 0x040fe40007ffe0ff */
[----:B------:R-:W-:-:S02]  /*1a40*/  IADD3 R23, R249, 0x88, RZ ;  /* 0x00000088f9177810 */ /* 0x000fc40007ffe0ff */
[C---:B------:R-:W-:Y:S02]  /*1a50*/  IADD3 R21, R249.reuse, 0x98, RZ ;  /* 0x00000098f9157810 */ /* 0x040fe40007ffe0ff */
[C---:B------:R-:W-:Y:S02]  /*1a60*/  IADD3 R20, R249.reuse, 0xa0, RZ ;  /* 0x000000a0f9147810 */ /* 0x040fe40007ffe0ff */
[C---:B------:R-:W-:Y:S02]  /*1a70*/  IADD3 R18, R249.reuse, 0xb0, RZ ;  /* 0x000000b0f9127810 */ /* 0x040fe40007ffe0ff */
[C---:B------:R-:W-:Y:S02]  /*1a80*/  IADD3 R16, R249.reuse, 0xb8, RZ ;  /* 0x000000b8f9107810 */ /* 0x040fe40007ffe0ff */
[----:B------:R-:W-:Y:S02]  /*1a90*/  IADD3 R11, R249, 0xc8, RZ ;  /* 0x000000c8f90b7810 */ /* 0x000fe40007ffe0ff */
[----:B-1----:R-:W-:-:S02]  /*1aa0*/  LEA R5, R13, 0x10080, 0x1 ;  /* 0x000100800d057811 */ /* 0x002fc400078e08ff */
[----:B------:R-:W-:Y:S02]  /*1ab0*/  IADD3 R10, R249, 0xd0, RZ ;  /* 0x000000d0f90a7810 */ /* 0x000fe40007ffe0ff */
[----:B------:R-:W-:Y:S01]  /*1ac0*/  SHF.R.S32.HI R38, RZ, 0x1f, R37 ;  /* 0x0000001fff267819 */ /* 0x000fe20000011425 */
[----:B------:R2:W-:Y:S01]  /*1ad0*/  STL [R1+0x10], R5 ;  /* 0x0000100501007387 */ /* 0x0005e20000100800 */
[----:B------:R-:W-:Y:S02]  /*1ae0*/  SHF.R.S32.HI R37, RZ, 0x1f, R36 ;  /* 0x0000001fff257819 */ /* 0x000fe40000011424 */
[----:B------:R-:W-:Y:S02]  /*1af0*/  SHF.R.S32.HI R135, RZ, 0x1f, R134 ;  /* 0x0000001fff877819 */ /* 0x000fe40000011486 */
[----:B------:R-:W-:Y:S02]  /*1b00*/  SHF.R.S32.HI R211, RZ, 0x1f, R199 ;  /* 0x0000001fffd37819 */ /* 0x000fe400000114c7 */
[----:B------:R-:W-:-:S02]  /*1b10*/  SHF.R.S32.HI R210, RZ, 0x1f, R200 ;  /* 0x0000001fffd27819 */ /* 0x000fc400000114c8 */
[----:B------:R-:W-:Y:S02]  /*1b20*/  SHF.R.S32.HI R209, RZ, 0x1f, R205 ;  /* 0x0000001fffd17819 */ /* 0x000fe400000114cd */
[----:B------:R-:W-:Y:S02]  /*1b30*/  SHF.R.S32.HI R36, RZ, 0x1f, R248 ;  /* 0x0000001fff247819 */ /* 0x000fe400000114f8 */
        /* <DEDUP_REMOVED lines=14> */
[----:B--2---:R-:W-:Y:S02]  /*1c20*/  SHF.R.S32.HI R10, RZ, 0x1f, R10 ;  /* 0x0000001fff0a7819 */ /* 0x004fe4000001140a */
.L_x_333:
[----:B------:R-:W-:-:S04]  /*1c30*/  IMAD.MOV.U32 R2, RZ, RZ, 0x4 ;  /* 0x00000004ff027424 */ /* 0x000fc800078e00ff */
[----:B------:R-:W-:-:S05]  /*1c40*/  IMAD.WIDE R2, R231, R2, c[0x0][0x588] ;  /* 0x00016200e7027625 */ /* 0x000fca00078e0202 */
[----:B------:R-:W2:Y:S01]  /*1c50*/  LDG.E R234, [R2.64] ;  /* 0x0000000802ea7981 */ /* 0x000ea2000c1e1900 */
[----:B------:R-:W-:Y:S01]  /*1c60*/  ISETP.NE.U32.AND P0, PT, RZ, c[0x0][0x370], PT ;  /* 0x0000dc00ff007a0c */ /* 0x000fe20003f05070 */
[----:B------:R-:W-:Y:S01]  /*1c70*/  IMAD.MOV.U32 R227, RZ, RZ, RZ ;  /* 0x000000ffffe37224 */ /* 0x000fe200078e00ff */
[----:B------:R-:W-:Y:S02]  /*1c80*/  ISETP.NE.U32.AND P4, PT, RZ, c[0x0][0x360], PT ;  /* 0x0000d800ff007a0c */ /* 0x000fe40003f85070 */
[----:B------:R-:W-:Y:S02]  /*1c90*/  ISETP.NE.AND.EX P1, PT, RZ, c[0x0][0x374], PT, P0 ;  /* 0x0000dd00ff007a0c */ /* 0x000fe40003f25300 */
[----:B------:R-:W-:Y:S02]  /*1ca0*/  ISETP.NE.AND.EX P4, PT, RZ, c[0x0][0x364], PT, P4 ;  /* 0x0000d900ff007a0c */ /* 0x000fe40003f85340 */
[----:B------:R-:W-:Y:S02]  /*1cb0*/  ISETP.NE.U32.AND P3, PT, RZ, c[0x0][0x348], PT ;  /* 0x0000d200ff007a0c */ /* 0x000fe40003f65070 */
[----:B------:R-:W-:-:S02]  /*1cc0*/  ISETP.NE.U32.AND P5, PT, RZ, c[0x0][0x350], PT ;  /* 0x0000d400ff007a0c */ /* 0x000fc40003fa5070 */
[----:B------:R-:W-:Y:S02]  /*1cd0*/  ISETP.NE.U32.AND P6, PT, RZ, c[0x0][0x358], PT ;  /* 0x0000d600ff007a0c */ /* 0x000fe40003fc5070 */
[----:B------:R-:W-:Y:S02]  /*1ce0*/  ISETP.NE.AND.EX P3, PT, RZ, c[0x0][0x34c], PT, P3 ;  /* 0x0000d300ff007a0c */ /* 0x000fe40003f65330 */
[----:B------:R-:W-:Y:S02]  /*1cf0*/  ISETP.NE.AND.EX P5, PT, RZ, c[0x0][0x354], PT, P5 ;  /* 0x0000d500ff007a0c */ /* 0x000fe40003fa5350 */
[----:B------:R-:W-:Y:S01]  /*1d00*/  ISETP.NE.AND.EX P6, PT, RZ, c[0x0][0x35c], PT, P6 ;  /* 0x0000d700ff007a0c */ /* 0x000fe20003fc5360 */
[----:B------:R-:W-:Y:S02]  /*1d10*/  IMAD.MOV.U32 R107, RZ, RZ, RZ ;  /* 0x000000ffff6b7224 */ /* 0x000fe400078e00ff */
[----:B------:R-:W-:Y:S02]  /*1d20*/  IMAD.MOV.U32 R12, RZ, RZ, RZ ;  /* 0x000000ffff0c7224 */ /* 0x000fe400078e00ff */
[----:B------:R-:W-:Y:S01]  /*1d30*/  IMAD.MOV.U32 R11, RZ, RZ, RZ ;  /* 0x000000ffff0b7224 */ /* 0x000fe200078e00ff */
[----:B--2---:R-:W-:Y:S01]  /*1d40*/  SHF.R.S32.HI R236, RZ, 0x1f, R234 ;  /* 0x0000001fffec7819 */ /* 0x004fe200000114ea */
[C---:B------:R-:W-:Y:S01]  /*1d50*/  IMAD.SHL.U32 R232, R234.reuse, 0x4, RZ ;  /* 0x00000004eae87824 */ /* 0x040fe200078e00ff */
[----:B------:R-:W-:-:S02]  /*1d60*/  @P1 LEA R4, P0, R234, c[0x0][0x370], 0x2 ;  /* 0x0000dc00ea041a11 */ /* 0x000fc400078010ff */
[C-C-:B------:R-:W-:Y:S02]  /*1d70*/  SHF.L.U64.HI R233, R234.reuse, 0x2, R236.reuse ;  /* 0x00000002eae97819 */ /* 0x140fe400000102ec */
[----:B------:R-:W-:Y:S02]  /*1d80*/  @P1 LEA.HI.X R5, R234, c[0x0][0x374], R236, 0x2, P0 ;  /* 0x0000dd00ea051a11 */ /* 0x000fe400000f14ec */
[C---:B------:R-:W-:Y:S02]  /*1d90*/  @P4 IADD3 R2, P0, R232.reuse, c[0x0][0x360], RZ ;  /* 0x0000d800e8024a10 */ /* 0x040fe40007f1e0ff */
[----:B------:R-:W-:Y:S01]  /*1da0*/  IADD3 R6, P2, R232, c[0x0][0x348], RZ ;  /* 0x0000d200e8067a10 */ /* 0x000fe20007f5e0ff */
[----:B------:R1:W5:Y:S01]  /*1db0*/  @P1 LDG.E R227, [R4.64] ;  /* 0x0000000804e31981 */ /* 0x000362000c1e1900 */
[----:B------:R-:W-:-:S05]  /*1dc0*/  @P4 IADD3.X R3, R233, c[0x0][0x364], RZ, P0, !PT ;  /* 0x0000d900e9034a10 */ /* 0x000fca00007fe4ff */
[----:B------:R2:W5:Y:S01]  /*1dd0*/  @P4 LDG.E R110, [R2.64] ;  /* 0x00000008026e4981 */ /* 0x000562000c1e1900 */
[----:B------:R-:W-:-:S05]  /*1de0*/  IADD3.X R7, R233, c[0x0][0x34c], RZ, P2, !PT ;  /* 0x0000d300e9077a10 */ /* 0x000fca00017fe4ff */
[----:B------:R3:W5:Y:S01]  /*1df0*/  @P3 LDG.E R107, [R6.64] ;  /* 0x00000008066b3981 */ /* 0x000762000c1e1900 */
[C---:B-1----:R-:W-:Y:S02]  /*1e00*/  IADD3 R4, P1, R232.reuse, c[0x0][0x350], RZ ;  /* 0x0000d400e8047a10 */ /* 0x042fe40007f3e0ff */
[----:B--2---:R-:W-:Y:S02]  /*1e10*/  IADD3 R2, P0, R232, c[0x0][0x358], RZ ;  /* 0x0000d600e8027a10 */ /* 0x004fe40007f1e0ff */
[C---:B------:R-:W-:Y:S02]  /*1e20*/  IADD3.X R5, R233.reuse, c[0x0][0x354], RZ, P1, !PT ;  /* 0x0000d500e9057a10 */ /* 0x040fe40000ffe4ff */
[----:B------:R-:W-:-:S03]  /*1e30*/  IADD3.X R3, R233, c[0x0][0x35c], RZ, P0, !PT ;  /* 0x0000d700e9037a10 */ /* 0x000fc600007fe4ff */
[----:B------:R3:W5:Y:S04]  /*1e40*/  @P5 LDG.E R12, [R4.64] ;  /* 0x00000008040c5981 */ /* 0x000768000c1e1900 */
[----:B------:R3:W5:Y:S01]  /*1e50*/  @P6 LDG.E R11, [R2.64] ;  /* 0x00000008020b6981 */ /* 0x000762000c1e1900 */
[----:B------:R-:W-:Y:S01]  /*1e60*/  YIELD ;  /* 0x0000000000007946 */ /* 0x000fe20003800000 */
[----:B------:R-:W-:Y:S05]  /*1e70*/  @P4 BRA `(.L_x_169) ;  /* 0x0000005000004947 */ /* 0x000fea0003800000 */
[----:B-----5:R-:W-:Y:S01]  /*1e80*/  MOV R110, c[0x0][0x168] ;  /* 0x00005a00006e7a02 */ /* 0x020fe20000000f00 */
[----:B------:R-:W-:Y:S05]  /*1e90*/  @!P3 BRA `(.L_x_169) ;  /* 0x000000300000b947 */ /* 0x000fea0003800000 */
[----:B------:R-:W2:Y:S04]  /*1ea0*/  LDG.E R8, [R6.64] ;  /* 0x0000000806087981 */ /* 0x000ea8000c1e1900 */
[----:B------:R-:W2:Y:S02]  /*1eb0*/  LDG.E R0, [R6.64+0x4] ;  /* 0x0000040806007981 */ /* 0x000ea4000c1e1900 */
[----:B--2---:R-:W-:-:S02]  /*1ec0*/  IADD3 R110, -R8, R0, RZ ;  /* 0x00000000086e7210 */ /* 0x004fc40007ffe1ff */
.L_x_169:
[----:B------:R-:W-:-:S04]  /*1ed0*/  ISETP.NE.U32.AND P0, PT, RZ, c[0x0][0x368], PT ;  /* 0x0000da00ff007a0c */ /* 0x000fc80003f05070 */
[----:B------:R-:W-:-:S13]  /*1ee0*/  ISETP.NE.AND.EX P0, PT, RZ, c[0x0][0x36c], PT, P0 ;  /* 0x0000db00ff007a0c */ /* 0x000fda0003f05300 */
[----:B------:R-:W-:Y:S05]  /*1ef0*/  @!P0 BRA `(.L_x_170) ;  /* 0x0000004000008947 */ /* 0x000fea0003800000 */
[----:B---3--:R-:W-:-:S04]  /*1f00*/  IADD3 R4, P0, R232, c[0x0][0x368], RZ ;  /* 0x0000da00e8047a10 */ /* 0x008fc80007f1e0ff */
[----:B------:R-:W-:-:S05]  /*1f10*/  IADD3.X R5, R233, c[0x0][0x36c], RZ, P0, !PT ;  /* 0x0000db00e9057a10 */ /* 0x000fca00007fe4ff */
[----:B------:R1:W5:Y:S01]  /*1f20*/  LDG.E R10, [R4.64] ;  /* 0x00000008040a7981 */ /* 0x000362000c1e1900 */
[----:B------:R-:W-:Y:S05]  /*1f30*/  BRA `(.L_x_171) ;  /* 0x0000005000007947 */ /* 0x000fea0003800000 */
.L_x_170:
[----:B------:R-:W-:Y:S01]  /*1f40*/  MOV R10, UR6 ;  /* 0x00000006000a7c02 */ /* 0x000fe20008000f00 */
[----:B------:R-:W-:Y:S05]  /*1f50*/  @!P5 BRA `(.L_x_171) ;  /* 0x000000300000d947 */ /* 0x000fea0003800000 */
[----:B---3--:R-:W2:Y:S04]  /*1f60*/  LDG.E R6, [R4.64] ;  /* 0x0000000804067981 */ /* 0x008ea8000c1e1900 */
[----:B------:R-:W2:Y:S02]  /*1f70*/  LDG.E R0, [R4.64+0x4] ;  /* 0x0000040804007981 */ /* 0x000ea4000c1e1900 */
[----:B--2---:R-:W-:Y:S02]  /*1f80*/  IADD3 R10, -R6, R0, RZ ;  /* 0x00000000060a7210 */ /* 0x004fe40007ffe1ff */
.L_x_171:
[----:B-1-3--:R1:W2:Y:S04]  /*1f90*/  @P6 LDG.E R4, [R2.64] ;  /* 0x0000000802046981 */ /* 0x00a2a8000c1e1900 */
[----:B------:R1:W2:Y:S01]  /*1fa0*/  @P6 LDG.E R0, [R2.64+0x4] ;  /* 0x0000040802006981 */ /* 0x0002a2000c1e1900 */
[----:B------:R-:W-:Y:S01]  /*1fb0*/  ISETP.NE.U32.AND P0, PT, RZ, c[0x0][0x378], PT ;  /* 0x0000de00ff007a0c */ /* 0x000fe20003f05070 */
[----:B-----5:R-:W-:-:S03]  /*1fc0*/  IMAD.MOV.U32 R92, RZ, RZ, R10 ;  /* 0x000000ffff5c7224 */ /* 0x020fc600078e000a */
[----:B------:R-:W-:Y:S01]  /*1fd0*/  ISETP.NE.AND.EX P1, PT, RZ, c[0x0][0x37c], PT, P0 ;  /* 0x0000df00ff007a0c */ /* 0x000fe20003f25300 */
[----:B------:R-:W-:Y:S02]  /*1fe0*/  IMAD.MOV.U32 R49, RZ, RZ, c[0x0][0x228] ;  /* 0x00008a00ff317624 */ /* 0x000fe400078e00ff */
[----:B------:R-:W-:-:S10]  /*1ff0*/  IMAD.IADD R6, R10, 0x1, -R227 ;  /* 0x000000010a067824 */ /* 0x000fd400078e0ae3 */
[----:B-1----:R-:W-:-:S04]  /*2000*/  @P1 IADD3 R2, P0, R232, c[0x0][0x378], RZ ;  /* 0x0000de00e8021a10 */ /* 0x002fc80007f1e0ff */
[----:B------:R-:W-:-:S05]  /*2010*/  @P1 IADD3.X R3, R233, c[0x0][0x37c], RZ, P0, !PT ;  /* 0x0000df00e9031a10 */ /* 0x000fca00007fe4ff */
[----:B------:R1:W5:Y:S01]  /*2020*/  @P1 LDG.E R92, [R2.64] ;  /* 0x00000008025c1981 */ /* 0x000362000c1e1900 */
[----:B------:R-:W-:Y:S01]  /*2030*/  BSSY B0, `(.L_x_172) ;  /* 0x000002f000007945 */ /* 0x000fe20003800000 */
[----:B-1----:R-:W-:-:S04]  /*2040*/  LOP3.LUT R2, R230, 0xff000000, RZ, 0xc0, !PT ;  /* 0xff000000e6027812 */ /* 0x002fc800078ec0ff */
[----:B------:R-:W-:Y:S01]  /*2050*/  SHF.R.U32.HI R2, RZ, 0x8, R2 ;  /* 0x00000008ff027819 */ /* 0x000fe20000011602 */
[----:B--2---:R-:W-:Y:S01]  /*2060*/  @P6 IMAD.IADD R49, R0, 0x1, -R4 ;  /* 0x0000000100316824 */ /* 0x004fe200078e0a04 */
[----:B------:R-:W-:-:S03]  /*2070*/  LOP3.LUT R0, R230, 0xff0000, RZ, 0xc0, !PT ;  /* 0x00ff0000e6007812 */ /* 0x000fc600078ec0ff */
[----:B------:R-:W-:Y:S01]  /*2080*/  IMAD.IADD R106, R6, 0x1, R49 ;  /* 0x00000001066a7824 */ /* 0x000fe200078e0231 */
[----:B------:R-:W-:-:S04]  /*2090*/  LEA.HI R2, R0, R2, RZ, 0x10 ;  /* 0x0000000200027211 */ /* 0x000fc800078f80ff */
[C---:B------:R-:W-:Y:S02]  /*20a0*/  ISETP.GE.AND P0, PT, R106.reuse, 0x1, PT ;  /* 0x000000016a00780c */ /* 0x040fe40003f06270 */
[----:B------:R-:W-:Y:S02]  /*20b0*/  IADD3 R0, R106, 0x1f, RZ ;  /* 0x0000001f6a007810 */ /* 0x000fe40007ffe0ff */
[----:B------:R-:W-:Y:S02]  /*20c0*/  SHF.R.U32.HI R239, RZ, 0x10, R2 ;  /* 0x00000010ffef7819 */ /* 0x000fe40000011602 */
[----:B------:R-:W-:Y:S02]  /*20d0*/  SHF.R.S32.HI R3, RZ, 0x1f, R0 ;  /* 0x0000001fff037819 */ /* 0x000fe40000011400 */
[----:B------:R-:W-:Y:S02]  /*20e0*/  ISETP.NE.AND P1, PT, R239, RZ, PT ;  /* 0x000000ffef00720c */ /* 0x000fe40003f25270 */
[----:B------:R-:W-:Y:S01]  /*20f0*/  LEA.HI R3, R3, R0, RZ, 0x5 ;  /* 0x0000000003037211 */ /* 0x000fe200078f28ff */
[----:B------:R-:W-:Y:S01]  /*2100*/  IMAD.MOV.U32 R0, RZ, RZ, RZ ;  /* 0x000000ffff007224 */ /* 0x000fe200078e00ff */
[----:B------:R-:W-:-:S02]  /*2110*/  LOP3.LUT R246, R2, 0xff, RZ, 0xc0, !PT ;  /* 0x000000ff02f67812 */ /* 0x000fc400078ec0ff */
[----:B------:R-:W-:Y:S02]  /*2120*/  SEL R91, R239, c[0x0][0x338], P1 ;  /* 0x0000ce00ef5b7a07 */ /* 0x000fe40000800000 */
[----:B------:R-:W-:Y:S01]  /*2130*/  SHF.R.S32.HI R93, RZ, 0x5, R3 ;  /* 0x00000005ff5d7819 */ /* 0x000fe20000011403 */
[----:B------:R-:W-:Y:S05]  /*2140*/  @!P0 BRA `(.L_x_173) ;  /* 0x000001d000008947 */ /* 0x000fea0003800000 */
[----:B------:R-:W-:Y:S02]  /*2150*/  IABS R0, R91 ;  /* 0x0000005b00007213 */ /* 0x000fe40000000000 */
[----:B------:R-:W-:-:S03]  /*2160*/  IADD3 R5, R93, -0x1, R91 ;  /* 0xffffffff5d057810 */ /* 0x000fc60007ffe05b */
[----:B------:R-:W-:Y:S01]  /*2170*/  IMAD.MOV.U32 R4, RZ, RZ, R0 ;  /* 0x000000ffff047224 */ /* 0x000fe200078e0000 */
[----:B------:R-:W-:-:S03]  /*2180*/  IABS R9, R5 ;  /* 0x0000000500097213 */ /* 0x000fc60000000000 */
[----:B------:R-:W1:Y:S08]  /*2190*/  I2F.RP R2, R4 ;  /* 0x0000000400027306 */ /* 0x000e700000209400 */
[----:B-1----:R-:W1:Y:S02]  /*21a0*/  MUFU.RCP R2, R2 ;  /* 0x0000000200027308 */ /* 0x002e640000001000 */
[----:B-1----:R-:W-:-:S06]  /*21b0*/  IADD3 R2, R2, 0xffffffe, RZ ;  /* 0x0ffffffe02027810 */ /* 0x002fcc0007ffe0ff */
[----:B------:R-:W1:Y:S02]  /*21c0*/  F2I.FTZ.U32.TRUNC.NTZ R3, R2 ;  /* 0x0000000200037305 */ /* 0x000e64000021f000 */
[----:B-1----:R-:W-:-:S04]  /*21d0*/  IMAD.MOV R0, RZ, RZ, -R3 ;  /* 0x000000ffff007224 */ /* 0x002fc800078e0a03 */
[----:B------:R-:W-:Y:S01]  /*21e0*/  IMAD.MOV.U32 R2, RZ, RZ, R0 ;  /* 0x000000ffff027224 */ /* 0x000fe200078e0000 */
[----:B------:R-:W-:-:S03]  /*21f0*/  IABS R0, R91 ;  /* 0x0000005b00007213 */ /* 0x000fc60000000000 */
[----:B------:R-:W-:Y:S02]  /*2200*/  IMAD R7, R2, R4, RZ ;  /* 0x0000000402077224 */ /* 0x000fe400078e02ff */
[----:B------:R-:W-:Y:S02]  /*2210*/  IMAD.MOV.U32 R2, RZ, RZ, RZ ;  /* 0x000000ffff027224 */ /* 0x000fe400078e00ff */
        /* <DEDUP_REMOVED lines=16> */
.L_x_173:
[----:B------:R-:W-:Y:S05]  /*2320*/  BSYNC B0 ;  /* 0x0000000000007941 */ /* 0x000fea0003800000 */
.L_x_172:
[----:B------:R-:W2:Y:S01]  /*2330*/  LDL R4, [R1+0x48] ;  /* 0x0000480001047983 */ /* 0x000ea20000100800 */
[----:B------:R-:W-:-:S04]  /*2340*/  IMAD R2, R246, R0, RZ ;  /* 0x00000000f6027224 */ /* 0x000fc800078e02ff */
[C---:B------:R-:W-:Y:S02]  /*2350*/  IMAD.IADD R0, R2.reuse, 0x1, R0 ;  /* 0x0000000102007824 */ /* 0x040fe400078e0200 */
[----:B------:R-:W-:-:S03]  /*2360*/  IMAD R3, R2, 0x20, -R6 ;  /* 0x0000002002037824 */ /* 0x000fc600078e0a06 */
[----:B------:R-:W-:Y:S02]  /*2370*/  IMNMX R0, R93, R0, PT ;  /* 0x000000005d007217 */ /* 0x000fe40003800200 */
[----:B------:R-:W-:-:S03]  /*2380*/  IMNMX R3, RZ, R3, !PT ;  /* 0x00000003ff037217 */ /* 0x000fc60007800200 */
[----:B------:R-:W-:Y:S01]  /*2390*/  IMAD R0, R0, 0x20, -R6 ;  /* 0x0000002000007824 */ /* 0x000fe200078e0a06 */
[----:B------:R-:W-:-:S04]  /*23a0*/  SHF.R.U32.HI R74, RZ, 0x5, R3 ;  /* 0x00000005ff4a7819 */ /* 0x000fc80000011603 */
[----:B------:R-:W-:-:S04]  /*23b0*/  IMNMX R0, R0, R49, PT ;  /* 0x0000003100007217 */ /* 0x000fc80003800200 */
[----:B------:R-:W-:-:S13]  /*23c0*/  ISETP.GT.AND P0, PT, R0, R3, PT ;  /* 0x000000030000720c */ /* 0x000fda0003f04270 */
[----:B------:R-:W-:Y:S01]  /*23d0*/  @P0 IADD3 R2, R0, 0x1f, RZ ;  /* 0x0000001f00020810 */ /* 0x000fe20007ffe0ff */
[----:B------:R-:W-:-:S03]  /*23e0*/  IMAD.MOV.U32 R0, RZ, RZ, R74 ;  /* 0x000000ffff007224 */ /* 0x000fc600078e004a */
[----:B------:R-:W-:-:S04]  /*23f0*/  @P0 SHF.R.S32.HI R3, RZ, 0x1f, R2 ;  /* 0x0000001fff030819 */ /* 0x000fc80000011402 */
[----:B------:R-:W-:-:S04]  /*2400*/  @P0 LEA.HI R2, R3, R2, RZ, 0x5 ;  /* 0x0000000203020211 */ /* 0x000fc800078f28ff */
[----:B------:R-:W-:-:S04]  /*2410*/  @P0 SHF.R.S32.HI R0, RZ, 0x5, R2 ;  /* 0x00000005ff000819 */ /* 0x000fc80000011402 */
[----:B------:R-:W-:Y:S01]  /*2420*/  ISETP.GT.AND P0, PT, R0, R74, PT ;  /* 0x0000004a0000720c */ /* 0x000fe20003f04270 */
[----:B--2---:R-:W-:-:S04]  /*2430*/  IMAD.IADD R2, R220, 0x1, R4 ;  /* 0x00000001dc027824 */ /* 0x004fc800078e0204 */
[----:B------:R-:W-:-:S08]  /*2440*/  IMAD.SHL.U32 R198, R2, 0x2, RZ ;  /* 0x0000000202c67824 */ /* 0x000fd000078e00ff */
[----:B------:R-:W-:Y:S05]  /*2450*/  @!P0 BRA `(.L_x_174) ;  /* 0x0000399000008947 */ /* 0x000fea0003800000 */
[--C-:B------:R-:W-:Y:S01]  /*2460*/  SHF.R.S32.HI R9, RZ, 0x1f, R208.reuse ;  /* 0x0000001fff097819 */ /* 0x100fe200000114d0 */
[----:B------:R-:W-:Y:S01]  /*2470*/  IMAD.IADD R89, R49, 0x1, -R208 ;  /* 0x0000000131597824 */ /* 0x000fe200078e0ad0 */
[----:B------:R-:W-:Y:S01]  /*2480*/  IADD3 R52, P0, R208, R11, RZ ;  /* 0x0000000bd0347210 */ /* 0x000fe20007f1e0ff */
[----:B------:R-:W-:Y:S01]  /*2490*/  IMAD.MOV.U32 R100, RZ, RZ, c[0x0][0x238] ;  /* 0x00008e00ff647624 */ /* 0x000fe200078e00ff */
[----:B------:R-:W-:Y:S01]  /*24a0*/  IADD3 R42, R0, -0x1, RZ ;  /* 0xffffffff002a7810 */ /* 0x000fe20007ffe0ff */
[----:B------:R-:W-:Y:S01]  /*24b0*/  IMAD.MOV.U32 R96, RZ, RZ, 0x5 ;  /* 0x00000005ff607424 */ /* 0x000fe200078e00ff */
[----:B------:R-:W-:Y:S01]  /*24c0*/  LEA.HI.X.SX32 R53, R11, R9, 0x1, P0 ;  /* 0x000000090b357211 */ /* 0x000fe200000f0eff */
[----:B------:R-:W-:Y:S01]  /*24d0*/  IMAD.WIDE.U32 R2, R52, c[0x0][0x238], R134 ;  /* 0x00008e0034027a25 */ /* 0x000fe200078e0086 */
[----:B------:R-:W-:Y:S02]  /*24e0*/  LOP3.LUT R20, R230, 0xffff, RZ, 0xc0, !PT ;  /* 0x0000ffffe6147812 */ /* 0x000fe400078ec0ff */
[----:B------:R-:W-:Y:S01]  /*24f0*/  SEL R6, R236, RZ, !P6 ;  /* 0x000000ffec067207 */ /* 0x000fe20007000000 */
[----:B------:R-:W-:Y:S01]  /*2500*/  IMAD R4, R53, c[0x0][0x238], RZ ;  /* 0x00008e0035047a24 */ /* 0x000fe200078e02ff */
[----:B------:R-:W-:Y:S01]  /*2510*/  SEL R11, R234, RZ, !P6 ;  /* 0x000000ffea0b7207 */ /* 0x000fe20007000000 */
[----:B------:R-:W-:Y:S01]  /*2520*/  IMAD R0, R42, -0x20, R89 ;  /* 0xffffffe02a007824 */ /* 0x000fe200078e0259 */
[----:B------:R-:W-:Y:S01]  /*2530*/  SHF.L.U64.HI R97, R100, R96, c[0x0][0x23c] ;  /* 0x00008f0064617619 */ /* 0x000fe20000010260 */
[----:B------:R-:W-:Y:S01]  /*2540*/  IMAD R4, R52, c[0x0][0x23c], R4 ;  /* 0x00008f0034047a24 */ /* 0x000fe200078e0204 */
[----:B------:R-:W-:Y:S01]  /*2550*/  ISETP.NE.U32.AND P1, PT, RZ, c[0x0][0x340], PT ;  /* 0x0000d000ff007a0c */ /* 0x000fe20003f25070 */
[----:B------:R-:W-:Y:S01]  /*2560*/  IMAD.SHL.U32 R100, R100, 0x20, RZ ;  /* 0x0000002064647824 */ /* 0x000fe200078e00ff */
[----:B------:R-:W-:Y:S01]  /*2570*/  ISETP.GT.AND P0, PT, R0, RZ, PT ;  /* 0x000000ff0000720c */ /* 0x000fe20003f04270 */
[----:B------:R-:W-:Y:S01]  /*2580*/  IMAD.IADD R3, R3, 0x1, R4 ;  /* 0x0000000103037824 */ /* 0x000fe200078e0204 */
[----:B------:R-:W-:Y:S01]  /*2590*/  ISETP.NE.AND.EX P1, PT, RZ, c[0x0][0x344], PT, P1 ;  /* 0x0000d100ff007a0c */ /* 0x000fe20003f25310 */
[----:B------:R-:W-:Y:S01]  /*25a0*/  IMAD R0, R6, c[0x0][0x248], RZ ;  /* 0x0000920006007a24 */ /* 0x000fe200078e02ff */
[----:B------:R-:W-:Y:S01]  /*25b0*/  ISETP.GE.AND P3, PT, R134, c[0x0][0x1d4], PT ;  /* 0x0000750086007a0c */ /* 0x000fe20003f66270 */
[----:B------:R-:W-:Y:S01]  /*25c0*/  IMAD.WIDE.U32 R2, R20, c[0x0][0x240], R2 ;  /* 0x0000900014027a25 */ /* 0x000fe200078e0002 */
[----:B------:R-:W-:-:S02]  /*25d0*/  ISETP.GE.AND P6, PT, R136, c[0x0][0x1d4], PT ;  /* 0x0000750088007a0c */ /* 0x000fc40003fc6270 */
[----:B------:R-:W-:Y:S01]  /*25e0*/  ISETP.GE.AND P5, PT, R199, c[0x0][0x1d4], PT ;  /* 0x00007500c7007a0c */ /* 0x000fe20003fa6270 */
[----:B------:R-:W-:Y:S01]  /*25f0*/  IMAD R3, R20, c[0x0][0x244], R3 ;  /* 0x0000910014037a24 */ /* 0x000fe200078e0203 */
[----:B------:R-:W-:Y:S01]  /*2600*/  ISETP.GE.AND P4, PT, R200, c[0x0][0x1d4], PT ;  /* 0x00007500c8007a0c */ /* 0x000fe20003f86270 */
[C---:B------:R-:W-:Y:S01]  /*2610*/  IMAD R4, R11.reuse, c[0x0][0x24c], R0 ;  /* 0x000093000b047a24 */ /* 0x040fe200078e0200 */
[----:B------:R-:W-:Y:S01]  /*2620*/  LOP3.LUT R212, R212, 0xfffffffe, RZ, 0xc0, !PT ;  /* 0xfffffffed4d47812 */ /* 0x000fe200078ec0ff */
[----:B------:R-:W-:Y:S01]  /*2630*/  IMAD.WIDE.U32 R56, R11, c[0x0][0x248], R2 ;  /* 0x000092000b387a25 */ /* 0x000fe200078e0002 */
[----:B------:R-:W-:-:S03]  /*2640*/  @P0 SHF.R.S32.HI R2, RZ, 0x1f, R42 ;  /* 0x0000001fff020819 */ /* 0x000fc6000001142a */
[----:B------:R-:W-:Y:S01]  /*2650*/  @P0 IMAD R0, R97, R42, RZ ;  /* 0x0000002a61000224 */ /* 0x000fe200078e02ff */
[----:B------:R-:W-:Y:S01]  /*2660*/  @P3 LOP3.LUT R212, R212, 0x1, RZ, 0xfc, !PT ;  /* 0x00000001d4d43812 */ /* 0x000fe200078efcff */
[----:B------:R-:W-:Y:S02]  /*2670*/  IMAD.IADD R55, R57, 0x1, R4 ;  /* 0x0000000139377824 */ /* 0x000fe400078e0204 */
[----:B------:R-:W-:Y:S02]  /*2680*/  @P0 IMAD.MOV.U32 R54, RZ, RZ, R56 ;  /* 0x000000ffff360224 */ /* 0x000fe400078e0038 */
[-C--:B------:R-:W-:Y:S02]  /*2690*/  @P0 IMAD R0, R2, R100.reuse, R0 ;  /* 0x0000006402000224 */ /* 0x080fe400078e0200 */
[----:B------:R-:W-:-:S04]  /*26a0*/  @P0 IMAD.WIDE.U32 R4, R42, R100, R54 ;  /* 0x000000642a040225 */ /* 0x000fc800078e0036 */
[----:B------:R-:W-:Y:S01]  /*26b0*/  @P0 IMAD.IADD R0, R5, 0x1, R0 ;  /* 0x0000000105000824 */ /* 0x000fe200078e0200 */
[----:B------:R-:W-:-:S04]  /*26c0*/  @P0 LEA R2, P2, R4, c[0x0][0x220], 0x1 ;  /* 0x0000880004020a11 */ /* 0x000fc800078408ff */
[----:B------:R-:W-:Y:S02]  /*26d0*/  @P0 LEA.HI.X R3, R4, c[0x0][0x224], R0, 0x1, P2 ;  /* 0x0000890004030a11 */ /* 0x000fe400010f0c00 */
[----:B------:R-:W-:-:S03]  /*26e0*/  @P1 IADD3 R4, P2, R232, c[0x0][0x340], RZ ;  /* 0x0000d000e8041a10 */ /* 0x000fc60007f5e0ff */
[----:B------:R-:W-:Y:S01]  /*26f0*/  @!PT LDS RZ, [RZ] ;  /* 0x00000000fffff984 */ /* 0x000fe20000000800 */
[----:B------:R-:W-:Y:S01]  /*2700*/  @!PT LDS RZ, [RZ] ;  /* 0x00000000fffff984 */ /* 0x000fe20000000800 */
[----:B------:R-:W-:Y:S01]  /*2710*/  @!PT LDS RZ, [RZ] ;  /* 0x00000000fffff984 */ /* 0x000fe20000000800 */
[----:B------:R1:W-:Y:S01]  /*2720*/  @P0 LDGSTS.E.BYPASS.LTC128B.128 [R198+0xc080], [R2.64], !P3 ;  /* 0x0c08000002c60fae */ /* 0x0003e2000d901d48 */
[----:B------:R-:W-:Y:S01]  /*2730*/  @P1 IADD3.X R5, R233, c[0x0][0x344], RZ, P2, !PT ;  /* 0x0000d100e9051a10 */ /* 0x000fe200017fe4ff */
[----:B------:R-:W-:Y:S02]  /*2740*/  IMAD.MOV.U32 R94, RZ, RZ, c[0x0][0x27c] ;  /* 0x00009f00ff5e7624 */ /* 0x000fe400078e00ff */
[----:B------:R1:W-:Y:S04]  /*2750*/  @P0 LDGSTS.E.BYPASS.LTC128B.128 [R198+0xd080], [R2.64+0x80], !P6 ;  /* 0x0d08008002c60fae */ /* 0x0003e8000f101d48 */
[----:B------:R1:W-:Y:S04]  /*2760*/  @P0 LDGSTS.E.BYPASS.LTC128B.128 [R198+0xe080], [R2.64+0x100], !P5 ;  /* 0x0e08010002c60fae */ /* 0x0003e8000e901d48 */
[----:B------:R1:W-:Y:S01]  /*2770*/  @P0 LDGSTS.E.BYPASS.LTC128B.128 [R198+0xf080], [R2.64+0x180], !P4 ;  /* 0x0f08018002c60fae */ /* 0x0003e2000e101d48 */
[----:B------:R-:W-:-:S03]  /*2780*/  IMAD.SHL.U32 R94, R94, 0x2, RZ ;  /* 0x000000025e5e7824 */ /* 0x000fc600078e00ff */
[----:B------:R-:W0:Y:S04]  /*2790*/  LDGDEPBAR ;  /* 0x00000000000079af */ /* 0x000e280000000000 */
[----:B------:R-:W2:Y:S01]  /*27a0*/  @P1 LDG.E R0, [R4.64] ;  /* 0x0000000804001981 */ /* 0x000ea2000c1e1900 */
[----:B------:R-:W-:Y:S01]  /*27b0*/  ISETP.GE.AND P2, PT, R134, c[0x0][0x27c], PT ;  /* 0x00009f0086007a0c */ /* 0x000fe20003f46270 */
[----:B------:R-:W-:Y:S01]  /*27c0*/  WARPSYNC 0xffffffff ;  /* 0xffffffff00007948 */ /* 0x000fe20003800000 */
[----:B------:R-:W-:Y:S02]  /*27d0*/  LOP3.LUT R212, R212, 0xfffffffd, RZ, 0xc0, !PT ;  /* 0xfffffffdd4d47812 */ /* 0x000fe400078ec0ff */
[----:B------:R-:W-:Y:S02]  /*27e0*/  SHF.R.S32.HI R141, RZ, 0x1f, R140 ;  /* 0x0000001fff8d7819 */ /* 0x000fe4000001148c */
[----:B-----5:R-:W-:-:S07]  /*27f0*/  SHF.R.S32.HI R19, RZ, 0x1f, R92 ;  /* 0x0000001fff137819 */ /* 0x020fce000001145c */
[----:B------:R-:W-:Y:S02]  /*2800*/  @P2 LOP3.LUT R212, R212, 0x2, RZ, 0xfc, !PT ;  /* 0x00000002d4d42812 */ /* 0x000fe400078efcff */
[----:B--2---:R-:W-:Y:S01]  /*2810*/  @P1 SHF.R.S32.HI R18, RZ, 0x1f, R0 ;  /* 0x0000001fff121819 */ /* 0x004fe20000011400 */
[----:B------:R-:W-:Y:S02]  /*2820*/  @!P1 IMAD.MOV.U32 R0, RZ, RZ, R234 ;  /* 0x000000ffff009224 */ /* 0x000fe400078e00ea */
[----:B------:R-:W-:Y:S02]  /*2830*/  @!P1 IMAD.MOV.U32 R18, RZ, RZ, R236 ;  /* 0x000000ffff129224 */ /* 0x000fe400078e00ec */
[----:B-1----:R-:W-:Y:S01]  /*2840*/  IMAD.WIDE.U32 R2, R20, c[0x0][0x260], R134 ;  /* 0x0000980014027a25 */ /* 0x002fe200078e0086 */
[----:B------:R-:W-:Y:S01]  /*2850*/  ISETP.GE.AND P0, PT, R136, c[0x0][0x27c], PT ;  /* 0x00009f0088007a0c */ /* 0x000fe20003f06270 */
[----:B------:R-:W-:Y:S01]  /*2860*/  BAR.SYNC.DEFER_BLOCKING 0x0 ;  /* 0x0000000000007b1d */ /* 0x000fe20000010000 */
[----:B------:R-:W-:Y:S01]  /*2870*/  LOP3.LUT R212, R212, 0xfffffffb, RZ, 0xc0, !PT ;  /* 0xfffffffbd4d47812 */ /* 0x000fe200078ec0ff */
[C---:B------:R-:W-:Y:S01]  /*2880*/  IMAD R7, R9.reuse, c[0x0][0x290], RZ ;  /* 0x0000a40009077a24 */ /* 0x040fe200078e02ff */
[----:B------:R-:W-:Y:S01]  /*2890*/  SHF.R.U32.HI R22, RZ, 0x3, R218 ;  /* 0x00000003ff167819 */ /* 0x000fe200000116da */
[----:B------:R-:W-:Y:S01]  /*28a0*/  IMAD R3, R20, c[0x0][0x264], R3 ;  /* 0x0000990014037a24 */ /* 0x000fe200078e0203 */
[----:B------:R-:W-:Y:S01]  /*28b0*/  MOV R101, c[0x0][0x27c] ;  /* 0x00009f0000657a02 */ /* 0x000fe20000000f00 */
[----:B------:R-:W-:Y:S01]  /*28c0*/  IMAD.IADD R90, R10, 0x1, R12 ;  /* 0x000000010a5a7824 */ /* 0x000fe200078e020c */
[----:B------:R-:W-:Y:S01]  /*28d0*/  SEL R10, RZ, c[0x0][0x27c], !P2 ;  /* 0x00009f00ff0a7a07 */ /* 0x000fe20005000000 */
[----:B------:R-:W-:Y:S01]  /*28e0*/  IMAD R9, R9, c[0x0][0x280], RZ ;  /* 0x0000a00009097a24 */ /* 0x000fe200078e02ff */
[----:B------:R-:W-:Y:S01]  /*28f0*/  MOV R99, c[0x0][0x280] ;  /* 0x0000a00000637a02 */ /* 0x000fe20000000f00 */
[----:B------:R-:W-:Y:S01]  /*2900*/  IMAD.WIDE.U32 R4, R208, c[0x0][0x290], R134 ;  /* 0x0000a400d0047a25 */ /* 0x000fe200078e0086 */
[----:B------:R-:W-:Y:S01]  /*2910*/  ULDC.U8 UR5, c[0x0][0x298] ;  /* 0x0000a60000057ab9 */ /* 0x000fe20000000000 */
[----:B------:R-:W-:-:S02]  /*2920*/  @P0 LOP3.LUT R212, R212, 0x4, RZ, 0xfc, !PT ;  /* 0x00000004d4d40812 */ /* 0x000fc400078efcff */
[----:B------:R-:W-:Y:S02]  /*2930*/  IMAD R14, R208, c[0x0][0x294], R7 ;  /* 0x0000a500d00e7a24 */ /* 0x000fe400078e0207 */
[----:B------:R-:W-:Y:S01]  /*2940*/  IMAD R8, R6, c[0x0][0x268], RZ ;  /* 0x00009a0006087a24 */ /* 0x000fe200078e02ff */
[----:B------:R-:W-:Y:S01]  /*2950*/  LOP3.LUT R212, R212, 0xffffffef, RZ, 0xc0, !PT ;  /* 0xffffffefd4d47812 */ /* 0x000fe200078ec0ff */
[----:B------:R-:W-:Y:S01]  /*2960*/  IMAD.WIDE.U32 R72, R11, c[0x0][0x268], R2 ;  /* 0x00009a000b487a25 */ /* 0x000fe200078e0002 */
[----:B------:R-:W-:Y:S02]  /*2970*/  SEL R2, RZ, c[0x0][0x27c], !P0 ;  /* 0x00009f00ff027a07 */ /* 0x000fe40004000000 */
[----:B------:R-:W-:Y:S01]  /*2980*/  ISETP.GE.AND P0, PT, R101, 0x1, PT ;  /* 0x000000016500780c */ /* 0x000fe20003f06270 */
[----:B------:R-:W-:Y:S01]  /*2990*/  IMAD R15, R208, c[0x0][0x284], R9 ;  /* 0x0000a100d00f7a24 */ /* 0x000fe200078e0209 */
[----:B------:R-:W-:Y:S01]  /*29a0*/  LOP3.LUT R212, R212, 0xfffffff7, RZ, 0xc0, !PT ;  /* 0xfffffff7d4d47812 */ /* 0x000fe200078ec0ff */
[----:B------:R-:W-:-:S02]  /*29b0*/  IMAD.IADD R9, R5, 0x1, R14 ;  /* 0x0000000105097824 */ /* 0x000fc400078e020e */
[----:B------:R-:W-:Y:S02]  /*29c0*/  IMAD R21, R11, c[0x0][0x26c], R8 ;  /* 0x00009b000b157a24 */ /* 0x000fe400078e0208 */
[----:B------:R-:W-:Y:S02]  /*29d0*/  IMAD.IADD R5, R134, 0x1, R10 ;  /* 0x0000000186057824 */ /* 0x000fe400078e020a */
[----:B------:R-:W-:Y:S01]  /*29e0*/  IMAD.MOV.U32 R8, RZ, RZ, R4 ;  /* 0x000000ffff087224 */ /* 0x000fe200078e0004 */
[----:B------:R-:W-:Y:S01]  /*29f0*/  IADD3 R4, R136, R2, RZ ;  /* 0x0000000288047210 */ /* 0x000fe20007ffe0ff */
[C---:B------:R-:W-:Y:S01]  /*2a00*/  IMAD.WIDE.U32 R2, R208.reuse, c[0x0][0x290], R140 ;  /* 0x0000a400d0027a25 */ /* 0x040fe200078e008c */
[----:B------:R-:W-:Y:S02]  /*2a10*/  SHF.R.S32.HI R12, RZ, 0x1f, R5 ;  /* 0x0000001fff0c7819 */ /* 0x000fe40000011405 */
[----:B------:R-:W-:Y:S01]  /*2a20*/  SHF.R.S32.HI R16, RZ, 0x1f, R4 ;  /* 0x0000001fff107819 */ /* 0x000fe20000011404 */
[----:B------:R-:W-:Y:S01]  /*2a30*/  IMAD.WIDE.U32 R10, R208, c[0x0][0x280], R140 ;  /* 0x0000a000d00a7a25 */ /* 0x000fe200078e008c */
[----:B------:R-:W-:-:S02]  /*2a40*/  LEA.HI R13, R12, R5, RZ, 0x3 ;  /* 0x000000050c0d7211 */ /* 0x000fc400078f18ff */
[----:B------:R-:W-:Y:S01]  /*2a50*/  LEA.HI R17, R12, R5, RZ, 0x6 ;  /* 0x000000050c117211 */ /* 0x000fe200078f30ff */
[----:B------:R-:W-:Y:S01]  /*2a60*/  IMAD.WIDE.U32 R6, R208, c[0x0][0x280], R134 ;  /* 0x0000a000d0067a25 */ /* 0x000fe200078e0086 */
[CC--:B------:R-:W-:Y:S02]  /*2a70*/  LEA.HI R12, R16.reuse, R4.reuse, RZ, 0x3 ;  /* 0x00000004100c7211 */ /* 0x0c0fe400078f18ff */
[----:B------:R-:W-:Y:S01]  /*2a80*/  LEA.HI R4, R16, R4, RZ, 0x6 ;  /* 0x0000000410047211 */ /* 0x000fe200078f30ff */
[----:B------:R-:W-:Y:S01]  /*2a90*/  IMAD.IADD R5, R14, 0x1, R3 ;  /* 0x000000010e057824 */ /* 0x000fe200078e0203 */
[C---:B------:R-:W-:Y:S01]  /*2aa0*/  LOP3.LUT R14, R218.reuse, 0x38, R13, 0xf8, !PT ;  /* 0x00000038da0e7812 */ /* 0x040fe200078ef80d */
[----:B------:R-:W-:Y:S01]  /*2ab0*/  IMAD.MOV.U32 R102, RZ, RZ, c[0x0][0x2b8] ;  /* 0x0000ae00ff667624 */ /* 0x000fe200078e00ff */
[----:B------:R-:W-:Y:S01]  /*2ac0*/  LOP3.LUT R16, R218, 0x38, R12, 0xf8, !PT ;  /* 0x00000038da107812 */ /* 0x000fe200078ef80c */
[----:B------:R-:W-:Y:S01]  /*2ad0*/  IMAD.IADD R3, R15, 0x1, R11 ;  /* 0x000000010f037824 */ /* 0x000fe200078e020b */
[----:B------:R-:W-:Y:S01]  /*2ae0*/  SHF.L.U32 R11, R17, 0x5, RZ ;  /* 0x00000005110b7819 */ /* 0x000fe200000006ff */
[----:B------:R-:W-:Y:S01]  /*2af0*/  IMAD.SHL.U32 R4, R4, 0x20, RZ ;  /* 0x0000002004047824 */ /* 0x000fe200078e00ff */
[----:B------:R-:W-:Y:S01]  /*2b00*/  IADD3 R7, R7, R15, RZ ;  /* 0x0000000f07077210 */ /* 0x000fe20007ffe0ff */
[----:B------:R-:W-:Y:S01]  /*2b10*/  IMAD.MOV.U32 R98, RZ, RZ, c[0x0][0x290] ;  /* 0x0000a400ff627624 */ /* 0x000fe200078e00ff */
[----:B------:R-:W-:Y:S01]  /*2b20*/  ISETP.NE.AND P1, PT, R102, 0x1, PT ;  /* 0x000000016600780c */ /* 0x000fe20003f25270 */
[----:B------:R-:W-:Y:S01]  /*2b30*/  IMAD.WIDE.U32 R66, R0, c[0x0][0x2b0], RZ ;  /* 0x0000ac0000427a25 */ /* 0x000fe200078e00ff */
[----:B------:R-:W-:-:S02]  /*2b40*/  LOP3.LUT R17, R11, 0x7ffff800, RZ, 0xc0, !PT ;  /* 0x7ffff8000b117812 */ /* 0x000fc400078ec0ff */
[-C--:B------:R-:W-:Y:S01]  /*2b50*/  LOP3.LUT R15, R14, R22.reuse, RZ, 0x3c, !PT ;  /* 0x000000160e0f7212 */ /* 0x080fe200078e3cff */
[----:B------:R-:W-:Y:S01]  /*2b60*/  IMAD.WIDE.U32 R70, R20, c[0x0][0x210], RZ ;  /* 0x0000840014467a25 */ /* 0x000fe200078e00ff */
[----:B------:R-:W-:Y:S02]  /*2b70*/  LOP3.LUT R14, R4, 0x7ffff800, RZ, 0xc0, !PT ;  /* 0x7ffff800040e7812 */ /* 0x000fe400078ec0ff */
[----:B------:R-:W-:Y:S01]  /*2b80*/  LOP3.LUT R11, R16, R22, RZ, 0x3c, !PT ;  /* 0x00000016100b7212 */ /* 0x000fe200078e3cff */
[----:B------:R-:W-:Y:S01]  /*2b90*/  IMAD.MOV.U32 R4, RZ, RZ, R2 ;  /* 0x000000ffff047224 */ /* 0x000fe200078e0002 */
[--C-:B------:R-:W-:Y:S01]  /*2ba0*/  IADD3 R17, R15, R17, R220.reuse ;  /* 0x000000110f117210 */ /* 0x100fe20007ffe0dc */
[----:B------:R-:W-:Y:S01]  /*2bb0*/  IMAD.WIDE.U32 R68, R20, c[0x0][0x1e8], RZ ;  /* 0x00007a0014447a25 */ /* 0x000fe200078e00ff */
[----:B------:R-:W-:Y:S02]  /*2bc0*/  IADD3 R15, R11, R14, R220 ;  /* 0x0000000e0b0f7210 */ /* 0x000fe40007ffe0dc */
[----:B------:R-:W-:Y:S01]  /*2bd0*/  MOV R2, R10 ;  /* 0x0000000a00027202 */ /* 0x000fe20000000f00 */
[----:B------:R-:W-:Y:S01]  /*2be0*/  IMAD R11, R18, c[0x0][0x2b0], RZ ;  /* 0x0000ac00120b7a24 */ /* 0x000fe200078e02ff */
[----:B------:R-:W-:Y:S01]  /*2bf0*/  LOP3.LUT R51, R13, 0xfffffff8, RZ, 0xc0, !PT ;  /* 0xfffffff80d337812 */ /* 0x000fe200078ec0ff */
[C---:B------:R-:W-:Y:S01]  /*2c00*/  IMAD R10, R19.reuse, c[0x0][0x290], RZ ;  /* 0x0000a400130a7a24 */ /* 0x040fe200078e02ff */
[----:B------:R-:W-:Y:S01]  /*2c10*/  LOP3.LUT R50, R12, 0xfffffff8, RZ, 0xc0, !PT ;  /* 0xfffffff80c327812 */ /* 0x000fe200078ec0ff */
[----:B------:R-:W-:Y:S01]  /*2c20*/  IMAD R14, R19, c[0x0][0x280], RZ ;  /* 0x0000a000130e7a24 */ /* 0x000fe200078e02ff */
[----:B------:R-:W-:Y:S01]  /*2c30*/  @P1 LOP3.LUT R212, R212, 0x8, RZ, 0xfc, !PT ;  /* 0x00000008d4d41812 */ /* 0x000fe200078efcff */
[----:B------:R-:W-:Y:S01]  /*2c40*/  IMAD R11, R0, c[0x0][0x2b4], R11 ;  /* 0x0000ad00000b7a24 */ /* 0x000fe200078e020b */
[-C--:B------:R-:W-:Y:S01]  /*2c50*/  SHF.L.U64.HI R95, R98, R96.reuse, c[0x0][0x294] ;  /* 0x0000a500625f7619 */ /* 0x080fe20000010260 */
[C---:B------:R-:W-:Y:S01]  /*2c60*/  IMAD R10, R92.reuse, c[0x0][0x294], R10 ;  /* 0x0000a5005c0a7a24 */ /* 0x040fe200078e020a */
[C---:B------:R-:W-:Y:S01]  /*2c70*/  SHF.L.U64.HI R96, R99.reuse, R96, c[0x0][0x284] ;  /* 0x0000a10063607619 */ /* 0x040fe20000010260 */
[C---:B------:R-:W-:Y:S01]  /*2c80*/  IMAD R0, R92.reuse, c[0x0][0x284], R14 ;  /* 0x0000a1005c007a24 */ /* 0x040fe200078e020e */
[----:B------:R-:W-:Y:S01]  /*2c90*/  SHF.L.U32 R99, R99, 0x5, RZ ;  /* 0x0000000563637819 */ /* 0x000fe200000006ff */
[----:B------:R-:W-:Y:S01]  /*2ca0*/  IMAD.WIDE.U32 R60, R92, c[0x0][0x290], R4 ;  /* 0x0000a4005c3c7a25 */ /* 0x000fe200078e0004 */
[----:B------:R-:W-:-:S02]  /*2cb0*/  IADD3 R86, R73, R21, RZ ;  /* 0x0000001549567210 */ /* 0x000fc40007ffe0ff */
[----:B------:R-:W-:Y:S01]  /*2cc0*/  SHF.R.S32.HI R84, RZ, 0x3, R13 ;  /* 0x00000003ff547819 */ /* 0x000fe2000001140d */
[----:B------:R-:W-:Y:S01]  /*2cd0*/  IMAD.WIDE.U32 R58, R92, c[0x0][0x280], R2 ;  /* 0x0000a0005c3a7a25 */ /* 0x000fe200078e0002 */
[----:B------:R-:W-:Y:S02]  /*2ce0*/  SHF.R.S32.HI R83, RZ, 0x3, R12 ;  /* 0x00000003ff537819 */ /* 0x000fe4000001140c */
[----:B------:R-:W-:Y:S01]  /*2cf0*/  IADD3 R80, R10, R61, RZ ;  /* 0x0000003d0a507210 */ /* 0x000fe20007ffe0ff */
[----:B------:R-:W-:Y:S01]  /*2d00*/  IMAD.WIDE.U32 R64, R92, c[0x0][0x290], R8 ;  /* 0x0000a4005c407a25 */ /* 0x000fe200078e0008 */
[----:B------:R-:W-:Y:S02]  /*2d10*/  IADD3 R77, R0, R59, RZ ;  /* 0x0000003b004d7210 */ /* 0x000fe40007ffe0ff */
[----:B------:R-:W-:Y:S01]  /*2d20*/  SHF.R.S32.HI R79, RZ, 0x1f, R51 ;  /* 0x0000001fff4f7819 */ /* 0x000fe20000011433 */
[----:B------:R-:W-:Y:S01]  /*2d30*/  IMAD.WIDE.U32 R62, R92, c[0x0][0x280], R6 ;  /* 0x0000a0005c3e7a25 */ /* 0x000fe200078e0006 */
[----:B------:R-:W-:-:S02]  /*2d40*/  SHF.R.S32.HI R78, RZ, 0x1f, R50 ;  /* 0x0000001fff4e7819 */ /* 0x000fc40000011432 */
[----:B------:R-:W-:Y:S01]  /*2d50*/  SHF.L.U32 R75, R15, 0x1, RZ ;  /* 0x000000010f4b7819 */ /* 0x000fe200000006ff */
[----:B------:R-:W-:Y:S01]  /*2d60*/  IMAD.SHL.U32 R98, R98, 0x20, RZ ;  /* 0x0000002062627824 */ /* 0x000fe200078e00ff */
[----:B------:R-:W-:Y:S01]  /*2d70*/  @P0 LOP3.LUT R212, R212, 0x10, RZ, 0xfc, !PT ;  /* 0x00000010d4d40812 */ /* 0x000fe200078efcff */
[C---:B------:R-:W-:Y:S02]  /*2d80*/  IMAD R88, R20.reuse, c[0x0][0x214], R71 ;  /* 0x0000850014587a24 */ /* 0x040fe400078e0247 */
[----:B------:R-:W-:Y:S02]  /*2d90*/  IMAD R87, R20, c[0x0][0x1ec], R69 ;  /* 0x00007b0014577a24 */ /* 0x000fe400078e0245 */
[----:B------:R-:W-:Y:S02]  /*2da0*/  IMAD.IADD R85, R67, 0x1, R11 ;  /* 0x0000000143557824 */ /* 0x000fe400078e020b */
[----:B------:R-:W-:Y:S02]  /*2db0*/  IMAD.IADD R82, R65, 0x1, R10 ;  /* 0x0000000141527824 */ /* 0x000fe400078e020a */
[----:B------:R-:W-:-:S02]  /*2dc0*/  IMAD.IADD R81, R63, 0x1, R0 ;  /* 0x000000013f517824 */ /* 0x000fc400078e0200 */
[----:B------:R-:W-:Y:S02]  /*2dd0*/  IMAD.SHL.U32 R76, R17, 0x2, RZ ;  /* 0x00000002114c7824 */ /* 0x000fe400078e00ff */
.L_x_193:
[----:B------:R-:W-:Y:S01]  /*2de0*/  IMAD.SHL.U32 R46, R42, 0x20, RZ ;  /* 0x000000202a2e7824 */ /* 0x000fe200078e00ff */
[----:B------:R-:W-:Y:S04]  /*2df0*/  DEPBAR.LE SB0, 0x0 ;  /* 0x000080000000791a */ /* 0x000fe80000000000 */
[----:B------:R-:W-:Y:S01]  /*2e00*/  IMAD.IADD R2, R219, 0x1, R46 ;  /* 0x00000001db027824 */ /* 0x000fe200078e022e */
[----:B------:R-:W-:Y:S01]  /*2e10*/  ISETP.NE.AND P1, PT, R102, 0x1, PT ;  /* 0x000000016600780c */ /* 0x000fe20003f25270 */
[----:B------:R-:W-:Y:S01]  /*2e20*/  IMAD.MOV.U32 R43, RZ, RZ, RZ ;  /* 0x000000ffff2b7224 */ /* 0x000fe200078e00ff */
[----:B------:R-:W-:Y:S01]  /*2e30*/  WARPSYNC 0xffffffff ;  /* 0xffffffff00007948 */ /* 0x000fe20003800000 */
[----:B------:R-:W-:Y:S01]  /*2e40*/  IMAD.IADD R0, R90, 0x1, R2 ;  /* 0x000000015a007824 */ /* 0x000fe200078e0202 */
[----:B------:R-:W-:Y:S01]  /*2e50*/  ISETP.GE.AND P0, PT, R2, R49, PT ;  /* 0x000000310200720c */ /* 0x000fe20003f06270 */
[----:B------:R-:W-:Y:S01]  /*2e60*/  BSSY B1, `(.L_x_175) ;  /* 0x00002a5000017945 */ /* 0x000fe20003800000 */
[----:B------:R-:W-:Y:S01]  /*2e70*/  ISETP.GE.AND P2, PT, R101, 0x1, PT ;  /* 0x000000016500780c */ /* 0x000fe20003f46270 */
[----:B-1----:R-:W-:Y:S01]  /*2e80*/  IMAD.MOV.U32 R4, RZ, RZ, R0 ;  /* 0x000000ffff047224 */ /* 0x002fe200078e0000 */
[----:B------:R-:W-:Y:S05]  /*2e90*/  ISETP.GT.OR P0, PT, R219, 0x1f, P0 ;  /* 0x0000001fdb00780c */ /* 0x000fea0000704670 */
[----:B------:R-:W-:Y:S05]  /*2ea0*/  @P1 IMAD.HI.U32 R2, R0, c[0x0][0x2bc], RZ ;  /* 0x0000af0000021a27 */ /* 0x000fea00078e00ff */
[----:B------:R-:W-:Y:S04]  /*2eb0*/  @P1 SHF.R.U32.HI R4, RZ, c[0x0][0x2c0], R2 ;  /* 0x0000b000ff041a19 */ /* 0x000fe80000011602 */
[C---:B------:R-:W-:Y:S04]  /*2ec0*/  @!P0 IADD3 R3, P1, R4.reuse, R66, RZ ;  /* 0x0000004204038210 */ /* 0x040fe80007f3e0ff */
[----:B------:R-:W-:Y:S02]  /*2ed0*/  @!P0 LEA.HI.X.SX32 R5, R4, R85, 0x1, P1 ;  /* 0x0000005504058211 */ /* 0x000fe400008f0eff */
[C---:B------:R-:W-:Y:S04]  /*2ee0*/  @!P0 LEA R2, P1, R3.reuse, c[0x0][0x2a0], 0x2 ;  /* 0x0000a80003028a11 */ /* 0x040fe800078210ff */
[----:B------:R-:W-:Y:S05]  /*2ef0*/  @!P0 LEA.HI.X R3, R3, c[0x0][0x2a4], R5, 0x2, P1 ;  /* 0x0000a90003038a11 */ /* 0x000fea00008f1405 */
[----:B------:R1:W2:Y:S04]  /*2f00*/  @!P0 LDG.E R43, [R2.64] ;  /* 0x00000008022b8981 */ /* 0x0002a8000c1e1900 */
[----:B------:R-:W-:Y:S01]  /*2f10*/  BAR.SYNC.DEFER_BLOCKING 0x0 ;  /* 0x0000000000007b1d */ /* 0x000fe20000010000 */
[----:B-1----:R-:W-:Y:S04]  /*2f20*/  IMAD.MOV R2, RZ, RZ, -R4 ;  /* 0x000000ffff027224 */ /* 0x002fe800078e0a04 */
[----:B------:R-:W-:Y:S04]  /*2f30*/  IMAD R44, R2, c[0x0][0x2b8], R0 ;  /* 0x0000ae00022c7a24 */ /* 0x000fe800078e0200 */
[C---:B------:R-:W-:Y:S01]  /*2f40*/  IMAD.WIDE.U32 R2, R44.reuse, c[0x0][0x1e0], RZ ;  /* 0x000078002c027a25 */ /* 0x040fe200078e00ff */
[----:B------:R-:W-:Y:S05]  /*2f50*/  SHF.R.S32.HI R47, RZ, 0x1f, R44 ;  /* 0x0000001fff2f7819 */ /* 0x000fea000001142c */
[----:B------:R-:W-:Y:S04]  /*2f60*/  IMAD R0, R47, c[0x0][0x1e0], RZ ;  /* 0x000078002f007a24 */ /* 0x000fe800078e02ff */
[----:B------:R-:W-:Y:S04]  /*2f70*/  IMAD R0, R44, c[0x0][0x1e4], R0 ;  /* 0x000079002c007a24 */ /* 0x000fe800078e0200 */
[----:B------:R-:W-:Y:S01]  /*2f80*/  IMAD.IADD R3, R3, 0x1, R0 ;  /* 0x0000000103037824 */ /* 0x000fe200078e0200 */
[----:B--2---:R-:W-:Y:S03]  /*2f90*/  SHF.R.S32.HI R48, RZ, 0x1f, R43 ;  /* 0x0000001fff307819 */ /* 0x004fe6000001142b */
[C---:B------:R-:W-:Y:S04]  /*2fa0*/  IMAD.WIDE.U32 R2, R43.reuse, c[0x0][0x1f0], R2 ;  /* 0x00007c002b027a25 */ /* 0x040fe800078e0002 */
[----:B------:R-:W-:Y:S01]  /*2fb0*/  IMAD R4, R48, c[0x0][0x1f0], RZ ;  /* 0x00007c0030047a24 */ /* 0x000fe200078e02ff */
[----:B------:R-:W-:Y:S03]  /*2fc0*/  IADD3 R0, P0, R68, R2, RZ ;  /* 0x0000000244007210 */ /* 0x000fe60007f1e0ff */
[----:B------:R-:W-:Y:S05]  /*2fd0*/  IMAD R4, R43, c[0x0][0x1f4], R4 ;  /* 0x00007d002b047a24 */ /* 0x000fea00078e0204 */
[----:B------:R-:W-:Y:S02]  /*2fe0*/  IADD3.X R2, R87, R3, R4, P0, !PT ;  /* 0x0000000357027210 */ /* 0x000fe400007fe404 */
[C---:B------:R-:W-:Y:S04]  /*2ff0*/  LEA R30, P0, R0.reuse, c[0x0][0x1c8], 0x1 ;  /* 0x00007200001e7a11 */ /* 0x040fe800078008ff */
[----:B------:R-:W-:Y:S01]  /*3000*/  LEA.HI.X R22, R0, c[0x0][0x1cc], R2, 0x1, P0 ;  /* 0x0000730000167a11 */ /* 0x000fe200000f0c02 */
[----:B----4-:R-:W-:-:S05]  /*3010*/  @!P2 BRA `(.L_x_176) ;  /* 0x000026e00000a947 */ /* 0x010fca0003800000 */
[-C--:B------:R-:W-:Y:S01]  /*3020*/  IMAD R3, R96, R42.reuse, RZ ;  /* 0x0000002a60037224 */ /* 0x080fe200078e02ff */
[----:B------:R-:W-:Y:S01]  /*3030*/  ISETP.NE.AND P0, PT, RZ, UR5, PT ;  /* 0x00000005ff007c0c */ /* 0x000fe2000bf05270 */
[-C--:B------:R-:W-:Y:S01]  /*3040*/  IMAD R2, R95, R42.reuse, RZ ;  /* 0x0000002a5f027224 */ /* 0x080fe200078e02ff */
[----:B------:R-:W-:Y:S01]  /*3050*/  SHF.R.S32.HI R0, RZ, 0x1f, R42 ;  /* 0x0000001fff007819 */ /* 0x000fe2000001142a */
[----:B------:R-:W-:Y:S01]  /*3060*/  IMAD.WIDE.U32 R8, R99, R42, RZ ;  /* 0x0000002a63087225 */ /* 0x000fe200078e00ff */
[----:B------:R-:W-:Y:S03]  /*3070*/  IADD3 R4, -R46, R49, RZ ;  /* 0x000000312e047210 */ /* 0x000fe60007ffe1ff */
[----:B------:R-:W-:Y:S01]  /*3080*/  IMAD R3, R0, R99, R3 ;  /* 0x0000006300037224 */ /* 0x000fe200078e0203 */
[----:B------:R-:W-:Y:S01]  /*3090*/  IMNMX R45, R4, 0x20, PT ;  /* 0x00000020042d7817 */ /* 0x000fe20003800200 */
[----:B------:R-:W-:Y:S02]  /*30a0*/  IMAD R2, R0, R98, R2 ;  /* 0x0000006200027224 */ /* 0x000fe400078e0202 */
[----:B------:R-:W-:Y:S01]  /*30b0*/  IMAD.WIDE.U32 R10, R98, R42, RZ ;  /* 0x0000002a620a7225 */ /* 0x000fe200078e00ff */
[----:B------:R-:W-:Y:S04]  /*30c0*/  IADD3 R23, R9, R3, RZ ;  /* 0x0000000309177210 */ /* 0x000fe80007ffe0ff */
[----:B------:R-:W-:Y:S01]  /*30d0*/  IADD3 R31, R11, R2, RZ ;  /* 0x000000020b1f7210 */ /* 0x000fe20007ffe0ff */
[----:B------:R-:W-:-:S05]  /*30e0*/  @!P0 BRA `(.L_x_177) ;  /* 0x000012f000008947 */ /* 0x000fca0003800000 */
[----:B------:R-:W-:Y:S01]  /*30f0*/  ISETP.GE.AND P1, PT, R208, R45, PT ;  /* 0x0000002dd000720c */ /* 0x000fe20003f26270 */
[----:B------:R-:W-:Y:S01]  /*3100*/  BSSY B0, `(.L_x_178) ;  /* 0x000002a000007945 */ /* 0x000fe20003800000 */
[----:B------:R-:W-:Y:S01]  /*3110*/  CS2R R14, SRZ ;  /* 0x00000000000e7805 */ /* 0x000fe2000001ff00 */
[----:B------:R-:W-:Y:S01]  /*3120*/  CS2R R12, SRZ ;  /* 0x00000000000c7805 */ /* 0x000fe2000001ff00 */
[----:B------:R-:W-:Y:S01]  /*3130*/  CS2R R6, SRZ ;  /* 0x0000000000067805 */ /* 0x000fe2000001ff00 */
[----:B------:R-:W-:Y:S01]  /*3140*/  CS2R R2, SRZ ;  /* 0x0000000000027805 */ /* 0x000fe2000001ff00 */
[----:B------:R-:W-:Y:S01]  /*3150*/  CS2R R28, SRZ ;  /* 0x00000000001c7805 */ /* 0x000fe2000001ff00 */
[----:B------:R-:W-:Y:S01]  /*3160*/  CS2R R26, SRZ ;  /* 0x00000000001a7805 */ /* 0x000fe2000001ff00 */
[----:B------:R-:W-:Y:S01]  /*3170*/  CS2R R24, SRZ ;  /* 0x0000000000187805 */ /* 0x000fe2000001ff00 */
[----:B------:R-:W-:Y:S04]  /*3180*/  CS2R R20, SRZ ;  /* 0x0000000000147805 */ /* 0x000fe8000001ff00 */
[----:B------:R-:W-:-:S05]  /*3190*/  @P1 BRA `(.L_x_179) ;  /* 0x0000020000001947 */ /* 0x000fca0003800000 */
[----:B------:R-:W-:Y:S01]  /*31a0*/  IADD3 R0, P0, R58, R8, RZ ;  /* 0x000000083a007210 */ /* 0x000fe20007f1e0ff */
[----:B------:R-:W-:Y:S01]  /*31b0*/  CS2R R20, SRZ ;  /* 0x0000000000147805 */ /* 0x000fe2000001ff00 */
[----:B------:R-:W-:Y:S01]  /*31c0*/  CS2R R6, SRZ ;  /* 0x0000000000067805 */ /* 0x000fe2000001ff00 */
[----:B------:R-:W-:Y:S01]  /*31d0*/  CS2R R24, SRZ ;  /* 0x0000000000187805 */ /* 0x000fe2000001ff00 */
[----:B------:R-:W-:Y:S01]  /*31e0*/  CS2R R12, SRZ ;  /* 0x00000000000c7805 */ /* 0x000fe2000001ff00 */
[----:B------:R-:W-:Y:S01]  /*31f0*/  IMAD.X R3, R23, 0x1, R77, P0 ;  /* 0x0000000117037824 */ /* 0x000fe200000e064d */
[----:B------:R-:W-:Y:S01]  /*3200*/  IADD3 R2, P0, R60, R10, RZ ;  /* 0x0000000a3c027210 */ /* 0x000fe20007f1e0ff */
[----:B------:R-:W-:Y:S01]  /*3210*/  CS2R R26, SRZ ;  /* 0x00000000001a7805 */ /* 0x000fe2000001ff00 */
[----:B------:R-:W-:Y:S01]  /*3220*/  CS2R R14, SRZ ;  /* 0x00000000000e7805 */ /* 0x000fe2000001ff00 */
[----:B------:R-:W-:Y:S02]  /*3230*/  CS2R R28, SRZ ;  /* 0x00000000001c7805 */ /* 0x000fe4000001ff00 */
[----:B------:R-:W-:Y:S01]  /*3240*/  IMAD.X R5, R31, 0x1, R80, P0 ;  /* 0x000000011f057824 */ /* 0x000fe200000e0650 */
[C---:B------:R-:W-:Y:S04]  /*3250*/  LEA R8, P0, R0.reuse, c[0x0][0x270], 0x1 ;  /* 0x00009c0000087a11 */ /* 0x040fe800078008ff */
[----:B------:R-:W-:Y:S02]  /*3260*/  LEA.HI.X R9, R0, c[0x0][0x274], R3, 0x1, P0 ;  /* 0x00009d0000097a11 */ /* 0x000fe400000f0c03 */
[C---:B------:R-:W-:Y:S04]  /*3270*/  LEA R4, P0, R2.reuse, c[0x0][0x288], 0x1 ;  /* 0x0000a20002047a11 */ /* 0x040fe800078008ff */
[----:B------:R-:W-:Y:S02]  /*3280*/  LEA.HI.X R5, R2, c[0x0][0x28c], R5, 0x1, P0 ;  /* 0x0000a30002057a11 */ /* 0x000fe400000f0c05 */
[----:B------:R-:W-:Y:S01]  /*3290*/  ISETP.GE.AND P0, PT, R140, c[0x0][0x27c], PT ;  /* 0x00009f008c007a0c */ /* 0x000fe20003f06270 */
[----:B------:R-:W-:Y:S11]  /*32a0*/  CS2R R2, SRZ ;  /* 0x0000000000027805 */ /* 0x000ff6000001ff00 */
[----:B------:R-:W-:Y:S01]  /*32b0*/  @!UPT UIADD3 URZ, URZ, URZ, URZ ;  /* 0x0000003f3f3ff290 */ /* 0x000fe2000fffe03f */
[----:B------:R1:W5:Y:S04]  /*32c0*/  @!P0 LDG.E.64 R2, [R8.64] ;  /* 0x0000000808028981 */ /* 0x000368000c1e1b00 */
[----:B------:R1:W5:Y:S01]  /*32d0*/  @!P0 LDG.E.64 R20, [R4.64] ;  /* 0x0000000804148981 */ /* 0x000362000c1e1b00 */
[----:B------:R-:W-:Y:S11]  /*32e0*/  ISETP.GE.AND P0, PT, R143, c[0x0][0x27c], PT ;  /* 0x00009f008f007a0c */ /* 0x000ff60003f06270 */
[----:B------:R-:W-:Y:S02]  /*32f0*/  @!UPT UIADD3 URZ, URZ, URZ, URZ ;  /* 0x0000003f3f3ff290 */ /* 0x000fe4000fffe03f */
[----:B------:R1:W5:Y:S04]  /*3300*/  @!P0 LDG.E.64 R6, [R8.64+0x40] ;  /* 0x0000400808068981 */ /* 0x000368000c1e1b00 */
[----:B------:R1:W5:Y:S01]  /*3310*/  @!P0 LDG.E.64 R24, [R4.64+0x40] ;  /* 0x0000400804188981 */ /* 0x000362000c1e1b00 */
[----:B------:R-:W-:Y:S11]  /*3320*/  ISETP.GE.AND P0, PT, R139, c[0x0][0x27c], PT ;  /* 0x00009f008b007a0c */ /* 0x000ff60003f06270 */
[----:B------:R-:W-:Y:S02]  /*3330*/  @!UPT UIADD3 URZ, URZ, URZ, URZ ;  /* 0x0000003f3f3ff290 */ /* 0x000fe4000fffe03f */
[----:B------:R1:W5:Y:S04]  /*3340*/  @!P0 LDG.E.64 R12, [R8.64+0x80] ;  /* 0x00008008080c8981 */ /* 0x000368000c1e1b00 */
[----:B------:R1:W5:Y:S01]  /*3350*/  @!P0 LDG.E.64 R26, [R4.64+0x80] ;  /* 0x00008008041a8981 */ /* 0x000362000c1e1b00 */
[----:B------:R-:W-:Y:S11]  /*3360*/  ISETP.GE.AND P0, PT, R142, c[0x0][0x27c], PT ;  /* 0x00009f008e007a0c */ /* 0x000ff60003f06270 */
[----:B------:R-:W-:Y:S02]  /*3370*/  @!UPT UIADD3 URZ, URZ, URZ, URZ ;  /* 0x0000003f3f3ff290 */ /* 0x000fe4000fffe03f */
[----:B------:R1:W5:Y:S04]  /*3380*/  @!P0 LDG.E.64 R14, [R8.64+0xc0] ;  /* 0x0000c008080e8981 */ /* 0x000368000c1e1b00 */
[----:B------:R1:W5:Y:S02]  /*3390*/  @!P0 LDG.E.64 R28, [R4.64+0xc0] ;  /* 0x0000c008041c8981 */ /* 0x000364000c1e1b00 */
.L_x_179:
[----:B------:R-:W-:Y:S05]  /*33a0*/  BSYNC B0 ;  /* 0x0000000000007941 */ /* 0x000fea0003800000 */
.L_x_178:
[----:B------:R2:W3:Y:S04]  /*33b0*/  SHFL.IDX PT, R40, R22, RZ, 0x181f ;  /* 0x00181fff16287589 */ /* 0x0004e800000e0000 */
[----:B------:R2:W4:Y:S01]  /*33c0*/  SHFL.IDX PT, R39, R30, RZ, 0x181f ;  /* 0x00181fff1e277589 */ /* 0x00052200000e0000 */
[----:B------:R-:W-:-:S05]  /*33d0*/  @P1 BRA `(.L_x_180) ;  /* 0x000024d000001947 */ /* 0x000fca0003800000 */
[----:B------:R-:W-:Y:S01]  /*33e0*/  ISETP.GE.AND P0, PT, R134, c[0x0][0x1d4], PT ;  /* 0x0000750086007a0c */ /* 0x000fe20003f06270 */
[----:B-1---5:R-:W-:Y:S01]  /*33f0*/  IMAD.MOV.U32 R8, RZ, RZ, R14 ;  /* 0x000000ffff087224 */ /* 0x022fe200078e000e */
[----:B------:R-:W-:Y:S01]  /*3400*/  MOV R0, R13 ;  /* 0x0000000d00007202 */ /* 0x000fe20000000f00 */
[----:B------:R-:W-:Y:S01]  /*3410*/  IMAD.MOV.U32 R5, RZ, RZ, R15 ;  /* 0x000000ffff057224 */ /* 0x000fe200078e000f */
[----:B------:R-:W-:Y:S01]  /*3420*/  BSSY B0, `(.L_x_181) ;  /* 0x000004b000007945 */ /* 0x000fe20003800000 */
[----:B------:R-:W-:Y:S03]  /*3430*/  IMAD.MOV.U32 R4, RZ, RZ, R12 ;  /* 0x000000ffff047224 */ /* 0x000fe600078e000c */
[----:B------:R-:W-:Y:S01]  /*3440*/  PRMT R19, R5, 0x5410, R8 ;  /* 0x0000541005137816 */ /* 0x000fe20000000008 */
[----:B------:R-:W-:Y:S01]  /*3450*/  IMAD.MOV.U32 R5, RZ, RZ, R29 ;  /* 0x000000ffff057224 */ /* 0x000fe200078e001d */
[----:B------:R-:W-:Y:S01]  /*3460*/  PRMT R18, R0, 0x5410, R4 ;  /* 0x0000541000127816 */ /* 0x000fe20000000004 */
[----:B------:R-:W-:Y:S01]  /*3470*/  IMAD.MOV.U32 R4, RZ, RZ, R6 ;  /* 0x000000ffff047224 */ /* 0x000fe200078e0006 */
[----:B------:R-:W-:Y:S01]  /*3480*/  MOV R8, R28 ;  /* 0x0000001c00087202 */ /* 0x000fe20000000f00 */
[----:B------:R-:W-:Y:S03]  /*3490*/  IMAD.MOV.U32 R0, RZ, RZ, R7 ;  /* 0x000000ffff007224 */ /* 0x000fe600078e0007 */
[----:B------:R-:W-:Y:S01]  /*34a0*/  PRMT R33, R8, 0x5410, R5 ;  /* 0x0000541008217816 */ /* 0x000fe20000000005 */
[----:B------:R-:W-:Y:S01]  /*34b0*/  IMAD.MOV.U32 R8, RZ, RZ, R26 ;  /* 0x000000ffff087224 */ /* 0x000fe200078e001a */
[----:B------:R-:W-:Y:S01]  /*34c0*/  PRMT R17, R0, 0x5410, R4 ;  /* 0x0000541000117816 */ /* 0x000fe20000000004 */
[----:B------:R-:W-:Y:S01]  /*34d0*/  IMAD.MOV.U32 R4, RZ, RZ, R24 ;  /* 0x000000ffff047224 */ /* 0x000fe200078e0018 */
[----:B------:R-:W-:Y:S02]  /*34e0*/  MOV R5, R27 ;  /* 0x0000001b00057202 */ /* 0x000fe40000000f00 */
[----:B------:R-:W-:Y:S02]  /*34f0*/  MOV R0, R25 ;  /* 0x0000001900007202 */ /* 0x000fe40000000f00 */
[----:B------:R-:W-:Y:S02]  /*3500*/  PRMT R32, R8, 0x5410, R5 ;  /* 0x0000541008207816 */ /* 0x000fe40000000005 */
[----:B------:R-:W-:Y:S01]  /*3510*/  PRMT R31, R4, 0x5410, R0 ;  /* 0x00005410041f7816 */ /* 0x000fe20000000000 */
[----:B------:R-:W-:-:S05]  /*3520*/  @P0 BRA `(.L_x_182) ;  /* 0x000003a000000947 */ /* 0x000fca0003800000 */
[C---:B----4-:R-:W-:Y:S01]  /*3530*/  LEA R34, P0, R134.reuse, R39, 0x1 ;  /* 0x0000002786227211 */ /* 0x050fe200078008ff */
[----:B------:R-:W1:Y:S01]  /*3540*/  LDS.128 R8, [R198+0xc080] ;  /* 0x00c08000c6087984 */ /* 0x000e620000000c00 */
[----:B--2---:R-:W-:Y:S01]  /*3550*/  MOV R22, R21 ;  /* 0x0000001500167202 */ /* 0x004fe20000000f00 */
[----:B------:R-:W-:Y:S01]  /*3560*/  IMAD.MOV.U32 R0, RZ, RZ, R2 ;  /* 0x000000ffff007224 */ /* 0x000fe200078e0002 */
[----:B---3--:R-:W-:Y:S01]  /*3570*/  LEA.HI.X R35, R134, R40, R135, 0x1, P0 ;  /* 0x0000002886237211 */ /* 0x008fe200000f0c87 */
[----:B------:R-:W-:Y:S01]  /*3580*/  IMAD.MOV.U32 R16, RZ, RZ, R20 ;  /* 0x000000ffff107224 */ /* 0x000fe200078e0014 */
[----:B------:R-:W-:Y:S01]  /*3590*/  ISETP.GE.AND P0, PT, R140, c[0x0][0x27c], PT ;  /* 0x00009f008c007a0c */ /* 0x000fe20003f06270 */
[----:B------:R-:W-:Y:S11]  /*35a0*/  IMAD.MOV.U32 R5, RZ, RZ, R3 ;  /* 0x000000ffff057224 */ /* 0x000ff600078e0003 */
[----:B------:R-:W-:Y:S01]  /*35b0*/  @!UPT UIADD3 URZ, URZ, URZ, URZ ;  /* 0x0000003f3f3ff290 */ /* 0x000fe2000fffe03f */
[----:B------:R-:W-:Y:S02]  /*35c0*/  @!P0 SHF.R.U64 R20, R20, 0x10, R21 ;  /* 0x0000001014148819 */ /* 0x000fe40000001215 */
[--C-:B------:R-:W-:Y:S02]  /*35d0*/  @!P0 SHF.R.U64 R2, R2, 0x10, R3.reuse ;  /* 0x0000001002028819 */ /* 0x100fe40000001203 */
[----:B------:R-:W-:Y:S02]  /*35e0*/  @!P0 PRMT R23, R16, 0x5410, R20 ;  /* 0x0000541010178816 */ /* 0x000fe40000000014 */
[----:B------:R-:W-:Y:S02]  /*35f0*/  @!P0 PRMT R16, R0, 0x5410, R2 ;  /* 0x0000541000108816 */ /* 0x000fe40000000002 */
[----:B------:R-:W-:Y:S01]  /*3600*/  @!P0 SHF.R.U32.HI R4, RZ, 0x10, R3 ;  /* 0x00000010ff048819 */ /* 0x000fe20000011603 */
[----:B------:R-:W-:Y:S01]  /*3610*/  @!P0 IMAD.U32 R20, R23, 0x10000, RZ ;  /* 0x0001000017148824 */ /* 0x000fe200078e00ff */
[----:B------:R-:W-:Y:S02]  /*3620*/  @!P0 SHF.L.U32 R3, R16, 0x10, RZ ;  /* 0x0000001010038819 */ /* 0x000fe400000006ff */
[----:B------:R-:W-:Y:S02]  /*3630*/  @!P0 SHF.R.U32.HI R21, RZ, 0x10, R21 ;  /* 0x00000010ff158819 */ /* 0x000fe40000011615 */
[----:B------:R-:W-:Y:S02]  /*3640*/  @!P0 PRMT R5, R5, 0x5410, R4 ;  /* 0x0000541005058816 */ /* 0x000fe40000000004 */
[----:B------:R-:W-:Y:S02]  /*3650*/  @!P0 PRMT R30, R22, 0x5410, R21 ;  /* 0x00005410161e8816 */ /* 0x000fe40000000015 */
[----:B------:R-:W-:Y:S01]  /*3660*/  @!P0 LOP3.LUT R21, R23, 0xffff0000, RZ, 0xc0, !PT ;  /* 0xffff000017158812 */ /* 0x000fe200078ec0ff */
[C---:B-1----:R-:W-:Y:S01]  /*3670*/  @!P0 IMAD.U32 R4, R8.reuse, 0x10000, RZ ;  /* 0x0001000008048824 */ /* 0x042fe200078e00ff */
[----:B------:R-:W-:Y:S02]  /*3680*/  @!P0 LOP3.LUT R0, R8, 0xffff0000, RZ, 0xc0, !PT ;  /* 0xffff000008008812 */ /* 0x000fe400078ec0ff */
[C---:B------:R-:W-:Y:S03]  /*3690*/  @!P0 LOP3.LUT R2, R9.reuse, 0xffff0000, RZ, 0xc0, !PT ;  /* 0xffff000009028812 */ /* 0x040fe600078ec0ff */
[C---:B------:R-:W-:Y:S02]  /*36a0*/  @!P0 FMUL.FTZ R22, R0.reuse, R20 ;  /* 0x0000001400168220 */ /* 0x040fe40000410000 */
[-C--:B------:R-:W-:Y:S02]  /*36b0*/  @!P0 FMUL.FTZ R0, R0, R3.reuse ;  /* 0x0000000300008220 */ /* 0x080fe40000410000 */
[----:B------:R-:W-:Y:S01]  /*36c0*/  @!P0 FFMA.FTZ R38, R4, R3, -R22 ;  /* 0x0000000304268223 */ /* 0x000fe20000010816 */
[----:B------:R-:W-:Y:S01]  /*36d0*/  @!P0 LOP3.LUT R3, R10, 0xffff0000, RZ, 0xc0, !PT ;  /* 0xffff00000a038812 */ /* 0x000fe200078ec0ff */
[----:B------:R-:W-:Y:S01]  /*36e0*/  @!P0 FFMA.FTZ R0, R20, R4, R0 ;  /* 0x0000000414008223 */ /* 0x000fe20000010000 */
[----:B------:R-:W-:Y:S01]  /*36f0*/  @!P0 LOP3.LUT R4, R16, 0xffff0000, RZ, 0xc0, !PT ;  /* 0xffff000010048812 */ /* 0x000fe200078ec0ff */
[----:B------:R-:W-:Y:S01]  /*3700*/  @!P0 IMAD.U32 R16, R9, 0x10000, RZ ;  /* 0x0001000009108824 */ /* 0x000fe200078e00ff */
[----:B------:R-:W-:Y:S01]  /*3710*/  @!P0 SHF.L.U32 R20, R30, 0x10, RZ ;  /* 0x000000101e148819 */ /* 0x000fe200000006ff */
[C---:B------:R-:W-:Y:S02]  /*3720*/  @!P0 FMUL.FTZ R22, R2.reuse, R21 ;  /* 0x0000001502168220 */ /* 0x040fe40000410000 */
[-C--:B------:R-:W-:Y:S02]  /*3730*/  @!P0 FMUL.FTZ R2, R2, R4.reuse ;  /* 0x0000000402028220 */ /* 0x080fe40000410000 */
[----:B------:R-:W-:Y:S02]  /*3740*/  @!P0 FFMA.FTZ R37, R16, R4, -R22 ;  /* 0x0000000410258223 */ /* 0x000fe40000010816 */
[C---:B------:R-:W-:Y:S01]  /*3750*/  @!P0 IMAD.U32 R4, R5.reuse, 0x10000, RZ ;  /* 0x0001000005048824 */ /* 0x040fe200078e00ff */
[----:B------:R-:W-:Y:S01]  /*3760*/  @!P0 LOP3.LUT R5, R5, 0xffff0000, RZ, 0xc0, !PT ;  /* 0xffff000005058812 */ /* 0x000fe200078ec0ff */
[----:B------:R-:W-:Y:S02]  /*3770*/  @!P0 IMAD.U32 R22, R10, 0x10000, RZ ;  /* 0x000100000a168824 */ /* 0x000fe400078e00ff */
[C---:B------:R-:W-:Y:S02]  /*3780*/  @!P0 FMUL.FTZ R23, R3.reuse, R20 ;  /* 0x0000001403178220 */ /* 0x040fe40000410000 */
[-C--:B------:R-:W-:Y:S02]  /*3790*/  @!P0 FMUL.FTZ R3, R3, R4.reuse ;  /* 0x0000000403038220 */ /* 0x080fe40000410000 */
[----:B------:R-:W-:Y:S01]  /*37a0*/  @!P0 FFMA.FTZ R36, R22, R4, -R23 ;  /* 0x0000000416248223 */ /* 0x000fe20000010817 */
[----:B------:R-:W-:Y:S01]  /*37b0*/  @!P0 LOP3.LUT R4, R11, 0xffff0000, RZ, 0xc0, !PT ;  /* 0xffff00000b048812 */ /* 0x000fe200078ec0ff */
[----:B------:R-:W-:Y:S01]  /*37c0*/  @!P0 FFMA.FTZ R2, R21, R16, R2 ;  /* 0x0000001015028223 */ /* 0x000fe20000010002 */
[----:B------:R-:W-:Y:S01]  /*37d0*/  @!P0 LOP3.LUT R23, R30, 0xffff0000, RZ, 0xc0, !PT ;  /* 0xffff00001e178812 */ /* 0x000fe200078ec0ff */
[----:B------:R-:W-:Y:S01]  /*37e0*/  @!P0 FFMA.FTZ R3, R20, R22, R3 ;  /* 0x0000001614038223 */ /* 0x000fe20000010003 */
[----:B------:R-:W-:Y:S02]  /*37f0*/  @!P0 SHF.L.U32 R16, R11, 0x10, RZ ;  /* 0x000000100b108819 */ /* 0x000fe400000006ff */
[----:B------:R-:W-:Y:S01]  /*3800*/  @!P0 F2FP.BF16.PACK_AB R2, R2, R37 ;  /* 0x000000250202823e */ /* 0x000fe200000010ff */
[C---:B------:R-:W-:Y:S01]  /*3810*/  @!P0 FMUL.FTZ R21, R4.reuse, R23 ;  /* 0x0000001704158220 */ /* 0x040fe20000410000 */
[----:B------:R-:W-:Y:S01]  /*3820*/  @!P0 F2FP.BF16.PACK_AB R3, R3, R36 ;  /* 0x000000240303823e */ /* 0x000fe200000010ff */
[-C--:B------:R-:W-:Y:S01]  /*3830*/  @!P0 FMUL.FTZ R4, R4, R5.reuse ;  /* 0x0000000504048220 */ /* 0x080fe20000410000 */
[----:B------:R-:W-:Y:S01]  /*3840*/  @!P0 MOV R9, R2 ;  /* 0x0000000200098202 */ /* 0x000fe20000000f00 */
[----:B------:R-:W-:Y:S01]  /*3850*/  @!P0 FFMA.FTZ R21, R16, R5, -R21 ;  /* 0x0000000510158223 */ /* 0x000fe20000010815 */
[----:B------:R-:W-:Y:S01]  /*3860*/  @!P0 F2FP.BF16.PACK_AB R5, R0, R38 ;  /* 0x000000260005823e */ /* 0x000fe200000010ff */
[----:B------:R-:W-:Y:S02]  /*3870*/  @!P0 FFMA.FTZ R4, R23, R16, R4 ;  /* 0x0000001017048223 */ /* 0x000fe40000010004 */
[----:B------:R-:W-:Y:S02]  /*3880*/  @!P0 IMAD.MOV.U32 R10, RZ, RZ, R3 ;  /* 0x000000ffff0a8224 */ /* 0x000fe400078e0003 */
[----:B------:R-:W-:Y:S01]  /*3890*/  @!P0 IMAD.MOV.U32 R8, RZ, RZ, R5 ;  /* 0x000000ffff088224 */ /* 0x000fe200078e0005 */
[----:B------:R-:W-:Y:S04]  /*38a0*/  @!P0 F2FP.BF16.PACK_AB R0, R4, R21 ;  /* 0x000000150400823e */ /* 0x000fe800000010ff */
[----:B------:R-:W-:Y:S05]  /*38b0*/  @!P0 MOV R11, R0 ;  /* 0x00000000000b8202 */ /* 0x000fea0000000f00 */
[----:B------:R1:W-:Y:S02]  /*38c0*/  ST.E.128 [R34.64], R8 ;  /* 0x0000000822007985 */ /* 0x0003e4000c101d08 */
.L_x_182:
[----:B------:R-:W-:Y:S05]  /*38d0*/  BSYNC B0 ;  /* 0x0000000000007941 */ /* 0x000fea0003800000 */
.L_x_181:
[----:B------:R-:W-:Y:S01]  /*38e0*/  ISETP.GE.AND P0, PT, R136, c[0x0][0x1d4], PT ;  /* 0x0000750088007a0c */ /* 0x000fe20003f06270 */
[----:B------:R-:W-:Y:S01]  /*38f0*/  @!UPT UIADD3 URZ, URZ, URZ, URZ ;  /* 0x0000003f3f3ff290 */ /* 0x000fe2000fffe03f */
[----:B------:R-:W-:Y:S11]  /*3900*/  BSSY B0, `(.L_x_183) ;  /* 0x0000038000007945 */ /* 0x000ff60003800000 */
[----:B------:R-:W-:-:S05]  /*3910*/  @P0 BRA `(.L_x_184) ;  /* 0x0000036000000947 */ /* 0x000fca0003800000 */
[C---:B-1--4-:R-:W-:Y:S01]  /*3920*/  LEA R34, P0, R205.reuse, R39, 0x1 ;  /* 0x00000027cd227211 */ /* 0x052fe200078008ff */
[----:B------:R-:W1:Y:S03]  /*3930*/  LDS.128 R8, [R198+0xd080] ;  /* 0x00d08000c6087984 */ /* 0x000e660000000c00 */
[----:B---3--:R-:W-:Y:S02]  /*3940*/  LEA.HI.X R35, R205, R40, R209, 0x1, P0 ;  /* 0x00000028cd237211 */ /* 0x008fe400000f0cd1 */
[----:B------:R-:W-:Y:S11]  /*3950*/  ISETP.GE.AND P0, PT, R143, c[0x0][0x27c], PT ;  /* 0x00009f008f007a0c */ /* 0x000ff60003f06270 */
[----:B------:R-:W-:Y:S02]  /*3960*/  @!UPT UIADD3 URZ, URZ, URZ, URZ ;  /* 0x0000003f3f3ff290 */ /* 0x000fe4000fffe03f */
[----:B------:R-:W-:Y:S02]  /*3970*/  @!P0 SHF.R.U64 R3, R24, 0x10, R25 ;  /* 0x0000001018038819 */ /* 0x000fe40000001219 */
[--C-:B------:R-:W-:Y:S02]  /*3980*/  @!P0 SHF.R.U64 R0, R6, 0x10, R7.reuse ;  /* 0x0000001006008819 */ /* 0x100fe40000001207 */
[----:B------:R-:W-:Y:S02]  /*3990*/  @!P0 SHF.R.U32.HI R2, RZ, 0x10, R7 ;  /* 0x00000010ff028819 */ /* 0x000fe40000011607 */
[----:B------:R-:W-:Y:S02]  /*39a0*/  @!P0 PRMT R4, R31, 0x5410, R3 ;  /* 0x000054101f048816 */ /* 0x000fe40000000003 */
[----:B------:R-:W-:Y:S02]  /*39b0*/  @!P0 SHF.R.U32.HI R5, RZ, 0x10, R25 ;  /* 0x00000010ff058819 */ /* 0x000fe40000011619 */
[----:B------:R-:W-:Y:S01]  /*39c0*/  @!P0 PRMT R0, R17, 0x5432, R0 ;  /* 0x0000543211008816 */ /* 0x000fe20000000000 */
[----:B------:R-:W-:Y:S01]  /*39d0*/  @!P0 IMAD.U32 R7, R4, 0x10000, RZ ;  /* 0x0001000004078824 */ /* 0x000fe200078e00ff */
[----:B------:R-:W-:Y:S02]  /*39e0*/  @!P0 PRMT R21, R31, 0x5432, R5 ;  /* 0x000054321f158816 */ /* 0x000fe40000000005 */
[----:B------:R-:W-:Y:S01]  /*39f0*/  @!P0 PRMT R5, R17, 0x5410, R2 ;  /* 0x0000541011058816 */ /* 0x000fe20000000002 */
[----:B------:R-:W-:Y:S01]  /*3a00*/  @!P0 IMAD.U32 R6, R0, 0x10000, RZ ;  /* 0x0001000000068824 */ /* 0x000fe200078e00ff */
[----:B------:R-:W-:Y:S02]  /*3a10*/  @!P0 LOP3.LUT R17, R4, 0xffff0000, RZ, 0xc0, !PT ;  /* 0xffff000004118812 */ /* 0x000fe400078ec0ff */
[----:B------:R-:W-:Y:S01]  /*3a20*/  @!P0 LOP3.LUT R4, R0, 0xffff0000, RZ, 0xc0, !PT ;  /* 0xffff000000048812 */ /* 0x000fe200078ec0ff */
[C---:B-1----:R-:W-:Y:S01]  /*3a30*/  @!P0 IMAD.U32 R16, R8.reuse, 0x10000, RZ ;  /* 0x0001000008108824 */ /* 0x042fe200078e00ff */
[----:B------:R-:W-:Y:S02]  /*3a40*/  @!P0 LOP3.LUT R2, R8, 0xffff0000, RZ, 0xc0, !PT ;  /* 0xffff000008028812 */ /* 0x000fe400078ec0ff */
[C---:B------:R-:W-:Y:S02]  /*3a50*/  @!P0 LOP3.LUT R3, R9.reuse, 0xffff0000, RZ, 0xc0, !PT ;  /* 0xffff000009038812 */ /* 0x040fe400078ec0ff */
[----:B------:R-:W-:Y:S01]  /*3a60*/  @!P0 SHF.L.U32 R20, R9, 0x10, RZ ;  /* 0x0000001009148819 */ /* 0x000fe200000006ff */
[C---:B--2---:R-:W-:Y:S02]  /*3a70*/  @!P0 FMUL.FTZ R22, R2.reuse, R7 ;  /* 0x0000000702168220 */ /* 0x044fe40000410000 */
[-C--:B------:R-:W-:Y:S02]  /*3a80*/  @!P0 FMUL.FTZ R0, R2, R6.reuse ;  /* 0x0000000602008220 */ /* 0x080fe40000410000 */
[----:B------:R-:W-:Y:S02]  /*3a90*/  @!P0 FMUL.FTZ R23, R3, R17 ;  /* 0x0000001103178220 */ /* 0x000fe40000410000 */
[----:B------:R-:W-:Y:S01]  /*3aa0*/  @!P0 FFMA.FTZ R30, R16, R6, -R22 ;  /* 0x00000006101e8223 */ /* 0x000fe20000010816 */
[----:B------:R-:W-:Y:S01]  /*3ab0*/  @!P0 SHF.L.U32 R6, R5, 0x10, RZ ;  /* 0x0000001005068819 */ /* 0x000fe200000006ff */
[----:B------:R-:W-:Y:S01]  /*3ac0*/  @!P0 FMUL.FTZ R2, R3, R4 ;  /* 0x0000000403028220 */ /* 0x000fe20000410000 */
[----:B------:R-:W-:Y:S01]  /*3ad0*/  @!P0 LOP3.LUT R3, R10, 0xffff0000, RZ, 0xc0, !PT ;  /* 0xffff00000a038812 */ /* 0x000fe200078ec0ff */
[----:B------:R-:W-:Y:S01]  /*3ae0*/  @!P0 FFMA.FTZ R0, R7, R16, R0 ;  /* 0x0000001007008223 */ /* 0x000fe20000010000 */
[----:B------:R-:W-:Y:S01]  /*3af0*/  @!P0 LOP3.LUT R5, R5, 0xffff0000, RZ, 0xc0, !PT ;  /* 0xffff000005058812 */ /* 0x000fe200078ec0ff */
[C---:B------:R-:W-:Y:S01]  /*3b00*/  @!P0 IMAD.U32 R7, R21.reuse, 0x10000, RZ ;  /* 0x0001000015078824 */ /* 0x040fe200078e00ff */
[----:B------:R-:W-:Y:S01]  /*3b10*/  @!P0 LOP3.LUT R21, R21, 0xffff0000, RZ, 0xc0, !PT ;  /* 0xffff000015158812 */ /* 0x000fe200078ec0ff */
[----:B------:R-:W-:Y:S01]  /*3b20*/  @!P0 FFMA.FTZ R25, R20, R4, -R23 ;  /* 0x0000000414198223 */ /* 0x000fe20000010817 */
[----:B------:R-:W-:Y:S01]  /*3b30*/  @!P0 LOP3.LUT R4, R11, 0xffff0000, RZ, 0xc0, !PT ;  /* 0xffff00000b048812 */ /* 0x000fe200078ec0ff */
[----:B------:R-:W-:Y:S02]  /*3b40*/  @!P0 IMAD.U32 R16, R10, 0x10000, RZ ;  /* 0x000100000a108824 */ /* 0x000fe400078e00ff */
[C---:B------:R-:W-:Y:S02]  /*3b50*/  @!P0 FMUL.FTZ R23, R3.reuse, R7 ;  /* 0x0000000703178220 */ /* 0x040fe40000410000 */
[----:B------:R-:W-:Y:S02]  /*3b60*/  @!P0 FMUL.FTZ R3, R3, R6 ;  /* 0x0000000603038220 */ /* 0x000fe40000410000 */
[----:B------:R-:W-:Y:S02]  /*3b70*/  @!P0 IMAD.U32 R22, R11, 0x10000, RZ ;  /* 0x000100000b168824 */ /* 0x000fe400078e00ff */
[C---:B------:R-:W-:Y:S02]  /*3b80*/  @!P0 FMUL.FTZ R24, R4.reuse, R21 ;  /* 0x0000001504188220 */ /* 0x040fe40000410000 */
[----:B------:R-:W-:Y:S02]  /*3b90*/  @!P0 FMUL.FTZ R4, R4, R5 ;  /* 0x0000000504048220 */ /* 0x000fe40000410000 */
[----:B------:R-:W-:Y:S02]  /*3ba0*/  @!P0 FFMA.FTZ R2, R17, R20, R2 ;  /* 0x0000001411028223 */ /* 0x000fe40000010002 */
[----:B------:R-:W-:Y:S02]  /*3bb0*/  @!P0 FFMA.FTZ R3, R7, R16, R3 ;  /* 0x0000001007038223 */ /* 0x000fe40000010003 */
[----:B------:R-:W-:Y:S01]  /*3bc0*/  @!P0 FFMA.FTZ R23, R16, R6, -R23 ;  /* 0x0000000610178223 */ /* 0x000fe20000010817 */
[----:B------:R-:W-:Y:S01]  /*3bd0*/  @!P0 F2FP.BF16.PACK_AB R2, R2, R25 ;  /* 0x000000190202823e */ /* 0x000fe200000010ff */
[----:B------:R-:W-:Y:S01]  /*3be0*/  @!P0 FFMA.FTZ R24, R22, R5, -R24 ;  /* 0x0000000516188223 */ /* 0x000fe20000010818 */
[----:B------:R-:W-:Y:S01]  /*3bf0*/  @!P0 F2FP.BF16.PACK_AB R5, R0, R30 ;  /* 0x0000001e0005823e */ /* 0x000fe200000010ff */
[----:B------:R-:W-:Y:S01]  /*3c00*/  @!P0 FFMA.FTZ R4, R21, R22, R4 ;  /* 0x0000001615048223 */ /* 0x000fe20000010004 */
[----:B------:R-:W-:Y:S02]  /*3c10*/  @!P0 F2FP.BF16.PACK_AB R3, R3, R23 ;  /* 0x000000170303823e */ /* 0x000fe400000010ff */
[----:B------:R-:W-:Y:S01]  /*3c20*/  @!P0 MOV R9, R2 ;  /* 0x0000000200098202 */ /* 0x000fe20000000f00 */
[----:B------:R-:W-:Y:S01]  /*3c30*/  @!P0 IMAD.MOV.U32 R8, RZ, RZ, R5 ;  /* 0x000000ffff088224 */ /* 0x000fe200078e0005 */
[----:B------:R-:W-:Y:S01]  /*3c40*/  @!P0 F2FP.BF16.PACK_AB R0, R4, R24 ;  /* 0x000000180400823e */ /* 0x000fe200000010ff */
[----:B------:R-:W-:Y:S03]  /*3c50*/  @!P0 IMAD.MOV.U32 R10, RZ, RZ, R3 ;  /* 0x000000ffff0a8224 */ /* 0x000fe600078e0003 */
[----:B------:R-:W-:Y:S05]  /*3c60*/  @!P0 MOV R11, R0 ;  /* 0x00000000000b8202 */ /* 0x000fea0000000f00 */
[----:B------:R1:W-:Y:S02]  /*3c70*/  ST.E.128 [R34.64], R8 ;  /* 0x0000000822007985 */ /* 0x0003e4000c101d08 */
.L_x_184:
[----:B------:R-:W-:Y:S05]  /*3c80*/  BSYNC B0 ;  /* 0x0000000000007941 */ /* 0x000fea0003800000 */
.L_x_183:
[----:B------:R-:W-:Y:S01]  /*3c90*/  ISETP.GE.AND P0, PT, R199, c[0x0][0x1d4], PT ;  /* 0x00007500c7007a0c */ /* 0x000fe20003f06270 */
[----:B------:R-:W-:Y:S01]  /*3ca0*/  @!UPT UIADD3 URZ, URZ, URZ, URZ ;  /* 0x0000003f3f3ff290 */ /* 0x000fe2000fffe03f */
[----:B------:R-:W-:Y:S11]  /*3cb0*/  BSSY B0, `(.L_x_185) ;  /* 0x0000038000007945 */ /* 0x000ff60003800000 */
[----:B------:R-:W-:-:S05]  /*3cc0*/  @P0 BRA `(.L_x_186) ;  /* 0x0000036000000947 */ /* 0x000fca0003800000 */
[C---:B--2-4-:R-:W-:Y:S01]  /*3cd0*/  LEA R22, P0, R199.reuse, R39, 0x1 ;  /* 0x00000027c7167211 */ /* 0x054fe200078008ff */
[----:B-1----:R-:W1:Y:S03]  /*3ce0*/  LDS.128 R8, [R198+0xe080] ;  /* 0x00e08000c6087984 */ /* 0x002e660000000c00 */
        /* <DEDUP_REMOVED lines=19> */
[C---:B------:R-:W-:Y:S02]  /*3e20*/  @!P0 FMUL.FTZ R18, R2.reuse, R7 ;  /* 0x0000000702128220 */ /* 0x040fe40000410000 */
        /* <DEDUP_REMOVED lines=17> */
[-C--:B------:R-:W-:Y:S02]  /*3f40*/  @!P0 FMUL.FTZ R4, R4, R5.reuse ;  /* 0x0000000504048220 */ /* 0x080fe40000410000 */
        /* <DEDUP_REMOVED lines=14> */
.L_x_186:
[----:B------:R-:W-:Y:S05]  /*4030*/  BSYNC B0 ;  /* 0x0000000000007941 */ /* 0x000fea0003800000 */
.L_x_185:
[----:B------:R-:W-:Y:S11]  /*4040*/  ISETP.GE.AND P0, PT, R200, c[0x0][0x1d4], PT ;  /* 0x00007500c8007a0c */ /* 0x000ff60003f06270 */
[----:B------:R-:W-:Y:S02]  /*4050*/  @!UPT UIADD3 URZ, URZ, URZ, URZ ;  /* 0x0000003f3f3ff290 */ /* 0x000fe4000fffe03f */
[----:B------:R-:W-:-:S05]  /*4060*/  @P0 BRA `(.L_x_180) ;  /* 0x0000184000000947 */ /* 0x000fca0003800000 */
[C---:B----4-:R-:W-:Y:S01]  /*4070*/  LEA R20, P0, R200.reuse, R39, 0x1 ;  /* 0x00000027c8147211 */ /* 0x050fe200078008ff */
        /* <DEDUP_REMOVED lines=23> */
[----:B--2---:R-:W-:Y:S01]  /*41f0*/  @!P0 FFMA.FTZ R22, R12, R6, -R16 ;  /* 0x000000060c168223 */ /* 0x004fe20000010810 */
        /* <DEDUP_REMOVED lines=28> */
[----:B------:R1:W-:Y:S01]  /*43c0*/  ST.E.128 [R20.64], R8 ;  /* 0x0000000814007985 */ /* 0x0003e2000c101d08 */
[----:B------:R-:W-:-:S05]  /*43d0*/  BRA `(.L_x_180) ;  /* 0x000014d000007947 */ /* 0x000fca0003800000 */
.L_x_177:
        /* <DEDUP_REMOVED lines=17> */
[----:B------:R-:W-:Y:S05]  /*44f0*/  IADD3 R3, P0, R64, R10, RZ ;  /* 0x0000000a40037210 */ /* 0x000fea0007f1e0ff */
[----:B------:R-:W-:Y:S01]  /*4500*/  IMAD.X R10, R31, 0x1, R82, P0 ;  /* 0x000000011f0a7824 */ /* 0x000fe200000e0652 */
[C---:B------:R-:W-:Y:S04]  /*4510*/  LEA R8, P0, R0.reuse, c[0x0][0x270], 0x1 ;  /* 0x00009c0000087a11 */ /* 0x040fe800078008ff */
[----:B------:R-:W-:Y:S02]  /*4520*/  LEA.HI.X R9, R0, c[0x0][0x274], R2, 0x1, P0 ;  /* 0x00009d0000097a11 */ /* 0x000fe400000f0c02 */
[C---:B------:R-:W-:Y:S04]  /*4530*/  LEA R2, P0, R3.reuse, c[0x0][0x288], 0x1 ;  /* 0x0000a20003027a11 */ /* 0x040fe800078008ff */
[----:B------:R-:W-:Y:S02]  /*4540*/  LEA.HI.X R3, R3, c[0x0][0x28c], R10, 0x1, P0 ;  /* 0x0000a30003037a11 */ /* 0x000fe400000f0c0a */
[----:B------:R-:W-:Y:S11]  /*4550*/  ISETP.GE.AND P0, PT, R134, c[0x0][0x27c], PT ;  /* 0x00009f0086007a0c */ /* 0x000ff60003f06270 */
[----:B------:R-:W-:Y:S02]  /*4560*/  @!UPT UIADD3 URZ, URZ, URZ, URZ ;  /* 0x0000003f3f3ff290 */ /* 0x000fe4000fffe03f */
[----:B------:R1:W5:Y:S04]  /*4570*/  @!P0 LDG.E.128 R4, [R8.64] ;  /* 0x0000000808048981 */ /* 0x000368000c1e1d00 */
[----:B------:R1:W5:Y:S01]  /*4580*/  @!P0 LDG.E.128 R12, [R2.64] ;  /* 0x00000008020c8981 */ /* 0x000362000c1e1d00 */
[----:B------:R-:W-:Y:S11]  /*4590*/  ISETP.GE.AND P0, PT, R136, c[0x0][0x27c], PT ;  /* 0x00009f0088007a0c */ /* 0x000ff60003f06270 */
[----:B------:R-:W-:Y:S02]  /*45a0*/  @!UPT UIADD3 URZ, URZ, URZ, URZ ;  /* 0x0000003f3f3ff290 */ /* 0x000fe4000fffe03f */
[----:B------:R1:W5:Y:S04]  /*45b0*/  @!P0 LDG.E.128 R16, [R8.64+0x80] ;  /* 0x0000800808108981 */ /* 0x000368000c1e1d00 */
[----:B------:R1:W5:Y:S02]  /*45c0*/  @!P0 LDG.E.128 R32, [R2.64+0x80] ;  /* 0x0000800802208981 */ /* 0x000364000c1e1d00 */
.L_x_188:
[----:B------:R-:W-:Y:S05]  /*45d0*/  BSYNC B0 ;  /* 0x0000000000007941 */ /* 0x000fea0003800000 */
.L_x_187:
[----:B------:R2:W3:Y:S04]  /*45e0*/  SHFL.IDX PT, R39, R22, RZ, 0x181f ;  /* 0x00181fff16277589 */ /* 0x0004e800000e0000 */
[----:B------:R2:W4:Y:S01]  /*45f0*/  SHFL.IDX PT, R38, R30, RZ, 0x181f ;  /* 0x00181fff1e267589 */ /* 0x00052200000e0000 */
[----:B------:R-:W-:-:S05]  /*4600*/  @P1 BRA `(.L_x_180) ;  /* 0x000012a000001947 */ /* 0x000fca0003800000 */
[----:B------:R-:W-:Y:S01]  /*4610*/  ISETP.GE.AND P0, PT, R134, c[0x0][0x1d4], PT ;  /* 0x0000750086007a0c */ /* 0x000fe20003f06270 */
[----:B-1---5:R-:W-:Y:S01]  /*4620*/  IMAD.MOV.U32 R8, RZ, RZ, R18 ;  /* 0x000000ffff087224 */ /* 0x022fe200078e0012 */
[----:B------:R-:W-:Y:S01]  /*4630*/  IADD3 R41, -R94, c[0x0][0x1d4], RZ ;  /* 0x000075005e297a10 */ /* 0x000fe20007ffe1ff */
[----:B------:R-:W-:Y:S01]  /*4640*/  IMAD.MOV.U32 R3, RZ, RZ, R19 ;  /* 0x000000ffff037224 */ /* 0x000fe200078e0013 */
[----:B------:R-:W-:Y:S01]  /*4650*/  SHF.R.U32.HI R103, RZ, 0x3, R218 ;  /* 0x00000003ff677819 */ /* 0x000fe200000116da */
[----:B------:R-:W-:Y:S01]  /*4660*/  IMAD.MOV.U32 R2, RZ, RZ, R16 ;  /* 0x000000ffff027224 */ /* 0x000fe200078e0010 */
[----:B------:R-:W-:Y:S01]  /*4670*/  BSSY B0, `(.L_x_189) ;  /* 0x000008a000007945 */ /* 0x000fe20003800000 */
[----:B------:R-:W-:Y:S01]  /*4680*/  IMAD.MOV.U32 R0, RZ, RZ, R17 ;  /* 0x000000ffff007224 */ /* 0x000fe200078e0011 */
[----:B------:R-:W-:Y:S01]  /*4690*/  PRMT R20, R3, 0x5410, R8 ;  /* 0x0000541003147816 */ /* 0x000fe20000000008 */
[----:B------:R-:W-:Y:S01]  /*46a0*/  IMAD.MOV.U32 R3, RZ, RZ, R35 ;  /* 0x000000ffff037224 */ /* 0x000fe200078e0023 */
[----:B------:R-:W-:Y:S02]  /*46b0*/  MOV R8, R34 ;  /* 0x0000002200087202 */ /* 0x000fe40000000f00 */
[----:B------:R-:W-:Y:S01]  /*46c0*/  PRMT R11, R0, 0x5410, R2 ;  /* 0x00005410000b7816 */ /* 0x000fe20000000002 */
[----:B------:R-:W-:Y:S01]  /*46d0*/  IMAD.MOV.U32 R2, RZ, RZ, R32 ;  /* 0x000000ffff027224 */ /* 0x000fe200078e0020 */
[----:B------:R-:W-:Y:S02]  /*46e0*/  MOV R0, R33 ;  /* 0x0000002100007202 */ /* 0x000fe40000000f00 */
[----:B------:R-:W-:Y:S02]  /*46f0*/  PRMT R37, R3, 0x5410, R8 ;  /* 0x0000541003257816 */ /* 0x000fe40000000008 */
[----:B------:R-:W-:Y:S01]  /*4700*/  PRMT R36, R2, 0x5410, R0 ;  /* 0x0000541002247816 */ /* 0x000fe20000000000 */
[----:B------:R-:W-:-:S05]  /*4710*/  @P0 BRA `(.L_x_190) ;  /* 0x000007f000000947 */ /* 0x000fca0003800000 */
[----:B------:R-:W-:Y:S01]  /*4720*/  LOP3.LUT P2, RZ, R212, 0x2, RZ, 0xc0, !PT ;  /* 0x00000002d4ff7812 */ /* 0x000fe2000784c0ff */
[----:B------:R-:W-:Y:S01]  /*4730*/  IMAD.MOV.U32 R24, RZ, RZ, R13 ;  /* 0x000000ffff187224 */ /* 0x000fe200078e000d */
[----:B------:R-:W-:Y:S01]  /*4740*/  ISETP.GE.AND P0, PT, R134, c[0x0][0x27c], PT ;  /* 0x00009f0086007a0c */ /* 0x000fe20003f06270 */
[----:B------:R-:W-:Y:S01]  /*4750*/  IMAD.MOV.U32 R28, RZ, RZ, R14 ;  /* 0x000000ffff1c7224 */ /* 0x000fe200078e000e */
[----:B------:R-:W-:Y:S01]  /*4760*/  SEL R0, R94, R41, !P2 ;  /* 0x000000295e007207 */ /* 0x000fe20005000000 */
[----:B------:R-:W-:Y:S01]  /*4770*/  IMAD.MOV.U32 R31, RZ, RZ, R15 ;  /* 0x000000ffff1f7224 */ /* 0x000fe200078e000f */
[----:B------:R-:W-:Y:S01]  /*4780*/  MOV R9, R4 ;  /* 0x0000000400097202 */ /* 0x000fe20000000f00 */
[----:B--2---:R-:W-:Y:S01]  /*4790*/  IMAD.MOV.U32 R22, RZ, RZ, R12 ;  /* 0x000000ffff167224 */ /* 0x004fe200078e000c */
[----:B------:R-:W-:Y:S01]  /*47a0*/  SHF.R.S32.HI R2, RZ, 0x1f, R0 ;  /* 0x0000001fff027819 */ /* 0x000fe20000011400 */
[----:B------:R-:W-:Y:S03]  /*47b0*/  IMAD.MOV.U32 R8, RZ, RZ, R5 ;  /* 0x000000ffff087224 */ /* 0x000fe600078e0005 */
[----:B------:R-:W-:Y:S03]  /*47c0*/  LEA.HI R0, R2, R0, RZ, 0x4 ;  /* 0x0000000002007211 */ /* 0x000fe600078f20ff */
[--C-:B------:R-:W-:Y:S02]  /*47d0*/  @!P0 SHF.R.U64 R23, R12, 0x10, R13.reuse ;  /* 0x000000100c178819 */ /* 0x100fe4000000120d */
[----:B------:R-:W-:Y:S02]  /*47e0*/  LEA.HI.SX32 R0, R0, R84, 0x1c ;  /* 0x0000005400007211 */ /* 0x000fe400078fe2ff */
[----:B------:R-:W-:Y:S02]  /*47f0*/  @!P0 SHF.R.U32.HI R21, RZ, 0x10, R13 ;  /* 0x00000010ff158819 */ /* 0x000fe4000001160d */
[----:B------:R-:W-:Y:S01]  /*4800*/  SHF.R.S32.HI R2, RZ, 0x1f, R0 ;  /* 0x0000001fff027819 */ /* 0x000fe20000011400 */
[----:B------:R-:W-:Y:S01]  /*4810*/  IMAD.SHL.U32 R40, R0, 0x8, RZ ;  /* 0x0000000800287824 */ /* 0x000fe200078e00ff */
[--C-:B------:R-:W-:Y:S02]  /*4820*/  @!P0 SHF.R.U64 R29, R14, 0x10, R15.reuse ;  /* 0x000000100e1d8819 */ /* 0x100fe4000000120f */
[----:B------:R-:W-:Y:S02]  /*4830*/  LEA.HI R2, R2, R0, RZ, 0x3 ;  /* 0x0000000002027211 */ /* 0x000fe400078f18ff */
[----:B------:R-:W-:Y:S02]  /*4840*/  @!P0 SHF.R.U32.HI R30, RZ, 0x10, R15 ;  /* 0x00000010ff1e8819 */ /* 0x000fe4000001160f */
[----:B------:R-:W-:Y:S01]  /*4850*/  @!P0 PRMT R21, R24, 0x5410, R21 ;  /* 0x0000541018158816 */ /* 0x000fe20000000015 */
[----:B------:R-:W-:Y:S01]  /*4860*/  IMAD.SHL.U32 R2, R2, 0x100, RZ ;  /* 0x0000010002027824 */ /* 0x000fe200078e00ff */
[----:B------:R-:W-:Y:S01]  /*4870*/  LOP3.LUT R0, R218, 0x38, R40, 0xf8, !PT ;  /* 0x00000038da007812 */ /* 0x000fe200078ef828 */
[----:B------:R-:W1:Y:S01]  /*4880*/  LDS.128 R24, [R76+0xc080] ;  /* 0x00c080004c187984 */ /* 0x000e620000000c00 */
[--C-:B------:R-:W-:Y:S02]  /*4890*/  @!P0 SHF.R.U64 R10, R4, 0x10, R5.reuse ;  /* 0x00000010040a8819 */ /* 0x100fe40000001205 */
[----:B------:R-:W-:Y:S02]  /*48a0*/  LOP3.LUT R0, R0, R103, RZ, 0x3c, !PT ;  /* 0x0000006700007212 */ /* 0x000fe400078e3cff */
[----:B------:R-:W-:Y:S02]  /*48b0*/  LOP3.LUT R2, R2, 0x7ffff800, RZ, 0xc0, !PT ;  /* 0x7ffff80002027812 */ /* 0x000fe400078ec0ff */
[----:B------:R-:W-:Y:S01]  /*48c0*/  @!P0 SHF.R.U32.HI R3, RZ, 0x10, R5 ;  /* 0x00000010ff038819 */ /* 0x000fe20000011605 */
[--C-:B------:R-:W-:Y:S01]  /*48d0*/  IMAD.MOV.U32 R5, RZ, RZ, R7.reuse ;  /* 0x000000ffff057224 */ /* 0x100fe200078e0007 */
[----:B------:R-:W-:Y:S01]  /*48e0*/  IADD3 R2, R0, R2, R220 ;  /* 0x0000000200027210 */ /* 0x000fe20007ffe0dc */
[----:B------:R-:W-:Y:S01]  /*48f0*/  IMAD.MOV.U32 R0, RZ, RZ, R6 ;  /* 0x000000ffff007224 */ /* 0x000fe200078e0006 */
[----:B------:R-:W-:Y:S02]  /*4900*/  @!P0 SHF.R.U64 R4, R6, 0x10, R7 ;  /* 0x0000001006048819 */ /* 0x000fe40000001207 */
[----:B------:R-:W-:Y:S02]  /*4910*/  SHF.L.U32 R12, R2, 0x1, RZ ;  /* 0x00000001020c7819 */ /* 0x000fe400000006ff */
[----:B------:R-:W-:Y:S02]  /*4920*/  @!P0 PRMT R22, R22, 0x5410, R23 ;  /* 0x0000541016168816 */ /* 0x000fe40000000017 */
[----:B------:R-:W-:Y:S02]  /*4930*/  @!P0 SHF.R.U32.HI R2, RZ, 0x10, R7 ;  /* 0x00000010ff028819 */ /* 0x000fe40000011607 */
[----:B------:R-:W2:Y:S01]  /*4940*/  LDS.128 R12, [R12+0xc080] ;  /* 0x00c080000c0c7984 */ /* 0x000ea20000000c00 */
[----:B------:R-:W-:Y:S02]  /*4950*/  @!P0 PRMT R6, R9, 0x5410, R10 ;  /* 0x0000541009068816 */ /* 0x000fe4000000000a */
[----:B------:R-:W-:Y:S02]  /*4960*/  @!P0 PRMT R7, R8, 0x5410, R3 ;  /* 0x0000541008078816 */ /* 0x000fe40000000003 */
[----:B------:R-:W-:Y:S01]  /*4970*/  @!P0 PRMT R8, R0, 0x5410, R4 ;  /* 0x0000541000088816 */ /* 0x000fe20000000004 */
[----:B------:R-:W-:Y:S01]  /*4980*/  @!P0 IMAD.U32 R4, R22, 0x10000, RZ ;  /* 0x0001000016048824 */ /* 0x000fe200078e00ff */
[----:B------:R-:W-:Y:S01]  /*4990*/  @!P0 PRMT R9, R5, 0x5410, R2 ;  /* 0x0000541005098816 */ /* 0x000fe20000000002 */
[----:B------:R-:W-:Y:S01]  /*49a0*/  @!P0 IMAD.U32 R2, R6, 0x10000, RZ ;  /* 0x0001000006028824 */ /* 0x000fe200078e00ff */
[----:B------:R-:W-:Y:S02]  /*49b0*/  @!P0 PRMT R23, R28, 0x5410, R29 ;  /* 0x000054101c178816 */ /* 0x000fe4000000001d */
[----:B------:R-:W-:Y:S02]  /*49c0*/  @!P0 LOP3.LUT R10, R22, 0xffff0000, RZ, 0xc0, !PT ;  /* 0xffff0000160a8812 */ /* 0x000fe400078ec0ff */
[----:B------:R-:W-:Y:S01]  /*49d0*/  @!P0 PRMT R30, R31, 0x5410, R30 ;  /* 0x000054101f1e8816 */ /* 0x000fe2000000001e */
[----:B-1----:R-:W-:Y:S01]  /*49e0*/  @!P0 IMAD.U32 R5, R24, 0x10000, RZ ;  /* 0x0001000018058824 */ /* 0x002fe200078e00ff */
[----:B--2---:R-:W-:Y:S05]  /*49f0*/  @!P0 SHF.L.U32 R0, R12, 0x10, RZ ;  /* 0x000000100c008819 */ /* 0x004fea00000006ff */
[C---:B------:R-:W-:Y:S02]  /*4a00*/  @!P0 FMUL.FTZ R3, R0.reuse, R4 ;  /* 0x0000000400038220 */ /* 0x040fe40000410000 */
[-C--:B------:R-:W-:Y:S02]  /*4a10*/  @!P0 FMUL.FTZ R0, R0, R2.reuse ;  /* 0x0000000200008220 */ /* 0x080fe40000410000 */
[----:B------:R-:W-:Y:S01]  /*4a20*/  @!P0 FFMA.FTZ R28, R5, R2, -R3 ;  /* 0x00000002051c8223 */ /* 0x000fe20000010803 */
[----:B------:R-:W-:Y:S01]  /*4a30*/  @!P0 LOP3.LUT R2, R12, 0xffff0000, RZ, 0xc0, !PT ;  /* 0xffff00000c028812 */ /* 0x000fe200078ec0ff */
[----:B------:R-:W-:Y:S01]  /*4a40*/  @!P0 FFMA.FTZ R0, R4, R5, R0 ;  /* 0x0000000504008223 */ /* 0x000fe20000010000 */
[----:B------:R-:W-:Y:S02]  /*4a50*/  @!P0 LOP3.LUT R3, R6, 0xffff0000, RZ, 0xc0, !PT ;  /* 0xffff000006038812 */ /* 0x000fe400078ec0ff */
[----:B------:R-:W-:Y:S01]  /*4a60*/  @!P0 LOP3.LUT R4, R24, 0xffff0000, RZ, 0xc0, !PT ;  /* 0xffff000018048812 */ /* 0x000fe200078ec0ff */
[C---:B------:R-:W-:Y:S02]  /*4a70*/  @!P0 FMUL.FTZ R5, R2.reuse, R10 ;  /* 0x0000000a02058220 */ /* 0x040fe40000410000 */
[-C--:B------:R-:W-:Y:S02]  /*4a80*/  @!P0 FMUL.FTZ R2, R2, R3.reuse ;  /* 0x0000000302028220 */ /* 0x080fe40000410000 */
[----:B------:R-:W-:Y:S01]  /*4a90*/  @!P0 FFMA.FTZ R6, R4, R3, -R5 ;  /* 0x0000000304068223 */ /* 0x000fe20000010805 */
[----:B------:R-:W-:Y:S01]  /*4aa0*/  @!P0 SHF.L.U32 R3, R13, 0x10, RZ ;  /* 0x000000100d038819 */ /* 0x000fe200000006ff */
[----:B------:R-:W-:Y:S02]  /*4ab0*/  @!P0 FFMA.FTZ R2, R10, R4, R2 ;  /* 0x000000040a028223 */ /* 0x000fe40000010002 */
[----:B------:R-:W-:Y:S01]  /*4ac0*/  @!P0 IMAD.U32 R5, R21, 0x10000, RZ ;  /* 0x0001000015058824 */ /* 0x000fe200078e00ff */
[----:B------:R-:W-:Y:S01]  /*4ad0*/  @!P0 F2FP.BF16.PACK_AB R31, R6, R28 ;  /* 0x0000001c061f823e */ /* 0x000fe200000010ff */
[----:B------:R-:W-:Y:S02]  /*4ae0*/  @!P0 IMAD.U32 R4, R7, 0x10000, RZ ;  /* 0x0001000007048824 */ /* 0x000fe400078e00ff */
[----:B------:R-:W-:Y:S02]  /*4af0*/  @!P0 IMAD.U32 R6, R25, 0x10000, RZ ;  /* 0x0001000019068824 */ /* 0x000fe400078e00ff */
[C---:B------:R-:W-:Y:S02]  /*4b00*/  @!P0 FMUL.FTZ R10, R3.reuse, R5 ;  /* 0x00000005030a8220 */ /* 0x040fe40000410000 */
[-C--:B------:R-:W-:Y:S02]  /*4b10*/  @!P0 FMUL.FTZ R3, R3, R4.reuse ;  /* 0x0000000403038220 */ /* 0x080fe40000410000 */
[----:B------:R-:W-:Y:S01]  /*4b20*/  @!P0 FFMA.FTZ R22, R6, R4, -R10 ;  /* 0x0000000406168223 */ /* 0x000fe2000001080a */
[----:B------:R-:W-:Y:S01]  /*4b30*/  @!P0 LOP3.LUT R4, R13, 0xffff0000, RZ, 0xc0, !PT ;  /* 0xffff00000d048812 */ /* 0x000fe200078ec0ff */
[----:B------:R-:W-:Y:S01]  /*4b40*/  @!P0 FFMA.FTZ R3, R5, R6, R3 ;  /* 0x0000000605038223 */ /* 0x000fe20000010003 */
[----:B------:R-:W-:Y:S01]  /*4b50*/  @!P0 LOP3.LUT R6, R21, 0xffff0000, RZ, 0xc0, !PT ;  /* 0xffff000015068812 */ /* 0x000fe200078ec0ff */
[----:B------:R-:W-:Y:S01]  /*4b60*/  @!P0 IMAD.MOV.U32 R24, RZ, RZ, R31 ;  /* 0x000000ffff188224 */ /* 0x000fe200078e001f */
        /* <DEDUP_REMOVED lines=9> */
[----:B------:R-:W-:Y:S01]  /*4c00*/  @!P0 IMAD.U32 R6, R8, 0x10000, RZ ;  /* 0x0001000008068824 */ /* 0x000fe200078e00ff */
[----:B------:R-:W-:Y:S01]  /*4c10*/  @!P0 F2FP.BF16.PACK_AB R3, R4, R3 ;  /* 0x000000030403823e */ /* 0x000fe200000010ff */
[----:B------:R-:W-:Y:S01]  /*4c20*/  @!P0 IMAD.U32 R10, R26, 0x10000, RZ ;  /* 0x000100001a0a8824 */ /* 0x000fe200078e00ff */
[----:B------:R-:W-:Y:S01]  /*4c30*/  @!P0 MOV R25, R28 ;  /* 0x0000001c00198202 */ /* 0x000fe20000000f00 */
[C---:B------:R-:W-:Y:S01]  /*4c40*/  @!P0 FMUL.FTZ R21, R5.reuse, R7 ;  /* 0x0000000705158220 */ /* 0x040fe20000410000 */
[----:B------:R-:W-:Y:S01]  /*4c50*/  @!P0 MOV R13, R3 ;  /* 0x00000003000d8202 */ /* 0x000fe20000000f00 */
[-C--:B------:R-:W-:Y:S02]  /*4c60*/  @!P0 FMUL.FTZ R5, R5, R6.reuse ;  /* 0x0000000605058220 */ /* 0x080fe40000410000 */
[----:B------:R-:W-:Y:S01]  /*4c70*/  @!P0 FFMA.FTZ R22, R10, R6, -R21 ;  /* 0x000000060a168223 */ /* 0x000fe20000010815 */
[----:B------:R-:W-:Y:S01]  /*4c80*/  @!P0 LOP3.LUT R6, R14, 0xffff0000, RZ, 0xc0, !PT ;  /* 0xffff00000e068812 */ /* 0x000fe200078ec0ff */
[----:B------:R-:W-:Y:S01]  /*4c90*/  @!P0 FFMA.FTZ R5, R7, R10, R5 ;  /* 0x0000000a07058223 */ /* 0x000fe20000010005 */
[----:B------:R-:W-:Y:S02]  /*4ca0*/  @!P0 LOP3.LUT R10, R23, 0xffff0000, RZ, 0xc0, !PT ;  /* 0xffff0000170a8812 */ /* 0x000fe400078ec0ff */
[----:B------:R-:W-:Y:S02]  /*4cb0*/  @!P0 LOP3.LUT R21, R26, 0xffff0000, RZ, 0xc0, !PT ;  /* 0xffff00001a158812 */ /* 0x000fe400078ec0ff */
[----:B------:R-:W-:Y:S01]  /*4cc0*/  @!P0 LOP3.LUT R7, R8, 0xffff0000, RZ, 0xc0, !PT ;  /* 0xffff000008078812 */ /* 0x000fe200078ec0ff */
[C---:B------:R-:W-:Y:S04]  /*4cd0*/  @!P0 FMUL.FTZ R8, R6.reuse, R10 ;  /* 0x0000000a06088220 */ /* 0x040fe80000410000 */
[-C--:B------:R-:W-:Y:S02]  /*4ce0*/  @!P0 FFMA.FTZ R8, R21, R7.reuse, -R8 ;  /* 0x0000000715088223 */ /* 0x080fe40000010808 */
[----:B------:R-:W-:Y:S01]  /*4cf0*/  @!P0 FMUL.FTZ R6, R6, R7 ;  /* 0x0000000706068220 */ /* 0x000fe20000410000 */
[----:B------:R-:W-:Y:S02]  /*4d00*/  @!P0 SHF.L.U32 R7, R15, 0x10, RZ ;  /* 0x000000100f078819 */ /* 0x000fe400000006ff */
[----:B------:R-:W-:Y:S01]  /*4d10*/  @!P0 F2FP.BF16.PACK_AB R22, R8, R22 ;  /* 0x000000160816823e */ /* 0x000fe200000010ff */
[----:B------:R-:W-:Y:S02]  /*4d20*/  @!P0 FFMA.FTZ R6, R10, R21, R6 ;  /* 0x000000150a068223 */ /* 0x000fe40000010006 */
[----:B------:R-:W-:Y:S02]  /*4d30*/  @!P0 IMAD.U32 R10, R30, 0x10000, RZ ;  /* 0x000100001e0a8824 */ /* 0x000fe400078e00ff */
        /* <DEDUP_REMOVED lines=10> */
[----:B------:R-:W-:Y:S03]  /*4de0*/  @!P0 LOP3.LUT R21, R27, 0xffff0000, RZ, 0xc0, !PT ;  /* 0xffff00001b158812 */ /* 0x000fe600078ec0ff */
[C---:B------:R-:W-:Y:S02]  /*4df0*/  @!P0 FMUL.FTZ R23, R8.reuse, R10 ;  /* 0x0000000a08178220 */ /* 0x040fe40000410000 */
[-C--:B------:R-:W-:Y:S02]  /*4e00*/  @!P0 FMUL.FTZ R8, R8, R9.reuse ;  /* 0x0000000908088220 */ /* 0x080fe40000410000 */
[----:B------:R-:W-:Y:S01]  /*4e10*/  @!P0 FFMA.FTZ R23, R21, R9, -R23 ;  /* 0x0000000915178223 */ /* 0x000fe20000010817 */
[----:B------:R-:W-:Y:S01]  /*4e20*/  @!P0 F2FP.BF16.PACK_AB R9, R2, R0 ;  /* 0x000000000209823e */ /* 0x000fe200000010ff */
[----:B------:R-:W-:Y:S01]  /*4e30*/  @!P0 FFMA.FTZ R8, R10, R21, R8 ;  /* 0x000000150a088223 */ /* 0x000fe20000010008 */
[----:B------:R-:W-:Y:S02]  /*4e40*/  @!P0 F2FP.BF16.PACK_AB R2, R6, R5 ;  /* 0x000000050602823e */ /* 0x000fe400000010ff */
[----:B------:R-:W-:Y:S01]  /*4e50*/  @!P0 F2FP.BF16.PACK_AB R10, R23, R29 ;  /* 0x0000001d170a823e */ /* 0x000fe200000010ff */
[----:B------:R-:W-:Y:S01]  /*4e60*/  @!P0 IMAD.MOV.U32 R12, RZ, RZ, R9 ;  /* 0x000000ffff0c8224 */ /* 0x000fe200078e0009 */
[----:B------:R-:W-:Y:S01]  /*4e70*/  @!P0 F2FP.BF16.PACK_AB R0, R8, R7 ;  /* 0x000000070800823e */ /* 0x000fe200000010ff */
[----:B------:R-:W-:Y:S02]  /*4e80*/  @!P0 IMAD.MOV.U32 R14, RZ, RZ, R2 ;  /* 0x000000ffff0e8224 */ /* 0x000fe400078e0002 */
[----:B------:R-:W-:Y:S02]  /*4e90*/  @!P0 IMAD.MOV.U32 R27, RZ, RZ, R10 ;  /* 0x000000ffff1b8224 */ /* 0x000fe400078e000a */
[----:B------:R-:W-:Y:S01]  /*4ea0*/  @!P0 IMAD.MOV.U32 R15, RZ, RZ, R0 ;  /* 0x000000ffff0f8224 */ /* 0x000fe200078e0000 */
[C---:B----4-:R-:W-:Y:S04]  /*4eb0*/  LEA R2, P0, R51.reuse, R38, 0x1 ;  /* 0x0000002633027211 */ /* 0x050fe800078008ff */
[----:B---3--:R-:W-:Y:S02]  /*4ec0*/  LEA.HI.X R3, R51, R39, R79, 0x1, P0 ;  /* 0x0000002733037211 */ /* 0x008fe400000f0c4f */
[C---:B------:R-:W-:Y:S03]  /*4ed0*/  ISETP.GE.AND P0, PT, R40.reuse, c[0x0][0x1d4], PT ;  /* 0x0000750028007a0c */ /* 0x040fe60003f06270 */
[----:B------:R1:W-:Y:S10]  /*4ee0*/  ST.E.128 [R2.64], R24 ;  /* 0x0000001802007985 */ /* 0x0003f4000c101d08 */
[----:B------:R-:W-:Y:S05]  /*4ef0*/  @!P0 IMAD.WIDE R4, R40, 0x2, R38 ;  /* 0x0000000228048825 */ /* 0x000fea00078e0226 */
[----:B------:R1:W-:Y:S02]  /*4f00*/  @!P0 ST.E.128 [R4.64], R12 ;  /* 0x0000000c04008985 */ /* 0x0003e4000c101d08 */
.L_x_190:
[----:B------:R-:W-:Y:S05]  /*4f10*/  BSYNC B0 ;  /* 0x0000000000007941 */ /* 0x000fea0003800000 */
.L_x_189:
[----:B------:R-:W-:Y:S11]  /*4f20*/  ISETP.GE.AND P0, PT, R136, c[0x0][0x1d4], PT ;  /* 0x0000750088007a0c */ /* 0x000ff60003f06270 */
[----:B------:R-:W-:Y:S02]  /*4f30*/  @!UPT UIADD3 URZ, URZ, URZ, URZ ;  /* 0x0000003f3f3ff290 */ /* 0x000fe4000fffe03f */
[----:B------:R-:W-:-:S05]  /*4f40*/  @P0 BRA `(.L_x_180) ;  /* 0x0000096000000947 */ /* 0x000fca0003800000 */
[----:B------:R-:W-:Y:S01]  /*4f50*/  LOP3.LUT P1, RZ, R212, 0x4, RZ, 0xc0, !PT ;  /* 0x00000004d4ff7812 */ /* 0x000fe2000782c0ff */
[----:B--2---:R-:W2:Y:S01]  /*4f60*/  LDS.128 R28, [R75+0xc080] ;  /* 0x00c080004b1c7984 */ /* 0x004ea20000000c00 */
[----:B------:R-:W-:Y:S02]  /*4f70*/  ISETP.GE.AND P0, PT, R136, c[0x0][0x27c], PT ;  /* 0x00009f0088007a0c */ /* 0x000fe40003f06270 */
[----:B------:R-:W-:Y:S04]  /*4f80*/  SEL R0, R94, R41, !P1 ;  /* 0x000000295e007207 */ /* 0x000fe80004800000 */
[----:B-1----:R-:W-:Y:S04]  /*4f90*/  SHF.R.S32.HI R2, RZ, 0x1f, R0 ;  /* 0x0000001fff027819 */ /* 0x002fe80000011400 */
[----:B------:R-:W-:Y:S03]  /*4fa0*/  LEA.HI R0, R2, R0, RZ, 0x4 ;  /* 0x0000000002007211 */ /* 0x000fe600078f20ff */
[----:B------:R-:W-:Y:S02]  /*4fb0*/  @!P0 SHF.R.U64 R4, R32, 0x10, R33 ;  /* 0x0000001020048819 */ /* 0x000fe40000001221 */
[----:B------:R-:W-:Y:S02]  /*4fc0*/  LEA.HI.SX32 R0, R0, R83, 0x1c ;  /* 0x0000005300007211 */ /* 0x000fe400078fe2ff */
[----:B------:R-:W-:Y:S02]  /*4fd0*/  @!P0 SHF.R.U64 R3, R16, 0x10, R17 ;  /* 0x0000001010038819 */ /* 0x000fe40000001211 */
[----:B------:R-:W-:Y:S01]  /*4fe0*/  SHF.R.S32.HI R2, RZ, 0x1f, R0 ;  /* 0x0000001fff027819 */ /* 0x000fe20000011400 */
[----:B------:R-:W-:Y:S01]  /*4ff0*/  IMAD.SHL.U32 R40, R0, 0x8, RZ ;  /* 0x0000000800287824 */ /* 0x000fe200078e00ff */
[----:B------:R-:W-:Y:S02]  /*5000*/  @!P0 SHF.R.U32.HI R7, RZ, 0x10, R33 ;  /* 0x00000010ff078819 */ /* 0x000fe40000011621 */
[----:B------:R-:W-:Y:S02]  /*5010*/  LEA.HI R0, R2, R0, RZ, 0x3 ;  /* 0x0000000002007211 */ /* 0x000fe400078f18ff */
[----:B------:R-:W-:Y:S02]  /*5020*/  @!P0 SHF.R.U32.HI R5, RZ, 0x10, R19 ;  /* 0x00000010ff058819 */ /* 0x000fe40000011613 */
[----:B------:R-:W-:Y:S01]  /*5030*/  LOP3.LUT R2, R218, 0x38, R40, 0xf8, !PT ;  /* 0x00000038da027812 */ /* 0x000fe200078ef828 */
[----:B------:R-:W-:Y:S01]  /*5040*/  IMAD.SHL.U32 R0, R0, 0x100, RZ ;  /* 0x0000010000007824 */ /* 0x000fe200078e00ff */
[----:B------:R-:W-:Y:S02]  /*5050*/  @!P0 PRMT R21, R36, 0x5410, R4 ;  /* 0x0000541024158816 */ /* 0x000fe40000000004 */
[----:B------:R-:W-:Y:S02]  /*5060*/  LOP3.LUT R2, R2, R103, RZ, 0x3c, !PT ;  /* 0x0000006702027212 */ /* 0x000fe400078e3cff */
[----:B------:R-:W-:Y:S02]  /*5070*/  LOP3.LUT R0, R0, 0x7ffff800, RZ, 0xc0, !PT ;  /* 0x7ffff80000007812 */ /* 0x000fe400078ec0ff */
[----:B------:R-:W-:Y:S02]  /*5080*/  @!P0 PRMT R6, R11, 0x5432, R3 ;  /* 0x000054320b068816 */ /* 0x000fe40000000003 */
[----:B------:R-:W-:Y:S01]  /*5090*/  IADD3 R0, R2, R0, R220 ;  /* 0x0000000002007210 */ /* 0x000fe20007ffe0dc */
[C---:B--2---:R-:W-:Y:S01]  /*50a0*/  @!P0 IMAD.U32 R24, R31.reuse, 0x10000, RZ ;  /* 0x000100001f188824 */ /* 0x044fe200078e00ff */
[----:B------:R-:W-:Y:S03]  /*50b0*/  @!P0 LOP3.LUT R26, R31, 0xffff0000, RZ, 0xc0, !PT ;  /* 0xffff00001f1a8812 */ /* 0x000fe600078ec0ff */
[----:B------:R-:W-:Y:S01]  /*50c0*/  IMAD.SHL.U32 R0, R0, 0x2, RZ ;  /* 0x0000000200007824 */ /* 0x000fe200078e00ff */
[----:B------:R-:W-:Y:S02]  /*50d0*/  @!P0 SHF.R.U64 R2, R18, 0x10, R19 ;  /* 0x0000001012028819 */ /* 0x000fe40000001213 */
[----:B------:R-:W-:Y:S02]  /*50e0*/  @!P0 LOP3.LUT R19, R29, 0xffff0000, RZ, 0xc0, !PT ;  /* 0xffff00001d138812 */ /* 0x000fe400078ec0ff */
[----:B------:R1:W2:Y:S01]  /*50f0*/  LDS.128 R12, [R0+0xc080] ;  /* 0x00c08000000c7984 */ /* 0x0002a20000000c00 */
[--C-:B------:R-:W-:Y:S02]  /*5100*/  @!P0 SHF.R.U32.HI R9, RZ, 0x10, R35.reuse ;  /* 0x00000010ff098819 */ /* 0x100fe40000011623 */
[----:B------:R-:W-:Y:S02]  /*5110*/  @!P0 SHF.R.U64 R10, R34, 0x10, R35 ;  /* 0x00000010220a8819 */ /* 0x000fe40000001223 */
[C---:B------:R-:W-:Y:S02]  /*5120*/  @!P0 PRMT R22, R37.reuse, 0x5410, R9 ;  /* 0x0000541025168816 */ /* 0x040fe40000000009 */
[----:B------:R-:W-:Y:S02]  /*5130*/  @!P0 PRMT R27, R37, 0x5432, R10 ;  /* 0x00005432251b8816 */ /* 0x000fe4000000000a */
[----:B------:R-:W-:Y:S01]  /*5140*/  @!P0 PRMT R10, R20, 0x5432, R2 ;  /* 0x00005432140a8816 */ /* 0x000fe20000000002 */
[----:B------:R-:W-:Y:S01]  /*5150*/  @!P0 IMAD.U32 R2, R28, 0x10000, RZ ;  /* 0x000100001c028824 */ /* 0x000fe200078e00ff */
[C---:B------:R-:W-:Y:S01]  /*5160*/  @!P0 LOP3.LUT R25, R22.reuse, 0xffff0000, RZ, 0xc0, !PT ;  /* 0xffff000016198812 */ /* 0x040fe200078ec0ff */
[----:B------:R-:W-:Y:S01]  /*5170*/  @!P0 IMAD.U32 R23, R22, 0x10000, RZ ;  /* 0x0001000016178824 */ /* 0x000fe200078e00ff */
[----:B------:R-:W-:Y:S02]  /*5180*/  @!P0 LOP3.LUT R22, R30, 0xffff0000, RZ, 0xc0, !PT ;  /* 0xffff00001e168812 */ /* 0x000fe400078ec0ff */
[----:B------:R-:W-:Y:S01]  /*5190*/  @!P0 PRMT R8, R36, 0x5432, R7 ;  /* 0x0000543224088816 */ /* 0x000fe20000000007 */
[C---:B------:R-:W-:Y:S01]  /*51a0*/  @!P0 IMAD.U32 R7, R21.reuse, 0x10000, RZ ;  /* 0x0001000015078824 */ /* 0x040fe200078e00ff */
[----:B------:R-:W-:Y:S01]  /*51b0*/  @!P0 PRMT R9, R20, 0x5410, R5 ;  /* 0x0000541014098816 */ /* 0x000fe20000000005 */
[----:B------:R-:W-:Y:S01]  /*51c0*/  @!P0 IMAD.U32 R5, R6, 0x10000, RZ ;  /* 0x0001000006058824 */ /* 0x000fe200078e00ff */
[C---:B------:R-:W-:Y:S01]  /*51d0*/  @!P0 LOP3.LUT R18, R8.reuse, 0xffff0000, RZ, 0xc0, !PT ;  /* 0xffff000008128812 */ /* 0x040fe200078ec0ff */
[----:B------:R-:W-:Y:S01]  /*51e0*/  @!P0 IMAD.U32 R16, R8, 0x10000, RZ ;  /* 0x0001000008108824 */ /* 0x000fe200078e00ff */
[----:B------:R-:W-:Y:S02]  /*51f0*/  @!P0 LOP3.LUT R8, R21, 0xffff0000, RZ, 0xc0, !PT ;  /* 0xffff000015088812 */ /* 0x000fe400078ec0ff */
[----:B-1----:R-:W-:Y:S01]  /*5200*/  @!P0 SHF.R.U32.HI R0, RZ, 0x10, R17 ;  /* 0x00000010ff008819 */ /* 0x002fe20000011611 */
[----:B------:R-:W-:Y:S01]  /*5210*/  @!P0 IMAD.U32 R17, R29, 0x10000, RZ ;  /* 0x000100001d118824 */ /* 0x000fe200078e00ff */
[----:B------:R-:W-:Y:S02]  /*5220*/  @!P0 LOP3.LUT R6, R6, 0xffff0000, RZ, 0xc0, !PT ;  /* 0xffff000006068812 */ /* 0x000fe400078ec0ff */
[----:B------:R-:W-:Y:S01]  /*5230*/  @!P0 PRMT R4, R11, 0x5410, R0 ;  /* 0x000054100b048816 */ /* 0x000fe20000000000 */
[----:B--2---:R-:W-:Y:S02]  /*5240*/  @!P0 IMAD.U32 R0, R12, 0x10000, RZ ;  /* 0x000100000c008824 */ /* 0x004fe400078e00ff */
[----:B------:R-:W-:Y:S02]  /*5250*/  @!P0 IMAD.U32 R3, R13, 0x10000, RZ ;  /* 0x000100000d038824 */ /* 0x000fe400078e00ff */
[C---:B------:R-:W-:Y:S02]  /*5260*/  @!P0 FMUL.FTZ R11, R0.reuse, R7 ;  /* 0x00000007000b8220 */ /* 0x040fe40000410000 */
[-C--:B------:R-:W-:Y:S02]  /*5270*/  @!P0 FMUL.FTZ R0, R0, R5.reuse ;  /* 0x0000000500008220 */ /* 0x080fe40000410000 */
[----:B------:R-:W-:Y:S01]  /*5280*/  @!P0 FFMA.FTZ R33, R2, R5, -R11 ;  /* 0x0000000502218223 */ /* 0x000fe2000001080b */
[C---:B------:R-:W-:Y:S01]  /*5290*/  @!P0 SHF.L.U32 R5, R4.reuse, 0x10, RZ ;  /* 0x0000001004058819 */ /* 0x040fe200000006ff */
[----:B------:R-:W-:Y:S01]  /*52a0*/  @!P0 FFMA.FTZ R0, R7, R2, R0 ;  /* 0x0000000207008223 */ /* 0x000fe20000010000 */
[----:B------:R-:W-:Y:S01]  /*52b0*/  @!P0 LOP3.LUT R2, R13, 0xffff0000, RZ, 0xc0, !PT ;  /* 0xffff00000d028812 */ /* 0x000fe200078ec0ff */
[C---:B------:R-:W-:Y:S02]  /*52c0*/  @!P0 FMUL.FTZ R7, R3.reuse, R16 ;  /* 0x0000001003078220 */ /* 0x040fe40000410000 */
[-C--:B------:R-:W-:Y:S02]  /*52d0*/  @!P0 FMUL.FTZ R3, R3, R5.reuse ;  /* 0x0000000503038220 */ /* 0x080fe40000410000 */
[----:B------:R-:W-:Y:S01]  /*52e0*/  @!P0 FFMA.FTZ R32, R17, R5, -R7 ;  /* 0x0000000511208223 */ /* 0x000fe20000010807 */
[----:B------:R-:W-:Y:S01]  /*52f0*/  @!P0 LOP3.LUT R7, R4, 0xffff0000, RZ, 0xc0, !PT ;  /* 0xffff000004078812 */ /* 0x000fe200078ec0ff */
[----:B------:R-:W-:Y:S01]  /*5300*/  @!P0 FMUL.FTZ R11, R2, R18 ;  /* 0x00000012020b8220 */ /* 0x000fe20000410000 */
[----:B------:R-:W-:Y:S03]  /*5310*/  @!P0 LOP3.LUT R5, R12, 0xffff0000, RZ, 0xc0, !PT ;  /* 0xffff00000c058812 */ /* 0x000fe600078ec0ff */
[-C--:B------:R-:W-:Y:S01]  /*5320*/  @!P0 FFMA.FTZ R35, R19, R7.reuse, -R11 ;  /* 0x0000000713238223 */ /* 0x080fe2000001080b */
[----:B------:R-:W-:Y:S01]  /*5330*/  @!P0 LOP3.LUT R11, R28, 0xffff0000, RZ, 0xc0, !PT ;  /* 0xffff00001c0b8812 */ /* 0x000fe200078ec0ff */
[----:B------:R-:W-:Y:S02]  /*5340*/  @!P0 FMUL.FTZ R4, R2, R7 ;  /* 0x0000000702048220 */ /* 0x000fe40000410000 */
[----:B------:R-:W-:Y:S01]  /*5350*/  @!P0 FMUL.FTZ R20, R5, R8 ;  /* 0x0000000805148220 */ /* 0x000fe20000410000 */
[----:B------:R-:W-:Y:S01]  /*5360*/  @!P0 F2FP.BF16.PACK_AB R35, R35, R32 ;  /* 0x000000202323823e */ /* 0x000fe200000010ff */
[----:B------:R-:W-:Y:S01]  /*5370*/  @!P0 IMAD.U32 R7, R15, 0x10000, RZ ;  /* 0x000100000f078824 */ /* 0x000fe200078e00ff */
[----:B----4-:R-:W-:Y:S01]  /*5380*/  LEA R32, P1, R50, R38, 0x1 ;  /* 0x0000002632207211 */ /* 0x010fe200078208ff */
[-C--:B------:R-:W-:Y:S01]  /*5390*/  @!P0 FMUL.FTZ R2, R5, R6.reuse ;  /* 0x0000000605028220 */ /* 0x080fe20000410000 */
[----:B------:R-:W-:Y:S01]  /*53a0*/  @!P0 SHF.L.U32 R5, R14, 0x10, RZ ;  /* 0x000000100e058819 */ /* 0x000fe200000006ff */
[----:B------:R-:W-:Y:S02]  /*53b0*/  @!P0 FFMA.FTZ R34, R11, R6, -R20 ;  /* 0x000000060b228223 */ /* 0x000fe40000010814 */
[----:B------:R-:W-:Y:S02]  /*53c0*/  @!P0 IMAD.U32 R6, R9, 0x10000, RZ ;  /* 0x0001000009068824 */ /* 0x000fe400078e00ff */
[----:B------:R-:W-:Y:S01]  /*53d0*/  @!P0 FMUL.FTZ R21, R7, R23 ;  /* 0x0000001707158220 */ /* 0x000fe20000410000 */
[----:B------:R-:W-:Y:S01]  /*53e0*/  @!P0 F2FP.BF16.PACK_AB R34, R34, R33 ;  /* 0x000000212222823e */ /* 0x000fe200000010ff */
[----:B------:R-:W-:Y:S01]  /*53f0*/  @!P0 IMAD.U32 R20, R27, 0x10000, RZ ;  /* 0x000100001b148824 */ /* 0x000fe200078e00ff */
[----:B---3--:R-:W-:Y:S01]  /*5400*/  LEA.HI.X R33, R50, R39, R78, 0x1, P1 ;  /* 0x0000002732217211 */ /* 0x008fe200008f0c4e */
[-C--:B------:R-:W-:Y:S02]  /*5410*/  @!P0 FMUL.FTZ R7, R7, R6.reuse ;  /* 0x0000000607078220 */ /* 0x080fe40000410000 */
[----:B------:R-:W-:Y:S01]  /*5420*/  @!P0 FFMA.FTZ R37, R24, R6, -R21 ;  /* 0x0000000618258223 */ /* 0x000fe20000010815 */
[----:B------:R-:W-:Y:S01]  /*5430*/  @!P0 LOP3.LUT R6, R15, 0xffff0000, RZ, 0xc0, !PT ;  /* 0xffff00000f068812 */ /* 0x000fe200078ec0ff */
[----:B------:R-:W-:Y:S02]  /*5440*/  @!P0 FFMA.FTZ R2, R8, R11, R2 ;  /* 0x0000000b08028223 */ /* 0x000fe40000010002 */
[----:B------:R-:W-:Y:S02]  /*5450*/  @!P0 IMAD.U32 R8, R10, 0x10000, RZ ;  /* 0x000100000a088824 */ /* 0x000fe400078e00ff */
[----:B------:R-:W-:Y:S02]  /*5460*/  @!P0 IMAD.U32 R11, R30, 0x10000, RZ ;  /* 0x000100001e0b8824 */ /* 0x000fe400078e00ff */
[C---:B------:R-:W-:Y:S02]  /*5470*/  @!P0 FMUL.FTZ R21, R5.reuse, R20 ;  /* 0x0000001405158220 */ /* 0x040fe40000410000 */
[-C--:B------:R-:W-:Y:S02]  /*5480*/  @!P0 FMUL.FTZ R5, R5, R8.reuse ;  /* 0x0000000805058220 */ /* 0x080fe40000410000 */
[----:B------:R-:W-:Y:S01]  /*5490*/  @!P0 FFMA.FTZ R41, R11, R8, -R21 ;  /* 0x000000080b298223 */ /* 0x000fe20000010815 */
[----:B------:R-:W-:Y:S01]  /*54a0*/  @!P0 LOP3.LUT R8, R9, 0xffff0000, RZ, 0xc0, !PT ;  /* 0xffff000009088812 */ /* 0x000fe200078ec0ff */
[----:B------:R-:W-:Y:S01]  /*54b0*/  @!P0 FMUL.FTZ R9, R6, R25 ;  /* 0x0000001906098220 */ /* 0x000fe20000410000 */
[----:B------:R-:W-:Y:S01]  /*54c0*/  @!P0 LOP3.LUT R21, R27, 0xffff0000, RZ, 0xc0, !PT ;  /* 0xffff00001b158812 */ /* 0x000fe200078ec0ff */
[----:B------:R-:W-:Y:S02]  /*54d0*/  @!P0 FFMA.FTZ R3, R16, R17, R3 ;  /* 0x0000001110038223 */ /* 0x000fe40000010003 */
[-C--:B------:R-:W-:Y:S01]  /*54e0*/  @!P0 FFMA.FTZ R36, R26, R8.reuse, -R9 ;  /* 0x000000081a248223 */ /* 0x080fe20000010809 */
[----:B------:R-:W-:Y:S01]  /*54f0*/  @!P0 LOP3.LUT R9, R10, 0xffff0000, RZ, 0xc0, !PT ;  /* 0xffff00000a098812 */ /* 0x000fe200078ec0ff */
[----:B------:R-:W-:Y:S01]  /*5500*/  @!P0 FMUL.FTZ R8, R6, R8 ;  /* 0x0000000806088220 */ /* 0x000fe20000410000 */
[----:B------:R-:W-:Y:S01]  /*5510*/  @!P0 LOP3.LUT R6, R14, 0xffff0000, RZ, 0xc0, !PT ;  /* 0xffff00000e068812 */ /* 0x000fe200078ec0ff */
[----:B------:R-:W-:Y:S01]  /*5520*/  @!P0 FFMA.FTZ R4, R18, R19, R4 ;  /* 0x0000001312048223 */ /* 0x000fe20000010004 */
[----:B------:R-:W-:Y:S01]  /*5530*/  @!P0 F2FP.BF16.PACK_AB R27, R36, R37 ;  /* 0x00000025241b823e */ /* 0x000fe200000010ff */
[----:B------:R-:W-:Y:S02]  /*5540*/  @!P0 FFMA.FTZ R5, R20, R11, R5 ;  /* 0x0000000b14058223 */ /* 0x000fe40000010005 */
[C---:B------:R-:W-:Y:S01]  /*5550*/  @!P0 FMUL.FTZ R10, R6.reuse, R21 ;  /* 0x00000015060a8220 */ /* 0x040fe20000410000 */
[----:B------:R-:W-:Y:S01]  /*5560*/  @!P0 MOV R31, R27 ;  /* 0x0000001b001f8202 */ /* 0x000fe20000000f00 */
[----:B------:R-:W-:Y:S01]  /*5570*/  @!P0 FMUL.FTZ R6, R6, R9 ;  /* 0x0000000906068220 */ /* 0x000fe20000410000 */
[----:B------:R-:W-:Y:S01]  /*5580*/  @!P0 F2FP.BF16.PACK_AB R3, R4, R3 ;  /* 0x000000030403823e */ /* 0x000fe200000010ff */
[----:B------:R-:W-:Y:S01]  /*5590*/  @!P0 FFMA.FTZ R10, R22, R9, -R10 ;  /* 0x00000009160a8223 */ /* 0x000fe2000001080a */
[----:B------:R-:W-:Y:S01]  /*55a0*/  @!P0 F2FP.BF16.PACK_AB R9, R2, R0 ;  /* 0x000000000209823e */ /* 0x000fe200000010ff */
[----:B------:R-:W-:Y:S02]  /*55b0*/  @!P0 FFMA.FTZ R6, R21, R22, R6 ;  /* 0x0000001615068223 */ /* 0x000fe40000010006 */
[----:B------:R-:W-:Y:S01]  /*55c0*/  @!P0 FFMA.FTZ R7, R23, R24, R7 ;  /* 0x0000001817078223 */ /* 0x000fe20000010007 */
[----:B------:R-:W-:Y:S01]  /*55d0*/  @!P0 F2FP.BF16.PACK_AB R10, R10, R41 ;  /* 0x000000290a0a823e */ /* 0x000fe200000010ff */
[----:B------:R-:W-:Y:S01]  /*55e0*/  @!P0 FFMA.FTZ R8, R25, R26, R8 ;  /* 0x0000001a19088223 */ /* 0x000fe20000010008 */
[----:B------:R-:W-:Y:S01]  /*55f0*/  @!P0 F2FP.BF16.PACK_AB R2, R6, R5 ;  /* 0x000000050602823e */ /* 0x000fe200000010ff */
[----:B------:R-:W-:Y:S02]  /*5600*/  @!P0 IMAD.MOV.U32 R28, RZ, RZ, R34 ;  /* 0x000000ffff1c8224 */ /* 0x000fe400078e0022 */
[----:B------:R-:W-:Y:S01]  /*5610*/  @!P0 IMAD.MOV.U32 R29, RZ, RZ, R35 ;  /* 0x000000ffff1d8224 */ /* 0x000fe200078e0023 */
[----:B------:R-:W-:Y:S01]  /*5620*/  @!P0 F2FP.BF16.PACK_AB R0, R8, R7 ;  /* 0x000000070800823e */ /* 0x000fe200000010ff */
[----:B------:R-:W-:Y:S02]  /*5630*/  @!P0 IMAD.MOV.U32 R30, RZ, RZ, R10 ;  /* 0x000000ffff1e8224 */ /* 0x000fe400078e000a */
[----:B------:R-:W-:Y:S02]  /*5640*/  @!P0 IMAD.MOV.U32 R12, RZ, RZ, R9 ;  /* 0x000000ffff0c8224 */ /* 0x000fe400078e0009 */
[----:B------:R-:W-:Y:S01]  /*5650*/  @!P0 IMAD.MOV.U32 R13, RZ, RZ, R3 ;  /* 0x000000ffff0d8224 */ /* 0x000fe200078e0003 */
[----:B------:R1:W-:Y:S01]  /*5660*/  ST.E.128 [R32.64], R28 ;  /* 0x0000001c20007985 */ /* 0x0003e2000c101d08 */
[----:B------:R-:W-:Y:S02]  /*5670*/  @!P0 IMAD.MOV.U32 R14, RZ, RZ, R2 ;  /* 0x000000ffff0e8224 */ /* 0x000fe400078e0002 */
[----:B------:R-:W-:Y:S01]  /*5680*/  @!P0 IMAD.MOV.U32 R15, RZ, RZ, R0 ;  /* 0x000000ffff0f8224 */ /* 0x000fe200078e0000 */
[----:B------:R-:W-:Y:S11]  /*5690*/  ISETP.GE.AND P0, PT, R40, c[0x0][0x1d4], PT ;  /* 0x0000750028007a0c */ /* 0x000ff60003f06270 */
[----:B------:R-:W-:Y:S02]  /*56a0*/  @!UPT UIADD3 URZ, URZ, URZ, URZ ;  /* 0x0000003f3f3ff290 */ /* 0x000fe4000fffe03f */
[----:B------:R-:W-:-:S05]  /*56b0*/  @P0 BRA `(.L_x_180) ;  /* 0x000001f000000947 */ /* 0x000fca0003800000 */
[C---:B------:R-:W-:Y:S04]  /*56c0*/  LEA R2, P0, R40.reuse, R38, 0x1 ;  /* 0x0000002628027211 */ /* 0x040fe800078008ff */
[----:B------:R-:W-:Y:S05]  /*56d0*/  LEA.HI.X.SX32 R3, R40, R39, 0x1, P0 ;  /* 0x0000002728037211 */ /* 0x000fea00000f0eff */
[----:B------:R2:W-:Y:S01]  /*56e0*/  ST.E.128 [R2.64], R12 ;  /* 0x0000000c02007985 */ /* 0x0005e2000c101d08 */
[----:B------:R-:W-:-:S05]  /*56f0*/  BRA `(.L_x_180) ;  /* 0x000001b000007947 */ /* 0x000fca0003800000 */
.L_x_176:
[----:B------:R1:W2:Y:S01]  /*5700*/  SHFL.IDX PT, R2, R22, RZ, 0x181f ;  /* 0x00181fff16027589 */ /* 0x0002a200000e0000 */
[----:B------:R-:W-:Y:S03]  /*5710*/  IMAD.IADD R3, R49, 0x1, -R46 ;  /* 0x0000000131037824 */ /* 0x000fe600078e0a2e */
[----:B------:R1:W3:Y:S02]  /*5720*/  SHFL.IDX PT, R0, R30, RZ, 0x181f ;  /* 0x00181fff1e007589 */ /* 0x0002e400000e0000 */
[----:B------:R-:W-:Y:S04]  /*5730*/  IMNMX R45, R3, 0x20, PT ;  /* 0x00000020032d7817 */ /* 0x000fe80003800200 */
[----:B------:R-:W-:Y:S11]  /*5740*/  ISETP.GT.AND P0, PT, R45, R208, PT ;  /* 0x000000d02d00720c */ /* 0x000ff60003f04270 */
[----:B------:R-:W-:Y:S02]  /*5750*/  @!UPT UIADD3 URZ, URZ, URZ, URZ ;  /* 0x0000003f3f3ff290 */ /* 0x000fe4000fffe03f */
[----:B------:R-:W-:-:S05]  /*5760*/  @!P0 BRA `(.L_x_180) ;  /* 0x0000014000008947 */ /* 0x000fca0003800000 */
[----:B------:R-:W-:Y:S02]  /*5770*/  ISETP.GE.AND P2, PT, R134, c[0x0][0x1d4], PT ;  /* 0x0000750086007a0c */ /* 0x000fe40003f46270 */
[----:B------:R-:W-:Y:S02]  /*5780*/  ISETP.GE.AND P3, PT, R136, c[0x0][0x1d4], PT ;  /* 0x0000750088007a0c */ /* 0x000fe40003f66270 */
[----:B------:R-:W-:Y:S09]  /*5790*/  ISETP.GE.AND P1, PT, R199, c[0x0][0x1d4], PT ;  /* 0x00007500c7007a0c */ /* 0x000ff20003f26270 */
[----:B------:R-:W4:Y:S01]  /*57a0*/  @!P2 LDS.128 R12, [R198+0xc080] ;  /* 0x00c08000c60ca984 */ /* 0x000f220000000c00 */
[C---:B---3--:R-:W-:Y:S04]  /*57b0*/  @!P2 LEA R4, P0, R134.reuse, R0, 0x1 ;  /* 0x000000008604a211 */ /* 0x048fe800078008ff */
[----:B--2---:R-:W-:Y:S02]  /*57c0*/  @!P2 LEA.HI.X R5, R134, R2, R135, 0x1, P0 ;  /* 0x000000028605a211 */ /* 0x004fe400000f0c87 */
[C---:B------:R-:W-:Y:S04]  /*57d0*/  @!P3 LEA R8, P0, R205.reuse, R0, 0x1 ;  /* 0x00000000cd08b211 */ /* 0x040fe800078008ff */
[----:B------:R-:W-:Y:S02]  /*57e0*/  @!P3 LEA.HI.X R9, R205, R2, R209, 0x1, P0 ;  /* 0x00000002cd09b211 */ /* 0x000fe400000f0cd1 */
[C---:B------:R-:W-:Y:S04]  /*57f0*/  @!P1 LEA R6, P0, R199.reuse, R0, 0x1 ;  /* 0x00000000c7069211 */ /* 0x040fe800078008ff */
[----:B------:R-:W-:Y:S02]  /*5800*/  @!P1 LEA.HI.X R7, R199, R2, R211, 0x1, P0 ;  /* 0x00000002c7079211 */ /* 0x000fe400000f0cd3 */
[C---:B------:R-:W-:Y:S01]  /*5810*/  ISETP.GE.AND P0, PT, R200.reuse, c[0x0][0x1d4], PT ;  /* 0x00007500c8007a0c */ /* 0x040fe20003f06270 */
[----:B----4-:R2:W-:Y:S04]  /*5820*/  @!P2 ST.E.128 [R4.64], R12 ;  /* 0x0000000c0400a985 */ /* 0x0105e8000c101d08 */
[----:B------:R-:W3:Y:S08]  /*5830*/  @!P3 LDS.128 R12, [R198+0xd080] ;  /* 0x00d08000c60cb984 */ /* 0x000ef00000000c00 */
[C---:B--2---:R-:W-:Y:S04]  /*5840*/  @!P0 LEA R4, P2, R200.reuse, R0, 0x1 ;  /* 0x00000000c8048211 */ /* 0x044fe800078408ff */
[----:B------:R-:W-:Y:S01]  /*5850*/  @!P0 LEA.HI.X R5, R200, R2, R210, 0x1, P2 ;  /* 0x00000002c8058211 */ /* 0x000fe200010f0cd2 */
[----:B---3--:R-:W-:Y:S04]  /*5860*/  @!P3 ST.E.128 [R8.64], R12 ;  /* 0x0000000c0800b985 */ /* 0x008fe8000c101d08 */
[----:B------:R-:W2:Y:S04]  /*5870*/  @!P1 LDS.128 R8, [R198+0xe080] ;  /* 0x00e08000c6089984 */ /* 0x000ea80000000c00 */
[----:B--2---:R-:W-:Y:S04]  /*5880*/  @!P1 ST.E.128 [R6.64], R8 ;  /* 0x0000000806009985 */ /* 0x004fe8000c101d08 */
[----:B------:R-:W2:Y:S04]  /*5890*/  @!P0 LDS.128 R8, [R198+0xf080] ;  /* 0x00f08000c6088984 */ /* 0x000ea80000000c00 */
[----:B--2---:R2:W-:Y:S02]  /*58a0*/  @!P0 ST.E.128 [R4.64], R8 ;  /* 0x0000000804008985 */ /* 0x0045e4000c101d08 */
.L_x_180:
[----:B------:R-:W-:Y:S05]  /*58b0*/  BSYNC B1 ;  /* 0x0000000000017941 */ /* 0x000fea0003800000 */
.L_x_175:
[----:B---3--:R-:W-:Y:S01]  /*58c0*/  IMAD R0, R47, c[0x0][0x208], RZ ;  /* 0x000082002f007a24 */ /* 0x008fe200078e02ff */
[----:B------:R-:W-:Y:S01]  /*58d0*/  LOP3.LUT P2, RZ, R212, 0x1, RZ, 0xc0, !PT ;  /* 0x00000001d4ff7812 */ /* 0x000fe2000784c0ff */
[C---:B-12--5:R-:W-:Y:S01]  /*58e0*/  IMAD.WIDE.U32 R2, R44.reuse, c[0x0][0x208], RZ ;  /* 0x000082002c027a25 */ /* 0x066fe200078e00ff */
[----:B------:R-:W-:Y:S03]  /*58f0*/  BSSY B0, `(.L_x_191) ;  /* 0x0000038000007945 */ /* 0x000fe60003800000 */
[----:B------:R-:W-:Y:S05]  /*5900*/  IMAD R0, R44, c[0x0][0x20c], R0 ;  /* 0x000083002c007a24 */ /* 0x000fea00078e0200 */
[----:B------:R-:W-:Y:S01]  /*5910*/  IADD3 R3, R3, R0, RZ ;  /* 0x0000000003037210 */ /* 0x000fe20007ffe0ff */
[----:B------:R-:W-:Y:S04]  /*5920*/  IMAD R0, R48, c[0x0][0x218], RZ ;  /* 0x0000860030007a24 */ /* 0x000fe800078e02ff */
[C---:B------:R-:W-:Y:S04]  /*5930*/  IMAD.WIDE.U32 R2, R43.reuse, c[0x0][0x218], R2 ;  /* 0x000086002b027a25 */ /* 0x040fe800078e0002 */
[----:B------:R-:W-:Y:S01]  /*5940*/  IMAD R0, R43, c[0x0][0x21c], R0 ;  /* 0x000087002b007a24 */ /* 0x000fe200078e0200 */
[----:B------:R-:W-:Y:S04]  /*5950*/  IADD3 R6, P0, R70, R2, RZ ;  /* 0x0000000246067210 */ /* 0x000fe80007f1e0ff */
[----:B------:R-:W-:Y:S02]  /*5960*/  IADD3.X R7, R88, R3, R0, P0, !PT ;  /* 0x0000000358077210 */ /* 0x000fe400007fe400 */
[----:B------:R-:W-:Y:S04]  /*5970*/  IADD3 R0, R89, -R46, RZ ;  /* 0x8000002e59007210 */ /* 0x000fe80007ffe0ff */
[----:B------:R-:W-:Y:S11]  /*5980*/  ISETP.GE.AND P0, PT, R0, 0x1, PT ;  /* 0x000000010000780c */ /* 0x000ff60003f06270 */
[----:B------:R-:W-:Y:S02]  /*5990*/  @!UPT UIADD3 URZ, URZ, URZ, URZ ;  /* 0x0000003f3f3ff290 */ /* 0x000fe4000fffe03f */
[----:B------:R-:W-:Y:S01]  /*59a0*/  @P0 IMAD.WIDE R4, R42, 0x20, R52 ;  /* 0x000000202a040825 */ /* 0x000fe200078e0234 */
[----:B------:R-:W-:Y:S03]  /*59b0*/  @P0 MOV R3, R86 ;  /* 0x0000005600030202 */ /* 0x000fe60000000f00 */
[----:B------:R-:W-:Y:S02]  /*59c0*/  @P0 IMAD R0, R5, c[0x0][0x258], RZ ;  /* 0x0000960005000a24 */ /* 0x000fe400078e02ff */
[----:B------:R-:W-:Y:S02]  /*59d0*/  @P0 IMAD.MOV.U32 R2, RZ, RZ, R72 ;  /* 0x000000ffff020224 */ /* 0x000fe400078e0048 */
[C---:B------:R-:W-:Y:S02]  /*59e0*/  @P0 IMAD R0, R4.reuse, c[0x0][0x25c], R0 ;  /* 0x0000970004000a24 */ /* 0x040fe400078e0200 */
[----:B------:R-:W-:Y:S04]  /*59f0*/  @P0 IMAD.WIDE.U32 R2, R4, c[0x0][0x258], R2 ;  /* 0x0000960004020a25 */ /* 0x000fe800078e0002 */
[----:B------:R-:W-:Y:S01]  /*5a00*/  @P0 IMAD.IADD R0, R3, 0x1, R0 ;  /* 0x0000000103000824 */ /* 0x000fe200078e0200 */
[C---:B------:R-:W-:Y:S04]  /*5a10*/  @P0 LEA R4, P1, R2.reuse, c[0x0][0x250], 0x1 ;  /* 0x0000940002040a11 */ /* 0x040fe800078208ff */
[----:B------:R-:W-:Y:S02]  /*5a20*/  @P0 LEA.HI.X R5, R2, c[0x0][0x254], R0, 0x1, P1 ;  /* 0x0000950002050a11 */ /* 0x000fe400008f0c00 */
[C---:B------:R-:W-:Y:S03]  /*5a30*/  LEA R0, P1, R6.reuse, c[0x0][0x1f8], 0x1 ;  /* 0x00007e0006007a11 */ /* 0x040fe600078208ff */
[----:B------:R-:W-:Y:S01]  /*5a40*/  @!PT LDS RZ, [RZ] ;  /* 0x00000000fffff984 */ /* 0x000fe20000000800 */
[----:B------:R-:W-:Y:S01]  /*5a50*/  @!PT LDS RZ, [RZ] ;  /* 0x00000000fffff984 */ /* 0x000fe20000000800 */
[----:B------:R-:W-:Y:S01]  /*5a60*/  @!PT LDS RZ, [RZ] ;  /* 0x00000000fffff984 */ /* 0x000fe20000000800 */
[----:B------:R1:W-:Y:S01]  /*5a70*/  @P0 LDGSTS.E.BYPASS.LTC128B.128 [R198+0x8080], [R4.64], !P2 ;  /* 0x0808000004c60fae */ /* 0x0003e2000d101d48 */
[----:B------:R-:W-:Y:S03]  /*5a80*/  LEA.HI.X R2, R6, c[0x0][0x1fc], R7, 0x1, P1 ;  /* 0x00007f0006027a11 */ /* 0x000fe600008f0c07 */
[----:B------:R1:W-:Y:S04]  /*5a90*/  @P0 LDGSTS.E.BYPASS.LTC128B.128 [R198+0x9080], [R4.64+0x80], !P6 ;  /* 0x0908008004c60fae */ /* 0x0003e8000f101d48 */
[----:B------:R1:W-:Y:S04]  /*5aa0*/  @P0 LDGSTS.E.BYPASS.LTC128B.128 [R198+0xa080], [R4.64+0x100], !P5 ;  /* 0x0a08010004c60fae */ /* 0x0003e8000e901d48 */
[----:B------:R1:W-:Y:S01]  /*5ab0*/  @P0 LDGSTS.E.BYPASS.LTC128B.128 [R198+0xb080], [R4.64+0x180], !P4 ;  /* 0x0b08018004c60fae */ /* 0x0003e2000e101d48 */
[----:B------:R-:W-:Y:S03]  /*5ac0*/  ISETP.GT.AND P0, PT, R45, R208, PT ;  /* 0x000000d02d00720c */ /* 0x000fe60003f04270 */
[----:B------:R-:W0:Y:S04]  /*5ad0*/  LDGDEPBAR ;  /* 0x00000000000079af */ /* 0x000e280000000000 */
[----:B------:R-:W2:Y:S04]  /*5ae0*/  SHFL.IDX PT, R0, R0, RZ, 0x181f ;  /* 0x00181fff00007589 */ /* 0x000ea800000e0000 */
[----:B------:R-:W3:Y:S01]  /*5af0*/  SHFL.IDX PT, R2, R2, RZ, 0x181f ;  /* 0x00181fff02027589 */ /* 0x000ee200000e0000 */
[----:B------:R-:W-:Y:S04]  /*5b00*/  DEPBAR.LE SB0, 0x0 ;  /* 0x000080000000791a */ /* 0x000fe80000000000 */
[----:B------:R-:W-:Y:S06]  /*5b10*/  BAR.SYNC.DEFER_BLOCKING 0x0 ;  /* 0x0000000000007b1d */ /* 0x000fec0000010000 */
[----:B------:R-:W-:-:S05]  /*5b20*/  @!P0 BRA `(.L_x_192) ;  /* 0x0000014000008947 */ /* 0x000fca0003800000 */
[----:B-123--:R-:W-:Y:S02]  /*5b30*/  ISETP.GE.AND P2, PT, R134, c[0x0][0x1d4], PT ;  /* 0x0000750086007a0c */ /* 0x00efe40003f46270 */
[----:B------:R-:W-:Y:S02]  /*5b40*/  ISETP.GE.AND P3, PT, R136, c[0x0][0x1d4], PT ;  /* 0x0000750088007a0c */ /* 0x000fe40003f66270 */
[----:B------:R-:W-:Y:S09]  /*5b50*/  ISETP.GE.AND P1, PT, R199, c[0x0][0x1d4], PT ;  /* 0x00007500c7007a0c */ /* 0x000ff20003f26270 */
[----:B------:R-:W1:Y:S01]  /*5b60*/  @!P2 LDS.128 R12, [R198+0x8080] ;  /* 0x00808000c60ca984 */ /* 0x000e620000000c00 */
[C---:B------:R-:W-:Y:S04]  /*5b70*/  @!P2 LEA R4, P0, R134.reuse, R0, 0x1 ;  /* 0x000000008604a211 */ /* 0x040fe800078008ff */
[----:B------:R-:W-:Y:S02]  /*5b80*/  @!P2 LEA.HI.X R5, R134, R2, R135, 0x1, P0 ;  /* 0x000000028605a211 */ /* 0x000fe400000f0c87 */
[C---:B------:R-:W-:Y:S04]  /*5b90*/  @!P3 LEA R8, P0, R205.reuse, R0, 0x1 ;  /* 0x00000000cd08b211 */ /* 0x040fe800078008ff */
[----:B------:R-:W-:Y:S02]  /*5ba0*/  @!P3 LEA.HI.X R9, R205, R2, R209, 0x1, P0 ;  /* 0x00000002cd09b211 */ /* 0x000fe400000f0cd1 */
[C---:B------:R-:W-:Y:S04]  /*5bb0*/  @!P1 LEA R6, P0, R199.reuse, R0, 0x1 ;  /* 0x00000000c7069211 */ /* 0x040fe800078008ff */
[----:B------:R-:W-:Y:S02]  /*5bc0*/  @!P1 LEA.HI.X R7, R199, R2, R211, 0x1, P0 ;  /* 0x00000002c7079211 */ /* 0x000fe400000f0cd3 */
[C---:B------:R-:W-:Y:S01]  /*5bd0*/  ISETP.GE.AND P0, PT, R200.reuse, c[0x0][0x1d4], PT ;  /* 0x00007500c8007a0c */ /* 0x040fe20003f06270 */
[----:B-1----:R1:W-:Y:S04]  /*5be0*/  @!P2 ST.E.128 [R4.64], R12 ;  /* 0x0000000c0400a985 */ /* 0x0023e8000c101d08 */
[----:B------:R-:W2:Y:S08]  /*5bf0*/  @!P3 LDS.128 R12, [R198+0x9080] ;  /* 0x00908000c60cb984 */ /* 0x000eb00000000c00 */
[C---:B-1----:R-:W-:Y:S04]  /*5c00*/  @!P0 LEA R4, P2, R200.reuse, R0, 0x1 ;  /* 0x00000000c8048211 */ /* 0x042fe800078408ff */
[----:B------:R-:W-:Y:S01]  /*5c10*/  @!P0 LEA.HI.X R5, R200, R2, R210, 0x1, P2 ;  /* 0x00000002c8058211 */ /* 0x000fe200010f0cd2 */
[----:B--2---:R-:W-:Y:S04]  /*5c20*/  @!P3 ST.E.128 [R8.64], R12 ;  /* 0x0000000c0800b985 */ /* 0x004fe8000c101d08 */
[----:B------:R-:W1:Y:S04]  /*5c30*/  @!P1 LDS.128 R8, [R198+0xa080] ;  /* 0x00a08000c6089984 */ /* 0x000e680000000c00 */
[----:B-1----:R-:W-:Y:S04]  /*5c40*/  @!P1 ST.E.128 [R6.64], R8 ;  /* 0x0000000806009985 */ /* 0x002fe8000c101d08 */
[----:B------:R-:W1:Y:S04]  /*5c50*/  @!P0 LDS.128 R8, [R198+0xb080] ;  /* 0x00b08000c6088984 */ /* 0x000e680000000c00 */
[----:B-1----:R1:W-:Y:S02]  /*5c60*/  @!P0 ST.E.128 [R4.64], R8 ;  /* 0x0000000804008985 */ /* 0x0023e4000c101d08 */
.L_x_192:
[----:B-123--:R-:W-:Y:S05]  /*5c70*/  BSYNC B0 ;  /* 0x0000000000007941 */ /* 0x00efea0003800000 */
.L_x_191:
[C---:B------:R-:W-:Y:S02]  /*5c80*/  ISETP.GT.AND P0, PT, R42.reuse, R74, PT ;  /* 0x0000004a2a00720c */ /* 0x040fe40003f04270 */
[----:B------:R-:W-:Y:S02]  /*5c90*/  IADD3 R42, R42, -0x1, RZ ;  /* 0xffffffff2a2a7810 */ /* 0x000fe40007ffe0ff */
[----:B------:R-:W-:Y:S09]  /*5ca0*/  LOP3.LUT P2, RZ, R212, 0x1, RZ, 0xc0, !PT ;  /* 0x00000001d4ff7812 */ /* 0x000ff2000784c0ff */
[----:B------:R-:W-:Y:S01]  /*5cb0*/  @P0 SHF.R.S32.HI R4, RZ, 0x1f, R42 ;  /* 0x0000001fff040819 */ /* 0x000fe2000001142a */
[----:B------:R-:W-:Y:S02]  /*5cc0*/  @P0 IMAD R0, R97, R42, RZ ;  /* 0x0000002a61000224 */ /* 0x000fe400078e02ff */
[----:B------:R-:W-:Y:S02]  /*5cd0*/  @P0 IMAD.MOV.U32 R2, RZ, RZ, R56 ;  /* 0x000000ffff020224 */ /* 0x000fe400078e0038 */
[----:B------:R-:W-:Y:S02]  /*5ce0*/  @P0 IMAD.MOV.U32 R3, RZ, RZ, R55 ;  /* 0x000000ffff030224 */ /* 0x000fe400078e0037 */
[-C--:B------:R-:W-:Y:S02]  /*5cf0*/  @P0 IMAD R0, R4, R100.reuse, R0 ;  /* 0x0000006404000224 */ /* 0x080fe400078e0200 */
[----:B------:R-:W-:Y:S04]  /*5d00*/  @P0 IMAD.WIDE.U32 R2, R42, R100, R2 ;  /* 0x000000642a020225 */ /* 0x000fe800078e0002 */
[----:B------:R-:W-:Y:S01]  /*5d10*/  @P0 IMAD.IADD R0, R3, 0x1, R0 ;  /* 0x0000000103000824 */ /* 0x000fe200078e0200 */
[C---:B------:R-:W-:Y:S04]  /*5d20*/  @P0 LEA R4, P1, R2.reuse, c[0x0][0x220], 0x1 ;  /* 0x0000880002040a11 */ /* 0x040fe800078208ff */
[----:B------:R-:W-:Y:S05]  /*5d30*/  @P0 LEA.HI.X R5, R2, c[0x0][0x224], R0, 0x1, P1 ;  /* 0x0000890002050a11 */ /* 0x000fea00008f0c00 */
[----:B------:R-:W-:Y:S01]  /*5d40*/  @!PT LDS RZ, [RZ] ;  /* 0x00000000fffff984 */ /* 0x000fe20000000800 */
[----:B------:R-:W-:Y:S01]  /*5d50*/  @!PT LDS RZ, [RZ] ;  /* 0x00000000fffff984 */ /* 0x000fe20000000800 */
[----:B------:R-:W-:Y:S01]  /*5d60*/  @!PT LDS RZ, [RZ] ;  /* 0x00000000fffff984 */ /* 0x000fe20000000800 */
[----:B------:R1:W-:Y:S04]  /*5d70*/  @P0 LDGSTS.E.BYPASS.LTC128B.128 [R198+0xc080], [R4.64], !P2 ;  /* 0x0c08000004c60fae */ /* 0x0003e8000d101d48 */
[----:B------:R1:W-:Y:S04]  /*5d80*/  @P0 LDGSTS.E.BYPASS.LTC128B.128 [R198+0xd080], [R4.64+0x80], !P6 ;  /* 0x0d08008004c60fae */ /* 0x0003e8000f101d48 */
[----:B------:R1:W-:Y:S04]  /*5d90*/  @P0 LDGSTS.E.BYPASS.LTC128B.128 [R198+0xe080], [R4.64+0x100], !P5 ;  /* 0x0e08010004c60fae */ /* 0x0003e8000e901d48 */
[----:B------:R1:W-:Y:S04]  /*5da0*/  @P0 LDGSTS.E.BYPASS.LTC128B.128 [R198+0xf080], [R4.64+0x180], !P4 ;  /* 0x0f08018004c60fae */ /* 0x0003e8000e101d48 */
[----:B------:R-:W0:Y:S01]  /*5db0*/  LDGDEPBAR ;  /* 0x00000000000079af */ /* 0x000e220000000000 */
[----:B------:R-:W-:-:S05]  /*5dc0*/  @P0 BRA `(.L_x_193) ;  /* 0xffffd01000000947 */ /* 0x000fca000383ffff */
[----:B------:R-:W-:Y:S01]  /*5dd0*/  WARPSYNC 0xffffffff ;  /* 0xffffffff00007948 */ /* 0x000fe20003800000 */
[----:B------:R-:W-:Y:S06]  /*5de0*/  BAR.SYNC.DEFER_BLOCKING 0x0 ;  /* 0x0000000000007b1d */ /* 0x000fec0000010000 */
.L_x_174:
[----:B------:R-:W-:Y:S01]  /*5df0*/  ISETP.GE.AND P0, PT, R106, 0x1, PT ;  /* 0x000000016a00780c */ /* 0x000fe20003f06270 */
[----:B------:R-:W-:Y:S01]  /*5e00*/  BSSY B0, `(.L_x_194) ;  /* 0x0000020000007945 */ /* 0x000fe20003800000 */
[----:B------:R-:W-:-:S11]  /*5e10*/  MOV R0, RZ ;  /* 0x000000ff00007202 */ /* 0x000fd60000000f00 */
[----:B------:R-:W-:Y:S05]  /*5e20*/  @!P0 BRA `(.L_x_195) ;  /* 0x000001d000008947 */ /* 0x000fea0003800000 */
[----:B------:R-:W-:Y:S02]  /*5e30*/  IABS R0, R91 ;  /* 0x0000005b00007213 */ /* 0x000fe40000000000 */
[----:B-1----:R-:W-:-:S03]  /*5e40*/  IADD3 R5, R93, -0x1, R91 ;  /* 0xffffffff5d057810 */ /* 0x002fc60007ffe05b */
        /* <DEDUP_REMOVED lines=27> */
.L_x_195:
[----:B------:R-:W-:Y:S05]  /*6000*/  BSYNC B0 ;  /* 0x0000000000007941 */ /* 0x000fea0003800000 */
.L_x_194:
[----:B------:R-:W-:Y:S01]  /*6010*/  IMAD R214, R246, R0, RZ ;  /* 0x00000000f6d67224 */ /* 0x000fe200078e02ff */
[----:B------:R-:W-:Y:S01]  /*6020*/  MOV R17, RZ ;  /* 0x000000ff00117202 */ /* 0x000fe20000000f00 */
[----:B------:R-:W-:Y:S01]  /*6030*/  IMAD.MOV.U32 R18, RZ, RZ, RZ ;  /* 0x000000ffff127224 */ /* 0x000fe200078e00ff */
[----:B------:R-:W-:Y:S01]  /*6040*/  CS2R R66, SRZ ;  /* 0x0000000000427805 */ /* 0x000fe2000001ff00 */
[--C-:B------:R-:W-:Y:S01]  /*6050*/  IMAD.IADD R2, R214, 0x1, R0.reuse ;  /* 0x00000001d6027824 */ /* 0x100fe200078e0200 */
[----:B------:R-:W-:Y:S01]  /*6060*/  PRMT R0, RZ, 0x7610, R0 ;  /* 0x00007610ff007816 */ /* 0x000fe20000000000 */
        /* <DEDUP_REMOVED lines=33> */
[----:B----4-:R-:W-:Y:S01]  /*6280*/  CS2R R38, SRZ ;  /* 0x0000000000267805 */ /* 0x010fe2000001ff00 */
        /* <DEDUP_REMOVED lines=32> */
[----:B------:R-:W-:-:S04]  /*6490*/  ISETP.NE.U32.AND P0, PT, RZ, c[0x0][0x340], PT ;  /* 0x0000d000ff007a0c */ /* 0x000fc80003f05070 */
[----:B------:R-:W-:-:S13]  /*64a0*/  ISETP.NE.AND.EX P2, PT, RZ, c[0x0][0x344], PT, P0 ;  /* 0x0000d100ff007a0c */ /* 0x000fda0003f45300 */
[----:B------:R-:W-:-:S04]  /*64b0*/  @P2 IADD3 R2, P0, R232, c[0x0][0x340], RZ ;  /* 0x0000d000e8022a10 */ /* 0x000fc80007f1e0ff */
[----:B------:R-:W-:-:S05]  /*64c0*/  @P2 IADD3.X R3, R233, c[0x0][0x344], RZ, P0, !PT ;  /* 0x0000d100e9032a10 */ /* 0x000fca00007fe4ff */
[----:B------:R2:W5:Y:S01]  /*64d0*/  @P2 LDG.E R14, [R2.64] ;  /* 0x00000008020e2981 */ /* 0x000562000c1e1900 */
[----:B-1----:R-:W-:Y:S01]  /*64e0*/  IMAD.MOV.U32 R4, RZ, RZ, c[0x0][0x2c4] ;  /* 0x0000b100ff047624 */ /* 0x002fe200078e00ff */
[----:B------:R-:W-:Y:S01]  /*64f0*/  SHF.R.S32.HI R0, RZ, 0x1f, R107 ;  /* 0x0000001fff007819 */ /* 0x000fe2000001146b */
[C---:B------:R-:W-:Y:S01]  /*6500*/  IMAD R12, R229.reuse, 0x80, R208 ;  /* 0x00000080e50c7824 */ /* 0x040fe200078e02d0 */
[----:B------:R-:W-:Y:S02]  /*6510*/  ISETP.NE.U32.AND P0, PT, RZ, c[0x0][0x348], PT ;  /* 0x0000d200ff007a0c */ /* 0x000fe40003f05070 */
[----:B------:R-:W-:Y:S01]  /*6520*/  ISETP.NE.AND P1, PT, R4, 0x1, PT ;  /* 0x000000010400780c */ /* 0x000fe20003f25270 */
[----:B------:R-:W-:Y:S01]  /*6530*/  IMAD R0, R0, c[0x0][0x178], RZ ;  /* 0x00005e0000007a24 */ /* 0x000fe200078e02ff */
[----:B------:R-:W-:Y:S02]  /*6540*/  LEA R4, R229, R219, 0x7 ;  /* 0x000000dbe5047211 */ /* 0x000fe400078e38ff */
[----:B------:R-:W-:Y:S01]  /*6550*/  LOP3.LUT R215, R230, 0xffff, RZ, 0xc0, !PT ;  /* 0x0000ffffe6d77812 */ /* 0x000fe200078ec0ff */
[----:B------:R-:W-:Y:S01]  /*6560*/  IMAD R0, R107, c[0x0][0x17c], R0 ;  /* 0x00005f006b007a24 */ /* 0x000fe200078e0200 */
[----:B------:R-:W-:-:S02]  /*6570*/  ISETP.NE.AND.EX P0, PT, RZ, c[0x0][0x34c], PT, P0 ;  /* 0x0000d300ff007a0c */ /* 0x000fc40003f05300 */
[----:B------:R-:W-:Y:S02]  /*6580*/  ISETP.GE.AND P6, PT, R134, c[0x0][0x198], PT ;  /* 0x0000660086007a0c */ /* 0x000fe40003fc6270 */
[----:B------:R-:W-:Y:S02]  /*6590*/  SEL R6, R236, RZ, !P0 ;  /* 0x000000ffec067207 */ /* 0x000fe40004000000 */
[----:B------:R-:W-:Y:S01]  /*65a0*/  SEL R5, R234, RZ, !P0 ;  /* 0x000000ffea057207 */ /* 0x000fe20004000000 */
[----:B------:R-:W-:Y:S01]  /*65b0*/  @P1 IMAD.HI.U32 R7, R4, c[0x0][0x2c8], RZ ;  /* 0x0000b20004071a27 */ /* 0x000fe200078e00ff */
[----:B------:R-:W-:Y:S02]  /*65c0*/  ISETP.GE.AND P5, PT, R136, c[0x0][0x198], PT ;  /* 0x0000660088007a0c */ /* 0x000fe40003fa6270 */
[----:B------:R-:W-:Y:S01]  /*65d0*/  ISETP.GE.AND P4, PT, R199, c[0x0][0x198], PT ;  /* 0x00006600c7007a0c */ /* 0x000fe20003f86270 */
[----:B------:R-:W-:Y:S01]  /*65e0*/  IMAD R6, R6, c[0x0][0x1c0], RZ ;  /* 0x0000700006067a24 */ /* 0x000fe200078e02ff */
[----:B------:R-:W-:Y:S01]  /*65f0*/  ISETP.GE.AND P3, PT, R200, c[0x0][0x198], PT ;  /* 0x00006600c8007a0c */ /* 0x000fe20003f66270 */
[----:B--2---:R-:W-:Y:S01]  /*6600*/  IMAD.WIDE.U32 R2, R107, c[0x0][0x178], RZ ;  /* 0x00005e006b027a25 */ /* 0x004fe200078e00ff */
[----:B------:R-:W-:-:S03]  /*6610*/  IADD3 R56, R137, -0x1, RZ ;  /* 0xffffffff89387810 */ /* 0x000fc60007ffe0ff */
[----:B------:R-:W-:Y:S02]  /*6620*/  IMAD.IADD R3, R3, 0x1, R0 ;  /* 0x0000000103037824 */ /* 0x000fe400078e0200 */
[----:B------:R-:W-:Y:S01]  /*6630*/  IMAD.MOV.U32 R0, RZ, RZ, R4 ;  /* 0x000000ffff007224 */ /* 0x000fe200078e0004 */
[----:B------:R-:W-:Y:S01]  /*6640*/  @P1 SHF.R.U32.HI R0, RZ, c[0x0][0x2cc], R7 ;  /* 0x0000b300ff001a19 */ /* 0x000fe20000011607 */
[----:B------:R-:W-:-:S03]  /*6650*/  IMAD.WIDE.U32 R2, R215, c[0x0][0x1b8], R2 ;  /* 0x00006e00d7027a25 */ /* 0x000fc600078e0002 */
[----:B------:R-:W-:Y:S01]  /*6660*/  SHF.R.S32.HI R7, RZ, 0x1f, R0 ;  /* 0x0000001fff077819 */ /* 0x000fe20000011400 */
[----:B------:R-:W-:Y:S02]  /*6670*/  IMAD R3, R215, c[0x0][0x1bc], R3 ;  /* 0x00006f00d7037a24 */ /* 0x000fe400078e0203 */
[C---:B------:R-:W-:Y:S02]  /*6680*/  IMAD R6, R5.reuse, c[0x0][0x1c4], R6 ;  /* 0x0000710005067a24 */ /* 0x040fe400078e0206 */
[----:B------:R-:W-:-:S04]  /*6690*/  IMAD.WIDE.U32 R2, R5, c[0x0][0x1c0], R2 ;  /* 0x0000700005027a25 */ /* 0x000fc800078e0002 */
[----:B------:R-:W-:Y:S01]  /*66a0*/  IMAD.MOV R5, RZ, RZ, -R0 ;  /* 0x000000ffff057224 */ /* 0x000fe200078e0a00 */
[----:B------:R-:W-:-:S03]  /*66b0*/  IADD3 R3, R3, R6, RZ ;  /* 0x0000000603037210 */ /* 0x000fc60007ffe0ff */
[----:B------:R-:W-:Y:S02]  /*66c0*/  IMAD R4, R5, c[0x0][0x2c4], R4 ;  /* 0x0000b10005047a24 */ /* 0x000fe400078e0204 */
[----:B------:R-:W-:Y:S02]  /*66d0*/  IMAD R5, R7, c[0x0][0x1b0], RZ ;  /* 0x00006c0007057a24 */ /* 0x000fe400078e02ff */
[----:B------:R-:W-:-:S04]  /*66e0*/  IMAD.WIDE.U32 R2, R0, c[0x0][0x1b0], R2 ;  /* 0x00006c0000027a25 */ /* 0x000fc800078e0002 */
[----:B------:R-:W-:Y:S01]  /*66f0*/  IMAD R6, R0, c[0x0][0x1b4], R5 ;  /* 0x00006d0000067a24 */ /* 0x000fe200078e0205 */
[----:B------:R-:W-:-:S03]  /*6700*/  SHF.R.S32.HI R5, RZ, 0x1f, R4 ;  /* 0x0000001fff057819 */ /* 0x000fc60000011404 */
[----:B------:R-:W-:Y:S02]  /*6710*/  IMAD.IADD R3, R3, 0x1, R6 ;  /* 0x0000000103037824 */ /* 0x000fe400078e0206 */
[----:B------:R-:W-:Y:S02]  /*6720*/  IMAD R0, R5, c[0x0][0x1a8], RZ ;  /* 0x00006a0005007a24 */ /* 0x000fe400078e02ff */
[----:B------:R-:W-:-:S04]  /*6730*/  IMAD.WIDE.U32 R2, R4, c[0x0][0x1a8], R2 ;  /* 0x00006a0004027a25 */ /* 0x000fc800078e0002 */
[----:B------:R-:W-:Y:S01]  /*6740*/  IMAD R0, R4, c[0x0][0x1ac], R0 ;  /* 0x00006b0004007a24 */ /* 0x000fe200078e0200 */
[----:B------:R-:W-:-:S04]  /*6750*/  LEA R13, P0, R2, c[0x0][0x160], 0x1 ;  /* 0x00005800020d7a11 */ /* 0x000fc800078008ff */
[----:B------:R-:W-:-:S04]  /*6760*/  IADD3 R0, R3, R0, RZ ;  /* 0x0000000003007210 */ /* 0x000fc80007ffe0ff */
[----:B------:R-:W-:Y:S02]  /*6770*/  LEA.HI.X R5, R2, c[0x0][0x164], R0, 0x1, P0 ;  /* 0x0000590002057a11 */ /* 0x000fe400000f0c00 */
[----:B------:R-:W-:Y:S01]  /*6780*/  @!P2 MOV R14, R234 ;  /* 0x000000ea000ea202 */ /* 0x000fe20000000f00 */
[----:B------:R-:W-:Y:S05]  /*6790*/  BRA.DIV ~URZ, `(.L_x_197) ;  /* 0x00010b927f007947 */ /* 0x000fea000b800000 */
[----:B------:R1:W2:Y:S02]  /*67a0*/  SHFL.IDX PT, R4, R5, RZ, 0x181f ;  /* 0x00181fff05047589 */ /* 0x0002a400000e0000 */
.L_x_338:
[----:B------:R-:W-:Y:S05]  /*67b0*/  BRA.DIV ~URZ, `(.L_x_198) ;  /* 0x00010be27f007947 */ /* 0x000fea000b800000 */
[----:B------:R3:W4:Y:S02]  /*67c0*/  SHFL.IDX PT, R0, R13, RZ, 0x181f ;  /* 0x00181fff0d007589 */ /* 0x00072400000e0000 */
.L_x_339:
[----:B------:R-:W-:Y:S01]  /*67d0*/  IMAD R37, R110, c[0x0][0x2c4], RZ ;  /* 0x0000b1006e257a24 */ /* 0x000fe200078e02ff */
[----:B------:R-:W-:Y:S01]  /*67e0*/  LOP3.LUT R212, R212, 0xfffffffe, RZ, 0xc0, !PT ;  /* 0xfffffffed4d47812 */ /* 0x000fe200078ec0ff */
[----:B------:R-:W-:Y:S03]  /*67f0*/  BSSY B0, `(.L_x_199) ;  /* 0x0000013000007945 */ /* 0x000fe60003800000 */
[----:B------:R-:W-:-:S13]  /*6800*/  ISETP.GE.AND P0, PT, R12, R37, PT ;  /* 0x000000250c00720c */ /* 0x000fda0003f06270 */
[----:B------:R-:W-:Y:S01]  /*6810*/  @P0 LOP3.LUT R212, R212, 0x1, RZ, 0xfc, !PT ;  /* 0x00000001d4d40812 */ /* 0x000fe200078efcff */
[----:B------:R-:W-:Y:S05]  /*6820*/  @P0 BRA `(.L_x_200) ;  /* 0x000000f000000947 */ /* 0x000fea0003800000 */
[CC--:B----4-:R-:W-:Y:S02]  /*6830*/  LEA R10, P0, R134.reuse, R0.reuse, 0x1 ;  /* 0x00000000860a7211 */ /* 0x0d0fe400078008ff */
[----:B------:R-:W-:Y:S02]  /*6840*/  LEA R8, P2, R205, R0, 0x1 ;  /* 0x00000000cd087211 */ /* 0x000fe400078408ff */
[----:B--2---:R-:W-:Y:S02]  /*6850*/  LEA.HI.X R11, R134, R4, R135, 0x1, P0 ;  /* 0x00000004860b7211 */ /* 0x004fe400000f0c87 */
[-C--:B------:R-:W-:Y:S02]  /*6860*/  LEA R6, P1, R199, R0.reuse, 0x1 ;  /* 0x00000000c7067211 */ /* 0x080fe400078208ff */
[----:B------:R-:W-:Y:S01]  /*6870*/  LEA R2, P0, R200, R0, 0x1 ;  /* 0x00000000c8027211 */ /* 0x000fe200078008ff */
[----:B------:R-:W-:Y:S01]  /*6880*/  @!PT LDS RZ, [RZ] ;  /* 0x00000000fffff984 */ /* 0x000fe20000000800 */
[----:B------:R-:W-:Y:S01]  /*6890*/  @!PT LDS RZ, [RZ] ;  /* 0x00000000fffff984 */ /* 0x000fe20000000800 */
[----:B------:R-:W-:Y:S01]  /*68a0*/  @!PT LDS RZ, [RZ] ;  /* 0x00000000fffff984 */ /* 0x000fe20000000800 */
[----:B------:R2:W-:Y:S01]  /*68b0*/  LDGSTS.E.BYPASS.LTC128B.128 [R198+0x10080], [R10.64], !P6 ;  /* 0x100800000ac67fae */ /* 0x0005e2000f101d48 */
[----:B------:R-:W-:-:S02]  /*68c0*/  LEA.HI.X R9, R205, R4, R209, 0x1, P2 ;  /* 0x00000004cd097211 */ /* 0x000fc400010f0cd1 */
[-C--:B------:R-:W-:Y:S02]  /*68d0*/  LEA.HI.X R7, R199, R4.reuse, R211, 0x1, P1 ;  /* 0x00000004c7077211 */ /* 0x080fe400008f0cd3 */
[----:B------:R-:W-:Y:S01]  /*68e0*/  LEA.HI.X R3, R200, R4, R210, 0x1, P0 ;  /* 0x00000004c8037211 */ /* 0x000fe200000f0cd2 */
[----:B------:R2:W-:Y:S04]  /*68f0*/  LDGSTS.E.BYPASS.LTC128B.128 [R198+0x14080], [R8.64], !P5 ;  /* 0x1408000008c67fae */ /* 0x0005e8000e901d48 */
[----:B------:R2:W-:Y:S04]  /*6900*/  LDGSTS.E.BYPASS.LTC128B.128 [R198+0x18080], [R6.64], !P4 ;  /* 0x1808000006c67fae */ /* 0x0005e8000e101d48 */
[----:B------:R2:W-:Y:S02]  /*6910*/  LDGSTS.E.BYPASS.LTC128B.128 [R198+0x1c080], [R2.64], !P3 ;  /* 0x1c08000002c67fae */ /* 0x0005e4000d901d48 */
.L_x_200:
[----:B------:R-:W-:Y:S05]  /*6920*/  BSYNC B0 ;  /* 0x0000000000007941 */ /* 0x000fea0003800000 */
.L_x_199:
[----:B------:R-:W-:Y:S05]  /*6930*/  BRA.DIV ~URZ, `(.L_x_201) ;  /* 0x00010ad27f007947 */ /* 0x000fea000b800000 */
[----:B--2---:R2:W1:Y:S04]  /*6940*/  SHFL.IDX PT, R4, R5, 0x1, 0x181f ;  /* 0x00381f0005047f89 */ /* 0x00446800000e0000 */
[----:B----4-:R2:W4:Y:S02]  /*6950*/  SHFL.IDX PT, R0, R13, 0x1, 0x181f ;  /* 0x00381f000d007f89 */ /* 0x01052400000e0000 */
.L_x_340:
[----:B------:R-:W-:Y:S01]  /*6960*/  IADD3 R2, R12, 0x20, RZ ;  /* 0x000000200c027810 */ /* 0x000fe20007ffe0ff */
[----:B------:R-:W-:Y:S03]  /*6970*/  BSSY B0, `(.L_x_202) ;  /* 0x0000012000007945 */ /* 0x000fe60003800000 */
[----:B------:R-:W-:-:S13]  /*6980*/  ISETP.GE.AND P0, PT, R2, R37, PT ;  /* 0x000000250200720c */ /* 0x000fda0003f06270 */
[----:B------:R-:W-:Y:S05]  /*6990*/  @P0 BRA `(.L_x_203) ;  /* 0x000000f000000947 */ /* 0x000fea0003800000 */
[CC--:B----4-:R-:W-:Y:S02]  /*69a0*/  LEA R10, P0, R134.reuse, R0.reuse, 0x1 ;  /* 0x00000000860a7211 */ /* 0x0d0fe400078008ff */
[----:B------:R-:W-:Y:S02]  /*69b0*/  LEA R8, P2, R205, R0, 0x1 ;  /* 0x00000000cd087211 */ /* 0x000fe400078408ff */
[----:B-1----:R-:W-:Y:S02]  /*69c0*/  LEA.HI.X R11, R134, R4, R135, 0x1, P0 ;  /* 0x00000004860b7211 */ /* 0x002fe400000f0c87 */
        /* <DEDUP_REMOVED lines=12> */
.L_x_203:
[----:B------:R-:W-:Y:S05]  /*6a90*/  BSYNC B0 ;  /* 0x0000000000007941 */ /* 0x000fea0003800000 */
.L_x_202:
[----:B------:R-:W-:Y:S05]  /*6aa0*/  BRA.DIV ~URZ, `(.L_x_204) ;  /* 0x00010a327f007947 */ /* 0x000fea000b800000 */
[----:B-1----:R1:W2:Y:S02]  /*6ab0*/  SHFL.IDX PT, R4, R5, 0x2, 0x181f ;  /* 0x00581f0005047f89 */ /* 0x0022a400000e0000 */
.L_x_341:
[----:B------:R-:W-:Y:S05]  /*6ac0*/  BRA.DIV ~URZ, `(.L_x_205) ;  /* 0x00010a827f007947 */ /* 0x000fea000b800000 */
[----:B----4-:R4:W1:Y:S02]  /*6ad0*/  SHFL.IDX PT, R0, R13, 0x2, 0x181f ;  /* 0x00581f000d007f89 */ /* 0x01086400000e0000 */
.L_x_342:
[----:B------:R-:W-:Y:S01]  /*6ae0*/  IADD3 R2, R12, 0x40, RZ ;  /* 0x000000400c027810 */ /* 0x000fe20007ffe0ff */
[----:B------:R-:W-:Y:S03]  /*6af0*/  BSSY B0, `(.L_x_206) ;  /* 0x0000012000007945 */ /* 0x000fe60003800000 */
[----:B------:R-:W-:-:S13]  /*6b00*/  ISETP.GE.AND P0, PT, R2, R37, PT ;  /* 0x000000250200720c */ /* 0x000fda0003f06270 */
[----:B------:R-:W-:Y:S05]  /*6b10*/  @P0 BRA `(.L_x_207) ;  /* 0x000000f000000947 */ /* 0x000fea0003800000 */
[CC--:B-1----:R-:W-:Y:S02]  /*6b20*/  LEA R10, P0, R134.reuse, R0.reuse, 0x1 ;  /* 0x00000000860a7211 */ /* 0x0c2fe400078008ff */
        /* <DEDUP_REMOVED lines=14> */
.L_x_207:
[----:B------:R-:W-:Y:S05]  /*6c10*/  BSYNC B0 ;  /* 0x0000000000007941 */ /* 0x000fea0003800000 */
.L_x_206:
[----:B------:R-:W-:Y:S05]  /*6c20*/  BRA.DIV ~URZ, `(.L_x_208) ;  /* 0x000109927f007947 */ /* 0x000fea000b800000 */
[----:B--2---:R2:W3:Y:S04]  /*6c30*/  SHFL.IDX PT, R4, R5, 0x3, 0x181f ;  /* 0x00781f0005047f89 */ /* 0x0044e800000e0000 */
[----:B-1----:R2:W1:Y:S02]  /*6c40*/  SHFL.IDX PT, R0, R13, 0x3, 0x181f ;  /* 0x00781f000d007f89 */ /* 0x00246400000e0000 */
.L_x_343:
[----:B------:R-:W-:Y:S01]  /*6c50*/  IADD3 R2, R12, 0x60, RZ ;  /* 0x000000600c027810 */ /* 0x000fe20007ffe0ff */
[----:B-----5:R-:W-:-:S03]  /*6c60*/  IMAD.WIDE.U32 R224, R14, c[0x0][0x2b0], RZ ;  /* 0x0000ac000ee07a25 */ /* 0x020fc600078e00ff */
[----:B------:R-:W-:-:S13]  /*6c70*/  ISETP.GE.AND P0, PT, R2, R37, PT ;  /* 0x000000250200720c */ /* 0x000fda0003f06270 */
[----:B-1----:R-:W-:-:S04]  /*6c80*/  @!P0 LEA R10, P1, R134, R0, 0x1 ;  /* 0x00000000860a8211 */ /* 0x002fc800078208ff */
[----:B---3--:R-:W-:Y:S02]  /*6c90*/  @!P0 LEA.HI.X R11, R134, R4, R135, 0x1, P1 ;  /* 0x00000004860b8211 */ /* 0x008fe400008f0c87 */
[----:B------:R-:W-:-:S03]  /*6ca0*/  @!P0 LEA R8, P1, R205, R0, 0x1 ;  /* 0x00000000cd088211 */ /* 0x000fc600078208ff */
[----:B------:R-:W-:Y:S01]  /*6cb0*/  @!PT LDS RZ, [RZ] ;  /* 0x00000000fffff984 */ /* 0x000fe20000000800 */
[----:B------:R-:W-:Y:S01]  /*6cc0*/  @!PT LDS RZ, [RZ] ;  /* 0x00000000fffff984 */ /* 0x000fe20000000800 */
[----:B------:R-:W-:Y:S01]  /*6cd0*/  @!PT LDS RZ, [RZ] ;  /* 0x00000000fffff984 */ /* 0x000fe20000000800 */
[----:B------:R1:W-:Y:S01]  /*6ce0*/  @!P0 LDGSTS.E.BYPASS.LTC128B.128 [R235+0x3000], [R10.64], !P6 ;  /* 0x030000000aeb8fae */ /* 0x0003e2000f101d48 */
[----:B------:R-:W-:Y:S02]  /*6cf0*/  @!P0 LEA.HI.X R9, R205, R4, R209, 0x1, P1 ;  /* 0x00000004cd098211 */ /* 0x000fe400008f0cd1 */
[C---:B------:R-:W-:Y:S02]  /*6d00*/  @!P0 LEA R6, P1, R199.reuse, R0, 0x1 ;  /* 0x00000000c7068211 */ /* 0x040fe400078208ff */
[----:B------:R-:W-:Y:S01]  /*6d10*/  ISETP.GE.AND P6, PT, R134, c[0x0][0x1d4], PT ;  /* 0x0000750086007a0c */ /* 0x000fe20003fc6270 */
[----:B------:R1:W-:Y:S01]  /*6d20*/  @!P0 LDGSTS.E.BYPASS.LTC128B.128 [R235+0x7000], [R8.64], !P5 ;  /* 0x0700000008eb8fae */ /* 0x0003e2000e901d48 */
[----:B------:R-:W-:Y:S02]  /*6d30*/  @!P0 LEA.HI.X R7, R199, R4, R211, 0x1, P1 ;  /* 0x00000004c7078211 */ /* 0x000fe400008f0cd3 */
[C---:B------:R-:W-:Y:S02]  /*6d40*/  @!P0 LEA R2, P1, R200.reuse, R0, 0x1 ;  /* 0x00000000c8028211 */ /* 0x040fe400078208ff */
[----:B------:R-:W-:Y:S01]  /*6d50*/  SHF.R.S32.HI R0, RZ, 0x1f, R14 ;  /* 0x0000001fff007819 */ /* 0x000fe2000001140e */
[----:B------:R1:W-:Y:S01]  /*6d60*/  @!P0 LDGSTS.E.BYPASS.LTC128B.128 [R235+0xb000], [R6.64], !P4 ;  /* 0x0b00000006eb8fae */ /* 0x0003e2000e101d48 */
[----:B------:R-:W-:-:S02]  /*6d70*/  @!P0 LEA.HI.X R3, R200, R4, R210, 0x1, P1 ;  /* 0x00000004c8038211 */ /* 0x000fc400008f0cd2 */
[----:B------:R-:W-:Y:S01]  /*6d80*/  ISETP.GE.AND P5, PT, R136, c[0x0][0x1d4], PT ;  /* 0x0000750088007a0c */ /* 0x000fe20003fa6270 */
[----:B------:R-:W-:Y:S01]  /*6d90*/  IMAD R0, R0, c[0x0][0x2b0], RZ ;  /* 0x0000ac0000007a24 */ /* 0x000fe200078e02ff */
[----:B------:R-:W-:Y:S01]  /*6da0*/  ISETP.GE.AND P4, PT, R199, c[0x0][0x1d4], PT ;  /* 0x00007500c7007a0c */ /* 0x000fe20003f86270 */
[----:B------:R1:W-:Y:S01]  /*6db0*/  @!P0 LDGSTS.E.BYPASS.LTC128B.128 [R235+0xf000], [R2.64], !P3 ;  /* 0x0f00000002eb8fae */ /* 0x0003e2000d901d48 */
[----:B------:R-:W-:Y:S01]  /*6dc0*/  ISETP.GE.AND P3, PT, R200, c[0x0][0x1d4], PT ;  /* 0x00007500c8007a0c */ /* 0x000fe20003f66270 */
[----:B------:R-:W-:Y:S02]  /*6dd0*/  IMAD R0, R14, c[0x0][0x2b4], R0 ;  /* 0x0000ad000e007a24 */ /* 0x000fe400078e0200 */
[----:B------:R-:W0:Y:S01]  /*6de0*/  LDGDEPBAR ;  /* 0x00000000000079af */ /* 0x000e220000000000 */
[----:B------:R-:W-:Y:S01]  /*6df0*/  WARPSYNC 0xffffffff ;  /* 0xffffffff00007948 */ /* 0x000fe20003800000 */
[----:B------:R-:W-:Y:S02]  /*6e00*/  IMAD.IADD R226, R225, 0x1, R0 ;  /* 0x00000001e1e27824 */ /* 0x000fe400078e0200 */
[----:B------:R-:W-:Y:S01]  /*6e10*/  IMAD.MOV.U32 R57, RZ, RZ, c[0x0][0x2b8] ;  /* 0x0000ae00ff397624 */ /* 0x000fe200078e00ff */
[----:B------:R-:W-:Y:S01]  /*6e20*/  BAR.SYNC.DEFER_BLOCKING 0x0 ;  /* 0x0000000000007b1d */ /* 0x000fe20000010000 */
[----:B-1----:R-:W-:-:S02]  /*6e30*/  IMAD R2, R56, 0x20, R219 ;  /* 0x0000002038027824 */ /* 0x002fc400078e02db */
[----:B------:R-:W-:Y:S01]  /*6e40*/  IMAD.MOV.U32 R203, RZ, RZ, RZ ;  /* 0x000000ffffcb7224 */ /* 0x000fe200078e00ff */
[----:B------:R-:W-:Y:S02]  /*6e50*/  ISETP.NE.AND P1, PT, R57, 0x1, PT ;  /* 0x000000013900780c */ /* 0x000fe40003f25270 */
[C---:B------:R-:W-:Y:S01]  /*6e60*/  ISETP.GE.AND P0, PT, R2.reuse, R106, PT ;  /* 0x0000006a0200720c */ /* 0x040fe20003f06270 */
[----:B------:R-:W-:-:S03]  /*6e70*/  IMAD.IADD R2, R2, 0x1, R227 ;  /* 0x0000000102027824 */ /* 0x000fc600078e02e3 */
[----:B------:R-:W-:Y:S01]  /*6e80*/  ISETP.GT.OR P0, PT, R219, 0x1f, P0 ;  /* 0x0000001fdb00780c */ /* 0x000fe20000704670 */
[----:B------:R-:W-:-:S06]  /*6e90*/  IMAD.MOV.U32 R0, RZ, RZ, R2 ;  /* 0x000000ffff007224 */ /* 0x000fcc00078e0002 */
[----:B------:R-:W-:-:S05]  /*6ea0*/  @P1 IMAD.HI.U32 R3, R2, c[0x0][0x2bc], RZ ;  /* 0x0000af0002031a27 */ /* 0x000fca00078e00ff */
[----:B------:R-:W-:-:S04]  /*6eb0*/  @P1 SHF.R.U32.HI R0, RZ, c[0x0][0x2c0], R3 ;  /* 0x0000b000ff001a19 */ /* 0x000fc80000011603 */
[----:B------:R-:W-:-:S04]  /*6ec0*/  @!P0 IADD3 R3, P1, R0, R224, RZ ;  /* 0x000000e000038210 */ /* 0x000fc80007f3e0ff */
[----:B--2---:R-:W-:Y:S02]  /*6ed0*/  @!P0 LEA.HI.X.SX32 R5, R0, R226, 0x1, P1 ;  /* 0x000000e200058211 */ /* 0x004fe400008f0eff */
[----:B------:R-:W-:-:S04]  /*6ee0*/  @!P0 LEA R4, P1, R3, c[0x0][0x2a0], 0x2 ;  /* 0x0000a80003048a11 */ /* 0x000fc800078210ff */
[----:B------:R-:W-:-:S05]  /*6ef0*/  @!P0 LEA.HI.X R5, R3, c[0x0][0x2a4], R5, 0x2, P1 ;  /* 0x0000a90003058a11 */ /* 0x000fca00008f1405 */
[----:B------:R-:W2:Y:S01]  /*6f00*/  @!P0 LDG.E R203, [R4.64] ;  /* 0x0000000804cb8981 */ /* 0x000ea2000c1e1900 */
[----:B------:R-:W-:Y:S02]  /*6f10*/  IMAD.MOV R0, RZ, RZ, -R0 ;  /* 0x000000ffff007224 */ /* 0x000fe400078e0a00 */
[----:B------:R-:W-:-:S04]  /*6f20*/  IMAD.WIDE.U32 R222, R215, c[0x0][0x1e8], RZ ;  /* 0x00007a00d7de7a25 */ /* 0x000fc800078e00ff */
[----:B------:R-:W-:Y:S02]  /*6f30*/  IMAD R204, R0, c[0x0][0x2b8], R2 ;  /* 0x0000ae0000cc7a24 */ /* 0x000fe400078e0202 */
[----:B------:R-:W-:Y:S02]  /*6f40*/  IMAD R221, R215, c[0x0][0x1ec], R223 ;  /* 0x00007b00d7dd7a24 */ /* 0x000fe400078e02df */
[----:B------:R-:W-:Y:S01]  /*6f50*/  IMAD.WIDE.U32 R2, R204, c[0x0][0x1e0], RZ ;  /* 0x00007800cc027a25 */ /* 0x000fe200078e00ff */
[----:B------:R-:W-:-:S03]  /*6f60*/  SHF.R.S32.HI R47, RZ, 0x1f, R204 ;  /* 0x0000001fff2f7819 */ /* 0x000fc600000114cc */
[----:B------:R-:W-:Y:S02]  /*6f70*/  IMAD R106, R56, -0x20, R106 ;  /* 0xffffffe0386a7824 */ /* 0x000fe400078e026a */
[----:B------:R-:W-:-:S04]  /*6f80*/  IMAD R0, R47, c[0x0][0x1e0], RZ ;  /* 0x000078002f007a24 */ /* 0x000fc800078e02ff */
[----:B------:R-:W-:-:S04]  /*6f90*/  IMAD R0, R204, c[0x0][0x1e4], R0 ;  /* 0x00007900cc007a24 */ /* 0x000fc800078e0200 */
[----:B------:R-:W-:Y:S01]  /*6fa0*/  IMAD.IADD R3, R3, 0x1, R0 ;  /* 0x0000000103037824 */ /* 0x000fe200078e0200 */
[----:B--2---:R-:W-:-:S03]  /*6fb0*/  SHF.R.S32.HI R48, RZ, 0x1f, R203 ;  /* 0x0000001fff307819 */ /* 0x004fc600000114cb */
[----:B------:R-:W-:-:S04]  /*6fc0*/  IMAD.WIDE.U32 R2, R203, c[0x0][0x1f0], R2 ;  /* 0x00007c00cb027a25 */ /* 0x000fc800078e0002 */
[----:B------:R-:W-:-:S04]  /*6fd0*/  IMAD R0, R48, c[0x0][0x1f0], RZ ;  /* 0x00007c0030007a24 */ /* 0x000fc800078e02ff */
[----:B------:R-:W-:Y:S01]  /*6fe0*/  IMAD R4, R203, c[0x0][0x1f4], R0 ;  /* 0x00007d00cb047a24 */ /* 0x000fe200078e0200 */
[----:B------:R-:W-:-:S04]  /*6ff0*/  IADD3 R0, P0, R2, R222, RZ ;  /* 0x000000de02007210 */ /* 0x000fc80007f1e0ff */
[----:B------:R-:W-:Y:S02]  /*7000*/  IADD3.X R2, R221, R3, R4, P0, !PT ;  /* 0x00000003dd027210 */ /* 0x000fe400007fe404 */
[----:B------:R-:W-:-:S04]  /*7010*/  LEA R3, P0, R0, c[0x0][0x1c8], 0x1 ;  /* 0x0000720000037a11 */ /* 0x000fc800078008ff */
[----:B------:R-:W-:Y:S02]  /*7020*/  LEA.HI.X R2, R0, c[0x0][0x1cc], R2, 0x1, P0 ;  /* 0x0000730000027a11 */ /* 0x000fe400000f0c02 */
[----:B------:R1:W2:Y:S04]  /*7030*/  SHFL.IDX PT, R0, R3, RZ, 0x181f ;  /* 0x00181fff03007589 */ /* 0x0002a800000e0000 */
[----:B------:R-:W3:Y:S01]  /*7040*/  SHFL.IDX PT, R2, R2, RZ, 0x181f ;  /* 0x00181fff02027589 */ /* 0x000ee200000e0000 */
[----:B-1----:R-:W-:-:S05]  /*7050*/  IMAD.IADD R3, R106, 0x1, -R208 ;  /* 0x000000016a037824 */ /* 0x002fca00078e0ad0 */
[----:B------:R-:W-:-:S13]  /*7060*/  ISETP.GE.AND P0, PT, R3, 0x1, PT ;  /* 0x000000010300780c */ /* 0x000fda0003f06270 */
[----:B--2---:R-:W-:-:S04]  /*7070*/  @P0 LEA R10, P1, R134, R0, 0x1 ;  /* 0x00000000860a0211 */ /* 0x004fc800078208ff */
[----:B---3--:R-:W-:Y:S02]  /*7080*/  @P0 LEA.HI.X R11, R134, R2, R135, 0x1, P1 ;  /* 0x00000002860b0211 */ /* 0x008fe400008f0c87 */
[----:B------:R-:W-:-:S03]  /*7090*/  @P0 LEA R8, P1, R205, R0, 0x1 ;  /* 0x00000000cd080211 */ /* 0x000fc600078208ff */
[----:B------:R-:W-:Y:S01]  /*70a0*/  @!PT LDS RZ, [RZ] ;  /* 0x00000000fffff984 */ /* 0x000fe20000000800 */
[----:B------:R1:W-:Y:S01]  /*70b0*/  @P0 LDGSTS.E.BYPASS.LTC128B.128 [R198+0xc080], [R10.64], !P6 ;  /* 0x0c0800000ac60fae */ /* 0x0003e2000f101d48 */
[----:B------:R-:W-:Y:S02]  /*70c0*/  @P0 LEA.HI.X R9, R205, R2, R209, 0x1, P1 ;  /* 0x00000002cd090211 */ /* 0x000fe400008f0cd1 */
[----:B------:R-:W-:-:S03]  /*70d0*/  @P0 LEA R6, P1, R199, R0, 0x1 ;  /* 0x00000000c7060211 */ /* 0x000fc600078208ff */
[----:B------:R1:W-:Y:S01]  /*70e0*/  @P0 LDGSTS.E.BYPASS.LTC128B.128 [R198+0xd080], [R8.64], !P5 ;  /* 0x0d08000008c60fae */ /* 0x0003e2000e901d48 */
[----:B------:R-:W-:Y:S02]  /*70f0*/  @P0 LEA.HI.X R7, R199, R2, R211, 0x1, P1 ;  /* 0x00000002c7070211 */ /* 0x000fe400008f0cd3 */
[----:B------:R-:W-:-:S03]  /*7100*/  @P0 LEA R4, P1, R200, R0, 0x1 ;  /* 0x00000000c8040211 */ /* 0x000fc600078208ff */
[----:B------:R1:W-:Y:S01]  /*7110*/  @P0 LDGSTS.E.BYPASS.LTC128B.128 [R198+0xe080], [R6.64], !P4 ;  /* 0x0e08000006c60fae */ /* 0x0003e2000e101d48 */
[----:B------:R-:W-:-:S05]  /*7120*/  @P0 LEA.HI.X R5, R200, R2, R210, 0x1, P1 ;  /* 0x00000002c8050211 */ /* 0x000fca00008f0cd2 */
[----:B------:R1:W-:Y:S01]  /*7130*/  @P0 LDGSTS.E.BYPASS.LTC128B.128 [R198+0xf080], [R4.64], !P3 ;  /* 0x0f08000004c60fae */ /* 0x0003e2000d901d48 */
[----:B------:R-:W-:-:S03]  /*7140*/  ISETP.LT.AND P0, PT, RZ, c[0x0][0x27c], PT ;  /* 0x00009f00ff007a0c */ /* 0x000fc60003f01270 */
[----:B------:R-:W0:Y:S10]  /*7150*/  LDGDEPBAR ;  /* 0x00000000000079af */ /* 0x000e340000000000 */
[----:B------:R-:W-:Y:S05]  /*7160*/  @P0 BRA `(.L_x_209) ;  /* 0x0000002000000947 */ /* 0x000fea0003800000 */
[----:B------:R-:W-:-:S04]  /*7170*/  DEPBAR.LE SB0, 0x1 ;  /* 0x000080400000791a */ /* 0x000fc80000000000 */
[----:B------:R-:W-:Y:S05]  /*7180*/  BRA `(.L_x_210) ;  /* 0x0000687000007947 */ /* 0x000fea0003800000 */
.L_x_209:
[----:B------:R-:W-:Y:S01]  /*7190*/  SHF.R.S32.HI R0, RZ, 0x1f, R92 ;  /* 0x0000001fff007819 */ /* 0x000fe2000001145c */
[----:B-1----:R-:W-:Y:S01]  /*71a0*/  IMAD.WIDE.U32 R4, R92, c[0x0][0x280], RZ ;  /* 0x0000a0005c047a25 */ /* 0x002fe200078e00ff */
[----:B------:R-:W-:Y:S01]  /*71b0*/  ULDC.U8 UR4, c[0x0][0x298] ;  /* 0x0000a60000047ab9 */ /* 0x000fe20000000000 */
[----:B------:R-:W-:Y:S02]  /*71c0*/  BSSY B2, `(.L_x_210) ;  /* 0x0000683000027945 */ /* 0x000fe40003800000 */
[----:B------:R-:W-:Y:S01]  /*71d0*/  IMAD R2, R0, c[0x0][0x280], RZ ;  /* 0x0000a00000027a24 */ /* 0x000fe200078e02ff */
[----:B------:R-:W-:Y:S01]  /*71e0*/  LEA R7, P0, R4, c[0x0][0x270], 0x1 ;  /* 0x00009c0004077a11 */ /* 0x000fe200078008ff */
[----:B------:R-:W-:Y:S02]  /*71f0*/  IMAD R0, R0, c[0x0][0x290], RZ ;  /* 0x0000a40000007a24 */ /* 0x000fe400078e02ff */
[C---:B------:R-:W-:Y:S02]  /*7200*/  IMAD R6, R92.reuse, c[0x0][0x284], R2 ;  /* 0x0000a1005c067a24 */ /* 0x040fe400078e0202 */
[----:B------:R-:W-:-:S03]  /*7210*/  IMAD.WIDE.U32 R2, R92, c[0x0][0x290], RZ ;  /* 0x0000a4005c027a25 */ /* 0x000fc600078e00ff */
[----:B------:R-:W-:Y:S01]  /*7220*/  IADD3 R6, R6, R5, RZ ;  /* 0x0000000506067210 */ /* 0x000fe20007ffe0ff */
[----:B------:R-:W-:-:S03]  /*7230*/  IMAD R5, R92, c[0x0][0x294], R0 ;  /* 0x0000a5005c057a24 */ /* 0x000fc600078e0200 */
[----:B------:R-:W-:Y:S02]  /*7240*/  LEA.HI.X R0, R4, c[0x0][0x274], R6, 0x1, P0 ;  /* 0x00009d0004007a11 */ /* 0x000fe400000f0c06 */
[----:B------:R-:W-:Y:S02]  /*7250*/  LEA R6, P0, R2, c[0x0][0x288], 0x1 ;  /* 0x0000a20002067a11 */ /* 0x000fe400078008ff */
[----:B------:R-:W-:-:S04]  /*7260*/  IADD3 R3, R5, R3, RZ ;  /* 0x0000000305037210 */ /* 0x000fc80007ffe0ff */
[----:B------:R-:W-:Y:S02]  /*7270*/  LEA.HI.X R2, R2, c[0x0][0x28c], R3, 0x1, P0 ;  /* 0x0000a30002027a11 */ /* 0x000fe400000f0c03 */
[----:B------:R-:W-:-:S13]  /*7280*/  ISETP.NE.AND P0, PT, RZ, UR4, PT ;  /* 0x00000004ff007c0c */ /* 0x000fda000bf05270 */
[----:B------:R-:W-:Y:S05]  /*7290*/  @!P0 BRA `(.L_x_211) ;  /* 0x0000316000008947 */ /* 0x000fea0003800000 */
[----:B------:R-:W-:Y:S01]  /*72a0*/  LOP3.LUT P1, RZ, R212, 0x1, RZ, 0xc0, !PT ;  /* 0x00000001d4ff7812 */ /* 0x000fe2000782c0ff */
[----:B------:R-:W1:Y:S01]  /*72b0*/  SHFL.IDX PT, R3, R2, RZ, 0x181f ;  /* 0x00181fff02037589 */ /* 0x000e6200000e0000 */
[----:B------:R-:W-:Y:S01]  /*72c0*/  BSSY B0, `(.L_x_212) ;  /* 0x0000035000007945 */ /* 0x000fe20003800000 */
[----:B------:R-:W-:Y:S01]  /*72d0*/  CS2R R20, SRZ ;  /* 0x0000000000147805 */ /* 0x000fe2000001ff00 */
[----:B------:R-:W-:Y:S01]  /*72e0*/  CS2R R18, SRZ ;  /* 0x0000000000127805 */ /* 0x000fe2000001ff00 */
[----:B------:R-:W2:Y:S01]  /*72f0*/  SHFL.IDX PT, R5, R0, RZ, 0x181f ;  /* 0x00181fff00057589 */ /* 0x000ea200000e0000 */
[----:B------:R-:W-:Y:S01]  /*7300*/  CS2R R16, SRZ ;  /* 0x0000000000107805 */ /* 0x000fe2000001ff00 */
[----:B------:R-:W-:Y:S01]  /*7310*/  CS2R R14, SRZ ;  /* 0x00000000000e7805 */ /* 0x000fe2000001ff00 */
[----:B----4-:R-:W-:Y:S01]  /*7320*/  CS2R R12, SRZ ;  /* 0x00000000000c7805 */ /* 0x010fe2000001ff00 */
[----:B------:R-:W3:Y:S01]  /*7330*/  SHFL.IDX PT, R4, R7, RZ, 0x181f ;  /* 0x00181fff07047589 */ /* 0x000ee200000e0000 */
[----:B------:R-:W-:Y:S01]  /*7340*/  CS2R R10, SRZ ;  /* 0x00000000000a7805 */ /* 0x000fe2000001ff00 */
[----:B------:R-:W-:-:S02]  /*7350*/  CS2R R8, SRZ ;  /* 0x0000000000087805 */ /* 0x000fc4000001ff00 */
[----:B------:R4:W1:Y:S02]  /*7360*/  SHFL.IDX PT, R2, R6, RZ, 0x181f ;  /* 0x00181fff06027589 */ /* 0x00086400000e0000 */
[----:B----4-:R-:W-:Y:S01]  /*7370*/  CS2R R6, SRZ ;  /* 0x0000000000067805 */ /* 0x010fe2000001ff00 */
[----:B------:R-:W-:Y:S05]  /*7380*/  @P1 BRA `(.L_x_213) ;  /* 0x0000028000001947 */ /* 0x000fea0003800000 */
[----:B-123--:R-:W2:Y:S04]  /*7390*/  LDL R27, [R1+0x38] ;  /* 0x00003800011b7983 */ /* 0x00eea80000100800 */
[----:B------:R-:W3:Y:S04]  /*73a0*/  LDL R26, [R1+0x34] ;  /* 0x00003400011a7983 */ /* 0x000ee80000100800 */
[----:B------:R-:W4:Y:S04]  /*73b0*/  LDL R25, [R1+0x3c] ;  /* 0x00003c0001197983 */ /* 0x000f280000100800 */
[----:B------:R-:W4:Y:S04]  /*73c0*/  LDL R24, [R1+0x30] ;  /* 0x0000300001187983 */ /* 0x000f280000100800 */
[----:B------:R-:W4:Y:S04]  /*73d0*/  LDL R23, [R1+0x40] ;  /* 0x0000400001177983 */ /* 0x000f280000100800 */
[----:B------:R-:W4:Y:S01]  /*73e0*/  LDL R22, [R1+0x2c] ;  /* 0x00002c0001167983 */ /* 0x000f220000100800 */
[----:B------:R-:W-:Y:S01]  /*73f0*/  ISETP.GE.AND P0, PT, R140, c[0x0][0x27c], PT ;  /* 0x00009f008c007a0c */ /* 0x000fe20003f06270 */
[----:B------:R-:W-:Y:S01]  /*7400*/  CS2R R14, SRZ ;  /* 0x00000000000e7805 */ /* 0x000fe2000001ff00 */
[----:B------:R-:W-:Y:S01]  /*7410*/  ISETP.GE.AND P2, PT, R143, c[0x0][0x27c], PT ;  /* 0x00009f008f007a0c */ /* 0x000fe20003f46270 */
[----:B------:R-:W-:Y:S01]  /*7420*/  CS2R R6, SRZ ;  /* 0x0000000000067805 */ /* 0x000fe2000001ff00 */
[----:B------:R-:W-:-:S09]  /*7430*/  ISETP.GE.AND P1, PT, R139, c[0x0][0x27c], PT ;  /* 0x00009f008b007a0c */ /* 0x000fd20003f26270 */
[----:B------:R-:W-:-:S04]  /*7440*/  @!P0 IMAD.WIDE R10, R140, 0x2, R4 ;  /* 0x000000028c0a8825 */ /* 0x000fc800078e0204 */
[----:B------:R-:W-:Y:S01]  /*7450*/  @!P0 IMAD.WIDE R8, R140, 0x2, R2 ;  /* 0x000000028c088825 */ /* 0x000fe200078e0202 */
[----:B------:R1:W5:Y:S04]  /*7460*/  @!P0 LD.E.64 R14, [R10.64] ;  /* 0x000000080a0e8980 */ /* 0x000368000c101b00 */
[----:B------:R1:W5:Y:S01]  /*7470*/  @!P0 LD.E.64 R6, [R8.64] ;  /* 0x0000000808068980 */ /* 0x000362000c101b00 */
[----:B------:R-:W-:Y:S01]  /*7480*/  CS2R R16, SRZ ;  /* 0x0000000000107805 */ /* 0x000fe2000001ff00 */
[----:B------:R-:W-:Y:S01]  /*7490*/  CS2R R18, SRZ ;  /* 0x0000000000127805 */ /* 0x000fe2000001ff00 */
[----:B-1----:R-:W-:Y:S01]  /*74a0*/  CS2R R8, SRZ ;  /* 0x0000000000087805 */ /* 0x002fe2000001ff00 */
[----:B--2---:R-:W-:-:S05]  /*74b0*/  @!P2 IADD3 R12, P0, R4, R27, RZ ;  /* 0x0000001b040ca210 */ /* 0x004fca0007f1e0ff */
[----:B---3--:R-:W-:Y:S01]  /*74c0*/  @!P2 IMAD.X R13, R5, 0x1, R26, P0 ;  /* 0x00000001050da824 */ /* 0x008fe200000e061a */
[----:B------:R-:W-:-:S04]  /*74d0*/  @!P2 IADD3 R10, P0, R2, R27, RZ ;  /* 0x0000001b020aa210 */ /* 0x000fc80007f1e0ff */
[----:B------:R1:W5:Y:S01]  /*74e0*/  @!P2 LD.E.64 R16, [R12.64] ;  /* 0x000000080c10a980 */ /* 0x000362000c101b00 */
[----:B------:R-:W-:Y:S01]  /*74f0*/  @!P2 IMAD.X R11, R3, 0x1, R26, P0 ;  /* 0x00000001030ba824 */ /* 0x000fe200000e061a */
[----:B----4-:R-:W-:-:S04]  /*7500*/  @!P1 IADD3 R20, P0, R4, R25, RZ ;  /* 0x0000001904149210 */ /* 0x010fc80007f1e0ff */
[----:B------:R2:W5:Y:S01]  /*7510*/  @!P2 LD.E.64 R8, [R10.64] ;  /* 0x000000080a08a980 */ /* 0x000562000c101b00 */
[----:B------:R-:W-:-:S05]  /*7520*/  @!P1 IMAD.X R21, R5, 0x1, R24, P0 ;  /* 0x0000000105159824 */ /* 0x000fca00000e0618 */
[----:B------:R3:W5:Y:S01]  /*7530*/  @!P1 LD.E.64 R18, [R20.64] ;  /* 0x0000000814129980 */ /* 0x000762000c101b00 */
[----:B-1----:R-:W-:-:S05]  /*7540*/  @!P1 IADD3 R12, P0, R2, R25, RZ ;  /* 0x00000019020c9210 */ /* 0x002fca0007f1e0ff */
[----:B------:R-:W-:Y:S01]  /*7550*/  @!P1 IMAD.X R13, R3, 0x1, R24, P0 ;  /* 0x00000001030d9824 */ /* 0x000fe200000e0618 */
[----:B------:R-:W-:Y:S01]  /*7560*/  ISETP.GE.AND P0, PT, R142, c[0x0][0x27c], PT ;  /* 0x00009f008e007a0c */ /* 0x000fe20003f06270 */
[----:B--2---:R-:W-:-:S06]  /*7570*/  CS2R R10, SRZ ;  /* 0x00000000000a7805 */ /* 0x004fcc000001ff00 */
[----:B------:R1:W5:Y:S06]  /*7580*/  @!P1 LD.E.64 R10, [R12.64] ;  /* 0x000000080c0a9980 */ /* 0x00036c000c101b00 */
[----:B------:R-:W-:-:S05]  /*7590*/  @!P0 IADD3 R4, P1, R4, R23, RZ ;  /* 0x0000001704048210 */ /* 0x000fca0007f3e0ff */
[----:B------:R-:W-:Y:S01]  /*75a0*/  @!P0 IMAD.X R5, R5, 0x1, R22, P1 ;  /* 0x0000000105058824 */ /* 0x000fe200008e0616 */
[----:B------:R-:W-:Y:S01]  /*75b0*/  @!P0 IADD3 R2, P1, R2, R23, RZ ;  /* 0x0000001702028210 */ /* 0x000fe20007f3e0ff */
[----:B---3--:R-:W-:-:S04]  /*75c0*/  CS2R R20, SRZ ;  /* 0x0000000000147805 */ /* 0x008fc8000001ff00 */
[----:B------:R-:W-:Y:S02]  /*75d0*/  @!P0 IMAD.X R3, R3, 0x1, R22, P1 ;  /* 0x0000000103038824 */ /* 0x000fe400008e0616 */
[----:B------:R2:W5:Y:S01]  /*75e0*/  @!P0 LD.E.64 R20, [R4.64] ;  /* 0x0000000804148980 */ /* 0x000562000c101b00 */
[----:B-1----:R-:W-:-:S06]  /*75f0*/  CS2R R12, SRZ ;  /* 0x00000000000c7805 */ /* 0x002fcc000001ff00 */
[----:B------:R2:W5:Y:S02]  /*7600*/  @!P0 LD.E.64 R12, [R2.64] ;  /* 0x00000008020c8980 */ /* 0x000564000c101b00 */
.L_x_213:
[----:B-123--:R-:W-:Y:S05]  /*7610*/  BSYNC B0 ;  /* 0x0000000000007941 */ /* 0x00efea0003800000 */
.L_x_212:
[----:B-----5:R-:W-:Y:S01]  /*7620*/  IMAD.MOV.U32 R35, RZ, RZ, R14 ;  /* 0x000000ffff237224 */ /* 0x020fe200078e000e */
[----:B------:R-:W-:Y:S01]  /*7630*/  SHF.R.U64 R2, R14, 0x10, R15 ;  /* 0x000000100e027819 */ /* 0x000fe2000000120f */
[----:B------:R-:W-:Y:S01]  /*7640*/  IMAD.MOV.U32 R30, RZ, RZ, R18 ;  /* 0x000000ffff1e7224 */ /* 0x000fe200078e0012 */
[--C-:B------:R-:W-:Y:S01]  /*7650*/  SHF.R.U64 R28, R18, 0x10, R19.reuse ;  /* 0x00000010121c7819 */ /* 0x100fe20000001213 */
[----:B------:R-:W-:Y:S01]  /*7660*/  IMAD.MOV.U32 R29, RZ, RZ, R19 ;  /* 0x000000ffff1d7224 */ /* 0x000fe200078e0013 */
[----:B------:R-:W-:Y:S01]  /*7670*/  PRMT R35, R35, 0x5410, R2 ;  /* 0x0000541023237816 */ /* 0x000fe20000000002 */
[----:B------:R-:W-:Y:S01]  /*7680*/  IMAD R2, R229, -0x80, R37 ;  /* 0xffffff80e5027824 */ /* 0x000fe200078e0225 */
[----:B------:R-:W-:Y:S01]  /*7690*/  PRMT R28, R30, 0x5410, R28 ;  /* 0x000054101e1c7816 */ /* 0x000fe2000000001c */
[----:B------:R-:W-:Y:S01]  /*76a0*/  IMAD.MOV.U32 R36, RZ, RZ, R15 ;  /* 0x000000ffff247224 */ /* 0x000fe200078e000f */
[----:B------:R-:W-:Y:S01]  /*76b0*/  SHF.R.U32.HI R23, RZ, 0x10, R19 ;  /* 0x00000010ff177819 */ /* 0x000fe20000011613 */
[----:B------:R-:W-:Y:S01]  /*76c0*/  IMAD.MOV.U32 R26, RZ, RZ, R20 ;  /* 0x000000ffff1a7224 */ /* 0x000fe200078e0014 */
[----:B------:R-:W-:Y:S01]  /*76d0*/  IMNMX R30, R2, 0x80, PT ;  /* 0x00000080021e7817 */ /* 0x000fe20003800200 */
[----:B------:R-:W-:Y:S01]  /*76e0*/  IMAD.MOV.U32 R25, RZ, RZ, R21 ;  /* 0x000000ffff197224 */ /* 0x000fe200078e0015 */
[----:B------:R-:W-:Y:S01]  /*76f0*/  SHF.R.U32.HI R31, RZ, 0x10, R15 ;  /* 0x00000010ff1f7819 */ /* 0x000fe2000001160f */
[----:B------:R-:W-:Y:S01]  /*7700*/  IMAD.MOV.U32 R34, RZ, RZ, R16 ;  /* 0x000000ffff227224 */ /* 0x000fe200078e0010 */
[----:B------:R-:W-:Y:S01]  /*7710*/  ISETP.GE.AND P0, PT, R208, R30, PT ;  /* 0x0000001ed000720c */ /* 0x000fe20003f06270 */
[----:B------:R-:W-:Y:S01]  /*7720*/  IMAD.MOV.U32 R33, RZ, RZ, R17 ;  /* 0x000000ffff217224 */ /* 0x000fe200078e0011 */
[--C-:B------:R-:W-:Y:S01]  /*7730*/  SHF.R.U64 R24, R20, 0x10, R21.reuse ;  /* 0x0000001014187819 */ /* 0x100fe20000001215 */
[----:B------:R-:W-:Y:S01]  /*7740*/  IMAD.MOV.U32 R22, RZ, RZ, R6 ;  /* 0x000000ffff167224 */ /* 0x000fe200078e0006 */
[----:B------:R-:W-:Y:S01]  /*7750*/  SHF.R.U32.HI R19, RZ, 0x10, R21 ;  /* 0x00000010ff137819 */ /* 0x000fe20000011615 */
        /* <DEDUP_REMOVED lines=9> */
[----:B------:R-:W-:Y:S01]  /*77f0*/  SHF.R.U64 R16, R8, 0x10, R9 ;  /* 0x0000001008107819 */ /* 0x000fe20000001209 */
[----:B------:R-:W-:Y:S01]  /*7800*/  IMAD.MOV.U32 R5, RZ, RZ, R13 ;  /* 0x000000ffff057224 */ /* 0x000fe200078e000d */
[----:B------:R-:W-:Y:S01]  /*7810*/  SHF.R.U32.HI R7, RZ, 0x10, R9 ;  /* 0x00000010ff077819 */ /* 0x000fe20000011609 */
[--C-:B------:R-:W-:Y:S01]  /*7820*/  IMAD.MOV.U32 R9, RZ, RZ, R11.reuse ;  /* 0x000000ffff097224 */ /* 0x100fe200078e000b */
[----:B------:R-:W-:Y:S01]  /*7830*/  SHF.R.U64 R8, R10, 0x10, R11 ;  /* 0x000000100a087819 */ /* 0x000fe2000000120b */
[----:B------:R-:W-:-:S04]  /*7840*/  DEPBAR.LE SB0, 0x1 ;  /* 0x000080400000791a */ /* 0x000fc80000000000 */
[----:B------:R-:W-:Y:S01]  /*7850*/  SHF.R.U32.HI R3, RZ, 0x10, R11 ;  /* 0x00000010ff037819 */ /* 0x000fe2000001160b */
[----:B------:R-:W-:Y:S01]  /*7860*/  BSSY B1, `(.L_x_214) ;  /* 0x00000b9000017945 */ /* 0x000fe20003800000 */
[--C-:B------:R-:W-:Y:S02]  /*7870*/  SHF.R.U64 R4, R12, 0x10, R13.reuse ;  /* 0x000000100c047819 */ /* 0x100fe4000000120d */
[----:B------:R-:W-:Y:S02]  /*7880*/  SHF.R.U32.HI R0, RZ, 0x10, R13 ;  /* 0x00000010ff007819 */ /* 0x000fe4000001160d */
[----:B------:R-:W-:Y:S02]  /*7890*/  PRMT R23, R29, 0x5410, R23 ;  /* 0x000054101d177816 */ /* 0x000fe40000000017 */
[----:B------:R-:W-:Y:S02]  /*78a0*/  PRMT R29, R25, 0x5410, R19 ;  /* 0x00005410191d7816 */ /* 0x000fe40000000013 */
[----:B------:R-:W-:-:S02]  /*78b0*/  PRMT R26, R26, 0x5410, R24 ;  /* 0x000054101a1a7816 */ /* 0x000fc40000000018 */
[----:B------:R-:W-:Y:S02]  /*78c0*/  PRMT R19, R22, 0x5410, R20 ;  /* 0x0000541016137816 */ /* 0x000fe40000000014 */
[----:B------:R-:W-:Y:S02]  /*78d0*/  PRMT R31, R36, 0x5410, R31 ;  /* 0x00005410241f7816 */ /* 0x000fe4000000001f */
[----:B------:R-:W-:Y:S02]  /*78e0*/  PRMT R32, R34, 0x5410, R32 ;  /* 0x0000541022207816 */ /* 0x000fe40000000020 */
[----:B------:R-:W-:Y:S02]  /*78f0*/  PRMT R27, R33, 0x5410, R27 ;  /* 0x00005410211b7816 */ /* 0x000fe4000000001b */
[----:B------:R-:W-:Y:S02]  /*7900*/  PRMT R21, R21, 0x5410, R15 ;  /* 0x0000541015157816 */ /* 0x000fe4000000000f */
[----:B------:R-:W-:-:S02]  /*7910*/  PRMT R18, R18, 0x5410, R16 ;  /* 0x0000541012127816 */ /* 0x000fc40000000010 */
[----:B------:R-:W-:Y:S02]  /*7920*/  PRMT R17, R17, 0x5410, R7 ;  /* 0x0000541011117816 */ /* 0x000fe40000000007 */
[----:B------:R-:W-:Y:S02]  /*7930*/  PRMT R20, R14, 0x5410, R8 ;  /* 0x000054100e147816 */ /* 0x000fe40000000008 */
[----:B------:R-:W-:Y:S02]  /*7940*/  PRMT R22, R9, 0x5410, R3 ;  /* 0x0000541009167816 */ /* 0x000fe40000000003 */
[----:B------:R-:W-:Y:S02]  /*7950*/  PRMT R24, R6, 0x5410, R4 ;  /* 0x0000541006187816 */ /* 0x000fe40000000004 */
[----:B------:R-:W-:Y:S01]  /*7960*/  PRMT R25, R5, 0x5410, R0 ;  /* 0x0000541005197816 */ /* 0x000fe20000000000 */
[----:B------:R-:W-:Y:S06]  /*7970*/  BAR.SYNC.DEFER_BLOCKING 0x0 ;  /* 0x0000000000007b1d */ /* 0x000fec0000010000 */
[----:B------:R-:W-:Y:S05]  /*7980*/  @P0 BRA `(.L_x_215) ;  /* 0x00000a6000000947 */ /* 0x000fea0003800000 */
[----:B------:R-:W-:Y:S01]  /*7990*/  ISETP.GE.AND P0, PT, R140, c[0x0][0x27c], PT ;  /* 0x00009f008c007a0c */ /* 0x000fe20003f06270 */
[----:B------:R-:W-:-:S12]  /*79a0*/  BSSY B0, `(.L_x_216) ;  /* 0x0000028000007945 */ /* 0x000fd80003800000 */
[----:B------:R-:W-:Y:S05]  /*79b0*/  @P0 BRA `(.L_x_217) ;  /* 0x0000026000000947 */ /* 0x000fea0003800000 */
[----:B------:R-:W1:Y:S01]  /*79c0*/  LDS.128 R4, [R198+0x10080] ;  /* 0x01008000c6047984 */ /* 0x000e620000000c00 */
[----:B------:R-:W-:Y:S01]  /*79d0*/  SHF.L.U32 R3, R35, 0x10, RZ ;  /* 0x0000001023037819 */ /* 0x000fe200000006ff */
[----:B------:R-:W-:Y:S01]  /*79e0*/  IMAD.U32 R0, R19, 0x10000, RZ ;  /* 0x0001000013007824 */ /* 0x000fe200078e00ff */
[----:B------:R-:W-:Y:S02]  /*79f0*/  LOP3.LUT R2, R35, 0xffff0000, RZ, 0xc0, !PT ;  /* 0xffff000023027812 */ /* 0x000fe400078ec0ff */
[C---:B-1----:R-:W-:Y:S01]  /*7a00*/  SHF.L.U32 R9, R4.reuse, 0x10, RZ ;  /* 0x0000001004097819 */ /* 0x042fe200000006ff */
[----:B------:R-:W-:Y:S01]  /*7a10*/  IMAD.U32 R10, R7, 0x10000, RZ ;  /* 0x00010000070a7824 */ /* 0x000fe200078e00ff */
[----:B------:R-:W-:Y:S02]  /*7a20*/  LOP3.LUT R8, R4, 0xffff0000, RZ, 0xc0, !PT ;  /* 0xffff000004087812 */ /* 0x000fe400078ec0ff */
[C---:B------:R-:W-:Y:S02]  /*7a30*/  SHF.L.U32 R13, R5.reuse, 0x10, RZ ;  /* 0x00000010050d7819 */ /* 0x040fe400000006ff */
[----:B------:R-:W-:Y:S01]  /*7a40*/  LOP3.LUT R4, R5, 0xffff0000, RZ, 0xc0, !PT ;  /* 0xffff000005047812 */ /* 0x000fe200078ec0ff */
[CC--:B------:R-:W-:Y:S01]  /*7a50*/  FMUL.FTZ R15, R8.reuse, R0.reuse ;  /* 0x00000000080f7220 */ /* 0x0c0fe20000410000 */
[----:B------:R-:W-:Y:S01]  /*7a60*/  LOP3.LUT R5, R19, 0xffff0000, RZ, 0xc0, !PT ;  /* 0xffff000013057812 */ /* 0x000fe200078ec0ff */
[-C--:B------:R-:W-:Y:S01]  /*7a70*/  FMUL.FTZ R14, R8, R3.reuse ;  /* 0x00000003080e7220 */ /* 0x080fe20000410000 */
[C---:B------:R-:W-:Y:S01]  /*7a80*/  SHF.L.U32 R12, R6.reuse, 0x10, RZ ;  /* 0x00000010060c7819 */ /* 0x040fe200000006ff */
[----:B------:R-:W-:Y:S01]  /*7a90*/  FFMA.FTZ R16, R9, R3, -R15 ;  /* 0x0000000309107223 */ /* 0x000fe2000001080f */
[----:B------:R-:W-:Y:S01]  /*7aa0*/  LOP3.LUT R11, R6, 0xffff0000, RZ, 0xc0, !PT ;  /* 0xffff0000060b7812 */ /* 0x000fe200078ec0ff */
[CC--:B------:R-:W-:Y:S01]  /*7ab0*/  FMUL.FTZ R8, R4.reuse, R5.reuse ;  /* 0x0000000504087220 */ /* 0x0c0fe20000410000 */
[----:B------:R-:W-:Y:S01]  /*7ac0*/  LOP3.LUT R6, R7, 0xffff0000, RZ, 0xc0, !PT ;  /* 0xffff000007067812 */ /* 0x000fe200078ec0ff */
[----:B------:R-:W-:Y:S01]  /*7ad0*/  FFMA.FTZ R15, R9, R0, R14 ;  /* 0x00000000090f7223 */ /* 0x000fe2000001000e */
[----:B------:R-:W-:Y:S01]  /*7ae0*/  LOP3.LUT R0, R21, 0xffff0000, RZ, 0xc0, !PT ;  /* 0xffff000015007812 */ /* 0x000fe200078ec0ff */
[-C--:B------:R-:W-:Y:S01]  /*7af0*/  FMUL.FTZ R7, R4, R2.reuse ;  /* 0x0000000204077220 */ /* 0x080fe20000410000 */
[----:B------:R-:W-:Y:S01]  /*7b00*/  SHF.L.U32 R4, R31, 0x10, RZ ;  /* 0x000000101f047819 */ /* 0x000fe200000006ff */
[----:B------:R-:W-:Y:S01]  /*7b10*/  FFMA.FTZ R14, R13, R2, -R8 ;  /* 0x000000020d0e7223 */ /* 0x000fe20000010808 */
[----:B------:R-:W-:Y:S01]  /*7b20*/  SHF.L.U32 R2, R21, 0x10, RZ ;  /* 0x0000001015027819 */ /* 0x000fe200000006ff */
[----:B------:R-:W-:Y:S01]  /*7b30*/  FFMA.FTZ R9, R13, R5, R7 ;  /* 0x000000050d097223 */ /* 0x000fe20000010007 */
[----:B------:R-:W-:Y:S01]  /*7b40*/  LOP3.LUT R3, R31, 0xffff0000, RZ, 0xc0, !PT ;  /* 0xffff00001f037812 */ /* 0x000fe200078ec0ff */
[----:B------:R-:W-:-:S02]  /*7b50*/  FMUL.FTZ R7, R6, R0 ;  /* 0x0000000006077220 */ /* 0x000fc40000410000 */
[C---:B------:R-:W-:Y:S02]  /*7b60*/  FMUL.FTZ R8, R11.reuse, R2 ;  /* 0x000000020b087220 */ /* 0x040fe40000410000 */
[-C--:B------:R-:W-:Y:S02]  /*7b70*/  FMUL.FTZ R5, R11, R4.reuse ;  /* 0x000000040b057220 */ /* 0x080fe40000410000 */
[-C--:B------:R-:W-:Y:S02]  /*7b80*/  FMUL.FTZ R6, R6, R3.reuse ;  /* 0x0000000306067220 */ /* 0x080fe40000410000 */
[C---:B------:R-:W-:Y:S01]  /*7b90*/  FFMA.FTZ R8, R12.reuse, R4, -R8 ;  /* 0x000000040c087223 */ /* 0x040fe20000010808 */
[----:B------:R-:W-:Y:S01]  /*7ba0*/  F2FP.BF16.PACK_AB R4, R15, R16 ;  /* 0x000000100f04723e */ /* 0x000fe200000010ff */
[----:B------:R-:W-:Y:S01]  /*7bb0*/  FFMA.FTZ R2, R12, R2, R5 ;  /* 0x000000020c027223 */ /* 0x000fe20000010005 */
[----:B------:R-:W-:Y:S01]  /*7bc0*/  F2FP.BF16.PACK_AB R5, R9, R14 ;  /* 0x0000000e0905723e */ /* 0x000fe200000010ff */
[----:B------:R-:W-:-:S02]  /*7bd0*/  FFMA.FTZ R3, R10, R3, -R7 ;  /* 0x000000030a037223 */ /* 0x000fc40000010807 */
[----:B------:R-:W-:Y:S01]  /*7be0*/  FFMA.FTZ R0, R10, R0, R6 ;  /* 0x000000000a007223 */ /* 0x000fe20000010006 */
[----:B------:R-:W-:-:S04]  /*7bf0*/  F2FP.BF16.PACK_AB R6, R2, R8 ;  /* 0x000000080206723e */ /* 0x000fc800000010ff */
[----:B------:R-:W-:-:S05]  /*7c00*/  F2FP.BF16.PACK_AB R7, R0, R3 ;  /* 0x000000030007723e */ /* 0x000fca00000010ff */
[----:B------:R1:W-:Y:S02]  /*7c10*/  STS.128 [R198+0x10080], R4 ;  /* 0x01008004c6007388 */ /* 0x0003e40000000c00 */
.L_x_217:
[----:B------:R-:W-:Y:S05]  /*7c20*/  BSYNC B0 ;  /* 0x0000000000007941 */ /* 0x000fea0003800000 */
.L_x_216:
[----:B------:R-:W-:Y:S01]  /*7c30*/  ISETP.GE.AND P0, PT, R143, c[0x0][0x27c], PT ;  /* 0x00009f008f007a0c */ /* 0x000fe20003f06270 */
[----:B------:R-:W-:-:S12]  /*7c40*/  BSSY B0, `(.L_x_218) ;  /* 0x0000028000007945 */ /* 0x000fd80003800000 */
[----:B------:R-:W-:Y:S05]  /*7c50*/  @P0 BRA `(.L_x_219) ;  /* 0x0000026000000947 */ /* 0x000fea0003800000 */
[----:B-1----:R-:W1:Y:S01]  /*7c60*/  LDS.128 R4, [R198+0x14080] ;  /* 0x01408000c6047984 */ /* 0x002e620000000c00 */
        /* <DEDUP_REMOVED lines=8> */
[-C--:B------:R-:W-:Y:S01]  /*7cf0*/  FMUL.FTZ R15, R8, R0.reuse ;  /* 0x00000000080f7220 */ /* 0x080fe20000410000 */
        /* <DEDUP_REMOVED lines=28> */
.L_x_219:
[----:B------:R-:W-:Y:S05]  /*7ec0*/  BSYNC B0 ;  /* 0x0000000000007941 */ /* 0x000fea0003800000 */
.L_x_218:
        /* <DEDUP_REMOVED lines=18> */
[-C--:B------:R-:W-:Y:S01]  /*7ff0*/  FMUL.FTZ R8, R4, R5.reuse ;  /* 0x0000000504087220 */ /* 0x080fe20000410000 */
[----:B------:R-:W-:Y:S01]  /*8000*/  LOP3.LUT R6, R7, 0xffff0000, RZ, 0xc0, !PT ;  /* 0xffff000007067812 */ /* 0x000fe200078ec0ff */
[----:B------:R-:W-:Y:S01]  /*8010*/  FFMA.FTZ R15, R9, R0, R14 ;  /* 0x00000000090f7223 */ /* 0x000fe2000001000e */
[----:B------:R-:W-:Y:S01]  /*8020*/  LOP3.LUT R0, R22, 0xffff0000, RZ, 0xc0, !PT ;  /* 0xffff000016007812 */ /* 0x000fe200078ec0ff */
[-C--:B------:R-:W-:Y:S01]  /*8030*/  FMUL.FTZ R7, R4, R2.reuse ;  /* 0x0000000204077220 */ /* 0x080fe20000410000 */
[----:B------:R-:W-:Y:S01]  /*8040*/  SHF.L.U32 R4, R23, 0x10, RZ ;  /* 0x0000001017047819 */ /* 0x000fe200000006ff */
[C---:B------:R-:W-:Y:S01]  /*8050*/  FFMA.FTZ R14, R13.reuse, R2, -R8 ;  /* 0x000000020d0e7223 */ /* 0x040fe20000010808 */
        /* <DEDUP_REMOVED lines=16> */
.L_x_221:
[----:B------:R-:W-:Y:S05]  /*8160*/  BSYNC B0 ;  /* 0x0000000000007941 */ /* 0x000fea0003800000 */
.L_x_220:
[----:B------:R-:W-:-:S13]  /*8170*/  ISETP.GE.AND P0, PT, R142, c[0x0][0x27c], PT ;  /* 0x00009f008e007a0c */ /* 0x000fda0003f06270 */
        /* <DEDUP_REMOVED lines=39> */
.L_x_215:
[----:B------:R-:W-:Y:S05]  /*83f0*/  BSYNC B1 ;  /* 0x0000000000017941 */ /* 0x000fea0003800000 */
.L_x_214:
[----:B------:R-:W-:Y:S01]  /*8400*/  IADD3 R0, R208, 0x20, RZ ;  /* 0x00000020d0007810 */ /* 0x000fe20007ffe0ff */
[----:B------:R-:W-:Y:S03]  /*8410*/  BSSY B1, `(.L_x_222) ;  /* 0x00000a9000017945 */ /* 0x000fe60003800000 */
[----:B------:R-:W-:-:S13]  /*8420*/  ISETP.GE.AND P0, PT, R0, R30, PT ;  /* 0x0000001e0000720c */ /* 0x000fda0003f06270 */
[----:B------:R-:W-:Y:S05]  /*8430*/  @P0 BRA `(.L_x_223) ;  /* 0x00000a6000000947 */ /* 0x000fea0003800000 */
        /* <DEDUP_REMOVED lines=14> */
[C---:B------:R-:W-:Y:S01]  /*8520*/  FMUL.FTZ R14, R3.reuse, R8 ;  /* 0x00000008030e7220 */ /* 0x040fe20000410000 */
[C---:B------:R-:W-:Y:S01]  /*8530*/  SHF.L.U32 R12, R6.reuse, 0x10, RZ ;  /* 0x00000010060c7819 */ /* 0x040fe200000006ff */
[-C--:B------:R-:W-:Y:S01]  /*8540*/  FFMA.FTZ R16, R3, R9.reuse, -R15 ;  /* 0x0000000903107223 */ /* 0x080fe2000001080f */
[----:B------:R-:W-:Y:S01]  /*8550*/  LOP3.LUT R11, R6, 0xffff0000, RZ, 0xc0, !PT ;  /* 0xffff0000060b7812 */ /* 0x000fe200078ec0ff */
[-C--:B------:R-:W-:Y:S01]  /*8560*/  FMUL.FTZ R8, R5, R4.reuse ;  /* 0x0000000405087220 */ /* 0x080fe20000410000 */
[----:B------:R-:W-:Y:S01]  /*8570*/  LOP3.LUT R6, R7, 0xffff0000, RZ, 0xc0, !PT ;  /* 0xffff000007067812 */ /* 0x000fe200078ec0ff */
[----:B------:R-:W-:Y:S01]  /*8580*/  FFMA.FTZ R15, R0, R9, R14 ;  /* 0x00000009000f7223 */ /* 0x000fe2000001000e */
[----:B------:R-:W-:Y:S01]  /*8590*/  LOP3.LUT R0, R21, 0xffff0000, RZ, 0xc0, !PT ;  /* 0xffff000015007812 */ /* 0x000fe200078ec0ff */
[C---:B------:R-:W-:Y:S01]  /*85a0*/  FMUL.FTZ R7, R2.reuse, R4 ;  /* 0x0000000402077220 */ /* 0x040fe20000410000 */
[----:B------:R-:W-:Y:S01]  /*85b0*/  SHF.L.U32 R4, R31, 0x10, RZ ;  /* 0x000000101f047819 */ /* 0x000fe200000006ff */
[-C--:B------:R-:W-:Y:S01]  /*85c0*/  FFMA.FTZ R14, R2, R13.reuse, -R8 ;  /* 0x0000000d020e7223 */ /* 0x080fe20000010808 */
[----:B------:R-:W-:Y:S01]  /*85d0*/  SHF.L.U32 R2, R21, 0x10, RZ ;  /* 0x0000001015027819 */ /* 0x000fe200000006ff */
[----:B------:R-:W-:Y:S01]  /*85e0*/  FFMA.FTZ R9, R5, R13, R7 ;  /* 0x0000000d05097223 */ /* 0x000fe20000010007 */
[----:B------:R-:W-:Y:S01]  /*85f0*/  LOP3.LUT R3, R31, 0xffff0000, RZ, 0xc0, !PT ;  /* 0xffff00001f037812 */ /* 0x000fe200078ec0ff */
[----:B------:R-:W-:-:S02]  /*8600*/  FMUL.FTZ R7, R0, R6 ;  /* 0x0000000600077220 */ /* 0x000fc40000410000 */
[-C--:B------:R-:W-:Y:S02]  /*8610*/  FMUL.FTZ R8, R2, R11.reuse ;  /* 0x0000000b02087220 */ /* 0x080fe40000410000 */
[C---:B------:R-:W-:Y:S02]  /*8620*/  FMUL.FTZ R5, R4.reuse, R11 ;  /* 0x0000000b04057220 */ /* 0x040fe40000410000 */
[----:B------:R-:W-:Y:S02]  /*8630*/  FMUL.FTZ R6, R3, R6 ;  /* 0x0000000603067220 */ /* 0x000fe40000410000 */
[----:B------:R-:W-:Y:S01]  /*8640*/  FFMA.FTZ R8, R4, R12, -R8 ;  /* 0x0000000c04087223 */ /* 0x000fe20000010808 */
        /* <DEDUP_REMOVED lines=8> */
.L_x_225:
[----:B------:R-:W-:Y:S05]  /*86d0*/  BSYNC B0 ;  /* 0x0000000000007941 */ /* 0x000fea0003800000 */
.L_x_224:
        /* <DEDUP_REMOVED lines=41> */
.L_x_227:
[----:B------:R-:W-:Y:S05]  /*8970*/  BSYNC B0 ;  /* 0x0000000000007941 */ /* 0x000fea0003800000 */
.L_x_226:
        /* <DEDUP_REMOVED lines=41> */
.L_x_229:
[----:B------:R-:W-:Y:S05]  /*8c10*/  BSYNC B0 ;  /* 0x0000000000007941 */ /* 0x000fea0003800000 */
.L_x_228:
        /* <DEDUP_REMOVED lines=40> */
.L_x_223:
[----:B------:R-:W-:Y:S05]  /*8ea0*/  BSYNC B1 ;  /* 0x0000000000017941 */ /* 0x000fea0003800000 */
.L_x_222:
        /* <DEDUP_REMOVED lines=45> */
.L_x_233:
[----:B------:R-:W-:Y:S05]  /*9180*/  BSYNC B0 ;  /* 0x0000000000007941 */ /* 0x000fea0003800000 */
.L_x_232:
        /* <DEDUP_REMOVED lines=41> */
.L_x_235:
[----:B------:R-:W-:Y:S05]  /*9420*/  BSYNC B0 ;  /* 0x0000000000007941 */ /* 0x000fea0003800000 */
.L_x_234:
        /* <DEDUP_REMOVED lines=41> */
.L_x_237:
[----:B------:R-:W-:Y:S05]  /*96c0*/  BSYNC B0 ;  /* 0x0000000000007941 */ /* 0x000fea0003800000 */
.L_x_236:
        /* <DEDUP_REMOVED lines=40> */
.L_x_231:
[----:B------:R-:W-:Y:S05]  /*9950*/  BSYNC B1 ;  /* 0x0000000000017941 */ /* 0x000fea0003800000 */
.L_x_230:
[----:B------:R-:W-:-:S04]  /*9960*/  IADD3 R0, R208, 0x60, RZ ;  /* 0x00000060d0007810 */ /* 0x000fc80007ffe0ff */
        /* <DEDUP_REMOVED lines=43> */
.L_x_240:
[----:B------:R-:W-:Y:S05]  /*9c20*/  BSYNC B0 ;  /* 0x0000000000007941 */ /* 0x000fea0003800000 */
.L_x_239:
        /* <DEDUP_REMOVED lines=41> */
.L_x_242:
[----:B------:R-:W-:Y:S05]  /*9ec0*/  BSYNC B0 ;  /* 0x0000000000007941 */ /* 0x000fea0003800000 */
.L_x_241:
        /* <DEDUP_REMOVED lines=41> */
.L_x_244:
[----:B------:R-:W-:Y:S05]  /*a160*/  BSYNC B0 ;  /* 0x0000000000007941 */ /* 0x000fea0003800000 */
.L_x_243:
        /* <DEDUP_REMOVED lines=39> */
[----:B------:R1:W-:Y:S01]  /*a3e0*/  STS.128 [R198+0x1f080], R4 ;  /* 0x01f08004c6007388 */ /* 0x0003e20000000c00 */
[----:B------:R-:W-:Y:S05]  /*a3f0*/  BRA `(.L_x_238) ;  /* 0x000035f000007947 */ /* 0x000fea0003800000 */
.L_x_211:
        /* <DEDUP_REMOVED lines=8> */
[----:B------:R-:W-:Y:S01]  /*a480*/  CS2R R4, SRZ ;  /* 0x0000000000047805 */ /* 0x000fe2000001ff00 */
[----:B------:R-:W3:Y:S01]  /*a490*/  SHFL.IDX PT, R23, R2, RZ, 0x181f ;  /* 0x00181fff02177589 */ /* 0x000ee200000e0000 */
[----:B------:R-:W-:Y:S01]  /*a4a0*/  CS2R R14, SRZ ;  /* 0x00000000000e7805 */ /* 0x000fe2000001ff00 */
[----:B----4-:R-:W-:-:S02]  /*a4b0*/  CS2R R12, SRZ ;  /* 0x00000000000c7805 */ /* 0x010fc4000001ff00 */
[----:B------:R4:W1:Y:S02]  /*a4c0*/  SHFL.IDX PT, R22, R6, RZ, 0x181f ;  /* 0x00181fff06167589 */ /* 0x00086400000e0000 */
[----:B----4-:R-:W-:Y:S01]  /*a4d0*/  CS2R R6, SRZ ;  /* 0x0000000000067805 */ /* 0x010fe2000001ff00 */
[----:B------:R-:W-:Y:S05]  /*a4e0*/  @P0 BRA `(.L_x_246) ;  /* 0x0000016000000947 */ /* 0x000fea0003800000 */
[----:B-123--:R-:W-:-:S13]  /*a4f0*/  ISETP.GE.AND P1, PT, R134, c[0x0][0x27c], PT ;  /* 0x00009f0086007a0c */ /* 0x00efda0003f26270 */
[C---:B------:R-:W-:Y:S01]  /*a500*/  @!P1 IMAD.SHL.U32 R2, R134.reuse, 0x2, RZ ;  /* 0x0000000286029824 */ /* 0x040fe200078e00ff */
[----:B------:R-:W-:-:S04]  /*a510*/  @!P1 SHF.L.U64.HI R0, R134, 0x1, R135 ;  /* 0x0000000186009819 */ /* 0x000fc80000010287 */
[----:B------:R-:W-:-:S05]  /*a520*/  @!P1 IADD3 R4, P0, R20, R2, RZ ;  /* 0x0000000214049210 */ /* 0x000fca0007f1e0ff */
[----:B------:R-:W-:Y:S01]  /*a530*/  @!P1 IMAD.X R5, R21, 0x1, R0, P0 ;  /* 0x0000000115059824 */ /* 0x000fe200000e0600 */
[----:B------:R-:W-:-:S04]  /*a540*/  @!P1 IADD3 R2, P0, R22, R2, RZ ;  /* 0x0000000216029210 */ /* 0x000fc80007f1e0ff */
[----:B------:R1:W5:Y:S01]  /*a550*/  @!P1 LD.E.128 R16, [R4.64] ;  /* 0x0000000804109980 */ /* 0x000362000c101d00 */
[----:B------:R-:W-:Y:S01]  /*a560*/  @!P1 IMAD.X R3, R23, 0x1, R0, P0 ;  /* 0x0000000117039824 */ /* 0x000fe200000e0600 */
[----:B------:R-:W-:-:S04]  /*a570*/  ISETP.GE.AND P0, PT, R136, c[0x0][0x27c], PT ;  /* 0x00009f0088007a0c */ /* 0x000fc80003f06270 */
[----:B------:R2:W5:Y:S09]  /*a580*/  @!P1 LD.E.128 R12, [R2.64] ;  /* 0x00000008020c9980 */ /* 0x000572000c101d00 */
[C---:B------:R-:W-:Y:S01]  /*a590*/  @!P0 IMAD.SHL.U32 R6, R205.reuse, 0x2, RZ ;  /* 0x00000002cd068824 */ /* 0x040fe200078e00ff */
[----:B------:R-:W-:-:S04]  /*a5a0*/  @!P0 SHF.L.U64.HI R0, R205, 0x1, R209 ;  /* 0x00000001cd008819 */ /* 0x000fc800000102d1 */
[----:B------:R-:W-:-:S05]  /*a5b0*/  @!P0 IADD3 R20, P1, R20, R6, RZ ;  /* 0x0000000614148210 */ /* 0x000fca0007f3e0ff */
[----:B------:R-:W-:Y:S01]  /*a5c0*/  @!P0 IMAD.X R21, R21, 0x1, R0, P1 ;  /* 0x0000000115158824 */ /* 0x000fe200008e0600 */
[----:B------:R-:W-:Y:S01]  /*a5d0*/  CS2R R10, SRZ ;  /* 0x00000000000a7805 */ /* 0x000fe2000001ff00 */
[----:B------:R-:W-:Y:S01]  /*a5e0*/  CS2R R8, SRZ ;  /* 0x0000000000087805 */ /* 0x000fe2000001ff00 */
[----:B--2---:R-:W-:Y:S01]  /*a5f0*/  @!P0 IADD3 R2, P1, R22, R6, RZ ;  /* 0x0000000616028210 */ /* 0x004fe20007f3e0ff */
[----:B-1----:R-:W-:Y:S01]  /*a600*/  CS2R R4, SRZ ;  /* 0x0000000000047805 */ /* 0x002fe2000001ff00 */
[----:B------:R-:W-:-:S03]  /*a610*/  CS2R R6, SRZ ;  /* 0x0000000000067805 */ /* 0x000fc6000001ff00 */
[----:B------:R1:W5:Y:S01]  /*a620*/  @!P0 LD.E.128 R8, [R20.64] ;  /* 0x0000000814088980 */ /* 0x000362000c101d00 */
[----:B------:R-:W-:-:S05]  /*a630*/  @!P0 IMAD.X R3, R23, 0x1, R0, P1 ;  /* 0x0000000117038824 */ /* 0x000fca00008e0600 */
[----:B------:R1:W5:Y:S02]  /*a640*/  @!P0 LD.E.128 R4, [R2.64] ;  /* 0x0000000802048980 */ /* 0x000364000c101d00 */
.L_x_246:
[----:B-123--:R-:W-:Y:S05]  /*a650*/  BSYNC B0 ;  /* 0x0000000000007941 */ /* 0x00efea0003800000 */
.L_x_245:
[----:B-----5:R-:W-:Y:S01]  /*a660*/  IMAD.MOV.U32 R34, RZ, RZ, R16 ;  /* 0x000000ffff227224 */ /* 0x020fe200078e0010 */
[----:B------:R-:W-:Y:S01]  /*a670*/  SHF.R.U64 R0, R16, 0x10, R17 ;  /* 0x0000001010007819 */ /* 0x000fe20000001211 */
[----:B------:R-:W-:Y:S01]  /*a680*/  IMAD.MOV.U32 R33, RZ, RZ, R18 ;  /* 0x000000ffff217224 */ /* 0x000fe200078e0012 */
[----:B------:R-:W-:Y:S01]  /*a690*/  SHF.R.U64 R31, R18, 0x10, R19 ;  /* 0x00000010121f7819 */ /* 0x000fe20000001213 */
[----:B------:R-:W-:Y:S01]  /*a6a0*/  IMAD.MOV.U32 R35, RZ, RZ, R17 ;  /* 0x000000ffff237224 */ /* 0x000fe200078e0011 */
[----:B------:R-:W-:Y:S01]  /*a6b0*/  PRMT R34, R34, 0x5410, R0 ;  /* 0x0000541022227816 */ /* 0x000fe20000000000 */
[----:B------:R-:W-:Y:S01]  /*a6c0*/  IMAD R0, R229, -0x80, R37 ;  /* 0xffffff80e5007824 */ /* 0x000fe200078e0225 */
[--C-:B------:R-:W-:Y:S01]  /*a6d0*/  SHF.R.U32.HI R26, RZ, 0x10, R19.reuse ;  /* 0x00000010ff1a7819 */ /* 0x100fe20000011613 */
[----:B------:R-:W-:Y:S01]  /*a6e0*/  IMAD.MOV.U32 R32, RZ, RZ, R19 ;  /* 0x000000ffff207224 */ /* 0x000fe200078e0013 */
[--C-:B------:R-:W-:Y:S01]  /*a6f0*/  SHF.R.U64 R23, R10, 0x10, R11.reuse ;  /* 0x000000100a177819 */ /* 0x100fe2000000120b */
[----:B------:R-:W-:Y:S01]  /*a700*/  IMAD.MOV.U32 R25, RZ, RZ, R10 ;  /* 0x000000ffff197224 */ /* 0x000fe200078e000a */
[----:B------:R-:W-:Y:S01]  /*a710*/  IMNMX R46, R0, 0x80, PT ;  /* 0x00000080002e7817 */ /* 0x000fe20003800200 */
[--C-:B------:R-:W-:Y:S01]  /*a720*/  IMAD.MOV.U32 R24, RZ, RZ, R11.reuse ;  /* 0x000000ffff187224 */ /* 0x100fe200078e000b */
[----:B------:R-:W-:Y:S01]  /*a730*/  SHF.R.U32.HI R18, RZ, 0x10, R11 ;  /* 0x00000010ff127819 */ /* 0x000fe2000001160b */
[----:B------:R-:W-:Y:S01]  /*a740*/  IMAD.MOV.U32 R29, RZ, RZ, R8 ;  /* 0x000000ffff1d7224 */ /* 0x000fe200078e0008 */
[----:B------:R-:W-:Y:S01]  /*a750*/  ISETP.GE.AND P0, PT, R208, R46, PT ;  /* 0x0000002ed000720c */ /* 0x000fe20003f06270 */
[----:B------:R-:W-:Y:S01]  /*a760*/  IMAD.MOV.U32 R21, RZ, RZ, R12 ;  /* 0x000000ffff157224 */ /* 0x000fe200078e000c */
[----:B------:R-:W-:Y:S01]  /*a770*/  SHF.R.U32.HI R30, RZ, 0x10, R17 ;  /* 0x00000010ff1e7819 */ /* 0x000fe20000011611 */
[----:B------:R-:W-:Y:S01]  /*a780*/  IMAD.MOV.U32 R11, RZ, RZ, R5 ;  /* 0x000000ffff0b7224 */ /* 0x000fe200078e0005 */
[--C-:B------:R-:W-:Y:S01]  /*a790*/  SHF.R.U64 R27, R8, 0x10, R9.reuse ;  /* 0x00000010081b7819 */ /* 0x100fe20000001209 */
[----:B------:R-:W-:Y:S01]  /*a7a0*/  IMAD.MOV.U32 R28, RZ, RZ, R9 ;  /* 0x000000ffff1c7224 */ /* 0x000fe200078e0009 */
[--C-:B------:R-:W-:Y:S01]  /*a7b0*/  SHF.R.U64 R19, R12, 0x10, R13.reuse ;  /* 0x000000100c137819 */ /* 0x100fe2000000120d */
[----:B------:R-:W-:Y:S01]  /*a7c0*/  IMAD.MOV.U32 R20, RZ, RZ, R13 ;  /* 0x000000ffff147224 */ /* 0x000fe200078e000d */
[--C-:B------:R-:W-:Y:S01]  /*a7d0*/  SHF.R.U64 R10, R4, 0x10, R5.reuse ;  /* 0x00000010040a7819 */ /* 0x100fe20000001205 */
[----:B------:R-:W-:Y:S01]  /*a7e0*/  IMAD.MOV.U32 R17, RZ, RZ, R14 ;  /* 0x000000ffff117224 */ /* 0x000fe200078e000e */
[----:B------:R-:W-:Y:S01]  /*a7f0*/  SHF.R.U32.HI R3, RZ, 0x10, R5 ;  /* 0x00000010ff037819 */ /* 0x000fe20000011605 */
[----:B------:R-:W-:Y:S01]  /*a800*/  IMAD.MOV.U32 R16, RZ, RZ, R15 ;  /* 0x000000ffff107224 */ /* 0x000fe200078e000f */
[----:B------:R-:W-:Y:S01]  /*a810*/  SHF.R.U32.HI R22, RZ, 0x10, R9 ;  /* 0x00000010ff167819 */ /* 0x000fe20000011609 */
[----:B------:R-:W-:Y:S01]  /*a820*/  IMAD.MOV.U32 R12, RZ, RZ, R4 ;  /* 0x000000ffff0c7224 */ /* 0x000fe200078e0004 */
[----:B------:R-:W-:Y:S01]  /*a830*/  SHF.R.U32.HI R13, RZ, 0x10, R13 ;  /* 0x00000010ff0d7819 */ /* 0x000fe2000001160d */
[----:B------:R-:W-:Y:S01]  /*a840*/  IMAD.MOV.U32 R8, RZ, RZ, R6 ;  /* 0x000000ffff087224 */ /* 0x000fe200078e0006 */
[----:B------:R-:W-:Y:S01]  /*a850*/  SHF.R.U64 R14, R14, 0x10, R15 ;  /* 0x000000100e0e7819 */ /* 0x000fe2000000120f */
[----:B------:R-:W-:Y:S01]  /*a860*/  IMAD.MOV.U32 R5, RZ, RZ, R7 ;  /* 0x000000ffff057224 */ /* 0x000fe200078e0007 */
[----:B------:R-:W-:Y:S01]  /*a870*/  SHF.R.U32.HI R9, RZ, 0x10, R15 ;  /* 0x00000010ff097819 */ /* 0x000fe2000001160f */
[----:B------:R-:W-:-:S04]  /*a880*/  DEPBAR.LE SB0, 0x1 ;  /* 0x000080400000791a */ /* 0x000fc80000000000 */
[--C-:B------:R-:W-:Y:S01]  /*a890*/  SHF.R.U64 R4, R6, 0x10, R7.reuse ;  /* 0x0000001006047819 */ /* 0x100fe20000001207 */
[----:B------:R-:W-:Y:S01]  /*a8a0*/  BSSY B1, `(.L_x_247) ;  /* 0x00000ca000017945 */ /* 0x000fe20003800000 */
[----:B------:R-:W-:Y:S02]  /*a8b0*/  SHF.R.U32.HI R2, RZ, 0x10, R7 ;  /* 0x00000010ff027819 */ /* 0x000fe40000011607 */
        /* <DEDUP_REMOVED lines=18> */
[----:B------:R-:W-:Y:S01]  /*a9e0*/  BSSY B0, `(.L_x_249) ;  /* 0x000005a000007945 */ /* 0x000fe20003800000 */
[----:B------:R-:W-:-:S11]  /*a9f0*/  SHF.R.U32.HI R50, RZ, 0x3, R218 ;  /* 0x00000003ff327819 */ /* 0x000fd600000116da */
[----:B------:R-:W-:Y:S05]  /*aa00*/  @P0 BRA `(.L_x_250) ;  /* 0x0000057000000947 */ /* 0x000fea0003800000 */
[----:B------:R-:W-:Y:S01]  /*aa10*/  MOV R0, c[0x0][0x27c] ;  /* 0x00009f0000007a02 */ /* 0x000fe20000000f00 */
[----:B------:R-:W1:Y:S03]  /*aa20*/  LDS.128 R8, [R198+0x10080] ;  /* 0x01008000c6087984 */ /* 0x000e660000000c00 */
[----:B------:R-:W-:-:S04]  /*aa30*/  LEA.HI R0, R0, R213, RZ, 0x1d ;  /* 0x000000d500007211 */ /* 0x000fc800078fe8ff */
[----:B------:R-:W-:Y:S01]  /*aa40*/  SHF.R.S32.HI R3, RZ, 0x1f, R0 ;  /* 0x0000001fff037819 */ /* 0x000fe20000011400 */
[----:B------:R-:W-:-:S03]  /*aa50*/  IMAD.SHL.U32 R2, R0, 0x8, RZ ;  /* 0x0000000800027824 */ /* 0x000fc600078e00ff */
[----:B------:R-:W-:Y:S02]  /*aa60*/  LEA.HI R0, R3, R0, RZ, 0x3 ;  /* 0x0000000003007211 */ /* 0x000fe400078f18ff */
[----:B------:R-:W-:Y:S02]  /*aa70*/  LOP3.LUT R2, R218, 0x38, R2, 0xf8, !PT ;  /* 0x00000038da027812 */ /* 0x000fe400078ef802 */
[----:B------:R-:W-:Y:S02]  /*aa80*/  SHF.L.U32 R0, R0, 0xa, RZ ;  /* 0x0000000a00007819 */ /* 0x000fe400000006ff */
[----:B------:R-:W-:Y:S02]  /*aa90*/  LOP3.LUT R2, R2, R50, RZ, 0x3c, !PT ;  /* 0x0000003202027212 */ /* 0x000fe400078e3cff */
[----:B------:R-:W-:-:S04]  /*aaa0*/  LOP3.LUT R0, R0, 0x7fffe000, RZ, 0xc0, !PT ;  /* 0x7fffe00000007812 */ /* 0x000fc800078ec0ff */
[----:B------:R-:W-:Y:S02]  /*aab0*/  IADD3 R0, R2, R0, R220 ;  /* 0x0000000002007210 */ /* 0x000fe40007ffe0dc */
[----:B------:R-:W-:-:S03]  /*aac0*/  SHF.L.U32 R2, R30, 0x10, RZ ;  /* 0x000000101e027819 */ /* 0x000fc600000006ff */
[----:B------:R-:W-:Y:S02]  /*aad0*/  IMAD.SHL.U32 R23, R0, 0x2, RZ ;  /* 0x0000000200177824 */ /* 0x000fe400078e00ff */
[----:B------:R-:W-:-:S03]  /*aae0*/  IMAD.U32 R0, R34, 0x10000, RZ ;  /* 0x0001000022007824 */ /* 0x000fc600078e00ff */
[----:B------:R-:W2:Y:S01]  /*aaf0*/  LDS.128 R4, [R23+0x10080] ;  /* 0x0100800017047984 */ /* 0x000ea20000000c00 */
[C---:B-1----:R-:W-:Y:S01]  /*ab00*/  SHF.L.U32 R12, R8.reuse, 0x10, RZ ;  /* 0x00000010080c7819 */ /* 0x042fe200000006ff */
[----:B------:R-:W-:Y:S01]  /*ab10*/  IMAD.U32 R14, R9, 0x10000, RZ ;  /* 0x00010000090e7824 */ /* 0x000fe200078e00ff */
[----:B------:R-:W-:Y:S01]  /*ab20*/  LOP3.LUT R13, R8, 0xffff0000, RZ, 0xc0, !PT ;  /* 0xffff0000080d7812 */ /* 0x000fe200078ec0ff */
[----:B------:R-:W-:Y:S01]  /*ab30*/  IMAD.U32 R20, R11, 0x10000, RZ ;  /* 0x000100000b147824 */ /* 0x000fe200078e00ff */
[----:B------:R-:W-:Y:S02]  /*ab40*/  LOP3.LUT R22, R9, 0xffff0000, RZ, 0xc0, !PT ;  /* 0xffff000009167812 */ /* 0x000fe400078ec0ff */
[C---:B------:R-:W-:Y:S02]  /*ab50*/  SHF.L.U32 R16, R10.reuse, 0x10, RZ ;  /* 0x000000100a107819 */ /* 0x040fe400000006ff */
[----:B------:R-:W-:Y:S02]  /*ab60*/  LOP3.LUT R17, R10, 0xffff0000, RZ, 0xc0, !PT ;  /* 0xffff00000a117812 */ /* 0x000fe400078ec0ff */
[----:B------:R-:W-:-:S02]  /*ab70*/  LOP3.LUT R21, R11, 0xffff0000, RZ, 0xc0, !PT ;  /* 0xffff00000b157812 */ /* 0x000fc400078ec0ff */
[C---:B--2---:R-:W-:Y:S01]  /*ab80*/  SHF.L.U32 R3, R4.reuse, 0x10, RZ ;  /* 0x0000001004037819 */ /* 0x044fe200000006ff */
[----:B------:R-:W-:Y:S01]  /*ab90*/  IMAD.U32 R9, R5, 0x10000, RZ ;  /* 0x0001000005097824 */ /* 0x000fe200078e00ff */
[----:B------:R-:W-:Y:S01]  /*aba0*/  LOP3.LUT R8, R4, 0xffff0000, RZ, 0xc0, !PT ;  /* 0xffff000004087812 */ /* 0x000fe200078ec0ff */
[----:B------:R-:W-:Y:S01]  /*abb0*/  IMAD.U32 R11, R7, 0x10000, RZ ;  /* 0x00010000070b7824 */ /* 0x000fe200078e00ff */
[----:B------:R-:W-:Y:S01]  /*abc0*/  LOP3.LUT R4, R30, 0xffff0000, RZ, 0xc0, !PT ;  /* 0xffff00001e047812 */ /* 0x000fe200078ec0ff */
[----:B------:R-:W-:Y:S01]  /*abd0*/  FMUL.FTZ R15, R3, R2 ;  /* 0x00000002030f7220 */ /* 0x000fe20000410000 */
[----:B------:R-:W-:Y:S02]  /*abe0*/  LOP3.LUT R19, R5, 0xffff0000, RZ, 0xc0, !PT ;  /* 0xffff000005137812 */ /* 0x000fe400078ec0ff */
[----:B------:R-:W-:Y:S01]  /*abf0*/  SHF.L.U32 R5, R6, 0x10, RZ ;  /* 0x0000001006057819 */ /* 0x000fe200000006ff */
[-C--:B------:R-:W-:Y:S01]  /*ac00*/  FFMA.FTZ R29, R12, R0.reuse, -R15 ;  /* 0x000000000c1d7223 */ /* 0x080fe2000001080f */
[----:B------:R-:W-:Y:S01]  /*ac10*/  LOP3.LUT R10, R6, 0xffff0000, RZ, 0xc0, !PT ;  /* 0xffff0000060a7812 */ /* 0x000fe200078ec0ff */
[----:B------:R-:W-:Y:S01]  /*ac20*/  FMUL.FTZ R6, R3, R0 ;  /* 0x0000000003067220 */ /* 0x000fe20000410000 */
[----:B------:R-:W-:Y:S01]  /*ac30*/  LOP3.LUT R18, R7, 0xffff0000, RZ, 0xc0, !PT ;  /* 0xffff000007127812 */ /* 0x000fe200078ec0ff */
[----:B------:R-:W-:Y:S01]  /*ac40*/  FMUL.FTZ R7, R8, R4 ;  /* 0x0000000408077220 */ /* 0x000fe20000410000 */
[----:B------:R-:W-:Y:S01]  /*ac50*/  LOP3.LUT R3, R34, 0xffff0000, RZ, 0xc0, !PT ;  /* 0xffff000022037812 */ /* 0x000fe200078ec0ff */
[----:B------:R-:W-:Y:S01]  /*ac60*/  FFMA.FTZ R28, R12, R2, R6 ;  /* 0x000000020c1c7223 */ /* 0x000fe20000010006 */
[----:B------:R-:W-:Y:S01]  /*ac70*/  SHF.L.U32 R0, R32, 0x10, RZ ;  /* 0x0000001020007819 */ /* 0x000fe200000006ff */
[----:B------:R-:W-:Y:S01]  /*ac80*/  IMAD.U32 R2, R37, 0x10000, RZ ;  /* 0x0001000025027824 */ /* 0x000fe200078e00ff */
[----:B------:R-:W-:Y:S01]  /*ac90*/  SHF.L.U32 R6, R31, 0x10, RZ ;  /* 0x000000101f067819 */ /* 0x000fe200000006ff */
[----:B------:R-:W-:-:S02]  /*aca0*/  FFMA.FTZ R27, R13, R3, -R7 ;  /* 0x000000030d1b7223 */ /* 0x000fc40000010807 */
[C---:B------:R-:W-:Y:S02]  /*acb0*/  FMUL.FTZ R7, R9.reuse, R0 ;  /* 0x0000000009077220 */ /* 0x040fe40000410000 */
[----:B------:R-:W-:Y:S02]  /*acc0*/  FMUL.FTZ R8, R8, R3 ;  /* 0x0000000308087220 */ /* 0x000fe40000410000 */
[-C--:B------:R-:W-:Y:S02]  /*acd0*/  FMUL.FTZ R3, R9, R2.reuse ;  /* 0x0000000209037220 */ /* 0x080fe40000410000 */
[----:B------:R-:W-:Y:S02]  /*ace0*/  FFMA.FTZ R25, R14, R2, -R7 ;  /* 0x000000020e197223 */ /* 0x000fe40000010807 */
[----:B------:R-:W-:Y:S02]  /*acf0*/  IMAD.U32 R2, R35, 0x10000, RZ ;  /* 0x0001000023027824 */ /* 0x000fe400078e00ff */
[----:B------:R-:W-:-:S02]  /*ad00*/  FFMA.FTZ R26, R13, R4, R8 ;  /* 0x000000040d1a7223 */ /* 0x000fc40000010008 */
[----:B------:R-:W-:Y:S02]  /*ad10*/  FMUL.FTZ R4, R5, R6 ;  /* 0x0000000605047220 */ /* 0x000fe40000410000 */
[----:B------:R-:W-:Y:S01]  /*ad20*/  FFMA.FTZ R24, R14, R0, R3 ;  /* 0x000000000e187223 */ /* 0x000fe20000010003 */
[----:B------:R-:W-:Y:S01]  /*ad30*/  LOP3.LUT R3, R35, 0xffff0000, RZ, 0xc0, !PT ;  /* 0xffff000023037812 */ /* 0x000fe200078ec0ff */
[-C--:B------:R-:W-:Y:S01]  /*ad40*/  FMUL.FTZ R9, R5, R2.reuse ;  /* 0x0000000205097220 */ /* 0x080fe20000410000 */
[----:B------:R-:W-:Y:S01]  /*ad50*/  SHF.L.U32 R5, R33, 0x10, RZ ;  /* 0x0000001021057819 */ /* 0x000fe200000006ff */
[----:B------:R-:W-:Y:S01]  /*ad60*/  FFMA.FTZ R15, R16, R2, -R4 ;  /* 0x00000002100f7223 */ /* 0x000fe20000010804 */
[----:B------:R-:W-:Y:S01]  /*ad70*/  LOP3.LUT R0, R31, 0xffff0000, RZ, 0xc0, !PT ;  /* 0xffff00001f007812 */ /* 0x000fe200078ec0ff */
[----:B------:R-:W-:Y:S01]  /*ad80*/  FMUL.FTZ R7, R10, R3 ;  /* 0x000000030a077220 */ /* 0x000fe20000410000 */
[----:B------:R-:W-:Y:S01]  /*ad90*/  SHF.L.U32 R2, R36, 0x10, RZ ;  /* 0x0000001024027819 */ /* 0x000fe200000006ff */
[----:B------:R-:W-:-:S02]  /*ada0*/  FMUL.FTZ R4, R11, R5 ;  /* 0x000000050b047220 */ /* 0x000fc40000410000 */
[----:B------:R-:W-:Y:S02]  /*adb0*/  FMUL.FTZ R8, R10, R0 ;  /* 0x000000000a087220 */ /* 0x000fe40000410000 */
[----:B------:R-:W-:Y:S02]  /*adc0*/  FFMA.FTZ R14, R16, R6, R9 ;  /* 0x00000006100e7223 */ /* 0x000fe40000010009 */
[----:B------:R-:W-:Y:S02]  /*add0*/  FMUL.FTZ R6, R11, R2 ;  /* 0x000000020b067220 */ /* 0x000fe40000410000 */
[----:B------:R-:W-:Y:S01]  /*ade0*/  FFMA.FTZ R13, R17, R0, R7 ;  /* 0x00000000110d7223 */ /* 0x000fe20000010007 */
[----:B------:R-:W-:Y:S01]  /*adf0*/  LOP3.LUT R0, R33, 0xffff0000, RZ, 0xc0, !PT ;  /* 0xffff000021007812 */ /* 0x000fe200078ec0ff */
[----:B------:R-:W-:Y:S01]  /*ae00*/  FFMA.FTZ R11, R20, R2, -R4 ;  /* 0x00000002140b7223 */ /* 0x000fe20000010804 */
[----:B------:R-:W-:Y:S01]  /*ae10*/  LOP3.LUT R2, R32, 0xffff0000, RZ, 0xc0, !PT ;  /* 0xffff000020027812 */ /* 0x000fe200078ec0ff */
[----:B------:R-:W-:Y:S01]  /*ae20*/  FFMA.FTZ R10, R17, R3, -R8 ;  /* 0x00000003110a7223 */ /* 0x000fe20000010808 */
[----:B------:R-:W-:Y:S01]  /*ae30*/  LOP3.LUT R4, R37, 0xffff0000, RZ, 0xc0, !PT ;  /* 0xffff000025047812 */ /* 0x000fe200078ec0ff */
[----:B------:R-:W-:Y:S01]  /*ae40*/  FFMA.FTZ R12, R20, R5, R6 ;  /* 0x00000005140c7223 */ /* 0x000fe20000010006 */
[----:B------:R-:W-:Y:S01]  /*ae50*/  LOP3.LUT R3, R36, 0xffff0000, RZ, 0xc0, !PT ;  /* 0xffff000024037812 */ /* 0x000fe200078ec0ff */
[----:B------:R-:W-:Y:S01]  /*ae60*/  FMUL.FTZ R8, R19, R2 ;  /* 0x0000000213087220 */ /* 0x000fe20000410000 */
[----:B------:R-:W-:Y:S01]  /*ae70*/  F2FP.BF16.PACK_AB R10, R10, R15 ;  /* 0x0000000f0a0a723e */ /* 0x000fe200000010ff */
[----:B------:R-:W-:-:S02]  /*ae80*/  FMUL.FTZ R6, R18, R0 ;  /* 0x0000000012067220 */ /* 0x000fc40000410000 */
[-C--:B------:R-:W-:Y:S02]  /*ae90*/  FMUL.FTZ R7, R19, R4.reuse ;  /* 0x0000000413077220 */ /* 0x080fe40000410000 */
[----:B------:R-:W-:Y:S02]  /*aea0*/  FMUL.FTZ R5, R18, R3 ;  /* 0x0000000312057220 */ /* 0x000fe40000410000 */
[C---:B------:R-:W-:Y:S01]  /*aeb0*/  FFMA.FTZ R9, R22.reuse, R4, -R8 ;  /* 0x0000000416097223 */ /* 0x040fe20000010808 */
[----:B------:R-:W-:Y:S01]  /*aec0*/  F2FP.BF16.PACK_AB R8, R27, R29 ;  /* 0x0000001d1b08723e */ /* 0x000fe200000010ff */
[----:B------:R-:W-:Y:S01]  /*aed0*/  FFMA.FTZ R3, R21, R3, -R6 ;  /* 0x0000000315037223 */ /* 0x000fe20000010806 */
[----:B------:R-:W-:Y:S01]  /*aee0*/  F2FP.BF16.PACK_AB R6, R13, R14 ;  /* 0x0000000e0d06723e */ /* 0x000fe200000010ff */
[----:B------:R-:W-:Y:S01]  /*aef0*/  FFMA.FTZ R2, R22, R2, R7 ;  /* 0x0000000216027223 */ /* 0x000fe20000010007 */
[----:B------:R-:W-:Y:S01]  /*af00*/  F2FP.BF16.PACK_AB R9, R9, R25 ;  /* 0x000000190909723e */ /* 0x000fe200000010ff */
[----:B------:R-:W-:Y:S01]  /*af10*/  FFMA.FTZ R0, R21, R0, R5 ;  /* 0x0000000015007223 */ /* 0x000fe20000010005 */
[----:B------:R-:W-:-:S02]  /*af20*/  F2FP.BF16.PACK_AB R11, R3, R11 ;  /* 0x0000000b030b723e */ /* 0x000fc400000010ff */
[----:B------:R-:W-:Y:S02]  /*af30*/  F2FP.BF16.PACK_AB R4, R26, R28 ;  /* 0x0000001c1a04723e */ /* 0x000fe400000010ff */
[----:B------:R-:W-:Y:S01]  /*af40*/  F2FP.BF16.PACK_AB R5, R2, R24 ;  /* 0x000000180205723e */ /* 0x000fe200000010ff */
[----:B------:R1:W-:Y:S01]  /*af50*/  STS.128 [R198+0x10080], R8 ;  /* 0x01008008c6007388 */ /* 0x0003e20000000c00 */
[----:B------:R-:W-:-:S05]  /*af60*/  F2FP.BF16.PACK_AB R7, R0, R12 ;  /* 0x0000000c0007723e */ /* 0x000fca00000010ff */
[----:B------:R1:W-:Y:S02]  /*af70*/  STS.128 [R23+0x10080], R4 ;  /* 0x0100800417007388 */ /* 0x0003e40000000c00 */
.L_x_250:
[----:B------:R-:W-:Y:S05]  /*af80*/  BSYNC B0 ;  /* 0x0000000000007941 */ /* 0x000fea0003800000 */
.L_x_249:
[----:B------:R-:W-:-:S13]  /*af90*/  ISETP.GE.AND P0, PT, R136, c[0x0][0x27c], PT ;  /* 0x00009f0088007a0c */ /* 0x000fda0003f06270 */
[----:B------:R-:W-:Y:S05]  /*afa0*/  @P0 BRA `(.L_x_248) ;  /* 0x0000059000000947 */ /* 0x000fea0003800000 */
[----:B------:R-:W2:Y:S04]  /*afb0*/  LDL R2, [R1] ;  /* 0x0000000001027983 */ /* 0x000ea80000100800 */
[----:B------:R-:W3:Y:S01]  /*afc0*/  LDL R49, [R1+0x1c] ;  /* 0x00001c0001317983 */ /* 0x000ee20000100800 */
[----:B------:R-:W-:-:S04]  /*afd0*/  MOV R0, c[0x0][0x27c] ;  /* 0x00009f0000007a02 */ /* 0x000fc80000000f00 */
[----:B--2---:R-:W-:-:S04]  /*afe0*/  LEA.HI R0, R0, R2, RZ, 0x1d ;  /* 0x0000000200007211 */ /* 0x004fc800078fe8ff */
[----:B------:R-:W-:Y:S01]  /*aff0*/  SHF.R.S32.HI R2, RZ, 0x1f, R0 ;  /* 0x0000001fff027819 */ /* 0x000fe20000011400 */
[----:B------:R-:W-:Y:S01]  /*b000*/  IMAD.SHL.U32 R3, R0, 0x8, RZ ;  /* 0x0000000800037824 */ /* 0x000fe200078e00ff */
[----:B-1-3--:R-:W1:Y:S02]  /*b010*/  LDS.128 R8, [R49] ;  /* 0x0000000031087984 */ /* 0x00ae640000000c00 */
[----:B------:R-:W-:Y:S02]  /*b020*/  LEA.HI R0, R2, R0, RZ, 0x3 ;  /* 0x0000000002007211 */ /* 0x000fe400078f18ff */
[----:B------:R-:W-:Y:S02]  /*b030*/  LOP3.LUT R2, R218, 0x38, R3, 0xf8, !PT ;  /* 0x00000038da027812 */ /* 0x000fe400078ef803 */
[----:B------:R-:W-:Y:S02]  /*b040*/  SHF.L.U32 R0, R0, 0xa, RZ ;  /* 0x0000000a00007819 */ /* 0x000fe400000006ff */
[----:B------:R-:W-:-:S02]  /*b050*/  LOP3.LUT R2, R2, R50, RZ, 0x3c, !PT ;  /* 0x0000003202027212 */ /* 0x000fc400078e3cff */
        /* <DEDUP_REMOVED lines=54> */
[C---:B------:R-:W-:Y:S01]  /*b3c0*/  FFMA.FTZ R11, R20.reuse, R2, -R4 ;  /* 0x00000002140b7223 */ /* 0x040fe20000010804 */
        /* <DEDUP_REMOVED lines=20> */
[----:B------:R1:W-:Y:S01]  /*b510*/  STS.128 [R49], R8 ;  /* 0x0000000831007388 */ /* 0x0003e20000000c00 */
[----:B------:R-:W-:-:S05]  /*b520*/  F2FP.BF16.PACK_AB R7, R0, R12 ;  /* 0x0000000c0007723e */ /* 0x000fca00000010ff */
[----:B------:R1:W-:Y:S02]  /*b530*/  STS.128 [R23+0x10080], R4 ;  /* 0x0100800417007388 */ /* 0x0003e40000000c00 */
.L_x_248:
[----:B------:R-:W-:Y:S05]  /*b540*/  BSYNC B1 ;  /* 0x0000000000017941 */ /* 0x000fea0003800000 */
.L_x_247:
[----:B------:R-:W-:Y:S01]  /*b550*/  IADD3 R0, R208, 0x20, RZ ;  /* 0x00000020d0007810 */ /* 0x000fe20007ffe0ff */
[----:B------:R-:W-:Y:S03]  /*b560*/  BSSY B1, `(.L_x_251) ;  /* 0x00000c2000017945 */ /* 0x000fe60003800000 */
[----:B------:R-:W-:-:S13]  /*b570*/  ISETP.GE.AND P0, PT, R0, R46, PT ;  /* 0x0000002e0000720c */ /* 0x000fda0003f06270 */
[----:B------:R-:W-:Y:S05]  /*b580*/  @P0 BRA `(.L_x_252) ;  /* 0x00000bf000000947 */ /* 0x000fea0003800000 */
[----:B------:R2:W5:Y:S01]  /*b590*/  LDL R50, [R1+0xc] ;  /* 0x00000c0001327983 */ /* 0x0005620000100800 */
[----:B------:R-:W-:Y:S01]  /*b5a0*/  ISETP.GE.AND P0, PT, R134, c[0x0][0x27c], PT ;  /* 0x00009f0086007a0c */ /* 0x000fe20003f06270 */
[----:B------:R-:W-:Y:S01]  /*b5b0*/  BSSY B0, `(.L_x_253) ;  /* 0x0000061000007945 */ /* 0x000fe20003800000 */
[C---:B------:R-:W-:Y:S02]  /*b5c0*/  IADD3 R51, R208.reuse, 0x20, RZ ;  /* 0x00000020d0337810 */ /* 0x040fe40007ffe0ff */
[----:B------:R-:W-:-:S03]  /*b5d0*/  IADD3 R52, R208, 0x20, RZ ;  /* 0x00000020d0347810 */ /* 0x000fc60007ffe0ff */
[----:B------:R-:W-:Y:S02]  /*b5e0*/  IMAD.SHL.U32 R51, R51, 0x40, RZ ;  /* 0x0000004033337824 */ /* 0x000fe400078e00ff */
[----:B------:R-:W-:-:S03]  /*b5f0*/  IMAD.SHL.U32 R52, R52, 0x40, RZ ;  /* 0x0000004034347824 */ /* 0x000fc600078e00ff */
[----:B------:R-:W-:Y:S02]  /*b600*/  LOP3.LUT R51, R51, 0x1c0, RZ, 0xc0, !PT ;  /* 0x000001c033337812 */ /* 0x000fe400078ec0ff */
[----:B------:R-:W-:Y:S02]  /*b610*/  LOP3.LUT R52, R52, 0x1c0, RZ, 0xc0, !PT ;  /* 0x000001c034347812 */ /* 0x000fe400078ec0ff */
[----:B------:R-:W-:Y:S01]  /*b620*/  SHF.R.U32.HI R51, RZ, 0x3, R51 ;  /* 0x00000003ff337819 */ /* 0x000fe20000011633 */
[----:B------:R-:W-:Y:S05]  /*b630*/  @P0 BRA `(.L_x_254) ;  /* 0x0000058000000947 */ /* 0x000fea0003800000 */
[----:B-1----:R-:W3:Y:S01]  /*b640*/  LDL R49, [R1+0x28] ;  /* 0x0000280001317983 */ /* 0x002ee20000100800 */
[----:B------:R-:W-:-:S04]  /*b650*/  MOV R0, c[0x0][0x27c] ;  /* 0x00009f0000007a02 */ /* 0x000fc80000000f00 */
        /* <DEDUP_REMOVED lines=8> */
[----:B-----5:R-:W-:Y:S02]  /*b6e0*/  IADD3 R0, R2, R0, R50 ;  /* 0x0000000002007210 */ /* 0x020fe40007ffe032 */
[----:B------:R-:W-:-:S03]  /*b6f0*/  SHF.L.U32 R2, R30, 0x10, RZ ;  /* 0x000000101e027819 */ /* 0x000fc600000006ff */
[----:B------:R-:W-:Y:S02]  /*b700*/  IMAD.SHL.U32 R23, R0, 0x2, RZ ;  /* 0x0000000200177824 */ /* 0x000fe400078e00ff */
[----:B------:R-:W-:-:S03]  /*b710*/  IMAD.U32 R0, R34, 0x10000, RZ ;  /* 0x0001000022007824 */ /* 0x000fc600078e00ff */
[----:B------:R-:W1:Y:S02]  /*b720*/  LDS.128 R4, [R23+0x10080] ;  /* 0x0100800017047984 */ /* 0x000e640000000c00 */
[----:B-1----:R-:W-:Y:S02]  /*b730*/  SHF.L.U32 R3, R4, 0x10, RZ ;  /* 0x0000001004037819 */ /* 0x002fe400000006ff */
[----:B------:R-:W-:Y:S02]  /*b740*/  LOP3.LUT R19, R5, 0xffff0000, RZ, 0xc0, !PT ;  /* 0xffff000005137812 */ /* 0x000fe400078ec0ff */
[----:B------:R-:W-:Y:S01]  /*b750*/  LOP3.LUT R18, R7, 0xffff0000, RZ, 0xc0, !PT ;  /* 0xffff000007127812 */ /* 0x000fe200078ec0ff */
[----:B------:R-:W-:Y:S01]  /*b760*/  FMUL.FTZ R15, R2, R3 ;  /* 0x00000003020f7220 */ /* 0x000fe20000410000 */
[----:B---3--:R-:W1:Y:S02]  /*b770*/  LDS.128 R8, [R49] ;  /* 0x0000000031087984 */ /* 0x008e640000000c00 */
[C---:B-1----:R-:W-:Y:S01]  /*b780*/  SHF.L.U32 R12, R8.reuse, 0x10, RZ ;  /* 0x00000010080c7819 */ /* 0x042fe200000006ff */
[----:B------:R-:W-:Y:S01]  /*b790*/  IMAD.U32 R14, R9, 0x10000, RZ ;  /* 0x00010000090e7824 */ /* 0x000fe200078e00ff */
[----:B------:R-:W-:Y:S01]  /*b7a0*/  LOP3.LUT R13, R8, 0xffff0000, RZ, 0xc0, !PT ;  /* 0xffff0000080d7812 */ /* 0x000fe200078ec0ff */
[----:B------:R-:W-:Y:S01]  /*b7b0*/  IMAD.U32 R20, R11, 0x10000, RZ ;  /* 0x000100000b147824 */ /* 0x000fe200078e00ff */
[----:B------:R-:W-:Y:S01]  /*b7c0*/  LOP3.LUT R8, R4, 0xffff0000, RZ, 0xc0, !PT ;  /* 0xffff000004087812 */ /* 0x000fe200078ec0ff */
[----:B------:R-:W-:Y:S01]  /*b7d0*/  FFMA.FTZ R29, R0, R12, -R15 ;  /* 0x0000000c001d7223 */ /* 0x000fe2000001080f */
[----:B------:R-:W-:Y:S01]  /*b7e0*/  LOP3.LUT R22, R9, 0xffff0000, RZ, 0xc0, !PT ;  /* 0xffff000009167812 */ /* 0x000fe200078ec0ff */
[----:B------:R-:W-:Y:S01]  /*b7f0*/  IMAD.U32 R9, R5, 0x10000, RZ ;  /* 0x0001000005097824 */ /* 0x000fe200078e00ff */
[----:B------:R-:W-:-:S02]  /*b800*/  LOP3.LUT R4, R30, 0xffff0000, RZ, 0xc0, !PT ;  /* 0xffff00001e047812 */ /* 0x000fc400078ec0ff */
[C---:B------:R-:W-:Y:S02]  /*b810*/  SHF.L.U32 R16, R10.reuse, 0x10, RZ ;  /* 0x000000100a107819 */ /* 0x040fe400000006ff */
[----:B------:R-:W-:Y:S02]  /*b820*/  LOP3.LUT R17, R10, 0xffff0000, RZ, 0xc0, !PT ;  /* 0xffff00000a117812 */ /* 0x000fe400078ec0ff */
[C---:B------:R-:W-:Y:S02]  /*b830*/  SHF.L.U32 R5, R6.reuse, 0x10, RZ ;  /* 0x0000001006057819 */ /* 0x040fe400000006ff */
[----:B------:R-:W-:Y:S01]  /*b840*/  LOP3.LUT R10, R6, 0xffff0000, RZ, 0xc0, !PT ;  /* 0xffff0000060a7812 */ /* 0x000fe200078ec0ff */
[----:B------:R-:W-:Y:S01]  /*b850*/  FMUL.FTZ R6, R0, R3 ;  /* 0x0000000300067220 */ /* 0x000fe20000410000 */
[----:B------:R-:W-:Y:S01]  /*b860*/  LOP3.LUT R21, R11, 0xffff0000, RZ, 0xc0, !PT ;  /* 0xffff00000b157812 */ /* 0x000fe200078ec0ff */
[----:B------:R-:W-:Y:S01]  /*b870*/  IMAD.U32 R11, R7, 0x10000, RZ ;  /* 0x00010000070b7824 */ /* 0x000fe200078e00ff */
[----:B------:R-:W-:Y:S01]  /*b880*/  LOP3.LUT R3, R34, 0xffff0000, RZ, 0xc0, !PT ;  /* 0xffff000022037812 */ /* 0x000fe200078ec0ff */
[----:B------:R-:W-:Y:S01]  /*b890*/  FMUL.FTZ R7, R4, R8 ;  /* 0x0000000804077220 */ /* 0x000fe20000410000 */
[----:B------:R-:W-:Y:S01]  /*b8a0*/  SHF.L.U32 R0, R32, 0x10, RZ ;  /* 0x0000001020007819 */ /* 0x000fe200000006ff */
[----:B------:R-:W-:Y:S01]  /*b8b0*/  FFMA.FTZ R28, R2, R12, R6 ;  /* 0x0000000c021c7223 */ /* 0x000fe20000010006 */
[----:B------:R-:W-:Y:S01]  /*b8c0*/  SHF.L.U32 R6, R31, 0x10, RZ ;  /* 0x000000101f067819 */ /* 0x000fe200000006ff */
[----:B------:R-:W-:-:S02]  /*b8d0*/  FFMA.FTZ R27, R3, R13, -R7 ;  /* 0x0000000d031b7223 */ /* 0x000fc40000010807 */
[----:B------:R-:W-:Y:S02]  /*b8e0*/  IMAD.U32 R2, R37, 0x10000, RZ ;  /* 0x0001000025027824 */ /* 0x000fe400078e00ff */
[-C--:B------:R-:W-:Y:S02]  /*b8f0*/  FMUL.FTZ R7, R0, R9.reuse ;  /* 0x0000000900077220 */ /* 0x080fe40000410000 */
[----:B------:R-:W-:Y:S02]  /*b900*/  FMUL.FTZ R8, R3, R8 ;  /* 0x0000000803087220 */ /* 0x000fe40000410000 */
[C---:B------:R-:W-:Y:S02]  /*b910*/  FMUL.FTZ R3, R2.reuse, R9 ;  /* 0x0000000902037220 */ /* 0x040fe40000410000 */
[----:B------:R-:W-:Y:S02]  /*b920*/  FFMA.FTZ R25, R2, R14, -R7 ;  /* 0x0000000e02197223 */ /* 0x000fe40000010807 */
[----:B------:R-:W-:-:S02]  /*b930*/  IMAD.U32 R2, R35, 0x10000, RZ ;  /* 0x0001000023027824 */ /* 0x000fc400078e00ff */
[----:B------:R-:W-:Y:S02]  /*b940*/  FFMA.FTZ R26, R4, R13, R8 ;  /* 0x0000000d041a7223 */ /* 0x000fe40000010008 */
[-C--:B------:R-:W-:Y:S02]  /*b950*/  FMUL.FTZ R4, R6, R5.reuse ;  /* 0x0000000506047220 */ /* 0x080fe40000410000 */
[----:B------:R-:W-:Y:S01]  /*b960*/  FFMA.FTZ R24, R0, R14, R3 ;  /* 0x0000000e00187223 */ /* 0x000fe20000010003 */
[----:B------:R-:W-:Y:S01]  /*b970*/  LOP3.LUT R3, R35, 0xffff0000, RZ, 0xc0, !PT ;  /* 0xffff000023037812 */ /* 0x000fe200078ec0ff */
[C---:B------:R-:W-:Y:S01]  /*b980*/  FMUL.FTZ R9, R2.reuse, R5 ;  /* 0x0000000502097220 */ /* 0x040fe20000410000 */
        /* <DEDUP_REMOVED lines=9> */
[-C--:B------:R-:W-:Y:S01]  /*ba20*/  FFMA.FTZ R13, R0, R17.reuse, R7 ;  /* 0x00000011000d7223 */ /* 0x080fe20000010007 */
[----:B------:R-:W-:Y:S01]  /*ba30*/  LOP3.LUT R0, R33, 0xffff0000, RZ, 0xc0, !PT ;  /* 0xffff000021007812 */ /* 0x000fe200078ec0ff */
[-C--:B------:R-:W-:Y:S01]  /*ba40*/  FFMA.FTZ R11, R2, R20.reuse, -R4 ;  /* 0x00000014020b7223 */ /* 0x080fe20000010804 */
        /* <DEDUP_REMOVED lines=8> */
[C---:B------:R-:W-:Y:S02]  /*bad0*/  FMUL.FTZ R7, R4.reuse, R19 ;  /* 0x0000001304077220 */ /* 0x040fe40000410000 */
[----:B------:R-:W-:Y:S02]  /*bae0*/  FMUL.FTZ R5, R3, R18 ;  /* 0x0000001203057220 */ /* 0x000fe40000410000 */
[----:B------:R-:W-:Y:S01]  /*baf0*/  FFMA.FTZ R9, R4, R22, -R8 ;  /* 0x0000001604097223 */ /* 0x000fe20000010808 */
        /* <DEDUP_REMOVED lines=12> */
.L_x_254:
[----:B------:R-:W-:Y:S05]  /*bbc0*/  BSYNC B0 ;  /* 0x0000000000007941 */ /* 0x000fea0003800000 */
.L_x_253:
[----:B------:R-:W-:-:S13]  /*bbd0*/  ISETP.GE.AND P0, PT, R136, c[0x0][0x27c], PT ;  /* 0x00009f0088007a0c */ /* 0x000fda0003f06270 */
[----:B------:R-:W-:Y:S05]  /*bbe0*/  @P0 BRA `(.L_x_252) ;  /* 0x0000059000000947 */ /* 0x000fea0003800000 */
[----:B------:R-:W3:Y:S04]  /*bbf0*/  LDL R2, [R1] ;  /* 0x0000000001027983 */ /* 0x000ee80000100800 */
[----:B-1----:R-:W4:Y:S01]  /*bc00*/  LDL R49, [R1+0x18] ;  /* 0x0000180001317983 */ /* 0x002f220000100800 */
[----:B------:R-:W-:-:S04]  /*bc10*/  MOV R0, c[0x0][0x27c] ;  /* 0x00009f0000007a02 */ /* 0x000fc80000000f00 */
[----:B---3--:R-:W-:-:S04]  /*bc20*/  LEA.HI R0, R0, R2, RZ, 0x1d ;  /* 0x0000000200007211 */ /* 0x008fc800078fe8ff */
[----:B------:R-:W-:Y:S01]  /*bc30*/  SHF.R.S32.HI R2, RZ, 0x1f, R0 ;  /* 0x0000001fff027819 */ /* 0x000fe20000011400 */
[----:B------:R-:W-:Y:S01]  /*bc40*/  IMAD.SHL.U32 R3, R0, 0x8, RZ ;  /* 0x0000000800037824 */ /* 0x000fe200078e00ff */
[----:B----4-:R-:W1:Y:S02]  /*bc50*/  LDS.128 R8, [R49] ;  /* 0x0000000031087984 */ /* 0x010e640000000c00 */
[----:B------:R-:W-:Y:S02]  /*bc60*/  LEA.HI R0, R2, R0, RZ, 0x3 ;  /* 0x0000000002007211 */ /* 0x000fe400078f18ff */
[----:B------:R-:W-:Y:S02]  /*bc70*/  LOP3.LUT R2, R52, 0x38, R3, 0xf8, !PT ;  /* 0x0000003834027812 */ /* 0x000fe400078ef803 */
[----:B------:R-:W-:Y:S02]  /*bc80*/  SHF.L.U32 R0, R0, 0xa, RZ ;  /* 0x0000000a00007819 */ /* 0x000fe400000006ff */
[----:B------:R-:W-:-:S02]  /*bc90*/  LOP3.LUT R2, R2, R51, RZ, 0x3c, !PT ;  /* 0x0000003302027212 */ /* 0x000fc400078e3cff */
[----:B------:R-:W-:-:S04]  /*bca0*/  LOP3.LUT R0, R0, 0x7fffe000, RZ, 0xc0, !PT ;  /* 0x7fffe00000007812 */ /* 0x000fc800078ec0ff */
[----:B-----5:R-:W-:Y:S02]  /*bcb0*/  IADD3 R0, R2, R0, R50 ;  /* 0x0000000002007210 */ /* 0x020fe40007ffe032 */
[----:B------:R-:W-:-:S03]  /*bcc0*/  SHF.L.U32 R2, R38, 0x10, RZ ;  /* 0x0000001026027819 */ /* 0x000fc600000006ff */
[----:B------:R-:W-:Y:S02]  /*bcd0*/  IMAD.SHL.U32 R23, R0, 0x2, RZ ;  /* 0x0000000200177824 */ /* 0x000fe400078e00ff */
[----:B------:R-:W-:-:S03]  /*bce0*/  IMAD.U32 R0, R39, 0x10000, RZ ;  /* 0x0001000027007824 */ /* 0x000fc600078e00ff */
[----:B------:R-:W3:Y:S01]  /*bcf0*/  LDS.128 R4, [R23+0x10080] ;  /* 0x0100800017047984 */ /* 0x000ee20000000c00 */
        /* <DEDUP_REMOVED lines=8> */
[C---:B---3--:R-:W-:Y:S01]  /*bd80*/  SHF.L.U32 R3, R4.reuse, 0x10, RZ ;  /* 0x0000001004037819 */ /* 0x048fe200000006ff */
[----:B------:R-:W-:Y:S01]  /*bd90*/  IMAD.U32 R9, R5, 0x10000, RZ ;  /* 0x0001000005097824 */ /* 0x000fe200078e00ff */
[----:B------:R-:W-:Y:S01]  /*bda0*/  LOP3.LUT R8, R4, 0xffff0000, RZ, 0xc0, !PT ;  /* 0xffff000004087812 */ /* 0x000fe200078ec0ff */
[----:B------:R-:W-:Y:S01]  /*bdb0*/  IMAD.U32 R11, R7, 0x10000, RZ ;  /* 0x00010000070b7824 */ /* 0x000fe200078e00ff */
[----:B------:R-:W-:Y:S01]  /*bdc0*/  LOP3.LUT R4, R38, 0xffff0000, RZ, 0xc0, !PT ;  /* 0xffff000026047812 */ /* 0x000fe200078ec0ff */
[-C--:B------:R-:W-:Y:S01]  /*bdd0*/  FMUL.FTZ R15, R2, R3.reuse ;  /* 0x00000003020f7220 */ /* 0x080fe20000410000 */
[----:B------:R-:W-:Y:S02]  /*bde0*/  LOP3.LUT R19, R5, 0xffff0000, RZ, 0xc0, !PT ;  /* 0xffff000005137812 */ /* 0x000fe400078ec0ff */
[----:B------:R-:W-:Y:S01]  /*bdf0*/  SHF.L.U32 R5, R6, 0x10, RZ ;  /* 0x0000001006057819 */ /* 0x000fe200000006ff */
[----:B------:R-:W-:Y:S01]  /*be00*/  FFMA.FTZ R29, R0, R12, -R15 ;  /* 0x0000000c001d7223 */ /* 0x000fe2000001080f */
        /* <DEDUP_REMOVED lines=10> */
[-C--:B------:R-:W-:Y:S02]  /*beb0*/  FMUL.FTZ R7, R0, R9.reuse ;  /* 0x0000000900077220 */ /* 0x080fe40000410000 */
[----:B------:R-:W-:Y:S02]  /*bec0*/  FMUL.FTZ R8, R3, R8 ;  /* 0x0000000803087220 */ /* 0x000fe40000410000 */
[C---:B------:R-:W-:Y:S02]  /*bed0*/  FMUL.FTZ R3, R2.reuse, R9 ;  /* 0x0000000902037220 */ /* 0x040fe40000410000 */
[----:B------:R-:W-:Y:S02]  /*bee0*/  FFMA.FTZ R25, R2, R14, -R7 ;  /* 0x0000000e02197223 */ /* 0x000fe40000010807 */
[----:B------:R-:W-:Y:S02]  /*bef0*/  IMAD.U32 R2, R43, 0x10000, RZ ;  /* 0x000100002b027824 */ /* 0x000fe400078e00ff */
[----:B------:R-:W-:-:S02]  /*bf00*/  FFMA.FTZ R26, R4, R13, R8 ;  /* 0x0000000d041a7223 */ /* 0x000fc40000010008 */
[-C--:B------:R-:W-:Y:S02]  /*bf10*/  FMUL.FTZ R4, R6, R5.reuse ;  /* 0x0000000506047220 */ /* 0x080fe40000410000 */
[----:B------:R-:W-:Y:S01]  /*bf20*/  FFMA.FTZ R24, R0, R14, R3 ;  /* 0x0000000e00187223 */ /* 0x000fe20000010003 */
[----:B------:R-:W-:Y:S01]  /*bf30*/  LOP3.LUT R3, R43, 0xffff0000, RZ, 0xc0, !PT ;  /* 0xffff00002b037812 */ /* 0x000fe200078ec0ff */
[----:B------:R-:W-:Y:S01]  /*bf40*/  FMUL.FTZ R9, R2, R5 ;  /* 0x0000000502097220 */ /* 0x000fe20000410000 */
        /* <DEDUP_REMOVED lines=35> */
.L_x_252:
[----:B------:R-:W-:Y:S05]  /*c180*/  BSYNC B1 ;  /* 0x0000000000017941 */ /* 0x000fea0003800000 */
.L_x_251:
[----:B------:R-:W-:Y:S01]  /*c190*/  IADD3 R0, R208, 0x40, RZ ;  /* 0x00000040d0007810 */ /* 0x000fe20007ffe0ff */
[----:B------:R-:W-:Y:S03]  /*c1a0*/  BSSY B1, `(.L_x_255) ;  /* 0x00000c2000017945 */ /* 0x000fe60003800000 */
[----:B------:R-:W-:-:S13]  /*c1b0*/  ISETP.GE.AND P0, PT, R0, R46, PT ;  /* 0x0000002e0000720c */ /* 0x000fda0003f06270 */
[----:B------:R-:W-:Y:S05]  /*c1c0*/  @P0 BRA `(.L_x_256) ;  /* 0x00000bf000000947 */ /* 0x000fea0003800000 */
[----:B-----5:R3:W5:Y:S01]  /*c1d0*/  LDL R50, [R1+0x8] ;  /* 0x0000080001327983 */ /* 0x0207620000100800 */
        /* <DEDUP_REMOVED lines=10> */
[----:B-1----:R-:W4:Y:S01]  /*c280*/  LDL R49, [R1+0x24] ;  /* 0x0000240001317983 */ /* 0x002f220000100800 */
        /* <DEDUP_REMOVED lines=18> */
[----:B----4-:R-:W1:Y:S02]  /*c3b0*/  LDS.128 R8, [R49] ;  /* 0x0000000031087984 */ /* 0x010e640000000c00 */
        /* <DEDUP_REMOVED lines=68> */
.L_x_258:
[----:B------:R-:W-:Y:S05]  /*c800*/  BSYNC B0 ;  /* 0x0000000000007941 */ /* 0x000fea0003800000 */
.L_x_257:
[----:B------:R-:W-:-:S13]  /*c810*/  ISETP.GE.AND P0, PT, R136, c[0x0][0x27c], PT ;  /* 0x00009f0088007a0c */ /* 0x000fda0003f06270 */
[----:B------:R-:W-:Y:S05]  /*c820*/  @P0 BRA `(.L_x_256) ;  /* 0x0000059000000947 */ /* 0x000fea0003800000 */
[----:B------:R-:W4:Y:S04]  /*c830*/  LDL R2, [R1] ;  /* 0x0000000001027983 */ /* 0x000f280000100800 */
[----:B-12---:R-:W2:Y:S01]  /*c840*/  LDL R49, [R1+0x14] ;  /* 0x0000140001317983 */ /* 0x006ea20000100800 */
[----:B------:R-:W-:-:S04]  /*c850*/  MOV R0, c[0x0][0x27c] ;  /* 0x00009f0000007a02 */ /* 0x000fc80000000f00 */
[----:B----4-:R-:W-:-:S04]  /*c860*/  LEA.HI R0, R0, R2, RZ, 0x1d ;  /* 0x0000000200007211 */ /* 0x010fc800078fe8ff */
[----:B------:R-:W-:Y:S01]  /*c870*/  SHF.R.S32.HI R2, RZ, 0x1f, R0 ;  /* 0x0000001fff027819 */ /* 0x000fe20000011400 */
[----:B------:R-:W-:Y:S01]  /*c880*/  IMAD.SHL.U32 R3, R0, 0x8, RZ ;  /* 0x0000000800037824 */ /* 0x000fe200078e00ff */
[----:B--2---:R-:W1:Y:S02]  /*c890*/  LDS.128 R8, [R49] ;  /* 0x0000000031087984 */ /* 0x004e640000000c00 */
        /* <DEDUP_REMOVED lines=82> */
.L_x_256:
[----:B------:R-:W-:Y:S05]  /*cdc0*/  BSYNC B1 ;  /* 0x0000000000017941 */ /* 0x000fea0003800000 */
.L_x_255:
[----:B------:R-:W-:-:S04]  /*cdd0*/  IADD3 R0, R208, 0x60, RZ ;  /* 0x00000060d0007810 */ /* 0x000fc80007ffe0ff */
[----:B------:R-:W-:-:S13]  /*cde0*/  ISETP.GE.AND P0, PT, R0, R46, PT ;  /* 0x0000002e0000720c */ /* 0x000fda0003f06270 */
[----:B------:R-:W-:Y:S05]  /*cdf0*/  @P0 BRA `(.L_x_238) ;  /* 0x00000bf000000947 */ /* 0x000fea0003800000 */
[----:B-1----:R1:W5:Y:S01]  /*ce00*/  LDL R49, [R1+0x4] ;  /* 0x0000040001317983 */ /* 0x0023620000100800 */
[----:B------:R-:W-:Y:S01]  /*ce10*/  ISETP.GE.AND P0, PT, R134, c[0x0][0x27c], PT ;  /* 0x00009f0086007a0c */ /* 0x000fe20003f06270 */
[----:B------:R-:W-:Y:S01]  /*ce20*/  BSSY B0, `(.L_x_259) ;  /* 0x0000061000007945 */ /* 0x000fe20003800000 */
[C---:B-----5:R-:W-:Y:S02]  /*ce30*/  IADD3 R50, R208.reuse, 0x60, RZ ;  /* 0x00000060d0327810 */ /* 0x060fe40007ffe0ff */
[----:B------:R-:W-:-:S03]  /*ce40*/  IADD3 R51, R208, 0x60, RZ ;  /* 0x00000060d0337810 */ /* 0x000fc60007ffe0ff */
[----:B------:R-:W-:Y:S02]  /*ce50*/  IMAD.SHL.U32 R50, R50, 0x40, RZ ;  /* 0x0000004032327824 */ /* 0x000fe400078e00ff */
[----:B------:R-:W-:-:S03]  /*ce60*/  IMAD.SHL.U32 R51, R51, 0x40, RZ ;  /* 0x0000004033337824 */ /* 0x000fc600078e00ff */
[----:B------:R-:W-:Y:S02]  /*ce70*/  LOP3.LUT R50, R50, 0x1c0, RZ, 0xc0, !PT ;  /* 0x000001c032327812 */ /* 0x000fe400078ec0ff */
[----:B------:R-:W-:Y:S02]  /*ce80*/  LOP3.LUT R51, R51, 0x1c0, RZ, 0xc0, !PT ;  /* 0x000001c033337812 */ /* 0x000fe400078ec0ff */
[----:B------:R-:W-:Y:S01]  /*ce90*/  SHF.R.U32.HI R50, RZ, 0x3, R50 ;  /* 0x00000003ff327819 */ /* 0x000fe20000011632 */
[----:B------:R-:W-:Y:S05]  /*cea0*/  @P0 BRA `(.L_x_260) ;  /* 0x0000058000000947 */ /* 0x000fea0003800000 */
[----:B------:R-:W4:Y:S01]  /*ceb0*/  LDL R52, [R1+0x20] ;  /* 0x0000200001347983 */ /* 0x000f220000100800 */
        /* <DEDUP_REMOVED lines=13> */
[----:B------:R-:W5:Y:S02]  /*cf90*/  LDS.128 R4, [R23+0x10080] ;  /* 0x0100800017047984 */ /* 0x000f640000000c00 */
[----:B-----5:R-:W-:Y:S02]  /*cfa0*/  SHF.L.U32 R3, R4, 0x10, RZ ;  /* 0x0000001004037819 */ /* 0x020fe400000006ff */
[----:B------:R-:W-:Y:S02]  /*cfb0*/  LOP3.LUT R19, R5, 0xffff0000, RZ, 0xc0, !PT ;  /* 0xffff000005137812 */ /* 0x000fe400078ec0ff */
[----:B------:R-:W-:Y:S01]  /*cfc0*/  LOP3.LUT R18, R7, 0xffff0000, RZ, 0xc0, !PT ;  /* 0xffff000007127812 */ /* 0x000fe200078ec0ff */
[----:B------:R-:W-:Y:S01]  /*cfd0*/  FMUL.FTZ R15, R2, R3 ;  /* 0x00000003020f7220 */ /* 0x000fe20000410000 */
[----:B----4-:R-:W4:Y:S02]  /*cfe0*/  LDS.128 R8, [R52] ;  /* 0x0000000034087984 */ /* 0x010f240000000c00 */
[C---:B----4-:R-:W-:Y:S01]  /*cff0*/  SHF.L.U32 R12, R8.reuse, 0x10, RZ ;  /* 0x00000010080c7819 */ /* 0x050fe200000006ff */
        /* <DEDUP_REMOVED lines=67> */
.L_x_260:
[----:B------:R-:W-:Y:S05]  /*d430*/  BSYNC B0 ;  /* 0x0000000000007941 */ /* 0x000fea0003800000 */
.L_x_259:
[----:B------:R-:W-:-:S13]  /*d440*/  ISETP.GE.AND P0, PT, R136, c[0x0][0x27c], PT ;  /* 0x00009f0088007a0c */ /* 0x000fda0003f06270 */
[----:B------:R-:W-:Y:S05]  /*d450*/  @P0 BRA `(.L_x_238) ;  /* 0x0000059000000947 */ /* 0x000fea0003800000 */
[----:B------:R-:W5:Y:S04]  /*d460*/  LDL R2, [R1] ;  /* 0x0000000001027983 */ /* 0x000f680000100800 */
[----:B--2---:R-:W2:Y:S01]  /*d470*/  LDL R30, [R1+0x10] ;  /* 0x00001000011e7983 */ /* 0x004ea20000100800 */
[----:B------:R-:W-:-:S04]  /*d480*/  MOV R0, c[0x0][0x27c] ;  /* 0x00009f0000007a02 */ /* 0x000fc80000000f00 */
[----:B-----5:R-:W-:-:S04]  /*d490*/  LEA.HI R0, R0, R2, RZ, 0x1d ;  /* 0x0000000200007211 */ /* 0x020fc800078fe8ff */
[----:B------:R-:W-:Y:S01]  /*d4a0*/  SHF.R.S32.HI R2, RZ, 0x1f, R0 ;  /* 0x0000001fff027819 */ /* 0x000fe20000011400 */
[----:B------:R-:W-:Y:S01]  /*d4b0*/  IMAD.SHL.U32 R3, R0, 0x8, RZ ;  /* 0x0000000800037824 */ /* 0x000fe200078e00ff */
[----:B--2-4-:R-:W2:Y:S02]  /*d4c0*/  LDS.128 R8, [R30] ;  /* 0x000000001e087984 */ /* 0x014ea40000000c00 */
        /* <DEDUP_REMOVED lines=9> */
[----:B------:R-:W4:Y:S01]  /*d560*/  LDS.128 R4, [R23+0x10080] ;  /* 0x0100800017047984 */ /* 0x000f220000000c00 */
[C---:B--2---:R-:W-:Y:S01]  /*d570*/  SHF.L.U32 R12, R8.reuse, 0x10, RZ ;  /* 0x00000010080c7819 */ /* 0x044fe200000006ff */
[----:B------:R-:W-:Y:S01]  /*d580*/  IMAD.U32 R14, R9, 0x10000, RZ ;  /* 0x00010000090e7824 */ /* 0x000fe200078e00ff */
[----:B------:R-:W-:Y:S01]  /*d590*/  LOP3.LUT R13, R8, 0xffff0000, RZ, 0xc0, !PT ;  /* 0xffff0000080d7812 */ /* 0x000fe200078ec0ff */
[----:B------:R-:W-:Y:S01]  /*d5a0*/  IMAD.U32 R20, R11, 0x10000, RZ ;  /* 0x000100000b147824 */ /* 0x000fe200078e00ff */
[----:B------:R-:W-:Y:S02]  /*d5b0*/  LOP3.LUT R22, R9, 0xffff0000, RZ, 0xc0, !PT ;  /* 0xffff000009167812 */ /* 0x000fe400078ec0ff */
[C---:B------:R-:W-:Y:S02]  /*d5c0*/  SHF.L.U32 R16, R10.reuse, 0x10, RZ ;  /* 0x000000100a107819 */ /* 0x040fe400000006ff */
[----:B------:R-:W-:Y:S02]  /*d5d0*/  LOP3.LUT R17, R10, 0xffff0000, RZ, 0xc0, !PT ;  /* 0xffff00000a117812 */ /* 0x000fe400078ec0ff */
[----:B------:R-:W-:-:S02]  /*d5e0*/  LOP3.LUT R21, R11, 0xffff0000, RZ, 0xc0, !PT ;  /* 0xffff00000b157812 */ /* 0x000fc400078ec0ff */
[C---:B----4-:R-:W-:Y:S01]  /*d5f0*/  SHF.L.U32 R3, R4.reuse, 0x10, RZ ;  /* 0x0000001004037819 */ /* 0x050fe200000006ff */
        /* <DEDUP_REMOVED lines=63> */
.L_x_238:
[----:B------:R-:W-:Y:S05]  /*d9f0*/  BSYNC B2 ;  /* 0x0000000000027941 */ /* 0x000fea0003800000 */
.L_x_210:
[----:B------:R-:W-:Y:S01]  /*da00*/  IMAD R0, R47, c[0x0][0x208], RZ ;  /* 0x000082002f007a24 */ /* 0x000fe200078e02ff */
[----:B------:R-:W-:-:S04]  /*da10*/  DEPBAR.LE SB0, 0x0 ;  /* 0x000080000000791a */ /* 0x000fc80000000000 */
[C---:B------:R-:W-:Y:S01]  /*da20*/  IMAD.WIDE.U32 R2, R204.reuse, c[0x0][0x208], RZ ;  /* 0x00008200cc027a25 */ /* 0x040fe200078e00ff */
[----:B------:R-:W-:Y:S03]  /*da30*/  BAR.SYNC.DEFER_BLOCKING 0x0 ;  /* 0x0000000000007b1d */ /* 0x000fe60000010000 */
[----:B------:R-:W-:Y:S02]  /*da40*/  IMAD R0, R204, c[0x0][0x20c], R0 ;  /* 0x00008300cc007a24 */ /* 0x000fe400078e0200 */
[----:B------:R-:W-:Y:S01]  /*da50*/  IMAD.WIDE.U32 R216, R215, c[0x0][0x210], RZ ;  /* 0x00008400d7d87a25 */ /* 0x000fe200078e00ff */
[----:B------:R-:W-:Y:S03]  /*da60*/  BSSY B0, `(.L_x_261) ;  /* 0x00000cd000007945 */ /* 0x000fe60003800000 */
[----:B------:R-:W-:-:S02]  /*da70*/  IMAD.IADD R3, R3, 0x1, R0 ;  /* 0x0000000103037824 */ /* 0x000fc400078e0200 */
[----:B------:R-:W-:Y:S02]  /*da80*/  IMAD R0, R48, c[0x0][0x218], RZ ;  /* 0x0000860030007a24 */ /* 0x000fe400078e02ff */
[----:B------:R-:W-:-:S04]  /*da90*/  IMAD.WIDE.U32 R2, R203, c[0x0][0x218], R2 ;  /* 0x00008600cb027a25 */ /* 0x000fc800078e0002 */
[----:B-12-4-:R-:W-:Y:S01]  /*daa0*/  IMAD R4, R203, c[0x0][0x21c], R0 ;  /* 0x00008700cb047a24 */ /* 0x016fe200078e0200 */
[----:B------:R-:W-:Y:S01]  /*dab0*/  IADD3 R0, P0, R2, R216, RZ ;  /* 0x000000d802007210 */ /* 0x000fe20007f1e0ff */
[----:B------:R-:W-:-:S05]  /*dac0*/  IMAD R215, R215, c[0x0][0x214], R217 ;  /* 0x00008500d7d77a24 */ /* 0x000fca00078e02d9 */
[----:B------:R-:W-:Y:S01]  /*dad0*/  IADD3.X R2, R215, R3, R4, P0, !PT ;  /* 0x00000003d7027210 */ /* 0x000fe200007fe404 */
[----:B------:R-:W-:Y:S01]  /*dae0*/  LDSM.16.M88.4 R20, [R184] ;  /* 0x00000000b814783b */ /* 0x000fe20000000200 */
[----:B------:R-:W-:-:S03]  /*daf0*/  LEA R3, P0, R0, c[0x0][0x1f8], 0x1 ;  /* 0x00007e0000037a11 */ /* 0x000fc600078008ff */
[----:B------:R-:W-:Y:S01]  /*db00*/  LDSM.16.M88.4 R4, [R194] ;  /* 0x00000000c204783b */ /* 0x000fe20000000200 */
[----:B------:R-:W-:Y:S02]  /*db10*/  LEA.HI.X R2, R0, c[0x0][0x1fc], R2, 0x1, P0 ;  /* 0x00007f0000027a11 */ /* 0x000fe400000f0c02 */
[----:B------:R-:W-:Y:S01]  /*db20*/  R2P PR, R213, 0x6 ;  /* 0x00000006d5007804 */ /* 0x000fe20000000000 */
[----:B------:R1:W2:Y:S04]  /*db30*/  SHFL.IDX PT, R0, R3, RZ, 0x181f ;  /* 0x00181fff03007589 */ /* 0x0002a800000e0000 */
[----:B------:R-:W4:Y:S04]  /*db40*/  SHFL.IDX PT, R2, R2, RZ, 0x181f ;  /* 0x00181fff02027589 */ /* 0x000f2800000e0000 */
[----:B------:R-:W3:Y:S04]  /*db50*/  LDSM.16.M88.4 R24, [R184+0x800] ;  /* 0x00080000b818783b */ /* 0x000ee80000000200 */
[----:B------:R-:W-:Y:S01]  /*db60*/  LDSM.16.M88.4 R8, [R195] ;  /* 0x00000000c308783b */ /* 0x000fe20000000200 */
[----:B-1----:R-:W-:-:S02]  /*db70*/  IADD3 R3, R184, 0x20, RZ ;  /* 0x00000020b8037810 */ /* 0x002fc40007ffe0ff */
[----:B--2---:R-:W-:Y:S02]  /*db80*/  LEA R12, P0, R134, R0, 0x1 ;  /* 0x00000000860c7211 */ /* 0x004fe400078008ff */
[----:B------:R-:W-:Y:S02]  /*db90*/  @P1 IADD3 R3, R184, -0x20, RZ ;  /* 0xffffffe0b8031810 */ /* 0x000fe40007ffe0ff */
[----:B----4-:R-:W-:Y:S02]  /*dba0*/  LEA.HI.X R13, R134, R2, R135, 0x1, P0 ;  /* 0x00000002860d7211 */ /* 0x010fe400000f0c87 */
[C---:B------:R-:W-:Y:S01]  /*dbb0*/  LEA R14, P0, R205.reuse, R0, 0x1 ;  /* 0x00000000cd0e7211 */ /* 0x040fe200078008ff */
[----:B------:R-:W1:Y:S03]  /*dbc0*/  LDSM.16.M88.4 R40, [R3] ;  /* 0x000000000328783b */ /* 0x000e660000000200 */
[----:B------:R-:W-:Y:S01]  /*dbd0*/  LEA.HI.X R15, R205, R2, R209, 0x1, P0 ;  /* 0x00000002cd0f7211 */ /* 0x000fe200000f0cd1 */
[----:B-----5:R-:W2:Y:S01]  /*dbe0*/  LDSM.16.M88.4 R48, [R3+0x800] ;  /* 0x000800000330783b */ /* 0x020ea20000000200 */
[C---:B------:R-:W-:Y:S01]  /*dbf0*/  LEA R18, P0, R199.reuse, R0, 0x1 ;  /* 0x00000000c7127211 */ /* 0x040fe200078008ff */
[----:B------:R-:W-:Y:S03]  /*dc00*/  HMMA.16816.F32.BF16 R28, R4, R20, RZ ;  /* 0x00000014041c723c */ /* 0x000fe600000418ff */
[----:B------:R-:W-:-:S02]  /*dc10*/  LEA.HI.X R19, R199, R2, R211, 0x1, P0 ;  /* 0x00000002c7137211 */ /* 0x000fc400000f0cd3 */
[----:B------:R-:W-:-:S03]  /*dc20*/  ISETP.GT.AND P0, PT, R106, R208, PT ;  /* 0x000000d06a00720c */ /* 0x000fc60003f04270 */
[----:B------:R-:W-:Y:S01]  /*dc30*/  HMMA.16816.F32.BF16 R32, R4, R22, RZ ;  /* 0x000000160420723c */ /* 0x000fe200000418ff */
[----:B------:R-:W-:-:S07]  /*dc40*/  ISETP.GE.OR P1, PT, R134, c[0x0][0x1d4], !P0 ;  /* 0x0000750086007a0c */ /* 0x000fce0004726670 */
[C---:B---3--:R-:W-:Y:S06]  /*dc50*/  HMMA.16816.F32.BF16 R36, R4.reuse, R24, RZ ;  /* 0x000000180424723c */ /* 0x048fec00000418ff */
[----:B------:R-:W-:Y:S01]  /*dc60*/  @!PT LDS RZ, [RZ] ;  /* 0x00000000fffff984 */ /* 0x000fe20000000800 */
[----:B------:R-:W-:Y:S01]  /*dc70*/  @!PT LDS RZ, [RZ] ;  /* 0x00000000fffff984 */ /* 0x000fe20000000800 */
[----:B------:R-:W-:Y:S01]  /*dc80*/  @!PT LDS RZ, [RZ] ;  /* 0x00000000fffff984 */ /* 0x000fe20000000800 */
[----:B------:R3:W-:Y:S02]  /*dc90*/  LDGSTS.E.BYPASS.LTC128B.128 [R198+0x8080], [R12.64], !P1 ;  /* 0x080800000cc67fae */ /* 0x0007e4000c901d48 */
[----:B------:R-:W-:Y:S08]  /*dca0*/  HMMA.16816.F32.BF16 R20, R4, R26, RZ ;  /* 0x0000001a0414723c */ /* 0x000ff000000418ff */
[C---:B-1----:R-:W-:Y:S08]  /*dcb0*/  HMMA.16816.F32.BF16 R24, R8.reuse, R40, R28 ;  /* 0x000000280818723c */ /* 0x042ff0000004181c */
[----:B------:R-:W-:Y:S01]  /*dcc0*/  HMMA.16816.F32.BF16 R28, R8, R42, R32 ;  /* 0x0000002a081c723c */ /* 0x000fe20000041820 */
[----:B---3--:R-:W-:Y:S01]  /*dcd0*/  LEA R12, P1, R200, R0, 0x1 ;  /* 0x00000000c80c7211 */ /* 0x008fe200078208ff */
[----:B------:R-:W-:-:S06]  /*dce0*/  IMAD.MOV.U32 R0, RZ, RZ, 0x40 ;  /* 0x00000040ff007424 */ /* 0x000fcc00078e00ff */
[----:B--2---:R-:W-:Y:S01]  /*dcf0*/  HMMA.16816.F32.BF16 R32, R8, R48, R36 ;  /* 0x000000300820723c */ /* 0x004fe20000041824 */
[----:B------:R-:W-:Y:S02]  /*dd00*/  LEA.HI.X R13, R200, R2, R210, 0x1, P1 ;  /* 0x00000002c80d7211 */ /* 0x000fe400008f0cd2 */
[----:B------:R-:W-:Y:S02]  /*dd10*/  ISETP.GE.OR P1, PT, R136, c[0x0][0x1d4], !P0 ;  /* 0x0000750088007a0c */ /* 0x000fe40004726670 */
[----:B------:R-:W-:Y:S02]  /*dd20*/  SEL R0, R0, 0xffffffc0, !P2 ;  /* 0xffffffc000007807 */ /* 0x000fe40005000000 */
[----:B------:R-:W-:-:S03]  /*dd30*/  IADD3 R2, R3, 0x3000, RZ ;  /* 0x0000300003027810 */ /* 0x000fc60007ffe0ff */
[--C-:B------:R-:W-:Y:S02]  /*dd40*/  IMAD.IADD R16, R184, 0x1, R0.reuse ;  /* 0x00000001b8107824 */ /* 0x100fe400078e0200 */
[----:B------:R-:W-:-:S04]  /*dd50*/  IMAD.IADD R185, R2, 0x1, R0 ;  /* 0x0000000102b97824 */ /* 0x000fc800078e0200 */
[----:B------:R1:W-:Y:S01]  /*dd60*/  LDGSTS.E.BYPASS.LTC128B.128 [R198+0x9080], [R14.64], !P1 ;  /* 0x090800000ec67fae */ /* 0x0003e2000c901d48 */
[----:B------:R-:W-:Y:S02]  /*dd70*/  ISETP.GE.OR P1, PT, R199, c[0x0][0x1d4], !P0 ;  /* 0x00007500c7007a0c */ /* 0x000fe40004726670 */
[----:B------:R-:W-:-:S11]  /*dd80*/  ISETP.GE.OR P0, PT, R200, c[0x0][0x1d4], !P0 ;  /* 0x00007500c8007a0c */ /* 0x000fd60004706670 */
[----:B------:R2:W-:Y:S04]  /*dd90*/  LDGSTS.E.BYPASS.LTC128B.128 [R198+0xa080], [R18.64], !P1 ;  /* 0x0a08000012c67fae */ /* 0x0005e8000c901d48 */
[----:B------:R1:W-:Y:S01]  /*dda0*/  LDGSTS.E.BYPASS.LTC128B.128 [R198+0xb080], [R12.64], !P0 ;  /* 0x0b0800000cc67fae */ /* 0x0003e2000c101d48 */
[----:B------:R-:W-:-:S03]  /*ddb0*/  ISETP.GT.AND P0, PT, R56, R214, PT ;  /* 0x000000d63800720c */ /* 0x000fc60003f04270 */
[----:B------:R-:W-:Y:S04]  /*ddc0*/  LDSM.16.M88.4 R4, [R197] ;  /* 0x00000000c504783b */ /* 0x000fe80000000200 */
[----:B------:R-:W3:Y:S04]  /*ddd0*/  LDSM.16.M88.4 R44, [R16] ;  /* 0x00000000102c783b */ /* 0x000ee80000000200 */
[----:B------:R-:W4:Y:S04]  /*dde0*/  LDSM.16.M88.4 R52, [R16+0x800] ;  /* 0x000800001034783b */ /* 0x000f280000000200 */
[----:B------:R-:W-:Y:S04]  /*ddf0*/  LDSM.16.M88.4 R36, [R185+-0x3000] ;  /* 0xffd00000b924783b */ /* 0x000fe80000000200 */
[----:B------:R-:W-:Y:S04]  /*de00*/  LDSM.16.M88.4 R40, [R184+0x1000] ;  /* 0x00100000b828783b */ /* 0x000fe80000000200 */
[----:B------:R-:W0:Y:S01]  /*de10*/  LDGDEPBAR ;  /* 0x00000000000079af */ /* 0x000e220000000000 */
[----:B-1----:R-:W-:Y:S03]  /*de20*/  HMMA.16816.F32.BF16 R12, R8, R50, R20 ;  /* 0x00000032080c723c */ /* 0x002fe60000041814 */
[----:B------:R-:W1:Y:S04]  /*de30*/  LDSM.16.M88.4 R8, [R196] ;  /* 0x00000000c408783b */ /* 0x000e680000000200 */
[----:B------:R-:W1:Y:S01]  /*de40*/  LDSM.16.M88.4 R48, [R185+-0x2800] ;  /* 0xffd80000b930783b */ /* 0x000e620000000200 */
[C---:B---3--:R-:W-:Y:S03]  /*de50*/  HMMA.16816.F32.BF16 R20, R4.reuse, R44, R24 ;  /* 0x0000002c0414723c */ /* 0x048fe60000041818 */
[----:B------:R-:W-:Y:S05]  /*de60*/  LDSM.16.M88.4 R24, [R3+0x1000] ;  /* 0x001000000318783b */ /* 0x000fea0000000200 */
[C---:B------:R-:W-:Y:S01]  /*de70*/  HMMA.16816.F32.BF16 R28, R4.reuse, R46, R28 ;  /* 0x0000002e041c723c */ /* 0x040fe2000004181c */
[----:B------:R-:W-:Y:S07]  /*de80*/  LDSM.16.M88.4 R44, [R3+0x1800] ;  /* 0x00180000032c783b */ /* 0x000fee0000000200 */
[C---:B----4-:R-:W-:Y:S08]  /*de90*/  HMMA.16816.F32.BF16 R32, R4.reuse, R52, R32 ;  /* 0x000000340420723c */ /* 0x050ff00000041820 */
[----:B------:R-:W-:Y:S01]  /*dea0*/  HMMA.16816.F32.BF16 R12, R4, R54, R12 ;  /* 0x00000036040c723c */ /* 0x000fe2000004180c */
[----:B------:R-:W3:Y:S04]  /*deb0*/  LDSM.16.M88.4 R4, [R194+0x4000] ;  /* 0x00400000c204783b */ /* 0x000ee80000000200 */
[----:B------:R-:W4:Y:S03]  /*dec0*/  LDSM.16.M88.4 R52, [R184+0x1800] ;  /* 0x00180000b834783b */ /* 0x000f260000000200 */
[C---:B-1----:R-:W-:Y:S08]  /*ded0*/  HMMA.16816.F32.BF16 R20, R8.reuse, R36, R20 ;  /* 0x000000240814723c */ /* 0x042ff00000041814 */
[C---:B------:R-:W-:Y:S01]  /*dee0*/  HMMA.16816.F32.BF16 R28, R8.reuse, R38, R28 ;  /* 0x00000026081c723c */ /* 0x040fe2000004181c */
[----:B------:R-:W-:Y:S07]  /*def0*/  LDSM.16.M88.4 R36, [R16+0x1000] ;  /* 0x001000001024783b */ /* 0x000fee0000000200 */
[C---:B------:R-:W-:Y:S08]  /*df00*/  HMMA.16816.F32.BF16 R32, R8.reuse, R48, R32 ;  /* 0x000000300820723c */ /* 0x040ff00000041820 */
[----:B------:R-:W-:Y:S01]  /*df10*/  HMMA.16816.F32.BF16 R12, R8, R50, R12 ;  /* 0x00000032080c723c */ /* 0x000fe2000004180c */
[----:B------:R-:W1:Y:S04]  /*df20*/  LDSM.16.M88.4 R8, [R195+0x4000] ;  /* 0x00400000c308783b */ /* 0x000e680000000200 */
[----:B------:R-:W-:Y:S03]  /*df30*/  LDSM.16.M88.4 R48, [R16+0x1800] ;  /* 0x001800001030783b */ /* 0x000fe60000000200 */
[C---:B---3--:R-:W-:Y:S08]  /*df40*/  HMMA.16816.F32.BF16 R20, R4.reuse, R40, R20 ;  /* 0x000000280414723c */ /* 0x048ff00000041814 */
[C---:B------:R-:W-:Y:S01]  /*df50*/  HMMA.16816.F32.BF16 R28, R4.reuse, R42, R28 ;  /* 0x0000002a041c723c */ /* 0x040fe2000004181c */
[----:B------:R-:W-:Y:S07]  /*df60*/  LDSM.16.M88.4 R40, [R185+-0x1800] ;  /* 0xffe80000b928783b */ /* 0x000fee0000000200 */
[C---:B----4-:R-:W-:Y:S08]  /*df70*/  HMMA.16816.F32.BF16 R32, R4.reuse, R52, R32 ;  /* 0x000000340420723c */ /* 0x050ff00000041820 */
[----:B------:R-:W-:Y:S01]  /*df80*/  HMMA.16816.F32.BF16 R12, R4, R54, R12 ;  /* 0x00000036040c723c */ /* 0x000fe2000004180c */
[----:B------:R-:W3:Y:S04]  /*df90*/  LDSM.16.M88.4 R4, [R197+0x4000] ;  /* 0x00400000c504783b */ /* 0x000ee80000000200 */
[----:B------:R-:W-:Y:S03]  /*dfa0*/  LDSM.16.M88.4 R52, [R184+0x3800] ;  /* 0x00380000b834783b */ /* 0x000fe60000000200 */
[C---:B-1----:R-:W-:Y:S08]  /*dfb0*/  HMMA.16816.F32.BF16 R20, R8.reuse, R24, R20 ;  /* 0x000000180814723c */ /* 0x042ff00000041814 */
[C---:B------:R-:W-:Y:S01]  /*dfc0*/  HMMA.16816.F32.BF16 R28, R8.reuse, R26, R28 ;  /* 0x0000001a081c723c */ /* 0x040fe2000004181c */
[----:B------:R-:W-:Y:S07]  /*dfd0*/  LDSM.16.M88.4 R24, [R185+-0x2000] ;  /* 0xffe00000b918783b */ /* 0x000fee0000000200 */
[C---:B------:R-:W-:Y:S08]  /*dfe0*/  HMMA.16816.F32.BF16 R32, R8.reuse, R44, R32 ;  /* 0x0000002c0820723c */ /* 0x040ff00000041820 */
[----:B------:R-:W-:Y:S01]  /*dff0*/  HMMA.16816.F32.BF16 R12, R8, R46, R12 ;  /* 0x0000002e080c723c */ /* 0x000fe2000004180c */
[----:B------:R-:W1:Y:S04]  /*e000*/  LDSM.16.M88.4 R8, [R196+0x4000] ;  /* 0x00400000c408783b */ /* 0x000e680000000200 */
[----:B------:R-:W-:Y:S03]  /*e010*/  LDSM.16.M88.4 R44, [R3+0x2800] ;  /* 0x00280000032c783b */ /* 0x000fe60000000200 */
[C---:B---3--:R-:W-:Y:S08]  /*e020*/  HMMA.16816.F32.BF16 R20, R4.reuse, R36, R20 ;  /* 0x000000240414723c */ /* 0x048ff00000041814 */
[C---:B------:R-:W-:Y:S01]  /*e030*/  HMMA.16816.F32.BF16 R28, R4.reuse, R38, R28 ;  /* 0x00000026041c723c */ /* 0x040fe2000004181c */
[----:B------:R-:W-:Y:S07]  /*e040*/  LDSM.16.M88.4 R36, [R184+0x2000] ;  /* 0x00200000b824783b */ /* 0x000fee0000000200 */
[C---:B------:R-:W-:Y:S08]  /*e050*/  HMMA.16816.F32.BF16 R32, R4.reuse, R48, R32 ;  /* 0x000000300420723c */ /* 0x040ff00000041820 */
        /* <DEDUP_REMOVED lines=16> */
[----:B------:R-:W4:Y:S03]  /*e160*/  LDSM.16.M88.4 R48, [R16+0x2800] ;  /* 0x002800001030783b */ /* 0x000f260000000200 */
[C---:B-1----:R-:W-:Y:S08]  /*e170*/  HMMA.16816.F32.BF16 R20, R8.reuse, R24, R20 ;  /* 0x000000180814723c */ /* 0x042ff00000041814 */
[C---:B------:R-:W-:Y:S08]  /*e180*/  HMMA.16816.F32.BF16 R28, R8.reuse, R26, R28 ;  /* 0x0000001a081c723c */ /* 0x040ff0000004181c */
[C---:B------:R-:W-:Y:S08]  /*e190*/  HMMA.16816.F32.BF16 R32, R8.reuse, R44, R32 ;  /* 0x0000002c0820723c */ /* 0x040ff00000041820 */
[----:B------:R-:W-:Y:S01]  /*e1a0*/  HMMA.16816.F32.BF16 R12, R8, R46, R12 ;  /* 0x0000002e080c723c */ /* 0x000fe2000004180c */
[----:B------:R-:W1:Y:S04]  /*e1b0*/  LDSM.16.M88.4 R8, [R196+0x8000] ;  /* 0x00800000c408783b */ /* 0x000e680000000200 */
[----:B------:R-:W2:Y:S03]  /*e1c0*/  LDSM.16.M88.4 R44, [R185+-0x800] ;  /* 0xfff80000b92c783b */ /* 0x000ea60000000200 */
[C---:B---3--:R-:W-:Y:S08]  /*e1d0*/  HMMA.16816.F32.BF16 R20, R4.reuse, R40, R20 ;  /* 0x000000280414723c */ /* 0x048ff00000041814 */
[C---:B------:R-:W-:Y:S01]  /*e1e0*/  HMMA.16816.F32.BF16 R28, R4.reuse, R42, R28 ;  /* 0x0000002a041c723c */ /* 0x040fe2000004181c */
[----:B------:R-:W-:Y:S07]  /*e1f0*/  LDSM.16.M88.4 R40, [R184+0x3000] ;  /* 0x00300000b828783b */ /* 0x000fee0000000200 */
[C---:B----4-:R-:W-:Y:S08]  /*e200*/  HMMA.16816.F32.BF16 R32, R4.reuse, R48, R32 ;  /* 0x000000300420723c */ /* 0x050ff00000041820 */
[----:B------:R-:W-:Y:S01]  /*e210*/  HMMA.16816.F32.BF16 R12, R4, R50, R12 ;  /* 0x00000032040c723c */ /* 0x000fe2000004180c */
[----:B------:R-:W3:Y:S04]  /*e220*/  LDSM.16.M88.4 R4, [R194+0xc000] ;  /* 0x00c00000c204783b */ /* 0x000ee80000000200 */
[----:B------:R-:W-:Y:S03]  /*e230*/  LDSM.16.M88.4 R48, [R3+0x3800] ;  /* 0x003800000330783b */ /* 0x000fe60000000200 */
[C---:B-1----:R-:W-:Y:S08]  /*e240*/  HMMA.16816.F32.BF16 R24, R8.reuse, R36, R20 ;  /* 0x000000240818723c */ /* 0x042ff00000041814 */
[C---:B------:R-:W-:Y:S01]  /*e250*/  HMMA.16816.F32.BF16 R20, R8.reuse, R38, R28 ;  /* 0x000000260814723c */ /* 0x040fe2000004181c */
[----:B------:R-:W-:Y:S07]  /*e260*/  LDSM.16.M88.4 R36, [R3+0x3000] ;  /* 0x003000000324783b */ /* 0x000fee0000000200 */
[C---:B--2---:R-:W-:Y:S08]  /*e270*/  HMMA.16816.F32.BF16 R32, R8.reuse, R44, R32 ;  /* 0x0000002c0820723c */ /* 0x044ff00000041820 */
[----:B------:R-:W-:Y:S01]  /*e280*/  HMMA.16816.F32.BF16 R8, R8, R46, R12 ;  /* 0x0000002e0808723c */ /* 0x000fe2000004180c */
[----:B------:R-:W1:Y:S04]  /*e290*/  LDSM.16.M88.4 R12, [R195+0xc000] ;  /* 0x00c00000c30c783b */ /* 0x000e680000000200 */
[----:B------:R-:W-:Y:S03]  /*e2a0*/  LDSM.16.M88.4 R44, [R16+0x3000] ;  /* 0x00300000102c783b */ /* 0x000fe60000000200 */
[C---:B---3--:R-:W-:Y:S08]  /*e2b0*/  HMMA.16816.F32.BF16 R28, R4.reuse, R40, R24 ;  /* 0x00000028041c723c */ /* 0x048ff00000041818 */
[C---:B------:R-:W-:Y:S08]  /*e2c0*/  HMMA.16816.F32.BF16 R24, R4.reuse, R42, R20 ;  /* 0x0000002a0418723c */ /* 0x040ff00000041814 */
[C---:B------:R-:W-:Y:S01]  /*e2d0*/  HMMA.16816.F32.BF16 R20, R4.reuse, R52, R32 ;  /* 0x000000340414723c */ /* 0x040fe20000041820 */
[----:B------:R-:W-:Y:S07]  /*e2e0*/  LDSM.16.M88.4 R32, [R185] ;  /* 0x00000000b920783b */ /* 0x000fee0000000200 */
[----:B------:R-:W-:Y:S01]  /*e2f0*/  HMMA.16816.F32.BF16 R4, R4, R54, R8 ;  /* 0x000000360404723c */ /* 0x000fe20000041808 */
[----:B------:R-:W2:Y:S04]  /*e300*/  LDSM.16.M88.4 R8, [R197+0xc000] ;  /* 0x00c00000c508783b */ /* 0x000ea80000000200 */
[----:B------:R3:W4:Y:S03]  /*e310*/  LDSM.16.M88.4 R52, [R16+0x3800] ;  /* 0x003800001034783b */ /* 0x0007260000000200 */
[C---:B-1----:R-:W-:Y:S01]  /*e320*/  HMMA.16816.F32.BF16 R40, R12.reuse, R36, R28 ;  /* 0x000000240c28723c */ /* 0x042fe2000004181c */
[----:B------:R-:W-:Y:S07]  /*e330*/  LDSM.16.M88.4 R28, [R185+0x800] ;  /* 0x00080000b91c783b */ /* 0x000fee0000000200 */
[C---:B------:R-:W-:Y:S08]  /*e340*/  HMMA.16816.F32.BF16 R36, R12.reuse, R38, R24 ;  /* 0x000000260c24723c */ /* 0x040ff00000041818 */
[C---:B---3--:R-:W-:Y:S08]  /*e350*/  HMMA.16816.F32.BF16 R16, R12.reuse, R48, R20 ;  /* 0x000000300c10723c */ /* 0x048ff00000041814 */
[----:B------:R-:W-:Y:S01]  /*e360*/  HMMA.16816.F32.BF16 R12, R12, R50, R4 ;  /* 0x000000320c0c723c */ /* 0x000fe20000041804 */
[----:B------:R-:W1:Y:S01]  /*e370*/  LDSM.16.M88.4 R4, [R196+0xc000] ;  /* 0x00c00000c404783b */ /* 0x000e620000000200 */
[----:B------:R-:W-:-:S06]  /*e380*/  DEPBAR.LE SB0, 0x0 ;  /* 0x000080000000791a */ /* 0x000fcc0000000000 */
[C---:B--2---:R-:W-:Y:S08]  /*e390*/  HMMA.16816.F32.BF16 R24, R8.reuse, R44, R40 ;  /* 0x0000002c0818723c */ /* 0x044ff00000041828 */
[C---:B------:R-:W-:Y:S08]  /*e3a0*/  HMMA.16816.F32.BF16 R20, R8.reuse, R46, R36 ;  /* 0x0000002e0814723c */ /* 0x040ff00000041824 */
[C---:B----4-:R-:W-:Y:S08]  /*e3b0*/  HMMA.16816.F32.BF16 R16, R8.reuse, R52, R16 ;  /* 0x000000340810723c */ /* 0x050ff00000041810 */
[----:B------:R-:W-:Y:S08]  /*e3c0*/  HMMA.16816.F32.BF16 R8, R8, R54, R12 ;  /* 0x000000360808723c */ /* 0x000ff0000004180c */
[C---:B-1----:R-:W-:Y:S08]  /*e3d0*/  HMMA.16816.F32.BF16 R24, R4.reuse, R32, R24 ;  /* 0x000000200418723c */ /* 0x042ff00000041818 */
[C---:B------:R-:W-:Y:S08]  /*e3e0*/  HMMA.16816.F32.BF16 R32, R4.reuse, R34, R20 ;  /* 0x000000220420723c */ /* 0x040ff00000041814 */
[C---:B------:R-:W-:Y:S08]  /*e3f0*/  HMMA.16816.F32.BF16 R36, R4.reuse, R28, R16 ;  /* 0x0000001c0424723c */ /* 0x040ff00000041810 */
[----:B------:R-:W-:Y:S01]  /*e400*/  HMMA.16816.F32.BF16 R12, R4, R30, R8 ;  /* 0x0000001e040c723c */ /* 0x000fe20000041808 */
[----:B------:R-:W-:Y:S06]  /*e410*/  BAR.SYNC.DEFER_BLOCKING 0x0 ;  /* 0x0000000000007b1d */ /* 0x000fec0000010000 */
[----:B------:R-:W-:Y:S01]  /*e420*/  @!UPT UIADD3 URZ, URZ, URZ, URZ ;  /* 0x0000003f3f3ff290 */ /* 0x000fe2000fffe03f */
[----:B------:R-:W-:Y:S11]  /*e430*/  @!P0 BRA `(.L_x_262) ;  /* 0x000002f000008947 */ /* 0x000ff60003800000 */
[----:B------:R-:W-:Y:S01]  /*e440*/  ISETP.NE.AND P2, PT, R57, 0x1, PT ;  /* 0x000000013900780c */ /* 0x000fe20003f45270 */
[----:B------:R-:W-:Y:S01]  /*e450*/  IMAD R2, R56, 0x20, R227 ;  /* 0x0000002038027824 */ /* 0x000fe200078e02e3 */
[----:B------:R-:W-:Y:S01]  /*e460*/  ISETP.GT.AND P0, PT, R219, 0x1f, PT ;  /* 0x0000001fdb00780c */ /* 0x000fe20003f04270 */
[----:B------:R-:W-:-:S03]  /*e470*/  IMAD.MOV.U32 R203, RZ, RZ, RZ ;  /* 0x000000ffffcb7224 */ /* 0x000fc600078e00ff */
[----:B------:R-:W-:-:S05]  /*e480*/  IADD3 R2, R2, -0x20, R219 ;  /* 0xffffffe002027810 */ /* 0x000fca0007ffe0db */
[----:B------:R-:W-:Y:S02]  /*e490*/  IMAD.MOV.U32 R0, RZ, RZ, R2 ;  /* 0x000000ffff007224 */ /* 0x000fe400078e0002 */
[----:B------:R-:W-:-:S05]  /*e4a0*/  @P2 IMAD.HI.U32 R3, R2, c[0x0][0x2bc], RZ ;  /* 0x0000af0002032a27 */ /* 0x000fca00078e00ff */
[----:B------:R-:W-:-:S04]  /*e4b0*/  @P2 SHF.R.U32.HI R0, RZ, c[0x0][0x2c0], R3 ;  /* 0x0000b000ff002a19 */ /* 0x000fc80000011603 */
[----:B------:R-:W-:-:S04]  /*e4c0*/  @!P0 IADD3 R3, P1, R0, R224, RZ ;  /* 0x000000e000038210 */ /* 0x000fc80007f3e0ff */
[----:B------:R-:W-:Y:S02]  /*e4d0*/  @!P0 LEA.HI.X.SX32 R5, R0, R226, 0x1, P1 ;  /* 0x000000e200058211 */ /* 0x000fe400008f0eff */
[----:B------:R-:W-:-:S04]  /*e4e0*/  @!P0 LEA R4, P1, R3, c[0x0][0x2a0], 0x2 ;  /* 0x0000a80003048a11 */ /* 0x000fc800078210ff */
[----:B------:R-:W-:-:S05]  /*e4f0*/  @!P0 LEA.HI.X R5, R3, c[0x0][0x2a4], R5, 0x2, P1 ;  /* 0x0000a90003058a11 */ /* 0x000fca00008f1405 */
[----:B------:R-:W2:Y:S01]  /*e500*/  @!P0 LDG.E R203, [R4.64] ;  /* 0x0000000804cb8981 */ /* 0x000ea2000c1e1900 */
[----:B------:R-:W-:-:S04]  /*e510*/  IMAD.MOV R0, RZ, RZ, -R0 ;  /* 0x000000ffff007224 */ /* 0x000fc800078e0a00 */
[----:B------:R-:W-:-:S04]  /*e520*/  IMAD R204, R0, c[0x0][0x2b8], R2 ;  /* 0x0000ae0000cc7a24 */ /* 0x000fc800078e0202 */
[----:B------:R-:W-:Y:S01]  /*e530*/  IMAD.WIDE.U32 R2, R204, c[0x0][0x1e0], RZ ;  /* 0x00007800cc027a25 */ /* 0x000fe200078e00ff */
[----:B------:R-:W-:-:S05]  /*e540*/  SHF.R.S32.HI R0, RZ, 0x1f, R204 ;  /* 0x0000001fff007819 */ /* 0x000fca00000114cc */
[----:B------:R-:W-:-:S04]  /*e550*/  IMAD R0, R0, c[0x0][0x1e0], RZ ;  /* 0x0000780000007a24 */ /* 0x000fc800078e02ff */
[----:B------:R-:W-:-:S04]  /*e560*/  IMAD R0, R204, c[0x0][0x1e4], R0 ;  /* 0x00007900cc007a24 */ /* 0x000fc800078e0200 */
[----:B------:R-:W-:Y:S01]  /*e570*/  IMAD.IADD R3, R3, 0x1, R0 ;  /* 0x0000000103037824 */ /* 0x000fe200078e0200 */
[----:B--2---:R-:W-:-:S03]  /*e580*/  SHF.R.S32.HI R0, RZ, 0x1f, R203 ;  /* 0x0000001fff007819 */ /* 0x004fc600000114cb */
[----:B------:R-:W-:-:S04]  /*e590*/  IMAD.WIDE.U32 R2, R203, c[0x0][0x1f0], R2 ;  /* 0x00007c00cb027a25 */ /* 0x000fc800078e0002 */
[----:B------:R-:W-:Y:S01]  /*e5a0*/  IMAD R4, R0, c[0x0][0x1f0], RZ ;  /* 0x00007c0000047a24 */ /* 0x000fe200078e02ff */
[----:B------:R-:W-:-:S03]  /*e5b0*/  IADD3 R0, P1, R222, R2, RZ ;  /* 0x00000002de007210 */ /* 0x000fc60007f3e0ff */
[----:B------:R-:W-:Y:S01]  /*e5c0*/  IMAD R2, R203, c[0x0][0x1f4], R4 ;  /* 0x00007d00cb027a24 */ /* 0x000fe200078e0204 */
[----:B------:R-:W-:-:S04]  /*e5d0*/  LEA R5, P0, R0, c[0x0][0x1c8], 0x1 ;  /* 0x0000720000057a11 */ /* 0x000fc800078008ff */
[----:B------:R-:W-:-:S04]  /*e5e0*/  IADD3.X R2, R221, R3, R2, P1, !PT ;  /* 0x00000003dd027210 */ /* 0x000fc80000ffe402 */
[----:B------:R-:W-:Y:S01]  /*e5f0*/  LEA.HI.X R0, R0, c[0x0][0x1cc], R2, 0x1, P0 ;  /* 0x0000730000007a11 */ /* 0x000fe200000f0c02 */
[----:B------:R-:W-:Y:S05]  /*e600*/  BRA.DIV ~URZ, `(.L_x_263) ;  /* 0x000090827f007947 */ /* 0x000fea000b800000 */
[----:B------:R1:W2:Y:S02]  /*e610*/  SHFL.IDX PT, R4, R0, RZ, 0x181f ;  /* 0x00181fff00047589 */ /* 0x0002a400000e0000 */
.L_x_344:
[----:B------:R-:W-:Y:S05]  /*e620*/  BRA.DIV ~URZ, `(.L_x_264) ;  /* 0x000090d27f007947 */ /* 0x000fea000b800000 */
[----:B-1----:R1:W3:Y:S02]  /*e630*/  SHFL.IDX PT, R0, R5, RZ, 0x181f ;  /* 0x00181fff05007589 */ /* 0x0022e400000e0000 */
.L_x_345:
[CC--:B---3--:R-:W-:Y:S02]  /*e640*/  LEA R10, P0, R134.reuse, R0.reuse, 0x1 ;  /* 0x00000000860a7211 */ /* 0x0c8fe400078008ff */
[-C--:B------:R-:W-:Y:S02]  /*e650*/  LEA R8, P2, R205, R0.reuse, 0x1 ;  /* 0x00000000cd087211 */ /* 0x080fe400078408ff */
[----:B------:R-:W-:Y:S02]  /*e660*/  LEA R6, P1, R199, R0, 0x1 ;  /* 0x00000000c7067211 */ /* 0x000fe400078208ff */
[----:B--2---:R-:W-:Y:S02]  /*e670*/  LEA.HI.X R11, R134, R4, R135, 0x1, P0 ;  /* 0x00000004860b7211 */ /* 0x004fe400000f0c87 */
[----:B------:R-:W-:Y:S02]  /*e680*/  LEA R2, P0, R200, R0, 0x1 ;  /* 0x00000000c8027211 */ /* 0x000fe400078008ff */
[-C--:B------:R-:W-:Y:S01]  /*e690*/  LEA.HI.X R9, R205, R4.reuse, R209, 0x1, P2 ;  /* 0x00000004cd097211 */ /* 0x080fe200010f0cd1 */
[----:B------:R-:W-:Y:S01]  /*e6a0*/  @!PT LDS RZ, [RZ] ;  /* 0x00000000fffff984 */ /* 0x000fe20000000800 */
[----:B------:R-:W-:Y:S01]  /*e6b0*/  @!PT LDS RZ, [RZ] ;  /* 0x00000000fffff984 */ /* 0x000fe20000000800 */
[----:B------:R-:W-:Y:S01]  /*e6c0*/  @!PT LDS RZ, [RZ] ;  /* 0x00000000fffff984 */ /* 0x000fe20000000800 */
[----:B------:R2:W-:Y:S01]  /*e6d0*/  LDGSTS.E.BYPASS.LTC128B.128 [R198+0xc080], [R10.64], !P6 ;  /* 0x0c0800000ac67fae */ /* 0x0005e2000f101d48 */
[----:B------:R-:W-:-:S02]  /*e6e0*/  LEA.HI.X R7, R199, R4, R211, 0x1, P1 ;  /* 0x00000004c7077211 */ /* 0x000fc400008f0cd3 */
[----:B------:R-:W-:Y:S01]  /*e6f0*/  LEA.HI.X R3, R200, R4, R210, 0x1, P0 ;  /* 0x00000004c8037211 */ /* 0x000fe200000f0cd2 */
[----:B------:R2:W-:Y:S04]  /*e700*/  LDGSTS.E.BYPASS.LTC128B.128 [R198+0xd080], [R8.64], !P5 ;  /* 0x0d08000008c67fae */ /* 0x0005e8000e901d48 */
[----:B------:R2:W-:Y:S04]  /*e710*/  LDGSTS.E.BYPASS.LTC128B.128 [R198+0xe080], [R6.64], !P4 ;  /* 0x0e08000006c67fae */ /* 0x0005e8000e101d48 */
[----:B------:R2:W-:Y:S02]  /*e720*/  LDGSTS.E.BYPASS.LTC128B.128 [R198+0xf080], [R2.64], !P3 ;  /* 0x0f08000002c67fae */ /* 0x0005e4000d901d48 */
.L_x_262:
[----:B------:R-:W-:Y:S05]  /*e730*/  BSYNC B0 ;  /* 0x0000000000007941 */ /* 0x000fea0003800000 */
.L_x_261:
[----:B------:R-:W-:Y:S01]  /*e740*/  IMAD.IADD R0, R106, 0x1, -R249 ;  /* 0x000000016a007824 */ /* 0x000fe200078e0af9 */
[----:B------:R-:W0:Y:S04]  /*e750*/  LDGDEPBAR ;  /* 0x00000000000079af */ /* 0x000e280000000000 */
[----:B------:R-:W-:-:S02]  /*e760*/  ISETP.GT.AND P1, PT, R0, RZ, PT ;  /* 0x000000ff0000720c */ /* 0x000fc40003f24270 */
[----:B------:R-:W-:Y:S02]  /*e770*/  ISETP.GT.AND P0, PT, R0, 0x1, PT ;  /* 0x000000010000780c */ /* 0x000fe40003f04270 */
[----:B--2---:R-:W-:Y:S02]  /*e780*/  FSEL R11, R26, -INF , P1 ;  /* 0xff8000001a0b7808 */ /* 0x004fe40000800000 */
[----:B------:R-:W-:Y:S02]  /*e790*/  FSEL R6, R24, -INF , P1 ;  /* 0xff80000018067808 */ /* 0x000fe40000800000 */
[----:B------:R-:W-:Y:S02]  /*e7a0*/  FSEL R18, R27, -INF , P0 ;  /* 0xff8000001b127808 */ /* 0x000fe40000000000 */
[----:B------:R-:W-:Y:S02]  /*e7b0*/  FSEL R7, R25, -INF , P0 ;  /* 0xff80000019077808 */ /* 0x000fe40000000000 */
[----:B------:R-:W-:-:S02]  /*e7c0*/  ISETP.GT.AND P5, PT, R0, 0x8, PT ;  /* 0x000000080000780c */ /* 0x000fc40003fa4270 */
[C---:B------:R-:W-:Y:S02]  /*e7d0*/  ISETP.GT.AND P4, PT, R0.reuse, 0x9, PT ;  /* 0x000000090000780c */ /* 0x040fe40003f84270 */
[C---:B------:R-:W-:Y:S02]  /*e7e0*/  ISETP.GT.AND P3, PT, R0.reuse, 0x10, PT ;  /* 0x000000100000780c */ /* 0x040fe40003f64270 */
[C---:B------:R-:W-:Y:S02]  /*e7f0*/  ISETP.GT.AND P2, PT, R0.reuse, 0x11, PT ;  /* 0x000000110000780c */ /* 0x040fe40003f44270 */
[C---:B------:R-:W-:Y:S02]  /*e800*/  ISETP.GT.AND P1, PT, R0.reuse, 0x18, PT ;  /* 0x000000180000780c */ /* 0x040fe40003f24270 */
[----:B------:R-:W-:Y:S02]  /*e810*/  ISETP.GT.AND P0, PT, R0, 0x19, PT ;  /* 0x000000190000780c */ /* 0x000fe40003f04270 */
[----:B------:R-:W-:-:S02]  /*e820*/  FSEL R20, R34, -INF , P5 ;  /* 0xff80000022147808 */ /* 0x000fc40002800000 */
[----:B------:R-:W-:Y:S02]  /*e830*/  FSEL R8, R32, -INF , P5 ;  /* 0xff80000020087808 */ /* 0x000fe40002800000 */
[----:B------:R-:W-:Y:S02]  /*e840*/  FMNMX.FTZ R0, R6, R7, !PT ;  /* 0x0000000706007209 */ /* 0x000fe40007810000 */
[----:B------:R-:W-:Y:S02]  /*e850*/  FMNMX.FTZ R2, R11, R18, !PT ;  /* 0x000000120b027209 */ /* 0x000fe40007810000 */
[----:B------:R-:W-:Y:S02]  /*e860*/  FSEL R21, R35, -INF , P4 ;  /* 0xff80000023157808 */ /* 0x000fe40002000000 */
[----:B------:R-:W-:Y:S02]  /*e870*/  FSEL R10, R33, -INF , P4 ;  /* 0xff800000210a7808 */ /* 0x000fe40002000000 */
[----:B------:R-:W-:-:S02]  /*e880*/  FMNMX.FTZ R0, R8, R0, !PT ;  /* 0x0000000008007209 */ /* 0x000fc40007810000 */
[----:B------:R-:W-:Y:S02]  /*e890*/  FMNMX.FTZ R2, R20, R2, !PT ;  /* 0x0000000214027209 */ /* 0x000fe40007810000 */
[----:B------:R-:W-:Y:S02]  /*e8a0*/  FSEL R22, R38, -INF , P3 ;  /* 0xff80000026167808 */ /* 0x000fe40001800000 */
[----:B------:R-:W-:Y:S02]  /*e8b0*/  FSEL R9, R36, -INF , P3 ;  /* 0xff80000024097808 */ /* 0x000fe40001800000 */
[----:B------:R-:W-:Y:S02]  /*e8c0*/  FMNMX.FTZ R0, R10, R0, !PT ;  /* 0x000000000a007209 */ /* 0x000fe40007810000 */
[----:B------:R-:W-:Y:S02]  /*e8d0*/  FMNMX.FTZ R2, R21, R2, !PT ;  /* 0x0000000215027209 */ /* 0x000fe40007810000 */
        /* <DEDUP_REMOVED lines=12> */
[----:B------:R-:W-:-:S02]  /*e9a0*/  FMNMX.FTZ R4, R19, R0, !PT ;  /* 0x0000000013047209 */ /* 0x000fc40007810000 */
[----:B-1----:R-:W-:Y:S01]  /*e9b0*/  FMNMX.FTZ R5, R29, R2, !PT ;  /* 0x000000021d057209 */ /* 0x002fe20007810000 */
[----:B------:R-:W-:Y:S05]  /*e9c0*/  BRA.DIV ~URZ, `(.L_x_265) ;  /* 0x00008da27f007947 */ /* 0x000fea000b800000 */
[----:B------:R-:W1:Y:S04]  /*e9d0*/  SHFL.BFLY PT, R0, R4, 0x2, 0x1f ;  /* 0x0c401f0004007f89 */ /* 0x000e6800000e0000 */
[----:B------:R-:W2:Y:S01]  /*e9e0*/  SHFL.BFLY PT, R3, R5, 0x2, 0x1f ;  /* 0x0c401f0005037f89 */ /* 0x000ea200000e0000 */
[----:B-1----:R-:W-:Y:S02]  /*e9f0*/  FMNMX.FTZ R0, R4, R0, !PT ;  /* 0x0000000004007209 */ /* 0x002fe40007810000 */
[----:B--2---:R-:W-:-:S03]  /*ea00*/  FMNMX.FTZ R5, R5, R3, !PT ;  /* 0x0000000305057209 */ /* 0x004fc60007810000 */
[----:B------:R-:W1:Y:S04]  /*ea10*/  SHFL.BFLY PT, R2, R0, 0x1, 0x1f ;  /* 0x0c201f0000027f89 */ /* 0x000e6800000e0000 */
[----:B------:R2:W3:Y:S01]  /*ea20*/  SHFL.BFLY PT, R3, R5, 0x1, 0x1f ;  /* 0x0c201f0005037f89 */ /* 0x0004e200000e0000 */
[----:B-1----:R-:W-:-:S05]  /*ea30*/  FMNMX.FTZ R133, R0, R2, !PT ;  /* 0x0000000200857209 */ /* 0x002fca0007810000 */
.L_x_346:
[C---:B------:R-:W-:Y:S01]  /*ea40*/  FMUL.FTZ R2, R133.reuse, c[0x0][0x2d0] ;  /* 0x0000b40085027a20 */ /* 0x040fe20000410000 */
[----:B------:R-:W-:Y:S01]  /*ea50*/  FSETP.NEU.FTZ.AND P0, PT, R133, -INF , PT ;  /* 0xff8000008500780b */ /* 0x000fe20003f1d000 */
[----:B------:R-:W-:Y:S01]  /*ea60*/  WARPSYNC 0xffffffff ;  /* 0xffffffff00007948 */ /* 0x000fe20003800000 */
[----:B------:R-:W1:Y:S02]  /*ea70*/  LDSM.16.MT88.4 R12, [R186] ;  /* 0x00000000ba0c783b */ /* 0x000e640000004200 */
[----:B------:R-:W-:-:S02]  /*ea80*/  FSEL R2, R2, RZ, P0 ;  /* 0x000000ff02027208 */ /* 0x000fc40000000000 */
[----:B------:R-:W4:Y:S03]  /*ea90*/  LDSM.16.MT88.4 R24, [R187] ;  /* 0x00000000bb18783b */ /* 0x000f260000004200 */
[--C-:B------:R-:W-:Y:S01]  /*eaa0*/  FFMA.FTZ R0, R6, c[0x0][0x2d0], -R2.reuse ;  /* 0x0000b40006007a23 */ /* 0x100fe20000010802 */
[----:B------:R-:W-:Y:S03]  /*eab0*/  LDSM.16.MT88.4 R32, [R189] ;  /* 0x00000000bd20783b */ /* 0x000fe60000004200 */
[----:B------:R5:W-:Y:S01]  /*eac0*/  MUFU.EX2 R110, R0 ;  /* 0x00000000006e7308 */ /* 0x000be20000000800 */
[----:B------:R-:W-:Y:S04]  /*ead0*/  LDSM.16.MT88.4 R152, [R186+0x800] ;  /* 0x00080000ba98783b */ /* 0x000fe80000004200 */
[----:B------:R-:W-:Y:S04]  /*eae0*/  LDSM.16.MT88.4 R144, [R187+0x800] ;  /* 0x00080000bb90783b */ /* 0x000fe80000004200 */
[----:B------:R-:W-:Y:S04]  /*eaf0*/  LDSM.16.MT88.4 R36, [R188] ;  /* 0x00000000bc24783b */ /* 0x000fe80000004200 */
[----:B------:R-:W-:Y:S01]  /*eb00*/  LDSM.16.MT88.4 R40, [R186+0x1000] ;  /* 0x00100000ba28783b */ /* 0x000fe20000004200 */
[----:B-----5:R-:W-:-:S03]  /*eb10*/  FFMA.FTZ R0, R7, c[0x0][0x2d0], -R2 ;  /* 0x0000b40007007a23 */ /* 0x020fc60000010802 */
[----:B------:R-:W-:Y:S01]  /*eb20*/  LDSM.16.MT88.4 R52, [R188+0x800] ;  /* 0x00080000bc34783b */ /* 0x000fe20000004200 */
[----:B------:R5:W2:Y:S03]  /*eb30*/  MUFU.EX2 R108, R0 ;  /* 0x00000000006c7308 */ /* 0x000aa60000000800 */
[----:B------:R-:W-:Y:S04]  /*eb40*/  LDSM.16.MT88.4 R56, [R189+0x1000] ;  /* 0x00100000bd38783b */ /* 0x000fe80000004200 */
[----:B------:R-:W-:Y:S04]  /*eb50*/  LDSM.16.MT88.4 R68, [R189+0x1800] ;  /* 0x00180000bd44783b */ /* 0x000fe80000004200 */
[----:B------:R-:W-:Y:S04]  /*eb60*/  LDSM.16.MT88.4 R72, [R186+0x2000] ;  /* 0x00200000ba48783b */ /* 0x000fe80000004200 */
[----:B------:R-:W3:Y:S01]  /*eb70*/  LDSM.16.MT88.4 R60, [R187+0x1000] ;  /* 0x00100000bb3c783b */ /* 0x000ee20000004200 */
[--C-:B-----5:R-:W-:Y:S01]  /*eb80*/  FFMA.FTZ R0, R8, c[0x0][0x2d0], -R2.reuse ;  /* 0x0000b40008007a23 */ /* 0x120fe20000010802 */
[----:B---3--:R-:W-:Y:S01]  /*eb90*/  FMNMX.FTZ R8, R3, R5, !PT ;  /* 0x0000000503087209 */ /* 0x008fe20007810000 */
[----:B------:R-:W-:Y:S01]  /*eba0*/  FFMA.FTZ R3, R10, c[0x0][0x2d0], -R2 ;  /* 0x0000b4000a037a23 */ /* 0x000fe20000010802 */
[----:B--2---:R-:W-:Y:S01]  /*ebb0*/  F2FP.BF16.PACK_AB R4, R108, R110 ;  /* 0x0000006e6c04723e */ /* 0x004fe200000010ff */
[----:B------:R2:W-:Y:S01]  /*ebc0*/  MUFU.EX2 R109, R0 ;  /* 0x00000000006d7308 */ /* 0x0005e20000000800 */
[C---:B------:R-:W-:Y:S01]  /*ebd0*/  FSETP.NEU.FTZ.AND P0, PT, R8.reuse, -INF , PT ;  /* 0xff8000000800780b */ /* 0x040fe20003f1d000 */
[----:B------:R-:W-:Y:S04]  /*ebe0*/  LDSM.16.MT88.4 R64, [R188+0x1000] ;  /* 0x00100000bc40783b */ /* 0x000fe80000004200 */
[----:B------:R-:W-:Y:S02]  /*ebf0*/  LDSM.16.MT88.4 R80, [R188+0x1800] ;  /* 0x00180000bc50783b */ /* 0x000fe40000004200 */
[----:B------:R3:W5:Y:S02]  /*ec00*/  MUFU.EX2 R119, R3 ;  /* 0x0000000300777308 */ /* 0x0007640000000800 */
[----:B------:R-:W1:Y:S04]  /*ec10*/  LDSM.16.MT88.4 R84, [R187+0x2000] ;  /* 0x00200000bb54783b */ /* 0x000e680000004200 */
[----:B------:R-:W-:Y:S01]  /*ec20*/  LDSM.16.MT88.4 R92, [R187+0x2800] ;  /* 0x00280000bb5c783b */ /* 0x000fe20000004200 */
[----:B--2---:R-:W-:-:S03]  /*ec30*/  FMUL.FTZ R0, R8, c[0x0][0x2d0] ;  /* 0x0000b40008007a20 */ /* 0x004fc60000410000 */
[----:B------:R-:W-:Y:S02]  /*ec40*/  LDSM.16.MT88.4 R96, [R188+0x2800] ;  /* 0x00280000bc60783b */ /* 0x000fe40000004200 */
[----:B------:R-:W-:Y:S02]  /*ec50*/  FSEL R0, R0, RZ, P0 ;  /* 0x000000ff00007208 */ /* 0x000fe40000000000 */
[----:B------:R-:W-:Y:S01]  /*ec60*/  LDSM.16.MT88.4 R112, [R187+0x3000] ;  /* 0x00300000bb70783b */ /* 0x000fe20000004200 */
[----:B---3--:R-:W-:Y:S01]  /*ec70*/  FFMA.FTZ R3, R9, c[0x0][0x2d0], -R2 ;  /* 0x0000b40009037a23 */ /* 0x008fe20000010802 */
[----:B-----5:R-:W-:Y:S02]  /*ec80*/  F2FP.BF16.PACK_AB R6, R119, R109 ;  /* 0x0000006d7706723e */ /* 0x020fe400000010ff */
[----:B------:R-:W-:Y:S01]  /*ec90*/  LDSM.16.MT88.4 R120, [R189+0x3000] ;  /* 0x00300000bd78783b */ /* 0x000fe20000004200 */
[----:B------:R2:W-:Y:S03]  /*eca0*/  MUFU.EX2 R118, R3 ;  /* 0x0000000300767308 */ /* 0x0005e60000000800 */
[----:B------:R-:W-:Y:S04]  /*ecb0*/  LDSM.16.MT88.4 R48, [R187+0x1800] ;  /* 0x00180000bb30783b */ /* 0x000fe80000004200 */
[----:B------:R-:W-:Y:S04]  /*ecc0*/  LDSM.16.MT88.4 R88, [R189+0x2000] ;  /* 0x00200000bd58783b */ /* 0x000fe80000004200 */
[----:B------:R-:W3:Y:S01]  /*ecd0*/  LDSM.16.MT88.4 R104, [R186+0x3000] ;  /* 0x00300000ba68783b */ /* 0x000ee20000004200 */
[----:B--2---:R-:W-:-:S04]  /*ece0*/  FFMA.FTZ R3, R11, c[0x0][0x2d0], -R0 ;  /* 0x0000b4000b037a23 */ /* 0x004fc80000010800 */
[----:B------:R2:W-:Y:S02]  /*ecf0*/  MUFU.EX2 R10, R3 ;  /* 0x00000003000a7308 */ /* 0x0005e40000000800 */
[----:B--2---:R-:W-:-:S06]  /*ed00*/  FFMA.FTZ R3, R18, c[0x0][0x2d0], -R0 ;  /* 0x0000b40012037a23 */ /* 0x004fcc0000010800 */
[----:B------:R2:W5:Y:S02]  /*ed10*/  MUFU.EX2 R9, R3 ;  /* 0x0000000300097308 */ /* 0x0005640000000800 */
[----:B--2---:R-:W-:Y:S01]  /*ed20*/  FFMA.FTZ R3, R20, c[0x0][0x2d0], -R0 ;  /* 0x0000b40014037a23 */ /* 0x004fe20000010800 */
[----:B-----5:R-:W-:-:S05]  /*ed30*/  F2FP.BF16.PACK_AB R5, R9, R10 ;  /* 0x0000000a0905723e */ /* 0x020fca00000010ff */
[----:B------:R2:W-:Y:S02]  /*ed40*/  MUFU.EX2 R116, R3 ;  /* 0x0000000300747308 */ /* 0x0005e40000000800 */
[----:B--2---:R-:W-:-:S06]  /*ed50*/  FFMA.FTZ R3, R21, c[0x0][0x2d0], -R0 ;  /* 0x0000b40015037a23 */ /* 0x004fcc0000010800 */
[----:B------:R2:W5:Y:S02]  /*ed60*/  MUFU.EX2 R11, R3 ;  /* 0x00000003000b7308 */ /* 0x0005640000000800 */
[----:B--2---:R-:W-:Y:S01]  /*ed70*/  FFMA.FTZ R3, R17, c[0x0][0x2d0], -R2 ;  /* 0x0000b40011037a23 */ /* 0x004fe20000010802 */
[----:B-----5:R-:W-:-:S05]  /*ed80*/  F2FP.BF16.PACK_AB R7, R11, R116 ;  /* 0x000000740b07723e */ /* 0x020fca00000010ff */
[----:B------:R2:W5:Y:S02]  /*ed90*/  MUFU.EX2 R124, R3 ;  /* 0x00000003007c7308 */ /* 0x0005640000000800 */
[C---:B-1----:R-:W-:Y:S08]  /*eda0*/  HMMA.16816.F32.BF16 R156, R4.reuse, R12, RZ ;  /* 0x0000000c049c723c */ /* 0x042ff000000418ff */
[----:B------:R-:W-:Y:S01]  /*edb0*/  HMMA.16816.F32.BF16 R12, R4, R14, RZ ;  /* 0x0000000e040c723c */ /* 0x000fe200000418ff */
[--C-:B--2---:R-:W-:Y:S01]  /*edc0*/  FFMA.FTZ R3, R16, c[0x0][0x2d0], -R2.reuse ;  /* 0x0000b40010037a23 */ /* 0x104fe20000010802 */
[----:B-----5:R-:W-:Y:S01]  /*edd0*/  F2FP.BF16.PACK_AB R128, R124, R118 ;  /* 0x000000767c80723e */ /* 0x020fe200000010ff */
[----:B------:R-:W-:-:S02]  /*ede0*/  FFMA.FTZ R2, R19, c[0x0][0x2d0], -R2 ;  /* 0x0000b40013027a23 */ /* 0x000fc40000010802 */
[----:B------:R-:W-:Y:S01]  /*edf0*/  MUFU.EX2 R125, R3 ;  /* 0x00000003007d7308 */ /* 0x000fe20000000800 */
[----:B------:R-:W1:Y:S02]  /*ee00*/  LDSM.16.MT88.4 R16, [R189+0x800] ;  /* 0x00080000bd10783b */ /* 0x000e640000004200 */
[C---:B----4-:R-:W-:Y:S05]  /*ee10*/  HMMA.16816.F32.BF16 R148, R4.reuse, R24, RZ ;  /* 0x000000180494723c */ /* 0x050fea00000418ff */
[----:B------:R2:W4:Y:S03]  /*ee20*/  MUFU.EX2 R207, R2 ;  /* 0x0000000200cf7308 */ /* 0x0005260000000800 */
[C---:B------:R-:W-:Y:S08]  /*ee30*/  HMMA.16816.F32.BF16 R24, R4.reuse, R26, RZ ;  /* 0x0000001a0418723c */ /* 0x040ff000000418ff */
[----:B------:R-:W-:Y:S01]  /*ee40*/  HMMA.16816.F32.BF16 R44, R4, R60, RZ ;  /* 0x0000003c042c723c */ /* 0x000fe200000418ff */
[----:B--2---:R-:W-:Y:S01]  /*ee50*/  FFMA.FTZ R2, R22, c[0x0][0x2d0], -R0 ;  /* 0x0000b40016027a23 */ /* 0x004fe20000010800 */
[----:B----4-:R-:W-:-:S06]  /*ee60*/  F2FP.BF16.PACK_AB R130, R207, R125 ;  /* 0x0000007dcf82723e */ /* 0x010fcc00000010ff */
[C---:B------:R-:W-:Y:S01]  /*ee70*/  HMMA.16816.F32.BF16 R76, R4.reuse, R84, RZ ;  /* 0x00000054044c723c */ /* 0x040fe200000418ff */
[----:B------:R2:W-:Y:S07]  /*ee80*/  MUFU.EX2 R3, R2 ;  /* 0x0000000200037308 */ /* 0x0005ee0000000800 */
[C---:B---3--:R-:W-:Y:S08]  /*ee90*/  HMMA.16816.F32.BF16 R100, R4.reuse, R104, RZ ;  /* 0x000000680464723c */ /* 0x048ff000000418ff */
[----:B------:R-:W-:Y:S01]  /*eea0*/  HMMA.16816.F32.BF16 R104, R4, R106, RZ ;  /* 0x0000006a0468723c */ /* 0x000fe200000418ff */
[----:B--2---:R-:W-:-:S04]  /*eeb0*/  FFMA.FTZ R2, R23, c[0x0][0x2d0], -R0 ;  /* 0x0000b40017027a23 */ /* 0x004fc80000010800 */
[----:B------:R2:W3:Y:S03]  /*eec0*/  MUFU.EX2 R117, R2 ;  /* 0x0000000200757308 */ /* 0x0004e60000000800 */
[C---:B------:R-:W-:Y:S08]  /*eed0*/  HMMA.16816.F32.BF16 R20, R4.reuse, R32, RZ ;  /* 0x000000200414723c */ /* 0x040ff000000418ff */
[----:B------:R-:W-:Y:S01]  /*eee0*/  HMMA.16816.F32.BF16 R32, R4, R34, RZ ;  /* 0x000000220420723c */ /* 0x000fe200000418ff */
[--C-:B--2---:R-:W-:Y:S01]  /*eef0*/  FFMA.FTZ R2, R28, c[0x0][0x2d0], -R0.reuse ;  /* 0x0000b4001c027a23 */ /* 0x104fe20000010800 */
[----:B---3--:R-:W-:Y:S01]  /*ef00*/  F2FP.BF16.PACK_AB R129, R117, R3 ;  /* 0x000000037581723e */ /* 0x008fe200000010ff */
[----:B------:R-:W-:-:S02]  /*ef10*/  FFMA.FTZ R0, R29, c[0x0][0x2d0], -R0 ;  /* 0x0000b4001d007a23 */ /* 0x000fc40000010800 */
[----:B------:R2:W-:Y:S03]  /*ef20*/  MUFU.EX2 R126, R2 ;  /* 0x00000002007e7308 */ /* 0x0005e60000000800 */
[----:B------:R-:W-:Y:S05]  /*ef30*/  HMMA.16816.F32.BF16 R28, R4, R36, RZ ;  /* 0x00000024041c723c */ /* 0x000fea00000418ff */
[----:B------:R-:W3:Y:S01]  /*ef40*/  MUFU.EX2 R206, R0 ;  /* 0x0000000000ce7308 */ /* 0x000ee20000000800 */
[----:B--2---:R-:W-:-:S04]  /*ef50*/  FADD.FTZ R2, R10, R9 ;  /* 0x000000090a027221 */ /* 0x004fc80000010000 */
[----:B------:R-:W-:Y:S01]  /*ef60*/  FADD.FTZ R2, R116, R2 ;  /* 0x0000000274027221 */ /* 0x000fe20000010000 */
[----:B---3--:R-:W-:Y:S01]  /*ef70*/  F2FP.BF16.PACK_AB R131, R206, R126 ;  /* 0x0000007ece83723e */ /* 0x008fe200000010ff */
[----:B------:R-:W-:Y:S02]  /*ef80*/  FADD.FTZ R0, R110, R108 ;  /* 0x0000006c6e007221 */ /* 0x000fe40000010000 */
[----:B------:R-:W-:Y:S02]  /*ef90*/  FADD.FTZ R2, R11, R2 ;  /* 0x000000020b027221 */ /* 0x000fe40000010000 */
[----:B------:R-:W-:Y:S02]  /*efa0*/  FADD.FTZ R0, R109, R0 ;  /* 0x000000006d007221 */ /* 0x000fe40000010000 */
[----:B------:R-:W-:Y:S01]  /*efb0*/  HMMA.16816.F32.BF16 R156, R128, R152, R156 ;  /* 0x00000098809c723c */ /* 0x000fe2000004189c */
[----:B------:R-:W-:Y:S02]  /*efc0*/  FADD.FTZ R2, R3, R2 ;  /* 0x0000000203027221 */ /* 0x000fe40000010000 */
[----:B------:R-:W-:-:S02]  /*efd0*/  FADD.FTZ R0, R119, R0 ;  /* 0x0000000077007221 */ /* 0x000fc40000010000 */
[----:B------:R-:W-:Y:S02]  /*efe0*/  FADD.FTZ R2, R117, R2 ;  /* 0x0000000275027221 */ /* 0x000fe40000010000 */
[----:B------:R-:W-:Y:S01]  /*eff0*/  FADD.FTZ R0, R118, R0 ;  /* 0x0000000076007221 */ /* 0x000fe20000010000 */
[----:B------:R-:W-:Y:S01]  /*f000*/  HMMA.16816.F32.BF16 R152, R128, R154, R12 ;  /* 0x0000009a8098723c */ /* 0x000fe2000004180c */
[----:B------:R-:W2:Y:S02]  /*f010*/  LDSM.16.MT88.4 R12, [R186+0x1800] ;  /* 0x00180000ba0c783b */ /* 0x000ea40000004200 */
[----:B------:R-:W-:-:S04]  /*f020*/  FADD.FTZ R0, R124, R0 ;  /* 0x000000007c007221 */ /* 0x000fc80000010000 */
[----:B------:R-:W-:Y:S01]  /*f030*/  FADD.FTZ R0, R125, R0 ;  /* 0x000000007d007221 */ /* 0x000fe20000010000 */
[----:B------:R-:W-:Y:S03]  /*f040*/  HMMA.16816.F32.BF16 R148, R128, R144, R148 ;  /* 0x000000908094723c */ /* 0x000fe60000041894 */
[----:B------:R-:W-:Y:S02]  /*f050*/  FADD.FTZ R207, R207, R0 ;  /* 0x00000000cfcf7221 */ /* 0x000fe40000010000 */
[----:B------:R-:W-:-:S03]  /*f060*/  FADD.FTZ R0, R126, R2 ;  /* 0x000000027e007221 */ /* 0x000fc60000010000 */
[----:B------:R-:W-:Y:S01]  /*f070*/  HMMA.16816.F32.BF16 R144, R128, R146, R24 ;  /* 0x000000928090723c */ /* 0x000fe20000041818 */
[----:B------:R-:W-:Y:S01]  /*f080*/  FADD.FTZ R206, R206, R0 ;  /* 0x00000000cece7221 */ /* 0x000fe20000010000 */
[----:B------:R-:W-:-:S04]  /*f090*/  IADD3 R0, R137, -0x2, RZ ;  /* 0xfffffffe89007810 */ /* 0x000fc80007ffe0ff */
[----:B------:R-:W-:Y:S02]  /*f0a0*/  ISETP.GE.AND P0, PT, R0, R214, PT ;  /* 0x000000d60000720c */ /* 0x000fe40003f06270 */
[----:B-1----:R-:W-:Y:S08]  /*f0b0*/  HMMA.16816.F32.BF16 R24, R128, R18, R32 ;  /* 0x000000128018723c */ /* 0x002ff00000041820 */
[C---:B------:R-:W-:Y:S08]  /*f0c0*/  HMMA.16816.F32.BF16 R32, R4.reuse, R38, RZ ;  /* 0x000000260420723c */ /* 0x040ff000000418ff */
[C---:B------:R-:W-:Y:S08]  /*f0d0*/  HMMA.16816.F32.BF16 R36, R4.reuse, R40, RZ ;  /* 0x000000280424723c */ /* 0x040ff000000418ff */
[----:B------:R-:W-:Y:S08]  /*f0e0*/  HMMA.16816.F32.BF16 R40, R4, R42, RZ ;  /* 0x0000002a0428723c */ /* 0x000ff000000418ff */
[C---:B------:R-:W-:Y:S08]  /*f0f0*/  HMMA.16816.F32.BF16 R28, R128.reuse, R52, R28 ;  /* 0x00000034801c723c */ /* 0x040ff0000004181c */
[----:B------:R-:W-:Y:S08]  /*f100*/  HMMA.16816.F32.BF16 R32, R128, R54, R32 ;  /* 0x000000368020723c */ /* 0x000ff00000041820 */
[C---:B------:R-:W-:Y:S08]  /*f110*/  HMMA.16816.F32.BF16 R52, R4.reuse, R56, RZ ;  /* 0x000000380434723c */ /* 0x040ff000000418ff */
[----:B------:R-:W-:Y:S08]  /*f120*/  HMMA.16816.F32.BF16 R56, R4, R58, RZ ;  /* 0x0000003a0438723c */ /* 0x000ff000000418ff */
[C---:B--2---:R-:W-:Y:S08]  /*f130*/  HMMA.16816.F32.BF16 R36, R128.reuse, R12, R36 ;  /* 0x0000000c8024723c */ /* 0x044ff00000041824 */
[C---:B------:R-:W-:Y:S01]  /*f140*/  HMMA.16816.F32.BF16 R40, R128.reuse, R14, R40 ;  /* 0x0000000e8028723c */ /* 0x040fe20000041828 */
[----:B------:R-:W1:Y:S07]  /*f150*/  LDSM.16.MT88.4 R12, [R186+0x2800] ;  /* 0x00280000ba0c783b */ /* 0x000e6e0000004200 */
[C---:B------:R-:W-:Y:S08]  /*f160*/  HMMA.16816.F32.BF16 R52, R128.reuse, R68, R52 ;  /* 0x000000448034723c */ /* 0x040ff00000041834 */
[----:B------:R-:W-:Y:S08]  /*f170*/  HMMA.16816.F32.BF16 R56, R128, R70, R56 ;  /* 0x000000468038723c */ /* 0x000ff00000041838 */
[C---:B------:R-:W-:Y:S08]  /*f180*/  HMMA.16816.F32.BF16 R68, R4.reuse, R72, RZ ;  /* 0x000000480444723c */ /* 0x040ff000000418ff */
[----:B------:R-:W-:Y:S08]  /*f190*/  HMMA.16816.F32.BF16 R72, R4, R74, RZ ;  /* 0x0000004a0448723c */ /* 0x000ff000000418ff */
[----:B------:R-:W-:Y:S08]  /*f1a0*/  HMMA.16816.F32.BF16 R20, R128, R16, R20 ;  /* 0x000000108014723c */ /* 0x000ff00000041814 */
[C---:B------:R-:W-:Y:S08]  /*f1b0*/  HMMA.16816.F32.BF16 R16, R4.reuse, R62, RZ ;  /* 0x0000003e0410723c */ /* 0x040ff000000418ff */
[C---:B------:R-:W-:Y:S08]  /*f1c0*/  HMMA.16816.F32.BF16 R60, R4.reuse, R64, RZ ;  /* 0x00000040043c723c */ /* 0x040ff000000418ff */
[----:B------:R-:W-:Y:S08]  /*f1d0*/  HMMA.16816.F32.BF16 R64, R4, R66, RZ ;  /* 0x000000420440723c */ /* 0x000ff000000418ff */
[C---:B-1----:R-:W-:Y:S08]  /*f1e0*/  HMMA.16816.F32.BF16 R68, R128.reuse, R12, R68 ;  /* 0x0000000c8044723c */ /* 0x042ff00000041844 */
[C---:B------:R-:W-:Y:S01]  /*f1f0*/  HMMA.16816.F32.BF16 R72, R128.reuse, R14, R72 ;  /* 0x0000000e8048723c */ /* 0x040fe20000041848 */
[----:B------:R-:W1:Y:S07]  /*f200*/  LDSM.16.MT88.4 R12, [R188+0x2000] ;  /* 0x00200000bc0c783b */ /* 0x000e6e0000004200 */
[C---:B------:R-:W-:Y:S08]  /*f210*/  HMMA.16816.F32.BF16 R60, R128.reuse, R80, R60 ;  /* 0x00000050803c723c */ /* 0x040ff0000004183c */
[----:B------:R-:W-:Y:S08]  /*f220*/  HMMA.16816.F32.BF16 R64, R128, R82, R64 ;  /* 0x000000528040723c */ /* 0x000ff00000041840 */
[----:B------:R-:W-:Y:S08]  /*f230*/  HMMA.16816.F32.BF16 R80, R4, R86, RZ ;  /* 0x000000560450723c */ /* 0x000ff000000418ff */
[----:B------:R-:W-:Y:S08]  /*f240*/  HMMA.16816.F32.BF16 R76, R128, R92, R76 ;  /* 0x0000005c804c723c */ /* 0x000ff0000004184c */
[----:B------:R-:W-:Y:S08]  /*f250*/  HMMA.16816.F32.BF16 R108, R4, R112, RZ ;  /* 0x00000070046c723c */ /* 0x000ff000000418ff */
[----:B------:R-:W-:Y:S08]  /*f260*/  HMMA.16816.F32.BF16 R80, R128, R94, R80 ;  /* 0x0000005e8050723c */ /* 0x000ff00000041850 */
[C---:B-1----:R-:W-:Y:S08]  /*f270*/  HMMA.16816.F32.BF16 R92, R4.reuse, R12, RZ ;  /* 0x0000000c045c723c */ /* 0x042ff000000418ff */
[C---:B------:R-:W-:Y:S08]  /*f280*/  HMMA.16816.F32.BF16 R12, R4.reuse, R14, RZ ;  /* 0x0000000e040c723c */ /* 0x040ff000000418ff */
[----:B------:R-:W-:Y:S08]  /*f290*/  HMMA.16816.F32.BF16 R112, R4, R114, RZ ;  /* 0x000000720470723c */ /* 0x000ff000000418ff */
[C---:B------:R-:W-:Y:S08]  /*f2a0*/  HMMA.16816.F32.BF16 R92, R128.reuse, R96, R92 ;  /* 0x00000060805c723c */ /* 0x040ff0000004185c */
[----:B------:R-:W-:Y:S01]  /*f2b0*/  HMMA.16816.F32.BF16 R96, R128, R98, R12 ;  /* 0x000000628060723c */ /* 0x000fe2000004180c */
[----:B------:R-:W1:Y:S07]  /*f2c0*/  LDSM.16.MT88.4 R12, [R187+0x3800] ;  /* 0x00380000bb0c783b */ /* 0x000e6e0000004200 */
[C---:B------:R-:W-:Y:S08]  /*f2d0*/  HMMA.16816.F32.BF16 R116, R4.reuse, R120, RZ ;  /* 0x000000780474723c */ /* 0x040ff000000418ff */
[----:B------:R-:W-:Y:S08]  /*f2e0*/  HMMA.16816.F32.BF16 R120, R4, R122, RZ ;  /* 0x0000007a0478723c */ /* 0x000ff000000418ff */
[C---:B------:R-:W-:Y:S08]  /*f2f0*/  HMMA.16816.F32.BF16 R44, R128.reuse, R48, R44 ;  /* 0x00000030802c723c */ /* 0x040ff0000004182c */
[----:B------:R-:W-:Y:S01]  /*f300*/  HMMA.16816.F32.BF16 R48, R128, R50, R16 ;  /* 0x000000328030723c */ /* 0x000fe20000041810 */
[----:B------:R-:W2:Y:S07]  /*f310*/  LDSM.16.MT88.4 R16, [R189+0x2800] ;  /* 0x00280000bd10783b */ /* 0x000eae0000004200 */
[----:B------:R-:W-:Y:S08]  /*f320*/  HMMA.16816.F32.BF16 R84, R4, R88, RZ ;  /* 0x000000580454723c */ /* 0x000ff000000418ff */
[C---:B-1----:R-:W-:Y:S08]  /*f330*/  HMMA.16816.F32.BF16 R108, R128.reuse, R12, R108 ;  /* 0x0000000c806c723c */ /* 0x042ff0000004186c */
[----:B------:R-:W-:Y:S01]  /*f340*/  HMMA.16816.F32.BF16 R112, R128, R14, R112 ;  /* 0x0000000e8070723c */ /* 0x000fe20000041870 */
[----:B------:R-:W1:Y:S07]  /*f350*/  LDSM.16.MT88.4 R12, [R189+0x3800] ;  /* 0x00380000bd0c783b */ /* 0x000e6e0000004200 */
[----:B------:R-:W-:Y:S08]  /*f360*/  HMMA.16816.F32.BF16 R88, R4, R90, RZ ;  /* 0x0000005a0458723c */ /* 0x000ff000000418ff */
[C---:B--2---:R-:W-:Y:S11]  /*f370*/  HMMA.16816.F32.BF16 R84, R128.reuse, R16, R84 ;  /* 0x000000108054723c */ /* 0x044ff60000041854 */
[----:B------:R-:W-:Y:S05]  /*f380*/  @!UPT UIADD3 URZ, URZ, URZ, URZ ;  /* 0x0000003f3f3ff290 */ /* 0x000fea000fffe03f */
[C---:B------:R-:W-:Y:S01]  /*f390*/  HMMA.16816.F32.BF16 R88, R128.reuse, R18, R88 ;  /* 0x000000128058723c */ /* 0x040fe20000041858 */
[----:B------:R-:W2:Y:S07]  /*f3a0*/  LDSM.16.MT88.4 R16, [R186+0x3800] ;  /* 0x00380000ba10783b */ /* 0x000eae0000004200 */
[C---:B-1----:R-:W-:Y:S08]  /*f3b0*/  HMMA.16816.F32.BF16 R116, R128.reuse, R12, R116 ;  /* 0x0000000c8074723c */ /* 0x042ff00000041874 */
[C---:B------:R-:W-:Y:S01]  /*f3c0*/  HMMA.16816.F32.BF16 R120, R128.reuse, R14, R120 ;  /* 0x0000000e8078723c */ /* 0x040fe20000041878 */
[----:B------:R-:W1:Y:S07]  /*f3d0*/  LDSM.16.MT88.4 R12, [R188+0x3000] ;  /* 0x00300000bc0c783b */ /* 0x000e6e0000004200 */
[C---:B--2---:R-:W-:Y:S08]  /*f3e0*/  HMMA.16816.F32.BF16 R100, R128.reuse, R16, R100 ;  /* 0x000000108064723c */ /* 0x044ff00000041864 */
[----:B------:R-:W-:Y:S08]  /*f3f0*/  HMMA.16816.F32.BF16 R104, R128, R18, R104 ;  /* 0x000000128068723c */ /* 0x000ff00000041868 */
[C---:B-1----:R-:W-:Y:S08]  /*f400*/  HMMA.16816.F32.BF16 R124, R4.reuse, R12, RZ ;  /* 0x0000000c047c723c */ /* 0x042ff000000418ff */
[----:B------:R-:W-:Y:S01]  /*f410*/  HMMA.16816.F32.BF16 R12, R4, R14, RZ ;  /* 0x0000000e040c723c */ /* 0x000fe200000418ff */
[----:B------:R-:W1:Y:S11]  /*f420*/  LDSM.16.MT88.4 R4, [R188+0x3800] ;  /* 0x00380000bc04783b */ /* 0x000e760000004200 */
[----:B------:R-:W-:Y:S04]  /*f430*/  @!UPT UIADD3 URZ, URZ, URZ, URZ ;  /* 0x0000003f3f3ff290 */ /* 0x000fe8000fffe03f */
[C---:B-1----:R-:W-:Y:S08]  /*f440*/  HMMA.16816.F32.BF16 R124, R128.reuse, R4, R124 ;  /* 0x00000004807c723c */ /* 0x042ff0000004187c */
[----:B------:R-:W-:Y:S01]  /*f450*/  HMMA.16816.F32.BF16 R128, R128, R6, R12 ;  /* 0x000000068080723c */ /* 0x000fe2000004180c */
[----:B------:R-:W-:Y:S07]  /*f460*/  @!UPT UIADD3 URZ, URZ, URZ, URZ ;  /* 0x0000003f3f3ff290 */ /* 0x000fee000fffe03f */
[----:B------:R-:W-:Y:S11]  /*f470*/  @!P0 BRA `(.L_x_266) ;  /* 0x0000224000008947 */ /* 0x000ff60003800000 */
[----:B------:R-:W-:Y:S02]  /*f480*/  MOV R201, R0 ;  /* 0x0000000000c97202 */ /* 0x000fe40000000f00 */
[----:B------:R-:W-:-:S02]  /*f490*/  MOV R138, R8 ;  /* 0x00000008008a7202 */ /* 0x000fc40000000f00 */
[----:B------:R-:W-:Y:S02]  /*f4a0*/  MOV R137, R133 ;  /* 0x0000008500897202 */ /* 0x000fe40000000f00 */
.L_x_273:
[----:B------:R-:W-:Y:S01]  /*f4b0*/  SHF.R.S32.HI R0, RZ, 0x1f, R204 ;  /* 0x0000001fff007819 */ /* 0x000fe200000114cc */
[----:B------:R-:W-:Y:S04]  /*f4c0*/  DEPBAR.LE SB0, 0x0 ;  /* 0x000080000000791a */ /* 0x000fe80000000000 */
[----:B------:R-:W-:Y:S01]  /*f4d0*/  SHF.R.S32.HI R4, RZ, 0x1f, R203 ;  /* 0x0000001fff047819 */ /* 0x000fe200000114cb */
[----:B------:R-:W-:Y:S01]  /*f4e0*/  WARPSYNC 0xffffffff ;  /* 0xffffffff00007948 */ /* 0x000fe20003800000 */
[----:B------:R-:W-:Y:S01]  /*f4f0*/  BAR.SYNC.DEFER_BLOCKING 0x0 ;  /* 0x0000000000007b1d */ /* 0x000fe20000010000 */
[----:B------:R-:W-:Y:S01]  /*f500*/  R2P PR, R213, 0x6 ;  /* 0x00000006d5007804 */ /* 0x000fe20000000000 */
[----:B------:R-:W-:Y:S01]  /*f510*/  IMAD R0, R0, c[0x0][0x208], RZ ;  /* 0x0000820000007a24 */ /* 0x000fe200078e02ff */
[----:B------:R-:W-:Y:S01]  /*f520*/  IADD3 R132, R184, 0x40, RZ ;  /* 0x00000040b8847810 */ /* 0x000fe20007ffe0ff */
[----:B------:R-:W-:Y:S01]  /*f530*/  IMAD.WIDE.U32 R2, R204, c[0x0][0x208], RZ ;  /* 0x00008200cc027a25 */ /* 0x000fe200078e00ff */
[----:B------:R-:W-:Y:S02]  /*f540*/  ISETP.GE.AND P5, PT, R200, c[0x0][0x1d4], PT ;  /* 0x00007500c8007a0c */ /* 0x000fe40003fa6270 */
[----:B------:R-:W-:Y:S01]  /*f550*/  ISETP.GE.AND P4, PT, R199, c[0x0][0x1d4], PT ;  /* 0x00007500c7007a0c */ /* 0x000fe20003f86270 */
[----:B------:R-:W-:Y:S01]  /*f560*/  IMAD R0, R204, c[0x0][0x20c], R0 ;  /* 0x00008300cc007a24 */ /* 0x000fe200078e0200 */
[----:B------:R-:W-:Y:S01]  /*f570*/  ISETP.GE.AND P3, PT, R136, c[0x0][0x1d4], PT ;  /* 0x0000750088007a0c */ /* 0x000fe20003f66270 */
[----:B------:R-:W-:Y:S02]  /*f580*/  IMAD R4, R4, c[0x0][0x218], RZ ;  /* 0x0000860004047a24 */ /* 0x000fe400078e02ff */
[----:B------:R-:W-:Y:S01]  /*f590*/  IMAD.IADD R3, R3, 0x1, R0 ;  /* 0x0000000103037824 */ /* 0x000fe200078e0200 */
[C---:B------:R-:W-:Y:S01]  /*f5a0*/  IADD3 R0, R184.reuse, 0x20, RZ ;  /* 0x00000020b8007810 */ /* 0x040fe20007ffe0ff */
[C---:B------:R-:W-:Y:S01]  /*f5b0*/  IMAD R4, R203.reuse, c[0x0][0x21c], R4 ;  /* 0x00008700cb047a24 */ /* 0x040fe200078e0204 */
[C---:B------:R-:W-:Y:S01]  /*f5c0*/  @P2 IADD3 R132, R184.reuse, -0x40, RZ ;  /* 0xffffffc0b8842810 */ /* 0x040fe20007ffe0ff */
[----:B------:R-:W-:Y:S01]  /*f5d0*/  IMAD.WIDE.U32 R2, R203, c[0x0][0x218], R2 ;  /* 0x00008600cb027a25 */ /* 0x000fe200078e0002 */
[----:B------:R-:W-:Y:S02]  /*f5e0*/  @P1 IADD3 R0, R184, -0x20, RZ ;  /* 0xffffffe0b8001810 */ /* 0x000fe40007ffe0ff */
[----:B------:R-:W-:Y:S02]  /*f5f0*/  IADD3 R193, R132, 0x3800, RZ ;  /* 0x0000380084c17810 */ /* 0x000fe40007ffe0ff */
[----:B------:R-:W-:Y:S02]  /*f600*/  IADD3 R2, P0, R216, R2, RZ ;  /* 0x00000002d8027210 */ /* 0x000fe40007f1e0ff */
[----:B------:R-:W-:Y:S01]  /*f610*/  IADD3 R191, R0, 0x3800, RZ ;  /* 0x0000380000bf7810 */ /* 0x000fe20007ffe0ff */
[----:B------:R-:W1:Y:S01]  /*f620*/  LDSM.16.M88.4 R16, [R194] ;  /* 0x00000000c210783b */ /* 0x000e620000000200 */
[----:B------:R-:W-:Y:S02]  /*f630*/  IADD3.X R3, R215, R3, R4, P0, !PT ;  /* 0x00000003d7037210 */ /* 0x000fe400007fe404 */
[----:B------:R-:W-:Y:S01]  /*f640*/  LEA R4, P0, R2, c[0x0][0x1f8], 0x1 ;  /* 0x00007e0002047a11 */ /* 0x000fe200078008ff */
[----:B------:R-:W2:Y:S01]  /*f650*/  LDSM.16.M88.4 R8, [R184] ;  /* 0x00000000b808783b */ /* 0x000ea20000000200 */
[----:B------:R-:W-:Y:S02]  /*f660*/  IADD3 R190, R0, 0x3000, RZ ;  /* 0x0000300000be7810 */ /* 0x000fe40007ffe0ff */
[----:B------:R-:W-:Y:S01]  /*f670*/  LEA.HI.X R3, R2, c[0x0][0x1fc], R3, 0x1, P0 ;  /* 0x00007f0002037a11 */ /* 0x000fe200000f0c03 */
[----:B------:R-:W3:Y:S01]  /*f680*/  LDSM.16.M88.4 R160, [R184+0x800] ;  /* 0x00080000b8a0783b */ /* 0x000ee20000000200 */
[C---:B------:R-:W-:Y:S02]  /*f690*/  IADD3 R181, R0.reuse, 0x2800, RZ ;  /* 0x0000280000b57810 */ /* 0x040fe40007ffe0ff */
[C---:B------:R-:W-:Y:S01]  /*f6a0*/  IADD3 R180, R0.reuse, 0x2000, RZ ;  /* 0x0000200000b47810 */ /* 0x040fe20007ffe0ff */
[----:B------:R-:W4:Y:S01]  /*f6b0*/  LDSM.16.M88.4 R164, [R195] ;  /* 0x00000000c3a4783b */ /* 0x000f220000000200 */
[C---:B------:R-:W-:Y:S02]  /*f6c0*/  IADD3 R176, R0.reuse, 0x1800, RZ ;  /* 0x0000180000b07810 */ /* 0x040fe40007ffe0ff */
[----:B------:R-:W-:Y:S01]  /*f6d0*/  IADD3 R133, R0, 0x1000, RZ ;  /* 0x0000100000857810 */ /* 0x000fe20007ffe0ff */
[----:B------:R-:W1:Y:S01]  /*f6e0*/  LDSM.16.M88.4 R168, [R0] ;  /* 0x0000000000a8783b */ /* 0x000e620000000200 */
[C---:B------:R-:W-:Y:S02]  /*f6f0*/  IADD3 R192, R132.reuse, 0x3000, RZ ;  /* 0x0000300084c07810 */ /* 0x040fe40007ffe0ff */
[C---:B------:R-:W-:Y:S01]  /*f700*/  IADD3 R183, R132.reuse, 0x2800, RZ ;  /* 0x0000280084b77810 */ /* 0x040fe20007ffe0ff */
[----:B------:R5:W1:Y:S01]  /*f710*/  LDSM.16.M88.4 R172, [R0+0x800] ;  /* 0x0008000000ac783b */ /* 0x000a620000000200 */
[C---:B------:R-:W-:Y:S02]  /*f720*/  IADD3 R182, R132.reuse, 0x2000, RZ ;  /* 0x0000200084b67810 */ /* 0x040fe40007ffe0ff */
[C---:B------:R-:W-:Y:S02]  /*f730*/  IADD3 R178, R132.reuse, 0x1800, RZ ;  /* 0x0000180084b27810 */ /* 0x040fe40007ffe0ff */
[C---:B------:R-:W-:Y:S02]  /*f740*/  IADD3 R177, R132.reuse, 0x1000, RZ ;  /* 0x0000100084b17810 */ /* 0x040fe40007ffe0ff */
[----:B-----5:R-:W-:Y:S01]  /*f750*/  IADD3 R0, R132, 0x800, RZ ;  /* 0x0000080084007810 */ /* 0x020fe20007ffe0ff */
[----:B------:R-:W-:-:S05]  /*f760*/  BRA.DIV ~URZ, `(.L_x_267) ;  /* 0x000081527f007947 */ /* 0x000fca000b800000 */
[----:B--2---:R-:W2:Y:S02]  /*f770*/  SHFL.IDX PT, R3, R3, RZ, 0x181f ;  /* 0x00181fff03037589 */ /* 0x004ea400000e0000 */
.L_x_347:
[----:B------:R-:W5:Y:S01]  /*f780*/  SHFL.IDX PT, R2, R4, RZ, 0x181f ;  /* 0x00181fff04027589 */ /* 0x000f6200000e0000 */
[----:B------:R-:W-:Y:S01]  /*f790*/  BSSY B0, `(.L_x_268) ;  /* 0x00000af000007945 */ /* 0x000fe20003800000 */
[CC--:B-----5:R-:W-:Y:S04]  /*f7a0*/  LEA R12, P0, R134.reuse, R2.reuse, 0x1 ;  /* 0x00000002860c7211 */ /* 0x0e0fe800078008ff */
[-C--:B--2---:R-:W-:Y:S02]  /*f7b0*/  LEA.HI.X R13, R134, R3.reuse, R135, 0x1, P0 ;  /* 0x00000003860d7211 */ /* 0x084fe400000f0c87 */
[CC--:B------:R-:W-:Y:S03]  /*f7c0*/  LEA R4, P0, R205.reuse, R2.reuse, 0x1 ;  /* 0x00000002cd047211 */ /* 0x0c0fe600078008ff */
[----:B------:R-:W-:Y:S01]  /*f7d0*/  @!PT LDS RZ, [RZ] ;  /* 0x00000000fffff984 */ /* 0x000fe20000000800 */
[----:B------:R-:W-:Y:S01]  /*f7e0*/  @!PT LDS RZ, [RZ] ;  /* 0x00000000fffff984 */ /* 0x000fe20000000800 */
[----:B------:R2:W-:Y:S01]  /*f7f0*/  LDGSTS.E.BYPASS.LTC128B.128 [R198+0x8080], [R12.64], !P6 ;  /* 0x080800000cc67fae */ /* 0x0005e2000f101d48 */
[-C--:B------:R-:W-:Y:S05]  /*f800*/  LEA.HI.X R5, R205, R3.reuse, R209, 0x1, P0 ;  /* 0x00000003cd057211 */ /* 0x080fea00000f0cd1 */
[----:B------:R5:W-:Y:S02]  /*f810*/  LDGSTS.E.BYPASS.LTC128B.128 [R198+0x9080], [R4.64], !P3 ;  /* 0x0908000004c67fae */ /* 0x000be4000d901d48 */
[CC--:B-----5:R-:W-:Y:S04]  /*f820*/  LEA R4, P0, R199.reuse, R2.reuse, 0x1 ;  /* 0x00000002c7047211 */ /* 0x0e0fe800078008ff */
[-C--:B------:R-:W-:Y:S02]  /*f830*/  LEA.HI.X R5, R199, R3.reuse, R211, 0x1, P0 ;  /* 0x00000003c7057211 */ /* 0x080fe400000f0cd3 */
[C---:B------:R-:W-:Y:S03]  /*f840*/  LEA R2, P0, R200.reuse, R2, 0x1 ;  /* 0x00000002c8027211 */ /* 0x040fe600078008ff */
[----:B------:R5:W-:Y:S01]  /*f850*/  LDGSTS.E.BYPASS.LTC128B.128 [R198+0xa080], [R4.64], !P4 ;  /* 0x0a08000004c67fae */ /* 0x000be2000e101d48 */
[----:B------:R-:W-:Y:S02]  /*f860*/  LEA.HI.X R3, R200, R3, R210, 0x1, P0 ;  /* 0x00000003c8037211 */ /* 0x000fe400000f0cd2 */
[----:B------:R-:W-:Y:S03]  /*f870*/  ISETP.GT.AND P0, PT, R201, R214, PT ;  /* 0x000000d6c900720c */ /* 0x000fe60003f04270 */
[----:B------:R4:W-:Y:S04]  /*f880*/  LDGSTS.E.BYPASS.LTC128B.128 [R198+0xb080], [R2.64], !P5 ;  /* 0x0b08000002c67fae */ /* 0x0009e8000e901d48 */
[----:B------:R-:W0:Y:S01]  /*f890*/  LDGDEPBAR ;  /* 0x00000000000079af */ /* 0x000e220000000000 */
[C---:B-1---5:R-:W-:Y:S08]  /*f8a0*/  HMMA.16816.F32.BF16 R4, R16.reuse, R8, RZ ;  /* 0x000000081004723c */ /* 0x062ff000000418ff */
[C---:B------:R-:W-:Y:S08]  /*f8b0*/  HMMA.16816.F32.BF16 R8, R16.reuse, R10, RZ ;  /* 0x0000000a1008723c */ /* 0x040ff000000418ff */
[C---:B--23--:R-:W-:Y:S08]  /*f8c0*/  HMMA.16816.F32.BF16 R12, R16.reuse, R160, RZ ;  /* 0x000000a0100c723c */ /* 0x04cff000000418ff */
[----:B------:R-:W-:Y:S01]  /*f8d0*/  HMMA.16816.F32.BF16 R16, R16, R162, RZ ;  /* 0x000000a21010723c */ /* 0x000fe200000418ff */
[----:B------:R-:W-:Y:S07]  /*f8e0*/  LDSM.16.M88.4 R160, [R197] ;  /* 0x00000000c5a0783b */ /* 0x000fee0000000200 */
[C---:B----4-:R-:W-:Y:S08]  /*f8f0*/  HMMA.16816.F32.BF16 R4, R164.reuse, R168, R4 ;  /* 0x000000a8a404723c */ /* 0x050ff00000041804 */
[C---:B------:R-:W-:Y:S01]  /*f900*/  HMMA.16816.F32.BF16 R8, R164.reuse, R170, R8 ;  /* 0x000000aaa408723c */ /* 0x040fe20000041808 */
[----:B------:R-:W-:Y:S07]  /*f910*/  LDSM.16.M88.4 R168, [R0] ;  /* 0x0000000000a8783b */ /* 0x000fee0000000200 */
[C---:B------:R-:W-:Y:S08]  /*f920*/  HMMA.16816.F32.BF16 R12, R164.reuse, R172, R12 ;  /* 0x000000aca40c723c */ /* 0x040ff0000004180c */
[----:B------:R-:W-:Y:S01]  /*f930*/  HMMA.16816.F32.BF16 R16, R164, R174, R16 ;  /* 0x000000aea410723c */ /* 0x000fe20000041810 */
[----:B------:R-:W1:Y:S04]  /*f940*/  LDSM.16.M88.4 R164, [R132] ;  /* 0x0000000084a4783b */ /* 0x000e680000000200 */
[----:B------:R-:W-:Y:S03]  /*f950*/  LDSM.16.M88.4 R172, [R185+-0x3000] ;  /* 0xffd00000b9ac783b */ /* 0x000fe60000000200 */
[C---:B-1----:R-:W-:Y:S08]  /*f960*/  HMMA.16816.F32.BF16 R4, R160.reuse, R164, R4 ;  /* 0x000000a4a004723c */ /* 0x042ff00000041804 */
[C---:B------:R-:W-:Y:S01]  /*f970*/  HMMA.16816.F32.BF16 R8, R160.reuse, R166, R8 ;  /* 0x000000a6a008723c */ /* 0x040fe20000041808 */
[----:B------:R-:W1:Y:S07]  /*f980*/  LDSM.16.M88.4 R164, [R196] ;  /* 0x00000000c4a4783b */ /* 0x000e6e0000000200 */
[C---:B------:R-:W-:Y:S08]  /*f990*/  HMMA.16816.F32.BF16 R12, R160.reuse, R168, R12 ;  /* 0x000000a8a00c723c */ /* 0x040ff0000004180c */
[----:B------:R-:W-:Y:S01]  /*f9a0*/  HMMA.16816.F32.BF16 R16, R160, R170, R16 ;  /* 0x000000aaa010723c */ /* 0x000fe20000041810 */
[----:B------:R-:W2:Y:S04]  /*f9b0*/  LDSM.16.M88.4 R160, [R185+-0x2800] ;  /* 0xffd80000b9a0783b */ /* 0x000ea80000000200 */
[----:B------:R-:W-:Y:S03]  /*f9c0*/  LDSM.16.M88.4 R168, [R194+0x4000] ;  /* 0x00400000c2a8783b */ /* 0x000fe60000000200 */
[C---:B-1----:R-:W-:Y:S08]  /*f9d0*/  HMMA.16816.F32.BF16 R4, R164.reuse, R172, R4 ;  /* 0x000000aca404723c */ /* 0x042ff00000041804 */
[C---:B------:R-:W-:Y:S01]  /*f9e0*/  HMMA.16816.F32.BF16 R8, R164.reuse, R174, R8 ;  /* 0x000000aea408723c */ /* 0x040fe20000041808 */
[----:B------:R-:W1:Y:S07]  /*f9f0*/  LDSM.16.M88.4 R172, [R184+0x1000] ;  /* 0x00100000b8ac783b */ /* 0x000e6e0000000200 */
[C---:B--2---:R-:W-:Y:S08]  /*fa00*/  HMMA.16816.F32.BF16 R12, R164.reuse, R160, R12 ;  /* 0x000000a0a40c723c */ /* 0x044ff0000004180c */
[----:B------:R-:W-:Y:S01]  /*fa10*/  HMMA.16816.F32.BF16 R16, R164, R162, R16 ;  /* 0x000000a2a410723c */ /* 0x000fe20000041810 */
[----:B------:R-:W2:Y:S04]  /*fa20*/  LDSM.16.M88.4 R160, [R184+0x1800] ;  /* 0x00180000b8a0783b */ /* 0x000ea80000000200 */
[----:B------:R-:W-:Y:S03]  /*fa30*/  LDSM.16.M88.4 R164, [R195+0x4000] ;  /* 0x00400000c3a4783b */ /* 0x000fe60000000200 */
[C---:B-1----:R-:W-:Y:S08]  /*fa40*/  HMMA.16816.F32.BF16 R4, R168.reuse, R172, R4 ;  /* 0x000000aca804723c */ /* 0x042ff00000041804 */
[C---:B------:R-:W-:Y:S01]  /*fa50*/  HMMA.16816.F32.BF16 R8, R168.reuse, R174, R8 ;  /* 0x000000aea808723c */ /* 0x040fe20000041808 */
[----:B------:R-:W1:Y:S07]  /*fa60*/  LDSM.16.M88.4 R172, [R133] ;  /* 0x0000000085ac783b */ /* 0x000e6e0000000200 */
[C---:B--2---:R-:W-:Y:S08]  /*fa70*/  HMMA.16816.F32.BF16 R12, R168.reuse, R160, R12 ;  /* 0x000000a0a80c723c */ /* 0x044ff0000004180c */
[----:B------:R-:W-:Y:S01]  /*fa80*/  HMMA.16816.F32.BF16 R16, R168, R162, R16 ;  /* 0x000000a2a810723c */ /* 0x000fe20000041810 */
[----:B------:R-:W2:Y:S04]  /*fa90*/  LDSM.16.M88.4 R160, [R176] ;  /* 0x00000000b0a0783b */ /* 0x000ea80000000200 */
[----:B------:R-:W-:Y:S03]  /*faa0*/  LDSM.16.M88.4 R168, [R197+0x4000] ;  /* 0x00400000c5a8783b */ /* 0x000fe60000000200 */
[C---:B-1----:R-:W-:Y:S08]  /*fab0*/  HMMA.16816.F32.BF16 R4, R164.reuse, R172, R4 ;  /* 0x000000aca404723c */ /* 0x042ff00000041804 */
[C---:B------:R-:W-:Y:S01]  /*fac0*/  HMMA.16816.F32.BF16 R8, R164.reuse, R174, R8 ;  /* 0x000000aea408723c */ /* 0x040fe20000041808 */
[----:B------:R-:W1:Y:S04]  /*fad0*/  LDSM.16.M88.4 R172, [R177] ;  /* 0x00000000b1ac783b */ /* 0x000e680000000200 */
[----:B------:R-:W3:Y:S03]  /*fae0*/  LDSM.16.M88.4 R176, [R178] ;  /* 0x00000000b2b0783b */ /* 0x000ee60000000200 */
[C---:B--2---:R-:W-:Y:S08]  /*faf0*/  HMMA.16816.F32.BF16 R12, R164.reuse, R160, R12 ;  /* 0x000000a0a40c723c */ /* 0x044ff0000004180c */
[----:B------:R-:W-:Y:S01]  /*fb00*/  HMMA.16816.F32.BF16 R16, R164, R162, R16 ;  /* 0x000000a2a410723c */ /* 0x000fe20000041810 */
[----:B------:R-:W-:Y:S04]  /*fb10*/  LDSM.16.M88.4 R160, [R196+0x4000] ;  /* 0x00400000c4a0783b */ /* 0x000fe80000000200 */
[----:B------:R-:W2:Y:S03]  /*fb20*/  LDSM.16.M88.4 R164, [R185+-0x2000] ;  /* 0xffe00000b9a4783b */ /* 0x000ea60000000200 */
[C---:B-1----:R-:W-:Y:S08]  /*fb30*/  HMMA.16816.F32.BF16 R4, R168.reuse, R172, R4 ;  /* 0x000000aca804723c */ /* 0x042ff00000041804 */
[C---:B------:R-:W-:Y:S01]  /*fb40*/  HMMA.16816.F32.BF16 R8, R168.reuse, R174, R8 ;  /* 0x000000aea808723c */ /* 0x040fe20000041808 */
[----:B------:R-:W1:Y:S07]  /*fb50*/  LDSM.16.M88.4 R172, [R185+-0x1800] ;  /* 0xffe80000b9ac783b */ /* 0x000e6e0000000200 */
[C---:B---3--:R-:W-:Y:S08]  /*fb60*/  HMMA.16816.F32.BF16 R12, R168.reuse, R176, R12 ;  /* 0x000000b0a80c723c */ /* 0x048ff0000004180c */
[----:B------:R-:W-:Y:S01]  /*fb70*/  HMMA.16816.F32.BF16 R16, R168, R178, R16 ;  /* 0x000000b2a810723c */ /* 0x000fe20000041810 */
[----:B------:R-:W-:Y:S04]  /*fb80*/  LDSM.16.M88.4 R168, [R194+0x8000] ;  /* 0x00800000c2a8783b */ /* 0x000fe80000000200 */
[----:B------:R-:W3:Y:S03]  /*fb90*/  LDSM.16.M88.4 R176, [R184+0x2000] ;  /* 0x00200000b8b0783b */ /* 0x000ee60000000200 */
[C---:B--2---:R-:W-:Y:S08]  /*fba0*/  HMMA.16816.F32.BF16 R4, R160.reuse, R164, R4 ;  /* 0x000000a4a004723c */ /* 0x044ff00000041804 */
[C---:B------:R-:W-:Y:S01]  /*fbb0*/  HMMA.16816.F32.BF16 R8, R160.reuse, R166, R8 ;  /* 0x000000a6a008723c */ /* 0x040fe20000041808 */
[----:B------:R-:W2:Y:S07]  /*fbc0*/  LDSM.16.M88.4 R164, [R184+0x2800] ;  /* 0x00280000b8a4783b */ /* 0x000eae0000000200 */
[C---:B-1----:R-:W-:Y:S08]  /*fbd0*/  HMMA.16816.F32.BF16 R12, R160.reuse, R172, R12 ;  /* 0x000000aca00c723c */ /* 0x042ff0000004180c */
[----:B------:R-:W-:Y:S01]  /*fbe0*/  HMMA.16816.F32.BF16 R16, R160, R174, R16 ;  /* 0x000000aea010723c */ /* 0x000fe20000041810 */
[----:B------:R-:W-:Y:S04]  /*fbf0*/  LDSM.16.M88.4 R172, [R180] ;  /* 0x00000000b4ac783b */ /* 0x000fe80000000200 */
[----:B------:R-:W1:Y:S03]  /*fc00*/  LDSM.16.M88.4 R160, [R195+0x8000] ;  /* 0x00800000c3a0783b */ /* 0x000e660000000200 */
[C---:B---3--:R-:W-:Y:S08]  /*fc10*/  HMMA.16816.F32.BF16 R4, R168.reuse, R176, R4 ;  /* 0x000000b0a804723c */ /* 0x048ff00000041804 */
[C---:B------:R-:W-:Y:S01]  /*fc20*/  HMMA.16816.F32.BF16 R8, R168.reuse, R178, R8 ;  /* 0x000000b2a808723c */ /* 0x040fe20000041808 */
[----:B------:R-:W3:Y:S07]  /*fc30*/  LDSM.16.M88.4 R176, [R181] ;  /* 0x00000000b5b0783b */ /* 0x000eee0000000200 */
[C---:B--2---:R-:W-:Y:S08]  /*fc40*/  HMMA.16816.F32.BF16 R12, R168.reuse, R164, R12 ;  /* 0x000000a4a80c723c */ /* 0x044ff0000004180c */
[----:B------:R-:W-:Y:S01]  /*fc50*/  HMMA.16816.F32.BF16 R16, R168, R166, R16 ;  /* 0x000000a6a810723c */ /* 0x000fe20000041810 */
[----:B------:R-:W-:Y:S04]  /*fc60*/  LDSM.16.M88.4 R168, [R182] ;  /* 0x00000000b6a8783b */ /* 0x000fe80000000200 */
[----:B------:R-:W2:Y:S03]  /*fc70*/  LDSM.16.M88.4 R164, [R197+0x8000] ;  /* 0x00800000c5a4783b */ /* 0x000ea60000000200 */
[C---:B-1----:R-:W-:Y:S01]  /*fc80*/  HMMA.16816.F32.BF16 R4, R160.reuse, R172, R4 ;  /* 0x000000aca004723c */ /* 0x042fe20000041804 */
[----:B------:R-:W1:Y:S07]  /*fc90*/  LDSM.16.M88.4 R180, [R183] ;  /* 0x00000000b7b4783b */ /* 0x000e6e0000000200 */
[C---:B------:R-:W-:Y:S01]  /*fca0*/  HMMA.16816.F32.BF16 R8, R160.reuse, R174, R8 ;  /* 0x000000aea008723c */ /* 0x040fe20000041808 */
[----:B------:R-:W-:Y:S07]  /*fcb0*/  LDSM.16.M88.4 R172, [R185+-0x1000] ;  /* 0xfff00000b9ac783b */ /* 0x000fee0000000200 */
[C---:B---3--:R-:W-:Y:S08]  /*fcc0*/  HMMA.16816.F32.BF16 R12, R160.reuse, R176, R12 ;  /* 0x000000b0a00c723c */ /* 0x048ff0000004180c */
[----:B------:R-:W-:Y:S01]  /*fcd0*/  HMMA.16816.F32.BF16 R16, R160, R178, R16 ;  /* 0x000000b2a010723c */ /* 0x000fe20000041810 */
[----:B------:R-:W3:Y:S04]  /*fce0*/  LDSM.16.M88.4 R160, [R196+0x8000] ;  /* 0x00800000c4a0783b */ /* 0x000ee80000000200 */
[----:B------:R-:W4:Y:S03]  /*fcf0*/  LDSM.16.M88.4 R176, [R185+-0x800] ;  /* 0xfff80000b9b0783b */ /* 0x000f260000000200 */
[C---:B--2---:R-:W-:Y:S08]  /*fd00*/  HMMA.16816.F32.BF16 R4, R164.reuse, R168, R4 ;  /* 0x000000a8a404723c */ /* 0x044ff00000041804 */
[C---:B------:R-:W-:Y:S01]  /*fd10*/  HMMA.16816.F32.BF16 R8, R164.reuse, R170, R8 ;  /* 0x000000aaa408723c */ /* 0x040fe20000041808 */
[----:B------:R-:W-:Y:S07]  /*fd20*/  LDSM.16.M88.4 R168, [R184+0x3000] ;  /* 0x00300000b8a8783b */ /* 0x000fee0000000200 */
[C---:B-1----:R-:W-:Y:S08]  /*fd30*/  HMMA.16816.F32.BF16 R12, R164.reuse, R180, R12 ;  /* 0x000000b4a40c723c */ /* 0x042ff0000004180c */
[----:B------:R-:W-:Y:S01]  /*fd40*/  HMMA.16816.F32.BF16 R16, R164, R182, R16 ;  /* 0x000000b6a410723c */ /* 0x000fe20000041810 */
[----:B------:R-:W1:Y:S04]  /*fd50*/  LDSM.16.M88.4 R164, [R194+0xc000] ;  /* 0x00c00000c2a4783b */ /* 0x000e680000000200 */
[----:B------:R-:W2:Y:S03]  /*fd60*/  LDSM.16.M88.4 R180, [R184+0x3800] ;  /* 0x00380000b8b4783b */ /* 0x000ea60000000200 */
[C---:B---3--:R-:W-:Y:S08]  /*fd70*/  HMMA.16816.F32.BF16 R4, R160.reuse, R172, R4 ;  /* 0x000000aca004723c */ /* 0x048ff00000041804 */
[C---:B------:R-:W-:Y:S01]  /*fd80*/  HMMA.16816.F32.BF16 R8, R160.reuse, R174, R8 ;  /* 0x000000aea008723c */ /* 0x040fe20000041808 */
[----:B------:R-:W-:Y:S07]  /*fd90*/  LDSM.16.M88.4 R172, [R190] ;  /* 0x00000000beac783b */ /* 0x000fee0000000200 */
[C---:B----4-:R-:W-:Y:S08]  /*fda0*/  HMMA.16816.F32.BF16 R12, R160.reuse, R176, R12 ;  /* 0x000000b0a00c723c */ /* 0x050ff0000004180c */
[----:B------:R-:W-:Y:S01]  /*fdb0*/  HMMA.16816.F32.BF16 R16, R160, R178, R16 ;  /* 0x000000b2a010723c */ /* 0x000fe20000041810 */
[----:B------:R-:W3:Y:S04]  /*fdc0*/  LDSM.16.M88.4 R160, [R195+0xc000] ;  /* 0x00c00000c3a0783b */ /* 0x000ee80000000200 */
[----:B------:R-:W4:Y:S03]  /*fdd0*/  LDSM.16.M88.4 R176, [R191] ;  /* 0x00000000bfb0783b */ /* 0x000f260000000200 */
[C---:B-1----:R-:W-:Y:S08]  /*fde0*/  HMMA.16816.F32.BF16 R4, R164.reuse, R168, R4 ;  /* 0x000000a8a404723c */ /* 0x042ff00000041804 */
[C---:B------:R-:W-:Y:S01]  /*fdf0*/  HMMA.16816.F32.BF16 R8, R164.reuse, R170, R8 ;  /* 0x000000aaa408723c */ /* 0x040fe20000041808 */
[----:B------:R-:W-:Y:S07]  /*fe00*/  LDSM.16.M88.4 R168, [R192] ;  /* 0x00000000c0a8783b */ /* 0x000fee0000000200 */
[C---:B--2---:R-:W-:Y:S08]  /*fe10*/  HMMA.16816.F32.BF16 R12, R164.reuse, R180, R12 ;  /* 0x000000b4a40c723c */ /* 0x044ff0000004180c */
[----:B------:R-:W-:Y:S01]  /*fe20*/  HMMA.16816.F32.BF16 R16, R164, R182, R16 ;  /* 0x000000b6a410723c */ /* 0x000fe20000041810 */
[----:B------:R-:W1:Y:S04]  /*fe30*/  LDSM.16.M88.4 R164, [R197+0xc000] ;  /* 0x00c00000c5a4783b */ /* 0x000e680000000200 */
[----:B------:R-:W2:Y:S03]  /*fe40*/  LDSM.16.M88.4 R180, [R193] ;  /* 0x00000000c1b4783b */ /* 0x000ea60000000200 */
[C---:B---3--:R-:W-:Y:S08]  /*fe50*/  HMMA.16816.F32.BF16 R4, R160.reuse, R172, R4 ;  /* 0x000000aca004723c */ /* 0x048ff00000041804 */
[C---:B------:R-:W-:Y:S01]  /*fe60*/  HMMA.16816.F32.BF16 R8, R160.reuse, R174, R8 ;  /* 0x000000aea008723c */ /* 0x040fe20000041808 */
[----:B------:R-:W-:Y:S07]  /*fe70*/  LDSM.16.M88.4 R172, [R185] ;  /* 0x00000000b9ac783b */ /* 0x000fee0000000200 */
[C---:B----4-:R-:W-:Y:S08]  /*fe80*/  HMMA.16816.F32.BF16 R12, R160.reuse, R176, R12 ;  /* 0x000000b0a00c723c */ /* 0x050ff0000004180c */
[----:B------:R-:W-:Y:S01]  /*fe90*/  HMMA.16816.F32.BF16 R16, R160, R178, R16 ;  /* 0x000000b2a010723c */ /* 0x000fe20000041810 */
[----:B------:R-:W3:Y:S04]  /*fea0*/  LDSM.16.M88.4 R160, [R196+0xc000] ;  /* 0x00c00000c4a0783b */ /* 0x000ee80000000200 */
[----:B------:R-:W4:Y:S03]  /*feb0*/  LDSM.16.M88.4 R176, [R185+0x800] ;  /* 0x00080000b9b0783b */ /* 0x000f260000000200 */
[----:B------:R-:W-:Y:S04]  /*fec0*/  DEPBAR.LE SB0, 0x0 ;  /* 0x000080000000791a */ /* 0x000fe80000000000 */
[C---:B-1----:R-:W-:Y:S01]  /*fed0*/  HMMA.16816.F32.BF16 R4, R164.reuse, R168, R4 ;  /* 0x000000a8a404723c */ /* 0x042fe20000041804 */
[----:B------:R-:W-:Y:S07]  /*fee0*/  BAR.SYNC.DEFER_BLOCKING 0x0 ;  /* 0x0000000000007b1d */ /* 0x000fee0000010000 */
[C---:B------:R-:W-:Y:S08]  /*fef0*/  HMMA.16816.F32.BF16 R8, R164.reuse, R170, R8 ;  /* 0x000000aaa408723c */ /* 0x040ff00000041808 */
[C---:B--2---:R-:W-:Y:S08]  /*ff00*/  HMMA.16816.F32.BF16 R12, R164.reuse, R180, R12 ;  /* 0x000000b4a40c723c */ /* 0x044ff0000004180c */
[----:B------:R-:W-:Y:S08]  /*ff10*/  HMMA.16816.F32.BF16 R16, R164, R182, R16 ;  /* 0x000000b6a410723c */ /* 0x000ff00000041810 */
[C---:B---3--:R-:W-:Y:S08]  /*ff20*/  HMMA.16816.F32.BF16 R4, R160.reuse, R172, R4 ;  /* 0x000000aca004723c */ /* 0x048ff00000041804 */
[C---:B------:R-:W-:Y:S08]  /*ff30*/  HMMA.16816.F32.BF16 R8, R160.reuse, R174, R8 ;  /* 0x000000aea008723c */ /* 0x040ff00000041808 */
[C---:B----4-:R-:W-:Y:S08]  /*ff40*/  HMMA.16816.F32.BF16 R12, R160.reuse, R176, R12 ;  /* 0x000000b0a00c723c */ /* 0x050ff0000004180c */
[----:B------:R-:W-:Y:S01]  /*ff50*/  HMMA.16816.F32.BF16 R16, R160, R178, R16 ;  /* 0x000000b2a010723c */ /* 0x000fe20000041810 */
[----:B------:R-:W-:Y:S07]  /*ff60*/  @!UPT UIADD3 URZ, URZ, URZ, URZ ;  /* 0x0000003f3f3ff290 */ /* 0x000fee000fffe03f */
[----:B------:R-:W-:-:S11]  /*ff70*/  @!P0 BRA `(.L_x_269) ;  /* 0x0000030000008947 */ /* 0x000fd60003800000 */
[----:B------:R-:W-:Y:S01]  /*ff80*/  IMAD.MOV.U32 R0, RZ, RZ, 0x1 ;  /* 0x00000001ff007424 */ /* 0x000fe200078e00ff */
[----:B------:R-:W-:Y:S01]  /*ff90*/  ISETP.GT.AND P0, PT, R219, 0x1f, PT ;  /* 0x0000001fdb00780c */ /* 0x000fe20003f04270 */
[----:B------:R-:W-:Y:S02]  /*ffa0*/  IMAD R2, R201, 0x20, R227 ;  /* 0x00000020c9027824 */ /* 0x000fe400078e02e3 */
[----:B------:R-:W-:Y:S01]  /*ffb0*/  IMAD.MOV.U32 R203, RZ, RZ, RZ ;  /* 0x000000ffffcb7224 */ /* 0x000fe200078e00ff */
[----:B------:R-:W-:Y:S02]  /*ffc0*/  ISETP.NE.AND P1, PT, R0, c[0x0][0x2b8], PT ;  /* 0x0000ae0000007a0c */ /* 0x000fe40003f25270 */
[----:B------:R-:W-:Y:S05]  /*ffd0*/  IADD3 R2, R2, -0x20, R219 ;  /* 0xffffffe002027810 */ /* 0x000fea0007ffe0db */
[----:B------:R-:W-:Y:S06]  /*ffe0*/  IMAD.MOV.U32 R0, RZ, RZ, R2 ;  /* 0x000000ffff007224 */ /* 0x000fec00078e0002 */
[----:B------:R-:W-:Y:S05]  /*fff0*/  @P1 IMAD.HI.U32 R3, R2, c[0x0][0x2bc], RZ ;  /* 0x0000af0002031a27 */ /* 0x000fea00078e00ff */
[----:B------:R-:W-:Y:S04]  /*10000*/  @P1 SHF.R.U32.HI R0, RZ, c[0x0][0x2c0], R3 ;  /* 0x0000b000ff001a19 */ /* 0x000fe80000011603 */
[C---:B------:R-:W-:Y:S01]  /*10010*/  @!P0 IADD3 R3, P1, R0.reuse, R224, RZ ;  /* 0x000000e000038210 */ /* 0x040fe20007f3e0ff */
[----:B------:R-:W-:Y:S03]  /*10020*/  IMAD.MOV R132, RZ, RZ, -R0 ;  /* 0x000000ffff847224 */ /* 0x000fe600078e0a00 */
[----:B------:R-:W-:Y:S01]  /*10030*/  @!P0 LEA.HI.X.SX32 R0, R0, R226, 0x1, P1 ;  /* 0x000000e200008211 */ /* 0x000fe200008f0eff */
        /* <DEDUP_REMOVED lines=17> */
[----:B------:R-:W-:-:S06]  /*10150*/  BRA.DIV ~URZ, `(.L_x_270) ;  /* 0x000077c27f007947 */ /* 0x000fcc000b800000 */
[----:B------:R1:W2:Y:S02]  /*10160*/  SHFL.IDX PT, R132, R0, RZ, 0x181f ;  /* 0x00181fff00847589 */ /* 0x0002a400000e0000 */
.L_x_348:
[----:B------:R-:W-:-:S05]  /*10170*/  BRA.DIV ~URZ, `(.L_x_271) ;  /* 0x000078127f007947 */ /* 0x000fca000b800000 */
[----:B-1----:R1:W3:Y:S02]  /*10180*/  SHFL.IDX PT, R0, R133, RZ, 0x181f ;  /* 0x00181fff85007589 */ /* 0x0022e400000e0000 */
.L_x_349:
[C---:B---3--:R-:W-:Y:S04]  /*10190*/  LEA R2, P0, R134.reuse, R0, 0x1 ;  /* 0x0000000086027211 */ /* 0x048fe800078008ff */
[----:B--2---:R-:W-:Y:S05]  /*101a0*/  LEA.HI.X R3, R134, R132, R135, 0x1, P0 ;  /* 0x0000008486037211 */ /* 0x004fea00000f0c87 */
[----:B------:R-:W-:Y:S01]  /*101b0*/  @!PT LDS RZ, [RZ] ;  /* 0x00000000fffff984 */ /* 0x000fe20000000800 */
[----:B------:R-:W-:Y:S01]  /*101c0*/  @!PT LDS RZ, [RZ] ;  /* 0x00000000fffff984 */ /* 0x000fe20000000800 */
[----:B------:R-:W-:Y:S01]  /*101d0*/  @!PT LDS RZ, [RZ] ;  /* 0x00000000fffff984 */ /* 0x000fe20000000800 */
[----:B------:R2:W-:Y:S02]  /*101e0*/  LDGSTS.E.BYPASS.LTC128B.128 [R198+0xc080], [R2.64], !P6 ;  /* 0x0c08000002c67fae */ /* 0x0005e4000f101d48 */
[C---:B--2---:R-:W-:Y:S04]  /*101f0*/  LEA R2, P0, R205.reuse, R0, 0x1 ;  /* 0x00000000cd027211 */ /* 0x044fe800078008ff */
[----:B------:R-:W-:Y:S02]  /*10200*/  LEA.HI.X R3, R205, R132, R209, 0x1, P0 ;  /* 0x00000084cd037211 */ /* 0x000fe400000f0cd1 */
[C---:B------:R-:W-:Y:S03]  /*10210*/  LEA R160, P0, R199.reuse, R0, 0x1 ;  /* 0x00000000c7a07211 */ /* 0x040fe600078008ff */
[----:B------:R2:W-:Y:S01]  /*10220*/  LDGSTS.E.BYPASS.LTC128B.128 [R198+0xd080], [R2.64], !P3 ;  /* 0x0d08000002c67fae */ /* 0x0005e2000d901d48 */
[----:B------:R-:W-:Y:S05]  /*10230*/  LEA.HI.X R161, R199, R132, R211, 0x1, P0 ;  /* 0x00000084c7a17211 */ /* 0x000fea00000f0cd3 */
[----:B------:R3:W-:Y:S01]  /*10240*/  LDGSTS.E.BYPASS.LTC128B.128 [R198+0xe080], [R160.64], !P4 ;  /* 0x0e080000a0c67fae */ /* 0x0007e2000e101d48 */
[C---:B--2---:R-:W-:Y:S04]  /*10250*/  LEA R2, P0, R200.reuse, R0, 0x1 ;  /* 0x00000000c8027211 */ /* 0x044fe800078008ff */
[----:B------:R-:W-:Y:S05]  /*10260*/  LEA.HI.X R3, R200, R132, R210, 0x1, P0 ;  /* 0x00000084c8037211 */ /* 0x000fea00000f0cd2 */
[----:B------:R3:W-:Y:S04]  /*10270*/  LDGSTS.E.BYPASS.LTC128B.128 [R198+0xf080], [R2.64], !P5 ;  /* 0x0f08000002c67fae */ /* 0x0007e8000e901d48 */
.L_x_269:
[----:B------:R-:W-:Y:S05]  /*10280*/  BSYNC B0 ;  /* 0x0000000000007941 */ /* 0x000fea0003800000 */
.L_x_268:
[----:B---3--:R-:W-:Y:S01]  /*10290*/  FMNMX.FTZ R2, R4, R137, !PT ;  /* 0x0000008904027209 */ /* 0x008fe20007810000 */
        /* <DEDUP_REMOVED lines=17> */
[----:B------:R-:W2:Y:S02]  /*103b0*/  SHFL.BFLY PT, R0, R132, 0x2, 0x1f ;  /* 0x0c401f0084007f89 */ /* 0x000ea400000e0000 */
[----:B--2---:R-:W-:Y:S05]  /*103c0*/  FMNMX.FTZ R0, R132, R0, !PT ;  /* 0x0000000084007209 */ /* 0x004fea0007810000 */
[----:B------:R-:W2:Y:S02]  /*103d0*/  SHFL.BFLY PT, R2, R0, 0x1, 0x1f ;  /* 0x0c201f0000027f89 */ /* 0x000ea400000e0000 */
[----:B-12---:R-:W-:Y:S02]  /*103e0*/  FMNMX.FTZ R133, R0, R2, !PT ;  /* 0x0000000200857209 */ /* 0x006fe40007810000 */
[----:B------:R-:W1:Y:S02]  /*103f0*/  SHFL.BFLY PT, R0, R160, 0x2, 0x1f ;  /* 0x0c401f00a0007f89 */ /* 0x000e6400000e0000 */
[----:B-1----:R-:W-:Y:S05]  /*10400*/  FMNMX.FTZ R132, R160, R0, !PT ;  /* 0x00000000a0847209 */ /* 0x002fea0007810000 */
[----:B------:R1:W2:Y:S02]  /*10410*/  SHFL.BFLY PT, R0, R132, 0x1, 0x1f ;  /* 0x0c201f0084007f89 */ /* 0x0002a400000e0000 */
.L_x_350:
[----:B--2---:R-:W-:Y:S01]  /*10420*/  FMNMX.FTZ R3, R0, R132, !PT ;  /* 0x0000008400037209 */ /* 0x004fe20007810000 */
[C---:B------:R-:W-:Y:S01]  /*10430*/  FADD.FTZ R0, -R133.reuse, R137 ;  /* 0x0000008985007221 */ /* 0x040fe20000010100 */
[----:B------:R-:W-:Y:S01]  /*10440*/  WARPSYNC 0xffffffff ;  /* 0xffffffff00007948 */ /* 0x000fe20003800000 */
[----:B-1----:R-:W-:Y:S01]  /*10450*/  FMUL.FTZ R132, R133, c[0x0][0x2d0] ;  /* 0x0000b40085847a20 */ /* 0x002fe20000410000 */
[----:B------:R-:W-:Y:S01]  /*10460*/  ISETP.GT.AND P0, PT, R201, R214, PT ;  /* 0x000000d6c900720c */ /* 0x000fe20003f04270 */
[----:B------:R-:W-:Y:S02]  /*10470*/  FMUL.FTZ R0, R0, c[0x0][0x2d0] ;  /* 0x0000b40000007a20 */ /* 0x000fe40000410000 */
[--C-:B------:R-:W-:Y:S02]  /*10480*/  FFMA.FTZ R170, R12, c[0x0][0x2d0], -R132.reuse ;  /* 0x0000b4000caa7a23 */ /* 0x100fe40000010884 */
[----:B------:R1:W-:Y:S01]  /*10490*/  MUFU.EX2 R2, R0 ;  /* 0x0000000000027308 */ /* 0x0003e20000000800 */
[--C-:B------:R-:W-:Y:S02]  /*104a0*/  FFMA.FTZ R137, R4, c[0x0][0x2d0], -R132.reuse ;  /* 0x0000b40004897a23 */ /* 0x100fe40000010884 */
[--C-:B------:R-:W-:Y:S02]  /*104b0*/  FFMA.FTZ R4, R8, c[0x0][0x2d0], -R132.reuse ;  /* 0x0000b40008047a23 */ /* 0x100fe40000010884 */
[--C-:B------:R-:W-:Y:S02]  /*104c0*/  FFMA.FTZ R169, R13, c[0x0][0x2d0], -R132.reuse ;  /* 0x0000b4000da97a23 */ /* 0x100fe40000010884 */
[--C-:B------:R-:W-:Y:S02]  /*104d0*/  FFMA.FTZ R5, R5, c[0x0][0x2d0], -R132.reuse ;  /* 0x0000b40005057a23 */ /* 0x100fe40000010884 */
[--C-:B------:R-:W-:Y:S01]  /*104e0*/  FFMA.FTZ R168, R16, c[0x0][0x2d0], -R132.reuse ;  /* 0x0000b40010a87a23 */ /* 0x100fe20000010884 */
[----:B------:R-:W-:Y:S10]  /*104f0*/  MUFU.EX2 R13, R4 ;  /* 0x00000004000d7308 */ /* 0x000ff40000000800 */
[----:B------:R-:W-:Y:S01]  /*10500*/  MUFU.EX2 R8, R5 ;  /* 0x0000000500087308 */ /* 0x000fe20000000800 */
[--C-:B-1----:R-:W-:Y:S02]  /*10510*/  FFMA.FTZ R0, R9, c[0x0][0x2d0], -R132.reuse ;  /* 0x0000b40009007a23 */ /* 0x102fe40000010884 */
[----:B------:R-:W-:Y:S07]  /*10520*/  FFMA.FTZ R132, R17, c[0x0][0x2d0], -R132 ;  /* 0x0000b40011847a23 */ /* 0x000fee0000010884 */
[----:B------:R1:W-:Y:S10]  /*10530*/  MUFU.EX2 R12, R0 ;  /* 0x00000000000c7308 */ /* 0x0003f40000000800 */
[----:B------:R-:W-:Y:S10]  /*10540*/  MUFU.EX2 R9, R137 ;  /* 0x0000008900097308 */ /* 0x000ff40000000800 */
[----:B------:R-:W-:Y:S01]  /*10550*/  MUFU.EX2 R132, R132 ;  /* 0x0000008400847308 */ /* 0x000fe20000000800 */
[C---:B-1----:R-:W-:Y:S04]  /*10560*/  FADD.FTZ R0, -R3.reuse, R138 ;  /* 0x0000008a03007221 */ /* 0x042fe80000010100 */
[----:B------:R-:W-:Y:S06]  /*10570*/  FMUL.FTZ R0, R0, c[0x0][0x2d0] ;  /* 0x0000b40000007a20 */ /* 0x000fec0000410000 */
[----:B------:R-:W1:Y:S02]  /*10580*/  MUFU.EX2 R0, R0 ;  /* 0x0000000000007308 */ /* 0x000e640000000800 */
[----:B-1----:R-:W-:Y:S01]  /*10590*/  FMUL.FTZ R22, R0, R22 ;  /* 0x0000001600167220 */ /* 0x002fe20000410000 */
[----:B------:R-:W-:Y:S01]  /*105a0*/  F2FP.BF16.PACK_AB R162, R12, R13 ;  /* 0x0000000d0ca2723e */ /* 0x000fe200000010ff */
[----:B------:R-:W-:Y:S01]  /*105b0*/  FFMA.FTZ R4, R2, R207, R9 ;  /* 0x000000cf02047223 */ /* 0x000fe20000010009 */
[----:B------:R-:W-:Y:S01]  /*105c0*/  F2FP.BF16.PACK_AB R160, R8, R9 ;  /* 0x0000000908a0723e */ /* 0x000fe200000010ff */
[----:B------:R-:W-:Y:S02]  /*105d0*/  FMUL.FTZ R16, R2, R144 ;  /* 0x0000009002107220 */ /* 0x000fe40000410000 */
[----:B------:R-:W-:Y:S02]  /*105e0*/  FADD.FTZ R5, R8, R4 ;  /* 0x0000000408057221 */ /* 0x000fe40000010000 */
[----:B------:R-:W-:Y:S02]  /*105f0*/  FMUL.FTZ R4, R3, c[0x0][0x2d0] ;  /* 0x0000b40003047a20 */ /* 0x000fe40000410000 */
[----:B------:R-:W-:Y:S02]  /*10600*/  FMUL.FTZ R17, R2, R145 ;  /* 0x0000009102117220 */ /* 0x000fe40000410000 */
[--C-:B------:R-:W-:Y:S02]  /*10610*/  FFMA.FTZ R166, R18, c[0x0][0x2d0], -R4.reuse ;  /* 0x0000b40012a67a23 */ /* 0x100fe40000010804 */
[C---:B------:R-:W-:Y:S02]  /*10620*/  FMUL.FTZ R18, R0.reuse, R146 ;  /* 0x0000009200127220 */ /* 0x040fe40000410000 */
[--C-:B------:R-:W-:Y:S02]  /*10630*/  FFMA.FTZ R167, R19, c[0x0][0x2d0], -R4.reuse ;  /* 0x0000b40013a77a23 */ /* 0x100fe40000010804 */
[----:B------:R-:W-:Y:S02]  /*10640*/  FMUL.FTZ R19, R0, R147 ;  /* 0x0000009300137220 */ /* 0x000fe40000410000 */
[----:B------:R-:W1:Y:S01]  /*10650*/  LDSM.16.MT88.4 R144, [R186] ;  /* 0x00000000ba90783b */ /* 0x000e620000004200 */
[--C-:B------:R-:W-:Y:S02]  /*10660*/  FFMA.FTZ R137, R10, c[0x0][0x2d0], -R4.reuse ;  /* 0x0000b4000a897a23 */ /* 0x100fe40000010804 */
[--C-:B------:R-:W-:Y:S02]  /*10670*/  FFMA.FTZ R138, R11, c[0x0][0x2d0], -R4.reuse ;  /* 0x0000b4000b8a7a23 */ /* 0x100fe40000010804 */
[--C-:B------:R-:W-:Y:S02]  /*10680*/  FFMA.FTZ R6, R6, c[0x0][0x2d0], -R4.reuse ;  /* 0x0000b40006067a23 */ /* 0x100fe40000010804 */
[--C-:B------:R-:W-:Y:S01]  /*10690*/  FFMA.FTZ R7, R7, c[0x0][0x2d0], -R4.reuse ;  /* 0x0000b40007077a23 */ /* 0x100fe20000010804 */
[----:B------:R-:W-:Y:S01]  /*106a0*/  MUFU.EX2 R172, R138 ;  /* 0x0000008a00ac7308 */ /* 0x000fe20000000800 */
[--C-:B------:R-:W-:Y:S02]  /*106b0*/  FFMA.FTZ R165, R14, c[0x0][0x2d0], -R4.reuse ;  /* 0x0000b4000ea57a23 */ /* 0x100fe40000010804 */
[----:B------:R-:W-:Y:S02]  /*106c0*/  FADD.FTZ R5, R13, R5 ;  /* 0x000000050d057221 */ /* 0x000fe40000010000 */
[C---:B------:R-:W-:Y:S02]  /*106d0*/  FMUL.FTZ R13, R2.reuse, R149 ;  /* 0x00000095020d7220 */ /* 0x040fe40000410000 */
[----:B------:R-:W-:Y:S02]  /*106e0*/  FFMA.FTZ R164, R15, c[0x0][0x2d0], -R4 ;  /* 0x0000b4000fa47a23 */ /* 0x000fe40000010804 */
[----:B------:R-:W-:Y:S01]  /*106f0*/  FMUL.FTZ R4, R2, R156 ;  /* 0x0000009c02047220 */ /* 0x000fe20000410000 */
[----:B------:R2:W3:Y:S01]  /*10700*/  MUFU.EX2 R161, R6 ;  /* 0x0000000600a17308 */ /* 0x0004e20000000800 */
[----:B------:R-:W-:Y:S02]  /*10710*/  FADD.FTZ R171, R12, R5 ;  /* 0x000000050cab7221 */ /* 0x000fe40000010000 */
[C---:B------:R-:W-:Y:S02]  /*10720*/  FMUL.FTZ R5, R2.reuse, R157 ;  /* 0x0000009d02057220 */ /* 0x040fe40000410000 */
[C---:B------:R-:W-:Y:S02]  /*10730*/  FMUL.FTZ R12, R2.reuse, R148 ;  /* 0x00000094020c7220 */ /* 0x040fe40000410000 */
[C---:B------:R-:W-:Y:S02]  /*10740*/  FMUL.FTZ R8, R2.reuse, R152 ;  /* 0x0000009802087220 */ /* 0x040fe40000410000 */
[----:B------:R-:W-:Y:S01]  /*10750*/  FMUL.FTZ R9, R2, R153 ;  /* 0x0000009902097220 */ /* 0x000fe20000410000 */
[----:B------:R-:W4:Y:S01]  /*10760*/  MUFU.EX2 R156, R7 ;  /* 0x00000007009c7308 */ /* 0x000f220000000800 */
[C---:B------:R-:W-:Y:S02]  /*10770*/  FMUL.FTZ R10, R0.reuse, R154 ;  /* 0x0000009a000a7220 */ /* 0x040fe40000410000 */
[C---:B------:R-:W-:Y:S02]  /*10780*/  FMUL.FTZ R11, R0.reuse, R155 ;  /* 0x0000009b000b7220 */ /* 0x040fe40000410000 */
[C---:B------:R-:W-:Y:S01]  /*10790*/  FMUL.FTZ R14, R0.reuse, R150 ;  /* 0x00000096000e7220 */ /* 0x040fe20000410000 */
[----:B------:R-:W-:Y:S01]  /*107a0*/  LDSM.16.MT88.4 R152, [R186+0x800] ;  /* 0x00080000ba98783b */ /* 0x000fe20000004200 */
[----:B------:R-:W-:Y:S02]  /*107b0*/  FMUL.FTZ R15, R0, R151 ;  /* 0x00000097000f7220 */ /* 0x000fe40000410000 */
[C---:B------:R-:W-:Y:S01]  /*107c0*/  FMUL.FTZ R20, R2.reuse, R20 ;  /* 0x0000001402147220 */ /* 0x040fe20000410000 */
[----:B------:R-:W5:Y:S01]  /*107d0*/  MUFU.EX2 R149, R137 ;  /* 0x0000008900957308 */ /* 0x000f620000000800 */
[----:B------:R-:W-:Y:S02]  /*107e0*/  FMUL.FTZ R21, R2, R21 ;  /* 0x0000001502157220 */ /* 0x000fe40000410000 */
[C---:B------:R-:W-:Y:S02]  /*107f0*/  FMUL.FTZ R23, R0.reuse, R23 ;  /* 0x0000001700177220 */ /* 0x040fe40000410000 */
[C---:B--2---:R-:W-:Y:S02]  /*10800*/  FMUL.FTZ R6, R0.reuse, R158 ;  /* 0x0000009e00067220 */ /* 0x044fe40000410000 */
[----:B---3--:R-:W-:Y:S02]  /*10810*/  FFMA.FTZ R148, R0, R206, R161 ;  /* 0x000000ce00947223 */ /* 0x008fe400000100a1 */
[C---:B------:R-:W-:Y:S01]  /*10820*/  FMUL.FTZ R24, R2.reuse, R24 ;  /* 0x0000001802187220 */ /* 0x040fe20000410000 */
[----:B------:R-:W2:Y:S01]  /*10830*/  MUFU.EX2 R137, R170 ;  /* 0x000000aa00897308 */ /* 0x000ea20000000800 */
[----:B------:R-:W-:Y:S02]  /*10840*/  FMUL.FTZ R25, R2, R25 ;  /* 0x0000001902197220 */ /* 0x000fe40000410000 */
[----:B------:R-:W-:Y:S01]  /*10850*/  FMUL.FTZ R26, R0, R26 ;  /* 0x0000001a001a7220 */ /* 0x000fe20000410000 */
[----:B----4-:R-:W-:Y:S01]  /*10860*/  F2FP.BF16.PACK_AB R161, R156, R161 ;  /* 0x000000a19ca1723e */ /* 0x010fe200000010ff */
[C---:B------:R-:W-:Y:S02]  /*10870*/  FMUL.FTZ R7, R0.reuse, R159 ;  /* 0x0000009f00077220 */ /* 0x040fe40000410000 */
[----:B------:R-:W-:Y:S02]  /*10880*/  FMUL.FTZ R27, R0, R27 ;  /* 0x0000001b001b7220 */ /* 0x000fe40000410000 */
[C---:B------:R-:W-:Y:S01]  /*10890*/  FMUL.FTZ R28, R2.reuse, R28 ;  /* 0x0000001c021c7220 */ /* 0x040fe20000410000 */
[----:B------:R-:W-:Y:S01]  /*108a0*/  MUFU.EX2 R138, R168 ;  /* 0x000000a8008a7308 */ /* 0x000fe20000000800 */
[----:B------:R-:W-:Y:S02]  /*108b0*/  FMUL.FTZ R29, R2, R29 ;  /* 0x0000001d021d7220 */ /* 0x000fe40000410000 */
[----:B------:R-:W-:Y:S01]  /*108c0*/  FMUL.FTZ R30, R0, R30 ;  /* 0x0000001e001e7220 */ /* 0x000fe20000410000 */
[----:B-----5:R-:W-:Y:S01]  /*108d0*/  F2FP.BF16.PACK_AB R163, R172, R149 ;  /* 0x00000095aca3723e */ /* 0x020fe200000010ff */
[----:B------:R-:W-:Y:S02]  /*108e0*/  FMUL.FTZ R31, R0, R31 ;  /* 0x0000001f001f7220 */ /* 0x000fe40000410000 */
[C---:B------:R-:W-:Y:S02]  /*108f0*/  FMUL.FTZ R32, R2.reuse, R32 ;  /* 0x0000002002207220 */ /* 0x040fe40000410000 */
[----:B------:R-:W-:Y:S01]  /*10900*/  FMUL.FTZ R33, R2, R33 ;  /* 0x0000002102217220 */ /* 0x000fe20000410000 */
[----:B------:R-:W-:Y:S01]  /*10910*/  MUFU.EX2 R168, R164 ;  /* 0x000000a400a87308 */ /* 0x000fe20000000800 */
[C---:B-1----:R-:W-:Y:S05]  /*10920*/  HMMA.16816.F32.BF16 R4, R160.reuse, R144, R4 ;  /* 0x00000090a004723c */ /* 0x042fea0000041804 */
[C---:B------:R-:W-:Y:S02]  /*10930*/  FMUL.FTZ R34, R0.reuse, R34 ;  /* 0x0000002200227220 */ /* 0x040fe40000410000 */
[----:B------:R-:W-:Y:S01]  /*10940*/  FMUL.FTZ R35, R0, R35 ;  /* 0x0000002300237220 */ /* 0x000fe20000410000 */
[C---:B------:R-:W-:Y:S01]  /*10950*/  HMMA.16816.F32.BF16 R8, R160.reuse, R146, R8 ;  /* 0x00000092a008723c */ /* 0x040fe20000041808 */
[----:B------:R-:W1:Y:S03]  /*10960*/  LDSM.16.MT88.4 R144, [R187] ;  /* 0x00000000bb90783b */ /* 0x000e660000004200 */
[C---:B------:R-:W-:Y:S02]  /*10970*/  FMUL.FTZ R36, R2.reuse, R36 ;  /* 0x0000002402247220 */ /* 0x040fe40000410000 */
[----:B------:R-:W-:Y:S02]  /*10980*/  FMUL.FTZ R37, R2, R37 ;  /* 0x0000002502257220 */ /* 0x000fe40000410000 */
[C---:B------:R-:W-:Y:S04]  /*10990*/  FMUL.FTZ R38, R0.reuse, R38 ;  /* 0x0000002600267220 */ /* 0x040fe80000410000 */
        /* <DEDUP_REMOVED lines=14> */
[----:B------:R-:W-:Y:S01]  /*10a80*/  FMUL.FTZ R53, R2, R53 ;  /* 0x0000003502357220 */ /* 0x000fe20000410000 */
[C---:B-1----:R-:W-:Y:S03]  /*10a90*/  HMMA.16816.F32.BF16 R12, R160.reuse, R144, R12 ;  /* 0x00000090a00c723c */ /* 0x042fe6000004180c */
[C---:B------:R-:W-:Y:S02]  /*10aa0*/  FMUL.FTZ R54, R0.reuse, R54 ;  /* 0x0000003600367220 */ /* 0x040fe40000410000 */
[----:B------:R-:W-:Y:S02]  /*10ab0*/  FMUL.FTZ R55, R0, R55 ;  /* 0x0000003700377220 */ /* 0x000fe40000410000 */
[C---:B------:R-:W-:Y:S01]  /*10ac0*/  FMUL.FTZ R56, R2.reuse, R56 ;  /* 0x0000003802387220 */ /* 0x040fe20000410000 */
[C---:B------:R-:W-:Y:S01]  /*10ad0*/  HMMA.16816.F32.BF16 R16, R160.reuse, R146, R16 ;  /* 0x00000092a010723c */ /* 0x040fe20000041810 */
[----:B------:R-:W1:Y:S03]  /*10ae0*/  LDSM.16.MT88.4 R144, [R189] ;  /* 0x00000000bd90783b */ /* 0x000e660000004200 */
[----:B------:R-:W-:Y:S02]  /*10af0*/  FMUL.FTZ R57, R2, R57 ;  /* 0x0000003902397220 */ /* 0x000fe40000410000 */
[C---:B------:R-:W-:Y:S02]  /*10b00*/  FMUL.FTZ R58, R0.reuse, R58 ;  /* 0x0000003a003a7220 */ /* 0x040fe40000410000 */
[----:B------:R-:W-:Y:S04]  /*10b10*/  FMUL.FTZ R59, R0, R59 ;  /* 0x0000003b003b7220 */ /* 0x000fe80000410000 */
        /* <DEDUP_REMOVED lines=14> */
[C---:B------:R-:W-:Y:S01]  /*10c00*/  FMUL.FTZ R74, R0.reuse, R74 ;  /* 0x0000004a004a7220 */ /* 0x040fe20000410000 */
[C---:B-1----:R-:W-:Y:S03]  /*10c10*/  HMMA.16816.F32.BF16 R20, R160.reuse, R144, R20 ;  /* 0x00000090a014723c */ /* 0x042fe60000041814 */
[----:B------:R-:W-:Y:S02]  /*10c20*/  FMUL.FTZ R75, R0, R75 ;  /* 0x0000004b004b7220 */ /* 0x000fe40000410000 */
        /* <DEDUP_REMOVED lines=27> */
[----:B------:R-:W1:Y:S03]  /*10de0*/  LDSM.16.MT88.4 R144, [R186+0x1000] ;  /* 0x00100000ba90783b */ /* 0x000e660000004200 */
        /* <DEDUP_REMOVED lines=23> */
[----:B------:R-:W1:Y:S03]  /*10f60*/  LDSM.16.MT88.4 R144, [R187+0x1000] ;  /* 0x00100000bb90783b */ /* 0x000e660000004200 */
[C---:B------:R-:W-:Y:S02]  /*10f70*/  FMUL.FTZ R120, R2.reuse, R120 ;  /* 0x0000007802787220 */ /* 0x040fe40000410000 */
[----:B------:R-:W-:Y:S02]  /*10f80*/  FMUL.FTZ R121, R2, R121 ;  /* 0x0000007902797220 */ /* 0x000fe40000410000 */
[C---:B------:R-:W-:Y:S04]  /*10f90*/  FMUL.FTZ R122, R0.reuse, R122 ;  /* 0x0000007a007a7220 */ /* 0x040fe80000410000 */
[----:B------:R-:W-:Y:S02]  /*10fa0*/  FMUL.FTZ R123, R0, R123 ;  /* 0x0000007b007b7220 */ /* 0x000fe40000410000 */
[C---:B------:R-:W-:Y:S02]  /*10fb0*/  FMUL.FTZ R124, R2.reuse, R124 ;  /* 0x0000007c027c7220 */ /* 0x040fe40000410000 */
[C---:B------:R-:W-:Y:S02]  /*10fc0*/  FMUL.FTZ R125, R2.reuse, R125 ;  /* 0x0000007d027d7220 */ /* 0x040fe40000410000 */
[C---:B------:R-:W-:Y:S02]  /*10fd0*/  FMUL.FTZ R128, R2.reuse, R128 ;  /* 0x0000008002807220 */ /* 0x040fe40000410000 */
[----:B------:R-:W-:Y:S02]  /*10fe0*/  FMUL.FTZ R129, R2, R129 ;  /* 0x0000008102817220 */ /* 0x000fe40000410000 */
[C---:B------:R-:W-:Y:S01]  /*10ff0*/  FMUL.FTZ R126, R0.reuse, R126 ;  /* 0x0000007e007e7220 */ /* 0x040fe20000410000 */
[----:B------:R-:W3:Y:S01]  /*11000*/  MUFU.EX2 R2, R169 ;  /* 0x000000a900027308 */ /* 0x000ee20000000800 */
[C---:B------:R-:W-:Y:S02]  /*11010*/  FMUL.FTZ R127, R0.reuse, R127 ;  /* 0x0000007f007f7220 */ /* 0x040fe40000410000 */
[C---:B------:R-:W-:Y:S02]  /*11020*/  FMUL.FTZ R130, R0.reuse, R130 ;  /* 0x0000008200827220 */ /* 0x040fe40000410000 */
[----:B------:R-:W-:Y:S02]  /*11030*/  FMUL.FTZ R131, R0, R131 ;  /* 0x0000008300837220 */ /* 0x000fe40000410000 */
[----:B--2---:R-:W-:Y:S03]  /*11040*/  FADD.FTZ R0, R137, R171 ;  /* 0x000000ab89007221 */ /* 0x004fe60000010000 */
[----:B------:R-:W2:Y:S01]  /*11050*/  MUFU.EX2 R169, R165 ;  /* 0x000000a500a97308 */ /* 0x000ea20000000800 */
[C---:B-1----:R-:W-:Y:S03]  /*11060*/  HMMA.16816.F32.BF16 R44, R160.reuse, R144, R44 ;  /* 0x00000090a02c723c */ /* 0x042fe6000004182c */
[C---:B---3--:R-:W-:Y:S01]  /*11070*/  F2FP.BF16.PACK_AB R164, R2.reuse, R137 ;  /* 0x0000008902a4723e */ /* 0x048fe200000010ff */
[----:B------:R-:W-:Y:S04]  /*11080*/  FADD.FTZ R0, R2, R0 ;  /* 0x0000000002007221 */ /* 0x000fe80000010000 */
[C---:B------:R-:W-:Y:S01]  /*11090*/  HMMA.16816.F32.BF16 R48, R160.reuse, R146, R48 ;  /* 0x00000092a030723c */ /* 0x040fe20000041830 */
[----:B------:R-:W1:Y:S01]  /*110a0*/  LDSM.16.MT88.4 R144, [R189+0x1000] ;  /* 0x00100000bd90783b */ /* 0x000e620000004200 */
[----:B------:R-:W-:Y:S02]  /*110b0*/  MUFU.EX2 R137, R167 ;  /* 0x000000a700897308 */ /* 0x000fe40000000800 */
[----:B------:R-:W-:Y:S02]  /*110c0*/  FADD.FTZ R2, R156, R148 ;  /* 0x000000949c027221 */ /* 0x000fe40000010000 */
[----:B------:R-:W-:Y:S01]  /*110d0*/  FADD.FTZ R0, R138, R0 ;  /* 0x000000008a007221 */ /* 0x000fe20000010000 */
[----:B--2---:R-:W-:Y:S05]  /*110e0*/  F2FP.BF16.PACK_AB R165, R168, R169 ;  /* 0x000000a9a8a5723e */ /* 0x004fea00000010ff */
[----:B------:R-:W-:Y:S02]  /*110f0*/  FADD.FTZ R207, R132, R0 ;  /* 0x0000000084cf7221 */ /* 0x000fe40000010000 */
[----:B------:R-:W-:Y:S04]  /*11100*/  FADD.FTZ R0, R149, R2 ;  /* 0x0000000295007221 */ /* 0x000fe80000010000 */
[----:B------:R-:W-:Y:S04]  /*11110*/  FADD.FTZ R0, R172, R0 ;  /* 0x00000000ac007221 */ /* 0x000fe80000010000 */
[----:B------:R-:W-:Y:S04]  /*11120*/  FADD.FTZ R0, R169, R0 ;  /* 0x00000000a9007221 */ /* 0x000fe80000010000 */
[----:B------:R-:W-:Y:S01]  /*11130*/  FADD.FTZ R0, R168, R0 ;  /* 0x00000000a8007221 */ /* 0x000fe20000010000 */
        /* <DEDUP_REMOVED lines=29> */
[----:B------:R1:W2:Y:S01]  /*11310*/  MUFU.EX2 R160, R166 ;  /* 0x000000a600a07308 */ /* 0x0002a20000000800 */
[----:B------:R-:W3:Y:S02]  /*11320*/  LDSM.16.MT88.4 R144, [R187+0x800] ;  /* 0x00080000bb90783b */ /* 0x000ee40000004200 */
[----:B-1----:R-:W-:Y:S01]  /*11330*/  F2FP.BF16.PACK_AB R166, R132, R138 ;  /* 0x0000008a84a6723e */ /* 0x002fe200000010ff */
[----:B--2---:R-:W-:Y:S01]  /*11340*/  FADD.FTZ R2, R160, R0 ;  /* 0x00000000a0027221 */ /* 0x004fe20000010000 */
[----:B------:R-:W-:Y:S02]  /*11350*/  F2FP.BF16.PACK_AB R167, R137, R160 ;  /* 0x000000a089a7723e */ /* 0x000fe400000010ff */
[----:B------:R-:W-:Y:S01]  /*11360*/  IADD3 R0, R201, -0x1, RZ ;  /* 0xffffffffc9007810 */ /* 0x000fe20007ffe0ff */
[----:B------:R-:W-:Y:S03]  /*11370*/  FADD.FTZ R206, R137, R2 ;  /* 0x0000000289ce7221 */ /* 0x000fe60000010000 */
[----:B------:R-:W-:Y:S02]  /*11380*/  MOV R137, R133 ;  /* 0x0000008500897202 */ /* 0x000fe40000000f00 */
[----:B------:R-:W-:Y:S01]  /*11390*/  MOV R201, R0 ;  /* 0x0000000000c97202 */ /* 0x000fe20000000f00 */
[C---:B------:R-:W-:Y:S01]  /*113a0*/  HMMA.16816.F32.BF16 R156, R164.reuse, R152, R4 ;  /* 0x00000098a49c723c */ /* 0x040fe20000041804 */
[----:B------:R-:W1:Y:S04]  /*113b0*/  LDSM.16.MT88.4 R4, [R189+0x800] ;  /* 0x00080000bd04783b */ /* 0x000e680000004200 */
[-C--:B------:R-:W-:Y:S03]  /*113c0*/  MOV R138, R3.reuse ;  /* 0x00000003008a7202 */ /* 0x080fe60000000f00 */
[C---:B------:R-:W-:Y:S01]  /*113d0*/  HMMA.16816.F32.BF16 R152, R164.reuse, R154, R8 ;  /* 0x0000009aa498723c */ /* 0x040fe20000041808 */
[----:B------:R-:W2:Y:S07]  /*113e0*/  LDSM.16.MT88.4 R8, [R188+0x800] ;  /* 0x00080000bc08783b */ /* 0x000eae0000004200 */
[C---:B---3--:R-:W-:Y:S08]  /*113f0*/  HMMA.16816.F32.BF16 R148, R164.reuse, R144, R12 ;  /* 0x00000090a494723c */ /* 0x048ff0000004180c */
[C---:B------:R-:W-:Y:S08]  /*11400*/  HMMA.16816.F32.BF16 R144, R164.reuse, R146, R16 ;  /* 0x00000092a490723c */ /* 0x040ff00000041810 */
        /* <DEDUP_REMOVED lines=37> */
[C---:B------:R-:W-:Y:S08]  /*11660*/  HMMA.16816.F32.BF16 R120, R164.reuse, R6, R120 ;  /* 0x00000006a478723c */ /* 0x040ff00000041878 */
[C---:B--2---:R-:W-:Y:S07]  /*11670*/  HMMA.16816.F32.BF16 R124, R164.reuse, R8, R124 ;  /* 0x00000008a47c723c */ /* 0x044fee000004187c */
[----:B------:R-:W-:Y:S01]  /*11680*/  MOV R8, R3 ;  /* 0x0000000300087202 */ /* 0x000fe20000000f00 */
[----:B------:R-:W-:Y:S01]  /*11690*/  HMMA.16816.F32.BF16 R128, R164, R10, R128 ;  /* 0x0000000aa480723c */ /* 0x000fe20000041880 */
[----:B------:R-:W-:Y:S07]  /*116a0*/  @!UPT UIADD3 URZ, URZ, URZ, URZ ;  /* 0x0000003f3f3ff290 */ /* 0x000fee000fffe03f */
[----:B------:R-:W-:-:S11]  /*116b0*/  @P0 BRA `(.L_x_273) ;  /* 0xffffddf000000947 */ /* 0x000fd6000383ffff */
.L_x_266:
[----:B------:R-:W-:Y:S05]  /*116c0*/  BRA.DIV ~URZ, `(.L_x_274) ;  /* 0x000064427f007947 */ /* 0x000fea000b800000 */
[----:B------:R1:W2:Y:S02]  /*116d0*/  SHFL.BFLY PT, R0, R207, 0x2, 0x1f ;  /* 0x0c401f00cf007f89 */ /* 0x0002a400000e0000 */
.L_x_351:
[----:B--2---:R-:W-:Y:S01]  /*116e0*/  FADD.FTZ R4, R0, R207 ;  /* 0x000000cf00047221 */ /* 0x004fe20000010000 */
[----:B------:R-:W-:Y:S05]  /*116f0*/  BRA.DIV ~URZ, `(.L_x_275) ;  /* 0x000064627f007947 */ /* 0x000fea000b800000 */
[----:B------:R-:W2:Y:S02]  /*11700*/  SHFL.BFLY PT, R0, R4, 0x1, 0x1f ;  /* 0x0c201f0004007f89 */ /* 0x000ea400000e0000 */
[----:B--2---:R-:W-:-:S02]  /*11710*/  FADD.FTZ R4, R4, R0 ;  /* 0x0000000004047221 */ /* 0x004fc40000010000 */
[----:B------:R-:W2:Y:S02]  /*11720*/  SHFL.BFLY PT, R0, R206, 0x2, 0x1f ;  /* 0x0c401f00ce007f89 */ /* 0x000ea400000e0000 */
[----:B--2---:R-:W-:-:S05]  /*11730*/  FADD.FTZ R5, R0, R206 ;  /* 0x000000ce00057221 */ /* 0x004fca0000010000 */
[----:B------:R2:W3:Y:S02]  /*11740*/  SHFL.BFLY PT, R3, R5, 0x1, 0x1f ;  /* 0x0c201f0005037f89 */ /* 0x0004e400000e0000 */
.L_x_352:
[----:B------:R-:W-:Y:S01]  /*11750*/  FSETP.NE.FTZ.AND P0, PT, R4, RZ, PT ;  /* 0x000000ff0400720b */ /* 0x000fe20003f15000 */
[----:B---3--:R-:W-:Y:S01]  /*11760*/  FADD.FTZ R3, R3, R5 ;  /* 0x0000000503037221 */ /* 0x008fe20000010000 */
[----:B------:R-:W-:Y:S02]  /*11770*/  MOV R2, RZ ;  /* 0x000000ff00027202 */ /* 0x000fe40000000f00 */
[----:B------:R-:W-:Y:S02]  /*11780*/  MOV R18, 0xff800000 ;  /* 0xff80000000127802 */ /* 0x000fe40000000f00 */
[----:B------:R-:W-:-:S07]  /*11790*/  MOV R17, 0xff800000 ;  /* 0xff80000000117802 */ /* 0x000fce0000000f00 */
[----:B------:R-:W3:Y:S01]  /*117a0*/  @P0 MUFU.LG2 R0, R4 ;  /* 0x0000000400000308 */ /* 0x000ee20000000c00 */
[----:B--2---:R-:W-:-:S07]  /*117b0*/  @P0 MOV R5, 0x3f317218 ;  /* 0x3f31721800050802 */ /* 0x004fce0000000f00 */
[----:B------:R3:W2:Y:S02]  /*117c0*/  @P0 MUFU.RCP R2, R4 ;  /* 0x0000000400020308 */ /* 0x0006a40000001000 */
[----:B---3--:R-:W-:Y:S02]  /*117d0*/  @P0 FMUL.FTZ R4, R0, 0.69314718246459960938 ;  /* 0x3f31721800040820 */ /* 0x008fe40000410000 */
[----:B------:R-:W-:Y:S02]  /*117e0*/  @P0 FMUL.FTZ R0, R5, c[0x0][0x2d0] ;  /* 0x0000b40005000a20 */ /* 0x000fe40000410000 */
[----:B--2---:R-:W-:Y:S02]  /*117f0*/  FMUL.FTZ R162, R2, R100 ;  /* 0x0000006402a27220 */ /* 0x004fe40000410000 */
[----:B------:R-:W-:Y:S01]  /*11800*/  @P0 FFMA.FTZ R18, R0, R133, R4 ;  /* 0x0000008500120223 */ /* 0x000fe20000010004 */
[----:B------:R-:W-:Y:S01]  /*11810*/  FSETP.NE.FTZ.AND P0, PT, R3, RZ, PT ;  /* 0x000000ff0300720b */ /* 0x000fe20003f15000 */
[C---:B------:R-:W-:Y:S01]  /*11820*/  FMUL.FTZ R163, R2.reuse, R101 ;  /* 0x0000006502a37220 */ /* 0x040fe20000410000 */
[----:B------:R-:W-:Y:S01]  /*11830*/  MOV R0, RZ ;  /* 0x000000ff00007202 */ /* 0x000fe20000000f00 */
[----:B------:R-:W-:-:S02]  /*11840*/  FMUL.FTZ R132, R2, R156 ;  /* 0x0000009c02847220 */ /* 0x000fc40000410000 */
[C---:B------:R-:W-:Y:S02]  /*11850*/  FMUL.FTZ R133, R2.reuse, R157 ;  /* 0x0000009d02857220 */ /* 0x040fe40000410000 */
[C---:B------:R-:W-:Y:S02]  /*11860*/  FMUL.FTZ R100, R2.reuse, R104 ;  /* 0x0000006802647220 */ /* 0x040fe40000410000 */
[C---:B------:R-:W-:Y:S02]  /*11870*/  FMUL.FTZ R101, R2.reuse, R105 ;  /* 0x0000006902657220 */ /* 0x040fe40000410000 */
[C---:B------:R-:W-:Y:S02]  /*11880*/  FMUL.FTZ R156, R2.reuse, R20 ;  /* 0x00000014029c7220 */ /* 0x040fe40000410000 */
[----:B------:R-:W2:Y:S01]  /*11890*/  @P0 MUFU.RCP R0, R3 ;  /* 0x0000000300000308 */ /* 0x000ea20000001000 */
[----:B------:R-:W-:Y:S01]  /*118a0*/  @P0 MOV R4, 0x3f317218 ;  /* 0x3f31721800040802 */ /* 0x000fe20000000f00 */
[----:B------:R-:W-:-:S02]  /*118b0*/  FMUL.FTZ R157, R2, R21 ;  /* 0x00000015029d7220 */ /* 0x000fc40000410000 */
[C---:B------:R-:W-:Y:S02]  /*118c0*/  FMUL.FTZ R104, R2.reuse, R108 ;  /* 0x0000006c02687220 */ /* 0x040fe40000410000 */
[C---:B------:R-:W-:Y:S02]  /*118d0*/  FMUL.FTZ R105, R2.reuse, R109 ;  /* 0x0000006d02697220 */ /* 0x040fe40000410000 */
[----:B------:R-:W3:Y:S01]  /*118e0*/  @P0 MUFU.LG2 R3, R3 ;  /* 0x0000000300030308 */ /* 0x000ee20000000c00 */
        /* <DEDUP_REMOVED lines=10> */
[C---:B--2---:R-:W-:Y:S02]  /*11990*/  FMUL.FTZ R120, R0.reuse, R146 ;  /* 0x0000009200787220 */ /* 0x044fe40000410000 */
        /* <DEDUP_REMOVED lines=11> */
[----:B---3--:R-:W-:Y:S02]  /*11a50*/  @P0 FMUL.FTZ R3, R3, 0.69314718246459960938 ;  /* 0x3f31721803030820 */ /* 0x008fe40000410000 */
[----:B------:R-:W-:Y:S02]  /*11a60*/  @P0 FMUL.FTZ R4, R4, c[0x0][0x2d0] ;  /* 0x0000b40004040a20 */ /* 0x000fe40000410000 */
        /* <DEDUP_REMOVED lines=51> */
[----:B------:R-:W-:Y:S01]  /*11da0*/  FMUL.FTZ R67, R0, R131 ;  /* 0x0000008300437220 */ /* 0x000fe20000410000 */
[----:B------:R-:W-:Y:S01]  /*11db0*/  MOV R0, 0x1 ;  /* 0x0000000100007802 */ /* 0x000fe20000000f00 */
[----:B------:R-:W-:-:S02]  /*11dc0*/  @P0 FFMA.FTZ R17, R4, R8, R3 ;  /* 0x0000000804110223 */ /* 0x000fc40000010003 */
        /* <DEDUP_REMOVED lines=43> */
[----:B------:R-:W-:Y:S02]  /*12080*/  FMUL.FTZ R97, R2, R97 ;  /* 0x0000006102617220 */ /* 0x000fe40000410000 */
.L_x_196:
[----:B------:R-:W2:Y:S01]  /*12090*/  S2R R93, SR_TID.X ;  /* 0x00000000005d7919 */ /* 0x000ea20000002100 */
[----:B------:R-:W-:Y:S01]  /*120a0*/  BSSY B0, `(.L_x_276) ;  /* 0x0000010000007945 */ /* 0x000fe20003800000 */
[----:B--2---:R-:W-:-:S13]  /*120b0*/  LOP3.LUT P0, RZ, R93, 0xff, RZ, 0xc0, !PT ;  /* 0x000000ff5dff7812 */ /* 0x004fda000780c0ff */
[----:B------:R-:W-:Y:S05]  /*120c0*/  @P0 BRA `(.L_x_277) ;  /* 0x000000d000000947 */ /* 0x000fea0003800000 */
[----:B------:R-:W2:Y:S01]  /*120d0*/  S2R R2, SR_LANEID ;  /* 0x0000000000027919 */ /* 0x000ea20000000000 */
[----:B------:R-:W-:Y:S01]  /*120e0*/  VOTEU.ANY UR4, UPT, PT ;  /* 0x0000000000047886 */ /* 0x000fe200038e0100 */
[----:B-1----:R-:W-:Y:S01]  /*120f0*/  IMAD.MOV.U32 R4, RZ, RZ, c[0x0][0x560] ;  /* 0x00015800ff047624 */ /* 0x002fe200078e00ff */
[----:B------:R-:W2:Y:S01]  /*12100*/  FLO.U32 R3, UR4 ;  /* 0x0000000400037d00 */ /* 0x000ea200080e0000 */
[----:B------:R-:W-:Y:S01]  /*12110*/  IMAD.MOV.U32 R5, RZ, RZ, c[0x0][0x564] ;  /* 0x00015900ff057624 */ /* 0x000fe200078e00ff */
[----:B--2---:R-:W-:-:S06]  /*12120*/  ISETP.EQ.U32.AND P0, PT, R3, R2, PT ;  /* 0x000000020300720c */ /* 0x004fcc0003f02070 */
[----:B------:R-:W1:Y:S07]  /*12130*/  POPC R2, UR4 ;  /* 0x0000000400027d09 */ /* 0x000e6e0008000000 */
[----:B-1----:R-:W2:Y:S04]  /*12140*/  @P0 ATOMG.E.ADD.STRONG.GPU PT, R2, [R4.64], R2 ;  /* 0x00000002040209a8 */ /* 0x002ea800081ee1c8 */
[----:B--2---:R1:W2:Y:S04]  /*12150*/  SHFL.IDX PT, R3, R2, R3, 0x1f ;  /* 0x00001f0302037589 */ /* 0x0042a800000e0000 */
[----:B-1----:R-:W1:Y:S02]  /*12160*/  S2R R2, SR_LTMASK ;  /* 0x0000000000027919 */ /* 0x002e640000003900 */
[----:B-1----:R-:W-:-:S06]  /*12170*/  LOP3.LUT R2, R2, UR4, RZ, 0xc0, !PT ;  /* 0x0000000402027c12 */ /* 0x002fcc000f8ec0ff */
[----:B------:R-:W2:Y:S02]  /*12180*/  POPC R2, R2 ;  /* 0x0000000200027309 */ /* 0x000ea40000000000 */
[----:B--2---:R-:W-:-:S06]  /*12190*/  IADD3 R228, R3, c[0x0][0xc], R2 ;  /* 0x0000030003e47a10 */ /* 0x004fcc0007ffe002 */
.L_x_277:
[----:B------:R-:W-:Y:S05]  /*121a0*/  BSYNC B0 ;  /* 0x0000000000007941 */ /* 0x000fea0003800000 */
.L_x_276:
[----:B------:R-:W-:Y:S01]  /*121b0*/  PRMT R0, R0, 0x9910, RZ ;  /* 0x0000991000007816 */ /* 0x000fe200000000ff */
[----:B------:R-:W-:Y:S01]  /*121c0*/  BSSY B1, `(.L_x_278) ;  /* 0x0000422000017945 */ /* 0x000fe20003800000 */
[----:B-----5:R-:W-:Y:S02]  /*121d0*/  IMAD.MOV.U32 R92, RZ, RZ, R228 ;  /* 0x000000ffff5c7224 */ /* 0x020fe400078e00e4 */
[----:B------:R-:W-:-:S13]  /*121e0*/  ISETP.NE.AND P0, PT, R0, RZ, PT ;  /* 0x000000ff0000720c */ /* 0x000fda0003f05270 */
[----:B------:R-:W-:Y:S05]  /*121f0*/  @!P0 BRA `(.L_x_279) ;  /* 0x0000352000008947 */ /* 0x000fea0003800000 */
[----:B------:R-:W-:Y:S01]  /*12200*/  WARPSYNC 0xffffffff ;  /* 0xffffffff00007948 */ /* 0x000fe20003800000 */
[----:B------:R-:W-:Y:S01]  /*12210*/  BAR.SYNC.DEFER_BLOCKING 0x1, 0x100 ;  /* 0x0044000000007b1d */ /* 0x000fe20000010000 */
[----:B------:R-:W-:Y:S01]  /*12220*/  F2FP.BF16.PACK_AB R2, R133, R132 ;  /* 0x000000848502723e */ /* 0x000fe200000010ff */
[----:B------:R-:W-:Y:S01]  /*12230*/  IMAD.MOV.U32 R12, RZ, RZ, c[0x0][0x388] ;  /* 0x0000e200ff0c7624 */ /* 0x000fe200078e00ff */
[----:B------:R-:W-:Y:S02]  /*12240*/  F2FP.BF16.PACK_AB R0, R117, R116 ;  /* 0x000000747500723e */ /* 0x000fe400000010ff */
[----:B------:R-:W-:-:S04]  /*12250*/  ISETP.NE.U32.AND P0, PT, RZ, c[0x0][0x508], PT ;  /* 0x00014200ff007a0c */ /* 0x000fc80003f05070 */
[----:B------:R-:W-:Y:S01]  /*12260*/  ISETP.NE.AND.EX P1, PT, RZ, c[0x0][0x50c], PT, P0 ;  /* 0x00014300ff007a0c */ /* 0x000fe20003f25300 */
[----:B------:R2:W-:Y:S04]  /*12270*/  STS [R237+0x80], R2 ;  /* 0x00008002ed007388 */ /* 0x0005e80000000800 */
[----:B------:R3:W-:Y:S01]  /*12280*/  STS [R237+0x480], R0 ;  /* 0x00048000ed007388 */ /* 0x0007e20000000800 */
[----:B--2---:R-:W-:Y:S02]  /*12290*/  F2FP.BF16.PACK_AB R2, R153, R152 ;  /* 0x000000989902723e */ /* 0x004fe400000010ff */
[----:B---3--:R-:W-:-:S03]  /*122a0*/  F2FP.BF16.PACK_AB R0, R155, R154 ;  /* 0x0000009a9b00723e */ /* 0x008fc600000010ff */
[----:B------:R2:W-:Y:S04]  /*122b0*/  STS [R238], R2 ;  /* 0x00000002ee007388 */ /* 0x0005e80000000800 */
[----:B------:R3:W-:Y:S01]  /*122c0*/  STS [R238+0x400], R0 ;  /* 0x00040000ee007388 */ /* 0x0007e20000000800 */
[----:B--2---:R-:W-:Y:S02]  /*122d0*/  F2FP.BF16.PACK_AB R2, R149, R148 ;  /* 0x000000949502723e */ /* 0x004fe400000010ff */
[----:B---3--:R-:W-:-:S03]  /*122e0*/  F2FP.BF16.PACK_AB R0, R125, R124 ;  /* 0x0000007c7d00723e */ /* 0x008fc600000010ff */
        /* <DEDUP_REMOVED lines=114> */
[----:B------:R-:W-:Y:S02]  /*12a10*/  ISETP.NE.U32.AND P2, PT, RZ, c[0x0][0x500], PT ;  /* 0x00014000ff007a0c */ /* 0x000fe40003f45070 */
[----:B--2---:R-:W-:Y:S02]  /*12a20*/  F2FP.BF16.PACK_AB R2, R21, R20 ;  /* 0x000000141502723e */ /* 0x004fe400000010ff */
[----:B---3--:R-:W-:-:S03]  /*12a30*/  F2FP.BF16.PACK_AB R0, R67, R66 ;  /* 0x000000424300723e */ /* 0x008fc600000010ff */
[----:B------:R2:W-:Y:S04]  /*12a40*/  STS [R242+0xc000], R2 ;  /* 0x00c00002f2007388 */ /* 0x0005e80000000800 */
[----:B------:R3:W-:Y:S04]  /*12a50*/  STS [R242+0xc400], R0 ;  /* 0x00c40000f2007388 */ /* 0x0007e80000000800 */
[----:B------:R-:W-:Y:S01]  /*12a60*/  BAR.SYNC.DEFER_BLOCKING 0x1, 0x100 ;  /* 0x0044000000007b1d */ /* 0x000fe20000010000 */
[----:B------:R-:W-:Y:S02]  /*12a70*/  ISETP.NE.AND.EX P2, PT, RZ, c[0x0][0x504], PT, P2 ;  /* 0x00014100ff007a0c */ /* 0x000fe40003f45320 */
[----:B--2---:R-:W-:-:S04]  /*12a80*/  @P1 IADD3 R2, P0, R232, c[0x0][0x508], RZ ;  /* 0x00014200e8021a10 */ /* 0x004fc80007f1e0ff */
[----:B------:R-:W-:Y:S02]  /*12a90*/  @P1 IADD3.X R3, R233, c[0x0][0x50c], RZ, P0, !PT ;  /* 0x00014300e9031a10 */ /* 0x000fe400007fe4ff */
[----:B-1----:R-:W-:-:S03]  /*12aa0*/  IADD3 R4, P0, R232, c[0x0][0x500], RZ ;  /* 0x00014000e8047a10 */ /* 0x002fc60007f1e0ff */
[----:B------:R1:W5:Y:S01]  /*12ab0*/  @P1 LDG.E R12, [R2.64] ;  /* 0x00000008020c1981 */ /* 0x000362000c1e1900 */
[----:B------:R-:W-:Y:S01]  /*12ac0*/  IADD3.X R5, R233, c[0x0][0x504], RZ, P0, !PT ;  /* 0x00014100e9057a10 */ /* 0x000fe200007fe4ff */
[----:B-1----:R-:W-:-:S06]  /*12ad0*/  IMAD.MOV.U32 R2, RZ, RZ, RZ ;  /* 0x000000ffff027224 */ /* 0x002fcc00078e00ff */
[----:B------:R3:W5:Y:S01]  /*12ae0*/  @P2 LDG.E R2, [R4.64] ;  /* 0x0000000804022981 */ /* 0x000762000c1e1900 */
[----:B------:R-:W-:-:S04]  /*12af0*/  ISETP.NE.AND P0, PT, R239, RZ, PT ;  /* 0x000000ffef00720c */ /* 0x000fc80003f05270 */
[----:B------:R-:W-:Y:S01]  /*12b00*/  SEL R3, R239, c[0x0][0x3d4], P0 ;  /* 0x0000f500ef037a07 */ /* 0x000fe20000000000 */
[----:B------:R-:W-:Y:S05]  /*12b10*/  @P1 BRA `(.L_x_280) ;  /* 0x0000004000001947 */ /* 0x000fea0003800000 */
[----:B------:R-:W-:Y:S05]  /*12b20*/  @!P2 BRA `(.L_x_280) ;  /* 0x000000300000a947 */ /* 0x000fea0003800000 */
[----:B---3--:R1:W2:Y:S04]  /*12b30*/  LDG.E R0, [R4.64] ;  /* 0x0000000804007981 */ /* 0x0082a8000c1e1900 */
[----:B-1----:R-:W2:Y:S02]  /*12b40*/  LDG.E R4, [R4.64+0x4] ;  /* 0x0000040804047981 */ /* 0x002ea4000c1e1900 */
[----:B--2--5:R-:W-:Y:S02]  /*12b50*/  IADD3 R12, -R0, R4, RZ ;  /* 0x00000004000c7210 */ /* 0x024fe40007ffe1ff */
.L_x_280:
[----:B------:R-:W2:Y:S01]  /*12b60*/  LDL R19, [R1+0x50] ;  /* 0x0000500001137983 */ /* 0x000ea20000100800 */
[----:B------:R-:W-:Y:S01]  /*12b70*/  IMAD.MOV.U32 R16, RZ, RZ, 0x368 ;  /* 0x00000368ff107424 */ /* 0x000fe200078e00ff */
[----:B------:R-:W-:Y:S02]  /*12b80*/  ISETP.GT.AND P2, PT, R3, 0x1, PT ;  /* 0x000000010300780c */ /* 0x000fe40003f44270 */
[----:B------:R-:W-:-:S02]  /*12b90*/  ISETP.NE.U32.AND P0, PT, RZ, c[0x0][0x500], PT ;  /* 0x00014000ff007a0c */ /* 0x000fc40003f05070 */
[----:B------:R-:W-:Y:S02]  /*12ba0*/  SEL R16, R16, 0x328, P2 ;  /* 0x0000032810107807 */ /* 0x000fe40001000000 */
[----:B------:R-:W-:Y:S02]  /*12bb0*/  ISETP.NE.AND.EX P0, PT, RZ, c[0x0][0x504], PT, P0 ;  /* 0x00014100ff007a0c */ /* 0x000fe40003f05300 */
[----:B------:R-:W1:Y:S01]  /*12bc0*/  LDC.64 R6, c[0x0][R16+0x170] ;  /* 0x00005c0010067b82 */ /* 0x000e620000000a00 */
[----:B---3--:R-:W-:Y:S02]  /*12bd0*/  LOP3.LUT R4, R230, 0xffff, RZ, 0xc0, !PT ;  /* 0x0000ffffe6047812 */ /* 0x008fe400078ec0ff */
[----:B------:R-:W-:Y:S02]  /*12be0*/  SEL R0, R234, RZ, !P0 ;  /* 0x000000ffea007207 */ /* 0x000fe40004000000 */
[----:B------:R-:W-:-:S03]  /*12bf0*/  SEL R5, R236, RZ, !P0 ;  /* 0x000000ffec057207 */ /* 0x000fc60004000000 */
[----:B------:R-:W3:Y:S08]  /*12c00*/  LDC.64 R10, c[0x0][R16+0x168] ;  /* 0x00005a00100a7b82 */ /* 0x000ef00000000a00 */
[----:B------:R-:W4:Y:S01]  /*12c10*/  LDC.64 R14, c[0x0][R16+0x178] ;  /* 0x00005e00100e7b82 */ /* 0x000f220000000a00 */
[----:B-1----:R-:W-:-:S04]  /*12c20*/  IMAD R3, R7, R0, RZ ;  /* 0x0000000007037224 */ /* 0x002fc800078e02ff */
[C---:B------:R-:W-:Y:S02]  /*12c30*/  IMAD R5, R6.reuse, R5, R3 ;  /* 0x0000000506057224 */ /* 0x040fe400078e0203 */
[----:B------:R-:W-:-:S04]  /*12c40*/  IMAD.WIDE.U32 R6, R6, R0, RZ ;  /* 0x0000000006067225 */ /* 0x000fc800078e00ff */
[----:B---3--:R-:W-:-:S04]  /*12c50*/  IMAD.WIDE.U32 R8, R10, R4, RZ ;  /* 0x000000040a087225 */ /* 0x008fc800078e00ff */
[----:B------:R-:W-:Y:S01]  /*12c60*/  IMAD R3, R11, R4, RZ ;  /* 0x000000040b037224 */ /* 0x000fe200078e02ff */
[--C-:B-----5:R-:W-:Y:S01]  /*12c70*/  IADD3 R13, P1, P0, R6, R8, R2.reuse ;  /* 0x00000008060d7210 */ /* 0x120fe2000783e002 */
[----:B------:R-:W-:Y:S01]  /*12c80*/  IMAD.IADD R5, R7, 0x1, R5 ;  /* 0x0000000107057824 */ /* 0x000fe200078e0205 */
[----:B------:R-:W-:Y:S01]  /*12c90*/  SEL R6, R246, RZ, P2 ;  /* 0x000000fff6067207 */ /* 0x000fe20001000000 */
[----:B------:R-:W-:Y:S01]  /*12ca0*/  IMAD.IADD R8, R9, 0x1, R3 ;  /* 0x0000000109087824 */ /* 0x000fe200078e0203 */
[----:B------:R-:W-:Y:S01]  /*12cb0*/  SHF.R.S32.HI R11, RZ, 0x1f, R2 ;  /* 0x0000001fff0b7819 */ /* 0x000fe20000011402 */
[----:B------:R-:W-:Y:S02]  /*12cc0*/  IMAD.MOV.U32 R3, RZ, RZ, c[0x0][0x4e8] ;  /* 0x00013a00ff037624 */ /* 0x000fe400078e00ff */
[----:B----4-:R-:W-:Y:S01]  /*12cd0*/  IMAD R9, R15, R6, RZ ;  /* 0x000000060f097224 */ /* 0x010fe200078e02ff */
[----:B------:R-:W-:Y:S01]  /*12ce0*/  IADD3.X R10, R5, R8, R11, P1, P0 ;  /* 0x00000008050a7210 */ /* 0x000fe20000fe040b */
[----:B------:R-:W-:Y:S01]  /*12cf0*/  IMAD.WIDE.U32 R6, R14, R6, RZ ;  /* 0x000000060e067225 */ /* 0x000fe200078e00ff */
[----:B------:R-:W-:Y:S01]  /*12d00*/  ISETP.NE.AND P3, PT, R3, 0x1, PT ;  /* 0x000000010300780c */ /* 0x000fe20003f65270 */
[----:B------:R-:W3:Y:S02]  /*12d10*/  LDL R14, [R1+0x4c] ;  /* 0x00004c00010e7983 */ /* 0x000ee40000100800 */
[----:B------:R-:W-:-:S02]  /*12d20*/  IMAD.IADD R9, R7, 0x1, R9 ;  /* 0x0000000107097824 */ /* 0x000fc400078e0209 */
[----:B------:R-:W-:Y:S02]  /*12d30*/  IMAD R12, R12, c[0x0][0x4e8], RZ ;  /* 0x00013a000c0c7a24 */ /* 0x000fe400078e02ff */
[----:B--2---:R-:W-:-:S06]  /*12d40*/  IMAD R3, R229, 0x80, R19 ;  /* 0x00000080e5037824 */ /* 0x004fcc00078e0213 */
[----:B------:R-:W-:-:S04]  /*12d50*/  @P3 IMAD.HI.U32 R8, R3, c[0x0][0x4ec], RZ ;  /* 0x00013b0003083a27 */ /* 0x000fc800078e00ff */
[----:B------:R-:W-:Y:S01]  /*12d60*/  IMAD.MOV.U32 R5, RZ, RZ, R3 ;  /* 0x000000ffff057224 */ /* 0x000fe200078e0003 */
[----:B------:R-:W-:-:S04]  /*12d70*/  @P3 SHF.R.U32.HI R5, RZ, c[0x0][0x4f0], R8 ;  /* 0x00013c00ff053a19 */ /* 0x000fc80000011608 */
[----:B------:R-:W-:Y:S02]  /*12d80*/  IADD3 R6, P1, P0, R5, R13, R6 ;  /* 0x0000000d05067210 */ /* 0x000fe4000783e006 */
[----:B------:R-:W-:-:S04]  /*12d90*/  SHF.R.S32.HI R7, RZ, 0x1f, R5 ;  /* 0x0000001fff077819 */ /* 0x000fc80000011405 */
[----:B------:R-:W-:Y:S02]  /*12da0*/  IADD3.X R7, R7, R10, R9, P1, P0 ;  /* 0x0000000a07077210 */ /* 0x000fe40000fe0409 */
[----:B------:R-:W1:Y:S01]  /*12db0*/  LDC.64 R8, c[0x0][R16+0x160] ;  /* 0x0000580010087b82 */ /* 0x000e620000000a00 */
[----:B------:R-:W-:-:S04]  /*12dc0*/  IMAD.MOV R5, RZ, RZ, -R5 ;  /* 0x000000ffff057224 */ /* 0x000fc800078e0a05 */
[----:B------:R-:W-:-:S05]  /*12dd0*/  IMAD R5, R5, c[0x0][0x4e8], R3 ;  /* 0x00013a0005057a24 */ /* 0x000fca00078e0203 */
[----:B------:R-:W-:Y:S02]  /*12de0*/  SHF.R.S32.HI R10, RZ, 0x1f, R5 ;  /* 0x0000001fff0a7819 */ /* 0x000fe40000011405 */
[----:B------:R-:W-:-:S04]  /*12df0*/  SHF.R.S32.HI R19, RZ, 0x1f, R93 ;  /* 0x0000001fff137819 */ /* 0x000fc8000001145d */
[----:B------:R-:W-:-:S04]  /*12e00*/  LEA.HI R19, R19, R93, RZ, 0x5 ;  /* 0x0000005d13137211 */ /* 0x000fc800078f28ff */
[----:B------:R-:W-:Y:S01]  /*12e10*/  LOP3.LUT R19, R19, 0xffffffe0, RZ, 0xc0, !PT ;  /* 0xffffffe013137812 */ /* 0x000fe200078ec0ff */
[----:B-1----:R-:W-:-:S04]  /*12e20*/  IMAD.WIDE.U32 R6, R8, R5, R6 ;  /* 0x0000000508067225 */ /* 0x002fc800078e0006 */
[----:B------:R-:W-:-:S04]  /*12e30*/  IMAD R5, R9, R5, RZ ;  /* 0x0000000509057224 */ /* 0x000fc800078e02ff */
[----:B------:R-:W-:Y:S02]  /*12e40*/  IMAD R5, R8, R10, R5 ;  /* 0x0000000a08057224 */ /* 0x000fe400078e0205 */
[----:B------:R-:W-:Y:S02]  /*12e50*/  IMAD.MOV.U32 R8, RZ, RZ, c[0x0][0x4a8] ;  /* 0x00012a00ff087624 */ /* 0x000fe400078e00ff */
[----:B------:R-:W-:-:S03]  /*12e60*/  IMAD.MOV.U32 R9, RZ, RZ, c[0x0][0x4ac] ;  /* 0x00012b00ff097624 */ /* 0x000fc600078e00ff */
[----:B------:R-:W-:Y:S01]  /*12e70*/  SEL R8, R8, c[0x0][0x450], P2 ;  /* 0x0001140008087a07 */ /* 0x000fe20001000000 */
[----:B------:R-:W-:Y:S01]  /*12e80*/  IMAD.IADD R7, R7, 0x1, R5 ;  /* 0x0000000107077824 */ /* 0x000fe200078e0205 */
[----:B------:R-:W-:Y:S02]  /*12e90*/  SEL R9, R9, c[0x0][0x454], P2 ;  /* 0x0001150009097a07 */ /* 0x000fe40001000000 */
[----:B------:R-:W-:-:S04]  /*12ea0*/  LEA R5, P0, R6, R8, 0x2 ;  /* 0x0000000806057211 */ /* 0x000fc800078010ff */
[----:B------:R-:W-:Y:S01]  /*12eb0*/  LEA.HI.X R7, R6, R9, R7, 0x2, P0 ;  /* 0x0000000906077211 */ /* 0x000fe200000f1407 */
[----:B------:R-:W-:Y:S01]  /*12ec0*/  SHFL.IDX PT, R8, R5, RZ, 0x1c1f ;  /* 0x001c1fff05087589 */ /* 0x000fe200000e0000 */
[----:B------:R-:W-:-:S03]  /*12ed0*/  IMAD.IADD R19, R93, 0x1, -R19 ;  /* 0x000000015d137824 */ /* 0x000fc600078e0a13 */
[----:B------:R-:W1:Y:S04]  /*12ee0*/  SHFL.IDX PT, R9, R7, RZ, 0x1c1f ;  /* 0x001c1fff07097589 */ /* 0x000e6800000e0000 */
[----:B------:R3:W-:Y:S01]  /*12ef0*/  SHFL.IDX PT, R6, R5, 0x1, 0x1c1f ;  /* 0x003c1f0005067f89 */ /* 0x0007e200000e0000 */
[----:B------:R-:W-:-:S03]  /*12f00*/  LOP3.LUT P0, RZ, R19, 0x3, RZ, 0xc0, !PT ;  /* 0x0000000313ff7812 */ /* 0x000fc6000780c0ff */
[----:B------:R-:W2:Y:S01]  /*12f10*/  SHFL.IDX PT, R7, R7, 0x1, 0x1c1f ;  /* 0x003c1f0007077f89 */ /* 0x000ea200000e0000 */
[----:B---3--:R-:W-:-:S05]  /*12f20*/  IMAD R5, R229, 0x80, R14 ;  /* 0x00000080e5057824 */ /* 0x008fca00078e020e */
[C---:B------:R-:W-:Y:S02]  /*12f30*/  IADD3 R10, R5.reuse, 0x8, RZ ;  /* 0x00000008050a7810 */ /* 0x040fe40007ffe0ff */
[-C--:B------:R-:W-:Y:S02]  /*12f40*/  ISETP.GE.OR P1, PT, R5, R12.reuse, P0 ;  /* 0x0000000c0500720c */ /* 0x080fe40000726670 */
[----:B------:R-:W-:-:S11]  /*12f50*/  ISETP.GE.OR P0, PT, R10, R12, P0 ;  /* 0x0000000c0a00720c */ /* 0x000fd60000706670 */
[----:B-1----:R1:W-:Y:S01]  /*12f60*/  @!P1 ST.E [R8.64], R18 ;  /* 0x0000001208009985 */ /* 0x0023e2000c101908 */
[----:B------:R-:W-:-:S03]  /*12f70*/  ISETP.GE.AND P1, PT, R10, R12, PT ;  /* 0x0000000c0a00720c */ /* 0x000fc60003f26270 */
[----:B--2---:R1:W-:Y:S01]  /*12f80*/  @!P0 ST.E [R6.64], R17 ;  /* 0x0000001106008985 */ /* 0x0043e2000c101908 */
[----:B------:R-:W-:Y:S02]  /*12f90*/  ISETP.GE.AND P0, PT, R5, R12, PT ;  /* 0x0000000c0500720c */ /* 0x000fe40003f06270 */
[----:B------:R-:W-:Y:S01]  /*12fa0*/  P2R R13, PR, RZ, 0x2 ;  /* 0x00000002ff0d7803 */ /* 0x000fe20000000000 */
[----:B------:R-:W-:Y:S05]  /*12fb0*/  @P2 BRA `(.L_x_281) ;  /* 0x0000091000002947 */ /* 0x000fea0003800000 */
[----:B------:R-:W-:Y:S01]  /*12fc0*/  IMAD R11, R11, c[0x0][0x3a0], RZ ;  /* 0x0000e8000b0b7a24 */ /* 0x000fe200078e02ff */
[----:B-1----:R-:W-:Y:S01]  /*12fd0*/  LEA R8, R229, R219, 0x7 ;  /* 0x000000dbe5087211 */ /* 0x002fe200078e38ff */
[C---:B------:R-:W-:Y:S01]  /*12fe0*/  IMAD.WIDE.U32 R6, R2.reuse, c[0x0][0x3a0], RZ ;  /* 0x0000e80002067a25 */ /* 0x040fe200078e00ff */
[----:B------:R-:W-:Y:S01]  /*12ff0*/  SHF.R.S32.HI R5, RZ, 0x1f, R0 ;  /* 0x0000001fff057819 */ /* 0x000fe20000011400 */
[----:B------:R1:W2:Y:S02]  /*13000*/  LDS.128 R28, [R198+0x80] ;  /* 0x00008000c61c7984 */ /* 0x0002a40000000c00 */
[----:B------:R-:W-:-:S02]  /*13010*/  IMAD R2, R2, c[0x0][0x3a4], R11 ;  /* 0x0000e90002027a24 */ /* 0x000fc400078e020b */
[----:B------:R-:W-:Y:S01]  /*13020*/  @P3 IMAD.HI.U32 R9, R8, c[0x0][0x4ec], RZ ;  /* 0x00013b0008093a27 */ /* 0x000fe200078e00ff */
[----:B------:R1:W3:Y:S02]  /*13030*/  LDS.128 R44, [R198+0x1080] ;  /* 0x00108000c62c7984 */ /* 0x0002e40000000c00 */
[----:B------:R-:W-:Y:S02]  /*13040*/  IADD3 R3, R7, R2, RZ ;  /* 0x0000000207037210 */ /* 0x000fe40007ffe0ff */
[----:B------:R-:W-:Y:S01]  /*13050*/  MOV R2, R6 ;  /* 0x0000000600027202 */ /* 0x000fe20000000f00 */
[----:B------:R1:W4:Y:S04]  /*13060*/  LDS.128 R60, [R198+0x2080] ;  /* 0x00208000c63c7984 */ /* 0x0003280000000c00 */
[----:B------:R-:W-:Y:S01]  /*13070*/  IMAD.WIDE.U32 R6, R4, c[0x0][0x3e8], R2 ;  /* 0x0000fa0004067a25 */ /* 0x000fe200078e0002 */
[----:B------:R1:W1:Y:S01]  /*13080*/  LDS.128 R76, [R198+0x3080] ;  /* 0x00308000c64c7984 */ /* 0x0002620000000c00 */
[----:B------:R-:W-:-:S02]  /*13090*/  MOV R2, R8 ;  /* 0x0000000800027202 */ /* 0x000fc40000000f00 */
[----:B------:R-:W-:Y:S01]  /*130a0*/  IMAD R3, R5, c[0x0][0x3f0], RZ ;  /* 0x0000fc0005037a24 */ /* 0x000fe200078e02ff */
[----:B------:R1:W1:Y:S01]  /*130b0*/  LDS.128 R24, [R198+0x4080] ;  /* 0x00408000c6187984 */ /* 0x0002620000000c00 */
[----:B------:R-:W-:Y:S01]  /*130c0*/  IMAD R5, R4, c[0x0][0x3ec], R7 ;  /* 0x0000fb0004057a24 */ /* 0x000fe200078e0207 */
[----:B------:R-:W-:Y:S01]  /*130d0*/  MOV R4, R6 ;  /* 0x0000000600047202 */ /* 0x000fe20000000f00 */
[C---:B------:R-:W-:Y:S01]  /*130e0*/  IMAD R7, R0.reuse, c[0x0][0x3f4], R3 ;  /* 0x0000fd0000077a24 */ /* 0x040fe200078e0203 */
[----:B------:R1:W1:Y:S01]  /*130f0*/  LDS.128 R40, [R198+0x5080] ;  /* 0x00508000c6287984 */ /* 0x0002620000000c00 */
[----:B------:R-:W-:Y:S02]  /*13100*/  @P3 SHF.R.U32.HI R2, RZ, c[0x0][0x4f0], R9 ;  /* 0x00013c00ff023a19 */ /* 0x000fe40000011609 */
[----:B------:R-:W-:Y:S01]  /*13110*/  IMAD.WIDE.U32 R4, R0, c[0x0][0x3f0], R4 ;  /* 0x0000fc0000047a25 */ /* 0x000fe200078e0004 */
[----:B------:R1:W1:Y:S01]  /*13120*/  LDS.128 R56, [R198+0x6080] ;  /* 0x00608000c6387984 */ /* 0x0002620000000c00 */
[----:B------:R-:W-:-:S02]  /*13130*/  SHF.R.S32.HI R3, RZ, 0x1f, R2 ;  /* 0x0000001fff037819 */ /* 0x000fc40000011402 */
[----:B------:R-:W-:Y:S01]  /*13140*/  IADD3 R0, -R2, RZ, RZ ;  /* 0x000000ff02007210 */ /* 0x000fe20007ffe1ff */
[----:B------:R1:W1:Y:S01]  /*13150*/  LDS.128 R72, [R198+0x7080] ;  /* 0x00708000c6487984 */ /* 0x0002620000000c00 */
[----:B------:R-:W-:Y:S01]  /*13160*/  IADD3 R5, R5, R7, RZ ;  /* 0x0000000705057210 */ /* 0x000fe20007ffe0ff */
[----:B------:R-:W-:Y:S02]  /*13170*/  IMAD R3, R3, c[0x0][0x3e0], RZ ;  /* 0x0000f80003037a24 */ /* 0x000fe400078e02ff */
[----:B------:R1:W1:Y:S01]  /*13180*/  LDS.128 R20, [R198+0x8080] ;  /* 0x00808000c6147984 */ /* 0x0002620000000c00 */
[----:B------:R-:W-:Y:S02]  /*13190*/  IMAD R0, R0, c[0x0][0x4e8], R8 ;  /* 0x00013a0000007a24 */ /* 0x000fe400078e0208 */
[C---:B------:R-:W-:Y:S01]  /*131a0*/  IMAD R6, R2.reuse, c[0x0][0x3e4], R3 ;  /* 0x0000f90002067a24 */ /* 0x040fe200078e0203 */
[----:B------:R1:W1:Y:S01]  /*131b0*/  LDS.128 R36, [R198+0x9080] ;  /* 0x00908000c6247984 */ /* 0x0002620000000c00 */
[----:B------:R-:W-:Y:S01]  /*131c0*/  IMAD.WIDE.U32 R2, R2, c[0x0][0x3e0], R4 ;  /* 0x0000f80002027a25 */ /* 0x000fe200078e0004 */
[----:B------:R-:W-:-:S02]  /*131d0*/  SHF.R.S32.HI R4, RZ, 0x1f, R0 ;  /* 0x0000001fff047819 */ /* 0x000fc40000011400 */
[----:B------:R1:W1:Y:S01]  /*131e0*/  LDS.128 R52, [R198+0xa080] ;  /* 0x00a08000c6347984 */ /* 0x0002620000000c00 */
[----:B------:R-:W-:Y:S02]  /*131f0*/  LEA R5, R229, R208, 0x7 ;  /* 0x000000d0e5057211 */ /* 0x000fe400078e38ff */
[----:B------:R-:W-:Y:S01]  /*13200*/  IADD3 R3, R3, R6, RZ ;  /* 0x0000000603037210 */ /* 0x000fe20007ffe0ff */
[----:B------:R1:W1:Y:S01]  /*13210*/  LDS.128 R68, [R198+0xb080] ;  /* 0x00b08000c6447984 */ /* 0x0002620000000c00 */
[----:B------:R-:W-:-:S03]  /*13220*/  IMAD R4, R4, c[0x0][0x3d8], RZ ;  /* 0x0000f60004047a24 */ /* 0x000fc600078e02ff */
[----:B------:R1:W1:Y:S01]  /*13230*/  LDS.128 R16, [R198+0xc080] ;  /* 0x00c08000c6107984 */ /* 0x0002620000000c00 */
[----:B------:R-:W-:-:S03]  /*13240*/  IMAD.WIDE.U32 R2, R0, c[0x0][0x3d8], R2 ;  /* 0x0000f60000027a25 */ /* 0x000fc600078e0002 */
[----:B------:R1:W1:Y:S01]  /*13250*/  LDS.128 R32, [R198+0xd080] ;  /* 0x00d08000c6207984 */ /* 0x0002620000000c00 */
[----:B------:R-:W-:Y:S01]  /*13260*/  IMAD R0, R0, c[0x0][0x3dc], R4 ;  /* 0x0000f70000007a24 */ /* 0x000fe200078e0204 */
[C---:B------:R-:W-:Y:S02]  /*13270*/  LEA R14, P0, R2.reuse, c[0x0][0x380], 0x1 ;  /* 0x0000e000020e7a11 */ /* 0x040fe400078008ff */
[----:B------:R1:W1:Y:S02]  /*13280*/  LDS.128 R48, [R198+0xe080] ;  /* 0x00e08000c6307984 */ /* 0x0002640000000c00 */
[----:B------:R-:W-:Y:S02]  /*13290*/  IADD3 R0, R3, R0, RZ ;  /* 0x0000000003007210 */ /* 0x000fe40007ffe0ff */
[----:B------:R1:W1:Y:S02]  /*132a0*/  LDS.128 R64, [R198+0xf080] ;  /* 0x00f08000c6407984 */ /* 0x0002640000000c00 */
[----:B------:R-:W-:Y:S01]  /*132b0*/  LEA.HI.X R13, R2, c[0x0][0x384], R0, 0x1, P0 ;  /* 0x0000e100020d7a11 */ /* 0x000fe200000f0c00 */
[----:B------:R-:W-:Y:S05]  /*132c0*/  BRA.DIV ~URZ, `(.L_x_282) ;  /* 0x000049927f007947 */ /* 0x000fea000b800000 */
[----:B--234-:R2:W3:Y:S02]  /*132d0*/  SHFL.IDX PT, R4, R13, RZ, 0x181f ;  /* 0x00181fff0d047589 */ /* 0x01c4e400000e0000 */
.L_x_353:
[----:B------:R-:W-:Y:S05]  /*132e0*/  BRA.DIV ~URZ, `(.L_x_283) ;  /* 0x000049e27f007947 */ /* 0x000fea000b800000 */
[----:B------:R4:W2:Y:S02]  /*132f0*/  SHFL.IDX PT, R0, R14, RZ, 0x181f ;  /* 0x00181fff0e007589 */ /* 0x0008a400000e0000 */
.L_x_354:
[----:B------:R-:W-:Y:S01]  /*13300*/  ISETP.GE.AND P0, PT, R5, R12, PT ;  /* 0x0000000c0500720c */ /* 0x000fe20003f06270 */
[----:B------:R-:W-:-:S12]  /*13310*/  BSSY B0, `(.L_x_284) ;  /* 0x0000012000007945 */ /* 0x000fd80003800000 */
[----:B------:R-:W-:Y:S05]  /*13320*/  @P0 BRA `(.L_x_285) ;  /* 0x0000010000000947 */ /* 0x000fea0003800000 */
[----:B------:R-:W-:Y:S02]  /*13330*/  ISETP.GE.AND P3, PT, R134, c[0x0][0x3c8], PT ;  /* 0x0000f20086007a0c */ /* 0x000fe40003f66270 */
[----:B------:R-:W-:Y:S02]  /*13340*/  ISETP.GE.AND P2, PT, R136, c[0x0][0x3c8], PT ;  /* 0x0000f20088007a0c */ /* 0x000fe40003f46270 */
[----:B------:R-:W-:Y:S02]  /*13350*/  ISETP.GE.AND P1, PT, R199, c[0x0][0x3c8], PT ;  /* 0x0000f200c7007a0c */ /* 0x000fe40003f26270 */
[----:B------:R-:W-:-:S07]  /*13360*/  ISETP.GE.AND P0, PT, R200, c[0x0][0x3c8], PT ;  /* 0x0000f200c8007a0c */ /* 0x000fce0003f06270 */
[CC--:B--2---:R-:W-:Y:S02]  /*13370*/  @!P3 LEA R10, P4, R134.reuse, R0.reuse, 0x1 ;  /* 0x00000000860ab211 */ /* 0x0c4fe400078808ff */
[-C--:B------:R-:W-:Y:S02]  /*13380*/  @!P2 LEA R8, P6, R205, R0.reuse, 0x1 ;  /* 0x00000000cd08a211 */ /* 0x080fe400078c08ff */
[----:B------:R-:W-:Y:S02]  /*13390*/  @!P1 LEA R6, P5, R199, R0, 0x1 ;  /* 0x00000000c7069211 */ /* 0x000fe400078a08ff */
[----:B---3--:R-:W-:Y:S02]  /*133a0*/  @!P3 LEA.HI.X R11, R134, R4, R135, 0x1, P4 ;  /* 0x00000004860bb211 */ /* 0x008fe400020f0c87 */
[----:B------:R-:W-:Y:S02]  /*133b0*/  @!P0 LEA R2, P4, R200, R0, 0x1 ;  /* 0x00000000c8028211 */ /* 0x000fe400078808ff */
[-C--:B------:R-:W-:Y:S01]  /*133c0*/  @!P2 LEA.HI.X R9, R205, R4.reuse, R209, 0x1, P6 ;  /* 0x00000004cd09a211 */ /* 0x080fe200030f0cd1 */
[----:B------:R2:W-:Y:S01]  /*133d0*/  @!P3 ST.E.128 [R10.64], R28 ;  /* 0x0000001c0a00b985 */ /* 0x0005e2000c101d08 */
[----:B------:R-:W-:-:S02]  /*133e0*/  @!P1 LEA.HI.X R7, R199, R4, R211, 0x1, P5 ;  /* 0x00000004c7079211 */ /* 0x000fc400028f0cd3 */
[----:B------:R-:W-:Y:S01]  /*133f0*/  @!P0 LEA.HI.X R3, R200, R4, R210, 0x1, P4 ;  /* 0x00000004c8038211 */ /* 0x000fe200020f0cd2 */
[----:B-1----:R2:W-:Y:S04]  /*13400*/  @!P2 ST.E.128 [R8.64], R24 ;  /* 0x000000180800a985 */ /* 0x0025e8000c101d08 */
[----:B------:R2:W-:Y:S04]  /*13410*/  @!P1 ST.E.128 [R6.64], R20 ;  /* 0x0000001406009985 */ /* 0x0005e8000c101d08 */
[----:B------:R2:W-:Y:S02]  /*13420*/  @!P0 ST.E.128 [R2.64], R16 ;  /* 0x0000001002008985 */ /* 0x0005e4000c101d08 */
.L_x_285:
[----:B------:R-:W-:Y:S05]  /*13430*/  BSYNC B0 ;  /* 0x0000000000007941 */ /* 0x000fea0003800000 */
.L_x_284:
[----:B------:R-:W-:Y:S05]  /*13440*/  BRA.DIV ~URZ, `(.L_x_286) ;  /* 0x000048f27f007947 */ /* 0x000fea000b800000 */
[----:B---3--:R3:W4:Y:S04]  /*13450*/  SHFL.IDX PT, R4, R13, 0x1, 0x181f ;  /* 0x00381f000d047f89 */ /* 0x00872800000e0000 */
[----:B--2---:R3:W2:Y:S02]  /*13460*/  SHFL.IDX PT, R0, R14, 0x1, 0x181f ;  /* 0x00381f000e007f89 */ /* 0x0046a400000e0000 */
.L_x_355:
[----:B------:R-:W-:Y:S01]  /*13470*/  IADD3 R2, R5, 0x20, RZ ;  /* 0x0000002005027810 */ /* 0x000fe20007ffe0ff */
[----:B------:R-:W-:Y:S03]  /*13480*/  BSSY B0, `(.L_x_287) ;  /* 0x0000013000007945 */ /* 0x000fe60003800000 */
[----:B------:R-:W-:-:S13]  /*13490*/  ISETP.GE.AND P0, PT, R2, R12, PT ;  /* 0x0000000c0200720c */ /* 0x000fda0003f06270 */
        /* <DEDUP_REMOVED lines=8> */
[----:B----4-:R-:W-:Y:S02]  /*13520*/  @!P3 LEA.HI.X R11, R134, R4, R135, 0x1, P4 ;  /* 0x00000004860bb211 */ /* 0x010fe400020f0c87 */
        /* <DEDUP_REMOVED lines=8> */
.L_x_288:
[----:B------:R-:W-:Y:S05]  /*135b0*/  BSYNC B0 ;  /* 0x0000000000007941 */ /* 0x000fea0003800000 */
.L_x_287:
[----:B------:R-:W-:Y:S05]  /*135c0*/  BRA.DIV ~URZ, `(.L_x_289) ;  /* 0x000048427f007947 */ /* 0x000fea000b800000 */
[----:B----4-:R4:W3:Y:S02]  /*135d0*/  SHFL.IDX PT, R4, R13, 0x2, 0x181f ;  /* 0x00581f000d047f89 */ /* 0x0108e400000e0000 */
.L_x_356:
[----:B------:R-:W-:Y:S05]  /*135e0*/  BRA.DIV ~URZ, `(.L_x_290) ;  /* 0x000048927f007947 */ /* 0x000fea000b800000 */
[----:B--2---:R2:W4:Y:S02]  /*135f0*/  SHFL.IDX PT, R0, R14, 0x2, 0x181f ;  /* 0x00581f000e007f89 */ /* 0x00452400000e0000 */
.L_x_357:
        /* <DEDUP_REMOVED lines=8> */
[CC--:B----4-:R-:W-:Y:S02]  /*13680*/  @!P3 LEA R10, P4, R134.reuse, R0.reuse, 0x1 ;  /* 0x00000000860ab211 */ /* 0x0d0fe400078808ff */
        /* <DEDUP_REMOVED lines=11> */
.L_x_292:
[----:B------:R-:W-:Y:S05]  /*13740*/  BSYNC B0 ;  /* 0x0000000000007941 */ /* 0x000fea0003800000 */
.L_x_291:
[----:B------:R-:W-:Y:S05]  /*13750*/  BRA.DIV ~URZ, `(.L_x_293) ;  /* 0x000047927f007947 */ /* 0x000fea000b800000 */
[----:B---3--:R3:W2:Y:S04]  /*13760*/  SHFL.IDX PT, R4, R13, 0x3, 0x181f ;  /* 0x00781f000d047f89 */ /* 0x0086a800000e0000 */
[----:B----4-:R3:W4:Y:S02]  /*13770*/  SHFL.IDX PT, R0, R14, 0x3, 0x181f ;  /* 0x00781f000e007f89 */ /* 0x01072400000e0000 */
.L_x_358:
[----:B------:R-:W-:-:S04]  /*13780*/  IADD3 R2, R5, 0x60, RZ ;  /* 0x0000006005027810 */ /* 0x000fc80007ffe0ff */
[----:B------:R-:W-:-:S13]  /*13790*/  ISETP.GE.AND P0, PT, R2, R12, PT ;  /* 0x0000000c0200720c */ /* 0x000fda0003f06270 */
[----:B------:R-:W-:Y:S05]  /*137a0*/  @P0 BRA `(.L_x_294) ;  /* 0x00002c3000000947 */ /* 0x000fea0003800000 */
[----:B------:R-:W-:Y:S02]  /*137b0*/  ISETP.GE.AND P2, PT, R134, c[0x0][0x3c8], PT ;  /* 0x0000f20086007a0c */ /* 0x000fe40003f46270 */
[----:B------:R-:W-:Y:S02]  /*137c0*/  ISETP.GE.AND P1, PT, R136, c[0x0][0x3c8], PT ;  /* 0x0000f20088007a0c */ /* 0x000fe40003f26270 */
[----:B------:R-:W-:-:S09]  /*137d0*/  ISETP.GE.AND P0, PT, R199, c[0x0][0x3c8], PT ;  /* 0x0000f200c7007a0c */ /* 0x000fd20003f06270 */
[CC--:B----4-:R-:W-:Y:S02]  /*137e0*/  @!P2 LEA R8, P5, R134.reuse, R0.reuse, 0x1 ;  /* 0x000000008608a211 */ /* 0x0d0fe400078a08ff */
[-C--:B------:R-:W-:Y:S02]  /*137f0*/  @!P1 LEA R6, P4, R205, R0.reuse, 0x1 ;  /* 0x00000000cd069211 */ /* 0x080fe400078808ff */
[----:B------:R-:W-:Y:S02]  /*13800*/  @!P0 LEA R2, P3, R199, R0, 0x1 ;  /* 0x00000000c7028211 */ /* 0x000fe400078608ff */
[-C--:B--2---:R-:W-:Y:S02]  /*13810*/  @!P2 LEA.HI.X R9, R134, R4.reuse, R135, 0x1, P5 ;  /* 0x000000048609a211 */ /* 0x084fe400028f0c87 */
[-C--:B------:R-:W-:Y:S02]  /*13820*/  @!P1 LEA.HI.X R7, R205, R4.reuse, R209, 0x1, P4 ;  /* 0x00000004cd079211 */ /* 0x080fe400020f0cd1 */
[----:B------:R-:W-:Y:S01]  /*13830*/  @!P0 LEA.HI.X R3, R199, R4, R211, 0x1, P3 ;  /* 0x00000004c7038211 */ /* 0x000fe200018f0cd3 */
[----:B-1----:R1:W-:Y:S04]  /*13840*/  @!P2 ST.E.128 [R8.64], R76 ;  /* 0x0000004c0800a985 */ /* 0x0023e8000c101d08 */
[----:B------:R1:W-:Y:S04]  /*13850*/  @!P1 ST.E.128 [R6.64], R72 ;  /* 0x0000004806009985 */ /* 0x0003e8000c101d08 */
[----:B------:R1:W-:Y:S01]  /*13860*/  @!P0 ST.E.128 [R2.64], R68 ;  /* 0x0000004402008985 */ /* 0x0003e2000c101d08 */
[----:B------:R-:W-:-:S13]  /*13870*/  ISETP.GE.AND P0, PT, R200, c[0x0][0x3c8], PT ;  /* 0x0000f200c8007a0c */ /* 0x000fda0003f06270 */
[----:B------:R-:W-:Y:S05]  /*13880*/  @P0 BRA `(.L_x_294) ;  /* 0x00002b5000000947 */ /* 0x000fea0003800000 */
[----:B-1----:R-:W-:-:S04]  /*13890*/  LEA R2, P0, R200, R0, 0x1 ;  /* 0x00000000c8027211 */ /* 0x002fc800078008ff */
[----:B------:R-:W-:-:S05]  /*138a0*/  LEA.HI.X R3, R200, R4, R210, 0x1, P0 ;  /* 0x00000004c8037211 */ /* 0x000fca00000f0cd2 */
[----:B------:R1:W-:Y:S01]  /*138b0*/  ST.E.128 [R2.64], R64 ;  /* 0x0000004002007985 */ /* 0x0003e2000c101d08 */
[----:B------:R-:W-:Y:S05]  /*138c0*/  BRA `(.L_x_294) ;  /* 0x00002b1000007947 */ /* 0x000fea0003800000 */
.L_x_281:
[----:B------:R-:W-:Y:S02]  /*138d0*/  IMAD R11, R11, c[0x0][0x408], RZ ;  /* 0x000102000b0b7a24 */ /* 0x000fe400078e02ff */
[----:B-1----:R-:W-:-:S04]  /*138e0*/  IMAD.WIDE.U32 R6, R2, c[0x0][0x408], RZ ;  /* 0x0001020002067a25 */ /* 0x002fc800078e00ff */
[----:B------:R-:W-:Y:S01]  /*138f0*/  IMAD R11, R2, c[0x0][0x40c], R11 ;  /* 0x00010300020b7a24 */ /* 0x000fe200078e020b */
[----:B------:R-:W-:-:S04]  /*13900*/  SHF.R.S32.HI R2, RZ, 0x1f, R0 ;  /* 0x0000001fff027819 */ /* 0x000fc80000011400 */
[----:B------:R-:W-:Y:S01]  /*13910*/  IADD3 R7, R7, R11, RZ ;  /* 0x0000000b07077210 */ /* 0x000fe20007ffe0ff */
[----:B------:R-:W-:-:S04]  /*13920*/  IMAD R2, R2, c[0x0][0x440], RZ ;  /* 0x0001100002027a24 */ /* 0x000fc800078e02ff */
[----:B------:R-:W-:-:S04]  /*13930*/  IMAD.WIDE.U32 R6, R4, c[0x0][0x438], R6 ;  /* 0x00010e0004067a25 */ /* 0x000fc800078e0006 */
[----:B------:R-:W-:Y:S01]  /*13940*/  IMAD R5, R4, c[0x0][0x43c], R7 ;  /* 0x00010f0004057a24 */ /* 0x000fe200078e0207 */
[----:B------:R-:W-:-:S05]  /*13950*/  MOV R4, R6 ;  /* 0x0000000600047202 */ /* 0x000fca0000000f00 */
[----:B------:R-:W-:-:S04]  /*13960*/  IMAD.WIDE.U32 R4, R0, c[0x0][0x440], R4 ;  /* 0x0001100000047a25 */ /* 0x000fc800078e0004 */
[----:B------:R-:W-:Y:S02]  /*13970*/  IMAD R0, R0, c[0x0][0x444], R2 ;  /* 0x0001110000007a24 */ /* 0x000fe400078e0202 */
[----:B------:R-:W-:-:S03]  /*13980*/  @P3 IMAD.HI.U32 R2, R3, c[0x0][0x4ec], RZ ;  /* 0x00013b0003023a27 */ /* 0x000fc600078e00ff */
[----:B------:R-:W-:Y:S02]  /*13990*/  IADD3 R5, R5, R0, RZ ;  /* 0x0000000005057210 */ /* 0x000fe40007ffe0ff */
[----:B------:R-:W-:Y:S02]  /*139a0*/  MOV R0, R3 ;  /* 0x0000000300007202 */ /* 0x000fe40000000f00 */
[----:B------:R-:W-:Y:S01]  /*139b0*/  @P3 SHF.R.U32.HI R0, RZ, c[0x0][0x4f0], R2 ;  /* 0x00013c00ff003a19 */ /* 0x000fe20000011602 */
[----:B------:R-:W-:-:S03]  /*139c0*/  IMAD.WIDE.U32 R4, R246, c[0x0][0x448], R4 ;  /* 0x00011200f6047a25 */ /* 0x000fc600078e0004 */
[----:B------:R-:W-:Y:S01]  /*139d0*/  SHF.R.S32.HI R2, RZ, 0x1f, R0 ;  /* 0x0000001fff027819 */ /* 0x000fe20000011400 */
[----:B------:R-:W-:Y:S01]  /*139e0*/  IMAD R5, R246, c[0x0][0x44c], R5 ;  /* 0x00011300f6057a24 */ /* 0x000fe200078e0205 */
[----:B------:R-:W-:-:S03]  /*139f0*/  IADD3 R6, -R0, RZ, RZ ;  /* 0x000000ff00067210 */ /* 0x000fc60007ffe1ff */
[----:B------:R-:W-:Y:S02]  /*13a00*/  IMAD R7, R2, c[0x0][0x430], RZ ;  /* 0x00010c0002077a24 */ /* 0x000fe400078e02ff */
[----:B------:R-:W-:Y:S02]  /*13a10*/  IMAD R6, R6, c[0x0][0x4e8], R3 ;  /* 0x00013a0006067a24 */ /* 0x000fe400078e0203 */
[----:B------:R-:W-:-:S04]  /*13a20*/  IMAD.WIDE.U32 R2, R0, c[0x0][0x430], R4 ;  /* 0x00010c0000027a25 */ /* 0x000fc800078e0004 */
[----:B------:R-:W-:-:S05]  /*13a30*/  IMAD R0, R0, c[0x0][0x434], R7 ;  /* 0x00010d0000007a24 */ /* 0x000fca00078e0207 */
[----:B------:R-:W-:Y:S02]  /*13a40*/  IADD3 R3, R3, R0, RZ ;  /* 0x0000000003037210 */ /* 0x000fe40007ffe0ff */
[----:B------:R-:W-:-:S03]  /*13a50*/  SHF.R.S32.HI R0, RZ, 0x1f, R6 ;  /* 0x0000001fff007819 */ /* 0x000fc60000011406 */
[----:B------:R-:W-:-:S04]  /*13a60*/  IMAD.WIDE.U32 R2, R6, c[0x0][0x428], R2 ;  /* 0x00010a0006027a25 */ /* 0x000fc800078e0002 */
[----:B------:R-:W-:Y:S01]  /*13a70*/  IMAD R0, R0, c[0x0][0x428], RZ ;  /* 0x00010a0000007a24 */ /* 0x000fe200078e02ff */
[----:B------:R-:W-:-:S03]  /*13a80*/  LEA R12, P1, R2, c[0x0][0x400], 0x2 ;  /* 0x00010000020c7a11 */ /* 0x000fc600078210ff */
[----:B------:R-:W-:-:S05]  /*13a90*/  IMAD R6, R6, c[0x0][0x42c], R0 ;  /* 0x00010b0006067a24 */ /* 0x000fca00078e0200 */
[----:B------:R-:W-:-:S04]  /*13aa0*/  IADD3 R6, R3, R6, RZ ;  /* 0x0000000603067210 */ /* 0x000fc80007ffe0ff */
[----:B------:R-:W-:Y:S01]  /*13ab0*/  LEA.HI.X R5, R2, c[0x0][0x404], R6, 0x2, P1 ;  /* 0x0001010002057a11 */ /* 0x000fe200008f1406 */
[----:B------:R-:W-:Y:S05]  /*13ac0*/  BRA.DIV ~URZ, `(.L_x_295) ;  /* 0x000044f27f007947 */ /* 0x000fea000b800000 */
[----:B------:R1:W2:Y:S02]  /*13ad0*/  SHFL.IDX PT, R4, R5, RZ, 0x1c1f ;  /* 0x001c1fff05047589 */ /* 0x0002a400000e0000 */
.L_x_359:
[----:B------:R-:W-:Y:S05]  /*13ae0*/  BRA.DIV ~URZ, `(.L_x_296) ;  /* 0x000045427f007947 */ /* 0x000fea000b800000 */
[----:B------:R3:W4:Y:S02]  /*13af0*/  SHFL.IDX PT, R0, R12, RZ, 0x1c1f ;  /* 0x001c1fff0c007589 */ /* 0x00072400000e0000 */
.L_x_360:
[----:B------:R-:W-:Y:S01]  /*13b00*/  BSSY B0, `(.L_x_297) ;  /* 0x00000d6000007945 */ /* 0x000fe20003800000 */
[----:B------:R-:W-:Y:S05]  /*13b10*/  @P0 BRA `(.L_x_298) ;  /* 0x00000d4000000947 */ /* 0x000fea0003800000 */
[C---:B------:R-:W-:Y:S02]  /*13b20*/  ISETP.GE.AND P0, PT, R249.reuse, c[0x0][0x3c8], PT ;  /* 0x0000f200f9007a0c */ /* 0x040fe40003f06270 */
[C---:B------:R-:W-:Y:S02]  /*13b30*/  IADD3 R8, R249.reuse, 0x8, RZ ;  /* 0x00000008f9087810 */ /* 0x040fe40007ffe0ff */
[C---:B------:R-:W-:Y:S02]  /*13b40*/  IADD3 R9, R249.reuse, 0x8, RZ ;  /* 0x00000008f9097810 */ /* 0x040fe40007ffe0ff */
[----:B------:R-:W-:Y:S02]  /*13b50*/  IADD3 R7, R249, 0x10, RZ ;  /* 0x00000010f9077810 */ /* 0x000fe40007ffe0ff */
[----:B------:R-:W-:-:S02]  /*13b60*/  SHF.R.S32.HI R9, RZ, 0x1f, R9 ;  /* 0x0000001fff097819 */ /* 0x000fc40000011409 */
[C---:B------:R-:W-:Y:S02]  /*13b70*/  IADD3 R6, R249.reuse, 0x18, RZ ;  /* 0x00000018f9067810 */ /* 0x040fe40007ffe0ff */
[C---:B------:R-:W-:Y:S01]  /*13b80*/  IADD3 R14, R249.reuse, 0x60, RZ ;  /* 0x00000060f90e7810 */ /* 0x040fe20007ffe0ff */
[----:B----4-:R-:W-:Y:S01]  /*13b90*/  @!P0 IMAD.MOV.U32 R2, RZ, RZ, R0 ;  /* 0x000000ffff028224 */ /* 0x010fe200078e0000 */
[----:B------:R-:W-:Y:S01]  /*13ba0*/  ISETP.GE.AND P2, PT, R6, c[0x0][0x3c8], PT ;  /* 0x0000f20006007a0c */ /* 0x000fe20003f46270 */
[----:B--2---:R-:W-:Y:S01]  /*13bb0*/  @!P0 IMAD.MOV.U32 R3, RZ, RZ, R4 ;  /* 0x000000ffff038224 */ /* 0x004fe200078e0004 */
[----:B------:R-:W-:Y:S02]  /*13bc0*/  ISETP.GE.AND P3, PT, R14, c[0x0][0x3c8], PT ;  /* 0x0000f2000e007a0c */ /* 0x000fe40003f66270 */
[C---:B------:R-:W-:Y:S01]  /*13bd0*/  IADD3 R10, R249.reuse, 0x70, RZ ;  /* 0x00000070f90a7810 */ /* 0x040fe20007ffe0ff */
[C---:B------:R-:W-:Y:S01]  /*13be0*/  @!P0 IMAD.WIDE R2, R249.reuse, 0x4, R2 ;  /* 0x00000004f9028825 */ /* 0x040fe200078e0202 */
[----:B------:R-:W-:-:S02]  /*13bf0*/  IADD3 R15, R249, 0x60, RZ ;  /* 0x00000060f90f7810 */ /* 0x000fc40007ffe0ff */
[----:B------:R-:W-:Y:S02]  /*13c00*/  ISETP.GE.AND P4, PT, R10, c[0x0][0x3c8], PT ;  /* 0x0000f2000a007a0c */ /* 0x000fe40003f86270 */
[----:B------:R2:W-:Y:S01]  /*13c10*/  @!P0 ST.E.64 [R2.64], R132 ;  /* 0x0000008402008985 */ /* 0x0005e2000c101b08 */
[----:B------:R-:W-:Y:S02]  /*13c20*/  ISETP.GE.AND P0, PT, R8, c[0x0][0x3c8], PT ;  /* 0x0000f20008007a0c */ /* 0x000fe40003f06270 */
[----:B------:R-:W-:Y:S02]  /*13c30*/  SHF.R.S32.HI R15, RZ, 0x1f, R15 ;  /* 0x0000001fff0f7819 */ /* 0x000fe4000001140f */
[C---:B------:R-:W-:Y:S02]  /*13c40*/  IADD3 R11, R249.reuse, 0x68, RZ ;  /* 0x00000068f90b7810 */ /* 0x040fe40007ffe0ff */
[----:B------:R-:W-:Y:S02]  /*13c50*/  IADD3 R16, R249, 0xa0, RZ ;  /* 0x000000a0f9107810 */ /* 0x000fe40007ffe0ff */
[----:B------:R-:W-:-:S02]  /*13c60*/  SHF.R.S32.HI R11, RZ, 0x1f, R11 ;  /* 0x0000001fff0b7819 */ /* 0x000fc4000001140b */
[----:B------:R-:W-:Y:S02]  /*13c70*/  SHF.R.S32.HI R16, RZ, 0x1f, R16 ;  /* 0x0000001fff107819 */ /* 0x000fe40000011410 */
[----:B------:R-:W-:-:S04]  /*13c80*/  IADD3 R17, R249, 0xc8, RZ ;  /* 0x000000c8f9117810 */ /* 0x000fc80007ffe0ff */
[----:B------:R-:W-:Y:S02]  /*13c90*/  SHF.R.S32.HI R17, RZ, 0x1f, R17 ;  /* 0x0000001fff117819 */ /* 0x000fe40000011411 */
[----:B--2---:R-:W-:-:S04]  /*13ca0*/  @!P0 LEA R2, P1, R8, R0, 0x2 ;  /* 0x0000000008028211 */ /* 0x004fc800078210ff */
[----:B------:R-:W-:Y:S02]  /*13cb0*/  @!P0 LEA.HI.X R3, R8, R4, R9, 0x2, P1 ;  /* 0x0000000408038211 */ /* 0x000fe400008f1409 */
[C---:B------:R-:W-:Y:S02]  /*13cc0*/  IADD3 R8, R249.reuse, 0x10, RZ ;  /* 0x00000010f9087810 */ /* 0x040fe40007ffe0ff */
[----:B------:R-:W-:Y:S01]  /*13cd0*/  IADD3 R9, R249, 0x30, RZ ;  /* 0x00000030f9097810 */ /* 0x000fe20007ffe0ff */
[----:B------:R2:W-:Y:S01]  /*13ce0*/  @!P0 ST.E.64 [R2.64], R152 ;  /* 0x0000009802008985 */ /* 0x0005e2000c101b08 */
[----:B------:R-:W-:Y:S02]  /*13cf0*/  ISETP.GE.AND P0, PT, R7, c[0x0][0x3c8], PT ;  /* 0x0000f20007007a0c */ /* 0x000fe40003f06270 */
[----:B------:R-:W-:Y:S02]  /*13d00*/  SHF.R.S32.HI R8, RZ, 0x1f, R8 ;  /* 0x0000001fff087819 */ /* 0x000fe40000011408 */
[----:B------:R-:W-:-:S09]  /*13d10*/  SHF.R.S32.HI R9, RZ, 0x1f, R9 ;  /* 0x0000001fff097819 */ /* 0x000fd20000011409 */
[----:B--2---:R-:W-:-:S04]  /*13d20*/  @!P0 LEA R2, P1, R7, R0, 0x2 ;  /* 0x0000000007028211 */ /* 0x004fc800078210ff */
[----:B------:R-:W-:Y:S02]  /*13d30*/  @!P0 LEA.HI.X R3, R7, R4, R8, 0x2, P1 ;  /* 0x0000000407038211 */ /* 0x000fe400008f1408 */
[C---:B------:R-:W-:Y:S02]  /*13d40*/  IADD3 R7, R249.reuse, 0x18, RZ ;  /* 0x00000018f9077810 */ /* 0x040fe40007ffe0ff */
[----:B------:R-:W-:Y:S01]  /*13d50*/  ISETP.GE.AND P1, PT, R248, c[0x0][0x3c8], PT ;  /* 0x0000f200f8007a0c */ /* 0x000fe20003f26270 */
[----:B------:R2:W-:Y:S01]  /*13d60*/  @!P0 ST.E.64 [R2.64], R148 ;  /* 0x0000009402008985 */ /* 0x0005e2000c101b08 */
[----:B------:R-:W-:Y:S02]  /*13d70*/  SHF.R.S32.HI R7, RZ, 0x1f, R7 ;  /* 0x0000001fff077819 */ /* 0x000fe40000011407 */
[----:B------:R-:W-:Y:S02]  /*13d80*/  IADD3 R8, R249, 0x30, RZ ;  /* 0x00000030f9087810 */ /* 0x000fe40007ffe0ff */
[----:B--2---:R-:W-:-:S04]  /*13d90*/  @!P2 LEA R2, P0, R6, R0, 0x2 ;  /* 0x000000000602a211 */ /* 0x004fc800078010ff */
[----:B------:R-:W-:Y:S02]  /*13da0*/  @!P2 LEA.HI.X R3, R6, R4, R7, 0x2, P0 ;  /* 0x000000040603a211 */ /* 0x000fe400000f1407 */
[----:B------:R-:W-:Y:S02]  /*13db0*/  SHF.R.S32.HI R6, RZ, 0x1f, R248 ;  /* 0x0000001fff067819 */ /* 0x000fe400000114f8 */
[----:B------:R-:W-:Y:S01]  /*13dc0*/  IADD3 R7, R249, 0x38, RZ ;  /* 0x00000038f9077810 */ /* 0x000fe20007ffe0ff */
[----:B------:R2:W-:Y:S01]  /*13dd0*/  @!P2 ST.E.64 [R2.64], R144 ;  /* 0x000000900200a985 */ /* 0x0005e2000c101b08 */
[----:B------:R-:W-:Y:S02]  /*13de0*/  ISETP.GE.AND P2, PT, R247, c[0x0][0x3c8], PT ;  /* 0x0000f200f7007a0c */ /* 0x000fe40003f46270 */
[----:B--2---:R-:W-:-:S04]  /*13df0*/  @!P1 LEA R2, P0, R248, R0, 0x2 ;  /* 0x00000000f8029211 */ /* 0x004fc800078010ff */
[----:B------:R-:W-:Y:S02]  /*13e00*/  @!P1 LEA.HI.X R3, R248, R4, R6, 0x2, P0 ;  /* 0x00000004f8039211 */ /* 0x000fe400000f1406 */
[----:B------:R-:W-:-:S03]  /*13e10*/  SHF.R.S32.HI R6, RZ, 0x1f, R247 ;  /* 0x0000001fff067819 */ /* 0x000fc600000114f7 */
[----:B------:R2:W-:Y:S01]  /*13e20*/  @!P1 ST.E.64 [R2.64], R156 ;  /* 0x0000009c02009985 */ /* 0x0005e2000c101b08 */
[----:B------:R-:W-:Y:S02]  /*13e30*/  ISETP.GE.AND P1, PT, R8, c[0x0][0x3c8], PT ;  /* 0x0000f20008007a0c */ /* 0x000fe40003f26270 */
[----:B--2---:R-:W-:-:S04]  /*13e40*/  @!P2 LEA R2, P0, R247, R0, 0x2 ;  /* 0x00000000f702a211 */ /* 0x004fc800078010ff */
[----:B------:R-:W-:Y:S02]  /*13e50*/  @!P2 LEA.HI.X R3, R247, R4, R6, 0x2, P0 ;  /* 0x00000004f703a211 */ /* 0x000fe400000f1406 */
[----:B------:R-:W-:-:S03]  /*13e60*/  IADD3 R6, R249, 0x40, RZ ;  /* 0x00000040f9067810 */ /* 0x000fc60007ffe0ff */
[----:B------:R2:W-:Y:S01]  /*13e70*/  @!P2 ST.E.64 [R2.64], R24 ;  /* 0x000000180200a985 */ /* 0x0005e2000c101b08 */
[----:B------:R-:W-:Y:S02]  /*13e80*/  ISETP.GE.AND P2, PT, R7, c[0x0][0x3c8], PT ;  /* 0x0000f20007007a0c */ /* 0x000fe40003f46270 */
[----:B--2---:R-:W-:-:S04]  /*13e90*/  @!P1 LEA R2, P0, R8, R0, 0x2 ;  /* 0x0000000008029211 */ /* 0x004fc800078010ff */
[----:B------:R-:W-:Y:S02]  /*13ea0*/  @!P1 LEA.HI.X R3, R8, R4, R9, 0x2, P0 ;  /* 0x0000000408039211 */ /* 0x000fe400000f1409 */
[C---:B------:R-:W-:Y:S02]  /*13eb0*/  IADD3 R9, R249.reuse, 0x38, RZ ;  /* 0x00000038f9097810 */ /* 0x040fe40007ffe0ff */
[----:B------:R-:W-:Y:S01]  /*13ec0*/  IADD3 R8, R249, 0x48, RZ ;  /* 0x00000048f9087810 */ /* 0x000fe20007ffe0ff */
[----:B------:R2:W-:Y:S01]  /*13ed0*/  @!P1 ST.E.64 [R2.64], R28 ;  /* 0x0000001c02009985 */ /* 0x0005e2000c101b08 */
[----:B------:R-:W-:Y:S02]  /*13ee0*/  ISETP.GE.AND P1, PT, R6, c[0x0][0x3c8], PT ;  /* 0x0000f20006007a0c */ /* 0x000fe40003f26270 */
[----:B------:R-:W-:Y:S02]  /*13ef0*/  SHF.R.S32.HI R9, RZ, 0x1f, R9 ;  /* 0x0000001fff097819 */ /* 0x000fe40000011409 */
[----:B--2---:R-:W-:-:S04]  /*13f00*/  @!P2 LEA R2, P0, R7, R0, 0x2 ;  /* 0x000000000702a211 */ /* 0x004fc800078010ff */
[----:B------:R-:W-:Y:S02]  /*13f10*/  @!P2 LEA.HI.X R3, R7, R4, R9, 0x2, P0 ;  /* 0x000000040703a211 */ /* 0x000fe400000f1409 */
[C---:B------:R-:W-:Y:S02]  /*13f20*/  IADD3 R9, R249.reuse, 0x40, RZ ;  /* 0x00000040f9097810 */ /* 0x040fe40007ffe0ff */
[----:B------:R-:W-:Y:S01]  /*13f30*/  IADD3 R7, R249, 0x50, RZ ;  /* 0x00000050f9077810 */ /* 0x000fe20007ffe0ff */
[----:B------:R2:W-:Y:S01]  /*13f40*/  @!P2 ST.E.64 [R2.64], R32 ;  /* 0x000000200200a985 */ /* 0x0005e2000c101b08 */
[----:B------:R-:W-:Y:S02]  /*13f50*/  SHF.R.S32.HI R9, RZ, 0x1f, R9 ;  /* 0x0000001fff097819 */ /* 0x000fe40000011409 */
        /* <DEDUP_REMOVED lines=24> */
[----:B------:R-:W-:-:S03]  /*140e0*/  @!P3 LEA R6, P5, R14, R0, 0x2 ;  /* 0x000000000e06b211 */ /* 0x000fc600078a10ff */
[----:B------:R2:W-:Y:S01]  /*140f0*/  @!P2 ST.E.64 [R2.64], R48 ;  /* 0x000000300200a985 */ /* 0x0005e2000c101b08 */
[----:B------:R-:W-:Y:S02]  /*14100*/  @!P3 LEA.HI.X R7, R14, R4, R15, 0x2, P5 ;  /* 0x000000040e07b211 */ /* 0x000fe400028f140f */
[----:B------:R-:W-:Y:S02]  /*14110*/  ISETP.GE.AND P2, PT, R8, c[0x0][0x3c8], PT ;  /* 0x0000f20008007a0c */ /* 0x000fe40003f46270 */
[C---:B------:R-:W-:Y:S01]  /*14120*/  IADD3 R14, R249.reuse, 0x80, RZ ;  /* 0x00000080f90e7810 */ /* 0x040fe20007ffe0ff */
[----:B------:R4:W-:Y:S01]  /*14130*/  @!P3 ST.E.64 [R6.64], R52 ;  /* 0x000000340600b985 */ /* 0x0009e2000c101b08 */
[----:B------:R-:W-:Y:S02]  /*14140*/  IADD3 R15, R249, 0x70, RZ ;  /* 0x00000070f90f7810 */ /* 0x000fe40007ffe0ff */
[----:B------:R-:W-:Y:S02]  /*14150*/  ISETP.GE.AND P3, PT, R14, c[0x0][0x3c8], PT ;  /* 0x0000f2000e007a0c */ /* 0x000fe40003f66270 */
[----:B------:R-:W-:-:S02]  /*14160*/  SHF.R.S32.HI R15, RZ, 0x1f, R15 ;  /* 0x0000001fff0f7819 */ /* 0x000fc4000001140f */
[----:B--2---:R-:W-:-:S04]  /*14170*/  @!P1 LEA R2, P0, R9, R0, 0x2 ;  /* 0x0000000009029211 */ /* 0x004fc800078010ff */
[----:B------:R-:W-:Y:S02]  /*14180*/  @!P1 LEA.HI.X R3, R9, R4, R11, 0x2, P0 ;  /* 0x0000000409039211 */ /* 0x000fe400000f140b */
[C---:B------:R-:W-:Y:S02]  /*14190*/  IADD3 R9, R249.reuse, 0x88, RZ ;  /* 0x00000088f9097810 */ /* 0x040fe40007ffe0ff */
[C---:B----4-:R-:W-:Y:S01]  /*141a0*/  @!P4 LEA R6, P5, R10.reuse, R0, 0x2 ;  /* 0x000000000a06c211 */ /* 0x050fe200078a10ff */
[----:B------:R2:W-:Y:S01]  /*141b0*/  @!P1 ST.E.64 [R2.64], R56 ;  /* 0x0000003802009985 */ /* 0x0005e2000c101b08 */
[----:B------:R-:W-:Y:S02]  /*141c0*/  IADD3 R11, R249, 0x78, RZ ;  /* 0x00000078f90b7810 */ /* 0x000fe40007ffe0ff */
[----:B------:R-:W-:Y:S02]  /*141d0*/  ISETP.GE.AND P1, PT, R9, c[0x0][0x3c8], PT ;  /* 0x0000f20009007a0c */ /* 0x000fe40003f26270 */
[----:B------:R-:W-:-:S02]  /*141e0*/  @!P4 LEA.HI.X R7, R10, R4, R15, 0x2, P5 ;  /* 0x000000040a07c211 */ /* 0x000fc400028f140f */
[----:B------:R-:W-:Y:S02]  /*141f0*/  SHF.R.S32.HI R11, RZ, 0x1f, R11 ;  /* 0x0000001fff0b7819 */ /* 0x000fe4000001140b */
[C---:B------:R-:W-:Y:S01]  /*14200*/  IADD3 R10, R249.reuse, 0x90, RZ ;  /* 0x00000090f90a7810 */ /* 0x040fe20007ffe0ff */
[----:B------:R4:W-:Y:S01]  /*14210*/  @!P4 ST.E.64 [R6.64], R60 ;  /* 0x0000003c0600c985 */ /* 0x0009e2000c101b08 */
[----:B------:R-:W-:Y:S02]  /*14220*/  IADD3 R15, R249, 0x80, RZ ;  /* 0x00000080f90f7810 */ /* 0x000fe40007ffe0ff */
[----:B------:R-:W-:Y:S02]  /*14230*/  ISETP.GE.AND P4, PT, R10, c[0x0][0x3c8], PT ;  /* 0x0000f2000a007a0c */ /* 0x000fe40003f86270 */
[----:B------:R-:W-:Y:S02]  /*14240*/  SHF.R.S32.HI R15, RZ, 0x1f, R15 ;  /* 0x0000001fff0f7819 */ /* 0x000fe4000001140f */
[----:B--2---:R-:W-:-:S04]  /*14250*/  @!P2 LEA R2, P0, R8, R0, 0x2 ;  /* 0x000000000802a211 */ /* 0x004fc800078010ff */
[----:B------:R-:W-:Y:S02]  /*14260*/  @!P2 LEA.HI.X R3, R8, R4, R11, 0x2, P0 ;  /* 0x000000040803a211 */ /* 0x000fe400000f140b */
[C---:B------:R-:W-:Y:S02]  /*14270*/  IADD3 R8, R249.reuse, 0x98, RZ ;  /* 0x00000098f9087810 */ /* 0x040fe40007ffe0ff */
[----:B------:R-:W-:Y:S01]  /*14280*/  IADD3 R11, R249, 0x88, RZ ;  /* 0x00000088f90b7810 */ /* 0x000fe20007ffe0ff */
[----:B------:R2:W-:Y:S01]  /*14290*/  @!P2 ST.E.64 [R2.64], R64 ;  /* 0x000000400200a985 */ /* 0x0005e2000c101b08 */
[----:B----4-:R-:W-:Y:S02]  /*142a0*/  @!P3 LEA R6, P5, R14, R0, 0x2 ;  /* 0x000000000e06b211 */ /* 0x010fe400078a10ff */
        /* <DEDUP_REMOVED lines=13> */
[C---:B----4-:R-:W-:Y:S02]  /*14380*/  @!P4 LEA R6, P5, R10.reuse, R0, 0x2 ;  /* 0x000000000a06c211 */ /* 0x050fe400078a10ff */
[----:B------:R-:W-:Y:S02]  /*14390*/  ISETP.GE.AND P1, PT, R9, c[0x0][0x3c8], PT ;  /* 0x0000f20009007a0c */ /* 0x000fe40003f26270 */
[----:B------:R-:W-:-:S02]  /*143a0*/  @!P4 LEA.HI.X R7, R10, R4, R14, 0x2, P5 ;  /* 0x000000040a07c211 */ /* 0x000fc400028f140e */
[----:B------:R-:W-:Y:S02]  /*143b0*/  SHF.R.S32.HI R11, RZ, 0x1f, R11 ;  /* 0x0000001fff0b7819 */ /* 0x000fe4000001140b */
[C---:B------:R-:W-:Y:S01]  /*143c0*/  IADD3 R10, R249.reuse, 0xb0, RZ ;  /* 0x000000b0f90a7810 */ /* 0x040fe20007ffe0ff */
[----:B------:R4:W-:Y:S01]  /*143d0*/  @!P4 ST.E.64 [R6.64], R76 ;  /* 0x0000004c0600c985 */ /* 0x0009e2000c101b08 */
[----:B------:R-:W-:Y:S02]  /*143e0*/  IADD3 R14, R249, 0xc0, RZ ;  /* 0x000000c0f90e7810 */ /* 0x000fe40007ffe0ff */
[----:B------:R-:W-:Y:S02]  /*143f0*/  ISETP.GE.AND P4, PT, R10, c[0x0][0x3c8], PT ;  /* 0x0000f2000a007a0c */ /* 0x000fe40003f86270 */
        /* <DEDUP_REMOVED lines=11> */
[----:B------:R-:W-:Y:S02]  /*144b0*/  ISETP.GE.AND P3, PT, R14, c[0x0][0x3c8], PT ;  /* 0x0000f2000e007a0c */ /* 0x000fe40003f66270 */
[----:B------:R-:W-:Y:S02]  /*144c0*/  IADD3 R16, R249, 0xc8, RZ ;  /* 0x000000c8f9107810 */ /* 0x000fe40007ffe0ff */
        /* <DEDUP_REMOVED lines=8> */
[----:B------:R-:W-:-:S02]  /*14550*/  SHF.R.S32.HI R9, RZ, 0x1f, R9 ;  /* 0x0000001fff097819 */ /* 0x000fc40000011409 */
[----:B------:R-:W-:Y:S02]  /*14560*/  @!P4 LEA.HI.X R7, R10, R4, R15, 0x2, P5 ;  /* 0x000000040a07c211 */ /* 0x000fe400028f140f */
[----:B------:R-:W-:Y:S02]  /*14570*/  ISETP.GE.AND P6, PT, R11, c[0x0][0x3c8], PT ;  /* 0x0000f2000b007a0c */ /* 0x000fe40003fc6270 */
[C---:B------:R-:W-:Y:S01]  /*14580*/  IADD3 R15, R249.reuse, 0xc0, RZ ;  /* 0x000000c0f90f7810 */ /* 0x040fe20007ffe0ff */
[----:B------:R4:W-:Y:S01]  /*14590*/  @!P4 ST.E.64 [R6.64], R160 ;  /* 0x000000a00600c985 */ /* 0x0009e2000c101b08 */
[----:B------:R-:W-:Y:S02]  /*145a0*/  IADD3 R10, R249, 0xd8, RZ ;  /* 0x000000d8f90a7810 */ /* 0x000fe40007ffe0ff */
[----:B------:R-:W-:Y:S02]  /*145b0*/  SHF.R.S32.HI R15, RZ, 0x1f, R15 ;  /* 0x0000001fff0f7819 */ /* 0x000fe4000001140f */
[----:B------:R-:W-:-:S02]  /*145c0*/  ISETP.GE.AND P5, PT, R10, c[0x0][0x3c8], PT ;  /* 0x0000f2000a007a0c */ /* 0x000fc40003fa6270 */
[----:B--2---:R-:W-:-:S04]  /*145d0*/  @!P2 LEA R2, P0, R8, R0, 0x2 ;  /* 0x000000000802a211 */ /* 0x004fc800078010ff */
[----:B------:R-:W-:Y:S02]  /*145e0*/  @!P2 LEA.HI.X R3, R8, R4, R9, 0x2, P0 ;  /* 0x000000040803a211 */ /* 0x000fe400000f1409 */
[----:B------:R-:W-:-:S03]  /*145f0*/  @!P3 LEA R8, P0, R14, R0, 0x2 ;  /* 0x000000000e08b211 */ /* 0x000fc600078010ff */
[----:B------:R2:W-:Y:S01]  /*14600*/  @!P2 ST.E.64 [R2.64], R96 ;  /* 0x000000600200a985 */ /* 0x0005e2000c101b08 */
[----:B------:R-:W-:Y:S02]  /*14610*/  @!P3 LEA.HI.X R9, R14, R4, R15, 0x2, P0 ;  /* 0x000000040e09b211 */ /* 0x000fe400000f140f */
[C---:B------:R-:W-:Y:S02]  /*14620*/  IADD3 R15, R249.reuse, 0xd0, RZ ;  /* 0x000000d0f90f7810 */ /* 0x040fe40007ffe0ff */
[----:B------:R-:W-:Y:S01]  /*14630*/  IADD3 R14, R249, 0xe0, RZ ;  /* 0x000000e0f90e7810 */ /* 0x000fe20007ffe0ff */
[----:B------:R-:W-:Y:S01]  /*14640*/  @!P3 ST.E.64 [R8.64], R162 ;  /* 0x000000a20800b985 */ /* 0x000fe2000c101b08 */
[----:B----4-:R-:W-:Y:S02]  /*14650*/  @!P6 LEA R6, P0, R11, R0, 0x2 ;  /* 0x000000000b06e211 */ /* 0x010fe400078010ff */
[----:B------:R-:W-:Y:S02]  /*14660*/  SHF.R.S32.HI R15, RZ, 0x1f, R15 ;  /* 0x0000001fff0f7819 */ /* 0x000fe4000001140f */
[----:B------:R-:W-:-:S02]  /*14670*/  ISETP.GE.AND P4, PT, R14, c[0x0][0x3c8], PT ;  /* 0x0000f2000e007a0c */ /* 0x000fc40003f86270 */
[----:B------:R-:W-:Y:S02]  /*14680*/  @!P6 LEA.HI.X R7, R11, R4, R15, 0x2, P0 ;  /* 0x000000040b07e211 */ /* 0x000fe400000f140f */
[C---:B------:R-:W-:Y:S02]  /*14690*/  IADD3 R11, R249.reuse, 0xd8, RZ ;  /* 0x000000d8f90b7810 */ /* 0x040fe40007ffe0ff */
[----:B------:R-:W-:Y:S02]  /*146a0*/  ISETP.GE.AND P0, PT, R250, c[0x0][0x3c8], PT ;  /* 0x0000f200fa007a0c */ /* 0x000fe40003f06270 */
[----:B------:R-:W-:Y:S02]  /*146b0*/  SHF.R.S32.HI R11, RZ, 0x1f, R11 ;  /* 0x0000001fff0b7819 */ /* 0x000fe4000001140b */
[----:B------:R-:W-:-:S04]  /*146c0*/  IADD3 R15, R249, 0xe0, RZ ;  /* 0x000000e0f90f7810 */ /* 0x000fc80007ffe0ff */
[----:B------:R-:W-:Y:S02]  /*146d0*/  SHF.R.S32.HI R15, RZ, 0x1f, R15 ;  /* 0x0000001fff0f7819 */ /* 0x000fe4000001140f */
[----:B--2---:R-:W-:-:S04]  /*146e0*/  @!P1 LEA R2, P2, R16, R0, 0x2 ;  /* 0x0000000010029211 */ /* 0x004fc800078410ff */
[----:B------:R-:W-:Y:S02]  /*146f0*/  @!P1 LEA.HI.X R3, R16, R4, R17, 0x2, P2 ;  /* 0x0000000410039211 */ /* 0x000fe400010f1411 */
[----:B------:R-:W-:Y:S02]  /*14700*/  ISETP.GE.AND P2, PT, R252, c[0x0][0x3c8], PT ;  /* 0x0000f200fc007a0c */ /* 0x000fe40003f46270 */
[----:B------:R-:W-:Y:S01]  /*14710*/  SHF.R.S32.HI R16, RZ, 0x1f, R252 ;  /* 0x0000001fff107819 */ /* 0x000fe200000114fc */
[----:B------:R2:W-:Y:S01]  /*14720*/  @!P1 ST.E.64 [R2.64], R100 ;  /* 0x0000006402009985 */ /* 0x0005e2000c101b08 */
[----:B------:R-:W-:-:S03]  /*14730*/  ISETP.GE.AND P1, PT, R251, c[0x0][0x3c8], PT ;  /* 0x0000f200fb007a0c */ /* 0x000fc60003f26270 */
[----:B------:R4:W-:Y:S01]  /*14740*/  @!P6 ST.E.64 [R6.64], R104 ;  /* 0x000000680600e985 */ /* 0x0009e2000c101b08 */
[----:B--2---:R-:W-:-:S04]  /*14750*/  @!P5 LEA R2, P3, R10, R0, 0x2 ;  /* 0x000000000a02d211 */ /* 0x004fc800078610ff */
[----:B------:R-:W-:Y:S02]  /*14760*/  @!P5 LEA.HI.X R3, R10, R4, R11, 0x2, P3 ;  /* 0x000000040a03d211 */ /* 0x000fe400018f140b */
[-C--:B------:R-:W-:Y:S02]  /*14770*/  @!P4 LEA R10, P6, R14, R0.reuse, 0x2 ;  /* 0x000000000e0ac211 */ /* 0x080fe400078c10ff */
[----:B------:R-:W-:Y:S01]  /*14780*/  @!P2 LEA R8, P3, R252, R0, 0x2 ;  /* 0x00000000fc08a211 */ /* 0x000fe200078610ff */
[----:B------:R2:W-:Y:S01]  /*14790*/  @!P5 ST.E.64 [R2.64], R108 ;  /* 0x0000006c0200d985 */ /* 0x0005e2000c101b08 */
[----:B------:R-:W-:Y:S02]  /*147a0*/  @!P4 LEA.HI.X R11, R14, R4, R15, 0x2, P6 ;  /* 0x000000040e0bc211 */ /* 0x000fe400030f140f */
[----:B----4-:R-:W-:Y:S02]  /*147b0*/  @!P1 LEA R6, P5, R251, R0, 0x2 ;  /* 0x00000000fb069211 */ /* 0x010fe400078a10ff */
[----:B------:R-:W-:Y:S01]  /*147c0*/  SHF.R.S32.HI R15, RZ, 0x1f, R251 ;  /* 0x0000001fff0f7819 */ /* 0x000fe200000114fb */
[----:B------:R4:W-:Y:S01]  /*147d0*/  @!P4 ST.E.64 [R10.64], R166 ;  /* 0x000000a60a00c985 */ /* 0x0009e2000c101b08 */
[----:B------:R-:W-:-:S02]  /*147e0*/  @!P2 LEA.HI.X R9, R252, R4, R16, 0x2, P3 ;  /* 0x00000004fc09a211 */ /* 0x000fc400018f1410 */
[----:B------:R-:W-:Y:S02]  /*147f0*/  SHF.R.S32.HI R14, RZ, 0x1f, R250 ;  /* 0x0000001fff0e7819 */ /* 0x000fe400000114fa */
[----:B------:R-:W-:Y:S01]  /*14800*/  @!P1 LEA.HI.X R7, R251, R4, R15, 0x2, P5 ;  /* 0x00000004fb079211 */ /* 0x000fe200028f140f */
[----:B------:R4:W-:Y:S04]  /*14810*/  @!P2 ST.E.64 [R8.64], R164 ;  /* 0x000000a40800a985 */ /* 0x0009e8000c101b08 */
[----:B------:R4:W-:Y:S01]  /*14820*/  @!P1 ST.E.64 [R6.64], R112 ;  /* 0x0000007006009985 */ /* 0x0009e2000c101b08 */
[----:B--2---:R-:W-:-:S04]  /*14830*/  @!P0 LEA R2, P3, R250, R0, 0x2 ;  /* 0x00000000fa028211 */ /* 0x004fc800078610ff */
[----:B------:R-:W-:-:S05]  /*14840*/  @!P0 LEA.HI.X R3, R250, R4, R14, 0x2, P3 ;  /* 0x00000004fa038211 */ /* 0x000fca00018f140e */
[----:B------:R4:W-:Y:S04]  /*14850*/  @!P0 ST.E.64 [R2.64], R20 ;  /* 0x0000001402008985 */ /* 0x0009e8000c101b08 */
.L_x_298:
[----:B------:R-:W-:Y:S05]  /*14860*/  BSYNC B0 ;  /* 0x0000000000007941 */ /* 0x000fea0003800000 */
.L_x_297:
[----:B------:R-:W-:Y:S05]  /*14870*/  BRA.DIV ~URZ, `(.L_x_299) ;  /* 0x000038227f007947 */ /* 0x000fea000b800000 */
[----:B--2---:R2:W1:Y:S04]  /*14880*/  SHFL.IDX PT, R4, R5, 0x1, 0x1c1f ;  /* 0x003c1f0005047f89 */ /* 0x00446800000e0000 */
[----:B----4-:R2:W4:Y:S02]  /*14890*/  SHFL.IDX PT, R0, R12, 0x1, 0x1c1f ;  /* 0x003c1f000c007f89 */ /* 0x01052400000e0000 */
.L_x_361:
[----:B------:R-:W-:-:S13]  /*148a0*/  ISETP.NE.AND P0, PT, R13, RZ, PT ;  /* 0x000000ff0d00720c */ /* 0x000fda0003f05270 */
[----:B------:R-:W-:Y:S05]  /*148b0*/  @P0 BRA `(.L_x_294) ;  /* 0x00001b2000000947 */ /* 0x000fea0003800000 */
[C---:B------:R-:W-:Y:S02]  /*148c0*/  ISETP.GE.AND P3, PT, R249.reuse, c[0x0][0x3c8], PT ;  /* 0x0000f200f9007a0c */ /* 0x040fe40003f66270 */
[C---:B------:R-:W-:Y:S02]  /*148d0*/  IADD3 R11, R249.reuse, 0x8, RZ ;  /* 0x00000008f90b7810 */ /* 0x040fe40007ffe0ff */
[----:B--23--:R-:W-:Y:S02]  /*148e0*/  IADD3 R12, R249, 0x10, RZ ;  /* 0x00000010f90c7810 */ /* 0x00cfe40007ffe0ff */
[----:B------:R-:W-:Y:S02]  /*148f0*/  ISETP.GE.AND P2, PT, R11, c[0x0][0x3c8], PT ;  /* 0x0000f2000b007a0c */ /* 0x000fe40003f46270 */
[----:B------:R-:W-:Y:S02]  /*14900*/  ISETP.GE.AND P1, PT, R12, c[0x0][0x3c8], PT ;  /* 0x0000f2000c007a0c */ /* 0x000fe40003f26270 */
[----:B------:R-:W-:-:S02]  /*14910*/  IADD3 R14, R249, 0x8, RZ ;  /* 0x00000008f90e7810 */ /* 0x000fc40007ffe0ff */
[C---:B------:R-:W-:Y:S01]  /*14920*/  IADD3 R10, R249.reuse, 0x18, RZ ;  /* 0x00000018f90a7810 */ /* 0x040fe20007ffe0ff */
[----:B----4-:R-:W-:Y:S01]  /*14930*/  @!P3 IMAD.MOV.U32 R2, RZ, RZ, R0 ;  /* 0x000000ffff02b224 */ /* 0x010fe200078e0000 */
[----:B------:R-:W-:Y:S01]  /*14940*/  SHF.R.S32.HI R14, RZ, 0x1f, R14 ;  /* 0x0000001fff0e7819 */ /* 0x000fe2000001140e */
[----:B-1----:R-:W-:Y:S01]  /*14950*/  @!P3 IMAD.MOV.U32 R3, RZ, RZ, R4 ;  /* 0x000000ffff03b224 */ /* 0x002fe200078e0004 */
[----:B------:R-:W-:Y:S02]  /*14960*/  ISETP.GE.AND P0, PT, R10, c[0x0][0x3c8], PT ;  /* 0x0000f2000a007a0c */ /* 0x000fe40003f06270 */
[C---:B------:R-:W-:Y:S01]  /*14970*/  IADD3 R5, R249.reuse, 0x30, RZ ;  /* 0x00000030f9057810 */ /* 0x040fe20007ffe0ff */
[----:B------:R-:W-:Y:S01]  /*14980*/  @!P3 IMAD.WIDE R2, R249, 0x4, R2 ;  /* 0x00000004f902b825 */ /* 0x000fe200078e0202 */
[----:B------:R-:W-:Y:S02]  /*14990*/  SHF.R.S32.HI R15, RZ, 0x1f, R247 ;  /* 0x0000001fff0f7819 */ /* 0x000fe400000114f7 */
[----:B------:R-:W-:-:S02]  /*149a0*/  @!P1 LEA R6, P4, R12, R0, 0x2 ;  /* 0x000000000c069211 */ /* 0x000fc400078810ff */
[----:B------:R1:W-:Y:S01]  /*149b0*/  @!P3 ST.E.64 [R2.64], R116 ;  /* 0x000000740200b985 */ /* 0x0003e2000c101b08 */
[----:B------:R-:W-:Y:S02]  /*149c0*/  @!P2 LEA R8, P3, R11, R0, 0x2 ;  /* 0x000000000b08a211 */ /* 0x000fe400078610ff */
[----:B------:R-:W-:Y:S02]  /*149d0*/  ISETP.GE.AND P6, PT, R5, c[0x0][0x3c8], PT ;  /* 0x0000f20005007a0c */ /* 0x000fe40003fc6270 */
[----:B------:R-:W-:Y:S02]  /*149e0*/  @!P2 LEA.HI.X R9, R11, R4, R14, 0x2, P3 ;  /* 0x000000040b09a211 */ /* 0x000fe400018f140e */
[C---:B------:R-:W-:Y:S02]  /*149f0*/  IADD3 R14, R249.reuse, 0x10, RZ ;  /* 0x00000010f90e7810 */ /* 0x040fe40007ffe0ff */
[----:B------:R-:W-:Y:S01]  /*14a00*/  IADD3 R11, R249, 0x18, RZ ;  /* 0x00000018f90b7810 */ /* 0x000fe20007ffe0ff */
[----:B------:R2:W-:Y:S01]  /*14a10*/  @!P2 ST.E.64 [R8.64], R154 ;  /* 0x0000009a0800a985 */ /* 0x0005e2000c101b08 */
[----:B------:R-:W-:-:S02]  /*14a20*/  SHF.R.S32.HI R14, RZ, 0x1f, R14 ;  /* 0x0000001fff0e7819 */ /* 0x000fc4000001140e */
[----:B------:R-:W-:Y:S02]  /*14a30*/  SHF.R.S32.HI R11, RZ, 0x1f, R11 ;  /* 0x0000001fff0b7819 */ /* 0x000fe4000001140b */
[----:B------:R-:W-:Y:S02]  /*14a40*/  @!P1 LEA.HI.X R7, R12, R4, R14, 0x2, P4 ;  /* 0x000000040c079211 */ /* 0x000fe400020f140e */
[----:B------:R-:W-:Y:S02]  /*14a50*/  ISETP.GE.AND P4, PT, R248, c[0x0][0x3c8], PT ;  /* 0x0000f200f8007a0c */ /* 0x000fe40003f86270 */
[C---:B------:R-:W-:Y:S01]  /*14a60*/  IADD3 R14, R249.reuse, 0x40, RZ ;  /* 0x00000040f90e7810 */ /* 0x040fe20007ffe0ff */
[----:B------:R3:W-:Y:S01]  /*14a70*/  @!P1 ST.E.64 [R6.64], R124 ;  /* 0x0000007c06009985 */ /* 0x0007e2000c101b08 */
[C---:B------:R-:W-:Y:S02]  /*14a80*/  IADD3 R12, R249.reuse, 0x30, RZ ;  /* 0x00000030f90c7810 */ /* 0x040fe40007ffe0ff */
[----:B------:R-:W-:-:S02]  /*14a90*/  IADD3 R13, R249, 0x40, RZ ;  /* 0x00000040f90d7810 */ /* 0x000fc40007ffe0ff */
[----:B------:R-:W-:Y:S02]  /*14aa0*/  SHF.R.S32.HI R12, RZ, 0x1f, R12 ;  /* 0x0000001fff0c7819 */ /* 0x000fe4000001140c */
[----:B------:R-:W-:Y:S02]  /*14ab0*/  SHF.R.S32.HI R13, RZ, 0x1f, R13 ;  /* 0x0000001fff0d7819 */ /* 0x000fe4000001140d */
[----:B-1----:R-:W-:-:S04]  /*14ac0*/  @!P0 LEA R2, P3, R10, R0, 0x2 ;  /* 0x000000000a028211 */ /* 0x002fc800078610ff */
[----:B------:R-:W-:Y:S02]  /*14ad0*/  @!P0 LEA.HI.X R3, R10, R4, R11, 0x2, P3 ;  /* 0x000000040a038211 */ /* 0x000fe400018f140b */
[----:B------:R-:W-:Y:S02]  /*14ae0*/  ISETP.GE.AND P3, PT, R247, c[0x0][0x3c8], PT ;  /* 0x0000f200f7007a0c */ /* 0x000fe40003f66270 */
[----:B------:R-:W-:Y:S01]  /*14af0*/  SHF.R.S32.HI R11, RZ, 0x1f, R248 ;  /* 0x0000001fff0b7819 */ /* 0x000fe200000114f8 */
[----:B------:R1:W-:Y:S01]  /*14b00*/  @!P0 ST.E.64 [R2.64], R120 ;  /* 0x0000007802008985 */ /* 0x0003e2000c101b08 */
[C---:B--2---:R-:W-:Y:S02]  /*14b10*/  @!P4 LEA R8, P0, R248.reuse, R0, 0x2 ;  /* 0x00000000f808c211 */ /* 0x044fe400078010ff */
[----:B------:R-:W-:Y:S02]  /*14b20*/  IADD3 R10, R249, 0x38, RZ ;  /* 0x00000038f90a7810 */ /* 0x000fe40007ffe0ff */
[----:B------:R-:W-:-:S02]  /*14b30*/  @!P4 LEA.HI.X R9, R248, R4, R11, 0x2, P0 ;  /* 0x00000004f809c211 */ /* 0x000fc400000f140b */
[C---:B------:R-:W-:Y:S02]  /*14b40*/  ISETP.GE.AND P0, PT, R247.reuse, c[0x0][0x3c8], PT ;  /* 0x0000f200f7007a0c */ /* 0x040fe40003f06270 */
[----:B------:R-:W-:Y:S02]  /*14b50*/  ISETP.GE.AND P4, PT, R14, c[0x0][0x3c8], PT ;  /* 0x0000f2000e007a0c */ /* 0x000fe40003f86270 */
[----:B---3--:R-:W-:Y:S02]  /*14b60*/  @!P3 LEA R6, P1, R247, R0, 0x2 ;  /* 0x00000000f706b211 */ /* 0x008fe400078210ff */
[----:B------:R-:W-:Y:S02]  /*14b70*/  ISETP.GE.AND P5, PT, R10, c[0x0][0x3c8], PT ;  /* 0x0000f2000a007a0c */ /* 0x000fe40003fa6270 */
[----:B------:R-:W-:-:S04]  /*14b80*/  IADD3 R11, R249, 0x48, RZ ;  /* 0x00000048f90b7810 */ /* 0x000fc80007ffe0ff */
[----:B------:R-:W-:-:S05]  /*14b90*/  ISETP.GE.AND P3, PT, R11, c[0x0][0x3c8], PT ;  /* 0x0000f2000b007a0c */ /* 0x000fca0003f66270 */
[----:B------:R-:W-:Y:S02]  /*14ba0*/  @!P0 LEA.HI.X R7, R247, R4, R15, 0x2, P1 ;  /* 0x00000004f7078211 */ /* 0x000fe400008f140f */
[----:B------:R-:W-:Y:S02]  /*14bb0*/  ISETP.GE.AND P1, PT, R248, c[0x0][0x3c8], PT ;  /* 0x0000f200f8007a0c */ /* 0x000fe40003f26270 */
[----:B------:R-:W-:Y:S02]  /*14bc0*/  IADD3 R15, R249, 0x58, RZ ;  /* 0x00000058f90f7810 */ /* 0x000fe40007ffe0ff */
[----:B-1----:R-:W-:-:S04]  /*14bd0*/  @!P6 LEA R2, P2, R5, R0, 0x2 ;  /* 0x000000000502e211 */ /* 0x002fc800078410ff */
[----:B------:R-:W-:Y:S02]  /*14be0*/  @!P6 LEA.HI.X R3, R5, R4, R12, 0x2, P2 ;  /* 0x000000040503e211 */ /* 0x000fe400010f140c */
[C---:B------:R-:W-:Y:S02]  /*14bf0*/  IADD3 R12, R249.reuse, 0x38, RZ ;  /* 0x00000038f90c7810 */ /* 0x040fe40007ffe0ff */
[----:B------:R-:W-:Y:S01]  /*14c00*/  IADD3 R5, R249, 0x50, RZ ;  /* 0x00000050f9057810 */ /* 0x000fe20007ffe0ff */
[----:B------:R1:W-:Y:S01]  /*14c10*/  @!P1 ST.E.64 [R8.64], R146 ;  /* 0x0000009208009985 */ /* 0x0003e2000c101b08 */
[----:B------:R-:W-:Y:S02]  /*14c20*/  SHF.R.S32.HI R12, RZ, 0x1f, R12 ;  /* 0x0000001fff0c7819 */ /* 0x000fe4000001140c */
[----:B------:R-:W-:Y:S01]  /*14c30*/  ISETP.GE.AND P1, PT, R15, c[0x0][0x3c8], PT ;  /* 0x0000f2000f007a0c */ /* 0x000fe20003f26270 */
[----:B------:R2:W-:Y:S01]  /*14c40*/  @!P0 ST.E.64 [R6.64], R128 ;  /* 0x0000008006008985 */ /* 0x0005e2000c101b08 */
[----:B------:R-:W-:-:S03]  /*14c50*/  ISETP.GE.AND P2, PT, R5, c[0x0][0x3c8], PT ;  /* 0x0000f20005007a0c */ /* 0x000fc60003f46270 */
[----:B------:R3:W-:Y:S01]  /*14c60*/  @!P6 ST.E.64 [R2.64], R22 ;  /* 0x000000160200e985 */ /* 0x0007e2000c101b08 */
[-C--:B-1----:R-:W-:Y:S02]  /*14c70*/  @!P5 LEA R8, P0, R10, R0.reuse, 0x2 ;  /* 0x000000000a08d211 */ /* 0x082fe400078010ff */
[----:B--2---:R-:W-:Y:S02]  /*14c80*/  @!P4 LEA R6, P6, R14, R0, 0x2 ;  /* 0x000000000e06c211 */ /* 0x004fe400078c10ff */
[----:B------:R-:W-:Y:S02]  /*14c90*/  @!P5 LEA.HI.X R9, R10, R4, R12, 0x2, P0 ;  /* 0x000000040a09d211 */ /* 0x000fe400000f140c */
[C---:B------:R-:W-:Y:S02]  /*14ca0*/  IADD3 R12, R249.reuse, 0x48, RZ ;  /* 0x00000048f90c7810 */ /* 0x040fe40007ffe0ff */
[----:B------:R-:W-:Y:S01]  /*14cb0*/  IADD3 R10, R249, 0x60, RZ ;  /* 0x00000060f90a7810 */ /* 0x000fe20007ffe0ff */
[----:B------:R1:W-:Y:S01]  /*14cc0*/  @!P5 ST.E.64 [R8.64], R150 ;  /* 0x000000960800d985 */ /* 0x0003e2000c101b08 */
[----:B------:R-:W-:-:S05]  /*14cd0*/  SHF.R.S32.HI R12, RZ, 0x1f, R12 ;  /* 0x0000001fff0c7819 */ /* 0x000fca000001140c */
[----:B---3--:R-:W-:-:S04]  /*14ce0*/  P2R R2, PR, RZ, 0x40 ;  /* 0x00000040ff027803 */ /* 0x008fc80000000000 */
[----:B------:R-:W-:Y:S02]  /*14cf0*/  ISETP.NE.AND P0, PT, R2, RZ, PT ;  /* 0x000000ff0200720c */ /* 0x000fe40003f05270 */
[C---:B------:R-:W-:Y:S02]  /*14d00*/  @!P3 LEA R2, P6, R11.reuse, R0, 0x2 ;  /* 0x000000000b02b211 */ /* 0x040fe400078c10ff */
[-C--:B------:R-:W-:Y:S02]  /*14d10*/  @!P4 LEA.HI.X R7, R14, R4.reuse, R13, 0x2, P0 ;  /* 0x000000040e07c211 */ /* 0x080fe400000f140d */
[----:B------:R-:W-:Y:S02]  /*14d20*/  @!P3 LEA.HI.X R3, R11, R4, R12, 0x2, P6 ;  /* 0x000000040b03b211 */ /* 0x000fe400030f140c */
[----:B------:R-:W-:Y:S01]  /*14d30*/  IADD3 R12, R249, 0x50, RZ ;  /* 0x00000050f90c7810 */ /* 0x000fe20007ffe0ff */
[----:B------:R2:W-:Y:S01]  /*14d40*/  @!P4 ST.E.64 [R6.64], R34 ;  /* 0x000000220600c985 */ /* 0x0005e2000c101b08 */
[----:B------:R-:W-:-:S02]  /*14d50*/  ISETP.GE.AND P0, PT, R10, c[0x0][0x3c8], PT ;  /* 0x0000f2000a007a0c */ /* 0x000fc40003f06270 */
[----:B------:R-:W-:Y:S01]  /*14d60*/  SHF.R.S32.HI R12, RZ, 0x1f, R12 ;  /* 0x0000001fff0c7819 */ /* 0x000fe2000001140c */
[----:B------:R3:W-:Y:S01]  /*14d70*/  @!P3 ST.E.64 [R2.64], R26 ;  /* 0x0000001a0200b985 */ /* 0x0007e2000c101b08 */
[C---:B------:R-:W-:Y:S02]  /*14d80*/  IADD3 R13, R249.reuse, 0x58, RZ ;  /* 0x00000058f90d7810 */ /* 0x040fe40007ffe0ff */
[----:B------:R-:W-:Y:S02]  /*14d90*/  IADD3 R11, R249, 0x68, RZ ;  /* 0x00000068f90b7810 */ /* 0x000fe40007ffe0ff */
[----:B------:R-:W-:Y:S02]  /*14da0*/  SHF.R.S32.HI R13, RZ, 0x1f, R13 ;  /* 0x0000001fff0d7819 */ /* 0x000fe4000001140d */
[----:B-1----:R-:W-:Y:S02]  /*14db0*/  @!P2 LEA R8, P3, R5, R0, 0x2 ;  /* 0x000000000508a211 */ /* 0x002fe400078610ff */
[----:B------:R-:W-:-:S02]  /*14dc0*/  IADD3 R14, R249, 0x70, RZ ;  /* 0x00000070f90e7810 */ /* 0x000fc40007ffe0ff */
[----:B------:R-:W-:Y:S02]  /*14dd0*/  @!P2 LEA.HI.X R9, R5, R4, R12, 0x2, P3 ;  /* 0x000000040509a211 */ /* 0x000fe400018f140c */
[C---:B------:R-:W-:Y:S02]  /*14de0*/  IADD3 R5, R249.reuse, 0x78, RZ ;  /* 0x00000078f9057810 */ /* 0x040fe40007ffe0ff */
[----:B------:R-:W-:Y:S01]  /*14df0*/  IADD3 R12, R249, 0x60, RZ ;  /* 0x00000060f90c7810 */ /* 0x000fe20007ffe0ff */
[----:B------:R1:W-:Y:S01]  /*14e00*/  @!P2 ST.E.64 [R8.64], R158 ;  /* 0x0000009e0800a985 */ /* 0x0003e2000c101b08 */
[----:B------:R-:W-:Y:S02]  /*14e10*/  ISETP.GE.AND P5, PT, R11, c[0x0][0x3c8], PT ;  /* 0x0000f2000b007a0c */ /* 0x000fe40003fa6270 */
[----:B------:R-:W-:Y:S02]  /*14e20*/  SHF.R.S32.HI R12, RZ, 0x1f, R12 ;  /* 0x0000001fff0c7819 */ /* 0x000fe4000001140c */
[----:B------:R-:W-:-:S02]  /*14e30*/  ISETP.GE.AND P4, PT, R14, c[0x0][0x3c8], PT ;  /* 0x0000f2000e007a0c */ /* 0x000fc40003f86270 */
[----:B--2---:R-:W-:-:S13]  /*14e40*/  @!P1 LEA R6, P6, R15, R0, 0x2 ;  /* 0x000000000f069211 */ /* 0x004fda00078c10ff */
[----:B---3--:R-:W-:-:S04]  /*14e50*/  P2R R2, PR, RZ, 0x40 ;  /* 0x00000040ff027803 */ /* 0x008fc80000000000 */
[----:B------:R-:W-:Y:S02]  /*14e60*/  ISETP.NE.AND P3, PT, R2, RZ, PT ;  /* 0x000000ff0200720c */ /* 0x000fe40003f65270 */
[C---:B------:R-:W-:Y:S02]  /*14e70*/  @!P0 LEA R2, P6, R10.reuse, R0, 0x2 ;  /* 0x000000000a028211 */ /* 0x040fe400078c10ff */
[-C--:B------:R-:W-:Y:S02]  /*14e80*/  @!P1 LEA.HI.X R7, R15, R4.reuse, R13, 0x2, P3 ;  /* 0x000000040f079211 */ /* 0x080fe400018f140d */
[----:B------:R-:W-:Y:S02]  /*14e90*/  ISETP.GE.AND P3, PT, R5, c[0x0][0x3c8], PT ;  /* 0x0000f20005007a0c */ /* 0x000fe40003f66270 */
[----:B------:R-:W-:Y:S01]  /*14ea0*/  @!P0 LEA.HI.X R3, R10, R4, R12, 0x2, P6 ;  /* 0x000000040a038211 */ /* 0x000fe200030f140c */
[----:B------:R2:W-:Y:S01]  /*14eb0*/  @!P1 ST.E.64 [R6.64], R42 ;  /* 0x0000002a06009985 */ /* 0x0005e2000c101b08 */
[----:B------:R-:W-:-:S02]  /*14ec0*/  IADD3 R12, R249, 0x68, RZ ;  /* 0x00000068f90c7810 */ /* 0x000fc40007ffe0ff */
[----:B------:R-:W-:Y:S01]  /*14ed0*/  IADD3 R13, R249, 0x88, RZ ;  /* 0x00000088f90d7810 */ /* 0x000fe20007ffe0ff */
[----:B------:R3:W-:Y:S01]  /*14ee0*/  @!P0 ST.E.64 [R2.64], R30 ;  /* 0x0000001e02008985 */ /* 0x0007e2000c101b08 */
[----:B-1----:R-:W-:Y:S02]  /*14ef0*/  @!P5 LEA R8, P0, R11, R0, 0x2 ;  /* 0x000000000b08d211 */ /* 0x002fe400078010ff */
[----:B------:R-:W-:Y:S02]  /*14f00*/  SHF.R.S32.HI R12, RZ, 0x1f, R12 ;  /* 0x0000001fff0c7819 */ /* 0x000fe4000001140c */
[----:B------:R-:W-:Y:S02]  /*14f10*/  IADD3 R15, R249, 0x70, RZ ;  /* 0x00000070f90f7810 */ /* 0x000fe40007ffe0ff */
[----:B------:R-:W-:Y:S02]  /*14f20*/  @!P5 LEA.HI.X R9, R11, R4, R12, 0x2, P0 ;  /* 0x000000040b09d211 */ /* 0x000fe400000f140c */
[----:B------:R-:W-:-:S02]  /*14f30*/  SHF.R.S32.HI R15, RZ, 0x1f, R15 ;  /* 0x0000001fff0f7819 */ /* 0x000fc4000001140f */
[C---:B------:R-:W-:Y:S01]  /*14f40*/  IADD3 R12, R249.reuse, 0x78, RZ ;  /* 0x00000078f90c7810 */ /* 0x040fe20007ffe0ff */
[----:B------:R1:W-:Y:S01]  /*14f50*/  @!P5 ST.E.64 [R8.64], R168 ;  /* 0x000000a80800d985 */ /* 0x0003e2000c101b08 */
[C---:B------:R-:W-:Y:S02]  /*14f60*/  IADD3 R10, R249.reuse, 0x80, RZ ;  /* 0x00000080f90a7810 */ /* 0x040fe40007ffe0ff */
[----:B------:R-:W-:Y:S02]  /*14f70*/  SHF.R.S32.HI R12, RZ, 0x1f, R12 ;  /* 0x0000001fff0c7819 */ /* 0x000fe4000001140c */
[----:B------:R-:W-:Y:S02]  /*14f80*/  ISETP.GE.AND P2, PT, R10, c[0x0][0x3c8], PT ;  /* 0x0000f2000a007a0c */ /* 0x000fe40003f46270 */
[----:B------:R-:W-:-:S04]  /*14f90*/  IADD3 R11, R249, 0x90, RZ ;  /* 0x00000090f90b7810 */ /* 0x000fc80007ffe0ff */
[----:B------:R-:W-:Y:S02]  /*14fa0*/  ISETP.GE.AND P0, PT, R11, c[0x0][0x3c8], PT ;  /* 0x0000f2000b007a0c */ /* 0x000fe40003f06270 */
[CC--:B--2---:R-:W-:Y:S02]  /*14fb0*/  @!P4 LEA R6, P6, R14.reuse, R0.reuse, 0x2 ;  /* 0x000000000e06c211 */ /* 0x0c4fe400078c10ff */
[----:B---3--:R-:W-:Y:S02]  /*14fc0*/  @!P3 LEA R2, P1, R5, R0, 0x2 ;  /* 0x000000000502b211 */ /* 0x008fe400078210ff */
[----:B------:R-:W-:Y:S02]  /*14fd0*/  @!P4 LEA.HI.X R7, R14, R4, R15, 0x2, P6 ;  /* 0x000000040e07c211 */ /* 0x000fe400030f140f */
[C---:B------:R-:W-:Y:S02]  /*14fe0*/  IADD3 R14, R249.reuse, 0xa0, RZ ;  /* 0x000000a0f90e7810 */ /* 0x040fe40007ffe0ff */
[----:B------:R-:W-:Y:S01]  /*14ff0*/  IADD3 R15, R249, 0x88, RZ ;  /* 0x00000088f90f7810 */ /* 0x000fe20007ffe0ff */
[----:B------:R2:W-:Y:S01]  /*15000*/  @!P4 ST.E.64 [R6.64], R50 ;  /* 0x000000320600c985 */ /* 0x0005e2000c101b08 */
[----:B------:R-:W-:-:S02]  /*15010*/  ISETP.GE.AND P4, PT, R14, c[0x0][0x3c8], PT ;  /* 0x0000f2000e007a0c */ /* 0x000fc40003f86270 */
[----:B------:R-:W-:-:S03]  /*15020*/  SHF.R.S32.HI R15, RZ, 0x1f, R15 ;  /* 0x0000001fff0f7819 */ /* 0x000fc6000001140f */
[----:B------:R-:W-:Y:S02]  /*15030*/  P2R R3, PR, RZ, 0x2 ;  /* 0x00000002ff037803 */ /* 0x000fe40000000000 */
[----:B------:R-:W-:Y:S02]  /*15040*/  ISETP.GE.AND P1, PT, R13, c[0x0][0x3c8], PT ;  /* 0x0000f2000d007a0c */ /* 0x000fe40003f26270 */
[----:B------:R-:W-:-:S04]  /*15050*/  ISETP.NE.AND P6, PT, R3, RZ, PT ;  /* 0x000000ff0300720c */ /* 0x000fc80003fc5270 */
[----:B------:R-:W-:Y:S02]  /*15060*/  @!P3 LEA.HI.X R3, R5, R4, R12, 0x2, P6 ;  /* 0x000000040503b211 */ /* 0x000fe400030f140c */
[C---:B------:R-:W-:Y:S02]  /*15070*/  IADD3 R12, R249.reuse, 0x80, RZ ;  /* 0x00000080f90c7810 */ /* 0x040fe40007ffe0ff */
[----:B------:R-:W-:Y:S01]  /*15080*/  IADD3 R5, R249, 0x98, RZ ;  /* 0x00000098f9057810 */ /* 0x000fe20007ffe0ff */
[----:B------:R3:W-:Y:S01]  /*15090*/  @!P3 ST.E.64 [R2.64], R38 ;  /* 0x000000260200b985 */ /* 0x0007e2000c101b08 */
[----:B-1----:R-:W-:Y:S02]  /*150a0*/  @!P2 LEA R8, P3, R10, R0, 0x2 ;  /* 0x000000000a08a211 */ /* 0x002fe400078610ff */
[----:B------:R-:W-:Y:S02]  /*150b0*/  SHF.R.S32.HI R12, RZ, 0x1f, R12 ;  /* 0x0000001fff0c7819 */ /* 0x000fe4000001140c */
[----:B------:R-:W-:-:S02]  /*150c0*/  ISETP.GE.AND P5, PT, R5, c[0x0][0x3c8], PT ;  /* 0x0000f20005007a0c */ /* 0x000fc40003fa6270 */
[----:B------:R-:W-:Y:S02]  /*150d0*/  @!P2 LEA.HI.X R9, R10, R4, R12, 0x2, P3 ;  /* 0x000000040a09a211 */ /* 0x000fe400018f140c */
[----:B------:R-:W-:Y:S02]  /*150e0*/  IADD3 R12, R249, 0x90, RZ ;  /* 0x00000090f90c7810 */ /* 0x000fe40007ffe0ff */
[----:B--2---:R-:W-:Y:S01]  /*150f0*/  @!P1 LEA R6, P6, R13, R0, 0x2 ;  /* 0x000000000d069211 */ /* 0x004fe200078c10ff */
[----:B------:R1:W-:Y:S01]  /*15100*/  @!P2 ST.E.64 [R8.64], R170 ;  /* 0x000000aa0800a985 */ /* 0x0003e2000c101b08 */
[----:B------:R-:W-:Y:S02]  /*15110*/  SHF.R.S32.HI R12, RZ, 0x1f, R12 ;  /* 0x0000001fff0c7819 */ /* 0x000fe4000001140c */
[----:B------:R-:W-:-:S09]  /*15120*/  IADD3 R10, R249, 0xa8, RZ ;  /* 0x000000a8f90a7810 */ /* 0x000fd20007ffe0ff */
[----:B---3--:R-:W-:-:S04]  /*15130*/  P2R R2, PR, RZ, 0x40 ;  /* 0x00000040ff027803 */ /* 0x008fc80000000000 */
[----:B------:R-:W-:Y:S02]  /*15140*/  ISETP.NE.AND P3, PT, R2, RZ, PT ;  /* 0x000000ff0200720c */ /* 0x000fe40003f65270 */
[----:B------:R-:W-:Y:S02]  /*15150*/  @!P0 LEA R2, P6, R11, R0, 0x2 ;  /* 0x000000000b028211 */ /* 0x000fe400078c10ff */
[-C--:B------:R-:W-:Y:S02]  /*15160*/  @!P1 LEA.HI.X R7, R13, R4.reuse, R15, 0x2, P3 ;  /* 0x000000040d079211 */ /* 0x080fe400018f140f */
[----:B------:R-:W-:Y:S02]  /*15170*/  @!P0 LEA.HI.X R3, R11, R4, R12, 0x2, P6 ;  /* 0x000000040b038211 */ /* 0x000fe400030f140c */
[C---:B------:R-:W-:Y:S01]  /*15180*/  IADD3 R12, R249.reuse, 0x98, RZ ;  /* 0x00000098f90c7810 */ /* 0x040fe20007ffe0ff */
[----:B------:R2:W-:Y:S01]  /*15190*/  @!P1 ST.E.64 [R6.64], R58 ;  /* 0x0000003a06009985 */ /* 0x0005e2000c101b08 */
[----:B------:R-:W-:-:S02]  /*151a0*/  IADD3 R13, R249, 0xb8, RZ ;  /* 0x000000b8f90d7810 */ /* 0x000fc40007ffe0ff */
[----:B------:R-:W-:Y:S01]  /*151b0*/  ISETP.GE.AND P3, PT, R10, c[0x0][0x3c8], PT ;  /* 0x0000f2000a007a0c */ /* 0x000fe20003f66270 */
[----:B------:R3:W-:Y:S01]  /*151c0*/  @!P0 ST.E.64 [R2.64], R46 ;  /* 0x0000002e02008985 */ /* 0x0007e2000c101b08 */
[----:B-1----:R-:W-:Y:S02]  /*151d0*/  @!P5 LEA R8, P0, R5, R0, 0x2 ;  /* 0x000000000508d211 */ /* 0x002fe400078010ff */
[----:B------:R-:W-:Y:S02]  /*151e0*/  SHF.R.S32.HI R12, RZ, 0x1f, R12 ;  /* 0x0000001fff0c7819 */ /* 0x000fe4000001140c */
[----:B------:R-:W-:Y:S02]  /*151f0*/  IADD3 R15, R249, 0xa0, RZ ;  /* 0x000000a0f90f7810 */ /* 0x000fe40007ffe0ff */
[----:B------:R-:W-:Y:S02]  /*15200*/  ISETP.GE.AND P1, PT, R13, c[0x0][0x3c8], PT ;  /* 0x0000f2000d007a0c */ /* 0x000fe40003f26270 */
[----:B------:R-:W-:-:S02]  /*15210*/  @!P5 LEA.HI.X R9, R5, R4, R12, 0x2, P0 ;  /* 0x000000040509d211 */ /* 0x000fc400000f140c */
[C---:B------:R-:W-:Y:S02]  /*15220*/  IADD3 R11, R249.reuse, 0xb0, RZ ;  /* 0x000000b0f90b7810 */ /* 0x040fe40007ffe0ff */
[----:B------:R-:W-:Y:S01]  /*15230*/  SHF.R.S32.HI R15, RZ, 0x1f, R15 ;  /* 0x0000001fff0f7819 */ /* 0x000fe2000001140f */
[----:B------:R1:W-:Y:S01]  /*15240*/  @!P5 ST.E.64 [R8.64], R172 ;  /* 0x000000ac0800d985 */ /* 0x0003e2000c101b08 */
[----:B------:R-:W-:Y:S02]  /*15250*/  IADD3 R12, R249, 0xa8, RZ ;  /* 0x000000a8f90c7810 */ /* 0x000fe40007ffe0ff */
[----:B------:R-:W-:Y:S02]  /*15260*/  ISETP.GE.AND P2, PT, R11, c[0x0][0x3c8], PT ;  /* 0x0000f2000b007a0c */ /* 0x000fe40003f46270 */
[----:B------:R-:W-:Y:S02]  /*15270*/  SHF.R.S32.HI R12, RZ, 0x1f, R12 ;  /* 0x0000001fff0c7819 */ /* 0x000fe4000001140c */
[----:B------:R-:W-:-:S02]  /*15280*/  IADD3 R5, R249, 0xc0, RZ ;  /* 0x000000c0f9057810 */ /* 0x000fc40007ffe0ff */
[----:B--2---:R-:W-:-:S13]  /*15290*/  @!P4 LEA R6, P6, R14, R0, 0x2 ;  /* 0x000000000e06c211 */ /* 0x004fda00078c10ff */
[----:B---3--:R-:W-:-:S04]  /*152a0*/  P2R R2, PR, RZ, 0x40 ;  /* 0x00000040ff027803 */ /* 0x008fc80000000000 */
[----:B------:R-:W-:Y:S02]  /*152b0*/  ISETP.NE.AND P0, PT, R2, RZ, PT ;  /* 0x000000ff0200720c */ /* 0x000fe40003f05270 */
[----:B------:R-:W-:Y:S02]  /*152c0*/  @!P3 LEA R2, P6, R10, R0, 0x2 ;  /* 0x000000000a02b211 */ /* 0x000fe400078c10ff */
[-C--:B------:R-:W-:Y:S02]  /*152d0*/  @!P4 LEA.HI.X R7, R14, R4.reuse, R15, 0x2, P0 ;  /* 0x000000040e07c211 */ /* 0x080fe400000f140f */
[----:B------:R-:W-:Y:S02]  /*152e0*/  @!P3 LEA.HI.X R3, R10, R4, R12, 0x2, P6 ;  /* 0x000000040a03b211 */ /* 0x000fe400030f140c */
[----:B------:R-:W-:Y:S01]  /*152f0*/  ISETP.GE.AND P0, PT, R5, c[0x0][0x3c8], PT ;  /* 0x0000f20005007a0c */ /* 0x000fe20003f06270 */
[----:B------:R2:W-:Y:S01]  /*15300*/  @!P4 ST.E.64 [R6.64], R70 ;  /* 0x000000460600c985 */ /* 0x0005e2000c101b08 */
[----:B------:R-:W-:-:S02]  /*15310*/  IADD3 R14, R249, 0xb0, RZ ;  /* 0x000000b0f90e7810 */ /* 0x000fc40007ffe0ff */
[----:B------:R-:W-:Y:S01]  /*15320*/  IADD3 R12, R249, 0xc8, RZ ;  /* 0x000000c8f90c7810 */ /* 0x000fe20007ffe0ff */
[----:B------:R3:W-:Y:S01]  /*15330*/  @!P3 ST.E.64 [R2.64], R54 ;  /* 0x000000360200b985 */ /* 0x0007e2000c101b08 */
[C---:B-1----:R-:W-:Y:S02]  /*15340*/  @!P2 LEA R8, P3, R11.reuse, R0, 0x2 ;  /* 0x000000000b08a211 */ /* 0x042fe400078610ff */
[----:B------:R-:W-:Y:S02]  /*15350*/  SHF.R.S32.HI R14, RZ, 0x1f, R14 ;  /* 0x0000001fff0e7819 */ /* 0x000fe4000001140e */
[----:B------:R-:W-:Y:S02]  /*15360*/  ISETP.GE.AND P5, PT, R12, c[0x0][0x3c8], PT ;  /* 0x0000f2000c007a0c */ /* 0x000fe40003fa6270 */
[----:B------:R-:W-:Y:S02]  /*15370*/  @!P2 LEA.HI.X R9, R11, R4, R14, 0x2, P3 ;  /* 0x000000040b09a211 */ /* 0x000fe400018f140e */
[----:B------:R-:W-:-:S02]  /*15380*/  IADD3 R11, R249, 0xc0, RZ ;  /* 0x000000c0f90b7810 */ /* 0x000fc40007ffe0ff */
[C---:B------:R-:W-:Y:S01]  /*15390*/  IADD3 R14, R249.reuse, 0xb8, RZ ;  /* 0x000000b8f90e7810 */ /* 0x040fe20007ffe0ff */
[----:B------:R-:W-:Y:S01]  /*153a0*/  @!P2 ST.E.64 [R8.64], R94 ;  /* 0x0000005e0800a985 */ /* 0x000fe2000c101b08 */
[----:B------:R-:W-:Y:S02]  /*153b0*/  IADD3 R10, R249, 0xd0, RZ ;  /* 0x000000d0f90a7810 */ /* 0x000fe40007ffe0ff */
[----:B------:R-:W-:Y:S02]  /*153c0*/  SHF.R.S32.HI R11, RZ, 0x1f, R11 ;  /* 0x0000001fff0b7819 */ /* 0x000fe4000001140b */
[----:B------:R-:W-:Y:S02]  /*153d0*/  SHF.R.S32.HI R14, RZ, 0x1f, R14 ;  /* 0x0000001fff0e7819 */ /* 0x000fe4000001140e */
[-C--:B--2---:R-:W-:Y:S02]  /*153e0*/  @!P1 LEA R6, P4, R13, R0.reuse, 0x2 ;  /* 0x000000000d069211 */ /* 0x084fe400078810ff */
[----:B---3--:R-:W-:-:S11]  /*153f0*/  @!P0 LEA R2, P6, R5, R0, 0x2 ;  /* 0x0000000005028211 */ /* 0x008fd600078c10ff */
[----:B------:R-:W-:Y:S02]  /*15400*/  P2R R3, PR, RZ, 0x10 ;  /* 0x00000010ff037803 */ /* 0x000fe40000000000 */
[----:B------:R-:W-:Y:S02]  /*15410*/  ISETP.GE.AND P4, PT, R10, c[0x0][0x3c8], PT ;  /* 0x0000f2000a007a0c */ /* 0x000fe40003f86270 */
[----:B------:R-:W-:Y:S02]  /*15420*/  ISETP.NE.AND P3, PT, R3, RZ, PT ;  /* 0x000000ff0300720c */ /* 0x000fe40003f65270 */
[-C--:B------:R-:W-:Y:S02]  /*15430*/  @!P0 LEA.HI.X R3, R5, R4.reuse, R11, 0x2, P6 ;  /* 0x0000000405038211 */ /* 0x080fe400030f140b */
[----:B------:R-:W-:Y:S02]  /*15440*/  @!P1 LEA.HI.X R7, R13, R4, R14, 0x2, P3 ;  /* 0x000000040d079211 */ /* 0x000fe400018f140e */
[----:B------:R-:W-:-:S02]  /*15450*/  IADD3 R5, R249, 0xd8, RZ ;  /* 0x000000d8f9057810 */ /* 0x000fc40007ffe0ff */
[----:B------:R-:W-:Y:S01]  /*15460*/  IADD3 R14, R249, 0xc8, RZ ;  /* 0x000000c8f90e7810 */ /* 0x000fe20007ffe0ff */
[----:B------:R1:W-:Y:S01]  /*15470*/  @!P1 ST.E.64 [R6.64], R78 ;  /* 0x0000004e06009985 */ /* 0x0003e2000c101b08 */
[----:B------:R-:W-:Y:S02]  /*15480*/  ISETP.GE.AND P3, PT, R5, c[0x0][0x3c8], PT ;  /* 0x0000f20005007a0c */ /* 0x000fe40003f66270 */
[----:B------:R-:W-:Y:S01]  /*15490*/  SHF.R.S32.HI R14, RZ, 0x1f, R14 ;  /* 0x0000001fff0e7819 */ /* 0x000fe2000001140e */
[----:B------:R2:W-:Y:S01]  /*154a0*/  @!P0 ST.E.64 [R2.64], R62 ;  /* 0x0000003e02008985 */ /* 0x0005e2000c101b08 */
[C---:B------:R-:W-:Y:S02]  /*154b0*/  IADD3 R11, R249.reuse, 0xd0, RZ ;  /* 0x000000d0f90b7810 */ /* 0x040fe40007ffe0ff */
[----:B------:R-:W-:Y:S02]  /*154c0*/  IADD3 R13, R249, 0xe0, RZ ;  /* 0x000000e0f90d7810 */ /* 0x000fe40007ffe0ff */
[----:B------:R-:W-:-:S02]  /*154d0*/  SHF.R.S32.HI R11, RZ, 0x1f, R11 ;  /* 0x0000001fff0b7819 */ /* 0x000fc4000001140b */
[----:B------:R-:W-:Y:S02]  /*154e0*/  ISETP.GE.AND P2, PT, R13, c[0x0][0x3c8], PT ;  /* 0x0000f2000d007a0c */ /* 0x000fe40003f46270 */
[----:B------:R-:W-:Y:S02]  /*154f0*/  ISETP.GE.AND P1, PT, R252, c[0x0][0x3c8], PT ;  /* 0x0000f200fc007a0c */ /* 0x000fe40003f26270 */
[----:B-1----:R-:W-:-:S04]  /*15500*/  @!P5 LEA R6, P0, R12, R0, 0x2 ;  /* 0x000000000c06d211 */ /* 0x002fc800078010ff */
[----:B------:R-:W-:Y:S02]  /*15510*/  @!P5 LEA.HI.X R7, R12, R4, R14, 0x2, P0 ;  /* 0x000000040c07d211 */ /* 0x000fe400000f140e */
[C---:B--2---:R-:W-:Y:S02]  /*15520*/  @!P4 LEA R2, P6, R10.reuse, R0, 0x2 ;  /* 0x000000000a02c211 */ /* 0x044fe400078c10ff */
[----:B------:R-:W-:Y:S01]  /*15530*/  ISETP.GE.AND P0, PT, R251, c[0x0][0x3c8], PT ;  /* 0x0000f200fb007a0c */ /* 0x000fe20003f06270 */
[----:B------:R-:W-:Y:S01]  /*15540*/  @!P5 ST.E.64 [R6.64], R82 ;  /* 0x000000520600d985 */ /* 0x000fe2000c101b08 */
[----:B------:R-:W-:Y:S02]  /*15550*/  @!P4 LEA.HI.X R3, R10, R4, R11, 0x2, P6 ;  /* 0x000000040a03c211 */ /* 0x000fe400030f140b */
[----:B------:R-:W-:Y:S02]  /*15560*/  @!P3 LEA R10, P5, R5, R0, 0x2 ;  /* 0x00000000050ab211 */ /* 0x000fe400078a10ff */
[C---:B------:R-:W-:Y:S01]  /*15570*/  IADD3 R12, R249.reuse, 0xd8, RZ ;  /* 0x000000d8f90c7810 */ /* 0x040fe20007ffe0ff */
[----:B------:R1:W-:Y:S01]  /*15580*/  @!P4 ST.E.64 [R2.64], R86 ;  /* 0x000000560200c985 */ /* 0x0003e2000c101b08 */
[----:B------:R-:W-:-:S02]  /*15590*/  IADD3 R14, R249, 0xe0, RZ ;  /* 0x000000e0f90e7810 */ /* 0x000fc40007ffe0ff */
[----:B------:R-:W-:Y:S02]  /*155a0*/  SHF.R.S32.HI R12, RZ, 0x1f, R12 ;  /* 0x0000001fff0c7819 */ /* 0x000fe4000001140c */
[----:B------:R-:W-:Y:S02]  /*155b0*/  @!P2 LEA R8, P6, R13, R0, 0x2 ;  /* 0x000000000d08a211 */ /* 0x000fe400078c10ff */
[----:B------:R-:W-:-:S04]  /*155c0*/  SHF.R.S32.HI R14, RZ, 0x1f, R14 ;  /* 0x0000001fff0e7819 */ /* 0x000fc8000001140e */
[----:B------:R-:W-:Y:S02]  /*155d0*/  @!P2 LEA.HI.X R9, R13, R4, R14, 0x2, P6 ;  /* 0x000000040d09a211 */ /* 0x000fe400030f140e */
[----:B-1----:R-:W-:Y:S02]  /*155e0*/  P2R R2, PR, RZ, 0x20 ;  /* 0x00000020ff027803 */ /* 0x002fe40000000000 */
[----:B------:R-:W-:Y:S02]  /*155f0*/  @!P1 LEA R6, P5, R252, R0, 0x2 ;  /* 0x00000000fc069211 */ /* 0x000fe400078a10ff */
[----:B------:R-:W-:-:S04]  /*15600*/  ISETP.NE.AND P4, PT, R2, RZ, PT ;  /* 0x000000ff0200720c */ /* 0x000fc80003f85270 */
[----:B------:R-:W-:Y:S02]  /*15610*/  @!P3 LEA.HI.X R11, R5, R4, R12, 0x2, P4 ;  /* 0x00000004050bb211 */ /* 0x000fe400020f140c */
[----:B------:R-:W-:Y:S02]  /*15620*/  SHF.R.S32.HI R12, RZ, 0x1f, R252 ;  /* 0x0000001fff0c7819 */ /* 0x000fe400000114fc */
[----:B------:R-:W-:Y:S01]  /*15630*/  SHF.R.S32.HI R5, RZ, 0x1f, R251 ;  /* 0x0000001fff057819 */ /* 0x000fe200000114fb */
[----:B------:R1:W-:Y:S01]  /*15640*/  @!P3 ST.E.64 [R10.64], R102 ;  /* 0x000000660a00b985 */ /* 0x0003e2000c101b08 */
[C---:B------:R-:W-:Y:S02]  /*15650*/  @!P0 LEA R2, P4, R251.reuse, R0, 0x2 ;  /* 0x00000000fb028211 */ /* 0x040fe400078810ff */
[-C--:B------:R-:W-:Y:S01]  /*15660*/  @!P1 LEA.HI.X R7, R252, R4.reuse, R12, 0x2, P5 ;  /* 0x00000004fc079211 */ /* 0x080fe200028f140c */
[----:B------:R1:W-:Y:S01]  /*15670*/  @!P2 ST.E.64 [R8.64], R98 ;  /* 0x000000620800a985 */ /* 0x0003e2000c101b08 */
[----:B------:R-:W-:-:S03]  /*15680*/  @!P0 LEA.HI.X R3, R251, R4, R5, 0x2, P4 ;  /* 0x00000004fb038211 */ /* 0x000fc600020f1405 */
[----:B------:R1:W-:Y:S04]  /*15690*/  @!P1 ST.E.64 [R6.64], R90 ;  /* 0x0000005a06009985 */ /* 0x0003e8000c101b08 */
[----:B------:R1:W-:Y:S01]  /*156a0*/  @!P0 ST.E.64 [R2.64], R74 ;  /* 0x0000004a02008985 */ /* 0x0003e2000c101b08 */
[----:B------:R-:W-:-:S13]  /*156b0*/  ISETP.GE.AND P0, PT, R250, c[0x0][0x3c8], PT ;  /* 0x0000f200fa007a0c */ /* 0x000fda0003f06270 */
[----:B------:R-:W-:Y:S05]  /*156c0*/  @P0 BRA `(.L_x_294) ;  /* 0x00000d1000000947 */ /* 0x000fea0003800000 */
[----:B------:R-:W-:Y:S02]  /*156d0*/  SHF.R.S32.HI R5, RZ, 0x1f, R250 ;  /* 0x0000001fff057819 */ /* 0x000fe400000114fa */
[----:B-1----:R-:W-:-:S04]  /*156e0*/  LEA R2, P0, R250, R0, 0x2 ;  /* 0x00000000fa027211 */ /* 0x002fc800078010ff */
[----:B------:R-:W-:-:S05]  /*156f0*/  LEA.HI.X R3, R250, R4, R5, 0x2, P0 ;  /* 0x00000004fa037211 */ /* 0x000fca00000f1405 */
[----:B------:R1:W-:Y:S01]  /*15700*/  ST.E.64 [R2.64], R66 ;  /* 0x0000004202007985 */ /* 0x0003e2000c101b08 */
[----:B------:R-:W-:Y:S05]  /*15710*/  BRA `(.L_x_294) ;  /* 0x00000cc000007947 */ /* 0x000fea0003800000 */
.L_x_279:
[----:B------:R-:W-:Y:S01]  /*15720*/  ISETP.NE.U32.AND P0, PT, RZ, c[0x0][0x508], PT ;  /* 0x00014200ff007a0c */ /* 0x000fe20003f05070 */
[----:B------:R-:W-:Y:S01]  /*15730*/  IMAD.MOV.U32 R6, RZ, RZ, RZ ;  /* 0x000000ffff067224 */ /* 0x000fe200078e00ff */
[----:B------:R-:W-:Y:S01]  /*15740*/  ISETP.NE.U32.AND P3, PT, RZ, c[0x0][0x500], PT ;  /* 0x00014000ff007a0c */ /* 0x000fe20003f65070 */
[----:B------:R-:W-:Y:S01]  /*15750*/  IMAD.MOV.U32 R20, RZ, RZ, c[0x0][0x388] ;  /* 0x0000e200ff147624 */ /* 0x000fe200078e00ff */
[----:B------:R-:W-:Y:S02]  /*15760*/  ISETP.NE.AND.EX P2, PT, RZ, c[0x0][0x50c], PT, P0 ;  /* 0x00014300ff007a0c */ /* 0x000fe40003f45300 */
[----:B------:R-:W-:Y:S02]  /*15770*/  ISETP.NE.AND.EX P3, PT, RZ, c[0x0][0x504], PT, P3 ;  /* 0x00014100ff007a0c */ /* 0x000fe40003f65330 */
[----:B------:R-:W-:-:S04]  /*15780*/  IADD3 R2, P1, R232, c[0x0][0x500], RZ ;  /* 0x00014000e8027a10 */ /* 0x000fc80007f3e0ff */
[----:B------:R-:W-:-:S05]  /*15790*/  IADD3.X R3, R233, c[0x0][0x504], RZ, P1, !PT ;  /* 0x00014100e9037a10 */ /* 0x000fca0000ffe4ff */
[----:B-1----:R-:W-:Y:S02]  /*157a0*/  @P2 IADD3 R4, P0, R232, c[0x0][0x508], RZ ;  /* 0x00014200e8042a10 */ /* 0x002fe40007f1e0ff */
[----:B------:R1:W5:Y:S02]  /*157b0*/  @P3 LDG.E R6, [R2.64] ;  /* 0x0000000802063981 */ /* 0x000364000c1e1900 */
[----:B------:R-:W-:-:S05]  /*157c0*/  @P2 IADD3.X R5, R233, c[0x0][0x50c], RZ, P0, !PT ;  /* 0x00014300e9052a10 */ /* 0x000fca00007fe4ff */
[----:B------:R1:W5:Y:S01]  /*157d0*/  @P2 LDG.E R20, [R4.64] ;  /* 0x0000000804142981 */ /* 0x000362000c1e1900 */
[----:B------:R-:W-:-:S04]  /*157e0*/  ISETP.NE.AND P0, PT, R239, RZ, PT ;  /* 0x000000ffef00720c */ /* 0x000fc80003f05270 */
[----:B------:R-:W-:Y:S01]  /*157f0*/  SEL R19, R239, c[0x0][0x3d4], P0 ;  /* 0x0000f500ef137a07 */ /* 0x000fe20000000000 */
[----:B------:R-:W-:Y:S05]  /*15800*/  @P2 BRA `(.L_x_300) ;  /* 0x0000004000002947 */ /* 0x000fea0003800000 */
[----:B------:R-:W-:Y:S05]  /*15810*/  @!P3 BRA `(.L_x_300) ;  /* 0x000000300000b947 */ /* 0x000fea0003800000 */
[----:B------:R2:W3:Y:S04]  /*15820*/  LDG.E R0, [R2.64] ;  /* 0x0000000802007981 */ /* 0x0004e8000c1e1900 */
[----:B-12---:R-:W3:Y:S02]  /*15830*/  LDG.E R2, [R2.64+0x4] ;  /* 0x0000040802027981 */ /* 0x006ee4000c1e1900 */
[----:B---3-5:R-:W-:Y:S02]  /*15840*/  IADD3 R20, -R0, R2, RZ ;  /* 0x0000000200147210 */ /* 0x028fe40007ffe1ff */
.L_x_300:
[----:B-1----:R-:W1:Y:S01]  /*15850*/  S2R R2, SR_TID.X ;  /* 0x0000000000027919 */ /* 0x002e620000002100 */
[----:B------:R-:W-:Y:S01]  /*15860*/  BSSY B0, `(.L_x_301) ;  /* 0x0000036000007945 */ /* 0x000fe20003800000 */
[----:B------:R-:W-:Y:S02]  /*15870*/  LOP3.LUT R12, R230, 0xffff, RZ, 0xc0, !PT ;  /* 0x0000ffffe60c7812 */ /* 0x000fe400078ec0ff */
[----:B------:R-:W-:-:S02]  /*15880*/  SEL R13, R234, RZ, !P3 ;  /* 0x000000ffea0d7207 */ /* 0x000fc40005800000 */
[----:B------:R-:W-:Y:S02]  /*15890*/  SEL R21, R236, RZ, !P3 ;  /* 0x000000ffec157207 */ /* 0x000fe40005800000 */
[----:B-----5:R-:W-:Y:S02]  /*158a0*/  SHF.R.S32.HI R18, RZ, 0x1f, R6 ;  /* 0x0000001fff127819 */ /* 0x020fe40000011406 */
[----:B-1----:R-:W-:-:S13]  /*158b0*/  ISETP.GT.AND P0, PT, R2, 0x7f, PT ;  /* 0x0000007f0200780c */ /* 0x002fda0003f04270 */
[----:B------:R-:W-:Y:S05]  /*158c0*/  @P0 BRA `(.L_x_302) ;  /* 0x000002f000000947 */ /* 0x000fea0003800000 */
[----:B------:R-:W-:Y:S01]  /*158d0*/  IMAD R0, R20, c[0x0][0x4e8], RZ ;  /* 0x00013a0014007a24 */ /* 0x000fe200078e02ff */
[----:B------:R-:W-:-:S04]  /*158e0*/  LEA R16, R229, R2, 0x7 ;  /* 0x00000002e5107211 */ /* 0x000fc800078e38ff */
[----:B------:R-:W-:-:S13]  /*158f0*/  ISETP.GE.AND P0, PT, R16, R0, PT ;  /* 0x000000001000720c */ /* 0x000fda0003f06270 */
[----:B------:R-:W-:Y:S05]  /*15900*/  @P0 BRA `(.L_x_302) ;  /* 0x000002b000000947 */ /* 0x000fea0003800000 */
[----:B------:R-:W-:Y:S01]  /*15910*/  IMAD.MOV.U32 R0, RZ, RZ, 0x368 ;  /* 0x00000368ff007424 */ /* 0x000fe200078e00ff */
[----:B------:R-:W-:-:S04]  /*15920*/  ISETP.GT.AND P2, PT, R19, 0x1, PT ;  /* 0x000000011300780c */ /* 0x000fc80003f44270 */
[----:B------:R-:W-:-:S04]  /*15930*/  SEL R0, R0, 0x328, P2 ;  /* 0x0000032800007807 */ /* 0x000fc80001000000 */
[----:B------:R1:W2:Y:S08]  /*15940*/  LDC.64 R8, c[0x0][R0+0x170] ;  /* 0x00005c0000087b82 */ /* 0x0002b00000000a00 */
[----:B------:R1:W3:Y:S08]  /*15950*/  LDC.64 R4, c[0x0][R0+0x168] ;  /* 0x00005a0000047b82 */ /* 0x0002f00000000a00 */
[----:B------:R1:W4:Y:S08]  /*15960*/  LDC.64 R14, c[0x0][R0+0x178] ;  /* 0x00005e00000e7b82 */ /* 0x0003300000000a00 */
[----:B------:R1:W5:Y:S02]  /*15970*/  LDC.64 R10, c[0x0][R0+0x160] ;  /* 0x00005800000a7b82 */ /* 0x0003640000000a00 */
[----:B-1----:R-:W-:-:S02]  /*15980*/  IMAD.MOV.U32 R0, RZ, RZ, c[0x0][0x4e8] ;  /* 0x00013a00ff007624 */ /* 0x002fc400078e00ff */
[-C--:B--2---:R-:W-:Y:S02]  /*15990*/  IMAD R7, R9, R13.reuse, RZ ;  /* 0x0000000d09077224 */ /* 0x084fe400078e02ff */
[----:B------:R-:W-:Y:S01]  /*159a0*/  IMAD.WIDE.U32 R2, R8, R13, RZ ;  /* 0x0000000d08027225 */ /* 0x000fe200078e00ff */
[----:B------:R-:W-:Y:S02]  /*159b0*/  ISETP.NE.AND P0, PT, R0, 0x1, PT ;  /* 0x000000010000780c */ /* 0x000fe40003f05270 */
[----:B------:R-:W-:Y:S01]  /*159c0*/  MOV R0, R16 ;  /* 0x0000001000007202 */ /* 0x000fe20000000f00 */
[----:B------:R-:W-:Y:S01]  /*159d0*/  IMAD R8, R8, R21, R7 ;  /* 0x0000001508087224 */ /* 0x000fe200078e0207 */
[----:B------:R-:W-:Y:S01]  /*159e0*/  SEL R7, R246, RZ, P2 ;  /* 0x000000fff6077207 */ /* 0x000fe20001000000 */
[-C--:B---3--:R-:W-:Y:S02]  /*159f0*/  IMAD R9, R5, R12.reuse, RZ ;  /* 0x0000000c05097224 */ /* 0x088fe400078e02ff */
[----:B------:R-:W-:Y:S01]  /*15a00*/  IMAD.WIDE.U32 R4, R4, R12, RZ ;  /* 0x0000000c04047225 */ /* 0x000fe200078e00ff */
[----:B------:R-:W-:-:S03]  /*15a10*/  IADD3 R3, R3, R8, RZ ;  /* 0x0000000803037210 */ /* 0x000fc60007ffe0ff */
[----:B------:R-:W-:Y:S02]  /*15a20*/  IMAD.IADD R9, R5, 0x1, R9 ;  /* 0x0000000105097824 */ /* 0x000fe400078e0209 */
[----:B------:R-:W-:-:S04]  /*15a30*/  @P0 IMAD.HI.U32 R17, R16, c[0x0][0x4ec], RZ ;  /* 0x00013b0010110a27 */ /* 0x000fc800078e00ff */
[-C--:B----4-:R-:W-:Y:S01]  /*15a40*/  IMAD R8, R15, R7.reuse, RZ ;  /* 0x000000070f087224 */ /* 0x090fe200078e02ff */
[----:B------:R-:W-:Y:S02]  /*15a50*/  @P0 SHF.R.U32.HI R0, RZ, c[0x0][0x4f0], R17 ;  /* 0x00013c00ff000a19 */ /* 0x000fe40000011611 */
[----:B------:R-:W-:Y:S01]  /*15a60*/  IADD3 R17, P1, P0, R2, R4, R6 ;  /* 0x0000000402117210 */ /* 0x000fe2000783e006 */
[----:B------:R-:W-:-:S03]  /*15a70*/  IMAD.WIDE.U32 R4, R14, R7, RZ ;  /* 0x000000070e047225 */ /* 0x000fc600078e00ff */
[----:B------:R-:W-:Y:S01]  /*15a80*/  IADD3.X R9, R3, R9, R18, P1, P0 ;  /* 0x0000000903097210 */ /* 0x000fe20000fe0412 */
[----:B------:R-:W-:Y:S01]  /*15a90*/  IMAD.MOV R2, RZ, RZ, -R0 ;  /* 0x000000ffff027224 */ /* 0x000fe200078e0a00 */
[----:B------:R-:W-:Y:S01]  /*15aa0*/  IADD3 R5, R5, R8, RZ ;  /* 0x0000000805057210 */ /* 0x000fe20007ffe0ff */
[----:B------:R-:W-:Y:S01]  /*15ab0*/  IMAD.MOV.U32 R8, RZ, RZ, c[0x0][0x4a8] ;  /* 0x00012a00ff087624 */ /* 0x000fe200078e00ff */
[----:B------:R-:W-:Y:S01]  /*15ac0*/  IADD3 R4, P1, P0, R0, R17, R4 ;  /* 0x0000001100047210 */ /* 0x000fe2000783e004 */
[----:B------:R-:W-:Y:S01]  /*15ad0*/  IMAD R2, R2, c[0x0][0x4e8], R16 ;  /* 0x00013a0002027a24 */ /* 0x000fe200078e0210 */
[----:B------:R-:W-:-:S03]  /*15ae0*/  SHF.R.S32.HI R3, RZ, 0x1f, R0 ;  /* 0x0000001fff037819 */ /* 0x000fc60000011400 */
[----:B-----5:R-:W-:Y:S01]  /*15af0*/  IMAD R0, R11, R2, RZ ;  /* 0x000000020b007224 */ /* 0x020fe200078e02ff */
[----:B------:R-:W-:Y:S02]  /*15b00*/  SHF.R.S32.HI R7, RZ, 0x1f, R2 ;  /* 0x0000001fff077819 */ /* 0x000fe40000011402 */
        /* <DEDUP_REMOVED lines=11> */
.L_x_302:
[----:B------:R-:W-:Y:S05]  /*15bc0*/  BSYNC B0 ;  /* 0x0000000000007941 */ /* 0x000fea0003800000 */
.L_x_301:
[----:B------:R-:W-:-:S13]  /*15bd0*/  ISETP.GT.AND P0, PT, R19, 0x1, PT ;  /* 0x000000011300780c */ /* 0x000fda0003f04270 */
[----:B------:R-:W-:Y:S05]  /*15be0*/  @P0 BRA `(.L_x_294) ;  /* 0x000007f000000947 */ /* 0x000fea0003800000 */
[----:B------:R-:W-:Y:S01]  /*15bf0*/  MOV R2, c[0x0][0x4e8] ;  /* 0x00013a0000027a02 */ /* 0x000fe20000000f00 */
[----:B-1----:R-:W-:Y:S01]  /*15c00*/  IMAD R0, R18, c[0x0][0x3a0], RZ ;  /* 0x0000e80012007a24 */ /* 0x002fe200078e02ff */
[----:B------:R-:W-:Y:S01]  /*15c10*/  LEA R4, R229, R219, 0x7 ;  /* 0x000000dbe5047211 */ /* 0x000fe200078e38ff */
[----:B------:R-:W-:Y:S01]  /*15c20*/  IMAD R5, R21, c[0x0][0x3f0], RZ ;  /* 0x0000fc0015057a24 */ /* 0x000fe200078e02ff */
[----:B------:R-:W-:Y:S01]  /*15c30*/  ISETP.NE.AND P0, PT, R2, 0x1, PT ;  /* 0x000000010200780c */ /* 0x000fe20003f05270 */
[----:B------:R-:W-:-:S04]  /*15c40*/  IMAD.WIDE.U32 R2, R6, c[0x0][0x3a0], RZ ;  /* 0x0000e80006027a25 */ /* 0x000fc800078e00ff */
[----:B------:R-:W-:Y:S01]  /*15c50*/  IMAD R6, R6, c[0x0][0x3a4], R0 ;  /* 0x0000e90006067a24 */ /* 0x000fe200078e0200 */
[----:B------:R-:W-:Y:S01]  /*15c60*/  MOV R0, R4 ;  /* 0x0000000400007202 */ /* 0x000fe20000000f00 */
[----:B------:R-:W-:-:S03]  /*15c70*/  IMAD R7, R13, c[0x0][0x3f4], R5 ;  /* 0x0000fd000d077a24 */ /* 0x000fc600078e0205 */
[----:B------:R-:W-:-:S03]  /*15c80*/  IADD3 R3, R3, R6, RZ ;  /* 0x0000000603037210 */ /* 0x000fc60007ffe0ff */
[----:B------:R-:W-:-:S04]  /*15c90*/  @P0 IMAD.HI.U32 R6, R4, c[0x0][0x4ec], RZ ;  /* 0x00013b0004060a27 */ /* 0x000fc800078e00ff */
[----:B------:R-:W-:Y:S01]  /*15ca0*/  IMAD.WIDE.U32 R2, R12, c[0x0][0x3e8], R2 ;  /* 0x0000fa000c027a25 */ /* 0x000fe200078e0002 */
[----:B------:R-:W-:-:S03]  /*15cb0*/  @P0 SHF.R.U32.HI R0, RZ, c[0x0][0x4f0], R6 ;  /* 0x00013c00ff000a19 */ /* 0x000fc60000011606 */
[----:B------:R-:W-:Y:S01]  /*15cc0*/  IMAD R3, R12, c[0x0][0x3ec], R3 ;  /* 0x0000fb000c037a24 */ /* 0x000fe200078e0203 */
[----:B------:R-:W-:Y:S02]  /*15cd0*/  SHF.R.S32.HI R6, RZ, 0x1f, R0 ;  /* 0x0000001fff067819 */ /* 0x000fe40000011400 */
[----:B------:R-:W-:Y:S01]  /*15ce0*/  IADD3 R5, -R0, RZ, RZ ;  /* 0x000000ff00057210 */ /* 0x000fe20007ffe1ff */
[----:B------:R-:W-:Y:S01]  /*15cf0*/  IMAD.WIDE.U32 R2, R13, c[0x0][0x3f0], R2 ;  /* 0x0000fc000d027a25 */ /* 0x000fe200078e0002 */
[----:B------:R-:W-:-:S03]  /*15d00*/  LEA R13, R229, R208, 0x7 ;  /* 0x000000d0e50d7211 */ /* 0x000fc600078e38ff */
[----:B------:R-:W-:Y:S01]  /*15d10*/  IMAD R6, R6, c[0x0][0x3e0], RZ ;  /* 0x0000f80006067a24 */ /* 0x000fe200078e02ff */
[----:B------:R-:W-:Y:S01]  /*15d20*/  IADD3 R3, R3, R7, RZ ;  /* 0x0000000703037210 */ /* 0x000fe20007ffe0ff */
        /* <DEDUP_REMOVED lines=13> */
.L_x_362:
[----:B------:R-:W-:Y:S05]  /*15e00*/  BRA.DIV ~URZ, `(.L_x_304) ;  /* 0x000023d27f007947 */ /* 0x000fea000b800000 */
[----:B------:R3:W4:Y:S02]  /*15e10*/  SHFL.IDX PT, R0, R14, RZ, 0x181f ;  /* 0x00181fff0e007589 */ /* 0x00072400000e0000 */
.L_x_363:
[----:B------:R-:W-:Y:S01]  /*15e20*/  IMAD R12, R20, c[0x0][0x4e8], RZ ;  /* 0x00013a00140c7a24 */ /* 0x000fe200078e02ff */
[----:B------:R-:W-:Y:S04]  /*15e30*/  BSSY B0, `(.L_x_305) ;  /* 0x0000013000007945 */ /* 0x000fe80003800000 */
        /* <DEDUP_REMOVED lines=9> */
[----:B--2---:R-:W-:Y:S02]  /*15ed0*/  @!P3 LEA.HI.X R11, R134, R4, R135, 0x1, P4 ;  /* 0x00000004860bb211 */ /* 0x004fe400020f0c87 */
[----:B------:R-:W-:Y:S02]  /*15ee0*/  @!P0 LEA R2, P4, R200, R0, 0x1 ;  /* 0x00000000c8028211 */ /* 0x000fe400078808ff */
[-C--:B------:R-:W-:Y:S01]  /*15ef0*/  @!P2 LEA.HI.X R9, R205, R4.reuse, R209, 0x1, P6 ;  /* 0x00000004cd09a211 */ /* 0x080fe200030f0cd1 */
[----:B------:R2:W-:Y:S01]  /*15f00*/  @!P3 ST.E.128 [R10.64], RZ ;  /* 0x000000ff0a00b985 */ /* 0x0005e2000c101d08 */
[----:B------:R-:W-:-:S02]  /*15f10*/  @!P1 LEA.HI.X R7, R199, R4, R211, 0x1, P5 ;  /* 0x00000004c7079211 */ /* 0x000fc400028f0cd3 */
[----:B------:R-:W-:Y:S01]  /*15f20*/  @!P0 LEA.HI.X R3, R200, R4, R210, 0x1, P4 ;  /* 0x00000004c8038211 */ /* 0x000fe200020f0cd2 */
[----:B------:R2:W-:Y:S04]  /*15f30*/  @!P2 ST.E.128 [R8.64], RZ ;  /* 0x000000ff0800a985 */ /* 0x0005e8000c101d08 */
[----:B------:R2:W-:Y:S04]  /*15f40*/  @!P1 ST.E.128 [R6.64], RZ ;  /* 0x000000ff06009985 */ /* 0x0005e8000c101d08 */
[----:B------:R2:W-:Y:S02]  /*15f50*/  @!P0 ST.E.128 [R2.64], RZ ;  /* 0x000000ff02008985 */ /* 0x0005e4000c101d08 */
.L_x_306:
[----:B------:R-:W-:Y:S05]  /*15f60*/  BSYNC B0 ;  /* 0x0000000000007941 */ /* 0x000fea0003800000 */
.L_x_305:
[----:B------:R-:W-:Y:S05]  /*15f70*/  BRA.DIV ~URZ, `(.L_x_307) ;  /* 0x000022d27f007947 */ /* 0x000fea000b800000 */
[----:B--2---:R2:W1:Y:S04]  /*15f80*/  SHFL.IDX PT, R4, R5, 0x1, 0x181f ;  /* 0x00381f0005047f89 */ /* 0x00446800000e0000 */
[----:B----4-:R2:W4:Y:S02]  /*15f90*/  SHFL.IDX PT, R0, R14, 0x1, 0x181f ;  /* 0x00381f000e007f89 */ /* 0x01052400000e0000 */
.L_x_364:
        /* <DEDUP_REMOVED lines=11> */
[----:B-1----:R-:W-:Y:S02]  /*16050*/  @!P3 LEA.HI.X R11, R134, R4, R135, 0x1, P4 ;  /* 0x00000004860bb211 */ /* 0x002fe400020f0c87 */
        /* <DEDUP_REMOVED lines=8> */
.L_x_309:
[----:B------:R-:W-:Y:S05]  /*160e0*/  BSYNC B0 ;  /* 0x0000000000007941 */ /* 0x000fea0003800000 */
.L_x_308:
[----:B------:R-:W-:Y:S05]  /*160f0*/  BRA.DIV ~URZ, `(.L_x_310) ;  /* 0x000022227f007947 */ /* 0x000fea000b800000 */
[----:B-1----:R1:W2:Y:S02]  /*16100*/  SHFL.IDX PT, R4, R5, 0x2, 0x181f ;  /* 0x00581f0005047f89 */ /* 0x0022a400000e0000 */
.L_x_365:
[----:B------:R-:W-:Y:S05]  /*16110*/  BRA.DIV ~URZ, `(.L_x_311) ;  /* 0x000022727f007947 */ /* 0x000fea000b800000 */
[----:B----4-:R4:W1:Y:S02]  /*16120*/  SHFL.IDX PT, R0, R14, 0x2, 0x181f ;  /* 0x00581f000e007f89 */ /* 0x01086400000e0000 */
.L_x_366:
        /* <DEDUP_REMOVED lines=8> */
[CC--:B-1----:R-:W-:Y:S02]  /*161b0*/  @!P3 LEA R10, P4, R134.reuse, R0.reuse, 0x1 ;  /* 0x00000000860ab211 */ /* 0x0c2fe400078808ff */
        /* <DEDUP_REMOVED lines=11> */
.L_x_313:
[----:B------:R-:W-:Y:S05]  /*16270*/  BSYNC B0 ;  /* 0x0000000000007941 */ /* 0x000fea0003800000 */
.L_x_312:
[----:B------:R-:W-:Y:S05]  /*16280*/  BRA.DIV ~URZ, `(.L_x_314) ;  /* 0x000021727f007947 */ /* 0x000fea000b800000 */
[----:B--2---:R2:W3:Y:S04]  /*16290*/  SHFL.IDX PT, R4, R5, 0x3, 0x181f ;  /* 0x00781f0005047f89 */ /* 0x0044e800000e0000 */
[----:B-1----:R2:W1:Y:S02]  /*162a0*/  SHFL.IDX PT, R0, R14, 0x3, 0x181f ;  /* 0x00781f000e007f89 */ /* 0x00246400000e0000 */
.L_x_367:
[----:B------:R-:W-:-:S04]  /*162b0*/  IADD3 R2, R13, 0x60, RZ ;  /* 0x000000600d027810 */ /* 0x000fc80007ffe0ff */
        /* <DEDUP_REMOVED lines=9> */
[----:B---3--:R-:W-:Y:S02]  /*16350*/  @!P3 LEA.HI.X R11, R134, R4, R135, 0x1, P4 ;  /* 0x00000004860bb211 */ /* 0x008fe400020f0c87 */
        /* <DEDUP_REMOVED lines=8> */
.L_x_294:
[----:B------:R-:W-:Y:S05]  /*163e0*/  BSYNC B1 ;  /* 0x0000000000017941 */ /* 0x000fea0003800000 */
.L_x_278:
[----:B-1--4-:R-:W4:Y:S02]  /*163f0*/  LDL R0, [R1+0x44] ;  /* 0x0000440001007983 */ /* 0x012f240000100800 */
[----:B----4-:R-:W-:-:S13]  /*16400*/  ISETP.NE.AND P0, PT, R0, RZ, PT ;  /* 0x000000ff0000720c */ /* 0x010fda0003f05270 */
[----:B------:R-:W-:Y:S01]  /*16410*/  @P0 WARPSYNC 0xffffffff ;  /* 0xffffffff00000948 */ /* 0x000fe20003800000 */
[----:B------:R-:W-:Y:S06]  /*16420*/  @P0 BAR.SYNC.DEFER_BLOCKING 0x5, 0x100 ;  /* 0x0144000000000b1d */ /* 0x000fec0000010000 */
[----:B------:R-:W1:Y:S04]  /*16430*/  @P0 LDS.128 R228, [0x20080] ;  /* 0x02008000ffe40984 */ /* 0x000e680000000c00 */
[----:B------:R-:W-:Y:S06]  /*16440*/  @P0 BAR.ARV 0x4, 0x100 ;  /* 0x0104000000000b1d */ /* 0x000fec0000002000 */
[----:B------:R-:W-:Y:S05]  /*16450*/  @P0 BRA `(.L_x_315) ;  /* 0x00000af000000947 */ /* 0x000fea0003800000 */
[----:B------:R-:W4:Y:S01]  /*16460*/  S2R R0, SR_TID.X ;  /* 0x0000000000007919 */ /* 0x000f220000002100 */
[----:B------:R-:W-:Y:S01]  /*16470*/  IMAD.MOV.U32 R8, RZ, RZ, RZ ;  /* 0x000000ffff087224 */ /* 0x000fe200078e00ff */
[----:B---34-:R-:W-:-:S04]  /*16480*/  LOP3.LUT R13, R0, 0x1f, RZ, 0xc0, !PT ;  /* 0x0000001f000d7812 */ /* 0x018fc800078ec0ff */
[----:B------:R-:W-:Y:S01]  /*16490*/  ISETP.NE.AND P6, PT, R13, 0x1f, PT ;  /* 0x0000001f0d00780c */ /* 0x000fe20003fc5270 */
[----:B------:R-:W-:Y:S10]  /*164a0*/  BRA.DIV ~URZ, `(.L_x_316) ;  /* 0x000020227f007947 */ /* 0x000ff4000b800000 */
[----:B------:R3:W4:Y:S02]  /*164b0*/  SHFL.IDX PT, R9, R92, RZ, 0x1f ;  /* 0x00001fff5c097589 */ /* 0x00072400000e0000 */
.L_x_368:
[----:B------:R-:W-:Y:S05]  /*164c0*/  BRA.DIV ~URZ, `(.L_x_317) ;  /* 0x000020727f007947 */ /* 0x000fea000b800000 */
[----:B------:R3:W4:Y:S02]  /*164d0*/  SHFL.IDX PT, R6, R92, 0x1, 0x1f ;  /* 0x00201f005c067f89 */ /* 0x00072400000e0000 */
.L_x_369:
[----:B-1----:R-:W-:Y:S02]  /*164e0*/  IMAD.IADD R0, R231, 0x1, R13 ;  /* 0x00000001e7007824 */ /* 0x002fe400078e020d */
[----:B------:R-:W-:-:S03]  /*164f0*/  IMAD.MOV.U32 R7, RZ, RZ, RZ ;  /* 0x000000ffff077224 */ /* 0x000fc600078e00ff */
[----:B------:R-:W-:-:S13]  /*16500*/  ISETP.GE.OR P0, PT, R0, c[0x0][0x53c], !P6 ;  /* 0x00014f0000007a0c */ /* 0x000fda0007706670 */
[----:B------:R-:W-:Y:S01]  /*16510*/  @!P0 MOV R2, 0x4 ;  /* 0x0000000400028802 */ /* 0x000fe20000000f00 */
[----:B--2---:R-:W-:-:S04]  /*16520*/  @!P0 IMAD.MOV.U32 R4, RZ, RZ, 0x4 ;  /* 0x00000004ff048424 */ /* 0x004fc800078e00ff */
[----:B------:R-:W-:-:S04]  /*16530*/  @!P0 IMAD.WIDE R4, R0, R4, c[0x0][0x580] ;  /* 0x0001600000048625 */ /* 0x000fc800078e0204 */
[----:B------:R-:W-:Y:S01]  /*16540*/  @!P0 IMAD.WIDE R2, R0, R2, c[0x0][0x578] ;  /* 0x00015e0000028625 */ /* 0x000fe200078e0202 */
[----:B------:R-:W2:Y:S04]  /*16550*/  @!P0 LDG.E R7, [R4.64] ;  /* 0x0000000804078981 */ /* 0x000ea8000c1e1900 */
[----:B------:R-:W2:Y:S01]  /*16560*/  @!P0 LDG.E R8, [R2.64] ;  /* 0x0000000802088981 */ /* 0x000ea2000c1e1900 */
[C---:B------:R-:W-:Y:S02]  /*16570*/  ISETP.GE.U32.AND P4, PT, R13.reuse, 0x10, PT ;  /* 0x000000100d00780c */ /* 0x040fe40003f86070 */
[C---:B------:R-:W-:Y:S02]  /*16580*/  ISETP.GE.U32.AND P3, PT, R13.reuse, 0x8, PT ;  /* 0x000000080d00780c */ /* 0x040fe40003f66070 */
[----:B------:R-:W-:-:S02]  /*16590*/  ISETP.GE.U32.AND P2, PT, R13, 0x4, PT ;  /* 0x000000040d00780c */ /* 0x000fc40003f46070 */
[C---:B------:R-:W-:Y:S02]  /*165a0*/  ISETP.GE.U32.AND P1, PT, R13.reuse, 0x2, PT ;  /* 0x000000020d00780c */ /* 0x040fe40003f26070 */
[----:B------:R-:W-:Y:S02]  /*165b0*/  ISETP.NE.AND P5, PT, R13, RZ, PT ;  /* 0x000000ff0d00720c */ /* 0x000fe40003fa5270 */
[----:B------:R-:W-:Y:S01]  /*165c0*/  MOV R11, RZ ;  /* 0x000000ff000b7202 */ /* 0x000fe20000000f00 */
[----:B--2---:R-:W-:Y:S01]  /*165d0*/  IMAD R0, R8, R7, RZ ;  /* 0x0000000708007224 */ /* 0x004fe200078e02ff */
[----:B------:R-:W-:Y:S07]  /*165e0*/  BRA.DIV ~URZ, `(.L_x_318) ;  /* 0x00001fc27f007947 */ /* 0x000fee000b800000 */
[----:B------:R1:W2:Y:S02]  /*165f0*/  SHFL.UP PT, R4, R0, 0x1, RZ ;  /* 0x0420000000047989 */ /* 0x0002a400000e00ff */
.L_x_370:
        /* <DEDUP_REMOVED lines=16> */
.L_x_371:
[----:B--2---:R-:W-:Y:S01]  /*16700*/  IMAD R0, R0, c[0x0][0x538], RZ ;  /* 0x00014e0000007a24 */ /* 0x004fe200078e02ff */
[----:B------:R-:W-:Y:S04]  /*16710*/  BSSY B1, `(.L_x_320) ;  /* 0x000007e000017945 */ /* 0x000fe80003800000 */
[----:B----4-:R-:W-:-:S04]  /*16720*/  IADD3 R6, R0, R6, RZ ;  /* 0x0000000600067210 */ /* 0x010fc80007ffe0ff */
[----:B------:R-:W-:-:S13]  /*16730*/  ISETP.GT.AND P0, PT, R6, R9, PT ;  /* 0x000000090600720c */ /* 0x000fda0003f04270 */
[----:B------:R-:W-:Y:S05]  /*16740*/  @P0 BRA `(.L_x_321) ;  /* 0x0000025000000947 */ /* 0x000fea0003800000 */
.L_x_325:
        /* <DEDUP_REMOVED lines=8> */
[----:B-1----:R-:W-:Y:S01]  /*167d0*/  @!P0 MOV R4, 0x4 ;  /* 0x0000000400048802 */ /* 0x002fe20000000f00 */
        /* <DEDUP_REMOVED lines=8> */
.L_x_372:
        /* <DEDUP_REMOVED lines=16> */
.L_x_373:
[----:B--2---:R-:W-:-:S05]  /*16960*/  IMAD R0, R0, c[0x0][0x538], RZ ;  /* 0x00014e0000007a24 */ /* 0x004fca00078e02ff */
[----:B------:R-:W-:-:S04]  /*16970*/  IADD3 R6, R0, R6, RZ ;  /* 0x0000000600067210 */ /* 0x000fc80007ffe0ff */
[----:B------:R-:W-:-:S13]  /*16980*/  ISETP.GT.AND P0, PT, R6, R9, PT ;  /* 0x000000090600720c */ /* 0x000fda0003f04270 */
[----:B-1-3--:R-:W-:Y:S05]  /*16990*/  @!P0 BRA `(.L_x_325) ;  /* 0xfffffdb000008947 */ /* 0x00afea000383ffff */
.L_x_321:
[----:B------:R-:W-:-:S05]  /*169a0*/  IADD3 R6, -R0, R6, RZ ;  /* 0x0000000600067210 */ /* 0x000fca0007ffe1ff */
[----:B------:R-:W-:-:S05]  /*169b0*/  IMAD R0, R4, c[0x0][0x538], R6 ;  /* 0x00014e0004007a24 */ /* 0x000fca00078e0206 */
[----:B------:R-:W-:Y:S01]  /*169c0*/  ISETP.GT.AND P0, PT, R0, R9, PT ;  /* 0x000000090000720c */ /* 0x000fe20003f04270 */
[----:B------:R-:W-:-:S12]  /*169d0*/  BRA.DIV ~URZ, `(.L_x_326) ;  /* 0x00001fc27f007947 */ /* 0x000fd8000b800000 */
[----:B------:R-:W-:-:S04]  /*169e0*/  VOTE.ANY R0, PT, !P0 ;  /* 0x0000000000007806 */ /* 0x000fc800040e0100 */
.L_x_374:
[----:B------:R2:W4:Y:S01]  /*169f0*/  POPC R10, R0 ;  /* 0x00000000000a7309 */ /* 0x0005220000000000 */
[----:B------:R-:W-:Y:S05]  /*16a00*/  BRA.DIV ~URZ, `(.L_x_327) ;  /* 0x00001fd27f007947 */ /* 0x000fea000b800000 */
[----:B----4-:R4:W1:Y:S04]  /*16a10*/  SHFL.IDX PT, R7, R7, R10, 0x1f ;  /* 0x00001f0a07077589 */ /* 0x01086800000e0000 */
[----:B------:R4:W2:Y:S02]  /*16a20*/  SHFL.IDX PT, R5, R8, R10, 0x1f ;  /* 0x00001f0a08057589 */ /* 0x0008a400000e0000 */
.L_x_375:
[----:B------:R-:W-:Y:S01]  /*16a30*/  ISETP.NE.AND P0, PT, R0, RZ, PT ;  /* 0x000000ff0000720c */ /* 0x000fe20003f05270 */
[----:B------:R-:W-:-:S12]  /*16a40*/  BSSY B0, `(.L_x_328) ;  /* 0x0000005000007945 */ /* 0x000fd80003800000 */
[----:B------:R-:W-:Y:S05]  /*16a50*/  @!P0 BRA `(.L_x_329) ;  /* 0x0000003000008947 */ /* 0x000fea0003800000 */
[----:B--2---:R-:W-:Y:S01]  /*16a60*/  IADD3 R0, R10, -0x1, RZ ;  /* 0xffffffff0a007810 */ /* 0x004fe20007ffe0ff */
[----:B------:R-:W-:Y:S05]  /*16a70*/  BRA.DIV ~URZ, `(.L_x_330) ;  /* 0x000020327f007947 */ /* 0x000fea000b800000 */
[----:B------:R2:W3:Y:S02]  /*16a80*/  SHFL.IDX PT, R11, R4, R0, 0x1f ;  /* 0x00001f00040b7589 */ /* 0x0004e400000e0000 */
.L_x_329:
[----:B------:R-:W-:Y:S05]  /*16a90*/  BSYNC B0 ;  /* 0x0000000000007941 */ /* 0x000fea0003800000 */
.L_x_328:
[----:B-12---:R-:W-:Y:S01]  /*16aa0*/  IABS R4, R7 ;  /* 0x0000000700047213 */ /* 0x006fe20000000000 */
[----:B---3--:R-:W-:Y:S02]  /*16ab0*/  IMAD R228, R11, c[0x0][0x538], R6 ;  /* 0x00014e000be47a24 */ /* 0x008fe400078e0206 */
[----:B------:R-:W-:Y:S01]  /*16ac0*/  IMAD.IADD R231, R10, 0x1, R231 ;  /* 0x000000010ae77824 */ /* 0x000fe200078e02e7 */
[----:B------:R-:W1:Y:S01]  /*16ad0*/  I2F.RP R2, R4 ;  /* 0x0000000400027306 */ /* 0x000e620000209400 */
[----:B----4-:R-:W-:-:S07]  /*16ae0*/  IMAD.IADD R8, R9, 0x1, -R228 ;  /* 0x0000000109087824 */ /* 0x010fce00078e0ae4 */
[----:B-1----:R-:W1:Y:S02]  /*16af0*/  MUFU.RCP R2, R2 ;  /* 0x0000000200027308 */ /* 0x002e640000001000 */
[----:B-1----:R-:W-:-:S06]  /*16b00*/  IADD3 R2, R2, 0xffffffe, RZ ;  /* 0x0ffffffe02027810 */ /* 0x002fcc0007ffe0ff */
[----:B------:R1:W2:Y:S02]  /*16b10*/  F2I.FTZ.U32.TRUNC.NTZ R3, R2 ;  /* 0x0000000200037305 */ /* 0x0002a4000021f000 */
[----:B-1----:R-:W-:Y:S01]  /*16b20*/  IABS R2, R5 ;  /* 0x0000000500027213 */ /* 0x002fe20000000000 */
[----:B--2---:R-:W-:-:S03]  /*16b30*/  IMAD.MOV R0, RZ, RZ, -R3 ;  /* 0x000000ffff007224 */ /* 0x004fc600078e0a03 */
[----:B------:R-:W-:Y:S01]  /*16b40*/  MOV R6, R2 ;  /* 0x0000000200067202 */ /* 0x000fe20000000f00 */
[----:B------:R-:W-:Y:S01]  /*16b50*/  IMAD.MOV.U32 R11, RZ, RZ, R0 ;  /* 0x000000ffff0b7224 */ /* 0x000fe200078e0000 */
[----:B------:R-:W-:Y:S01]  /*16b60*/  IABS R0, R7 ;  /* 0x0000000700007213 */ /* 0x000fe20000000000 */
[----:B------:R-:W-:Y:S01]  /*16b70*/  IMAD.MOV.U32 R2, RZ, RZ, RZ ;  /* 0x000000ffff027224 */ /* 0x000fe200078e00ff */
[----:B------:R-:W1:Y:S01]  /*16b80*/  I2F.RP R12, R6 ;  /* 0x00000006000c7306 */ /* 0x000e620000209400 */
[----:B------:R-:W-:Y:S01]  /*16b90*/  IMAD R9, R11, R4, RZ ;  /* 0x000000040b097224 */ /* 0x000fe200078e02ff */
[----:B------:R-:W-:Y:S01]  /*16ba0*/  IABS R11, R8 ;  /* 0x00000008000b7213 */ /* 0x000fe20000000000 */
[----:B------:R-:W-:Y:S02]  /*16bb0*/  IMAD.MOV R0, RZ, RZ, -R0 ;  /* 0x000000ffff007224 */ /* 0x000fe400078e0a00 */
[----:B------:R-:W-:-:S03]  /*16bc0*/  IMAD.HI.U32 R9, R3, R9, R2 ;  /* 0x0000000903097227 */ /* 0x000fc600078e0002 */
[----:B------:R-:W-:Y:S01]  /*16bd0*/  MOV R3, R0 ;  /* 0x0000000000037202 */ /* 0x000fe20000000f00 */
[----:B------:R-:W-:-:S04]  /*16be0*/  IMAD.MOV.U32 R2, RZ, RZ, R11 ;  /* 0x000000ffff027224 */ /* 0x000fc800078e000b */
[----:B------:R-:W-:-:S04]  /*16bf0*/  IMAD.HI.U32 R0, R9, R2, RZ ;  /* 0x0000000209007227 */ /* 0x000fc800078e00ff */
[----:B------:R-:W-:Y:S02]  /*16c00*/  IMAD R2, R0, R3, R2 ;  /* 0x0000000300027224 */ /* 0x000fe400078e0202 */
[----:B-1----:R-:W1:Y:S03]  /*16c10*/  MUFU.RCP R3, R12 ;  /* 0x0000000c00037308 */ /* 0x002e660000001000 */
        /* <DEDUP_REMOVED lines=9> */
[----:B------:R-:W-:Y:S01]  /*16cb0*/  @P2 IADD3 R0, R0, 0x1, RZ ;  /* 0x0000000100002810 */ /* 0x000fe20007ffe0ff */
[----:B-1----:R-:W-:-:S05]  /*16cc0*/  IMAD.MOV R2, RZ, RZ, -R3 ;  /* 0x000000ffff027224 */ /* 0x002fca00078e0a03 */
[----:B------:R-:W-:Y:S01]  /*16cd0*/  @!P1 IMAD.MOV R0, RZ, RZ, -R0 ;  /* 0x000000ffff009224 */ /* 0x000fe200078e0a00 */
[----:B------:R-:W-:Y:S02]  /*16ce0*/  MOV R4, R2 ;  /* 0x0000000200047202 */ /* 0x000fe40000000f00 */
[----:B------:R-:W-:Y:S02]  /*16cf0*/  IABS R2, R5 ;  /* 0x0000000500027213 */ /* 0x000fe40000000000 */
[----:B------:R-:W-:Y:S01]  /*16d00*/  @!P0 LOP3.LUT R0, RZ, R7, RZ, 0x33, !PT ;  /* 0x00000007ff008212 */ /* 0x000fe200078e33ff */
[----:B------:R-:W-:Y:S02]  /*16d10*/  IMAD R4, R4, R6, RZ ;  /* 0x0000000604047224 */ /* 0x000fe400078e02ff */
[----:B------:R-:W-:Y:S01]  /*16d20*/  IMAD.MOV R9, RZ, RZ, -R2 ;  /* 0x000000ffff097224 */ /* 0x000fe200078e0a02 */
[----:B------:R-:W-:Y:S01]  /*16d30*/  IABS R11, R0 ;  /* 0x00000000000b7213 */ /* 0x000fe20000000000 */
[----:B------:R-:W-:-:S02]  /*16d40*/  IMAD.MOV.U32 R2, RZ, RZ, RZ ;  /* 0x000000ffff027224 */ /* 0x000fc400078e00ff */
[----:B------:R-:W-:Y:S02]  /*16d50*/  IMAD R7, R0, R7, RZ ;  /* 0x0000000700077224 */ /* 0x000fe400078e02ff */
[----:B------:R-:W-:Y:S01]  /*16d60*/  IMAD.HI.U32 R2, R3, R4, R2 ;  /* 0x0000000403027227 */ /* 0x000fe200078e0002 */
[----:B------:R-:W-:Y:S02]  /*16d70*/  MOV R4, R9 ;  /* 0x0000000900047202 */ /* 0x000fe40000000f00 */
[----:B------:R-:W-:Y:S01]  /*16d80*/  IADD3 R229, R8, -R7, RZ ;  /* 0x8000000708e57210 */ /* 0x000fe20007ffe0ff */
[----:B------:R-:W-:-:S04]  /*16d90*/  IMAD.MOV.U32 R3, RZ, RZ, R11 ;  /* 0x000000ffff037224 */ /* 0x000fc800078e000b */
        /* <DEDUP_REMOVED lines=11> */
[----:B------:R-:W-:-:S04]  /*16e50*/  @!P0 LOP3.LUT R2, RZ, R5, RZ, 0x33, !PT ;  /* 0x00000005ff028212 */ /* 0x000fc800078e33ff */
[----:B------:R-:W-:Y:S01]  /*16e60*/  IADD3 R3, -R2, RZ, RZ ;  /* 0x000000ff02037210 */ /* 0x000fe20007ffe1ff */
[----:B------:R-:W-:-:S04]  /*16e70*/  IMAD R2, R5, 0x1000000, R2 ;  /* 0x0100000005027824 */ /* 0x000fc800078e0202 */
[----:B------:R-:W-:-:S04]  /*16e80*/  IMAD R0, R5, R3, R0 ;  /* 0x0000000305007224 */ /* 0x000fc800078e0200 */
[----:B------:R-:W-:Y:S01]  /*16e90*/  IMAD R230, R0, 0x10000, R2 ;  /* 0x0001000000e67824 */ /* 0x000fe200078e0202 */
[----:B------:R-:W-:Y:S05]  /*16ea0*/  BRA `(.L_x_331) ;  /* 0x0000004000007947 */ /* 0x000fea0003800000 */
.L_x_322:
[----:B------:R-:W-:Y:S01]  /*16eb0*/  IMAD.MOV.U32 R228, RZ, RZ, R9 ;  /* 0x000000ffffe47224 */ /* 0x000fe200078e0009 */
[----:B------:R-:W-:Y:S01]  /*16ec0*/  MOV R230, RZ ;  /* 0x000000ff00e67202 */ /* 0x000fe20000000f00 */
[----:B------:R-:W-:Y:S01]  /*16ed0*/  IMAD.MOV.U32 R229, RZ, RZ, RZ ;  /* 0x000000ffffe57224 */ /* 0x000fe200078e00ff */
[----:B------:R-:W-:Y:S02]  /*16ee0*/  MOV R231, c[0x0][0x53c] ;  /* 0x00014f0000e77a02 */ /* 0x000fe40000000f00 */
.L_x_331:
[----:B------:R-:W-:Y:S05]  /*16ef0*/  BSYNC B1 ;  /* 0x0000000000017941 */ /* 0x000fea0003800000 */
.L_x_320:
[----:B------:R-:W-:Y:S01]  /*16f00*/  WARPSYNC 0xffffffff ;  /* 0xffffffff00007948 */ /* 0x000fe20003800000 */
[----:B------:R-:W-:Y:S01]  /*16f10*/  BAR.SYNC.DEFER_BLOCKING 0x4, 0x100 ;  /* 0x0104000000007b1d */ /* 0x000fe20000010000 */
[----:B------:R-:W-:-:S13]  /*16f20*/  ISETP.NE.AND P0, PT, R13, RZ, PT ;  /* 0x000000ff0d00720c */ /* 0x000fda0003f05270 */
[----:B------:R2:W-:Y:S04]  /*16f30*/  @!P0 STS.128 [0x20080], R228 ;  /* 0x020080e4ff008388 */ /* 0x0005e80000000c00 */
[----:B------:R-:W-:Y:S06]  /*16f40*/  BAR.ARV 0x5, 0x100 ;  /* 0x0144000000007b1d */ /* 0x000fec0000002000 */
.L_x_315:
[----:B-1----:R-:W-:-:S13]  /*16f50*/  ISETP.GE.AND P0, PT, R231, c[0x0][0x53c], PT ;  /* 0x00014f00e7007a0c */ /* 0x002fda0003f06270 */
[----:B--23--:R-:W-:Y:S01]  /*16f60*/  @P0 CALL.REL.NOINC `(.L_x_332) ;  /* 0x0000001000000944 */ /* 0x00cfe20003c00000 */
[----:B------:R-:W-:Y:S05]  /*16f70*/  BRA `(.L_x_333) ;  /* 0xfffeacb000007947 */ /* 0x000fea000383ffff */
.L_x_332:
[----:B------:R-:W-:Y:S05]  /*16f80*/  EXIT ;  /* 0x000000000000794d */ /* 0x000fea0003800000 */
.L_x_160:
[----:B------:R-:W-:Y:S01]  /*16f90*/  IMAD.MOV.U32 R0, RZ, RZ, R5 ;  /* 0x000000ffff007224 */ /* 0x000fe200078e0005 */
[----:B------:R-:W-:Y:S02]  /*16fa0*/  MOV R3, 0x1 ;  /* 0x0000000100037802 */ /* 0x000fe40000000f00 */
[----:B------:R-:W-:Y:S02]  /*16fb0*/  MOV R2, 0x16fd0 ;  /* 0x00016fd000027802 */ /* 0x000fe40000000f00 */
[----:B--2---:R-:W-:Y:S05]  /*16fc0*/  CALL.REL.NOINC `($__internal_6_$__cuda_sm70_shflsync_up_p) ;  /* 0x00001c2000007944 */ /* 0x004fea0003c00000 */
[----:B------:R-:W-:Y:S01]  /*16fd0*/  MOV R0, R4 ;  /* 0x0000000400007202 */ /* 0x000fe20000000f00 */
[----:B------:R-:W-:Y:S05]  /*16fe0*/  BRA `(.L_x_334) ;  /* 0xfffe946000007947 */ /* 0x000fea000383ffff */
.L_x_161:
[----:B------:R-:W-:Y:S01]  /*16ff0*/  IMAD.MOV.U32 R0, RZ, RZ, R5 ;  /* 0x000000ffff007224 */ /* 0x000fe200078e0005 */
[----:B------:R-:W-:Y:S02]  /*17000*/  MOV R3, 0x2 ;  /* 0x0000000200037802 */ /* 0x000fe40000000f00 */
[----:B------:R-:W-:Y:S02]  /*17010*/  MOV R2, 0x17030 ;  /* 0x0001703000027802 */ /* 0x000fe40000000f00 */
[----:B--2---:R-:W-:Y:S05]  /*17020*/  CALL.REL.NOINC `($__internal_6_$__cuda_sm70_shflsync_up_p) ;  /* 0x00001bc000007944 */ /* 0x004fea0003c00000 */
[----:B------:R-:W-:Y:S01]  /*17030*/  SEL R4, R4, RZ, P4 ;  /* 0x000000ff04047207 */ /* 0x000fe20002000000 */
[----:B------:R-:W-:Y:S01]  /*17040*/  IMAD.MOV.U32 R3, RZ, RZ, 0x4 ;  /* 0x00000004ff037424 */ /* 0x000fe200078e00ff */
[----:B------:R-:W-:-:S03]  /*17050*/  MOV R2, 0x17080 ;  /* 0x0001708000027802 */ /* 0x000fc60000000f00 */
[----:B------:R-:W-:Y:S02]  /*17060*/  IMAD.IADD R0, R5, 0x1, R4 ;  /* 0x0000000105007824 */ /* 0x000fe400078e0204 */
[----:B------:R-:W-:Y:S05]  /*17070*/  CALL.REL.NOINC `($__internal_6_$__cuda_sm70_shflsync_up_p) ;  /* 0x00001b7000007944 */ /* 0x000fea0003c00000 */
        /* <DEDUP_REMOVED lines=12> */
[----:B------:R-:W-:Y:S02]  /*17140*/  MOV R179, 0x1f ;  /* 0x0000001f00b37802 */ /* 0x000fe40000000f00 */
[----:B------:R-:W-:Y:S01]  /*17150*/  MOV R2, 0x17190 ;  /* 0x0001719000027802 */ /* 0x000fe20000000f00 */
[----:B------:R-:W-:-:S04]  /*17160*/  IMAD.IADD R4, R0, 0x1, R4 ;  /* 0x0000000100047824 */ /* 0x000fc800078e0204 */
[----:B------:R-:W-:Y:S02]  /*17170*/  IMAD.MOV.U32 R3, RZ, RZ, R4 ;  /* 0x000000ffff037224 */ /* 0x000fe400078e0004 */
[----:B------:R-:W-:Y:S05]  /*17180*/  CALL.REL.NOINC `($__internal_5_$__cuda_sm70_shflsync_idx_p) ;  /* 0x000019f000007944 */ /* 0x000fea0003c00000 */
[----:B-----5:R-:W-:Y:S01]  /*17190*/  MOV R0, R179 ;  /* 0x000000b300007202 */ /* 0x020fe20000000f00 */
[----:B-1----:R-:W-:Y:S05]  /*171a0*/  BRA `(.L_x_335) ;  /* 0xfffe93a000007947 */ /* 0x002fea000383ffff */
.L_x_163:
[----:B------:R-:W-:Y:S02]  /*171b0*/  SEL R0, RZ, 0x1, P0 ;  /* 0x00000001ff007807 */ /* 0x000fe40000000000 */
[----:B------:R-:W-:Y:S02]  /*171c0*/  MOV R2, 0x171e0 ;  /* 0x000171e000027802 */ /* 0x000fe40000000f00 */
[----:B--2---:R-:W-:Y:S05]  /*171d0*/  CALL.REL.NOINC `($__internal_7_$__cuda_sm70_votesync_ballot) ;  /* 0x00001a7000007944 */ /* 0x004fea0003c00000 */
[----:B------:R-:W-:Y:S05]  /*171e0*/  BRA `(.L_x_336) ;  /* 0xfffe93f000007947 */ /* 0x000fea000383ffff */
.L_x_164:
[----:B------:R-:W-:Y:S01]  /*171f0*/  IMAD.MOV.U32 R3, RZ, RZ, R8 ;  /* 0x000000ffff037224 */ /* 0x000fe200078e0008 */
[----:B---3--:R-:W-:Y:S01]  /*17200*/  MOV R202, R13 ;  /* 0x0000000d00ca7202 */ /* 0x008fe20000000f00 */
[----:B------:R-:W-:Y:S01]  /*17210*/  IMAD.MOV.U32 R179, RZ, RZ, 0x1f ;  /* 0x0000001fffb37424 */ /* 0x000fe200078e00ff */
[----:B------:R-:W-:Y:S02]  /*17220*/  MOV R2, 0x17240 ;  /* 0x0001724000027802 */ /* 0x000fe40000000f00 */
[----:B-12---:R-:W-:Y:S05]  /*17230*/  CALL.REL.NOINC `($__internal_5_$__cuda_sm70_shflsync_idx_p) ;  /* 0x0000194000007944 */ /* 0x006fea0003c00000 */
[----:B------:R-:W-:Y:S01]  /*17240*/  IMAD.MOV.U32 R11, RZ, RZ, R179 ;  /* 0x000000ffff0b7224 */ /* 0x000fe200078e00b3 */
[----:B------:R-:W-:Y:S01]  /*17250*/  MOV R3, R7 ;  /* 0x0000000700037202 */ /* 0x000fe20000000f00 */
[----:B------:R-:W-:Y:S01]  /*17260*/  IMAD.MOV.U32 R6, RZ, RZ, RZ ;  /* 0x000000ffff067224 */ /* 0x000fe200078e00ff */
[----:B------:R-:W-:Y:S01]  /*17270*/  MOV R202, R13 ;  /* 0x0000000d00ca7202 */ /* 0x000fe20000000f00 */
[----:B------:R-:W-:Y:S01]  /*17280*/  IMAD.MOV.U32 R179, RZ, RZ, 0x1f ;  /* 0x0000001fffb37424 */ /* 0x000fe200078e00ff */
[----:B------:R-:W-:-:S02]  /*17290*/  MOV R2, 0x172b0 ;  /* 0x000172b000027802 */ /* 0x000fc40000000f00 */
[----:B-1---5:R-:W-:Y:S05]  /*172a0*/  CALL.REL.NOINC `($__internal_5_$__cuda_sm70_shflsync_idx_p) ;  /* 0x000018d000007944 */ /* 0x022fea0003c00000 */
[----:B------:R-:W-:Y:S01]  /*172b0*/  MOV R10, R179 ;  /* 0x000000b3000a7202 */ /* 0x000fe20000000f00 */
[----:B-1---5:R-:W-:Y:S05]  /*172c0*/  BRA `(.L_x_337) ;  /* 0xfffe936000007947 */ /* 0x022fea000383ffff */
.L_x_167:
[----:B------:R-:W-:Y:S01]  /*172d0*/  IMAD.MOV.U32 R3, RZ, RZ, R4 ;  /* 0x000000ffff037224 */ /* 0x000fe200078e0004 */
[----:B------:R-:W-:-:S02]  /*172e0*/  MOV R179, 0x1f ;  /* 0x0000001f00b37802 */ /* 0x000fc40000000f00 */
[----:B------:R-:W-:Y:S02]  /*172f0*/  MOV R2, 0x17310 ;  /* 0x0001731000027802 */ /* 0x000fe40000000f00 */
[----:B-1234-:R-:W-:Y:S05]  /*17300*/  CALL.REL.NOINC `($__internal_5_$__cuda_sm70_shflsync_idx_p) ;  /* 0x0000187000007944 */ /* 0x01efea0003c00000 */
[----:B------:R-:W-:Y:S01]  /*17310*/  MOV R6, R179 ;  /* 0x000000b300067202 */ /* 0x000fe20000000f00 */
[----:B-1---5:R-:W-:Y:S05]  /*17320*/  BRA `(.L_x_166) ;  /* 0xfffe936000007947 */ /* 0x022fea000383ffff */
.L_x_197:
[----:B------:R-:W-:Y:S01]  /*17330*/  IMAD.MOV.U32 R3, RZ, RZ, R5 ;  /* 0x000000ffff037224 */ /* 0x000fe200078e0005 */
[----:B------:R-:W-:Y:S01]  /*17340*/  MOV R202, RZ ;  /* 0x000000ff00ca7202 */ /* 0x000fe20000000f00 */
[----:B------:R-:W-:Y:S01]  /*17350*/  IMAD.MOV.U32 R179, RZ, RZ, 0x181f ;  /* 0x0000181fffb37424 */ /* 0x000fe200078e00ff */
[----:B------:R-:W-:Y:S02]  /*17360*/  MOV R2, 0x17380 ;  /* 0x0001738000027802 */ /* 0x000fe40000000f00 */
[----:B-----5:R-:W-:Y:S05]  /*17370*/  CALL.REL.NOINC `($__internal_5_$__cuda_sm70_shflsync_idx_p) ;  /* 0x0000180000007944 */ /* 0x020fea0003c00000 */
[----:B------:R-:W-:Y:S01]  /*17380*/  MOV R4, R179 ;  /* 0x000000b300047202 */ /* 0x000fe20000000f00 */
[----:B-1---5:R-:W-:Y:S05]  /*17390*/  BRA `(.L_x_338) ;  /* 0xfffef41000007947 */ /* 0x022fea000383ffff */
.L_x_198:
[----:B------:R-:W-:Y:S01]  /*173a0*/  IMAD.MOV.U32 R3, RZ, RZ, R13 ;  /* 0x000000ffff037224 */ /* 0x000fe200078e000d */
[----:B------:R-:W-:Y:S01]  /*173b0*/  MOV R202, RZ ;  /* 0x000000ff00ca7202 */ /* 0x000fe20000000f00 */
[----:B------:R-:W-:Y:S01]  /*173c0*/  IMAD.MOV.U32 R179, RZ, RZ, 0x181f ;  /* 0x0000181fffb37424 */ /* 0x000fe200078e00ff */
[----:B------:R-:W-:Y:S02]  /*173d0*/  MOV R2, 0x173f0 ;  /* 0x000173f000027802 */ /* 0x000fe40000000f00 */
[----:B-12--5:R-:W-:Y:S05]  /*173e0*/  CALL.REL.NOINC `($__internal_5_$__cuda_sm70_shflsync_idx_p) ;  /* 0x0000179000007944 */ /* 0x026fea0003c00000 */
[----:B-----5:R-:W-:Y:S01]  /*173f0*/  MOV R0, R179 ;  /* 0x000000b300007202 */ /* 0x020fe20000000f00 */
[----:B-1----:R-:W-:Y:S05]  /*17400*/  BRA `(.L_x_339) ;  /* 0xfffef3c000007947 */ /* 0x002fea000383ffff */
.L_x_201:
[----:B--2---:R-:W-:Y:S01]  /*17410*/  IMAD.MOV.U32 R3, RZ, RZ, R5 ;  /* 0x000000ffff037224 */ /* 0x004fe200078e0005 */
[----:B------:R-:W-:Y:S01]  /*17420*/  MOV R202, 0x1 ;  /* 0x0000000100ca7802 */ /* 0x000fe20000000f00 */
[----:B------:R-:W-:Y:S01]  /*17430*/  IMAD.MOV.U32 R179, RZ, RZ, 0x181f ;  /* 0x0000181fffb37424 */ /* 0x000fe200078e00ff */
[----:B------:R-:W-:-:S02]  /*17440*/  MOV R2, 0x17460 ;  /* 0x0001746000027802 */ /* 0x000fc40000000f00 */
[----:B-1-345:R-:W-:Y:S05]  /*17450*/  CALL.REL.NOINC `($__internal_5_$__cuda_sm70_shflsync_idx_p) ;  /* 0x0000172000007944 */ /* 0x03afea0003c00000 */
[----:B------:R-:W-:Y:S01]  /*17460*/  IMAD.MOV.U32 R4, RZ, RZ, R179 ;  /* 0x000000ffff047224 */ /* 0x000fe200078e00b3 */
[----:B------:R-:W-:Y:S01]  /*17470*/  MOV R202, 0x1 ;  /* 0x0000000100ca7802 */ /* 0x000fe20000000f00 */
[----:B------:R-:W-:Y:S01]  /*17480*/  IMAD.MOV.U32 R3, RZ, RZ, R13 ;  /* 0x000000ffff037224 */ /* 0x000fe200078e000d */
[----:B------:R-:W-:-:S02]  /*17490*/  MOV R179, 0x181f ;  /* 0x0000181f00b37802 */ /* 0x000fc40000000f00 */
[----:B------:R-:W-:Y:S02]  /*174a0*/  MOV R2, 0x174c0 ;  /* 0x000174c000027802 */ /* 0x000fe40000000f00 */
[----:B-1---5:R-:W-:Y:S05]  /*174b0*/  CALL.REL.NOINC `($__internal_5_$__cuda_sm70_shflsync_idx_p) ;  /* 0x000016c000007944 */ /* 0x022fea0003c00000 */
[----:B-----5:R-:W-:Y:S01]  /*174c0*/  MOV R0, R179 ;  /* 0x000000b300007202 */ /* 0x020fe20000000f00 */
[----:B-1----:R-:W-:Y:S05]  /*174d0*/  BRA `(.L_x_340) ;  /* 0xfffef48000007947 */ /* 0x002fea000383ffff */
.L_x_204:
[----:B-1----:R-:W-:Y:S01]  /*174e0*/  IMAD.MOV.U32 R3, RZ, RZ, R5 ;  /* 0x000000ffff037224 */ /* 0x002fe200078e0005 */
[----:B------:R-:W-:Y:S01]  /*174f0*/  MOV R202, 0x2 ;  /* 0x0000000200ca7802 */ /* 0x000fe20000000f00 */
[----:B------:R-:W-:Y:S01]  /*17500*/  IMAD.MOV.U32 R179, RZ, RZ, 0x181f ;  /* 0x0000181fffb37424 */ /* 0x000fe200078e00ff */
[----:B------:R-:W-:Y:S02]  /*17510*/  MOV R2, 0x17530 ;  /* 0x0001753000027802 */ /* 0x000fe40000000f00 */
[----:B--2345:R-:W-:Y:S05]  /*17520*/  CALL.REL.NOINC `($__internal_5_$__cuda_sm70_shflsync_idx_p) ;  /* 0x0000165000007944 */ /* 0x03cfea0003c00000 */
[----:B------:R-:W-:Y:S01]  /*17530*/  MOV R4, R179 ;  /* 0x000000b300047202 */ /* 0x000fe20000000f00 */
[----:B-1---5:R-:W-:Y:S05]  /*17540*/  BRA `(.L_x_341) ;  /* 0xfffef57000007947 */ /* 0x022fea000383ffff */
.L_x_205:
[----:B------:R-:W-:Y:S01]  /*17550*/  IMAD.MOV.U32 R3, RZ, RZ, R13 ;  /* 0x000000ffff037224 */ /* 0x000fe200078e000d */
[----:B------:R-:W-:Y:S01]  /*17560*/  MOV R202, 0x2 ;  /* 0x0000000200ca7802 */ /* 0x000fe20000000f00 */
[----:B------:R-:W-:Y:S01]  /*17570*/  IMAD.MOV.U32 R179, RZ, RZ, 0x181f ;  /* 0x0000181fffb37424 */ /* 0x000fe200078e00ff */
[----:B------:R-:W-:Y:S02]  /*17580*/  MOV R2, 0x175a0 ;  /* 0x000175a000027802 */ /* 0x000fe40000000f00 */
[----:B-12345:R-:W-:Y:S05]  /*17590*/  CALL.REL.NOINC `($__internal_5_$__cuda_sm70_shflsync_idx_p) ;  /* 0x000015e000007944 */ /* 0x03efea0003c00000 */
[----:B-----5:R-:W-:Y:S01]  /*175a0*/  MOV R0, R179 ;  /* 0x000000b300007202 */ /* 0x020fe20000000f00 */
[----:B-1----:R-:W-:Y:S05]  /*175b0*/  BRA `(.L_x_342) ;  /* 0xfffef52000007947 */ /* 0x002fea000383ffff */
.L_x_208:
[----:B-1----:R-:W-:Y:S01]  /*175c0*/  IMAD.MOV.U32 R3, RZ, RZ, R5 ;  /* 0x000000ffff037224 */ /* 0x002fe200078e0005 */
[----:B------:R-:W-:Y:S01]  /*175d0*/  MOV R202, 0x3 ;  /* 0x0000000300ca7802 */ /* 0x000fe20000000f00 */
[----:B------:R-:W-:Y:S01]  /*175e0*/  IMAD.MOV.U32 R179, RZ, RZ, 0x181f ;  /* 0x0000181fffb37424 */ /* 0x000fe200078e00ff */
[----:B------:R-:W-:-:S02]  /*175f0*/  MOV R2, 0x17610 ;  /* 0x0001761000027802 */ /* 0x000fc40000000f00 */
[----:B--2345:R-:W-:Y:S05]  /*17600*/  CALL.REL.NOINC `($__internal_5_$__cuda_sm70_shflsync_idx_p) ;  /* 0x0000157000007944 */ /* 0x03cfea0003c00000 */
        /* <DEDUP_REMOVED lines=8> */
.L_x_263:
[----:B------:R-:W-:Y:S01]  /*17690*/  IMAD.MOV.U32 R3, RZ, RZ, R0 ;  /* 0x000000ffff037224 */ /* 0x000fe200078e0000 */
[----:B------:R-:W-:Y:S01]  /*176a0*/  MOV R202, RZ ;  /* 0x000000ff00ca7202 */ /* 0x000fe20000000f00 */
[----:B------:R-:W-:Y:S01]  /*176b0*/  IMAD.MOV.U32 R179, RZ, RZ, 0x181f ;  /* 0x0000181fffb37424 */ /* 0x000fe200078e00ff */
[----:B------:R-:W-:Y:S02]  /*176c0*/  MOV R2, 0x176e0 ;  /* 0x000176e000027802 */ /* 0x000fe40000000f00 */
[----:B------:R-:W-:Y:S05]  /*176d0*/  CALL.REL.NOINC `($__internal_5_$__cuda_sm70_shflsync_idx_p) ;  /* 0x000014a000007944 */ /* 0x000fea0003c00000 */
[----:B------:R-:W-:Y:S01]  /*176e0*/  MOV R4, R179 ;  /* 0x000000b300047202 */ /* 0x000fe20000000f00 */
[----:B-1---5:R-:W-:Y:S05]  /*176f0*/  BRA `(.L_x_344) ;  /* 0xffff6f2000007947 */ /* 0x022fea000383ffff */
.L_x_264:
[----:B------:R-:W-:Y:S01]  /*17700*/  IMAD.MOV.U32 R3, RZ, RZ, R5 ;  /* 0x000000ffff037224 */ /* 0x000fe200078e0005 */
[----:B------:R-:W-:Y:S01]  /*17710*/  MOV R202, RZ ;  /* 0x000000ff00ca7202 */ /* 0x000fe20000000f00 */
[----:B------:R-:W-:Y:S01]  /*17720*/  IMAD.MOV.U32 R179, RZ, RZ, 0x181f ;  /* 0x0000181fffb37424 */ /* 0x000fe200078e00ff */
[----:B------:R-:W-:Y:S02]  /*17730*/  MOV R2, 0x17750 ;  /* 0x0001775000027802 */ /* 0x000fe40000000f00 */
[----:B-12---:R-:W-:Y:S05]  /*17740*/  CALL.REL.NOINC `($__internal_5_$__cuda_sm70_shflsync_idx_p) ;  /* 0x0000143000007944 */ /* 0x006fea0003c00000 */
[----:B-----5:R-:W-:Y:S01]  /*17750*/  MOV R0, R179 ;  /* 0x000000b300007202 */ /* 0x020fe20000000f00 */
[----:B-1----:R-:W-:Y:S05]  /*17760*/  BRA `(.L_x_345) ;  /* 0xffff6ed000007947 */ /* 0x002fea000383ffff */
.L_x_265:
[----:B------:R-:W-:Y:S01]  /*17770*/  IMAD.MOV.U32 R132, RZ, RZ, R4 ;  /* 0x000000ffff847224 */ /* 0x000fe200078e0004 */
[----:B------:R-:W-:-:S02]  /*17780*/  MOV R0, 0x2 ;  /* 0x0000000200007802 */ /* 0x000fc40000000f00 */
[----:B------:R-:W-:Y:S02]  /*17790*/  MOV R2, 0x177b0 ;  /* 0x000177b000027802 */ /* 0x000fe40000000f00 */
[----:B------:R-:W-:Y:S05]  /*177a0*/  CALL.REL.NOINC `($__internal_4_$__cuda_sm70_shflsync_bfly_p) ;  /* 0x0000137000007944 */ /* 0x000fea0003c00000 */
[----:B------:R-:W-:Y:S01]  /*177b0*/  FMNMX.FTZ R4, R4, R0, !PT ;  /* 0x0000000004047209 */ /* 0x000fe20007810000 */
[----:B------:R-:W-:Y:S01]  /*177c0*/  IMAD.MOV.U32 R0, RZ, RZ, 0x1 ;  /* 0x00000001ff007424 */ /* 0x000fe200078e00ff */
[----:B------:R-:W-:-:S03]  /*177d0*/  MOV R2, 0x17800 ;  /* 0x0001780000027802 */ /* 0x000fc60000000f00 */
[----:B------:R-:W-:Y:S02]  /*177e0*/  IMAD.MOV.U32 R132, RZ, RZ, R4 ;  /* 0x000000ffff847224 */ /* 0x000fe400078e0004 */
[----:B------:R-:W-:Y:S05]  /*177f0*/  CALL.REL.NOINC `($__internal_4_$__cuda_sm70_shflsync_bfly_p) ;  /* 0x0000132000007944 */ /* 0x000fea0003c00000 */
[----:B------:R-:W-:Y:S01]  /*17800*/  FMNMX.FTZ R133, R4, R0, !PT ;  /* 0x0000000004857209 */ /* 0x000fe20007810000 */
[----:B------:R-:W-:Y:S01]  /*17810*/  IMAD.MOV.U32 R132, RZ, RZ, R5 ;  /* 0x000000ffff847224 */ /* 0x000fe200078e0005 */
[----:B------:R-:W-:Y:S01]  /*17820*/  MOV R2, 0x17850 ;  /* 0x0001785000027802 */ /* 0x000fe20000000f00 */
[----:B------:R-:W-:Y:S02]  /*17830*/  IMAD.MOV.U32 R0, RZ, RZ, 0x2 ;  /* 0x00000002ff007424 */ /* 0x000fe400078e00ff */
[----:B------:R-:W-:Y:S05]  /*17840*/  CALL.REL.NOINC `($__internal_4_$__cuda_sm70_shflsync_bfly_p) ;  /* 0x000012d000007944 */ /* 0x000fea0003c00000 */
[----:B------:R-:W-:Y:S01]  /*17850*/  FMNMX.FTZ R5, R5, R0, !PT ;  /* 0x0000000005057209 */ /* 0x000fe20007810000 */
[----:B------:R-:W-:Y:S01]  /*17860*/  IMAD.MOV.U32 R0, RZ, RZ, 0x1 ;  /* 0x00000001ff007424 */ /* 0x000fe200078e00ff */
[----:B------:R-:W-:-:S03]  /*17870*/  MOV R2, 0x178a0 ;  /* 0x000178a000027802 */ /* 0x000fc60000000f00 */
[----:B------:R-:W-:Y:S02]  /*17880*/  IMAD.MOV.U32 R132, RZ, RZ, R5 ;  /* 0x000000ffff847224 */ /* 0x000fe400078e0005 */
[----:B------:R-:W-:Y:S05]  /*17890*/  CALL.REL.NOINC `($__internal_4_$__cuda_sm70_shflsync_bfly_p) ;  /* 0x0000128000007944 */ /* 0x000fea0003c00000 */
[----:B------:R-:W-:Y:S01]  /*178a0*/  MOV R3, R0 ;  /* 0x0000000000037202 */ /* 0x000fe20000000f00 */
[----:B------:R-:W-:Y:S05]  /*178b0*/  BRA `(.L_x_346) ;  /* 0xffff718000007947 */ /* 0x000fea000383ffff */
.L_x_267:
[----:B--2---:R-:W-:Y:S01]  /*178c0*/  MOV R179, 0x181f ;  /* 0x0000181f00b37802 */ /* 0x004fe20000000f00 */
[----:B------:R-:W-:Y:S01]  /*178d0*/  IMAD.MOV.U32 R202, RZ, RZ, RZ ;  /* 0x000000ffffca7224 */ /* 0x000fe200078e00ff */
[----:B------:R-:W-:Y:S02]  /*178e0*/  MOV R2, 0x17900 ;  /* 0x0001790000027802 */ /* 0x000fe40000000f00 */
[----:B-1-34-:R-:W-:Y:S05]  /*178f0*/  CALL.REL.NOINC `($__internal_5_$__cuda_sm70_shflsync_idx_p) ;  /* 0x0000128000007944 */ /* 0x01afea0003c00000 */
[----:B------:R-:W-:Y:S01]  /*17900*/  MOV R3, R179 ;  /* 0x000000b300037202 */ /* 0x000fe20000000f00 */
[----:B-1---5:R-:W-:-:S05]  /*17910*/  BRA `(.L_x_347) ;  /* 0xffff7e6000007947 */ /* 0x022fca000383ffff */
.L_x_270:
[----:B------:R-:W-:Y:S01]  /*17920*/  MOV R202, RZ ;  /* 0x000000ff00ca7202 */ /* 0x000fe20000000f00 */
[----:B------:R-:W-:Y:S01]  /*17930*/  IMAD.MOV.U32 R3, RZ, RZ, R0 ;  /* 0x000000ffff037224 */ /* 0x000fe200078e0000 */
[----:B------:R-:W-:Y:S01]  /*17940*/  MOV R2, 0x17970 ;  /* 0x0001797000027802 */ /* 0x000fe20000000f00 */
[----:B------:R-:W-:Y:S02]  /*17950*/  IMAD.MOV.U32 R179, RZ, RZ, 0x181f ;  /* 0x0000181fffb37424 */ /* 0x000fe400078e00ff */
[----:B------:R-:W-:Y:S05]  /*17960*/  CALL.REL.NOINC `($__internal_5_$__cuda_sm70_shflsync_idx_p) ;  /* 0x0000121000007944 */ /* 0x000fea0003c00000 */
[----:B------:R-:W-:Y:S01]  /*17970*/  MOV R132, R179 ;  /* 0x000000b300847202 */ /* 0x000fe20000000f00 */
[----:B-1---5:R-:W-:-:S05]  /*17980*/  BRA `(.L_x_348) ;  /* 0xffff87e000007947 */ /* 0x022fca000383ffff */
.L_x_271:
[----:B------:R-:W-:Y:S01]  /*17990*/  MOV R202, RZ ;  /* 0x000000ff00ca7202 */ /* 0x000fe20000000f00 */
[----:B------:R-:W-:Y:S01]  /*179a0*/  IMAD.MOV.U32 R3, RZ, RZ, R133 ;  /* 0x000000ffff037224 */ /* 0x000fe200078e0085 */
[----:B------:R-:W-:Y:S01]  /*179b0*/  MOV R2, 0x179e0 ;  /* 0x000179e000027802 */ /* 0x000fe20000000f00 */
[----:B------:R-:W-:Y:S02]  /*179c0*/  IMAD.MOV.U32 R179, RZ, RZ, 0x181f ;  /* 0x0000181fffb37424 */ /* 0x000fe400078e00ff */
[----:B-12---:R-:W-:Y:S05]  /*179d0*/  CALL.REL.NOINC `($__internal_5_$__cuda_sm70_shflsync_idx_p) ;  /* 0x000011a000007944 */ /* 0x006fea0003c00000 */
[----:B-----5:R-:W-:Y:S01]  /*179e0*/  MOV R0, R179 ;  /* 0x000000b300007202 */ /* 0x020fe20000000f00 */
[----:B-1----:R-:W-:-:S05]  /*179f0*/  BRA `(.L_x_349) ;  /* 0xffff879000007947 */ /* 0x002fca000383ffff */
.L_x_272:
[----:B------:R-:W-:Y:S02]  /*17a00*/  MOV R0, 0x2 ;  /* 0x0000000200007802 */ /* 0x000fe40000000f00 */
[----:B------:R-:W-:Y:S02]  /*17a10*/  MOV R2, 0x17a30 ;  /* 0x00017a3000027802 */ /* 0x000fe40000000f00 */
[----:B-1----:R-:W-:Y:S05]  /*17a20*/  CALL.REL.NOINC `($__internal_4_$__cuda_sm70_shflsync_bfly_p) ;  /* 0x000010f000007944 */ /* 0x002fea0003c00000 */
[----:B------:R-:W-:Y:S01]  /*17a30*/  FMNMX.FTZ R132, R132, R0, !PT ;  /* 0x0000000084847209 */ /* 0x000fe20007810000 */
[----:B------:R-:W-:Y:S01]  /*17a40*/  IMAD.MOV.U32 R0, RZ, RZ, 0x1 ;  /* 0x00000001ff007424 */ /* 0x000fe200078e00ff */
[----:B------:R-:W-:Y:S02]  /*17a50*/  MOV R2, 0x17a70 ;  /* 0x00017a7000027802 */ /* 0x000fe40000000f00 */
        /* <DEDUP_REMOVED lines=8> */
[----:B------:R-:W-:Y:S02]  /*17ae0*/  MOV R2, 0x17b00 ;  /* 0x00017b0000027802 */ /* 0x000fe40000000f00 */
[----:B------:R-:W-:Y:S05]  /*17af0*/  CALL.REL.NOINC `($__internal_4_$__cuda_sm70_shflsync_bfly_p) ;  /* 0x0000102000007944 */ /* 0x000fea0003c00000 */
[----:B------:R-:W-:-:S05]  /*17b00*/  BRA `(.L_x_350) ;  /* 0xffff891000007947 */ /* 0x000fca000383ffff */
.L_x_274:
[----:B------:R-:W-:Y:S01]  /*17b10*/  IMAD.MOV.U32 R132, RZ, RZ, R207 ;  /* 0x000000ffff847224 */ /* 0x000fe200078e00cf */
[----:B------:R-:W-:-:S02]  /*17b20*/  MOV R0, 0x2 ;  /* 0x0000000200007802 */ /* 0x000fc40000000f00 */
[----:B------:R-:W-:Y:S02]  /*17b30*/  MOV R2, 0x17b50 ;  /* 0x00017b5000027802 */ /* 0x000fe40000000f00 */
[----:B------:R-:W-:Y:S05]  /*17b40*/  CALL.REL.NOINC `($__internal_4_$__cuda_sm70_shflsync_bfly_p) ;  /* 0x00000fd000007944 */ /* 0x000fea0003c00000 */
[----:B------:R-:W-:Y:S05]  /*17b50*/  BRA `(.L_x_351) ;  /* 0xffff9b8000007947 */ /* 0x000fea000383ffff */
.L_x_275:
[----:B------:R-:W-:Y:S01]  /*17b60*/  IMAD.MOV.U32 R132, RZ, RZ, R4 ;  /* 0x000000ffff847224 */ /* 0x000fe200078e0004 */
[----:B------:R-:W-:Y:S02]  /*17b70*/  MOV R0, 0x1 ;  /* 0x0000000100007802 */ /* 0x000fe40000000f00 */
[----:B------:R-:W-:Y:S02]  /*17b80*/  MOV R2, 0x17ba0 ;  /* 0x00017ba000027802 */ /* 0x000fe40000000f00 */
[----:B-1----:R-:W-:Y:S05]  /*17b90*/  CALL.REL.NOINC `($__internal_4_$__cuda_sm70_shflsync_bfly_p) ;  /* 0x00000f8000007944 */ /* 0x002fea0003c00000 */
[----:B------:R-:W-:Y:S01]  /*17ba0*/  FADD.FTZ R4, R4, R0 ;  /* 0x0000000004047221 */ /* 0x000fe20000010000 */
[----:B------:R-:W-:Y:S02]  /*17bb0*/  MOV R132, R206 ;  /* 0x000000ce00847202 */ /* 0x000fe40000000f00 */
[----:B------:R-:W-:Y:S02]  /*17bc0*/  MOV R0, 0x2 ;  /* 0x0000000200007802 */ /* 0x000fe40000000f00 */
[----:B------:R-:W-:Y:S02]  /*17bd0*/  MOV R2, 0x17bf0 ;  /* 0x00017bf000027802 */ /* 0x000fe40000000f00 */
[----:B------:R-:W-:Y:S05]  /*17be0*/  CALL.REL.NOINC `($__internal_4_$__cuda_sm70_shflsync_bfly_p) ;  /* 0x00000f3000007944 */ /* 0x000fea0003c00000 */
[----:B------:R-:W-:Y:S01]  /*17bf0*/  FADD.FTZ R5, R206, R0 ;  /* 0x00000000ce057221 */ /* 0x000fe20000010000 */
[----:B------:R-:W-:Y:S02]  /*17c00*/  MOV R0, 0x1 ;  /* 0x0000000100007802 */ /* 0x000fe40000000f00 */
[----:B------:R-:W-:-:S02]  /*17c10*/  MOV R2, 0x17c40 ;  /* 0x00017c4000027802 */ /* 0x000fc40000000f00 */
[----:B------:R-:W-:Y:S02]  /*17c20*/  MOV R132, R5 ;  /* 0x0000000500847202 */ /* 0x000fe40000000f00 */
[----:B------:R-:W-:Y:S05]  /*17c30*/  CALL.REL.NOINC `($__internal_4_$__cuda_sm70_shflsync_bfly_p) ;  /* 0x00000ee000007944 */ /* 0x000fea0003c00000 */
[----:B------:R-:W-:Y:S01]  /*17c40*/  MOV R3, R0 ;  /* 0x0000000000037202 */ /* 0x000fe20000000f00 */
[----:B------:R-:W-:Y:S05]  /*17c50*/  BRA `(.L_x_352) ;  /* 0xffff9af000007947 */ /* 0x000fea000383ffff */
.L_x_282:
[----:B--234-:R-:W-:Y:S01]  /*17c60*/  IMAD.MOV.U32 R3, RZ, RZ, R13 ;  /* 0x000000ffff037224 */ /* 0x01cfe200078e000d */
[----:B------:R-:W-:Y:S01]  /*17c70*/  MOV R202, RZ ;  /* 0x000000ff00ca7202 */ /* 0x000fe20000000f00 */
[----:B------:R-:W-:Y:S01]  /*17c80*/  IMAD.MOV.U32 R179, RZ, RZ, 0x181f ;  /* 0x0000181fffb37424 */ /* 0x000fe200078e00ff */
[----:B------:R-:W-:Y:S02]  /*17c90*/  MOV R2, 0x17cb0 ;  /* 0x00017cb000027802 */ /* 0x000fe40000000f00 */
[----:B-1----:R-:W-:Y:S05]  /*17ca0*/  CALL.REL.NOINC `($__internal_5_$__cuda_sm70_shflsync_idx_p) ;  /* 0x00000ed000007944 */ /* 0x002fea0003c00000 */
[----:B------:R-:W-:Y:S01]  /*17cb0*/  MOV R4, R179 ;  /* 0x000000b300047202 */ /* 0x000fe20000000f00 */
[----:B-1---5:R-:W-:Y:S05]  /*17cc0*/  BRA `(.L_x_353) ;  /* 0xffffb61000007947 */ /* 0x022fea000383ffff */
.L_x_283:
[----:B------:R-:W-:Y:S01]  /*17cd0*/  IMAD.MOV.U32 R3, RZ, RZ, R14 ;  /* 0x000000ffff037224 */ /* 0x000fe200078e000e */
[----:B------:R-:W-:Y:S01]  /*17ce0*/  MOV R202, RZ ;  /* 0x000000ff00ca7202 */ /* 0x000fe20000000f00 */
[----:B------:R-:W-:Y:S01]  /*17cf0*/  IMAD.MOV.U32 R179, RZ, RZ, 0x181f ;  /* 0x0000181fffb37424 */ /* 0x000fe200078e00ff */
[----:B------:R-:W-:Y:S02]  /*17d00*/  MOV R2, 0x17d20 ;  /* 0x00017d2000027802 */ /* 0x000fe40000000f00 */
[----:B-123--:R-:W-:Y:S05]  /*17d10*/  CALL.REL.NOINC `($__internal_5_$__cuda_sm70_shflsync_idx_p) ;  /* 0x00000e6000007944 */ /* 0x00efea0003c00000 */
[----:B-----5:R-:W-:Y:S01]  /*17d20*/  MOV R0, R179 ;  /* 0x000000b300007202 */ /* 0x020fe20000000f00 */
[----:B-1----:R-:W-:Y:S05]  /*17d30*/  BRA `(.L_x_354) ;  /* 0xffffb5c000007947 */ /* 0x002fea000383ffff */
.L_x_286:
[----:B--2---:R-:W-:Y:S01]  /*17d40*/  IMAD.MOV.U32 R3, RZ, RZ, R13 ;  /* 0x000000ffff037224 */ /* 0x004fe200078e000d */
[----:B------:R-:W-:Y:S01]  /*17d50*/  MOV R202, 0x1 ;  /* 0x0000000100ca7802 */ /* 0x000fe20000000f00 */
[----:B------:R-:W-:Y:S01]  /*17d60*/  IMAD.MOV.U32 R179, RZ, RZ, 0x181f ;  /* 0x0000181fffb37424 */ /* 0x000fe200078e00ff */
[----:B------:R-:W-:-:S02]  /*17d70*/  MOV R2, 0x17d90 ;  /* 0x00017d9000027802 */ /* 0x000fc40000000f00 */
[----:B-1-34-:R-:W-:Y:S05]  /*17d80*/  CALL.REL.NOINC `($__internal_5_$__cuda_sm70_shflsync_idx_p) ;  /* 0x00000df000007944 */ /* 0x01afea0003c00000 */
        /* <DEDUP_REMOVED lines=8> */
.L_x_289:
[----:B--2---:R-:W-:Y:S01]  /*17e10*/  IMAD.MOV.U32 R3, RZ, RZ, R13 ;  /* 0x000000ffff037224 */ /* 0x004fe200078e000d */
[----:B------:R-:W-:Y:S01]  /*17e20*/  MOV R202, 0x2 ;  /* 0x0000000200ca7802 */ /* 0x000fe20000000f00 */
[----:B------:R-:W-:Y:S01]  /*17e30*/  IMAD.MOV.U32 R179, RZ, RZ, 0x181f ;  /* 0x0000181fffb37424 */ /* 0x000fe200078e00ff */
[----:B------:R-:W-:Y:S02]  /*17e40*/  MOV R2, 0x17e60 ;  /* 0x00017e6000027802 */ /* 0x000fe40000000f00 */
[----:B-1-34-:R-:W-:Y:S05]  /*17e50*/  CALL.REL.NOINC `($__internal_5_$__cuda_sm70_shflsync_idx_p) ;  /* 0x00000d2000007944 */ /* 0x01afea0003c00000 */
[----:B------:R-:W-:Y:S01]  /*17e60*/  MOV R4, R179 ;  /* 0x000000b300047202 */ /* 0x000fe20000000f00 */
[----:B-1---5:R-:W-:Y:S05]  /*17e70*/  BRA `(.L_x_356) ;  /* 0xffffb76000007947 */ /* 0x022fea000383ffff */
.L_x_290:
[----:B--2---:R-:W-:Y:S01]  /*17e80*/  IMAD.MOV.U32 R3, RZ, RZ, R14 ;  /* 0x000000ffff037224 */ /* 0x004fe200078e000e */
[----:B------:R-:W-:Y:S01]  /*17e90*/  MOV R202, 0x2 ;  /* 0x0000000200ca7802 */ /* 0x000fe20000000f00 */
[----:B------:R-:W-:Y:S01]  /*17ea0*/  IMAD.MOV.U32 R179, RZ, RZ, 0x181f ;  /* 0x0000181fffb37424 */ /* 0x000fe200078e00ff */
[----:B------:R-:W-:Y:S02]  /*17eb0*/  MOV R2, 0x17ed0 ;  /* 0x00017ed000027802 */ /* 0x000fe40000000f00 */
[----:B-1-34-:R-:W-:Y:S05]  /*17ec0*/  CALL.REL.NOINC `($__internal_5_$__cuda_sm70_shflsync_idx_p) ;  /* 0x00000cb000007944 */ /* 0x01afea0003c00000 */
[----:B-----5:R-:W-:Y:S01]  /*17ed0*/  MOV R0, R179 ;  /* 0x000000b300007202 */ /* 0x020fe20000000f00 */
[----:B-1----:R-:W-:Y:S05]  /*17ee0*/  BRA `(.L_x_357) ;  /* 0xffffb71000007947 */ /* 0x002fea000383ffff */
.L_x_293:
[----:B---3--:R-:W-:Y:S01]  /*17ef0*/  IMAD.MOV.U32 R3, RZ, RZ, R13 ;  /* 0x000000ffff037224 */ /* 0x008fe200078e000d */
        /* <DEDUP_REMOVED lines=12> */
.L_x_295:
[----:B------:R-:W-:Y:S01]  /*17fc0*/  IMAD.MOV.U32 R3, RZ, RZ, R5 ;  /* 0x000000ffff037224 */ /* 0x000fe200078e0005 */
[----:B------:R-:W-:Y:S01]  /*17fd0*/  MOV R202, RZ ;  /* 0x000000ff00ca7202 */ /* 0x000fe20000000f00 */
[----:B------:R-:W-:Y:S01]  /*17fe0*/  IMAD.MOV.U32 R179, RZ, RZ, 0x1c1f ;  /* 0x00001c1fffb37424 */ /* 0x000fe200078e00ff */
[----:B------:R-:W-:Y:S02]  /*17ff0*/  MOV R2, 0x18010 ;  /* 0x0001801000027802 */ /* 0x000fe40000000f00 */
[----:B------:R-:W-:Y:S05]  /*18000*/  CALL.REL.NOINC `($__internal_5_$__cuda_sm70_shflsync_idx_p) ;  /* 0x00000b7000007944 */ /* 0x000fea0003c00000 */
[----:B------:R-:W-:Y:S01]  /*18010*/  MOV R4, R179 ;  /* 0x000000b300047202 */ /* 0x000fe20000000f00 */
[----:B-1---5:R-:W-:Y:S05]  /*18020*/  BRA `(.L_x_359) ;  /* 0xffffbab000007947 */ /* 0x022fea000383ffff */
.L_x_296:
[----:B------:R-:W-:Y:S01]  /*18030*/  IMAD.MOV.U32 R3, RZ, RZ, R12 ;  /* 0x000000ffff037224 */ /* 0x000fe200078e000c */
[----:B------:R-:W-:Y:S01]  /*18040*/  MOV R202, RZ ;  /* 0x000000ff00ca7202 */ /* 0x000fe20000000f00 */
[----:B------:R-:W-:Y:S01]  /*18050*/  IMAD.MOV.U32 R179, RZ, RZ, 0x1c1f ;  /* 0x00001c1fffb37424 */ /* 0x000fe200078e00ff */
[----:B------:R-:W-:Y:S02]  /*18060*/  MOV R2, 0x18080 ;  /* 0x0001808000027802 */ /* 0x000fe40000000f00 */
[----:B-12---:R-:W-:Y:S05]  /*18070*/  CALL.REL.NOINC `($__internal_5_$__cuda_sm70_shflsync_idx_p) ;  /* 0x00000b0000007944 */ /* 0x006fea0003c00000 */
[----:B-----5:R-:W-:Y:S01]  /*18080*/  MOV R0, R179 ;  /* 0x000000b300007202 */ /* 0x020fe20000000f00 */
[----:B-1----:R-:W-:Y:S05]  /*18090*/  BRA `(.L_x_360) ;  /* 0xffffba6000007947 */ /* 0x002fea000383ffff */
.L_x_299:
[----:B----4-:R-:W-:Y:S01]  /*180a0*/  IMAD.MOV.U32 R3, RZ, RZ, R5 ;  /* 0x000000ffff037224 */ /* 0x010fe200078e0005 */
[----:B------:R-:W-:Y:S01]  /*180b0*/  MOV R202, 0x1 ;  /* 0x0000000100ca7802 */ /* 0x000fe20000000f00 */
[----:B------:R-:W-:Y:S01]  /*180c0*/  IMAD.MOV.U32 R179, RZ, RZ, 0x1c1f ;  /* 0x00001c1fffb37424 */ /* 0x000fe200078e00ff */
[----:B------:R-:W-:-:S02]  /*180d0*/  MOV R2, 0x180f0 ;  /* 0x000180f000027802 */ /* 0x000fc40000000f00 */
[----:B-123--:R-:W-:Y:S05]  /*180e0*/  CALL.REL.NOINC `($__internal_5_$__cuda_sm70_shflsync_idx_p) ;  /* 0x00000a9000007944 */ /* 0x00efea0003c00000 */
        /* <DEDUP_REMOVED lines=8> */
.L_x_303:
[----:B------:R-:W-:Y:S01]  /*18170*/  IMAD.MOV.U32 R3, RZ, RZ, R5 ;  /* 0x000000ffff037224 */ /* 0x000fe200078e0005 */
[----:B------:R-:W-:Y:S01]  /*18180*/  MOV R202, RZ ;  /* 0x000000ff00ca7202 */ /* 0x000fe20000000f00 */
[----:B------:R-:W-:Y:S01]  /*18190*/  IMAD.MOV.U32 R179, RZ, RZ, 0x181f ;  /* 0x0000181fffb37424 */ /* 0x000fe200078e00ff */
[----:B------:R-:W-:Y:S02]  /*181a0*/  MOV R2, 0x181c0 ;  /* 0x000181c000027802 */ /* 0x000fe40000000f00 */
[----:B------:R-:W-:Y:S05]  /*181b0*/  CALL.REL.NOINC `($__internal_5_$__cuda_sm70_shflsync_idx_p) ;  /* 0x000009c000007944 */ /* 0x000fea0003c00000 */
[----:B------:R-:W-:Y:S01]  /*181c0*/  MOV R4, R179 ;  /* 0x000000b300047202 */ /* 0x000fe20000000f00 */
[----:B-1---5:R-:W-:Y:S05]  /*181d0*/  BRA `(.L_x_362) ;  /* 0xffffdc2000007947 */ /* 0x022fea000383ffff */
.L_x_304:
[----:B------:R-:W-:Y:S01]  /*181e0*/  IMAD.MOV.U32 R3, RZ, RZ, R14 ;  /* 0x000000ffff037224 */ /* 0x000fe200078e000e */
[----:B------:R-:W-:Y:S01]  /*181f0*/  MOV R202, RZ ;  /* 0x000000ff00ca7202 */ /* 0x000fe20000000f00 */
[----:B------:R-:W-:Y:S01]  /*18200*/  IMAD.MOV.U32 R179, RZ, RZ, 0x181f ;  /* 0x0000181fffb37424 */ /* 0x000fe200078e00ff */
[----:B------:R-:W-:Y:S02]  /*18210*/  MOV R2, 0x18230 ;  /* 0x0001823000027802 */ /* 0x000fe40000000f00 */
[----:B-12---:R-:W-:Y:S05]  /*18220*/  CALL.REL.NOINC `($__internal_5_$__cuda_sm70_shflsync_idx_p) ;  /* 0x0000095000007944 */ /* 0x006fea0003c00000 */
[----:B-----5:R-:W-:Y:S01]  /*18230*/  MOV R0, R179 ;  /* 0x000000b300007202 */ /* 0x020fe20000000f00 */
[----:B-1----:R-:W-:Y:S05]  /*18240*/  BRA `(.L_x_363) ;  /* 0xffffdbd000007947 */ /* 0x002fea000383ffff */
.L_x_307:
        /* <DEDUP_REMOVED lines=13> */
.L_x_310:
[----:B-1----:R-:W-:Y:S01]  /*18320*/  IMAD.MOV.U32 R3, RZ, RZ, R5 ;  /* 0x000000ffff037224 */ /* 0x002fe200078e0005 */
[----:B------:R-:W-:Y:S01]  /*18330*/  MOV R202, 0x2 ;  /* 0x0000000200ca7802 */ /* 0x000fe20000000f00 */
[----:B------:R-:W-:Y:S01]  /*18340*/  IMAD.MOV.U32 R179, RZ, RZ, 0x181f ;  /* 0x0000181fffb37424 */ /* 0x000fe200078e00ff */
[----:B------:R-:W-:Y:S02]  /*18350*/  MOV R2, 0x18370 ;  /* 0x0001837000027802 */ /* 0x000fe40000000f00 */
[----:B--234-:R-:W-:Y:S05]  /*18360*/  CALL.REL.NOINC `($__internal_5_$__cuda_sm70_shflsync_idx_p) ;  /* 0x0000081000007944 */ /* 0x01cfea0003c00000 */
[----:B------:R-:W-:Y:S01]  /*18370*/  MOV R4, R179 ;  /* 0x000000b300047202 */ /* 0x000fe20000000f00 */
[----:B-1---5:R-:W-:Y:S05]  /*18380*/  BRA `(.L_x_365) ;  /* 0xffffdd8000007947 */ /* 0x022fea000383ffff */
.L_x_311:
[----:B------:R-:W-:Y:S01]  /*18390*/  IMAD.MOV.U32 R3, RZ, RZ, R14 ;  /* 0x000000ffff037224 */ /* 0x000fe200078e000e */
[----:B------:R-:W-:Y:S01]  /*183a0*/  MOV R202, 0x2 ;  /* 0x0000000200ca7802 */ /* 0x000fe20000000f00 */
[----:B------:R-:W-:Y:S01]  /*183b0*/  IMAD.MOV.U32 R179, RZ, RZ, 0x181f ;  /* 0x0000181fffb37424 */ /* 0x000fe200078e00ff */
[----:B------:R-:W-:Y:S02]  /*183c0*/  MOV R2, 0x183e0 ;  /* 0x000183e000027802 */ /* 0x000fe40000000f00 */
[----:B-1234-:R-:W-:Y:S05]  /*183d0*/  CALL.REL.NOINC `($__internal_5_$__cuda_sm70_shflsync_idx_p) ;  /* 0x000007a000007944 */ /* 0x01efea0003c00000 */
[----:B-----5:R-:W-:Y:S01]  /*183e0*/  MOV R0, R179 ;  /* 0x000000b300007202 */ /* 0x020fe20000000f00 */
[----:B-1----:R-:W-:Y:S05]  /*183f0*/  BRA `(.L_x_366) ;  /* 0xffffdd3000007947 */ /* 0x002fea000383ffff */
.L_x_314:
[----:B-1----:R-:W-:Y:S01]  /*18400*/  IMAD.MOV.U32 R3, RZ, RZ, R5 ;  /* 0x000000ffff037224 */ /* 0x002fe200078e0005 */
[----:B------:R-:W-:Y:S01]  /*18410*/  MOV R202, 0x3 ;  /* 0x0000000300ca7802 */ /* 0x000fe20000000f00 */
[----:B------:R-:W-:Y:S01]  /*18420*/  IMAD.MOV.U32 R179, RZ, RZ, 0x181f ;  /* 0x0000181fffb37424 */ /* 0x000fe200078e00ff */
[----:B------:R-:W-:-:S02]  /*18430*/  MOV R2, 0x18450 ;  /* 0x0001845000027802 */ /* 0x000fc40000000f00 */
[----:B--234-:R-:W-:Y:S05]  /*18440*/  CALL.REL.NOINC `($__internal_5_$__cuda_sm70_shflsync_idx_p) ;  /* 0x0000073000007944 */ /* 0x01cfea0003c00000 */
        /* <DEDUP_REMOVED lines=8> */
.L_x_316:
[----:B------:R-:W-:Y:S01]  /*184d0*/  IMAD.MOV.U32 R3, RZ, RZ, R92 ;  /* 0x000000ffff037224 */ /* 0x000fe200078e005c */
[----:B------:R-:W-:Y:S01]  /*184e0*/  MOV R202, RZ ;  /* 0x000000ff00ca7202 */ /* 0x000fe20000000f00 */
[----:B------:R-:W-:Y:S01]  /*184f0*/  IMAD.MOV.U32 R179, RZ, RZ, 0x1f ;  /* 0x0000001fffb37424 */ /* 0x000fe200078e00ff */
[----:B------:R-:W-:Y:S02]  /*18500*/  MOV R2, 0x18520 ;  /* 0x0001852000027802 */ /* 0x000fe40000000f00 */
[----:B-12---:R-:W-:Y:S05]  /*18510*/  CALL.REL.NOINC `($__internal_5_$__cuda_sm70_shflsync_idx_p) ;  /* 0x0000066000007944 */ /* 0x006fea0003c00000 */
[----:B------:R-:W-:Y:S01]  /*18520*/  MOV R9, R179 ;  /* 0x000000b300097202 */ /* 0x000fe20000000f00 */
[----:B-1---5:R-:W-:Y:S05]  /*18530*/  BRA `(.L_x_368) ;  /* 0xffffdf8000007947 */ /* 0x022fea000383ffff */
.L_x_317:
[----:B------:R-:W-:Y:S01]  /*18540*/  IMAD.MOV.U32 R3, RZ, RZ, R92 ;  /* 0x000000ffff037224 */ /* 0x000fe200078e005c */
[----:B------:R-:W-:Y:S01]  /*18550*/  MOV R202, 0x1 ;  /* 0x0000000100ca7802 */ /* 0x000fe20000000f00 */
[----:B------:R-:W-:Y:S01]  /*18560*/  IMAD.MOV.U32 R179, RZ, RZ, 0x1f ;  /* 0x0000001fffb37424 */ /* 0x000fe200078e00ff */
[----:B------:R-:W-:Y:S02]  /*18570*/  MOV R2, 0x18590 ;  /* 0x0001859000027802 */ /* 0x000fe40000000f00 */
[----:B-1234-:R-:W-:Y:S05]  /*18580*/  CALL.REL.NOINC `($__internal_5_$__cuda_sm70_shflsync_idx_p) ;  /* 0x000005f000007944 */ /* 0x01efea0003c00000 */
[----:B------:R-:W-:Y:S01]  /*18590*/  MOV R6, R179 ;  /* 0x000000b300067202 */ /* 0x000fe20000000f00 */
[----:B-1---5:R-:W-:Y:S05]  /*185a0*/  BRA `(.L_x_369) ;  /* 0xffffdf3000007947 */ /* 0x022fea000383ffff */
.L_x_318:
[----:B------:R-:W-:Y:S02]  /*185b0*/  MOV R3, 0x1 ;  /* 0x0000000100037802 */ /* 0x000fe40000000f00 */
[----:B------:R-:W-:-:S02]  /*185c0*/  MOV R2, 0x185e0 ;  /* 0x000185e000027802 */ /* 0x000fc40000000f00 */
[----:B---34-:R-:W-:Y:S05]  /*185d0*/  CALL.REL.NOINC `($__internal_6_$__cuda_sm70_shflsync_up_p) ;  /* 0x0000061000007944 */ /* 0x018fea0003c00000 */
[----:B------:R-:W-:Y:S05]  /*185e0*/  BRA `(.L_x_370) ;  /* 0xffffe01000007947 */ /* 0x000fea000383ffff */
.L_x_319:
[----:B------:R-:W-:Y:S02]  /*185f0*/  MOV R3, 0x2 ;  /* 0x0000000200037802 */ /* 0x000fe40000000f00 */
[----:B------:R-:W-:-:S02]  /*18600*/  MOV R2, 0x18620 ;  /* 0x0001862000027802 */ /* 0x000fc40000000f00 */
[----:B---34-:R-:W-:Y:S05]  /*18610*/  CALL.REL.NOINC `($__internal_6_$__cuda_sm70_shflsync_up_p) ;  /* 0x000005d000007944 */ /* 0x018fea0003c00000 */
[----:B------:R-:W-:Y:S02]  /*18620*/  SEL R3, R4, RZ, P1 ;  /* 0x000000ff04037207 */ /* 0x000fe40000800000 */
[----:B------:R-:W-:-:S03]  /*18630*/  MOV R2, 0x18670 ;  /* 0x0001867000027802 */ /* 0x000fc60000000f00 */
[----:B------:R-:W-:Y:S02]  /*18640*/  IMAD.IADD R0, R0, 0x1, R3 ;  /* 0x0000000100007824 */ /* 0x000fe400078e0203 */
[----:B------:R-:W-:Y:S02]  /*18650*/  IMAD.MOV.U32 R3, RZ, RZ, 0x4 ;  /* 0x00000004ff037424 */ /* 0x000fe400078e00ff */
        /* <DEDUP_REMOVED lines=20> */
.L_x_323:
[----:B------:R-:W-:Y:S02]  /*187a0*/  MOV R3, 0x1 ;  /* 0x0000000100037802 */ /* 0x000fe40000000f00 */
[----:B------:R-:W-:Y:S02]  /*187b0*/  MOV R2, 0x187d0 ;  /* 0x000187d000027802 */ /* 0x000fe40000000f00 */
[----:B---3--:R-:W-:Y:S05]  /*187c0*/  CALL.REL.NOINC `($__internal_6_$__cuda_sm70_shflsync_up_p) ;  /* 0x0000042000007944 */ /* 0x008fea0003c00000 */
[----:B------:R-:W-:Y:S01]  /*187d0*/  MOV R2, R4 ;  /* 0x0000000400027202 */ /* 0x000fe20000000f00 */
[----:B------:R-:W-:Y:S05]  /*187e0*/  BRA `(.L_x_372) ;  /* 0xffffe07000007947 */ /* 0x000fea000383ffff */
.L_x_324:
[----:B------:R-:W-:Y:S02]  /*187f0*/  MOV R3, 0x2 ;  /* 0x0000000200037802 */ /* 0x000fe40000000f00 */
[----:B------:R-:W-:Y:S02]  /*18800*/  MOV R2, 0x18820 ;  /* 0x0001882000027802 */ /* 0x000fe40000000f00 */
[----:B---3--:R-:W-:Y:S05]  /*18810*/  CALL.REL.NOINC `($__internal_6_$__cuda_sm70_shflsync_up_p) ;  /* 0x000003d000007944 */ /* 0x008fea0003c00000 */
        /* <DEDUP_REMOVED lines=24> */
.L_x_326:
[----:B------:R-:W-:Y:S02]  /*189a0*/  SEL R0, RZ, 0x1, P0 ;  /* 0x00000001ff007807 */ /* 0x000fe40000000000 */
[----:B------:R-:W-:Y:S02]  /*189b0*/  MOV R2, 0x189d0 ;  /* 0x000189d000027802 */ /* 0x000fe40000000f00 */
[----:B-1-3--:R-:W-:Y:S05]  /*189c0*/  CALL.REL.NOINC `($__internal_7_$__cuda_sm70_votesync_ballot) ;  /* 0x0000028000007944 */ /* 0x00afea0003c00000 */
[----:B------:R-:W-:Y:S05]  /*189d0*/  BRA `(.L_x_374) ;  /* 0xffffe01000007947 */ /* 0x000fea000383ffff */
.L_x_327:
[----:B------:R-:W-:Y:S01]  /*189e0*/  IMAD.MOV.U32 R3, RZ, RZ, R7 ;  /* 0x000000ffff037224 */ /* 0x000fe200078e0007 */
[----:B----4-:R-:W-:Y:S01]  /*189f0*/  MOV R202, R10 ;  /* 0x0000000a00ca7202 */ /* 0x010fe20000000f00 */
[----:B------:R-:W-:Y:S01]  /*18a00*/  IMAD.MOV.U32 R179, RZ, RZ, 0x1f ;  /* 0x0000001fffb37424 */ /* 0x000fe200078e00ff */
[----:B------:R-:W-:Y:S02]  /*18a10*/  MOV R2, 0x18a30 ;  /* 0x00018a3000027802 */ /* 0x000fe40000000f00 */
[----:B-123--:R-:W-:Y:S05]  /*18a20*/  CALL.REL.NOINC `($__internal_5_$__cuda_sm70_shflsync_idx_p) ;  /* 0x0000015000007944 */ /* 0x00efea0003c00000 */
[----:B------:R-:W-:Y:S01]  /*18a30*/  IMAD.MOV.U32 R7, RZ, RZ, R179 ;  /* 0x000000ffff077224 */ /* 0x000fe200078e00b3 */
[----:B------:R-:W-:Y:S01]  /*18a40*/  MOV R202, R10 ;  /* 0x0000000a00ca7202 */ /* 0x000fe20000000f00 */
[----:B------:R-:W-:Y:S01]  /*18a50*/  IMAD.MOV.U32 R3, RZ, RZ, R8 ;  /* 0x000000ffff037224 */ /* 0x000fe200078e0008 */
[----:B------:R-:W-:Y:S02]  /*18a60*/  MOV R179, 0x1f ;  /* 0x0000001f00b37802 */ /* 0x000fe40000000f00 */
[----:B------:R-:W-:-:S02]  /*18a70*/  MOV R2, 0x18a90 ;  /* 0x00018a9000027802 */ /* 0x000fc40000000f00 */
[----:B-1---5:R-:W-:Y:S05]  /*18a80*/  CALL.REL.NOINC `($__internal_5_$__cuda_sm70_shflsync_idx_p) ;  /* 0x000000f000007944 */ /* 0x022fea0003c00000 */
[----:B------:R-:W-:Y:S01]  /*18a90*/  MOV R5, R179 ;  /* 0x000000b300057202 */ /* 0x000fe20000000f00 */
[----:B-1---5:R-:W-:Y:S05]  /*18aa0*/  BRA `(.L_x_375) ;  /* 0xffffdf8000007947 */ /* 0x022fea000383ffff */
.L_x_330:
[----:B------:R-:W-:Y:S01]  /*18ab0*/  IMAD.MOV.U32 R3, RZ, RZ, R4 ;  /* 0x000000ffff037224 */ /* 0x000fe200078e0004 */
[----:B------:R-:W-:Y:S01]  /*18ac0*/  MOV R202, R0 ;  /* 0x0000000000ca7202 */ /* 0x000fe20000000f00 */
[----:B------:R-:W-:Y:S01]  /*18ad0*/  IMAD.MOV.U32 R179, RZ, RZ, 0x1f ;  /* 0x0000001fffb37424 */ /* 0x000fe200078e00ff */
[----:B------:R-:W-:-:S02]  /*18ae0*/  MOV R2, 0x18b00 ;  /* 0x00018b0000027802 */ /* 0x000fc40000000f00 */
[----:B-1-34-:R-:W-:Y:S05]  /*18af0*/  CALL.REL.NOINC `($__internal_5_$__cuda_sm70_shflsync_idx_p) ;  /* 0x0000008000007944 */ /* 0x01afea0003c00000 */
[----:B------:R-:W-:Y:S01]  /*18b00*/  MOV R11, R179 ;  /* 0x000000b3000b7202 */ /* 0x000fe20000000f00 */
[----:B-1---5:R-:W-:Y:S05]  /*18b10*/  BRA `(.L_x_329) ;  /* 0xffffdf7000007947 */ /* 0x022fea000383ffff */
        .weak           $__internal_4_$__cuda_sm70_shflsync_bfly_p
        .type           $__internal_4_$__cuda_sm70_shflsync_bfly_p,@function
        .size           $__internal_4_$__cuda_sm70_shflsync_bfly_p,($__internal_5_$__cuda_sm70_shflsync_idx_p - $__internal_4_$__cuda_sm70_shflsync_bfly_p)
$__internal_4_$__cuda_sm70_shflsync_bfly_p:
[----:B------:R-:W-:Y:S02]  /*18b20*/  MOV R161, 0xffffffff ;  /* 0xffffffff00a17802 */ /* 0x000fe40000000f00 */
[----:B------:R-:W-:-:S02]  /*18b30*/  MOV R3, 0x1f ;  /* 0x0000001f00037802 */ /* 0x000fc40000000f00 */
[----:B------:R-:W-:Y:S04]  /*18b40*/  WARPSYNC R161 ;  /* 0x000000a100007348 */ /* 0x000fe80003800000 */
[----:B------:R1:W2:Y:S02]  /*18b50*/  SHFL.BFLY PT, R0, R132, R0, R3 ;  /* 0x0c00000084007389 */ /* 0x0002a400000e0003 */
[----:B-1----:R-:W-:-:S04]  /*18b60*/  MOV R3, 0x0 ;  /* 0x0000000000037802 */ /* 0x002fc80000000f00 */
[----:B--2---:R-:W-:Y:S05]  /*18b70*/  RET.REL.NODEC R2 `(_ZN7cutlass13device_kernelIN5flash19enable_sm80_to_sm89INS1_16FlashAttnFwdSm80INS1_25CollectiveMainloopFwdSm80ILi8ELi1ELb0EN4cute5tupleIJNS5_1CILi128EEENS7_ILi32EEENS7_ILi256EEEEEELi256ENS_10bfloat16_tEfNS_4arch4Sm80ELb0ELb0ELb0ELb1ELb1ELb1ELb1ELb1EEENS1_21CollectiveEpilogueFwdINS6_IJS8_SA_S9_EEENS6_IJNS7_ILi1EEESI_SI_EEESC_SE_Li256ELb1ELb1ELb1ELb0EEENS1_36VarlenDynamicPersistentTileSchedulerILi128ELi32ELi256ELi256ELb1ELb1ELb0ELb0ELb1ELb1EEEEEEEEEvNT_6ParamsE) ;  /* 0xfffe748002007950 */ /* 0x004fea0003c3ffff */
        .weak           $__internal_5_$__cuda_sm70_shflsync_idx_p
        .type           $__internal_5_$__cuda_sm70_shflsync_idx_p,@function
        .size           $__internal_5_$__cuda_sm70_shflsync_idx_p,($__internal_6_$__cuda_sm70_shflsync_up_p - $__internal_5_$__cuda_sm70_shflsync_idx_p)
$__internal_5_$__cuda_sm70_shflsync_idx_p:
[----:B------:R1:W-:Y:S02]  /*18b80*/  STL [R1+0x54], R0 ;  /* 0x0000540001007387 */ /* 0x0003e40000100800 */
[----:B-1----:R-:W-:-:S04]  /*18b90*/  MOV R0, 0xffffffff ;  /* 0xffffffff00007802 */ /* 0x002fc80000000f00 */
[----:B------:R-:W-:Y:S04]  /*18ba0*/  WARPSYNC R0 ;  /* 0x0000000000007348 */ /* 0x000fe80003800000 */
[----:B------:R1:W2:Y:S04]  /*18bb0*/  SHFL.IDX PT, R179, R3, R202, R179 ;  /* 0x000000ca03b37389 */ /* 0x0002a800000e00b3 */
[----:B-1----:R1:W5:Y:S01]  /*18bc0*/  LDL.LU R0, [R1+0x54] ;  /* 0x0000540001007983 */ /* 0x0023620000300800 */
[----:B------:R-:W-:-:S04]  /*18bd0*/  MOV R3, 0x0 ;  /* 0x0000000000037802 */ /* 0x000fc80000000f00 */
[----:B--2---:R-:W-:Y:S05]  /*18be0*/  RET.REL.NODEC R2 `(_ZN7cutlass13device_kernelIN5flash19enable_sm80_to_sm89INS1_16FlashAttnFwdSm80INS1_25CollectiveMainloopFwdSm80ILi8ELi1ELb0EN4cute5tupleIJNS5_1CILi128EEENS7_ILi32EEENS7_ILi256EEEEEELi256ENS_10bfloat16_tEfNS_4arch4Sm80ELb0ELb0ELb0ELb1ELb1ELb1ELb1ELb1EEENS1_21CollectiveEpilogueFwdINS6_IJS8_SA_S9_EEENS6_IJNS7_ILi1EEESI_SI_EEESC_SE_Li256ELb1ELb1ELb1ELb0EEENS1_36VarlenDynamicPersistentTileSchedulerILi128ELi32ELi256ELi256ELb1ELb1ELb0ELb0ELb1ELb1EEEEEEEEEvNT_6ParamsE) ;  /* 0xfffe741002007950 */ /* 0x004fea0003c3ffff */
        .weak           $__internal_6_$__cuda_sm70_shflsync_up_p
        .type           $__internal_6_$__cuda_sm70_shflsync_up_p,@function
        .size           $__internal_6_$__cuda_sm70_shflsync_up_p,($__internal_7_$__cuda_sm70_votesync_ballot - $__internal_6_$__cuda_sm70_shflsync_up_p)
$__internal_6_$__cuda_sm70_shflsync_up_p:
[----:B------:R-:W-:Y:S02]  /*18bf0*/  MOV R4, RZ ;  /* 0x000000ff00047202 */ /* 0x000fe40000000f00 */
[----:B------:R-:W-:-:S04]  /*18c00*/  MOV R10, 0xffffffff ;  /* 0xffffffff000a7802 */ /* 0x000fc80000000f00 */
[----:B------:R-:W-:Y:S04]  /*18c10*/  WARPSYNC R10 ;  /* 0x0000000a00007348 */ /* 0x000fe80003800000 */
[----:B------:R1:W2:Y:S02]  /*18c20*/  SHFL.UP PT, R4, R0, R3, R4 ;  /* 0x0400000300047389 */ /* 0x0002a400000e0004 */
[----:B-1----:R-:W-:-:S04]  /*18c30*/  MOV R3, 0x0 ;  /* 0x0000000000037802 */ /* 0x002fc80000000f00 */
[----:B--2---:R-:W-:Y:S05]  /*18c40*/  RET.REL.NODEC R2 `(_ZN7cutlass13device_kernelIN5flash19enable_sm80_to_sm89INS1_16FlashAttnFwdSm80INS1_25CollectiveMainloopFwdSm80ILi8ELi1ELb0EN4cute5tupleIJNS5_1CILi128EEENS7_ILi32EEENS7_ILi256EEEEEELi256ENS_10bfloat16_tEfNS_4arch4Sm80ELb0ELb0ELb0ELb1ELb1ELb1ELb1ELb1EEENS1_21CollectiveEpilogueFwdINS6_IJS8_SA_S9_EEENS6_IJNS7_ILi1EEESI_SI_EEESC_SE_Li256ELb1ELb1ELb1ELb0EEENS1_36VarlenDynamicPersistentTileSchedulerILi128ELi32ELi256ELi256ELb1ELb1ELb0ELb0ELb1ELb1EEEEEEEEEvNT_6ParamsE) ;  /* 0xfffe73b002007950 */ /* 0x004fea0003c3ffff */
        .weak           $__internal_7_$__cuda_sm70_votesync_ballot
        .type           $__internal_7_$__cuda_sm70_votesync_ballot,@function
        .size           $__internal_7_$__cuda_sm70_votesync_ballot,(.L_x_3234 - $__internal_7_$__cuda_sm70_votesync_ballot)
$__internal_7_$__cuda_sm70_votesync_ballot:
[----:B------:R-:W-:Y:S01]  /*18c50*/  ISETP.NE.U32.AND P0, PT, R0, 0x1, PT ;  /* 0x000000010000780c */ /* 0x000fe20003f05070 */
[----:B------:R-:W-:-:S04]  /*18c60*/  IMAD.MOV.U32 R3, RZ, RZ, -0x1 ;  /* 0xffffffffff037424 */ /* 0x000fc800078e00ff */
[----:B------:R-:W-:Y:S08]  /*18c70*/  WARPSYNC R3 ;  /* 0x0000000300007348 */ /* 0x000ff00003800000 */
[----:B------:R-:W-:-:S04]  /*18c80*/  VOTE.ANY R0, PT, !P0 ;  /* 0x0000000000007806 */ /* 0x000fc800040e0100 */
[----:B------:R-:W-:Y:S01]  /*18c90*/  LOP3.LUT R0, R0, R3, RZ, 0xc0, !PT ;  /* 0x0000000300007212 */ /* 0x000fe200078ec0ff */
[----:B------:R-:W-:-:S04]  /*18ca0*/  IMAD.MOV.U32 R3, RZ, RZ, 0x0 ;  /* 0x00000000ff037424 */ /* 0x000fc800078e00ff */
[----:B------:R-:W-:Y:S05]  /*18cb0*/  RET.REL.NODEC R2 `(_ZN7cutlass13device_kernelIN5flash19enable_sm80_to_sm89INS1_16FlashAttnFwdSm80INS1_25CollectiveMainloopFwdSm80ILi8ELi1ELb0EN4cute5tupleIJNS5_1CILi128EEENS7_ILi32EEENS7_ILi256EEEEEELi256ENS_10bfloat16_tEfNS_4arch4Sm80ELb0ELb0ELb0ELb1ELb1ELb1ELb1ELb1EEENS1_21CollectiveEpilogueFwdINS6_IJS8_SA_S9_EEENS6_IJNS7_ILi1EEESI_SI_EEESC_SE_Li256ELb1ELb1ELb1ELb0EEENS1_36VarlenDynamicPersistentTileSchedulerILi128ELi32ELi256ELi256ELb1ELb1ELb0ELb0ELb1ELb1EEEEEEEEEvNT_6ParamsE) ;  /* 0xfffe734002007950 */ /* 0x000fea0003c3ffff */
.L_x_376:
        /* <DEDUP_REMOVED lines=12> */
.L_x_3234:


//--------------------- .text._ZN7cutlass13device_kernelIN5flash19enable_sm80_to_sm89INS1_16FlashAttnFwdSm80INS1_25CollectiveMainloopFwdSm80ILi8ELi1ELb1EN4cute5tupleIJNS5_1CILi128EEENS7_ILi48EEENS7_ILi256EEEEEELi256ENS_10bfloat16_tEfNS_4arch4Sm80ELb0ELb1ELb0ELb0ELb1ELb0ELb1ELb1EEENS1_21CollectiveEpilogueFwdINS6_IJS8_SA_S9_EEENS6_IJNS7_ILi1EEESI_SI_EEESC_SE_Li256ELb0ELb1ELb1ELb0EEENS1_19SingleTileSchedulerILb0ELb1ELb1ELi128EEEEEEEEEvNT_6ParamsE --------------------------
	.section	.text._ZN7cutlass13device_kernelIN5flash19enable_sm80_to_sm89INS1_16FlashAttnFwdSm80INS1_25CollectiveMainloopFwdSm80ILi8ELi1ELb1EN4cute5tupleIJNS5_1CILi128EEENS7_ILi48EEENS7_ILi256EEEEEELi256ENS_10bfloat16_tEfNS_4arch4Sm80ELb0ELb1ELb0ELb0ELb1ELb0ELb1ELb1EEENS1_21CollectiveEpilogueFwdINS6_IJS8_SA_S9_EEENS6_IJNS7_ILi1EEESI_SI_EEESC_SE_Li256ELb0ELb1ELb1ELb0EEENS1_19SingleTileSchedulerILb0ELb1ELb1ELi128EEEEEEEEEvNT_6ParamsE,"ax",@progbits
	.sectioninfo	@"SHI_REGISTERS=255"
	.align	128
.text._ZN7cutlass13device_kernelIN5flash19enable_sm80_to_sm89INS1_16FlashAttnFwdSm80INS1_25CollectiveMainloopFwdSm80ILi8ELi1ELb1EN4cute5tupleIJNS5_1CILi128EEENS7_ILi48EEENS7_ILi256EEEEEELi256ENS_10bfloat16_tEfNS_4arch4Sm80ELb0ELb1ELb0ELb0ELb1ELb0ELb1ELb1EEENS1_21CollectiveEpilogueFwdINS6_IJS8_SA_S9_EEENS6_IJNS7_ILi1EEESI_SI_EEESC_SE_Li256ELb0ELb1ELb1ELb0EEENS1_19SingleTileSchedulerILb0ELb1ELb1ELi128EEEEEEEEEvNT_6ParamsE:
        .type           _ZN7cutlass13device_kernelIN5flash19enable_sm80_to_sm89INS1_16FlashAttnFwdSm80INS1_25CollectiveMainloopFwdSm80ILi8ELi1ELb1EN4cute5tupleIJNS5_1CILi128EEENS7_ILi48EEENS7_ILi256EEEEEELi256ENS_10bfloat16_tEfNS_4arch4Sm80ELb0ELb1ELb0ELb0ELb1ELb0ELb1ELb1EEENS1_21CollectiveEpilogueFwdINS6_IJS8_SA_S9_EEENS6_IJNS7_ILi1EEESI_SI_EEESC_SE_Li256ELb0ELb1ELb1ELb0EEENS1_19SingleTileSchedulerILb0ELb1ELb1ELi128EEEEEEEEEvNT_6ParamsE,@function
        .size           _ZN7cutlass13device_kernelIN5flash19enable_sm80_to_sm89INS1_16FlashAttnFwdSm80INS1_25CollectiveMainloopFwdSm80ILi8ELi1ELb1EN4cute5tupleIJNS5_1CILi128EEENS7_ILi48EEENS7_ILi256EEEEEELi256ENS_10bfloat16_tEfNS_4arch4Sm80ELb0ELb1ELb0ELb0ELb1ELb0ELb1ELb1EEENS1_21CollectiveEpilogueFwdINS6_IJS8_SA_S9_EEENS6_IJNS7_ILi1EEESI_SI_EEESC_SE_Li256ELb0ELb1ELb1ELb0EEENS1_19SingleTileSchedulerILb0ELb1ELb1ELi128EEEEEEEEEvNT_6ParamsE,(.L_x_3239 - _ZN7cutlass13device_kernelIN5flash19enable_sm80_to_sm89INS1_16FlashAttnFwdSm80INS1_25CollectiveMainloopFwdSm80ILi8ELi1ELb1EN4cute5tupleIJNS5_1CILi128EEENS7_ILi48EEENS7_ILi256EEEEEELi256ENS_10bfloat16_tEfNS_4arch4Sm80ELb0ELb1ELb0ELb0ELb1ELb0ELb1ELb1EEENS1_21CollectiveEpilogueFwdINS6_IJS8_SA_S9_EEENS6_IJNS7_ILi1EEESI_SI_EEESC_SE_Li256ELb0ELb1ELb1ELb0EEENS1_19SingleTileSchedulerILb0ELb1ELb1ELi128EEEEEEEEEvNT_6ParamsE)
        .other          _ZN7cutlass13device_kernelIN5flash19enable_sm80_to_sm89INS1_16FlashAttnFwdSm80INS1_25CollectiveMainloopFwdSm80ILi8ELi1ELb1EN4cute5tupleIJNS5_1CILi128EEENS7_ILi48EEENS7_ILi256EEEEEELi256ENS_10bfloat16_tEfNS_4arch4Sm80ELb0ELb1ELb0ELb0ELb1ELb0ELb1ELb1EEENS1_21CollectiveEpilogueFwdINS6_IJS8_SA_S9_EEENS6_IJNS7_ILi1EEESI_SI_EEESC_SE_Li256ELb0ELb1ELb1ELb0EEENS1_19SingleTileSchedulerILb0ELb1ELb1ELi128EEEEEEEEEvNT_6ParamsE,@"STO_CUDA_ENTRY STV_DEFAULT"
_ZN7cutlass13device_kernelIN5flash19enable_sm80_to_sm89INS1_16FlashAttnFwdSm80INS1_25CollectiveMainloopFwdSm80ILi8ELi1ELb1EN4cute5tupleIJNS5_1CILi128EEENS7_ILi48EEENS7_ILi256EEEEEELi256ENS_10bfloat16_tEfNS_4arch4Sm80ELb0ELb1ELb0ELb0ELb1ELb0ELb1ELb1EEENS1_21CollectiveEpilogueFwdINS6_IJS8_SA_S9_EEENS6_IJNS7_ILi1EEESI_SI_EEESC_SE_Li256ELb0ELb1ELb1ELb0EEENS1_19SingleTileSchedulerILb0ELb1ELb1ELi128EEEEEEEEEvNT_6ParamsE:
        /* <DEDUP_REMOVED lines=18> */
.L_x_377:
[----:B------:R-:W-:Y:S02]  /*0120*/  ULDC.64 UR4, c[0x0][0x550] ;  /* 0x0001540000047ab9 */ /* 0x000fe40000000a00 */
[----:B------:R-:W-:Y:S02]  /*0130*/  UISETP.NE.AND UP0, UPT, UR4, 0x1, UPT ;  /* 0x000000010400788c */ /* 0x000fe4000bf05270 */
[----:B------:R-:W-:-:S02]  /*0140*/  UIMAD.WIDE.U32 UR8, UR6, UR5, URZ ;  /* 0x00000005060872a5 */ /* 0x000fc4000f8e003f */
[----:B------:R-:W-:Y:S02]  /*0150*/  ULDC UR4, c[0x0][0x558] ;  /* 0x0001560000047ab9 */ /* 0x000fe40000000800 */
[----:B------:R-:W-:-:S05]  /*0160*/  UMOV UR11, UR6 ;  /* 0x00000006000b7c82 */ /* 0x000fca0008000000 */
[----:B------:R-:W-:-:S03]  /*0170*/  @UP0 USHF.R.U32.HI UR11, URZ, UR4, UR9 ;  /* 0x000000043f0b0299 */ /* 0x000fc60008011609 */
.L_x_378:
        /* <DEDUP_REMOVED lines=14> */
[----:B------:R-:W-:Y:S01]  /*0260*/  IMAD.U32 R3, RZ, RZ, UR5 ;  /* 0x00000005ff037e24 */ /* 0x000fe2000f8e00ff */
[----:B------:R-:W1:Y:S01]  /*0270*/  S2UR UR26, SR_CTAID.X ;  /* 0x00000000001a79c3 */ /* 0x000e620000002500 */
[----:B------:R-:W-:Y:S02]  /*0280*/  ULDC UR6, c[0x0][0x2c4] ;  /* 0x0000b10000067ab9 */ /* 0x000fe40000000800 */
[----:B------:R-:W-:Y:S01]  /*0290*/  ULDC.64 UR4, c[0x0][0x2c8] ;  /* 0x0000b20000047ab9 */ /* 0x000fe20000000a00 */
[----:B------:R-:W2:Y:S01]  /*02a0*/  @P0 LDG.E R2, [R2.64] ;  /* 0x0000001602020981 */ /* 0x000ea2000c1e1900 */
[----:B------:R-:W-:Y:S02]  /*02b0*/  UISETP.NE.AND UP1, UPT, UR6, 0x1, UPT ;  /* 0x000000010600788c */ /* 0x000fe4000bf25270 */
[----:B------:R-:W-:-:S02]  /*02c0*/  UMOV UR14, 0x1 ;  /* 0x00000001000e7882 */ /* 0x000fc40000000000 */
[----:B------:R-:W-:Y:S02]  /*02d0*/  UMOV UR10, URZ ;  /* 0x0000003f000a7c82 */ /* 0x000fe40008000000 */
[----:B------:R-:W-:Y:S02]  /*02e0*/  ULDC UR12, c[0x0][0x168] ;  /* 0x00005a00000c7ab9 */ /* 0x000fe40000000800 */
[----:B------:R-:W-:Y:S02]  /*02f0*/  UP2UR UR13, UPR, URZ, 0x2 ;  /* 0x000000023f0d7883 */ /* 0x000fe40008000000 */
[----:B-1----:R-:W-:-:S04]  /*0300*/  USHF.L.U32 UR26, UR26, 0x7, URZ ;  /* 0x000000071a1a7899 */ /* 0x002fc8000800063f */
[----:B------:R-:W-:Y:S02]  /*0310*/  @UP1 UIADD3 UR16, UR26, 0x7f, URZ ;  /* 0x0000007f1a101890 */ /* 0x000fe4000fffe03f */
[----:B------:R-:W-:Y:S02]  /*0320*/  UIADD3 UR8, UR26, 0x7f, URZ ;  /* 0x0000007f1a087890 */ /* 0x000fe4000fffe03f */
[----:B------:R-:W-:-:S03]  /*0330*/  UIMAD.WIDE.U32 UR16, UR16, UR4, URZ ;  /* 0x00000004101072a5 */ /* 0x000fc6000f8e003f */
[----:B------:R-:W-:-:S04]  /*0340*/  ULDC UR4, c[0x0][0x2ac] ;  /* 0x0000ab0000047ab9 */ /* 0x000fc80000000800 */
[----:B------:R-:W-:Y:S02]  /*0350*/  @UP1 UMOV UR9, UR17 ;  /* 0x0000001100091c82 */ /* 0x000fe40008000000 */
[----:B------:R-:W-:-:S03]  /*0360*/  @UP1 USHF.R.U32.HI UR8, URZ, UR5, UR9 ;  /* 0x000000053f081299 */ /* 0x000fc60008011609 */
[----:B------:R-:W-:Y:S02]  /*0370*/  ULDC UR9, c[0x0][0x1d0] ;  /* 0x0000740000097ab9 */ /* 0x000fe40000000800 */
[----:B------:R-:W-:-:S03]  /*0380*/  UIMAD UR9, UR4, UR9, URZ ;  /* 0x00000009040972a4 */ /* 0x000fc6000f8e023f */
[----:B------:R-:W-:Y:S02]  /*0390*/  ULDC.64 UR4, c[0x0][0x328] ;  /* 0x0000ca0000047ab9 */ /* 0x000fe40000000a00 */
[----:B------:R-:W-:Y:S02]  /*03a0*/  UISETP.LE.AND UP0, UPT, UR14, UR5, UPT ;  /* 0x000000050e00728c */ /* 0x000fe4000bf03270 */
[----:B------:R-:W-:-:S04]  /*03b0*/  UIADD3 UR12, UR9, -UR12, UR14 ;  /* 0x8000000c090c7290 */ /* 0x000fc8000fffe00e */
[----:B------:R-:W-:Y:S02]  /*03c0*/  UIADD3 UR5, UR12, UR8, URZ ;  /* 0x000000080c057290 */ /* 0x000fe4000fffe03f */
[----:B------:R-:W-:Y:S02]  /*03d0*/  UP2UR UR12, UPR, URZ, 0x1 ;  /* 0x000000013f0c7883 */ /* 0x000fe40008000000 */
[----:B------:R-:W-:Y:S01]  /*03e0*/  UIADD3 UR8, UR5, UR4, URZ ;  /* 0x0000000405087290 */ /* 0x000fe2000fffe03f */
[----:B--2---:R1:W2:Y:S01]  /*03f0*/  @P0 R2UR UR10, R2 ;  /* 0x00000000020a03c2 */ /* 0x0042a200000e0000 */
[----:B------:R-:W-:-:S13]  /*0400*/  PLOP3.LUT P0, PT, PT, PT, UP0, 0x40, 0x0 ;  /* 0x000000000000781c */ /* 0x000fda0003f0e808 */
[----:B------:R-:W-:Y:S05]  /*0410*/  @P0 BRA `(.L_x_379) ;  /* 0x0000016000000947 */ /* 0x000fea0003800000 */
[----:B------:R-:W-:Y:S01]  /*0420*/  ISETP.LT.AND P0, PT, RZ, UR5, PT ;  /* 0x00000005ff007c0c */ /* 0x000fe2000bf01270 */
[----:B------:R-:W-:-:S12]  /*0430*/  UIADD3 UR16, UR5, -0x1, URZ ;  /* 0xffffffff05107890 */ /* 0x000fd8000fffe03f */
[----:B------:R-:W-:Y:S05]  /*0440*/  @P0 BRA `(.L_x_380) ;  /* 0x0000009000000947 */ /* 0x000fea0003800000 */
[----:B------:R-:W-:Y:S02]  /*0450*/  ULDC UR4, c[0x0][0x32c] ;  /* 0x0000cb0000047ab9 */ /* 0x000fe40000000800 */
[----:B------:R-:W-:Y:S02]  /*0460*/  UISETP.NE.AND UP0, UPT, UR14, UR4, UPT ;  /* 0x000000040e00728c */ /* 0x000fe4000bf05270 */
[----:B------:R-:W-:-:S03]  /*0470*/  UIADD3 UR16, -UR5, URZ, URZ ;  /* 0x0000003f05107290 */ /* 0x000fc6000fffe13f */
[----:B------:R-:W-:Y:S02]  /*0480*/  ULDC.64 UR4, c[0x0][0x330] ;  /* 0x0000cc0000047ab9 */ /* 0x000fe40000000a00 */
[----:B------:R-:W-:-:S07]  /*0490*/  UIMAD.WIDE.U32 UR18, UR16, UR4, URZ ;  /* 0x00000004101272a5 */ /* 0x000fce000f8e003f */
[----:B------:R-:W-:Y:S02]  /*04a0*/  @UP0 UMOV UR17, UR19 ;  /* 0x0000001300110c82 */ /* 0x000fe40008000000 */
[----:B------:R-:W-:-:S04]  /*04b0*/  @UP0 USHF.R.U32.HI UR16, URZ, UR5, UR17 ;  /* 0x000000053f100299 */ /* 0x000fc80008011611 */
[----:B------:R-:W-:Y:S01]  /*04c0*/  ULOP3.LUT UR16, URZ, UR16, URZ, 0x33, !UPT ;  /* 0x000000103f107292 */ /* 0x000fe2000f8e333f */
[----:B------:R-:W-:Y:S05]  /*04d0*/  BRA `(.L_x_381) ;  /* 0x0000006000007947 */ /* 0x000fea0003800000 */
.L_x_380:
[----:B------:R-:W-:Y:S02]  /*04e0*/  ULDC UR4, c[0x0][0x32c] ;  /* 0x0000cb0000047ab9 */ /* 0x000fe40000000800 */
[----:B------:R-:W-:-:S03]  /*04f0*/  UISETP.NE.AND UP0, UPT, UR14, UR4, UPT ;  /* 0x000000040e00728c */ /* 0x000fc6000bf05270 */
[----:B------:R-:W-:Y:S02]  /*0500*/  ULDC.64 UR4, c[0x0][0x330] ;  /* 0x0000cc0000047ab9 */ /* 0x000fe40000000a00 */
[----:B------:R-:W-:-:S07]  /*0510*/  UIMAD.WIDE.U32 UR18, UR16, UR4, URZ ;  /* 0x00000004101272a5 */ /* 0x000fce000f8e003f */
[----:B------:R-:W-:Y:S02]  /*0520*/  @UP0 UMOV UR17, UR19 ;  /* 0x0000001300110c82 */ /* 0x000fe40008000000 */
[----:B------:R-:W-:Y:S02]  /*0530*/  @UP0 USHF.R.U32.HI UR16, URZ, UR5, UR17 ;  /* 0x000000053f100299 */ /* 0x000fe40008011611 */
.L_x_381:
[----:B------:R-:W-:Y:S02]  /*0540*/  ULDC UR4, c[0x0][0x32c] ;  /* 0x0000cb0000047ab9 */ /* 0x000fe40000000800 */
[----:B------:R-:W-:-:S04]  /*0550*/  UIMAD UR4, UR16, UR4, UR4 ;  /* 0x00000004100472a4 */ /* 0x000fc8000f8e0204 */
[----:B------:R-:W-:-:S04]  /*0560*/  UISETP.LT.AND UP0, UPT, UR8, UR4, UPT ;  /* 0x000000040800728c */ /* 0x000fc8000bf01270 */
[----:B------:R-:W-:Y:S02]  /*0570*/  USEL UR8, UR8, UR4, UP0 ;  /* 0x0000000408087287 */ /* 0x000fe40008000000 */
.L_x_379:
[----:B------:R-:W-:Y:S02]  /*0580*/  UISETP.NE.AND UP0, UPT, UR6, 0x1, UPT ;  /* 0x000000010600788c */ /* 0x000fe4000bf05270 */
[----:B------:R-:W-:Y:S02]  /*0590*/  UIADD3 UR14, UR9, 0x2f, URZ ;  /* 0x0000002f090e7890 */ /* 0x000fe4000fffe03f */
[----:B------:R-:W-:Y:S02]  /*05a0*/  ULDC.64 UR4, c[0x0][0x2c8] ;  /* 0x0000b20000047ab9 */ /* 0x000fe40000000a00 */
[----:B------:R-:W-:Y:S02]  /*05b0*/  UIMAD.WIDE.U32 UR18, UR26, UR4, URZ ;  /* 0x000000041a1272a5 */ /* 0x000fe4000f8e003f */
[----:B------:R-:W-:Y:S02]  /*05c0*/  UIMAD.WIDE UR20, UR14, 0x2aaaaaab, URZ ;  /* 0x2aaaaaab0e1478a5 */ /* 0x000fe4000f8e023f */
[----:B------:R-:W-:-:S02]  /*05d0*/  UIADD3 UR16, UR8, 0x2f, URZ ;  /* 0x0000002f08107890 */ /* 0x000fc4000fffe03f */
[----:B------:R-:W-:Y:S02]  /*05e0*/  UISETP.NE.AND UP1, UPT, UR12, URZ, UPT ;  /* 0x0000003f0c00728c */ /* 0x000fe4000bf25270 */
[----:B------:R-:W-:Y:S02]  /*05f0*/  UMOV UR4, UR26 ;  /* 0x0000001a00047c82 */ /* 0x000fe40008000000 */
[----:B------:R-:W-:Y:S02]  /*0600*/  UIMAD.WIDE UR16, UR16, 0x2aaaaaab, URZ ;  /* 0x2aaaaaab101078a5 */ /* 0x000fe4000f8e023f */
[----:B------:R-:W-:Y:S01]  /*0610*/  @UP0 USHF.R.U32.HI UR4, URZ, UR5, UR19 ;  /* 0x000000053f040299 */ /* 0x000fe20008011613 */
[----:B------:R-:W-:Y:S01]  /*0620*/  PLOP3.LUT P0, PT, PT, PT, UP1, 0x40, 0x0 ;  /* 0x000000000000781c */ /* 0x000fe20003f0e818 */
[----:B------:R-:W-:Y:S02]  /*0630*/  USHF.R.U32.HI UR8, URZ, 0x1f, UR17 ;  /* 0x0000001f3f087899 */ /* 0x000fe40008011611 */
[----:B------:R-:W-:-:S02]  /*0640*/  UMOV UR19, UR21 ;  /* 0x0000001500137c82 */ /* 0x000fc40008000000 */
[----:B------:R-:W-:Y:S02]  /*0650*/  USHF.R.U32.HI UR14, URZ, 0x1f, UR19 ;  /* 0x0000001f3f0e7899 */ /* 0x000fe40008011613 */
[----:B------:R-:W-:Y:S02]  /*0660*/  ULDC UR25, c[0x0][0x168] ;  /* 0x00005a0000197ab9 */ /* 0x000fe40000000800 */
[----:B------:R-:W-:Y:S02]  /*0670*/  UIADD3 UR25, UR9, -UR25, URZ ;  /* 0x8000001909197290 */ /* 0x000fe4000fffe03f */
[----:B------:R-:W-:Y:S02]  /*0680*/  ULEA.HI.SX32 UR14, UR19, UR14, 0x1d ;  /* 0x0000000e130e7291 */ /* 0x000fe4000f8fea3f */
[----:B------:R-:W-:Y:S02]  /*0690*/  ULEA.HI.SX32 UR17, UR17, UR8, 0x1d ;  /* 0x0000000811117291 */ /* 0x000fe4000f8fea3f */
[----:B------:R-:W-:-:S02]  /*06a0*/  UIADD3 UR4, UR25, UR4, URZ ;  /* 0x0000000419047290 */ /* 0x000fc4000fffe03f */
[----:B------:R-:W-:Y:S02]  /*06b0*/  UISETP.LT.AND UP0, UPT, UR14, UR17, UPT ;  /* 0x000000110e00728c */ /* 0x000fe4000bf01270 */
[----:B------:R-:W-:Y:S02]  /*06c0*/  ULDC UR5, c[0x0][0x324] ;  /* 0x0000c90000057ab9 */ /* 0x000fe40000000800 */
[----:B------:R-:W-:Y:S02]  /*06d0*/  UIADD3 UR8, UR4, -UR5, URZ ;  /* 0x8000000504087290 */ /* 0x000fe4000fffe03f */
[----:B------:R-:W-:Y:S01]  /*06e0*/  USEL UR24, UR14, UR17, UP0 ;  /* 0x000000110e187287 */ /* 0x000fe20008000000 */
[----:B------:R-:W-:Y:S05]  /*06f0*/  @P0 BRA `(.L_x_382) ;  /* 0x0000015000000947 */ /* 0x000fea0003800000 */
[----:B------:R-:W-:Y:S02]  /*0700*/  UMOV UR14, UR4 ;  /* 0x00000004000e7c82 */ /* 0x000fe40008000000 */
[----:B------:R-:W-:-:S06]  /*0710*/  UISETP.GT.AND UP0, UPT, UR14, -0x1, UPT ;  /* 0xffffffff0e00788c */ /* 0x000fcc000bf04270 */
[----:B------:R-:W-:-:S13]  /*0720*/  PLOP3.LUT P0, PT, PT, PT, UP0, 0x80, 0x0 ;  /* 0x000000000000781c */ /* 0x000fda0003f0f008 */
[----:B------:R-:W-:Y:S05]  /*0730*/  @P0 BRA `(.L_x_383) ;  /* 0x0000008000000947 */ /* 0x000fea0003800000 */
[----:B------:R-:W-:Y:S02]  /*0740*/  ULDC UR4, c[0x0][0x32c] ;  /* 0x0000cb0000047ab9 */ /* 0x000fe40000000800 */
[----:B------:R-:W-:Y:S02]  /*0750*/  UISETP.NE.AND UP0, UPT, UR4, 0x1, UPT ;  /* 0x000000010400788c */ /* 0x000fe4000bf05270 */
[----:B------:R-:W-:Y:S02]  /*0760*/  ULOP3.LUT UR14, URZ, UR14, URZ, 0x33, !UPT ;  /* 0x0000000e3f0e7292 */ /* 0x000fe4000f8e333f */
[----:B------:R-:W-:Y:S02]  /*0770*/  ULDC.64 UR4, c[0x0][0x330] ;  /* 0x0000cc0000047ab9 */ /* 0x000fe40000000a00 */
[----:B------:R-:W-:-:S05]  /*0780*/  UIMAD.WIDE.U32 UR16, UR14, UR4, URZ ;  /* 0x000000040e1072a5 */ /* 0x000fca000f8e003f */
[----:B------:R-:W-:-:S04]  /*0790*/  @UP0 USHF.R.U32.HI UR14, URZ, UR5, UR17 ;  /* 0x000000053f0e0299 */ /* 0x000fc80008011611 */
[----:B------:R-:W-:Y:S01]  /*07a0*/  ULOP3.LUT UR14, URZ, UR14, URZ, 0x33, !UPT ;  /* 0x0000000e3f0e7292 */ /* 0x000fe2000f8e333f */
[----:B------:R-:W-:Y:S05]  /*07b0*/  BRA `(.L_x_384) ;  /* 0x0000005000007947 */ /* 0x000fea0003800000 */
.L_x_383:
[----:B------:R-:W-:Y:S02]  /*07c0*/  ULDC UR4, c[0x0][0x32c] ;  /* 0x0000cb0000047ab9 */ /* 0x000fe40000000800 */
[----:B------:R-:W-:-:S03]  /*07d0*/  UISETP.NE.AND UP0, UPT, UR4, 0x1, UPT ;  /* 0x000000010400788c */ /* 0x000fc6000bf05270 */
[----:B------:R-:W-:Y:S02]  /*07e0*/  ULDC.64 UR4, c[0x0][0x330] ;  /* 0x0000cc0000047ab9 */ /* 0x000fe40000000a00 */
[----:B------:R-:W-:-:S06]  /*07f0*/  UIMAD.WIDE.U32 UR16, UR14, UR4, URZ ;  /* 0x000000040e1072a5 */ /* 0x000fcc000f8e003f */
[----:B------:R-:W-:Y:S02]  /*0800*/  @UP0 USHF.R.U32.HI UR14, URZ, UR5, UR17 ;  /* 0x000000053f0e0299 */ /* 0x000fe40008011611 */
.L_x_384:
[----:B------:R-:W-:Y:S02]  /*0810*/  ULDC UR4, c[0x0][0x32c] ;  /* 0x0000cb0000047ab9 */ /* 0x000fe40000000800 */
[----:B------:R-:W-:-:S04]  /*0820*/  UIMAD UR4, UR14, UR4, URZ ;  /* 0x000000040e0472a4 */ /* 0x000fc8000f8e023f */
[----:B------:R-:W-:-:S04]  /*0830*/  UISETP.LT.AND UP0, UPT, UR8, UR4, UPT ;  /* 0x000000040800728c */ /* 0x000fc8000bf01270 */
[----:B------:R-:W-:-:S04]  /*0840*/  USEL UR8, UR8, UR4, !UP0 ;  /* 0x0000000408087287 */ /* 0x000fc8000c000000 */
.L_x_382:
[----:B------:R-:W-:-:S04]  /*0850*/  UIMAD.WIDE UR4, UR8, 0x2aaaaaab, URZ ;  /* 0x2aaaaaab080478a5 */ /* 0x000fc8000f8e023f */
[----:B------:R-:W-:-:S04]  /*0860*/  USHF.R.U32.HI UR4, URZ, 0x1f, UR5 ;  /* 0x0000001f3f047899 */ /* 0x000fc80008011605 */
[----:B------:R-:W-:-:S03]  /*0870*/  ULEA.HI.SX32 UR4, UR5, UR4, 0x1d ;  /* 0x0000000405047291 */ /* 0x000fc6000f8fea3f */
[----:B------:R-:W-:Y:S02]  /*0880*/  ULDC UR5, c[0x0][0x338] ;  /* 0x0000ce0000057ab9 */ /* 0x000fe40000000800 */
[----:B------:R-:W-:-:S04]  /*0890*/  UISETP.LT.AND UP0, UPT, URZ, UR4, UPT ;  /* 0x000000043f00728c */ /* 0x000fc8000bf01270 */
[----:B------:R-:W-:Y:S02]  /*08a0*/  USEL UR8, URZ, UR4, !UP0 ;  /* 0x000000043f087287 */ /* 0x000fe4000c000000 */
[----:B------:R-:W-:Y:S02]  /*08b0*/  USHF.R.U32.HI UR4, URZ, 0x10, UR7 ;  /* 0x000000103f047899 */ /* 0x000fe40008011607 */
[----:B------:R-:W-:Y:S02]  /*08c0*/  UISETP.GT.AND UP0, UPT, UR24, UR8, UPT ;  /* 0x000000081800728c */ /* 0x000fe4000bf04270 */
[----:B------:R-:W-:-:S04]  /*08d0*/  UISETP.NE.AND UP1, UPT, UR4, URZ, UPT ;  /* 0x0000003f0400728c */ /* 0x000fc8000bf25270 */
[----:B------:R-:W-:Y:S01]  /*08e0*/  PLOP3.LUT P0, PT, PT, PT, UP0, 0x80, 0x0 ;  /* 0x000000000000781c */ /* 0x000fe20003f0f008 */
[----:B------:R-:W-:-:S03]  /*08f0*/  USEL UR5, UR4, UR5, UP1 ;  /* 0x0000000504057287 */ /* 0x000fc60008800000 */
[----:B------:R-:W-:-:S09]  /*0900*/  UMOV UR4, URZ ;  /* 0x0000003f00047c82 */ /* 0x000fd20008000000 */
[----:B------:R-:W-:Y:S05]  /*0910*/  @!P0 BRA `(.L_x_385) ;  /* 0x0000024000008947 */ /* 0x000fea0003800000 */
[----:B-1----:R-:W-:Y:S01]  /*0920*/  IMAD.U32 R2, RZ, RZ, UR5 ;  /* 0x00000005ff027e24 */ /* 0x002fe2000f8e00ff */
[----:B------:R-:W-:Y:S02]  /*0930*/  UIADD3 UR18, UR5, -0x1, UR24 ;  /* 0xffffffff05127890 */ /* 0x000fe4000fffe018 */
[----:B------:R-:W-:Y:S02]  /*0940*/  UMOV UR20, URZ ;  /* 0x0000003f00147c82 */ /* 0x000fe40008000000 */
[-C--:B------:R-:W-:Y:S01]  /*0950*/  IABS R0, R2.reuse ;  /* 0x0000000200007213 */ /* 0x080fe20000000000 */
[----:B------:R-:W-:Y:S01]  /*0960*/  UIADD3 UR18, -UR8, UR18, URZ ;  /* 0x0000001208127290 */ /* 0x000fe2000fffe13f */
[----:B------:R-:W-:Y:S02]  /*0970*/  IABS R2, R2 ;  /* 0x0000000200027213 */ /* 0x000fe40000000000 */
[----:B------:R-:W1:Y:S02]  /*0980*/  R2UR UR17, R0 ;  /* 0x00000000001173c2 */ /* 0x000e6400000e0000 */
[----:B-1----:R-:W1:Y:S08]  /*0990*/  I2F.RP R0, UR17 ;  /* 0x0000001100007d06 */ /* 0x002e700008209400 */
[----:B-1----:R-:W1:Y:S02]  /*09a0*/  MUFU.RCP R0, R0 ;  /* 0x0000000000007308 */ /* 0x002e640000001000 */
[----:B-1----:R-:W-:-:S06]  /*09b0*/  IADD3 R0, R0, 0xffffffe, RZ ;  /* 0x0ffffffe00007810 */ /* 0x002fcc0007ffe0ff */
[----:B------:R-:W1:Y:S02]  /*09c0*/  F2I.FTZ.U32.TRUNC.NTZ R0, R0 ;  /* 0x0000000000007305 */ /* 0x000e64000021f000 */
[----:B-1----:R1:W3:Y:S02]  /*09d0*/  R2UR UR21, R0 ;  /* 0x00000000001573c2 */ /* 0x0022e400000e0000 */
[----:B-1----:R-:W-:Y:S01]  /*09e0*/  IMAD.U32 R0, RZ, RZ, UR18 ;  /* 0x00000012ff007e24 */ /* 0x002fe2000f8e00ff */
[----:B---3--:R-:W-:Y:S02]  /*09f0*/  UIADD3 UR4, URZ, -UR21, URZ ;  /* 0x800000153f047290 */ /* 0x008fe4000fffe03f */
[----:B------:R-:W-:Y:S02]  /*0a00*/  ULOP3.LUT UR18, UR18, UR5, URZ, 0x3c, !UPT ;  /* 0x0000000512127292 */ /* 0x000fe4000f8e3c3f */
[----:B------:R-:W-:Y:S01]  /*0a10*/  IABS R0, R0 ;  /* 0x0000000000007213 */ /* 0x000fe20000000000 */
[----:B------:R-:W-:-:S04]  /*0a20*/  UIMAD UR4, UR4, UR17, URZ ;  /* 0x00000011040472a4 */ /* 0x000fc8000f8e023f */
[----:B------:R-:W-:Y:S01]  /*0a30*/  IMAD.MOV.U32 R3, RZ, RZ, R0 ;  /* 0x000000ffff037224 */ /* 0x000fe200078e0000 */
[----:B------:R-:W-:Y:S01]  /*0a40*/  UIMAD.WIDE.U32 UR20, UR21, UR4, UR20 ;  /* 0x00000004151472a5 */ /* 0x000fe2000f8e0014 */
[----:B------:R-:W-:Y:S02]  /*0a50*/  IMAD.MOV R0, RZ, RZ, -R2 ;  /* 0x000000ffff007224 */ /* 0x000fe400078e0a02 */
[----:B------:R-:W1:Y:S04]  /*0a60*/  R2UR UR16, R3 ;  /* 0x00000000031073c2 */ /* 0x000e6800000e0000 */
[----:B------:R-:W-:-:S04]  /*0a70*/  UMOV UR19, UR21 ;  /* 0x0000001500137c82 */ /* 0x000fc80008000000 */
[----:B------:R-:W3:Y:S01]  /*0a80*/  R2UR UR14, R0 ;  /* 0x00000000000e73c2 */ /* 0x000ee200000e0000 */
[----:B-1----:R-:W-:-:S07]  /*0a90*/  UIMAD.WIDE.U32 UR20, UR19, UR16, URZ ;  /* 0x00000010131472a5 */ /* 0x002fce000f8e003f */
[----:B------:R-:W-:Y:S02]  /*0aa0*/  UMOV UR19, UR21 ;  /* 0x0000001500137c82 */ /* 0x000fe40008000000 */
[----:B---3--:R-:W-:-:S04]  /*0ab0*/  UIMAD UR14, UR19, UR14, UR16 ;  /* 0x0000000e130e72a4 */ /* 0x008fc8000f8e0210 */
[----:B------:R-:W-:-:S11]  /*0ac0*/  UISETP.GT.U32.AND UP0, UPT, UR17, UR14, UPT ;  /* 0x0000000e1100728c */ /* 0x000fd6000bf04070 */
[----:B------:R-:W-:Y:S02]  /*0ad0*/  @!UP0 UIADD3 UR14, UR14, -UR17, URZ ;  /* 0x800000110e0e8290 */ /* 0x000fe4000fffe03f */
[----:B------:R-:W-:Y:S02]  /*0ae0*/  @!UP0 UIADD3 UR19, UR19, 0x1, URZ ;  /* 0x0000000113138890 */ /* 0x000fe4000fffe03f */
[----:B------:R-:W-:Y:S02]  /*0af0*/  UISETP.GE.U32.AND UP1, UPT, UR14, UR17, UPT ;  /* 0x000000110e00728c */ /* 0x000fe4000bf26070 */
[----:B------:R-:W-:-:S09]  /*0b00*/  UISETP.GE.AND UP0, UPT, UR18, URZ, UPT ;  /* 0x0000003f1200728c */ /* 0x000fd2000bf06270 */
[----:B------:R-:W-:Y:S02]  /*0b10*/  @UP1 UIADD3 UR19, UR19, 0x1, URZ ;  /* 0x0000000113131890 */ /* 0x000fe4000fffe03f */
[----:B------:R-:W-:-:S05]  /*0b20*/  UISETP.NE.AND UP1, UPT, UR5, URZ, UPT ;  /* 0x0000003f0500728c */ /* 0x000fca000bf25270 */
[----:B------:R-:W-:Y:S02]  /*0b30*/  UMOV UR4, UR19 ;  /* 0x0000001300047c82 */ /* 0x000fe40008000000 */
[----:B------:R-:W-:-:S04]  /*0b40*/  @!UP0 UIADD3 UR4, -UR4, URZ, URZ ;  /* 0x0000003f04048290 */ /* 0x000fc8000fffe13f */
[----:B------:R-:W-:Y:S02]  /*0b50*/  @!UP1 ULOP3.LUT UR4, URZ, UR5, URZ, 0x33, !UPT ;  /* 0x000000053f049292 */ /* 0x000fe4000f8e333f */
.L_x_385:
[----:B------:R-:W-:Y:S01]  /*0b60*/  ULOP3.LUT UR7, UR7, 0xffff, URZ, 0xc0, !UPT ;  /* 0x0000ffff07077892 */ /* 0x000fe2000f8ec03f */
[----:B------:R-:W-:Y:S01]  /*0b70*/  PLOP3.LUT P2, PT, PT, PT, PT, 0x80, 0x0 ;  /* 0x000000000000781c */ /* 0x000fe20003f4f070 */
[----:B------:R-:W-:Y:S01]  /*0b80*/  CS2R R14, SRZ ;  /* 0x00000000000e7805 */ /* 0x000fe2000001ff00 */
[----:B------:R-:W-:Y:S01]  /*0b90*/  CS2R R130, SRZ ;  /* 0x0000000000827805 */ /* 0x000fe2000001ff00 */
[----:B------:R-:W-:Y:S01]  /*0ba0*/  UIMAD UR8, UR7, UR4, UR8 ;  /* 0x00000004070872a4 */ /* 0x000fe2000f8e0208 */
        /* <DEDUP_REMOVED lines=72> */
[----:B------:R-:W-:Y:S02]  /*1030*/  UISETP.NE.AND.EX UP0, UPT, URZ, UR5, UPT, UP0 ;  /* 0x000000053f00728c */ /* 0x000fe4000bf05300 */
[----:B------:R-:W-:-:S04]  /*1040*/  UISETP.NE.AND UP1, UPT, UR13, URZ, UPT ;  /* 0x0000003f0d00728c */ /* 0x000fc8000bf25270 */
[----:B------:R-:W-:-:S05]  /*1050*/  PLOP3.LUT P0, PT, PT, PT, UP0, 0x80, 0x0 ;  /* 0x000000000000781c */ /* 0x000fca0003f0f008 */
[----:B------:R-:W-:Y:S02]  /*1060*/  @UP0 UMOV UR4, 0x4 ;  /* 0x0000000400040882 */ /* 0x000fe40000000000 */
[----:B------:R-:W-:-:S06]  /*1070*/  @UP0 UIMAD.WIDE UR4, UR15, UR4, UR16 ;  /* 0x000000040f0402a5 */ /* 0x000fcc000f8e0210 */
[----:B-1----:R-:W-:Y:S02]  /*1080*/  IMAD.U32 R2, RZ, RZ, UR4 ;  /* 0x00000004ff027e24 */ /* 0x002fe4000f8e00ff */
[----:B------:R-:W-:Y:S01]  /*1090*/  IMAD.U32 R3, RZ, RZ, UR5 ;  /* 0x00000005ff037e24 */ /* 0x000fe2000f8e00ff */
[----:B------:R-:W-:Y:S01]  /*10a0*/  SHF.R.S32.HI R66, RZ, 0x1f, R132 ;  /* 0x0000001fff427819 */ /* 0x000fe20000011484 */
[----:B------:R-:W-:Y:S02]  /*10b0*/  UMOV UR14, 0x30 ;  /* 0x00000030000e7882 */ /* 0x000fe40000000000 */
[----:B------:R-:W-:Y:S01]  /*10c0*/  UIMAD UR17, UR24, UR14, -0x30 ;  /* 0xffffffd0181174a4 */ /* 0x000fe2000f8e020e */
[----:B------:R-:W3:Y:S01]  /*10d0*/  @P0 LDG.E R2, [R2.64] ;  /* 0x0000001602020981 */ /* 0x000ee2000c1e1900 */
[----:B------:R-:W-:Y:S01]  /*10e0*/  IMAD.MOV.U32 R4, RZ, RZ, c[0x0][0x2b8] ;  /* 0x0000ae00ff047624 */ /* 0x000fe200078e00ff */
[----:B------:R-:W-:Y:S01]  /*10f0*/  ULDC.64 UR4, c[0x0][0x2b0] ;  /* 0x0000ac0000047ab9 */ /* 0x000fe20000000a00 */
[----:B------:R-:W-:Y:S01]  /*1100*/  IMAD.MOV.U32 R22, RZ, RZ, RZ ;  /* 0x000000ffff167224 */ /* 0x000fe200078e00ff */
[----:B------:R-:W-:Y:S02]  /*1110*/  BAR.SYNC.DEFER_BLOCKING 0x0 ;  /* 0x0000000000007b1d */ /* 0x000fe40000010000 */
[----:B------:R-:W-:Y:S01]  /*1120*/  ISETP.NE.AND P1, PT, R4, 0x1, PT ;  /* 0x000000010400780c */ /* 0x000fe20003f25270 */
[----:B------:R-:W-:-:S03]  /*1130*/  USHF.R.S32.HI UR19, URZ, 0x1f, UR15 ;  /* 0x0000001f3f137899 */ /* 0x000fc6000801140f */
[----:B---3--:R1:W3:Y:S02]  /*1140*/  @P0 R2UR UR16, R2 ;  /* 0x00000000021003c2 */ /* 0x0082e400000e0000 */
[----:B---3--:R-:W-:Y:S02]  /*1150*/  @!UP0 UMOV UR16, UR15 ;  /* 0x0000000f00108c82 */ /* 0x008fe40008000000 */
[----:B------:R-:W-:Y:S02]  /*1160*/  USHF.R.S32.HI UR7, URZ, 0x1f, UR16 ;  /* 0x0000001f3f077899 */ /* 0x000fe40008011410 */
[----:B------:R-:W-:Y:S02]  /*1170*/  UIMAD.WIDE.U32 UR20, UR16, UR4, URZ ;  /* 0x00000004101472a5 */ /* 0x000fe4000f8e003f */
[----:B------:R-:W-:-:S04]  /*1180*/  UIMAD UR7, UR7, UR4, URZ ;  /* 0x00000004070772a4 */ /* 0x000fc8000f8e023f */
[----:B------:R-:W-:Y:S01]  /*1190*/  UIMAD UR7, UR16, UR5, UR7 ;  /* 0x00000005100772a4 */ /* 0x000fe2000f8e0207 */
[----:B-1----:R-:W-:-:S03]  /*11a0*/  LEA.HI R2, R66, R132, RZ, 0x3 ;  /* 0x0000008442027211 */ /* 0x002fc600078f18ff */
[----:B------:R-:W-:Y:S02]  /*11b0*/  UIADD3 UR7, UR21, UR7, URZ ;  /* 0x0000000715077290 */ /* 0x000fe4000fffe03f */
[----:B------:R-:W-:Y:S01]  /*11c0*/  USHF.R.S32.HI UR16, URZ, 0x1f, UR11 ;  /* 0x0000001f3f107899 */ /* 0x000fe2000801140b */
[----:B------:R-:W-:Y:S01]  /*11d0*/  LOP3.LUT R0, R2, 0xfffffff8, RZ, 0xc0, !PT ;  /* 0xfffffff802007812 */ /* 0x000fe200078ec0ff */
[----:B------:R-:W-:Y:S01]  /*11e0*/  ULDC.64 UR4, c[0x0][0x1b8] ;  /* 0x00006e0000047ab9 */ /* 0x000fe20000000a00 */
[----:B------:R-:W-:-:S03]  /*11f0*/  SHF.R.S32.HI R21, RZ, 0x3, R2 ;  /* 0x00000003ff157819 */ /* 0x000fc60000011402 */
[----:B------:R-:W-:-:S04]  /*1200*/  IMAD.IADD R19, R132, 0x1, -R0 ;  /* 0x0000000184137824 */ /* 0x000fc800078e0a00 */
[----:B------:R-:W-:-:S05]  /*1210*/  IMAD R31, R19, 0x20, R21 ;  /* 0x00000020131f7824 */ /* 0x000fca00078e0215 */
[C---:B------:R-:W-:Y:S01]  /*1220*/  IADD3 R0, R31.reuse, UR17, RZ ;  /* 0x000000111f007c10 */ /* 0x040fe2000fffe0ff */
[----:B------:R-:W-:Y:S01]  /*1230*/  UIMAD UR18, UR16, UR4, URZ ;  /* 0x00000004101272a4 */ /* 0x000fe2000f8e023f */
[----:B------:R-:W-:Y:S01]  /*1240*/  IADD3 R5, R31, UR26, RZ ;  /* 0x0000001a1f057c10 */ /* 0x000fe2000fffe0ff */
[----:B------:R-:W-:Y:S01]  /*1250*/  UIMAD.WIDE.U32 UR28, UR11, UR4, URZ ;  /* 0x000000040b1c72a5 */ /* 0x000fe2000f8e003f */
[C---:B------:R-:W-:Y:S01]  /*1260*/  ISETP.GE.AND P0, PT, R0.reuse, UR9, PT ;  /* 0x0000000900007c0c */ /* 0x040fe2000bf06270 */
[----:B------:R-:W-:Y:S01]  /*1270*/  IMAD.SHL.U32 R39, R19, 0x8, RZ ;  /* 0x0000000813277824 */ /* 0x000fe200078e00ff */
[----:B--2---:R-:W-:Y:S01]  /*1280*/  IADD3 R10, R0, UR10, RZ ;  /* 0x0000000a000a7c10 */ /* 0x004fe2000fffe0ff */
[----:B------:R-:W-:Y:S01]  /*1290*/  UIMAD UR27, UR24, -0x30, UR14 ;  /* 0xffffffd0181b78a4 */ /* 0x000fe2000f8e020e */
[----:B------:R-:W-:Y:S01]  /*12a0*/  ISETP.GT.OR P0, PT, R31, 0x2f, P0 ;  /* 0x0000002f1f00780c */ /* 0x000fe20000704670 */
[----:B------:R-:W-:Y:S02]  /*12b0*/  STL [R1+0x48], R31 ;  /* 0x0000481f01007387 */ /* 0x000fe40000100800 */
        /* <DEDUP_REMOVED lines=8> */
[----:B------:R-:W-:Y:S01]  /*1340*/  PLOP3.LUT P1, PT, PT, PT, UP1, 0x80, 0x0 ;  /* 0x000000000000781c */ /* 0x000fe20003f2f018 */
[----:B------:R-:W-:Y:S01]  /*1350*/  UIMAD UR18, UR11, UR5, UR18 ;  /* 0x000000050b1272a4 */ /* 0x000fe2000f8e0212 */
[----:B------:R-:W-:Y:S01]  /*1360*/  PLOP3.LUT P0, PT, PT, PT, UP1, 0x80, 0x0 ;  /* 0x000000000000781c */ /* 0x000fe20003f0f018 */
[--C-:B------:R-:W-:Y:S01]  /*1370*/  IMAD.MOV.U32 R4, RZ, RZ, R5.reuse ;  /* 0x000000ffff047224 */ /* 0x100fe200078e0005 */
[----:B------:R-:W-:Y:S01]  /*1380*/  ULDC.64 UR4, c[0x0][0x1c0] ;  /* 0x0000700000047ab9 */ /* 0x000fe20000000a00 */
[----:B------:R-:W-:Y:S01]  /*1390*/  IADD3 R30, R39, 0x40, RZ ;  /* 0x00000040271e7810 */ /* 0x000fe20007ffe0ff */
[----:B------:R-:W-:Y:S01]  /*13a0*/  UIADD3 UR29, UR29, UR18, URZ ;  /* 0x000000121d1d7290 */ /* 0x000fe2000fffe03f */
[----:B------:R-:W-:Y:S01]  /*13b0*/  IADD3 R17, R21, UR26, RZ ;  /* 0x0000001a15117c10 */ /* 0x000fe2000fffe0ff */
[----:B------:R-:W-:Y:S01]  /*13c0*/  UIMAD UR19, UR19, UR4, URZ ;  /* 0x00000004131372a4 */ /* 0x000fe2000f8e023f */
[C---:B------:R-:W-:Y:S01]  /*13d0*/  IADD3 R29, R39.reuse, 0x80, RZ ;  /* 0x00000080271d7810 */ /* 0x040fe20007ffe0ff */
[----:B------:R-:W-:Y:S01]  /*13e0*/  UIMAD.WIDE.U32 UR28, UR15, UR4, UR28 ;  /* 0x000000040f1c72a5 */ /* 0x000fe2000f8e001c */
[----:B------:R-:W-:Y:S01]  /*13f0*/  ISETP.GE.AND P3, PT, R39, c[0x0][0x198], PT ;  /* 0x0000660027007a0c */ /* 0x000fe20003f66270 */
[----:B------:R-:W-:Y:S01]  /*1400*/  UIMAD UR5, UR15, UR5, UR19 ;  /* 0x000000050f0572a4 */ /* 0x000fe2000f8e0213 */
[----:B------:R-:W-:Y:S01]  /*1410*/  @P1 IMAD.HI.U32 R0, R5, c[0x0][0x2c8], RZ ;  /* 0x0000b20005001a27 */ /* 0x000fe200078e00ff */
[----:B------:R-:W-:Y:S01]  /*1420*/  IADD3 R28, R39, 0xc0, RZ ;  /* 0x000000c0271c7810 */ /* 0x000fe20007ffe0ff */
[----:B------:R-:W-:Y:S01]  /*1430*/  ULDC UR15, c[0x0][0x168] ;  /* 0x00005a00000f7ab9 */ /* 0x000fe20000000800 */
[----:B------:R-:W-:Y:S01]  /*1440*/  ISETP.GE.AND P4, PT, R30, c[0x0][0x198], PT ;  /* 0x000066001e007a0c */ /* 0x000fe20003f86270 */
[----:B------:R-:W-:Y:S01]  /*1450*/  UIADD3 UR5, UR29, UR5, URZ ;  /* 0x000000051d057290 */ /* 0x000fe2000fffe03f */
[----:B------:R-:W-:Y:S01]  /*1460*/  @P0 SHF.R.U32.HI R4, RZ, c[0x0][0x2cc], R0 ;  /* 0x0000b300ff040a19 */ /* 0x000fe20000011600 */
[----:B------:R-:W-:Y:S01]  /*1470*/  UIMAD UR15, UR6, UR15, URZ ;  /* 0x0000000f060f72a4 */ /* 0x000fe2000f8e023f */
[----:B------:R-:W-:Y:S01]  /*1480*/  SHF.R.S32.HI R8, RZ, 0x1f, R28 ;  /* 0x0000001fff087819 */ /* 0x000fe2000001141c */
[----:B------:R-:W-:Y:S01]  /*1490*/  BSSY B0, `(.L_x_387) ;  /* 0x0000135000007945 */ /* 0x000fe20003800000 */
[--C-:B------:R-:W-:Y:S01]  /*14a0*/  SHF.R.S32.HI R6, RZ, 0x1f, R4.reuse ;  /* 0x0000001fff067819 */ /* 0x100fe20000011404 */
[----:B------:R-:W-:Y:S01]  /*14b0*/  IMAD.MOV R0, RZ, RZ, -R4 ;  /* 0x000000ffff007224 */ /* 0x000fe200078e0a04 */
[----:B------:R-:W-:Y:S01]  /*14c0*/  ISETP.GE.AND P5, PT, R29, c[0x0][0x198], PT ;  /* 0x000066001d007a0c */ /* 0x000fe20003fa6270 */
[----:B-1----:R-:W-:Y:S01]  /*14d0*/  IMAD.U32 R3, RZ, RZ, UR29 ;  /* 0x0000001dff037e24 */ /* 0x002fe2000f8e00ff */
[----:B------:R-:W-:Y:S01]  /*14e0*/  LEA.HI R8, R8, R28, RZ, 0x3 ;  /* 0x0000001c08087211 */ /* 0x000fe200078f18ff */
[----:B------:R-:W-:Y:S01]  /*14f0*/  IMAD.U32 R2, RZ, RZ, UR28 ;  /* 0x0000001cff027e24 */ /* 0x000fe2000f8e00ff */
[----:B------:R-:W-:Y:S01]  /*1500*/  ISETP.GE.AND P6, PT, R28, c[0x0][0x198], PT ;  /* 0x000066001c007a0c */ /* 0x000fe20003fc6270 */
[----:B------:R-:W-:Y:S01]  /*1510*/  IMAD.U32 R3, RZ, RZ, UR5 ;  /* 0x00000005ff037e24 */ /* 0x000fe2000f8e00ff */
[----:B------:R-:W-:Y:S01]  /*1520*/  LOP3.LUT R36, R8, 0xfffffff8, RZ, 0xc0, !PT ;  /* 0xfffffff808247812 */ /* 0x000fe200078ec0ff */
[----:B------:R-:W-:Y:S01]  /*1530*/  IMAD R0, R0, c[0x0][0x2c4], R5 ;  /* 0x0000b10000007a24 */ /* 0x000fe200078e0205 */
[----:B------:R-:W-:Y:S01]  /*1540*/  ULDC.64 UR4, c[0x0][0x1e8] ;  /* 0x00007a0000047ab9 */ /* 0x000fe20000000a00 */
[----:B------:R-:W-:Y:S01]  /*1550*/  IMAD R6, R6, c[0x0][0x1b0], RZ ;  /* 0x00006c0006067a24 */ /* 0x000fe200078e02ff */
[----:B------:R-:W-:Y:S01]  /*1560*/  UIMAD UR6, UR16, UR4, URZ ;  /* 0x00000004100672a4 */ /* 0x000fe2000f8e023f */
[----:B------:R-:W-:Y:S01]  /*1570*/  IMAD.WIDE.U32 R2, R4, c[0x0][0x1b0], R2 ;  /* 0x00006c0004027a25 */ /* 0x000fe200078e0002 */
[----:B------:R-:W-:Y:S01]  /*1580*/  SHF.R.S32.HI R5, RZ, 0x1f, R0 ;  /* 0x0000001fff057819 */ /* 0x000fe20000011400 */
[----:B------:R-:W-:Y:S01]  /*1590*/  UIMAD.WIDE.U32 UR18, UR11, UR4, URZ ;  /* 0x000000040b1272a5 */ /* 0x000fe2000f8e003f */
[----:B------:R-:W-:Y:S01]  /*15a0*/  LEA.HI R65, R66, R132, RZ, 0x5 ;  /* 0x0000008442417211 */ /* 0x000fe200078f28ff */
[----:B------:R-:W-:Y:S01]  /*15b0*/  IMAD R4, R4, c[0x0][0x1b4], R6 ;  /* 0x00006d0004047a24 */ /* 0x000fe200078e0206 */
[----:B------:R-:W-:-:S02]  /*15c0*/  UIMAD UR6, UR11, UR5, UR6 ;  /* 0x000000050b0672a4 */ /* 0x000fc4000f8e0206 */
[----:B------:R-:W-:Y:S01]  /*15d0*/  UIADD3 UR28, UR27, UR9, URZ ;  /* 0x000000091b1c7290 */ /* 0x000fe2000fffe03f */
[----:B------:R-:W-:Y:S01]  /*15e0*/  IMAD.IADD R3, R3, 0x1, R4 ;  /* 0x0000000103037824 */ /* 0x000fe200078e0204 */
[----:B------:R-:W-:Y:S01]  /*15f0*/  UIADD3 UR6, UR19, UR6, URZ ;  /* 0x0000000613067290 */ /* 0x000fe2000fffe03f */
[----:B------:R-:W-:Y:S01]  /*1600*/  IMAD R4, R5, c[0x0][0x1a8], RZ ;  /* 0x00006a0005047a24 */ /* 0x000fe200078e02ff */
[----:B------:R-:W-:Y:S01]  /*1610*/  UISETP.LT.AND UP0, UPT, UR28, 0x30, UPT ;  /* 0x000000301c00788c */ /* 0x000fe2000bf01270 */
[----:B------:R-:W-:Y:S01]  /*1620*/  IMAD.SHL.U32 R5, R21, 0x40, RZ ;  /* 0x0000004015057824 */ /* 0x000fe200078e00ff */
[----:B------:R-:W-:Y:S01]  /*1630*/  SHF.R.S32.HI R64, RZ, 0x5, R65 ;  /* 0x00000005ff407819 */ /* 0x000fe20000011441 */
[C---:B------:R-:W-:Y:S01]  /*1640*/  IMAD R4, R0.reuse, c[0x0][0x1ac], R4 ;  /* 0x00006b0000047a24 */ /* 0x040fe200078e0204 */
[----:B------:R-:W-:Y:S01]  /*1650*/  USEL UR4, UR28, 0x30, UP0 ;  /* 0x000000301c047887 */ /* 0x000fe20008000000 */
[----:B------:R-:W-:Y:S01]  /*1660*/  IMAD.WIDE.U32 R2, R0, c[0x0][0x1a8], R2 ;  /* 0x00006a0000027a25 */ /* 0x000fe200078e0002 */
[----:B------:R-:W-:-:S03]  /*1670*/  LOP3.LUT R0, R5, 0x1c0, RZ, 0xc0, !PT ;  /* 0x000001c005007812 */ /* 0x000fc600078ec0ff */
[----:B------:R-:W-:Y:S01]  /*1680*/  IMAD.IADD R3, R3, 0x1, R4 ;  /* 0x0000000103037824 */ /* 0x000fe200078e0204 */
[C---:B------:R-:W-:Y:S02]  /*1690*/  LEA R14, P0, R2.reuse, c[0x0][0x160], 0x1 ;  /* 0x00005800020e7a11 */ /* 0x040fe400078008ff */
[----:B------:R-:W-:Y:S02]  /*16a0*/  SHF.R.U32.HI R4, RZ, 0x3, R0 ;  /* 0x00000003ff047819 */ /* 0x000fe40000011600 */
[----:B------:R-:W-:Y:S02]  /*16b0*/  LEA.HI.X R15, R2, c[0x0][0x164], R3, 0x1, P0 ;  /* 0x00005900020f7a11 */ /* 0x000fe400000f0c03 */
[----:B------:R-:W-:Y:S02]  /*16c0*/  LOP3.LUT R0, R0, 0x38, R39, 0xf8, !PT ;  /* 0x0000003800007812 */ /* 0x000fe400078ef827 */
[----:B------:R-:W-:Y:S01]  /*16d0*/  LEA.HI R2, R66, R132, RZ, 0x6 ;  /* 0x0000008442027211 */ /* 0x000fe200078f30ff */
[----:B------:R-:W-:Y:S01]  /*16e0*/  SHFL.IDX PT, R3, R15, RZ, 0x181f ;  /* 0x00181fff0f037589 */ /* 0x000fe200000e0000 */
[----:B------:R-:W-:-:S02]  /*16f0*/  LOP3.LUT R0, R0, R4, RZ, 0x3c, !PT ;  /* 0x0000000400007212 */ /* 0x000fc400078e3cff */
[----:B------:R-:W-:Y:S01]  /*1700*/  ISETP.GE.AND P0, PT, R17, UR15, PT ;  /* 0x0000000f11007c0c */ /* 0x000fe2000bf06270 */
[----:B------:R-:W-:Y:S02]  /*1710*/  IMAD.SHL.U32 R4, R2, 0x8, RZ ;  /* 0x0000000802047824 */ /* 0x000fe400078e00ff */
[----:B------:R-:W1:Y:S03]  /*1720*/  SHFL.IDX PT, R2, R14, RZ, 0x181f ;  /* 0x00181fff0e027589 */ /* 0x000e6600000e0000 */
[----:B------:R-:W-:Y:S02]  /*1730*/  LOP3.LUT R5, R0, 0xfffffe00, R4, 0xf8, !PT ;  /* 0xfffffe0000057812 */ /* 0x000fe400078ef804 */
[----:B------:R-:W-:Y:S02]  /*1740*/  SHF.R.S32.HI R4, RZ, 0x1f, R30 ;  /* 0x0000001fff047819 */ /* 0x000fe4000001141e */
[----:B------:R-:W-:Y:S01]  /*1750*/  SHF.R.S32.HI R0, RZ, 0x1f, R29 ;  /* 0x0000001fff007819 */ /* 0x000fe2000001141d */
[----:B------:R-:W-:Y:S01]  /*1760*/  IMAD.SHL.U32 R44, R5, 0x2, RZ ;  /* 0x00000002052c7824 */ /* 0x000fe200078e00ff */
[----:B------:R-:W-:Y:S01]  /*1770*/  LEA.HI R4, R4, R30, RZ, 0x3 ;  /* 0x0000001e04047211 */ /* 0x000fe200078f18ff */
[----:B------:R-:W-:Y:S01]  /*1780*/  SHFL.IDX PT, R5, R15, 0x1, 0x181f ;  /* 0x00381f000f057f89 */ /* 0x000fe200000e0000 */
[----:B------:R-:W-:-:S02]  /*1790*/  LEA.HI R0, R0, R29, RZ, 0x3 ;  /* 0x0000001d00007211 */ /* 0x000fc400078f18ff */
[----:B------:R-:W-:Y:S02]  /*17a0*/  LOP3.LUT R38, R4, 0xfffffff8, RZ, 0xc0, !PT ;  /* 0xfffffff804267812 */ /* 0x000fe400078ec0ff */
[----:B------:R-:W3:Y:S01]  /*17b0*/  SHFL.IDX PT, R4, R14, 0x1, 0x181f ;  /* 0x00381f000e047f89 */ /* 0x000ee200000e0000 */
[----:B------:R-:W-:Y:S01]  /*17c0*/  LOP3.LUT R37, R0, 0xfffffff8, RZ, 0xc0, !PT ;  /* 0xfffffff800257812 */ /* 0x000fe200078ec0ff */
[----:B------:R-:W-:-:S04]  /*17d0*/  IMAD.MOV R0, RZ, RZ, -R7 ;  /* 0x000000ffff007224 */ /* 0x000fc800078e0a07 */
[----:B------:R-:W-:Y:S01]  /*17e0*/  IMAD R23, R0, c[0x0][0x2b8], R10 ;  /* 0x0000ae0000177a24 */ /* 0x000fe200078e020a */
[----:B------:R-:W-:Y:S01]  /*17f0*/  IADD3 R0, R17, 0x20, RZ ;  /* 0x0000002011007810 */ /* 0x000fe20007ffe0ff */
[----:B-1----:R-:W-:-:S03]  /*1800*/  @!P0 IMAD.WIDE R6, R39, 0x2, R2 ;  /* 0x0000000227068825 */ /* 0x002fc600078e0202 */
[----:B------:R-:W-:Y:S01]  /*1810*/  ISETP.GE.AND P1, PT, R0, UR15, PT ;  /* 0x0000000f00007c0c */ /* 0x000fe2000bf26270 */
[----:B------:R-:W-:Y:S01]  /*1820*/  @!P0 IMAD.WIDE R8, R38, 0x2, R2 ;  /* 0x0000000226088825 */ /* 0x000fe200078e0202 */
[----:B------:R1:W-:Y:S01]  /*1830*/  @!P0 LDGSTS.E.BYPASS.LTC128B.128 [R44+0x100], [R6.64], !P3 ;  /* 0x00100000062c8fae */ /* 0x0003e2000d901d56 */
[----:B------:R-:W-:Y:S02]  /*1840*/  SHF.R.S32.HI R18, RZ, 0x1f, R23 ;  /* 0x0000001fff127819 */ /* 0x000fe40000011417 */
[----:B------:R-:W-:Y:S01]  /*1850*/  IADD3 R0, R17, 0x40, RZ ;  /* 0x0000004011007810 */ /* 0x000fe20007ffe0ff */
[----:B------:R4:W-:Y:S07]  /*1860*/  @!P0 LDGSTS.E.BYPASS.LTC128B.128 [R44+0x4100], [R8.64], !P4 ;  /* 0x04100000082c8fae */ /* 0x0009ee000e101d56 */
[----:B---3--:R-:W-:-:S04]  /*1870*/  @!P1 IMAD.WIDE R12, R39, 0x2, R4 ;  /* 0x00000002270c9825 */ /* 0x008fc800078e0204 */
[----:B------:R-:W-:-:S04]  /*1880*/  @!P1 IMAD.WIDE R10, R38, 0x2, R4 ;  /* 0x00000002260a9825 */ /* 0x000fc800078e0204 */
[----:B-1----:R-:W-:-:S04]  /*1890*/  @!P0 IMAD.WIDE R6, R37, 0x2, R2 ;  /* 0x0000000225068825 */ /* 0x002fc800078e0202 */
[----:B------:R-:W-:Y:S01]  /*18a0*/  @!P0 IMAD.WIDE R2, R36, 0x2, R2 ;  /* 0x0000000224028825 */ /* 0x000fe200078e0202 */
[----:B------:R1:W-:Y:S03]  /*18b0*/  @!P0 LDGSTS.E.BYPASS.LTC128B.128 [R44+0x8100], [R6.64], !P5 ;  /* 0x08100000062c8fae */ /* 0x0003e6000e901d56 */
[----:B----4-:R-:W-:Y:S01]  /*18c0*/  @!P1 IMAD.WIDE R8, R37, 0x2, R4 ;  /* 0x0000000225089825 */ /* 0x010fe200078e0204 */
[----:B------:R3:W-:Y:S01]  /*18d0*/  @!P0 LDGSTS.E.BYPASS.LTC128B.128 [R44+0xc100], [R2.64], !P6 ;  /* 0x0c100000022c8fae */ /* 0x0007e2000f101d56 */
[----:B------:R-:W-:-:S03]  /*18e0*/  ISETP.GE.AND P0, PT, R0, UR15, PT ;  /* 0x0000000f00007c0c */ /* 0x000fc6000bf06270 */
[----:B------:R4:W-:Y:S04]  /*18f0*/  @!P1 LDGSTS.E.BYPASS.LTC128B.128 [R44+0x1100], [R12.64], !P3 ;  /* 0x011000000c2c9fae */ /* 0x0009e8000d901d56 */
[----:B------:R5:W-:Y:S04]  /*1900*/  @!P1 LDGSTS.E.BYPASS.LTC128B.128 [R44+0x5100], [R10.64], !P4 ;  /* 0x051000000a2c9fae */ /* 0x000be8000e101d56 */
[----:B------:R4:W-:Y:S01]  /*1910*/  @!P1 LDGSTS.E.BYPASS.LTC128B.128 [R44+0x9100], [R8.64], !P5 ;  /* 0x09100000082c9fae */ /* 0x0009e2000e901d56 */
[----:B-1----:R-:W-:Y:S02]  /*1920*/  IMAD R6, R18, c[0x0][0x1e0], RZ ;  /* 0x0000780012067a24 */ /* 0x002fe400078e02ff */
[----:B---3--:R-:W-:-:S04]  /*1930*/  IMAD.WIDE.U32 R2, R23, c[0x0][0x1e0], RZ ;  /* 0x0000780017027a25 */ /* 0x008fc800078e00ff */
[----:B------:R-:W-:-:S04]  /*1940*/  IMAD R6, R23, c[0x0][0x1e4], R6 ;  /* 0x0000790017067a24 */ /* 0x000fc800078e0206 */
[----:B------:R-:W-:Y:S02]  /*1950*/  IMAD.IADD R7, R3, 0x1, R6 ;  /* 0x0000000103077824 */ /* 0x000fe400078e0206 */
[----:B------:R-:W-:Y:S01]  /*1960*/  IMAD.MOV.U32 R6, RZ, RZ, R2 ;  /* 0x000000ffff067224 */ /* 0x000fe200078e0002 */
[----:B------:R-:W-:Y:S01]  /*1970*/  SHFL.IDX PT, R3, R15, 0x2, 0x181f ;  /* 0x00581f000f037f89 */ /* 0x000fe200000e0000 */
[----:B-----5:R-:W-:-:S03]  /*1980*/  @!P1 IMAD.WIDE R10, R36, 0x2, R4 ;  /* 0x00000002240a9825 */ /* 0x020fc600078e0204 */
[----:B------:R-:W1:Y:S04]  /*1990*/  SHFL.IDX PT, R2, R14, 0x2, 0x181f ;  /* 0x00581f000e027f89 */ /* 0x000e6800000e0000 */
[----:B----4-:R-:W-:Y:S04]  /*19a0*/  SHFL.IDX PT, R8, R14, 0x3, 0x181f ;  /* 0x00781f000e087f89 */ /* 0x010fe800000e0000 */
[----:B------:R3:W4:Y:S04]  /*19b0*/  SHFL.IDX PT, R9, R15, 0x3, 0x181f ;  /* 0x00781f000f097f89 */ /* 0x00072800000e0000 */
[----:B------:R5:W-:Y:S01]  /*19c0*/  @!P1 LDGSTS.E.BYPASS.LTC128B.128 [R44+0xd100], [R10.64], !P6 ;  /* 0x0d1000000a2c9fae */ /* 0x000be2000f101d56 */
[----:B-1----:R-:W-:-:S04]  /*19d0*/  @!P0 IMAD.WIDE R12, R38, 0x2, R2 ;  /* 0x00000002260c8825 */ /* 0x002fc800078e0202 */
[----:B-----5:R-:W-:Y:S01]  /*19e0*/  @!P0 IMAD.WIDE R10, R37, 0x2, R2 ;  /* 0x00000002250a8825 */ /* 0x020fe200078e0202 */
[----:B--2---:R-:W-:-:S03]  /*19f0*/  SHF.R.S32.HI R20, RZ, 0x1f, R22 ;  /* 0x0000001fff147819 */ /* 0x004fc60000011416 */
[----:B------:R-:W-:Y:S01]  /*1a00*/  IMAD.WIDE.U32 R4, R22, c[0x0][0x1f0], R6 ;  /* 0x00007c0016047a25 */ /* 0x000fe200078e0006 */
[----:B------:R-:W-:Y:S03]  /*1a10*/  STL [R1+0x24], R22 ;  /* 0x0000241601007387 */ /* 0x000fe60000100800 */
[----:B------:R-:W-:Y:S01]  /*1a20*/  IMAD R6, R20, c[0x0][0x1f0], RZ ;  /* 0x00007c0014067a24 */ /* 0x000fe200078e02ff */
[----:B------:R-:W-:Y:S01]  /*1a30*/  IADD3 R0, P1, R4, UR18, RZ ;  /* 0x0000001204007c10 */ /* 0x000fe2000ff3e0ff */
[----:B------:R-:W-:Y:S02]  /*1a40*/  STL [R1+0x30], R39 ;  /* 0x0000302701007387 */ /* 0x000fe40000100800 */
[----:B------:R-:W-:Y:S02]  /*1a50*/  IMAD R6, R22, c[0x0][0x1f4], R6 ;  /* 0x00007d0016067a24 */ /* 0x000fe400078e0206 */
[----:B------:R-:W-:Y:S03]  /*1a60*/  STL [R1+0x8], R44 ;  /* 0x0000082c01007387 */ /* 0x000fe60000100800 */
[----:B------:R-:W-:Y:S01]  /*1a70*/  IADD3.X R4, R5, UR6, R6, P1, !PT ;  /* 0x0000000605047c10 */ /* 0x000fe20008ffe406 */
[----:B------:R-:W-:Y:S01]  /*1a80*/  @!P0 IMAD.WIDE R6, R36, 0x2, R2 ;  /* 0x0000000224068825 */ /* 0x000fe200078e0202 */
[----:B------:R-:W-:Y:S01]  /*1a90*/  IADD3 R5, R17, 0x60, RZ ;  /* 0x0000006011057810 */ /* 0x000fe20007ffe0ff */
[----:B------:R-:W-:Y:S01]  /*1aa0*/  STL [R1+0x60], R38 ;  /* 0x0000602601007387 */ /* 0x000fe20000100800 */
[----:B---3--:R-:W-:-:S02]  /*1ab0*/  LEA R15, P1, R0, c[0x0][0x1c8], 0x1 ;  /* 0x00007200000f7a11 */ /* 0x008fc400078208ff */
[----:B------:R-:W-:Y:S01]  /*1ac0*/  ISETP.GE.AND P2, PT, R5, UR15, PT ;  /* 0x0000000f05007c0c */ /* 0x000fe2000bf46270 */
[----:B------:R-:W-:Y:S01]  /*1ad0*/  STL [R1+0x38], R37 ;  /* 0x0000382501007387 */ /* 0x000fe20000100800 */
[----:B------:R-:W-:Y:S01]  /*1ae0*/  LEA.HI.X R14, R0, c[0x0][0x1cc], R4, 0x1, P1 ;  /* 0x00007300000e7a11 */ /* 0x000fe200008f0c04 */
[----:B------:R-:W-:Y:S02]  /*1af0*/  @!P0 IMAD.WIDE R4, R39, 0x2, R2 ;  /* 0x0000000227048825 */ /* 0x000fe400078e0202 */
[----:B------:R-:W-:Y:S02]  /*1b00*/  SHFL.IDX PT, R2, R15, RZ, 0x181f ;  /* 0x00181fff0f027589 */ /* 0x000fe400000e0000 */
[----:B------:R-:W-:Y:S02]  /*1b10*/  IMAD R0, R18, c[0x0][0x208], RZ ;  /* 0x0000820012007a24 */ /* 0x000fe400078e02ff */
[----:B------:R4:W-:Y:S02]  /*1b20*/  @!P0 LDGSTS.E.BYPASS.LTC128B.128 [R44+0x2100], [R4.64], !P3 ;  /* 0x02100000042c8fae */ /* 0x0009e4000d901d56 */
[----:B------:R-:W-:-:S02]  /*1b30*/  IMAD R0, R23, c[0x0][0x20c], R0 ;  /* 0x0000830017007a24 */ /* 0x000fc400078e0200 */
[----:B------:R-:W1:Y:S04]  /*1b40*/  SHFL.IDX PT, R3, R14, RZ, 0x181f ;  /* 0x00181fff0e037589 */ /* 0x000e6800000e0000 */
[----:B------:R2:W-:Y:S04]  /*1b50*/  @!P0 LDGSTS.E.BYPASS.LTC128B.128 [R44+0x6100], [R12.64], !P4 ;  /* 0x061000000c2c8fae */ /* 0x0005e8000e101d56 */
[----:B------:R3:W-:Y:S04]  /*1b60*/  @!P0 LDGSTS.E.BYPASS.LTC128B.128 [R44+0xa100], [R10.64], !P5 ;  /* 0x0a1000000a2c8fae */ /* 0x0007e8000e901d56 */
[----:B------:R5:W-:Y:S01]  /*1b70*/  @!P0 LDGSTS.E.BYPASS.LTC128B.128 [R44+0xe100], [R6.64], !P6 ;  /* 0x0e100000062c8fae */ /* 0x000be2000f101d56 */
[----:B------:R-:W-:-:S03]  /*1b80*/  ISETP.GE.AND P6, PT, R30, c[0x0][0x1d4], PT ;  /* 0x000075001e007a0c */ /* 0x000fc60003fc6270 */
[----:B------:R-:W-:Y:S04]  /*1b90*/  STL [R1+0x34], R36 ;  /* 0x0000342401007387 */ /* 0x000fe80000100800 */
[----:B------:R-:W-:Y:S01]  /*1ba0*/  STL [R1+0x28], R23 ;  /* 0x0000281701007387 */ /* 0x000fe20000100800 */
[----:B----4-:R-:W-:-:S05]  /*1bb0*/  @!P2 IMAD.WIDE R4, R39, 0x2, R8 ;  /* 0x000000022704a825 */ /* 0x010fca00078e0208 */
[----:B------:R4:W-:Y:S01]  /*1bc0*/  @!P2 LDGSTS.E.BYPASS.LTC128B.128 [R44+0x3100], [R4.64], !P3 ;  /* 0x03100000042cafae */ /* 0x0009e2000d901d56 */
[----:B------:R-:W-:Y:S02]  /*1bd0*/  ISETP.GE.AND P3, PT, R39, c[0x0][0x1d4], PT ;  /* 0x0000750027007a0c */ /* 0x000fe40003f66270 */
[----:B--2---:R-:W-:Y:S01]  /*1be0*/  IADD3 R12, -R21, UR4, RZ ;  /* 0x00000004150c7c10 */ /* 0x004fe2000fffe1ff */
[----:B------:R-:W-:Y:S02]  /*1bf0*/  ULDC.64 UR4, c[0x0][0x210] ;  /* 0x0000840000047ab9 */ /* 0x000fe40000000a00 */
[----:B------:R-:W-:Y:S01]  /*1c00*/  UIMAD.WIDE.U32 UR14, UR11, UR4, URZ ;  /* 0x000000040b0e72a5 */ /* 0x000fe2000f8e003f */
[C---:B------:R-:W-:Y:S01]  /*1c10*/  ISETP.GE.AND P1, PT, R12.reuse, 0x1, PT ;  /* 0x000000010c00780c */ /* 0x040fe20003f26270 */
[----:B---3--:R-:W-:Y:S01]  /*1c20*/  @!P2 IMAD.WIDE R10, R37, 0x2, R8 ;  /* 0x00000002250aa825 */ /* 0x008fe200078e0208 */
[----:B------:R-:W-:Y:S01]  /*1c30*/  UIMAD UR4, UR16, UR4, URZ ;  /* 0x00000004100472a4 */ /* 0x000fe2000f8e023f */
[----:B------:R-:W-:-:S02]  /*1c40*/  ISETP.GT.AND P0, PT, R12, 0x20, PT ;  /* 0x000000200c00780c */ /* 0x000fc40003f04270 */
[----:B-----5:R-:W-:Y:S01]  /*1c50*/  @!P2 IMAD.WIDE R6, R38, 0x2, R8 ;  /* 0x000000022606a825 */ /* 0x020fe200078e0208 */
[----:B------:R-:W-:-:S03]  /*1c60*/  UIMAD UR4, UR11, UR5, UR4 ;  /* 0x000000050b0472a4 */ /* 0x000fc6000f8e0204 */
[----:B------:R-:W-:Y:S01]  /*1c70*/  @!P2 IMAD.WIDE R8, R36, 0x2, R8 ;  /* 0x000000022408a825 */ /* 0x000fe200078e0208 */
[----:B------:R1:W-:Y:S01]  /*1c80*/  @!P2 LDGSTS.E.BYPASS.LTC128B.128 [R44+0x7100], [R6.64], !P4 ;  /* 0x07100000062cafae */ /* 0x0003e2000e101d56 */
[----:B------:R-:W-:Y:S01]  /*1c90*/  ISETP.GE.AND P4, PT, R28, c[0x0][0x198], PT ;  /* 0x000066001c007a0c */ /* 0x000fe20003f86270 */
[----:B------:R-:W-:Y:S02]  /*1ca0*/  UIADD3 UR16, UR15, UR4, URZ ;  /* 0x000000040f107290 */ /* 0x000fe4000fffe03f */
[----:B------:R2:W-:Y:S01]  /*1cb0*/  @!P2 LDGSTS.E.BYPASS.LTC128B.128 [R44+0xb100], [R10.64], !P5 ;  /* 0x0b1000000a2cafae */ /* 0x0005e2000e901d56 */
[----:B------:R-:W-:Y:S01]  /*1cc0*/  ISETP.GE.AND P5, PT, R29, c[0x0][0x1d4], PT ;  /* 0x000075001d007a0c */ /* 0x000fe20003fa6270 */
[----:B------:R-:W-:Y:S01]  /*1cd0*/  UIADD3 UR4, UR24, -0x1, URZ ;  /* 0xffffffff18047890 */ /* 0x000fe2000fffe03f */
[----:B----4-:R-:W-:-:S07]  /*1ce0*/  IMAD.WIDE.U32 R4, R23, c[0x0][0x208], RZ ;  /* 0x0000820017047a25 */ /* 0x010fce00078e00ff */
[----:B------:R3:W-:Y:S01]  /*1cf0*/  @!P2 LDGSTS.E.BYPASS.LTC128B.128 [R44+0xf100], [R8.64], !P4 ;  /* 0x0f100000082cafae */ /* 0x0007e2000e101d56 */
[----:B------:R-:W-:Y:S01]  /*1d00*/  ISETP.GE.AND P4, PT, R28, c[0x0][0x1d4], PT ;  /* 0x000075001c007a0c */ /* 0x000fe20003f86270 */
[----:B------:R-:W-:Y:S02]  /*1d10*/  IMAD.IADD R5, R5, 0x1, R0 ;  /* 0x0000000105057824 */ /* 0x000fe400078e0200 */
[----:B------:R-:W0:Y:S02]  /*1d20*/  LDGDEPBAR ;  /* 0x00000000000079af */ /* 0x000e240000000000 */
[----:B------:R-:W-:-:S04]  /*1d30*/  IMAD.WIDE.U32 R4, R22, c[0x0][0x218], R4 ;  /* 0x0000860016047a25 */ /* 0x000fc800078e0004 */
[----:B-1----:R-:W-:Y:S01]  /*1d40*/  @P1 IMAD.WIDE R6, R38, 0x2, R2 ;  /* 0x0000000226061825 */ /* 0x002fe200078e0202 */
[----:B--2---:R-:W-:-:S03]  /*1d50*/  LEA.HI R10, R66, R132, RZ, 0x4 ;  /* 0x00000084420a7211 */ /* 0x004fc600078f20ff */
[----:B------:R-:W-:Y:S01]  /*1d60*/  IMAD.SHL.U32 R11, R21, 0x8, RZ ;  /* 0x00000008150b7824 */ /* 0x000fe200078e00ff */
[----:B------:R-:W-:-:S05]  /*1d70*/  LOP3.LUT R0, R10, 0xfffffff0, RZ, 0xc0, !PT ;  /* 0xfffffff00a007812 */ /* 0x000fca00078ec0ff */
[----:B------:R-:W-:Y:S02]  /*1d80*/  IMAD.IADD R0, R132, 0x1, -R0 ;  /* 0x0000000184007824 */ /* 0x000fe400078e0a00 */
[----:B---3--:R-:W-:-:S05]  /*1d90*/  @P1 IMAD.WIDE R8, R39, 0x2, R2 ;  /* 0x0000000227081825 */ /* 0x008fca00078e0202 */
[----:B------:R1:W-:Y:S04]  /*1da0*/  @P1 LDGSTS.E.BYPASS.LTC128B.128 [R44+0x10100], [R8.64], !P3 ;  /* 0x10100000082c1fae */ /* 0x0003e8000d901d56 */
[----:B------:R2:W-:Y:S01]  /*1db0*/  @P1 LDGSTS.E.BYPASS.LTC128B.128 [R44+0x11900], [R6.64], !P6 ;  /* 0x11900000062c1fae */ /* 0x0005e2000f101d56 */
[----:B-1----:R-:W-:-:S04]  /*1dc0*/  @P1 IMAD.WIDE R8, R37, 0x2, R2 ;  /* 0x0000000225081825 */ /* 0x002fc800078e0202 */
[----:B--2---:R-:W-:Y:S01]  /*1dd0*/  @P1 IMAD.WIDE R6, R36, 0x2, R2 ;  /* 0x0000000224061825 */ /* 0x004fe200078e0202 */
[----:B------:R1:W-:Y:S04]  /*1de0*/  @P1 LDGSTS.E.BYPASS.LTC128B.128 [R44+0x13100], [R8.64], !P5 ;  /* 0x13100000082c1fae */ /* 0x0003e8000e901d56 */
[----:B------:R-:W-:Y:S04]  /*1df0*/  SHFL.IDX PT, R2, R15, 0x1, 0x181f ;  /* 0x00381f000f027f89 */ /* 0x000fe800000e0000 */
[----:B------:R2:W3:Y:S04]  /*1e00*/  SHFL.IDX PT, R3, R14, 0x1, 0x181f ;  /* 0x00381f000e037f89 */ /* 0x0004e800000e0000 */
[----:B------:R4:W-:Y:S01]  /*1e10*/  @P1 LDGSTS.E.BYPASS.LTC128B.128 [R44+0x14900], [R6.64], !P4 ;  /* 0x14900000062c1fae */ /* 0x0009e2000e101d56 */
[----:B-1----:R-:W-:-:S04]  /*1e20*/  SHF.R.S32.HI R9, RZ, 0x4, R10 ;  /* 0x00000004ff097819 */ /* 0x002fc8000001140a */
[----:B------:R-:W-:Y:S01]  /*1e30*/  LEA.HI R8, R10, R9, RZ, 0x1 ;  /* 0x000000090a087211 */ /* 0x000fe200078f08ff */
[----:B------:R-:W-:Y:S01]  /*1e40*/  IMAD.SHL.U32 R10, R19, 0x40, RZ ;  /* 0x00000040130a7824 */ /* 0x000fe200078e00ff */
[----:B--2---:R-:W-:Y:S02]  /*1e50*/  SHF.R.S32.HI R14, RZ, 0x1f, R0 ;  /* 0x0000001fff0e7819 */ /* 0x004fe40000011400 */
[----:B------:R-:W-:Y:S02]  /*1e60*/  LOP3.LUT R8, R8, 0xfffffffe, RZ, 0xc0, !PT ;  /* 0xfffffffe08087812 */ /* 0x000fe400078ec0ff */
[----:B------:R-:W-:Y:S01]  /*1e70*/  LEA.HI R14, R14, R0, RZ, 0x3 ;  /* 0x000000000e0e7211 */ /* 0x000fe200078f18ff */
[----:B----4-:R-:W-:Y:S01]  /*1e80*/  IMAD R6, R20, c[0x0][0x218], RZ ;  /* 0x0000860014067a24 */ /* 0x010fe200078e02ff */
[----:B------:R-:W-:Y:S01]  /*1e90*/  IADD3 R7, P1, R4, UR14, RZ ;  /* 0x0000000e04077c10 */ /* 0x000fe2000ff3e0ff */
[----:B------:R-:W-:Y:S01]  /*1ea0*/  IMAD.IADD R8, R9, 0x1, -R8 ;  /* 0x0000000109087824 */ /* 0x000fe200078e0a08 */
[----:B------:R-:W-:Y:S01]  /*1eb0*/  LOP3.LUT R4, R10, 0x1c0, RZ, 0xc0, !PT ;  /* 0x000001c00a047812 */ /* 0x000fe200078ec0ff */
[----:B------:R-:W-:-:S03]  /*1ec0*/  IMAD R6, R22, c[0x0][0x21c], R6 ;  /* 0x0000870016067a24 */ /* 0x000fc600078e0206 */
[----:B------:R-:W-:Y:S02]  /*1ed0*/  LOP3.LUT R10, R4, 0x8, R11, 0xf8, !PT ;  /* 0x00000008040a7812 */ /* 0x000fe400078ef80b */
[----:B------:R-:W-:Y:S02]  /*1ee0*/  IADD3.X R12, R5, UR16, R6, P1, !PT ;  /* 0x00000010050c7c10 */ /* 0x000fe40008ffe406 */
[----:B------:R-:W-:Y:S01]  /*1ef0*/  SHF.R.U32.HI R6, RZ, 0x3, R4 ;  /* 0x00000003ff067819 */ /* 0x000fe20000011604 */
[----:B---3--:R-:W-:Y:S01]  /*1f00*/  @P0 IMAD.WIDE R4, R39, 0x2, R2 ;  /* 0x0000000227040825 */ /* 0x008fe200078e0202 */
[----:B------:R-:W-:Y:S02]  /*1f10*/  LOP3.LUT R11, R14, 0xfffffff8, RZ, 0xc0, !PT ;  /* 0xfffffff80e0b7812 */ /* 0x000fe400078ec0ff */
[----:B------:R-:W-:Y:S02]  /*1f20*/  LOP3.LUT R6, R10, R6, RZ, 0x3c, !PT ;  /* 0x000000060a067212 */ /* 0x000fe400078e3cff */
[C---:B------:R-:W-:Y:S01]  /*1f30*/  LEA R17, P1, R7.reuse, c[0x0][0x1f8], 0x1 ;  /* 0x00007e0007117a11 */ /* 0x040fe200078208ff */
[----:B------:R-:W-:Y:S01]  /*1f40*/  IMAD.IADD R13, R0, 0x1, -R11 ;  /* 0x00000001000d7824 */ /* 0x000fe200078e0a0b */
[----:B------:R1:W-:Y:S01]  /*1f50*/  @P0 LDGSTS.E.BYPASS.LTC128B.128 [R44+0x11100], [R4.64], !P3 ;  /* 0x11100000042c0fae */ /* 0x0003e2000d901d56 */
[----:B------:R-:W-:Y:S01]  /*1f60*/  IMAD R0, R8, 0x200, R6 ;  /* 0x0000020008007824 */ /* 0x000fe200078e0206 */
[----:B------:R-:W-:Y:S01]  /*1f70*/  LEA.HI.X R12, R7, c[0x0][0x1fc], R12, 0x1, P1 ;  /* 0x00007f00070c7a11 */ /* 0x000fe200008f0c0c */
[----:B------:R-:W-:-:S04]  /*1f80*/  @P0 IMAD.WIDE R6, R38, 0x2, R2 ;  /* 0x0000000226060825 */ /* 0x000fc800078e0202 */
[----:B------:R-:W-:Y:S01]  /*1f90*/  IMAD.SHL.U32 R11, R8, 0x8, RZ ;  /* 0x00000008080b7824 */ /* 0x000fe200078e00ff */
[----:B------:R2:W-:Y:S01]  /*1fa0*/  @P0 LDGSTS.E.BYPASS.LTC128B.128 [R44+0x12900], [R6.64], !P6 ;  /* 0x12900000062c0fae */ /* 0x0005e2000f101d56 */
[----:B------:R-:W-:-:S04]  /*1fb0*/  @P0 IMAD.WIDE R8, R36, 0x2, R2 ;  /* 0x0000000224080825 */ /* 0x000fc800078e0202 */
[----:B------:R-:W-:Y:S02]  /*1fc0*/  IMAD.SHL.U32 R10, R13, 0x40, RZ ;  /* 0x000000400d0a7824 */ /* 0x000fe400078e00ff */
[----:B------:R-:W-:-:S03]  /*1fd0*/  IMAD.SHL.U32 R236, R0, 0x2, RZ ;  /* 0x0000000200ec7824 */ /* 0x000fc600078e00ff */
[----:B------:R-:W-:Y:S02]  /*1fe0*/  LOP3.LUT R10, R10, 0x1c0, RZ, 0xc0, !PT ;  /* 0x000001c00a0a7812 */ /* 0x000fe400078ec0ff */
[C---:B------:R-:W-:Y:S02]  /*1ff0*/  IADD3 R0, R236.reuse, 0x10100, RZ ;  /* 0x00010100ec007810 */ /* 0x040fe40007ffe0ff */
[----:B------:R-:W-:Y:S01]  /*2000*/  IADD3 R243, R236, 0x10120, RZ ;  /* 0x00010120ecf37810 */ /* 0x000fe20007ffe0ff */
[----:B-1----:R-:W-:Y:S01]  /*2010*/  @P0 IMAD.WIDE R4, R37, 0x2, R2 ;  /* 0x0000000225040825 */ /* 0x002fe200078e0202 */
[----:B------:R-:W-:Y:S02]  /*2020*/  LOP3.LUT R3, R10, 0x8, R11, 0xf8, !PT ;  /* 0x000000080a037812 */ /* 0x000fe400078ef80b */
[----:B------:R-:W-:Y:S02]  /*2030*/  SHF.R.U32.HI R2, RZ, 0x3, R10 ;  /* 0x00000003ff027819 */ /* 0x000fe4000001160a */
[----:B------:R1:W-:Y:S02]  /*2040*/  @P0 LDGSTS.E.BYPASS.LTC128B.128 [R44+0x14100], [R4.64], !P5 ;  /* 0x14100000042c0fae */ /* 0x0003e4000e901d56 */
[----:B------:R-:W-:-:S02]  /*2050*/  LOP3.LUT R2, R3, R2, RZ, 0x3c, !PT ;  /* 0x0000000203027212 */ /* 0x000fc400078e3cff */
[----:B------:R3:W-:Y:S01]  /*2060*/  @P0 LDGSTS.E.BYPASS.LTC128B.128 [R44+0x15900], [R8.64], !P4 ;  /* 0x15900000082c0fae */ /* 0x0007e2000e101d56 */
[----:B------:R-:W-:Y:S02]  /*2070*/  LOP3.LUT P0, RZ, R19, 0x2, RZ, 0xc0, !PT ;  /* 0x0000000213ff7812 */ /* 0x000fe4000780c0ff */
[----:B--2---:R-:W-:Y:S01]  /*2080*/  IADD3 R6, -R21, UR28, RZ ;  /* 0x0000001c15067c10 */ /* 0x004fe2000fffe1ff */
[----:B------:R-:W0:Y:S01]  /*2090*/  LDGDEPBAR ;  /* 0x00000000000079af */ /* 0x000e220000000000 */
[----:B------:R-:W-:Y:S02]  /*20a0*/  R2P PR, R13, 0x6 ;  /* 0x000000060d007804 */ /* 0x000fe40000000000 */
[----:B------:R-:W-:Y:S02]  /*20b0*/  ISETP.GE.AND P3, PT, R39, c[0x0][0x1d4], PT ;  /* 0x0000750027007a0c */ /* 0x000fe40003f66270 */
[----:B------:R-:W-:-:S05]  /*20c0*/  SHF.R.S32.HI R7, RZ, 0x1f, R39 ;  /* 0x0000001fff077819 */ /* 0x000fca0000011427 */
[----:B------:R-:W-:Y:S01]  /*20d0*/  @P0 IADD3 R243, R0, -0x20, RZ ;  /* 0xffffffe000f30810 */ /* 0x000fe20007ffe0ff */
[----:B------:R-:W-:Y:S01]  /*20e0*/  IMAD.MOV.U32 R0, RZ, RZ, 0x20 ;  /* 0x00000020ff007424 */ /* 0x000fe200078e00ff */
[----:B------:R-:W-:Y:S01]  /*20f0*/  ISETP.LT.OR P0, PT, R6, 0x1, P3 ;  /* 0x000000010600780c */ /* 0x000fe20001f01670 */
[----:B------:R2:W-:Y:S01]  /*2100*/  STL [R1+0x6c], R7 ;  /* 0x00006c0701007387 */ /* 0x0005e20000100800 */
[----:B------:R-:W-:Y:S02]  /*2110*/  ISETP.GT.AND P3, PT, R31, 0x2f, PT ;  /* 0x0000002f1f00780c */ /* 0x000fe40003f64270 */
[----:B------:R-:W-:Y:S02]  /*2120*/  SEL R0, R0, 0xffffffe0, !P2 ;  /* 0xffffffe000007807 */ /* 0x000fe40005000000 */
[----:B------:R-:W-:Y:S01]  /*2130*/  ISETP.GE.AND P2, PT, R29, c[0x0][0x1d4], PT ;  /* 0x000075001d007a0c */ /* 0x000fe20003f46270 */
[----:B-1----:R-:W-:Y:S02]  /*2140*/  IMAD.SHL.U32 R4, R14, 0x40, RZ ;  /* 0x000000400e047824 */ /* 0x002fe400078e00ff */
[----:B------:R-:W-:Y:S01]  /*2150*/  IMAD.MOV.U32 R5, RZ, RZ, 0x10 ;  /* 0x00000010ff057424 */ /* 0x000fe200078e00ff */
[----:B---3--:R-:W-:Y:S01]  /*2160*/  SHFL.IDX PT, R8, R17, RZ, 0x181f ;  /* 0x00181fff11087589 */ /* 0x008fe200000e0000 */
[----:B------:R-:W-:-:S04]  /*2170*/  DEPBAR.LE SB0, 0x1 ;  /* 0x000080400000791a */ /* 0x000fc80000000000 */
[----:B------:R-:W-:Y:S01]  /*2180*/  LOP3.LUT R4, R2, 0xfffffe00, R4, 0xf8, !PT ;  /* 0xfffffe0002047812 */ /* 0x000fe200078ef804 */
[----:B------:R-:W1:Y:S01]  /*2190*/  SHFL.IDX PT, R9, R12, RZ, 0x181f ;  /* 0x00181fff0c097589 */ /* 0x000e6200000e0000 */
[----:B------:R-:W-:-:S03]  /*21a0*/  SEL R5, R5, 0xfffffff0, !P1 ;  /* 0xfffffff005057807 */ /* 0x000fc60004800000 */
[----:B------:R-:W-:Y:S01]  /*21b0*/  BAR.SYNC.DEFER_BLOCKING 0x0 ;  /* 0x0000000000007b1d */ /* 0x000fe20000010000 */
[----:B------:R-:W-:Y:S01]  /*21c0*/  IMAD R220, R64, 0x400, R4 ;  /* 0x0000040040dc7824 */ /* 0x000fe200078e0204 */
[----:B------:R-:W-:Y:S02]  /*21d0*/  ISETP.GE.AND P1, PT, R30, c[0x0][0x1d4], PT ;  /* 0x000075001e007a0c */ /* 0x000fe40003f26270 */
[----:B--2---:R-:W-:Y:S02]  /*21e0*/  SHF.R.S32.HI R7, RZ, 0x1f, R36 ;  /* 0x0000001fff077819 */ /* 0x004fe40000011424 */
[C---:B------:R-:W-:Y:S01]  /*21f0*/  LEA R228, R220.reuse, 0x100, 0x1 ;  /* 0x00000100dce47811 */ /* 0x040fe200078e08ff */
[----:B------:R-:W-:-:S04]  /*2200*/  IMAD.SHL.U32 R220, R220, 0x2, RZ ;  /* 0x00000002dcdc7824 */ /* 0x000fc800078e00ff */
[--C-:B------:R-:W-:Y:S02]  /*2210*/  IMAD R224, R5, 0x2, R228.reuse ;  /* 0x0000000205e07824 */ /* 0x100fe400078e02e4 */
[C---:B------:R-:W-:Y:S02]  /*2220*/  IMAD R228, R0.reuse, 0x2, R228 ;  /* 0x0000000200e47824 */ /* 0x040fe400078e02e4 */
[----:B------:R-:W-:Y:S02]  /*2230*/  IMAD R232, R0, 0x2, R224 ;  /* 0x0000000200e87824 */ /* 0x000fe400078e02e0 */
[----:B-1----:R-:W-:Y:S01]  /*2240*/  IMAD.WIDE R2, R39, 0x2, R8 ;  /* 0x0000000227027825 */ /* 0x002fe200078e0208 */
[----:B------:R-:W1:Y:S04]  /*2250*/  LDSM.16.M88.4 R160, [R220+0x100] ;  /* 0x00010000dca0783b */ /* 0x000e680000000200 */
[----:B------:R-:W2:Y:S04]  /*2260*/  LDSM.16.M88.4 R188, [R220+0x4100] ;  /* 0x00410000dcbc783b */ /* 0x000ea80000000200 */
[----:B------:R-:W3:Y:S04]  /*2270*/  LDSM.16.M88.4 R204, [R220+0x8100] ;  /* 0x00810000dccc783b */ /* 0x000ee80000000200 */
[----:B------:R-:W4:Y:S04]  /*2280*/  LDSM.16.M88.4 R164, [R224] ;  /* 0x00000000e0a4783b */ /* 0x000f280000000200 */
[----:B------:R-:W1:Y:S04]  /*2290*/  LDSM.16.M88.4 R192, [R224+0x4000] ;  /* 0x00400000e0c0783b */ /* 0x000e680000000200 */
[----:B------:R-:W1:Y:S04]  /*22a0*/  LDSM.16.M88.4 R208, [R224+0x8000] ;  /* 0x00800000e0d0783b */ /* 0x000e680000000200 */
[----:B------:R-:W1:Y:S04]  /*22b0*/  LDSM.16.M88.4 R180, [R228] ;  /* 0x00000000e4b4783b */ /* 0x000e680000000200 */
[----:B------:R-:W1:Y:S04]  /*22c0*/  LDSM.16.M88.4 R196, [R228+0x4000] ;  /* 0x00400000e4c4783b */ /* 0x000e680000000200 */
[----:B------:R-:W1:Y:S04]  /*22d0*/  LDSM.16.M88.4 R212, [R228+0x8000] ;  /* 0x00800000e4d4783b */ /* 0x000e680000000200 */
[----:B------:R-:W1:Y:S04]  /*22e0*/  LDSM.16.M88.4 R184, [R232] ;  /* 0x00000000e8b8783b */ /* 0x000e680000000200 */
[----:B------:R-:W1:Y:S04]  /*22f0*/  LDSM.16.M88.4 R200, [R232+0x4000] ;  /* 0x00400000e8c8783b */ /* 0x000e680000000200 */
[----:B------:R-:W1:Y:S04]  /*2300*/  LDSM.16.M88.4 R216, [R232+0x8000] ;  /* 0x00800000e8d8783b */ /* 0x000e680000000200 */
[----:B------:R-:W1:Y:S04]  /*2310*/  LDSM.16.M88.4 R220, [R220+0xc100] ;  /* 0x00c10000dcdc783b */ /* 0x000e680000000200 */
[----:B------:R-:W1:Y:S04]  /*2320*/  LDSM.16.M88.4 R224, [R224+0xc000] ;  /* 0x00c00000e0e0783b */ /* 0x000e680000000200 */
[----:B------:R-:W1:Y:S04]  /*2330*/  LDSM.16.M88.4 R228, [R228+0xc000] ;  /* 0x00c00000e4e4783b */ /* 0x000e680000000200 */
[----:B------:R-:W1:Y:S04]  /*2340*/  LDSM.16.M88.4 R232, [R232+0xc000] ;  /* 0x00c00000e8e8783b */ /* 0x000e680000000200 */
[----:B------:R-:W-:Y:S06]  /*2350*/  BAR.SYNC.DEFER_BLOCKING 0x0 ;  /* 0x0000000000007b1d */ /* 0x000fec0000010000 */
[----:B------:R-:W-:-:S04]  /*2360*/  DEPBAR.LE SB0, 0x0 ;  /* 0x000080000000791a */ /* 0x000fc80000000000 */
[----:B------:R-:W-:Y:S06]  /*2370*/  BAR.SYNC.DEFER_BLOCKING 0x0 ;  /* 0x0000000000007b1d */ /* 0x000fec0000010000 */
[----:B------:R-:W1:Y:S04]  /*2380*/  LDSM.16.M88.4 R20, [R236+0x10100] ;  /* 0x01010000ec14783b */ /* 0x000e680000000200 */
[----:B------:R-:W1:Y:S04]  /*2390*/  LDSM.16.M88.4 R24, [R236+0x10900] ;  /* 0x01090000ec18783b */ /* 0x000e680000000200 */
[----:B------:R-:W1:Y:S04]  /*23a0*/  LDSM.16.M88.4 R32, [R236+0x11100] ;  /* 0x01110000ec20783b */ /* 0x000e680000000200 */
[----:B------:R-:W1:Y:S04]  /*23b0*/  LDSM.16.M88.4 R40, [R243] ;  /* 0x00000000f328783b */ /* 0x000e680000000200 */
[----:B------:R-:W1:Y:S04]  /*23c0*/  LDSM.16.M88.4 R48, [R243+0x800] ;  /* 0x00080000f330783b */ /* 0x000e680000000200 */
[----:B------:R-:W1:Y:S04]  /*23d0*/  LDSM.16.M88.4 R56, [R243+0x1000] ;  /* 0x00100000f338783b */ /* 0x000e680000000200 */
[----:B------:R-:W-:Y:S01]  /*23e0*/  @!PT LDS RZ, [RZ] ;  /* 0x00000000fffff984 */ /* 0x000fe20000000800 */
[----:B------:R-:W-:Y:S01]  /*23f0*/  @!PT LDS RZ, [RZ] ;  /* 0x00000000fffff984 */ /* 0x000fe20000000800 */
[----:B------:R-:W-:Y:S01]  /*2400*/  @!PT LDS RZ, [RZ] ;  /* 0x00000000fffff984 */ /* 0x000fe20000000800 */
[----:B------:R5:W-:Y:S01]  /*2410*/  LDGSTS.E.BYPASS.LTC128B.128 [R44+0x100], [R2.64], !P0 ;  /* 0x00100000022c7fae */ /* 0x000be2000c101d56 */
[----:B------:R-:W-:-:S02]  /*2420*/  ISETP.LT.OR P0, PT, R6, 0x1, P1 ;  /* 0x000000010600780c */ /* 0x000fc40000f01670 */
[----:B------:R-:W-:Y:S01]  /*2430*/  ISETP.GE.AND P1, PT, R28, c[0x0][0x1d4], PT ;  /* 0x000075001c007a0c */ /* 0x000fe20003f26270 */
[----:B-----5:R-:W-:-:S10]  /*2440*/  IMAD.WIDE R2, R38, 0x2, R8 ;  /* 0x0000000226027825 */ /* 0x020fd400078e0208 */
[----:B------:R5:W-:Y:S01]  /*2450*/  LDGSTS.E.BYPASS.LTC128B.128 [R44+0x1900], [R2.64], !P0 ;  /* 0x01900000022c7fae */ /* 0x000be2000c101d56 */
[----:B------:R-:W-:Y:S01]  /*2460*/  ISETP.LT.OR P0, PT, R6, 0x1, P2 ;  /* 0x000000010600780c */ /* 0x000fe20001701670 */
[----:B-----5:R-:W-:-:S12]  /*2470*/  IMAD.WIDE R2, R37, 0x2, R8 ;  /* 0x0000000225027825 */ /* 0x020fd800078e0208 */
[----:B------:R5:W-:Y:S01]  /*2480*/  LDGSTS.E.BYPASS.LTC128B.128 [R44+0x3100], [R2.64], !P0 ;  /* 0x03100000022c7fae */ /* 0x000be2000c101d56 */
[----:B------:R-:W-:Y:S01]  /*2490*/  ISETP.LT.OR P0, PT, R6, 0x1, P1 ;  /* 0x000000010600780c */ /* 0x000fe20000f01670 */
[----:B-----5:R-:W-:-:S12]  /*24a0*/  IMAD.WIDE R2, R36, 0x2, R8 ;  /* 0x0000000224027825 */ /* 0x020fd800078e0208 */
[----:B------:R5:W-:Y:S01]  /*24b0*/  LDGSTS.E.BYPASS.LTC128B.128 [R44+0x4900], [R2.64], !P0 ;  /* 0x04900000022c7fae */ /* 0x000be2000c101d56 */
[----:B------:R-:W-:Y:S02]  /*24c0*/  ISETP.GT.AND P0, PT, R132, 0x7f, PT ;  /* 0x0000007f8400780c */ /* 0x000fe40003f04270 */
[----:B-----5:R-:W-:Y:S02]  /*24d0*/  SHF.R.S32.HI R3, RZ, 0x1f, R38 ;  /* 0x0000001fff037819 */ /* 0x020fe40000011426 */
[----:B------:R-:W-:-:S03]  /*24e0*/  SHF.R.S32.HI R2, RZ, 0x1f, R37 ;  /* 0x0000001fff027819 */ /* 0x000fc60000011425 */
[----:B------:R5:W-:Y:S04]  /*24f0*/  STL [R1+0x68], R3 ;  /* 0x0000680301007387 */ /* 0x000be80000100800 */
[----:B------:R1:W-:Y:S04]  /*2500*/  STL [R1+0x54], R2 ;  /* 0x0000540201007387 */ /* 0x0003e80000100800 */
[----:B------:R2:W-:Y:S01]  /*2510*/  STL [R1+0x50], R7 ;  /* 0x0000500701007387 */ /* 0x0005e20000100800 */
[C---:B-----5:R-:W-:Y:S02]  /*2520*/  IADD3 R3, R243.reuse, 0x800, RZ ;  /* 0x00000800f3037810 */ /* 0x060fe40007ffe0ff */
[----:B-1----:R-:W-:-:S03]  /*2530*/  IADD3 R2, R243, 0x1000, RZ ;  /* 0x00001000f3027810 */ /* 0x002fc60007ffe0ff */
[----:B------:R1:W-:Y:S04]  /*2540*/  STL [R1+0x4], R3 ;  /* 0x0000040301007387 */ /* 0x0003e80000100800 */
[----:B------:R1:W-:Y:S01]  /*2550*/  STL [R1], R2 ;  /* 0x0000000201007387 */ /* 0x0003e20000100800 */
[----:B------:R-:W-:Y:S05]  /*2560*/  @P0 BRA `(.L_x_388) ;  /* 0x0000027000000947 */ /* 0x000fea0003800000 */
[----:B--234-:R-:W-:Y:S05]  /*2570*/  BRA.DIV ~URZ, `(.L_x_389) ;  /* 0x000114227f007947 */ /* 0x01cfea000b800000 */
[----:B------:R2:W3:Y:S04]  /*2580*/  SHFL.IDX PT, R7, R12, 0x1, 0x181f ;  /* 0x00381f000c077f89 */ /* 0x0004e800000e0000 */
[----:B-1----:R2:W1:Y:S02]  /*2590*/  SHFL.IDX PT, R2, R17, 0x1, 0x181f ;  /* 0x00381f0011027f89 */ /* 0x00246400000e0000 */
.L_x_445:
[----:B------:R-:W4:Y:S04]  /*25a0*/  LDL R8, [R1+0x38] ;  /* 0x0000380001087983 */ /* 0x000f280000100800 */
[----:B------:R-:W5:Y:S04]  /*25b0*/  LDL R9, [R1+0x54] ;  /* 0x0000540001097983 */ /* 0x000f680000100800 */
[----:B--2---:R-:W2:Y:S04]  /*25c0*/  LDL R14, [R1+0x8] ;  /* 0x00000800010e7983 */ /* 0x004ea80000100800 */
[----:B---3--:R-:W3:Y:S04]  /*25d0*/  LDL R15, [R1+0x34] ;  /* 0x00003400010f7983 */ /* 0x008ee80000100800 */
[----:B------:R-:W2:Y:S01]  /*25e0*/  LDL R16, [R1+0x50] ;  /* 0x0000500001107983 */ /* 0x000ea20000100800 */
[----:B------:R-:W-:-:S02]  /*25f0*/  SHF.R.S32.HI R10, RZ, 0x1f, R30 ;  /* 0x0000001fff0a7819 */ /* 0x000fc4000001141e */
[----:B------:R-:W-:Y:S02]  /*2600*/  SHF.R.S32.HI R11, RZ, 0x1f, R30 ;  /* 0x0000001fff0b7819 */ /* 0x000fe4000001141e */
[-C--:B------:R-:W-:Y:S02]  /*2610*/  LEA.HI R10, R10, R30.reuse, RZ, 0x3 ;  /* 0x0000001e0a0a7211 */ /* 0x080fe400078f18ff */
[----:B------:R-:W-:Y:S02]  /*2620*/  LEA.HI R11, R11, R30, RZ, 0x3 ;  /* 0x0000001e0b0b7211 */ /* 0x000fe400078f18ff */
[----:B------:R-:W-:Y:S02]  /*2630*/  LOP3.LUT R10, R10, 0xfffffff8, RZ, 0xc0, !PT ;  /* 0xfffffff80a0a7812 */ /* 0x000fe400078ec0ff */
[----:B------:R-:W-:Y:S02]  /*2640*/  LOP3.LUT R11, R11, 0xfffffff8, RZ, 0xc0, !PT ;  /* 0xfffffff80b0b7812 */ /* 0x000fe400078ec0ff */
[----:B-1----:R-:W-:-:S02]  /*2650*/  LEA R12, P0, R10, R2, 0x1 ;  /* 0x000000020a0c7211 */ /* 0x002fc400078008ff */
[----:B------:R-:W-:Y:S01]  /*2660*/  SHF.R.S32.HI R11, RZ, 0x1f, R11 ;  /* 0x0000001fff0b7819 */ /* 0x000fe2000001140b */
[C---:B------:R-:W-:Y:S02]  /*2670*/  IMAD.SHL.U32 R3, R19.reuse, 0x8, RZ ;  /* 0x0000000813037824 */ /* 0x040fe400078e00ff */
[----:B------:R-:W-:Y:S01]  /*2680*/  IMAD.SHL.U32 R17, R19, 0x8, RZ ;  /* 0x0000000813117824 */ /* 0x000fe200078e00ff */
[----:B------:R-:W-:-:S04]  /*2690*/  LEA.HI.X R13, R10, R7, R11, 0x1, P0 ;  /* 0x000000070a0d7211 */ /* 0x000fc800000f0c0b */
[----:B------:R-:W-:Y:S02]  /*26a0*/  SHF.R.S32.HI R17, RZ, 0x1f, R17 ;  /* 0x0000001fff117819 */ /* 0x000fe40000011411 */
[----:B----4-:R-:W-:-:S04]  /*26b0*/  LEA R10, P0, R8, R2, 0x1 ;  /* 0x00000002080a7211 */ /* 0x010fc800078008ff */
[----:B-----5:R-:W-:Y:S02]  /*26c0*/  LEA.HI.X R11, R8, R7, R9, 0x1, P0 ;  /* 0x00000007080b7211 */ /* 0x020fe400000f0c09 */
[----:B------:R-:W-:-:S04]  /*26d0*/  LEA R8, P0, R3, R2, 0x1 ;  /* 0x0000000203087211 */ /* 0x000fc800078008ff */
[C---:B------:R-:W-:Y:S02]  /*26e0*/  LEA.HI.X R9, R3.reuse, R7, R17, 0x1, P0 ;  /* 0x0000000703097211 */ /* 0x040fe400000f0c11 */
[----:B------:R-:W-:-:S04]  /*26f0*/  ISETP.GE.AND P0, PT, R3, c[0x0][0x1d4], PT ;  /* 0x0000750003007a0c */ /* 0x000fc80003f06270 */
[----:B------:R-:W-:-:S13]  /*2700*/  ISETP.LT.OR P0, PT, R6, 0x21, P0 ;  /* 0x000000210600780c */ /* 0x000fda0000701670 */
[----:B------:R-:W-:Y:S01]  /*2710*/  @!PT LDS RZ, [RZ] ;  /* 0x00000000fffff984 */ /* 0x000fe20000000800 */
[----:B------:R-:W-:Y:S01]  /*2720*/  @!PT LDS RZ, [RZ] ;  /* 0x00000000fffff984 */ /* 0x000fe20000000800 */
[----:B------:R-:W-:Y:S01]  /*2730*/  @!PT LDS RZ, [RZ] ;  /* 0x00000000fffff984 */ /* 0x000fe20000000800 */
[----:B--2---:R1:W-:Y:S01]  /*2740*/  LDGSTS.E.BYPASS.LTC128B.128 [R14+0x1100], [R8.64], !P0 ;  /* 0x01100000080e7fae */ /* 0x0043e2000c101d56 */
[----:B---3--:R-:W-:-:S04]  /*2750*/  LEA R2, P0, R15, R2, 0x1 ;  /* 0x000000020f027211 */ /* 0x008fc800078008ff */
[----:B------:R-:W-:Y:S02]  /*2760*/  LEA.HI.X R3, R15, R7, R16, 0x1, P0 ;  /* 0x000000070f037211 */ /* 0x000fe400000f0c10 */
[----:B------:R-:W-:-:S04]  /*2770*/  ISETP.GE.AND P0, PT, R30, c[0x0][0x1d4], PT ;  /* 0x000075001e007a0c */ /* 0x000fc80003f06270 */
[----:B------:R-:W-:-:S13]  /*2780*/  ISETP.LT.OR P0, PT, R6, 0x21, P0 ;  /* 0x000000210600780c */ /* 0x000fda0000701670 */
[----:B------:R1:W-:Y:S01]  /*2790*/  LDGSTS.E.BYPASS.LTC128B.128 [R14+0x2900], [R12.64], !P0 ;  /* 0x029000000c0e7fae */ /* 0x0003e2000c101d56 */
[----:B------:R-:W-:-:S13]  /*27a0*/  ISETP.LT.OR P0, PT, R6, 0x21, P2 ;  /* 0x000000210600780c */ /* 0x000fda0001701670 */
[----:B------:R1:W-:Y:S01]  /*27b0*/  LDGSTS.E.BYPASS.LTC128B.128 [R14+0x4100], [R10.64], !P0 ;  /* 0x041000000a0e7fae */ /* 0x0003e2000c101d56 */
[----:B------:R-:W-:-:S13]  /*27c0*/  ISETP.LT.OR P0, PT, R6, 0x21, P1 ;  /* 0x000000210600780c */ /* 0x000fda0000f01670 */
[----:B------:R1:W-:Y:S02]  /*27d0*/  LDGSTS.E.BYPASS.LTC128B.128 [R14+0x5900], [R2.64], !P0 ;  /* 0x05900000020e7fae */ /* 0x0003e4000c101d56 */
.L_x_388:
[----:B--234-:R-:W-:Y:S05]  /*27e0*/  BSYNC B0 ;  /* 0x0000000000007941 */ /* 0x01cfea0003800000 */
.L_x_387:
[----:B-1----:R-:W-:Y:S01]  /*27f0*/  IMAD.MOV.U32 R2, RZ, RZ, 0x40 ;  /* 0x00000040ff027424 */ /* 0x002fe200078e00ff */
[----:B------:R-:W-:Y:S01]  /*2800*/  LOP3.LUT P0, RZ, R19, 0x4, RZ, 0xc0, !PT ;  /* 0x0000000413ff7812 */ /* 0x000fe2000780c0ff */
[----:B------:R-:W0:Y:S01]  /*2810*/  LDGDEPBAR ;  /* 0x00000000000079af */ /* 0x000e220000000000 */
[----:B------:R-:W-:Y:S01]  /*2820*/  WARPSYNC 0xffffffff ;  /* 0xffffffff00007948 */ /* 0x000fe20003800000 */
[C---:B------:R-:W-:Y:S01]  /*2830*/  HMMA.16816.F32.BF16 R8, R160.reuse, R22, RZ ;  /* 0x00000016a008723c */ /* 0x040fe200000418ff */
[----:B------:R-:W-:Y:S01]  /*2840*/  SEL R2, R2, 0xffffffc0, !P0 ;  /* 0xffffffc002027807 */ /* 0x000fe20004000000 */
[----:B------:R-:W-:Y:S01]  /*2850*/  LDSM.16.M88.4 R60, [R243+0x5800] ;  /* 0x00580000f33c783b */ /* 0x000fe20000000200 */
[----:B------:R-:W-:Y:S01]  /*2860*/  UISETP.GT.AND UP0, UPT, UR4, UR8, UPT ;  /* 0x000000080400728c */ /* 0x000fe2000bf04270 */
[C---:B------:R-:W-:Y:S02]  /*2870*/  IADD3 R252, R243.reuse, 0x1800, RZ ;  /* 0x00001800f3fc7810 */ /* 0x040fe40007ffe0ff */
[--C-:B------:R-:W-:Y:S01]  /*2880*/  IMAD.IADD R242, R236, 0x1, R2.reuse ;  /* 0x00000001ecf27824 */ /* 0x100fe200078e0202 */
[C---:B------:R-:W-:Y:S01]  /*2890*/  IADD3 R251, R243.reuse, 0x2000, RZ ;  /* 0x00002000f3fb7810 */ /* 0x040fe20007ffe0ff */
[----:B------:R-:W-:Y:S01]  /*28a0*/  HMMA.16816.F32.BF16 R12, R160, R20, RZ ;  /* 0x00000014a00c723c */ /* 0x000fe200000418ff */
[C---:B------:R-:W-:Y:S01]  /*28b0*/  IMAD.IADD R239, R243.reuse, 0x1, R2 ;  /* 0x00000001f3ef7824 */ /* 0x040fe200078e0202 */
[----:B------:R-:W-:Y:S01]  /*28c0*/  PLOP3.LUT P0, PT, PT, PT, UP0, 0x40, 0x0 ;  /* 0x000000000000781c */ /* 0x000fe20003f0e808 */
[----:B------:R-:W1:Y:S01]  /*28d0*/  LDSM.16.M88.4 R36, [R242+0x10100] ;  /* 0x01010000f224783b */ /* 0x000e620000000200 */
[----:B------:R-:W-:-:S02]  /*28e0*/  IADD3 R250, R243, 0x2800, RZ ;  /* 0x00002800f3fa7810 */ /* 0x000fc40007ffe0ff */
[C---:B------:R-:W-:Y:S01]  /*28f0*/  IADD3 R249, R243.reuse, 0x3000, RZ ;  /* 0x00003000f3f97810 */ /* 0x040fe20007ffe0ff */
[----:B------:R-:W2:Y:S01]  /*2900*/  LDSM.16.M88.4 R44, [R242+0x10900] ;  /* 0x01090000f22c783b */ /* 0x000ea20000000200 */
[C---:B------:R-:W-:Y:S01]  /*2910*/  HMMA.16816.F32.BF16 R16, R160.reuse, R24, RZ ;  /* 0x00000018a010723c */ /* 0x040fe200000418ff */
[C---:B------:R-:W-:Y:S02]  /*2920*/  IADD3 R248, R243.reuse, 0x3800, RZ ;  /* 0x00003800f3f87810 */ /* 0x040fe40007ffe0ff */
[----:B------:R-:W3:Y:S01]  /*2930*/  LDSM.16.M88.4 R52, [R242+0x11100] ;  /* 0x01110000f234783b */ /* 0x000ee20000000200 */
[C---:B------:R-:W-:Y:S02]  /*2940*/  IADD3 R247, R243.reuse, 0x4000, RZ ;  /* 0x00004000f3f77810 */ /* 0x040fe40007ffe0ff */
[C---:B------:R-:W-:Y:S02]  /*2950*/  IADD3 R246, R243.reuse, 0x4800, RZ ;  /* 0x00004800f3f67810 */ /* 0x040fe40007ffe0ff */
[----:B------:R-:W-:Y:S01]  /*2960*/  HMMA.16816.F32.BF16 R20, R160, R26, RZ ;  /* 0x0000001aa014723c */ /* 0x000fe200000418ff */
[----:B------:R-:W-:-:S02]  /*2970*/  IADD3 R245, R243, 0x5000, RZ ;  /* 0x00005000f3f57810 */ /* 0x000fc40007ffe0ff */
[----:B------:R-:W-:-:S05]  /*2980*/  IADD3 R244, R243, 0x5800, RZ ;  /* 0x00005800f3f47810 */ /* 0x000fca0007ffe0ff */
[C---:B------:R-:W-:Y:S08]  /*2990*/  HMMA.16816.F32.BF16 R24, R160.reuse, R32, RZ ;  /* 0x00000020a018723c */ /* 0x040ff000000418ff */
[----:B------:R-:W-:Y:S08]  /*29a0*/  HMMA.16816.F32.BF16 R32, R160, R34, RZ ;  /* 0x00000022a020723c */ /* 0x000ff000000418ff */
[C---:B------:R-:W-:Y:S08]  /*29b0*/  HMMA.16816.F32.BF16 R8, R164.reuse, R42, R8 ;  /* 0x0000002aa408723c */ /* 0x040ff00000041808 */
[C---:B------:R-:W-:Y:S01]  /*29c0*/  HMMA.16816.F32.BF16 R12, R164.reuse, R40, R12 ;  /* 0x00000028a40c723c */ /* 0x040fe2000004180c */
[----:B------:R-:W4:Y:S07]  /*29d0*/  LDSM.16.M88.4 R40, [R239] ;  /* 0x00000000ef28783b */ /* 0x000f2e0000000200 */
[C---:B------:R-:W-:Y:S08]  /*29e0*/  HMMA.16816.F32.BF16 R16, R164.reuse, R48, R16 ;  /* 0x00000030a410723c */ /* 0x040ff00000041810 */
[C---:B------:R-:W-:Y:S01]  /*29f0*/  HMMA.16816.F32.BF16 R20, R164.reuse, R50, R20 ;  /* 0x00000032a414723c */ /* 0x040fe20000041814 */
[----:B------:R-:W5:Y:S07]  /*2a00*/  LDSM.16.M88.4 R48, [R239+0x800] ;  /* 0x00080000ef30783b */ /* 0x000f6e0000000200 */
[C---:B------:R-:W-:Y:S08]  /*2a10*/  HMMA.16816.F32.BF16 R24, R164.reuse, R56, R24 ;  /* 0x00000038a418723c */ /* 0x040ff00000041818 */
[----:B------:R-:W-:Y:S01]  /*2a20*/  HMMA.16816.F32.BF16 R32, R164, R58, R32 ;  /* 0x0000003aa420723c */ /* 0x000fe20000041820 */
[----:B------:R-:W4:Y:S07]  /*2a30*/  LDSM.16.M88.4 R56, [R239+0x1000] ;  /* 0x00100000ef38783b */ /* 0x000f2e0000000200 */
[C---:B-1----:R-:W-:Y:S08]  /*2a40*/  HMMA.16816.F32.BF16 R8, R180.reuse, R38, R8 ;  /* 0x00000026b408723c */ /* 0x042ff00000041808 */
[C---:B------:R-:W-:Y:S01]  /*2a50*/  HMMA.16816.F32.BF16 R28, R180.reuse, R36, R12 ;  /* 0x00000024b41c723c */ /* 0x040fe2000004180c */
[----:B------:R-:W1:Y:S04]  /*2a60*/  LDSM.16.M88.4 R12, [R236+0x11900] ;  /* 0x01190000ec0c783b */ /* 0x000e680000000200 */
[----:B------:R-:W-:Y:S03]  /*2a70*/  LDSM.16.M88.4 R36, [R243+0x1800] ;  /* 0x00180000f324783b */ /* 0x000fe60000000200 */
[C---:B--2---:R-:W-:Y:S08]  /*2a80*/  HMMA.16816.F32.BF16 R16, R180.reuse, R44, R16 ;  /* 0x0000002cb410723c */ /* 0x044ff00000041810 */
[C---:B------:R-:W-:Y:S01]  /*2a90*/  HMMA.16816.F32.BF16 R20, R180.reuse, R46, R20 ;  /* 0x0000002eb414723c */ /* 0x040fe20000041814 */
[----:B------:R-:W2:Y:S07]  /*2aa0*/  LDSM.16.M88.4 R44, [R236+0x12100] ;  /* 0x01210000ec2c783b */ /* 0x000eae0000000200 */
[C---:B---3--:R-:W-:Y:S08]  /*2ab0*/  HMMA.16816.F32.BF16 R24, R180.reuse, R52, R24 ;  /* 0x00000034b418723c */ /* 0x048ff00000041818 */
[----:B------:R-:W-:Y:S01]  /*2ac0*/  HMMA.16816.F32.BF16 R32, R180, R54, R32 ;  /* 0x00000036b420723c */ /* 0x000fe20000041820 */
[----:B------:R-:W3:Y:S07]  /*2ad0*/  LDSM.16.M88.4 R52, [R236+0x12900] ;  /* 0x01290000ec34783b */ /* 0x000eee0000000200 */
[C---:B----4-:R-:W-:Y:S08]  /*2ae0*/  HMMA.16816.F32.BF16 R8, R184.reuse, R42, R8 ;  /* 0x0000002ab808723c */ /* 0x050ff00000041808 */
[C---:B------:R-:W-:Y:S01]  /*2af0*/  HMMA.16816.F32.BF16 R28, R184.reuse, R40, R28 ;  /* 0x00000028b81c723c */ /* 0x040fe2000004181c */
[----:B------:R-:W-:Y:S07]  /*2b00*/  LDSM.16.M88.4 R40, [R242+0x12100] ;  /* 0x01210000f228783b */ /* 0x000fee0000000200 */
[C---:B-----5:R-:W-:Y:S08]  /*2b10*/  HMMA.16816.F32.BF16 R16, R184.reuse, R48, R16 ;  /* 0x00000030b810723c */ /* 0x060ff00000041810 */
[C---:B------:R-:W-:Y:S01]  /*2b20*/  HMMA.16816.F32.BF16 R20, R184.reuse, R50, R20 ;  /* 0x00000032b814723c */ /* 0x040fe20000041814 */
[----:B------:R-:W4:Y:S07]  /*2b30*/  LDSM.16.M88.4 R48, [R243+0x2000] ;  /* 0x00200000f330783b */ /* 0x000f2e0000000200 */
[C---:B------:R-:W-:Y:S08]  /*2b40*/  HMMA.16816.F32.BF16 R24, R184.reuse, R56, R24 ;  /* 0x00000038b818723c */ /* 0x040ff00000041818 */
[----:B------:R-:W-:Y:S01]  /*2b50*/  HMMA.16816.F32.BF16 R32, R184, R58, R32 ;  /* 0x0000003ab820723c */ /* 0x000fe20000041820 */
[----:B------:R-:W5:Y:S07]  /*2b60*/  LDSM.16.M88.4 R56, [R243+0x2800] ;  /* 0x00280000f338783b */ /* 0x000f6e0000000200 */
[C---:B-1----:R-:W-:Y:S08]  /*2b70*/  HMMA.16816.F32.BF16 R8, R188.reuse, R14, R8 ;  /* 0x0000000ebc08723c */ /* 0x042ff00000041808 */
[C---:B------:R-:W-:Y:S01]  /*2b80*/  HMMA.16816.F32.BF16 R28, R188.reuse, R12, R28 ;  /* 0x0000000cbc1c723c */ /* 0x040fe2000004181c */
[----:B------:R-:W1:Y:S07]  /*2b90*/  LDSM.16.M88.4 R12, [R242+0x11900] ;  /* 0x01190000f20c783b */ /* 0x000e6e0000000200 */
[C---:B--2---:R-:W-:Y:S08]  /*2ba0*/  HMMA.16816.F32.BF16 R16, R188.reuse, R44, R16 ;  /* 0x0000002cbc10723c */ /* 0x044ff00000041810 */
[C---:B------:R-:W-:Y:S01]  /*2bb0*/  HMMA.16816.F32.BF16 R20, R188.reuse, R46, R20 ;  /* 0x0000002ebc14723c */ /* 0x040fe20000041814 */
[----:B------:R-:W-:Y:S07]  /*2bc0*/  LDSM.16.M88.4 R44, [R239+0x2000] ;  /* 0x00200000ef2c783b */ /* 0x000fee0000000200 */
[C---:B---3--:R-:W-:Y:S08]  /*2bd0*/  HMMA.16816.F32.BF16 R24, R188.reuse, R52, R24 ;  /* 0x00000034bc18723c */ /* 0x048ff00000041818 */
[----:B------:R-:W-:Y:S01]  /*2be0*/  HMMA.16816.F32.BF16 R32, R188, R54, R32 ;  /* 0x00000036bc20723c */ /* 0x000fe20000041820 */
[----:B------:R-:W2:Y:S07]  /*2bf0*/  LDSM.16.M88.4 R52, [R242+0x12900] ;  /* 0x01290000f234783b */ /* 0x000eae0000000200 */
[C---:B------:R-:W-:Y:S08]  /*2c00*/  HMMA.16816.F32.BF16 R8, R192.reuse, R38, R8 ;  /* 0x00000026c008723c */ /* 0x040ff00000041808 */
[C---:B------:R-:W-:Y:S01]  /*2c10*/  HMMA.16816.F32.BF16 R28, R192.reuse, R36, R28 ;  /* 0x00000024c01c723c */ /* 0x040fe2000004181c */
[----:B------:R-:W3:Y:S07]  /*2c20*/  LDSM.16.M88.4 R36, [R239+0x1800] ;  /* 0x00180000ef24783b */ /* 0x000eee0000000200 */
[C---:B----4-:R-:W-:Y:S08]  /*2c30*/  HMMA.16816.F32.BF16 R16, R192.reuse, R48, R16 ;  /* 0x00000030c010723c */ /* 0x050ff00000041810 */
[C---:B------:R-:W-:Y:S01]  /*2c40*/  HMMA.16816.F32.BF16 R20, R192.reuse, R50, R20 ;  /* 0x00000032c014723c */ /* 0x040fe20000041814 */
[----:B------:R-:W-:Y:S07]  /*2c50*/  LDSM.16.M88.4 R48, [R236+0x14100] ;  /* 0x01410000ec30783b */ /* 0x000fee0000000200 */
[C---:B-----5:R-:W-:Y:S08]  /*2c60*/  HMMA.16816.F32.BF16 R24, R192.reuse, R56, R24 ;  /* 0x00000038c018723c */ /* 0x060ff00000041818 */
[----:B------:R-:W-:Y:S01]  /*2c70*/  HMMA.16816.F32.BF16 R32, R192, R58, R32 ;  /* 0x0000003ac020723c */ /* 0x000fe20000041820 */
[----:B------:R-:W4:Y:S07]  /*2c80*/  LDSM.16.M88.4 R56, [R239+0x2800] ;  /* 0x00280000ef38783b */ /* 0x000f2e0000000200 */
[C---:B-1----:R-:W-:Y:S08]  /*2c90*/  HMMA.16816.F32.BF16 R8, R196.reuse, R14, R8 ;  /* 0x0000000ec408723c */ /* 0x042ff00000041808 */
[C---:B------:R-:W-:Y:S01]  /*2ca0*/  HMMA.16816.F32.BF16 R28, R196.reuse, R12, R28 ;  /* 0x0000000cc41c723c */ /* 0x040fe2000004181c */
[----:B------:R-:W1:Y:S07]  /*2cb0*/  LDSM.16.M88.4 R12, [R236+0x13100] ;  /* 0x01310000ec0c783b */ /* 0x000e6e0000000200 */
[C---:B------:R-:W-:Y:S08]  /*2cc0*/  HMMA.16816.F32.BF16 R16, R196.reuse, R40, R16 ;  /* 0x00000028c410723c */ /* 0x040ff00000041810 */
[C---:B------:R-:W-:Y:S01]  /*2cd0*/  HMMA.16816.F32.BF16 R20, R196.reuse, R42, R20 ;  /* 0x0000002ac414723c */ /* 0x040fe20000041814 */
[----:B------:R-:W5:Y:S07]  /*2ce0*/  LDSM.16.M88.4 R40, [R236+0x13900] ;  /* 0x01390000ec28783b */ /* 0x000f6e0000000200 */
[C---:B--2---:R-:W-:Y:S08]  /*2cf0*/  HMMA.16816.F32.BF16 R24, R196.reuse, R52, R24 ;  /* 0x00000034c418723c */ /* 0x044ff00000041818 */
[----:B------:R-:W-:Y:S01]  /*2d00*/  HMMA.16816.F32.BF16 R32, R196, R54, R32 ;  /* 0x00000036c420723c */ /* 0x000fe20000041820 */
[----:B------:R-:W-:Y:S07]  /*2d10*/  LDSM.16.M88.4 R52, [R243+0x4000] ;  /* 0x00400000f334783b */ /* 0x000fee0000000200 */
[C---:B---3--:R-:W-:Y:S08]  /*2d20*/  HMMA.16816.F32.BF16 R8, R200.reuse, R38, R8 ;  /* 0x00000026c808723c */ /* 0x048ff00000041808 */
[C---:B------:R-:W-:Y:S01]  /*2d30*/  HMMA.16816.F32.BF16 R28, R200.reuse, R36, R28 ;  /* 0x00000024c81c723c */ /* 0x040fe2000004181c */
[----:B------:R-:W2:Y:S07]  /*2d40*/  LDSM.16.M88.4 R36, [R243+0x3000] ;  /* 0x00300000f324783b */ /* 0x000eae0000000200 */
[C---:B------:R-:W-:Y:S08]  /*2d50*/  HMMA.16816.F32.BF16 R16, R200.reuse, R44, R16 ;  /* 0x0000002cc810723c */ /* 0x040ff00000041810 */
[C---:B------:R-:W-:Y:S01]  /*2d60*/  HMMA.16816.F32.BF16 R20, R200.reuse, R46, R20 ;  /* 0x0000002ec814723c */ /* 0x040fe20000041814 */
[----:B------:R-:W3:Y:S07]  /*2d70*/  LDSM.16.M88.4 R44, [R243+0x3800] ;  /* 0x00380000f32c783b */ /* 0x000eee0000000200 */
[C---:B----4-:R-:W-:Y:S08]  /*2d80*/  HMMA.16816.F32.BF16 R24, R200.reuse, R56, R24 ;  /* 0x00000038c818723c */ /* 0x050ff00000041818 */
[----:B------:R-:W-:Y:S01]  /*2d90*/  HMMA.16816.F32.BF16 R32, R200, R58, R32 ;  /* 0x0000003ac820723c */ /* 0x000fe20000041820 */
[----:B------:R-:W-:Y:S07]  /*2da0*/  LDSM.16.M88.4 R56, [R239+0x4000] ;  /* 0x00400000ef38783b */ /* 0x000fee0000000200 */
[C---:B-1----:R-:W-:Y:S08]  /*2db0*/  HMMA.16816.F32.BF16 R8, R204.reuse, R14, R8 ;  /* 0x0000000ecc08723c */ /* 0x042ff00000041808 */
[C---:B------:R-:W-:Y:S01]  /*2dc0*/  HMMA.16816.F32.BF16 R28, R204.reuse, R12, R28 ;  /* 0x0000000ccc1c723c */ /* 0x040fe2000004181c */
[----:B------:R-:W1:Y:S07]  /*2dd0*/  LDSM.16.M88.4 R12, [R242+0x13100] ;  /* 0x01310000f20c783b */ /* 0x000e6e0000000200 */
[C---:B-----5:R-:W-:Y:S08]  /*2de0*/  HMMA.16816.F32.BF16 R16, R204.reuse, R40, R16 ;  /* 0x00000028cc10723c */ /* 0x060ff00000041810 */
[C---:B------:R-:W-:Y:S01]  /*2df0*/  HMMA.16816.F32.BF16 R20, R204.reuse, R42, R20 ;  /* 0x0000002acc14723c */ /* 0x040fe20000041814 */
[----:B------:R-:W4:Y:S07]  /*2e00*/  LDSM.16.M88.4 R40, [R242+0x13900] ;  /* 0x01390000f228783b */ /* 0x000f2e0000000200 */
[C---:B------:R-:W-:Y:S08]  /*2e10*/  HMMA.16816.F32.BF16 R24, R204.reuse, R48, R24 ;  /* 0x00000030cc18723c */ /* 0x040ff00000041818 */
[----:B------:R-:W-:Y:S01]  /*2e20*/  HMMA.16816.F32.BF16 R32, R204, R50, R32 ;  /* 0x00000032cc20723c */ /* 0x000fe20000041820 */
[----:B------:R-:W5:Y:S07]  /*2e30*/  LDSM.16.M88.4 R48, [R242+0x14100] ;  /* 0x01410000f230783b */ /* 0x000f6e0000000200 */
        /* <DEDUP_REMOVED lines=8> */
[----:B------:R-:W-:Y:S07]  /*2ec0*/  LDSM.16.M88.4 R52, [R236+0x15900] ;  /* 0x01590000ec34783b */ /* 0x000fee0000000200 */
[C---:B-1----:R-:W-:Y:S08]  /*2ed0*/  HMMA.16816.F32.BF16 R8, R212.reuse, R14, R8 ;  /* 0x0000000ed408723c */ /* 0x042ff00000041808 */
[C---:B------:R-:W-:Y:S08]  /*2ee0*/  HMMA.16816.F32.BF16 R28, R212.reuse, R12, R28 ;  /* 0x0000000cd41c723c */ /* 0x040ff0000004181c */
[C---:B----4-:R-:W-:Y:S08]  /*2ef0*/  HMMA.16816.F32.BF16 R16, R212.reuse, R40, R16 ;  /* 0x00000028d410723c */ /* 0x050ff00000041810 */
[C---:B------:R-:W-:Y:S01]  /*2f00*/  HMMA.16816.F32.BF16 R20, R212.reuse, R42, R20 ;  /* 0x0000002ad414723c */ /* 0x040fe20000041814 */
[----:B------:R-:W1:Y:S07]  /*2f10*/  LDSM.16.M88.4 R40, [R236+0x14900] ;  /* 0x01490000ec28783b */ /* 0x000e6e0000000200 */
[C---:B-----5:R-:W-:Y:S08]  /*2f20*/  HMMA.16816.F32.BF16 R24, R212.reuse, R48, R24 ;  /* 0x00000030d418723c */ /* 0x060ff00000041818 */
[----:B------:R-:W-:Y:S01]  /*2f30*/  HMMA.16816.F32.BF16 R32, R212, R50, R32 ;  /* 0x00000032d420723c */ /* 0x000fe20000041820 */
[----:B------:R-:W4:Y:S07]  /*2f40*/  LDSM.16.M88.4 R48, [R236+0x15100] ;  /* 0x01510000ec30783b */ /* 0x000f2e0000000200 */
        /* <DEDUP_REMOVED lines=10> */
[C---:B------:R-:W-:Y:S01]  /*2ff0*/  HMMA.16816.F32.BF16 R28, R220.reuse, R40, R28 ;  /* 0x00000028dc1c723c */ /* 0x040fe2000004181c */
[----:B------:R-:W-:Y:S07]  /*3000*/  LDSM.16.M88.4 R40, [R239+0x5000] ;  /* 0x00500000ef28783b */ /* 0x000fee0000000200 */
[C---:B----4-:R-:W-:Y:S08]  /*3010*/  HMMA.16816.F32.BF16 R12, R220.reuse, R48, R8 ;  /* 0x00000030dc0c723c */ /* 0x050ff00000041808 */
[C---:B------:R-:W-:Y:S01]  /*3020*/  HMMA.16816.F32.BF16 R8, R220.reuse, R50, R20 ;  /* 0x00000032dc08723c */ /* 0x040fe20000041814 */
[----:B------:R-:W1:Y:S07]  /*3030*/  LDSM.16.M88.4 R48, [R242+0x14900] ;  /* 0x01490000f230783b */ /* 0x000e6e0000000200 */
[C---:B------:R-:W-:Y:S08]  /*3040*/  HMMA.16816.F32.BF16 R24, R220.reuse, R52, R24 ;  /* 0x00000034dc18723c */ /* 0x040ff00000041818 */
[----:B------:R-:W-:Y:S01]  /*3050*/  HMMA.16816.F32.BF16 R32, R220, R54, R32 ;  /* 0x00000036dc20723c */ /* 0x000fe20000041820 */
[----:B------:R-:W4:Y:S07]  /*3060*/  LDSM.16.M88.4 R52, [R242+0x15100] ;  /* 0x01510000f234783b */ /* 0x000f2e0000000200 */
[C---:B--2---:R-:W-:Y:S08]  /*3070*/  HMMA.16816.F32.BF16 R20, R224.reuse, R38, R16 ;  /* 0x00000026e014723c */ /* 0x044ff00000041810 */
[C---:B------:R-:W-:Y:S01]  /*3080*/  HMMA.16816.F32.BF16 R28, R224.reuse, R36, R28 ;  /* 0x00000024e01c723c */ /* 0x040fe2000004181c */
[----:B------:R-:W-:Y:S07]  /*3090*/  LDSM.16.M88.4 R36, [R239+0x5800] ;  /* 0x00580000ef24783b */ /* 0x000fee0000000200 */
[C---:B---3--:R-:W-:Y:S08]  /*30a0*/  HMMA.16816.F32.BF16 R16, R224.reuse, R44, R12 ;  /* 0x0000002ce010723c */ /* 0x048ff0000004180c */
[----:B------:R-:W-:Y:S01]  /*30b0*/  HMMA.16816.F32.BF16 R12, R224, R46, R8 ;  /* 0x0000002ee00c723c */ /* 0x000fe20000041808 */
[----:B------:R-:W2:Y:S01]  /*30c0*/  LDSM.16.M88.4 R44, [R239+0x4800] ;  /* 0x00480000ef2c783b */ /* 0x000ea20000000200 */
[----:B------:R-:W-:-:S06]  /*30d0*/  DEPBAR.LE SB0, 0x0 ;  /* 0x000080000000791a */ /* 0x000fcc0000000000 */
[C---:B------:R-:W-:Y:S08]  /*30e0*/  HMMA.16816.F32.BF16 R8, R224.reuse, R60, R24 ;  /* 0x0000003ce008723c */ /* 0x040ff00000041818 */
[----:B------:R-:W-:Y:S08]  /*30f0*/  HMMA.16816.F32.BF16 R32, R224, R62, R32 ;  /* 0x0000003ee020723c */ /* 0x000ff00000041820 */
[C---:B-1----:R-:W-:Y:S08]  /*3100*/  HMMA.16816.F32.BF16 R24, R228.reuse, R50, R20 ;  /* 0x00000032e418723c */ /* 0x042ff00000041814 */
[C---:B------:R-:W-:Y:S08]  /*3110*/  HMMA.16816.F32.BF16 R28, R228.reuse, R48, R28 ;  /* 0x00000030e41c723c */ /* 0x040ff0000004181c */
[C---:B----4-:R-:W-:Y:S08]  /*3120*/  HMMA.16816.F32.BF16 R20, R228.reuse, R52, R16 ;  /* 0x00000034e414723c */ /* 0x050ff00000041810 */
[C---:B------:R-:W-:Y:S08]  /*3130*/  HMMA.16816.F32.BF16 R16, R228.reuse, R54, R12 ;  /* 0x00000036e410723c */ /* 0x040ff0000004180c */
[C---:B------:R-:W-:Y:S08]  /*3140*/  HMMA.16816.F32.BF16 R12, R228.reuse, R56, R8 ;  /* 0x00000038e40c723c */ /* 0x040ff00000041808 */
[----:B------:R-:W-:Y:S08]  /*3150*/  HMMA.16816.F32.BF16 R8, R228, R58, R32 ;  /* 0x0000003ae408723c */ /* 0x000ff00000041820 */
[C---:B--2---:R-:W-:Y:S08]  /*3160*/  HMMA.16816.F32.BF16 R32, R232.reuse, R44, R28 ;  /* 0x0000002ce820723c */ /* 0x044ff0000004181c */
[C---:B------:R-:W-:Y:S08]  /*3170*/  HMMA.16816.F32.BF16 R44, R232.reuse, R46, R24 ;  /* 0x0000002ee82c723c */ /* 0x040ff00000041818 */
[C---:B------:R-:W-:Y:S08]  /*3180*/  HMMA.16816.F32.BF16 R28, R232.reuse, R40, R20 ;  /* 0x00000028e81c723c */ /* 0x040ff00000041814 */
[C---:B------:R-:W-:Y:S08]  /*3190*/  HMMA.16816.F32.BF16 R24, R232.reuse, R36, R12 ;  /* 0x00000024e818723c */ /* 0x040ff0000004180c */
[C---:B------:R-:W-:Y:S08]  /*31a0*/  HMMA.16816.F32.BF16 R40, R232.reuse, R42, R16 ;  /* 0x0000002ae828723c */ /* 0x040ff00000041810 */
[----:B------:R-:W-:Y:S01]  /*31b0*/  HMMA.16816.F32.BF16 R36, R232, R38, R8 ;  /* 0x00000026e824723c */ /* 0x000fe20000041808 */
[----:B------:R-:W-:Y:S06]  /*31c0*/  BAR.SYNC.DEFER_BLOCKING 0x0 ;  /* 0x0000000000007b1d */ /* 0x000fec0000010000 */
[----:B------:R-:W-:Y:S05]  /*31d0*/  @P0 BRA `(.L_x_390) ;  /* 0x0000060000000947 */ /* 0x000fea0003800000 */
[----:B------:R-:W2:Y:S04]  /*31e0*/  LDL R3, [R1+0x6c] ;  /* 0x00006c0001037983 */ /* 0x000ea80000100800 */
[----:B------:R-:W3:Y:S04]  /*31f0*/  LDL R6, [R1+0x68] ;  /* 0x0000680001067983 */ /* 0x000ee80000100800 */
[----:B------:R-:W4:Y:S04]  /*3200*/  LDL R7, [R1+0x60] ;  /* 0x0000600001077983 */ /* 0x000f280000100800 */
[----:B------:R-:W1:Y:S01]  /*3210*/  S2R R75, SR_TID.X ;  /* 0x00000000004b7919 */ /* 0x000e620000002100 */
[----:B------:R-:W-:-:S02]  /*3220*/  IMAD.MOV.U32 R74, RZ, RZ, c[0x0][0x2b8] ;  /* 0x0000ae00ff4a7624 */ /* 0x000fc400078e00ff */
[----:B------:R-:W-:Y:S01]  /*3230*/  IMAD.U32 R2, RZ, RZ, UR10 ;  /* 0x0000000aff027e24 */ /* 0x000fe2000f8e00ff */
[----:B------:R2:W5:Y:S02]  /*3240*/  LDL R71, [R1+0x54] ;  /* 0x0000540001477983 */ /* 0x0005640000100800 */
[----:B------:R-:W-:Y:S02]  /*3250*/  ISETP.NE.AND P1, PT, R74, 0x1, PT ;  /* 0x000000014a00780c */ /* 0x000fe40003f25270 */
[----:B------:R2:W5:Y:S04]  /*3260*/  LDL R67, [R1+0x8] ;  /* 0x0000080001437983 */ /* 0x0005680000100800 */
[----:B------:R2:W5:Y:S04]  /*3270*/  LDL R68, [R1+0x34] ;  /* 0x0000340001447983 */ /* 0x0005680000100800 */
[----:B------:R2:W5:Y:S04]  /*3280*/  LDL R69, [R1+0x50] ;  /* 0x0000500001457983 */ /* 0x0005680000100800 */
[----:B------:R2:W5:Y:S01]  /*3290*/  LDL R70, [R1+0x38] ;  /* 0x0000380001467983 */ /* 0x0005620000100800 */
[----:B-1----:R-:W-:-:S02]  /*32a0*/  LEA.HI R72, R66, R75, RZ, 0x3 ;  /* 0x0000004b42487211 */ /* 0x002fc400078f18ff */
[----:B------:R-:W-:Y:S02]  /*32b0*/  LEA.HI R73, R66, R75, RZ, 0x3 ;  /* 0x0000004b42497211 */ /* 0x000fe400078f18ff */
[----:B------:R-:W-:Y:S02]  /*32c0*/  LOP3.LUT R72, R72, 0xfffffff8, RZ, 0xc0, !PT ;  /* 0xfffffff848487812 */ /* 0x000fe400078ec0ff */
[----:B------:R-:W-:-:S03]  /*32d0*/  SHF.R.S32.HI R73, RZ, 0x3, R73 ;  /* 0x00000003ff497819 */ /* 0x000fc60000011449 */
[----:B------:R-:W-:-:S04]  /*32e0*/  IMAD.IADD R72, R75, 0x1, -R72 ;  /* 0x000000014b487824 */ /* 0x000fc800078e0a48 */
[----:B------:R-:W-:-:S05]  /*32f0*/  IMAD R72, R72, 0x20, R73 ;  /* 0x0000002048487824 */ /* 0x000fca00078e0249 */
[----:B------:R-:W-:Y:S01]  /*3300*/  IADD3 R2, R72, UR17, R2 ;  /* 0x0000001148027c10 */ /* 0x000fe2000fffe002 */
[----:B------:R-:W-:Y:S02]  /*3310*/  IMAD.MOV.U32 R9, RZ, RZ, RZ ;  /* 0x000000ffff097224 */ /* 0x000fe400078e00ff */
[----:B--2---:R-:W-:Y:S01]  /*3320*/  IMAD.MOV.U32 R75, RZ, RZ, R3 ;  /* 0x000000ffff4b7224 */ /* 0x004fe200078e0003 */
[----:B------:R-:W-:Y:S01]  /*3330*/  IADD3 R3, R2, -0x30, RZ ;  /* 0xffffffd002037810 */ /* 0x000fe20007ffe0ff */
[----:B---3--:R-:W-:-:S04]  /*3340*/  IMAD.MOV.U32 R73, RZ, RZ, R6 ;  /* 0x000000ffff497224 */ /* 0x008fc800078e0006 */
[----:B------:R-:W-:-:S04]  /*3350*/  @P1 IMAD.HI.U32 R6, R3, c[0x0][0x2bc], RZ ;  /* 0x0000af0003061a27 */ /* 0x000fc800078e00ff */
[----:B------:R-:W-:Y:S01]  /*3360*/  IMAD.MOV.U32 R2, RZ, RZ, R3 ;  /* 0x000000ffff027224 */ /* 0x000fe200078e0003 */
[----:B------:R-:W-:Y:S01]  /*3370*/  @P1 SHF.R.U32.HI R2, RZ, c[0x0][0x2c0], R6 ;  /* 0x0000b000ff021a19 */ /* 0x000fe20000011606 */
[----:B----4-:R-:W-:-:S03]  /*3380*/  IMAD.MOV.U32 R72, RZ, RZ, R7 ;  /* 0x000000ffff487224 */ /* 0x010fc600078e0007 */
[----:B------:R-:W-:-:S04]  /*3390*/  @!P3 IADD3 R7, P0, R2, UR20, RZ ;  /* 0x000000140207bc10 */ /* 0x000fc8000ff1e0ff */
[----:B------:R-:W-:Y:S02]  /*33a0*/  @!P3 LEA.HI.X.SX32 R8, R2, UR7, 0x1, P0 ;  /* 0x000000070208bc11 */ /* 0x000fe400080f0eff */
[----:B------:R-:W-:-:S04]  /*33b0*/  @!P3 LEA R6, P0, R7, c[0x0][0x2a0], 0x2 ;  /* 0x0000a8000706ba11 */ /* 0x000fc800078010ff */
[----:B------:R-:W-:-:S05]  /*33c0*/  @!P3 LEA.HI.X R7, R7, c[0x0][0x2a4], R8, 0x2, P0 ;  /* 0x0000a9000707ba11 */ /* 0x000fca00000f1408 */
[----:B------:R1:W2:Y:S01]  /*33d0*/  @!P3 LDG.E R9, [R6.64] ;  /* 0x000000160609b981 */ /* 0x0002a2000c1e1900 */
[----:B------:R-:W-:-:S04]  /*33e0*/  IMAD.MOV R2, RZ, RZ, -R2 ;  /* 0x000000ffff027224 */ /* 0x000fc800078e0a02 */
[----:B------:R-:W-:Y:S01]  /*33f0*/  IMAD R10, R2, c[0x0][0x2b8], R3 ;  /* 0x0000ae00020a7a24 */ /* 0x000fe200078e0203 */
[----:B------:R-:W3:Y:S04]  /*3400*/  S2R R76, SR_TID.X ;  /* 0x00000000004c7919 */ /* 0x000ee80000002100 */
[----:B------:R-:W-:-:S05]  /*3410*/  SHF.R.S32.HI R2, RZ, 0x1f, R10 ;  /* 0x0000001fff027819 */ /* 0x000fca000001140a */
[----:B-1----:R-:W-:Y:S02]  /*3420*/  IMAD R6, R2, c[0x0][0x1e0], RZ ;  /* 0x0000780002067a24 */ /* 0x002fe400078e02ff */
[----:B------:R-:W-:-:S04]  /*3430*/  IMAD.WIDE.U32 R2, R10, c[0x0][0x1e0], RZ ;  /* 0x000078000a027a25 */ /* 0x000fc800078e00ff */
[----:B------:R-:W-:-:S04]  /*3440*/  IMAD R6, R10, c[0x0][0x1e4], R6 ;  /* 0x000079000a067a24 */ /* 0x000fc800078e0206 */
[----:B------:R-:W-:Y:S01]  /*3450*/  IMAD.IADD R3, R3, 0x1, R6 ;  /* 0x0000000103037824 */ /* 0x000fe200078e0206 */
[----:B------:R-:W-:Y:S01]  /*3460*/  STL [R1+0x28], R10 ;  /* 0x0000280a01007387 */ /* 0x000fe20000100800 */
[----:B---3--:R-:W-:-:S04]  /*3470*/  LEA.HI R74, R66, R76, RZ, 0x3 ;  /* 0x0000004c424a7211 */ /* 0x008fc800078f18ff */
[----:B------:R-:W-:-:S05]  /*3480*/  LOP3.LUT R74, R74, 0xfffffff8, RZ, 0xc0, !PT ;  /* 0xfffffff84a4a7812 */ /* 0x000fca00078ec0ff */
[----:B------:R-:W-:Y:S01]  /*3490*/  IMAD.IADD R74, R76, 0x1, -R74 ;  /* 0x000000014c4a7824 */ /* 0x000fe200078e0a4a */
[----:B------:R-:W-:Y:S03]  /*34a0*/  BSSY B0, `(.L_x_391) ;  /* 0x0000020000007945 */ /* 0x000fe60003800000 */
[----:B------:R-:W-:-:S05]  /*34b0*/  IMAD.SHL.U32 R74, R74, 0x8, RZ ;  /* 0x000000084a4a7824 */ /* 0x000fca00078e00ff */
[----:B------:R-:W-:Y:S02]  /*34c0*/  ISETP.GE.AND P1, PT, R74, c[0x0][0x1d4], PT ;  /* 0x000075004a007a0c */ /* 0x000fe40003f26270 */
[----:B--2---:R-:W-:Y:S01]  /*34d0*/  SHF.R.S32.HI R6, RZ, 0x1f, R9 ;  /* 0x0000001fff067819 */ /* 0x004fe20000011409 */
[----:B------:R-:W-:-:S04]  /*34e0*/  IMAD.WIDE.U32 R2, R9, c[0x0][0x1f0], R2 ;  /* 0x00007c0009027a25 */ /* 0x000fc800078e0002 */
[----:B------:R-:W-:Y:S01]  /*34f0*/  IMAD R6, R6, c[0x0][0x1f0], RZ ;  /* 0x00007c0006067a24 */ /* 0x000fe200078e02ff */
[----:B------:R1:W-:Y:S03]  /*3500*/  STL [R1+0x24], R9 ;  /* 0x0000240901007387 */ /* 0x0003e60000100800 */
[----:B------:R-:W-:Y:S01]  /*3510*/  IMAD R6, R9, c[0x0][0x1f4], R6 ;  /* 0x00007d0009067a24 */ /* 0x000fe200078e0206 */
[----:B------:R-:W-:-:S04]  /*3520*/  IADD3 R2, P0, R2, UR18, RZ ;  /* 0x0000001202027c10 */ /* 0x000fc8000ff1e0ff */
[----:B------:R-:W-:Y:S02]  /*3530*/  IADD3.X R3, R3, UR6, R6, P0, !PT ;  /* 0x0000000603037c10 */ /* 0x000fe400087fe406 */
[----:B------:R-:W-:-:S04]  /*3540*/  LEA R13, P0, R2, c[0x0][0x1c8], 0x1 ;  /* 0x00007200020d7a11 */ /* 0x000fc800078008ff */
[----:B------:R-:W-:Y:S02]  /*3550*/  LEA.HI.X R12, R2, c[0x0][0x1cc], R3, 0x1, P0 ;  /* 0x00007300020c7a11 */ /* 0x000fe400000f0c03 */
[----:B-1----:R-:W-:-:S04]  /*3560*/  LEA.HI R9, R66, R76, RZ, 0x3 ;  /* 0x0000004c42097211 */ /* 0x002fc800078f18ff */
[----:B------:R-:W-:-:S04]  /*3570*/  SHF.R.S32.HI R9, RZ, 0x3, R9 ;  /* 0x00000003ff097819 */ /* 0x000fc80000011409 */
[----:B------:R-:W-:-:S04]  /*3580*/  IADD3 R14, -R9, 0x30, RZ ;  /* 0x00000030090e7810 */ /* 0x000fc80007ffe1ff */
[----:B------:R-:W-:Y:S01]  /*3590*/  ISETP.GE.AND P0, PT, R14, 0x1, PT ;  /* 0x000000010e00780c */ /* 0x000fe20003f06270 */
[----:B------:R1:W2:Y:S04]  /*35a0*/  SHFL.IDX PT, R2, R13, RZ, 0x181f ;  /* 0x00181fff0d027589 */ /* 0x0002a800000e0000 */
[----:B------:R1:W3:Y:S08]  /*35b0*/  SHFL.IDX PT, R3, R12, RZ, 0x181f ;  /* 0x00181fff0c037589 */ /* 0x0002f000000e0000 */
[----:B------:R-:W-:Y:S05]  /*35c0*/  @!P0 BRA `(.L_x_392) ;  /* 0x000000d000008947 */ /* 0x000fea0003800000 */
[----:B--2---:R-:W-:-:S04]  /*35d0*/  LEA R10, P0, R74, R2, 0x1 ;  /* 0x000000024a0a7211 */ /* 0x004fc800078008ff */
[----:B---3--:R-:W-:Y:S02]  /*35e0*/  LEA.HI.X R11, R74, R3, R75, 0x1, P0 ;  /* 0x000000034a0b7211 */ /* 0x008fe400000f0c4b */
[----:B------:R-:W-:-:S03]  /*35f0*/  LEA R8, P0, R72, R2, 0x1 ;  /* 0x0000000248087211 */ /* 0x000fc600078008ff */
[----:B------:R-:W-:Y:S01]  /*3600*/  @!PT LDS RZ, [RZ] ;  /* 0x00000000fffff984 */ /* 0x000fe20000000800 */
[----:B-----5:R2:W-:Y:S01]  /*3610*/  LDGSTS.E.BYPASS.LTC128B.128 [R67+0x10100], [R10.64], !P1 ;  /* 0x101000000a437fae */ /* 0x0205e2000c901d56 */
[----:B------:R-:W-:Y:S02]  /*3620*/  LEA.HI.X R9, R72, R3, R73, 0x1, P0 ;  /* 0x0000000348097211 */ /* 0x000fe400000f0c49 */
[----:B------:R-:W-:-:S03]  /*3630*/  LEA R6, P0, R70, R2, 0x1 ;  /* 0x0000000246067211 */ /* 0x000fc600078008ff */
[----:B------:R2:W-:Y:S01]  /*3640*/  LDGSTS.E.BYPASS.LTC128B.128 [R67+0x11900], [R8.64], !P6 ;  /* 0x1190000008437fae */ /* 0x0005e2000f101d56 */
[----:B------:R-:W-:Y:S02]  /*3650*/  LEA.HI.X R7, R70, R3, R71, 0x1, P0 ;  /* 0x0000000346077211 */ /* 0x000fe400000f0c47 */
[----:B------:R-:W-:-:S03]  /*3660*/  LEA R2, P0, R68, R2, 0x1 ;  /* 0x0000000244027211 */ /* 0x000fc600078008ff */
[----:B------:R2:W-:Y:S01]  /*3670*/  LDGSTS.E.BYPASS.LTC128B.128 [R67+0x13100], [R6.64], !P5 ;  /* 0x1310000006437fae */ /* 0x0005e2000e901d56 */
[----:B------:R-:W-:-:S05]  /*3680*/  LEA.HI.X R3, R68, R3, R69, 0x1, P0 ;  /* 0x0000000344037211 */ /* 0x000fca00000f0c45 */
[----:B------:R2:W-:Y:S04]  /*3690*/  LDGSTS.E.BYPASS.LTC128B.128 [R67+0x14900], [R2.64], !P4 ;  /* 0x1490000002437fae */ /* 0x0005e8000e101d56 */
.L_x_392:
[----:B------:R-:W-:Y:S05]  /*36a0*/  BSYNC B0 ;  /* 0x0000000000007941 */ /* 0x000fea0003800000 */
.L_x_391:
[----:B------:R-:W-:Y:S01]  /*36b0*/  ISETP.GE.AND P0, PT, R14, 0x21, PT ;  /* 0x000000210e00780c */ /* 0x000fe20003f06270 */
[----:B--23--:R2:W3:Y:S01]  /*36c0*/  SHFL.IDX PT, R3, R12, 0x1, 0x181f ;  /* 0x00381f000c037f89 */ /* 0x00c4e200000e0000 */
[----:B------:R-:W-:Y:S03]  /*36d0*/  BSSY B0, `(.L_x_390) ;  /* 0x0000010000007945 */ /* 0x000fe60003800000 */
[----:B------:R2:W4:Y:S08]  /*36e0*/  SHFL.IDX PT, R2, R13, 0x1, 0x181f ;  /* 0x00381f000d027f89 */ /* 0x00053000000e0000 */
[----:B------:R-:W-:Y:S05]  /*36f0*/  @!P0 BRA `(.L_x_393) ;  /* 0x000000d000008947 */ /* 0x000fea0003800000 */
[----:B----4-:R-:W-:-:S04]  /*3700*/  LEA R10, P0, R74, R2, 0x1 ;  /* 0x000000024a0a7211 */ /* 0x010fc800078008ff */
        /* <DEDUP_REMOVED lines=12> */
.L_x_393:
[----:B------:R-:W-:Y:S05]  /*37d0*/  BSYNC B0 ;  /* 0x0000000000007941 */ /* 0x000fea0003800000 */
.L_x_390:
[----:B---3--:R-:W3:Y:S01]  /*37e0*/  S2R R8, SR_TID.X ;  /* 0x0000000000087919 */ /* 0x008ee20000002100 */
[----:B----4-:R-:W-:Y:S01]  /*37f0*/  LOP3.LUT R2, R65, 0xffffffe0, RZ, 0xc0, !PT ;  /* 0xffffffe041027812 */ /* 0x010fe200078ec0ff */
[----:B------:R-:W-:Y:S01]  /*3800*/  UISETP.NE.AND UP1, UPT, UR13, URZ, UPT ;  /* 0x0000003f0d00728c */ /* 0x000fe2000bf25270 */
[----:B------:R-:W-:Y:S01]  /*3810*/  SHF.R.S32.HI R7, RZ, 0x1f, R64 ;  /* 0x0000001fff077819 */ /* 0x000fe20000011440 */
[----:B------:R-:W-:Y:S01]  /*3820*/  UISETP.NE.AND UP0, UPT, UR12, URZ, UPT ;  /* 0x0000003f0c00728c */ /* 0x000fe2000bf05270 */
[----:B------:R-:W0:Y:S01]  /*3830*/  LDGDEPBAR ;  /* 0x00000000000079af */ /* 0x000e220000000000 */
[----:B------:R-:W-:Y:S01]  /*3840*/  ULDC UR17, c[0x0][0x324] ;  /* 0x0000c90000117ab9 */ /* 0x000fe20000000800 */
[----:B------:R-:W-:Y:S01]  /*3850*/  LEA.HI R7, R7, R64, RZ, 0x3 ;  /* 0x0000004007077211 */ /* 0x000fe200078f18ff */
[----:B------:R-:W-:Y:S01]  /*3860*/  ULDC UR5, c[0x0][0x2ac] ;  /* 0x0000ab0000057ab9 */ /* 0x000fe20000000800 */
[----:B------:R-:W-:Y:S01]  /*3870*/  PLOP3.LUT P0, PT, PT, PT, UP1, 0x80, 0x0 ;  /* 0x000000000000781c */ /* 0x000fe20003f0f018 */
[----:B------:R-:W-:Y:S01]  /*3880*/  ULDC UR4, c[0x0][0x1d0] ;  /* 0x0000740000047ab9 */ /* 0x000fe20000000800 */
[----:B------:R-:W-:Y:S01]  /*3890*/  LOP3.LUT R7, R7, 0xffffff8, RZ, 0xc0, !PT ;  /* 0x0ffffff807077812 */ /* 0x000fe200078ec0ff */
[----:B------:R-:W-:-:S02]  /*38a0*/  ULOP3.LUT UR17, URZ, UR17, URZ, 0x33, !UPT ;  /* 0x000000113f117292 */ /* 0x000fc4000f8e333f */
[----:B------:R-:W-:Y:S02]  /*38b0*/  UIMAD UR4, UR5, UR4, UR27 ;  /* 0x00000004050472a4 */ /* 0x000fe4000f8e021b */
[----:B------:R-:W-:Y:S01]  /*38c0*/  IMAD.IADD R9, R64, 0x1, -R7 ;  /* 0x0000000140097824 */ /* 0x000fe200078e0a07 */
[----:B---3--:R-:W-:Y:S01]  /*38d0*/  LEA.HI R3, R66, R8, RZ, 0x2 ;  /* 0x0000000842037211 */ /* 0x008fe200078f10ff */
[----:B------:R-:W-:-:S03]  /*38e0*/  IMAD.IADD R2, R8, 0x1, -R2 ;  /* 0x0000000108027824 */ /* 0x000fc600078e0a02 */
[----:B------:R-:W-:Y:S02]  /*38f0*/  LOP3.LUT R3, R3, 0xfffffffc, RZ, 0xc0, !PT ;  /* 0xfffffffc03037812 */ /* 0x000fe400078ec0ff */
[----:B------:R-:W-:-:S03]  /*3900*/  SHF.R.S32.HI R6, RZ, 0x1f, R2 ;  /* 0x0000001fff067819 */ /* 0x000fc60000011402 */
[----:B------:R-:W-:Y:S01]  /*3910*/  IMAD.IADD R3, R8, 0x1, -R3 ;  /* 0x0000000108037824 */ /* 0x000fe200078e0a03 */
[----:B------:R-:W-:-:S04]  /*3920*/  LEA.HI R6, R6, R2, RZ, 0x2 ;  /* 0x0000000206067211 */ /* 0x000fc800078f10ff */
[----:B------:R-:W-:Y:S02]  /*3930*/  LEA.HI R8, R3, R3, RZ, 0x1 ;  /* 0x0000000303087211 */ /* 0x000fe400078f08ff */
[----:B------:R-:W-:Y:S02]  /*3940*/  LEA.HI.SX32 R7, R6, UR26, 0x1e ;  /* 0x0000001a06077c11 */ /* 0x000fe4000f8ff2ff */
[----:B------:R-:W-:-:S03]  /*3950*/  LOP3.LUT R8, R8, 0x1ffffffe, RZ, 0xc0, !PT ;  /* 0x1ffffffe08087812 */ /* 0x000fc600078ec0ff */
[----:B------:R-:W-:Y:S02]  /*3960*/  IMAD R7, R9, 0x10, R7 ;  /* 0x0000001009077824 */ /* 0x000fe400078e0207 */
[----:B------:R-:W-:-:S04]  /*3970*/  IMAD.IADD R3, R3, 0x1, -R8 ;  /* 0x0000000103037824 */ /* 0x000fc800078e0a08 */
[----:B------:R-:W-:-:S04]  /*3980*/  IMAD R10, R3, 0x8, R7 ;  /* 0x00000008030a7824 */ /* 0x000fc800078e0207 */
[----:B------:R-:W-:Y:S01]  /*3990*/  @P0 IMAD.HI.U32 R3, R10, c[0x0][0x2c8], RZ ;  /* 0x0000b2000a030a27 */ /* 0x000fe200078e00ff */
[----:B------:R-:W-:Y:S01]  /*39a0*/  PLOP3.LUT P0, PT, PT, PT, UP1, 0x80, 0x0 ;  /* 0x000000000000781c */ /* 0x000fe20003f0f018 */
[----:B------:R3:W-:Y:S02]  /*39b0*/  STL [R1+0x5c], R10 ;  /* 0x00005c0a01007387 */ /* 0x0007e40000100800 */
[----:B------:R-:W-:-:S10]  /*39c0*/  IMAD.MOV.U32 R7, RZ, RZ, R10 ;  /* 0x000000ffff077224 */ /* 0x000fd400078e000a */
[----:B------:R-:W-:Y:S02]  /*39d0*/  @P0 SHF.R.U32.HI R7, RZ, c[0x0][0x2cc], R3 ;  /* 0x0000b300ff070a19 */ /* 0x000fe40000011603 */
[----:B------:R-:W-:Y:S02]  /*39e0*/  LOP3.LUT R3, R6, 0x7ffffffc, RZ, 0xc0, !PT ;  /* 0x7ffffffc06037812 */ /* 0x000fe400078ec0ff */
[----:B------:R-:W-:Y:S01]  /*39f0*/  PLOP3.LUT P0, PT, PT, PT, UP0, 0x40, 0x0 ;  /* 0x000000000000781c */ /* 0x000fe20003f0e808 */
[----:B------:R-:W4:Y:S02]  /*3a00*/  SHFL.IDX PT, R6, R7, RZ, 0x1c1f ;  /* 0x001c1fff07067589 */ /* 0x000f2400000e0000 */
[----:B------:R-:W-:Y:S02]  /*3a10*/  IMAD.IADD R3, R2, 0x1, -R3 ;  /* 0x0000000102037824 */ /* 0x000fe400078e0a03 */
[----:B------:R-:W-:Y:S02]  /*3a20*/  IMAD.U32 R2, RZ, RZ, UR28 ;  /* 0x0000001cff027e24 */ /* 0x000fe4000f8e00ff */
[----:B------:R-:W-:-:S05]  /*3a30*/  IMAD.SHL.U32 R11, R3, 0x2, RZ ;  /* 0x00000002030b7824 */ /* 0x000fca00078e00ff */
[C---:B------:R-:W-:Y:S01]  /*3a40*/  IADD3 R2, -R11.reuse, 0x1, R2 ;  /* 0x000000010b027810 */ /* 0x040fe20007ffe102 */
[----:B------:R1:W-:Y:S01]  /*3a50*/  STL [R1+0x58], R11 ;  /* 0x0000580b01007387 */ /* 0x0003e20000100800 */
[----:B------:R-:W-:Y:S02]  /*3a60*/  IADD3 R9, -R11, UR4, RZ ;  /* 0x000000040b097c10 */ /* 0x000fe4000fffe1ff */
[----:B------:R-:W-:-:S04]  /*3a70*/  IADD3 R2, R2, -c[0x0][0x168], RZ ;  /* 0x80005a0002027a10 */ /* 0x000fc80007ffe0ff */
[C---:B------:R-:W-:Y:S02]  /*3a80*/  IADD3 R8, R2.reuse, c[0x0][0x328], RZ ;  /* 0x0000ca0002087a10 */ /* 0x040fe40007ffe0ff */
[----:B---3--:R-:W-:-:S03]  /*3a90*/  IADD3 R10, R2, UR17, RZ ;  /* 0x00000011020a7c10 */ /* 0x008fc6000fffe0ff */
[--C-:B----4-:R-:W-:Y:S02]  /*3aa0*/  IMAD.IADD R3, R8, 0x1, R6.reuse ;  /* 0x0000000108037824 */ /* 0x110fe400078e0206 */
[----:B------:R-:W-:-:S03]  /*3ab0*/  IMAD.IADD R2, R10, 0x1, R6 ;  /* 0x000000010a027824 */ /* 0x000fc600078e0206 */
[----:B------:R-:W-:Y:S02]  /*3ac0*/  IMNMX R3, R3, R9, PT ;  /* 0x0000000903037217 */ /* 0x000fe40003800200 */
[----:B-1----:R-:W-:Y:S01]  /*3ad0*/  IADD3 R11, -R11, UR27, RZ ;  /* 0x0000001b0b0b7c10 */ /* 0x002fe2000fffe1ff */
[----:B------:R-:W-:Y:S05]  /*3ae0*/  @P0 BRA `(.L_x_394) ;  /* 0x0000015000000947 */ /* 0x000fea0003800000 */
[----:B--2---:R-:W-:Y:S01]  /*3af0*/  IMAD.U32 R12, RZ, RZ, UR9 ;  /* 0x00000009ff0c7e24 */ /* 0x004fe2000f8e00ff */
[----:B------:R-:W-:Y:S04]  /*3b00*/  BSSY B0, `(.L_x_395) ;  /* 0x000000f000007945 */ /* 0x000fe80003800000 */
[----:B------:R-:W-:-:S04]  /*3b10*/  IADD3 R6, R12, -c[0x0][0x168], R6 ;  /* 0x80005a000c067a10 */ /* 0x000fc80007ffe006 */
[----:B------:R-:W-:-:S13]  /*3b20*/  ISETP.GT.AND P0, PT, R6, -0x1, PT ;  /* 0xffffffff0600780c */ /* 0x000fda0003f04270 */
[----:B------:R-:W-:Y:S05]  /*3b30*/  @P0 BRA `(.L_x_396) ;  /* 0x0000007000000947 */ /* 0x000fea0003800000 */
[----:B------:R-:W-:Y:S01]  /*3b40*/  IMAD.MOV.U32 R12, RZ, RZ, c[0x0][0x32c] ;  /* 0x0000cb00ff0c7624 */ /* 0x000fe200078e00ff */
[----:B------:R-:W-:-:S04]  /*3b50*/  LOP3.LUT R6, RZ, R6, RZ, 0x33, !PT ;  /* 0x00000006ff067212 */ /* 0x000fc800078e33ff */
[----:B------:R-:W-:-:S13]  /*3b60*/  ISETP.NE.AND P0, PT, R12, 0x1, PT ;  /* 0x000000010c00780c */ /* 0x000fda0003f05270 */
[----:B------:R-:W-:-:S05]  /*3b70*/  @P0 IMAD.HI.U32 R12, R6, c[0x0][0x330], RZ ;  /* 0x0000cc00060c0a27 */ /* 0x000fca00078e00ff */
[----:B------:R-:W-:-:S04]  /*3b80*/  @P0 SHF.R.U32.HI R6, RZ, c[0x0][0x334], R12 ;  /* 0x0000cd00ff060a19 */ /* 0x000fc8000001160c */
[----:B------:R-:W-:Y:S01]  /*3b90*/  LOP3.LUT R6, RZ, R6, RZ, 0x33, !PT ;  /* 0x00000006ff067212 */ /* 0x000fe200078e33ff */
[----:B------:R-:W-:Y:S05]  /*3ba0*/  BRA `(.L_x_397) ;  /* 0x0000004000007947 */ /* 0x000fea0003800000 */
.L_x_396:
[----:B------:R-:W-:-:S04]  /*3bb0*/  MOV R12, c[0x0][0x32c] ;  /* 0x0000cb00000c7a02 */ /* 0x000fc80000000f00 */
[----:B------:R-:W-:-:S13]  /*3bc0*/  ISETP.NE.AND P0, PT, R12, 0x1, PT ;  /* 0x000000010c00780c */ /* 0x000fda0003f05270 */
[----:B------:R-:W-:-:S05]  /*3bd0*/  @P0 IMAD.HI.U32 R12, R6, c[0x0][0x330], RZ ;  /* 0x0000cc00060c0a27 */ /* 0x000fca00078e00ff */
[----:B------:R-:W-:Y:S02]  /*3be0*/  @P0 SHF.R.U32.HI R6, RZ, c[0x0][0x334], R12 ;  /* 0x0000cd00ff060a19 */ /* 0x000fe4000001160c */
.L_x_397:
[----:B------:R-:W-:Y:S05]  /*3bf0*/  BSYNC B0 ;  /* 0x0000000000007941 */ /* 0x000fea0003800000 */
.L_x_395:
[----:B------:R-:W-:-:S05]  /*3c00*/  IMAD R6, R6, c[0x0][0x32c], R11 ;  /* 0x0000cb0006067a24 */ /* 0x000fca00078e020b */
[----:B------:R-:W-:Y:S02]  /*3c10*/  IADD3 R12, R6, c[0x0][0x32c], RZ ;  /* 0x0000cb00060c7a10 */ /* 0x000fe40007ffe0ff */
[----:B------:R-:W-:Y:S02]  /*3c20*/  IMNMX R2, R2, R6, !PT ;  /* 0x0000000602027217 */ /* 0x000fe40007800200 */
[----:B------:R-:W-:Y:S02]  /*3c30*/  IMNMX R3, R3, R12, PT ;  /* 0x0000000c03037217 */ /* 0x000fe40003800200 */
.L_x_394:
[----:B------:R-:W-:Y:S01]  /*3c40*/  UISETP.GE.AND UP0, UPT, UR27, 0x1, UPT ;  /* 0x000000011b00788c */ /* 0x000fe2000bf06270 */
[----:B------:R-:W1:Y:S01]  /*3c50*/  SHFL.IDX PT, R6, R7, 0x1, 0x1c1f ;  /* 0x003c1f0007067f89 */ /* 0x000e6200000e0000 */
[----:B------:R-:W-:Y:S02]  /*3c60*/  UISETP.GE.AND UP6, UPT, UR27, 0x12, UPT ;  /* 0x000000121b00788c */ /* 0x000fe4000bfc6270 */
[----:B------:R-:W-:Y:S02]  /*3c70*/  UP2UR UR30, UPR, URZ, 0x1 ;  /* 0x000000013f1e7883 */ /* 0x000fe40008000000 */
[----:B------:R-:W-:Y:S01]  /*3c80*/  PLOP3.LUT P0, PT, PT, PT, UP0, 0x40, 0x0 ;  /* 0x000000000000781c */ /* 0x000fe20003f0e808 */
[----:B------:R-:W-:-:S02]  /*3c90*/  UISETP.GE.AND UP0, UPT, UR27, 0x2, UPT ;  /* 0x000000021b00788c */ /* 0x000fc4000bf06270 */
[----:B------:R-:W-:Y:S01]  /*3ca0*/  UISETP.GE.AND UP5, UPT, UR27, 0x19, UPT ;  /* 0x000000191b00788c */ /* 0x000fe2000bfa6270 */
[----:B------:R-:W-:Y:S01]  /*3cb0*/  ISETP.GT.AND P0, PT, R2, RZ, P0 ;  /* 0x000000ff0200720c */ /* 0x000fe20000704270 */
[----:B------:R-:W-:Y:S02]  /*3cc0*/  UP2UR UR29, UPR, URZ, 0x1 ;  /* 0x000000013f1d7883 */ /* 0x000fe40008000000 */
[----:B------:R-:W-:Y:S01]  /*3cd0*/  UISETP.GE.AND UP4, UPT, UR27, 0x1a, UPT ;  /* 0x0000001a1b00788c */ /* 0x000fe2000bf86270 */
[----:B------:R-:W-:Y:S01]  /*3ce0*/  ISETP.LT.OR P0, PT, R3, 0x1, P0 ;  /* 0x000000010300780c */ /* 0x000fe20000701670 */
[----:B------:R-:W-:Y:S02]  /*3cf0*/  UISETP.GE.AND UP3, UPT, UR27, 0x21, UPT ;  /* 0x000000211b00788c */ /* 0x000fe4000bf66270 */
[----:B------:R-:W-:Y:S01]  /*3d00*/  UISETP.GE.AND UP2, UPT, UR27, 0x22, UPT ;  /* 0x000000221b00788c */ /* 0x000fe2000bf46270 */
[----:B------:R-:W-:Y:S01]  /*3d10*/  FSEL R16, R32, -INF , !P0 ;  /* 0xff80000020107808 */ /* 0x000fe20004000000 */
[----:B------:R-:W-:Y:S01]  /*3d20*/  UISETP.GE.AND UP1, UPT, UR27, 0x29, UPT ;  /* 0x000000291b00788c */ /* 0x000fe2000bf26270 */
[----:B------:R-:W-:Y:S01]  /*3d30*/  PLOP3.LUT P0, PT, PT, PT, UP0, 0x40, 0x0 ;  /* 0x000000000000781c */ /* 0x000fe20003f0e808 */
[----:B------:R-:W-:-:S02]  /*3d40*/  UISETP.GE.AND UP0, UPT, UR27, 0x9, UPT ;  /* 0x000000091b00788c */ /* 0x000fc4000bf06270 */
[----:B------:R-:W-:Y:S01]  /*3d50*/  UP2UR UR31, UPR, URZ, 0x40 ;  /* 0x000000403f1f7883 */ /* 0x000fe20008000000 */
[----:B------:R-:W-:Y:S01]  /*3d60*/  ISETP.GT.AND P0, PT, R2, 0x1, P0 ;  /* 0x000000010200780c */ /* 0x000fe20000704270 */
[----:B------:R-:W-:-:S03]  /*3d70*/  UP2UR UR28, UPR, URZ, 0x1 ;  /* 0x000000013f1c7883 */ /* 0x000fc60008000000 */
[----:B------:R-:W-:-:S04]  /*3d80*/  ISETP.LT.OR P0, PT, R3, 0x2, P0 ;  /* 0x000000020300780c */ /* 0x000fc80000701670 */
[----:B------:R-:W-:Y:S02]  /*3d90*/  FSEL R15, R33, -INF , !P0 ;  /* 0xff800000210f7808 */ /* 0x000fe40004000000 */
[----:B------:R-:W-:Y:S01]  /*3da0*/  PLOP3.LUT P0, PT, PT, PT, UP0, 0x40, 0x0 ;  /* 0x000000000000781c */ /* 0x000fe20003f0e808 */
[----:B------:R-:W-:-:S03]  /*3db0*/  UISETP.GE.AND UP0, UPT, UR27, 0xa, UPT ;  /* 0x0000000a1b00788c */ /* 0x000fc6000bf06270 */
        /* <DEDUP_REMOVED lines=12> */
[----:B------:R-:W-:-:S04]  /*3e80*/  ISETP.GT.AND P0, PT, R2, 0x10, P0 ;  /* 0x000000100200780c */ /* 0x000fc80000704270 */
[----:B------:R-:W-:-:S04]  /*3e90*/  ISETP.LT.OR P0, PT, R3, 0x11, P0 ;  /* 0x000000110300780c */ /* 0x000fc80000701670 */
[----:B------:R-:W-:Y:S02]  /*3ea0*/  FSEL R19, R28, -INF , !P0 ;  /* 0xff8000001c137808 */ /* 0x000fe40004000000 */
[----:B------:R-:W-:Y:S01]  /*3eb0*/  PLOP3.LUT P0, PT, PT, PT, UP6, 0x40, 0x0 ;  /* 0x000000000000781c */ /* 0x000fe20003f0e868 */
[----:B------:R-:W-:-:S03]  /*3ec0*/  UISETP.NE.AND UP6, UPT, UR12, URZ, UPT ;  /* 0x0000003f0c00728c */ /* 0x000fc6000bfc5270 */
[----:B------:R-:W-:-:S04]  /*3ed0*/  ISETP.GT.AND P0, PT, R2, 0x11, P0 ;  /* 0x000000110200780c */ /* 0x000fc80000704270 */
[----:B------:R-:W-:-:S04]  /*3ee0*/  ISETP.LT.OR P0, PT, R3, 0x12, P0 ;  /* 0x000000120300780c */ /* 0x000fc80000701670 */
[----:B------:R-:W-:Y:S02]  /*3ef0*/  FSEL R18, R29, -INF , !P0 ;  /* 0xff8000001d127808 */ /* 0x000fe40004000000 */
[----:B------:R-:W-:-:S04]  /*3f00*/  PLOP3.LUT P0, PT, PT, PT, UP5, 0x40, 0x0 ;  /* 0x000000000000781c */ /* 0x000fc80003f0e858 */
        /* <DEDUP_REMOVED lines=20> */
[----:B------:R-:W-:Y:S01]  /*4050*/  ISETP.GT.AND P0, PT, R2, 0x29, P0 ;  /* 0x000000290200780c */ /* 0x000fe20000704270 */
[----:B-1----:R-:W-:-:S03]  /*4060*/  IMAD.IADD R2, R10, 0x1, R6 ;  /* 0x000000010a027824 */ /* 0x002fc600078e0206 */
[----:B------:R-:W-:Y:S01]  /*4070*/  ISETP.LT.OR P0, PT, R3, 0x2a, P0 ;  /* 0x0000002a0300780c */ /* 0x000fe20000701670 */
[----:B------:R-:W-:-:S03]  /*4080*/  IMAD.IADD R3, R8, 0x1, R6 ;  /* 0x0000000108037824 */ /* 0x000fc600078e0206 */
[----:B------:R-:W-:Y:S02]  /*4090*/  FSEL R87, R37, -INF , !P0 ;  /* 0xff80000025577808 */ /* 0x000fe40004000000 */
[----:B------:R-:W-:Y:S01]  /*40a0*/  PLOP3.LUT P0, PT, PT, PT, UP6, 0x40, 0x0 ;  /* 0x000000000000781c */ /* 0x000fe20003f0e868 */
[----:B------:R-:W-:Y:S01]  /*40b0*/  UISETP.NE.AND UP6, UPT, UR31, URZ, UPT ;  /* 0x0000003f1f00728c */ /* 0x000fe2000bfc5270 */
[----:B------:R-:W-:-:S11]  /*40c0*/  IMNMX R3, R3, R9, PT ;  /* 0x0000000903037217 */ /* 0x000fd60003800200 */
[----:B------:R-:W-:Y:S05]  /*40d0*/  @P0 BRA `(.L_x_398) ;  /* 0x0000015000000947 */ /* 0x000fea0003800000 */
[----:B------:R-:W-:Y:S01]  /*40e0*/  IMAD.U32 R7, RZ, RZ, UR9 ;  /* 0x00000009ff077e24 */ /* 0x000fe2000f8e00ff */
        /* <DEDUP_REMOVED lines=11> */
.L_x_400:
[----:B------:R-:W-:-:S04]  /*41a0*/  MOV R7, c[0x0][0x32c] ;  /* 0x0000cb0000077a02 */ /* 0x000fc80000000f00 */
[----:B------:R-:W-:-:S13]  /*41b0*/  ISETP.NE.AND P0, PT, R7, 0x1, PT ;  /* 0x000000010700780c */ /* 0x000fda0003f05270 */
[----:B------:R-:W-:-:S05]  /*41c0*/  @P0 IMAD.HI.U32 R7, R6, c[0x0][0x330], RZ ;  /* 0x0000cc0006070a27 */ /* 0x000fca00078e00ff */
[----:B------:R-:W-:Y:S02]  /*41d0*/  @P0 SHF.R.U32.HI R6, RZ, c[0x0][0x334], R7 ;  /* 0x0000cd00ff060a19 */ /* 0x000fe40000011607 */
.L_x_401:
[----:B------:R-:W-:Y:S05]  /*41e0*/  BSYNC B0 ;  /* 0x0000000000007941 */ /* 0x000fea0003800000 */
.L_x_399:
[----:B------:R-:W-:-:S05]  /*41f0*/  IMAD R6, R6, c[0x0][0x32c], R11 ;  /* 0x0000cb0006067a24 */ /* 0x000fca00078e020b */
[----:B------:R-:W-:Y:S02]  /*4200*/  IADD3 R7, R6, c[0x0][0x32c], RZ ;  /* 0x0000cb0006077a10 */ /* 0x000fe40007ffe0ff */
[----:B------:R-:W-:Y:S02]  /*4210*/  IMNMX R2, R2, R6, !PT ;  /* 0x0000000602027217 */ /* 0x000fe40007800200 */
[----:B------:R-:W-:Y:S02]  /*4220*/  IMNMX R3, R3, R7, PT ;  /* 0x0000000703037217 */ /* 0x000fe40003800200 */
.L_x_398:
[----:B------:R-:W-:Y:S01]  /*4230*/  UP2UR UR27, UPR, URZ, 0x10 ;  /* 0x000000103f1b7883 */ /* 0x000fe20008000000 */
[----:B------:R-:W-:Y:S01]  /*4240*/  FMNMX.FTZ R133, R16, R15, !PT ;  /* 0x0000000f10857209 */ /* 0x000fe20007810000 */
[----:B------:R-:W-:Y:S01]  /*4250*/  UISETP.NE.AND UP4, UPT, UR30, URZ, UPT ;  /* 0x0000003f1e00728c */ /* 0x000fe2000bf85270 */
[----:B------:R-:W-:Y:S01]  /*4260*/  IMAD.SHL.U32 R237, R4, 0x2, RZ ;  /* 0x0000000204ed7824 */ /* 0x000fe200078e00ff */
[----:B------:R-:W-:Y:S01]  /*4270*/  UP2UR UR30, UPR, URZ, 0x8 ;  /* 0x000000083f1e7883 */ /* 0x000fe20008000000 */
[----:B------:R-:W-:Y:S01]  /*4280*/  FMNMX.FTZ R133, R21, R133, !PT ;  /* 0x0000008515857209 */ /* 0x000fe20007810000 */
[----:B------:R-:W-:Y:S01]  /*4290*/  UISETP.NE.AND UP3, UPT, UR29, URZ, UPT ;  /* 0x0000003f1d00728c */ /* 0x000fe2000bf65270 */
[----:B------:R-:W-:Y:S01]  /*42a0*/  IMAD R238, R5, 0x2, R237 ;  /* 0x0000000205ee7824 */ /* 0x000fe200078e02ed */
[----:B------:R-:W-:Y:S01]  /*42b0*/  PLOP3.LUT P0, PT, PT, PT, UP4, 0x40, 0x0 ;  /* 0x000000000000781c */ /* 0x000fe20003f0e848 */
[----:B------:R-:W-:Y:S01]  /*42c0*/  UP2UR UR29, UPR, URZ, 0x4 ;  /* 0x000000043f1d7883 */ /* 0x000fe20008000000 */
[----:B------:R-:W-:Y:S01]  /*42d0*/  FMNMX.FTZ R133, R20, R133, !PT ;  /* 0x0000008514857209 */ /* 0x000fe20007810000 */
[----:B------:R-:W-:Y:S01]  /*42e0*/  UISETP.NE.AND UP2, UPT, UR28, URZ, UPT ;  /* 0x0000003f1c00728c */ /* 0x000fe2000bf45270 */
[----:B------:R-:W-:Y:S01]  /*42f0*/  ISETP.GT.AND P0, PT, R2, RZ, P0 ;  /* 0x000000ff0200720c */ /* 0x000fe20000704270 */
[----:B------:R-:W-:Y:S01]  /*4300*/  UP2UR UR28, UPR, URZ, 0x2 ;  /* 0x000000023f1c7883 */ /* 0x000fe20008000000 */
[----:B------:R-:W-:Y:S01]  /*4310*/  FMNMX.FTZ R133, R19, R133, !PT ;  /* 0x0000008513857209 */ /* 0x000fe20007810000 */
[----:B------:R-:W-:Y:S01]  /*4320*/  UISETP.NE.AND UP1, UPT, UR5, URZ, UPT ;  /* 0x0000003f0500728c */ /* 0x000fe2000bf25270 */
[----:B------:R-:W-:Y:S01]  /*4330*/  ISETP.LT.OR P0, PT, R3, 0x1, P0 ;  /* 0x000000010300780c */ /* 0x000fe20000701670 */
[----:B------:R-:W-:Y:S01]  /*4340*/  UP2UR UR5, UPR, URZ, 0x1 ;  /* 0x000000013f057883 */ /* 0x000fe20008000000 */
[----:B------:R-:W-:Y:S01]  /*4350*/  FMNMX.FTZ R133, R18, R133, !PT ;  /* 0x0000008512857209 */ /* 0x000fe20007810000 */
[----:B------:R-:W-:Y:S01]  /*4360*/  UISETP.NE.AND UP0, UPT, UR4, URZ, UPT ;  /* 0x0000003f0400728c */ /* 0x000fe2000bf05270 */
[----:B------:R-:W-:Y:S01]  /*4370*/  FSEL R8, R34, -INF , !P0 ;  /* 0xff80000022087808 */ /* 0x000fe20004000000 */
[----:B------:R-:W-:Y:S01]  /*4380*/  UISETP.NE.AND UP4, UPT, UR27, URZ, UPT ;  /* 0x0000003f1b00728c */ /* 0x000fe2000bf85270 */
[----:B------:R-:W-:Y:S01]  /*4390*/  PLOP3.LUT P0, PT, PT, PT, UP3, 0x40, 0x0 ;  /* 0x000000000000781c */ /* 0x000fe20003f0e838 */
[----:B------:R-:W-:Y:S01]  /*43a0*/  UISETP.NE.AND UP3, UPT, UR30, URZ, UPT ;  /* 0x0000003f1e00728c */ /* 0x000fe2000bf65270 */
[----:B------:R-:W-:Y:S01]  /*43b0*/  FMNMX.FTZ R133, R17, R133, !PT ;  /* 0x0000008511857209 */ /* 0x000fe20007810000 */
[----:B-----5:R-:W-:Y:S01]  /*43c0*/  LDSM.16.MT88.4 R68, [R238+0x900] ;  /* 0x00090000ee44783b */ /* 0x020fe20000004200 */
[----:B------:R-:W-:Y:S01]  /*43d0*/  ISETP.GT.AND P0, PT, R2, 0x1, P0 ;  /* 0x000000010200780c */ /* 0x000fe20000704270 */
[----:B------:R-:W-:Y:S01]  /*43e0*/  IMAD R240, R0, 0x2, R238 ;  /* 0x0000000200f07824 */ /* 0x000fe200078e02ee */
[----:B------:R-:W-:Y:S01]  /*43f0*/  FMNMX.FTZ R133, R22, R133, !PT ;  /* 0x0000008516857209 */ /* 0x000fe20007810000 */
[----:B------:R-:W-:Y:S01]  /*4400*/  LDSM.16.MT88.4 R72, [R238+0x1900] ;  /* 0x00190000ee48783b */ /* 0x000fe20000004200 */
[----:B------:R-:W-:-:S02]  /*4410*/  ISETP.LT.OR P0, PT, R3, 0x2, P0 ;  /* 0x000000020300780c */ /* 0x000fc40000701670 */
[----:B------:R-:W-:Y:S01]  /*4420*/  FMNMX.FTZ R133, R91, R133, !PT ;  /* 0x000000855b857209 */ /* 0x000fe20007810000 */
[----:B------:R-:W-:Y:S01]  /*4430*/  LDSM.16.MT88.4 R64, [R237+0x1900] ;  /* 0x00190000ed40783b */ /* 0x000fe20000004200 */
[----:B------:R-:W-:Y:S02]  /*4440*/  FSEL R7, R35, -INF , !P0 ;  /* 0xff80000023077808 */ /* 0x000fe40004000000 */
[----:B------:R-:W-:Y:S01]  /*4450*/  PLOP3.LUT P0, PT, PT, PT, UP2, 0x40, 0x0 ;  /* 0x000000000000781c */ /* 0x000fe20003f0e828 */
[----:B------:R-:W-:Y:S01]  /*4460*/  UISETP.NE.AND UP2, UPT, UR29, URZ, UPT ;  /* 0x0000003f1d00728c */ /* 0x000fe2000bf45270 */
[----:B------:R-:W-:Y:S01]  /*4470*/  FMNMX.FTZ R133, R90, R133, !PT ;  /* 0x000000855a857209 */ /* 0x000fe20007810000 */
[----:B------:R-:W-:Y:S01]  /*4480*/  LDSM.16.MT88.4 R32, [R238+0x100] ;  /* 0x00010000ee20783b */ /* 0x000fe20000004200 */
[----:B------:R-:W-:Y:S02]  /*4490*/  ISETP.GT.AND P0, PT, R2, 0x8, P0 ;  /* 0x000000080200780c */ /* 0x000fe40000704270 */
        /* <DEDUP_REMOVED lines=8> */
[----:B------:R-:W-:Y:S01]  /*4520*/  LEA R241, R0, R237, 0x1 ;  /* 0x000000ed00f17211 */ /* 0x000fe200078e08ff */
[----:B------:R-:W-:Y:S01]  /*4530*/  STL [R1+0x74], R161 ;  /* 0x000074a101007387 */ /* 0x000fe20000100800 */
[----:B------:R-:W-:-:S03]  /*4540*/  ISETP.GT.AND P0, PT, R2, 0x9, P0 ;  /* 0x000000090200780c */ /* 0x000fc60000704270 */
[----:B------:R-:W-:Y:S01]  /*4550*/  STL [R1+0x70], R160 ;  /* 0x000070a001007387 */ /* 0x000fe20000100800 */
[----:B------:R-:W-:-:S04]  /*4560*/  ISETP.LT.OR P0, PT, R3, 0xa, P0 ;  /* 0x0000000a0300780c */ /* 0x000fc80000701670 */
[----:B------:R-:W-:Y:S02]  /*4570*/  FSEL R10, R47, -INF , !P0 ;  /* 0xff8000002f0a7808 */ /* 0x000fe40004000000 */
[----:B------:R-:W-:Y:S01]  /*4580*/  PLOP3.LUT P0, PT, PT, PT, UP0, 0x40, 0x0 ;  /* 0x000000000000781c */ /* 0x000fe20003f0e808 */
[----:B------:R-:W-:Y:S01]  /*4590*/  UISETP.NE.AND UP0, UPT, UR5, URZ, UPT ;  /* 0x0000003f0500728c */ /* 0x000fe2000bf05270 */
[----:B------:R-:W-:Y:S02]  /*45a0*/  LDSM.16.MT88.4 R44, [R241+0x900] ;  /* 0x00090000f12c783b */ /* 0x000fe40000004200 */
[----:B------:R-:W-:Y:S01]  /*45b0*/  ISETP.GT.AND P0, PT, R2, 0x10, P0 ;  /* 0x000000100200780c */ /* 0x000fe20000704270 */
[----:B------:R-:W-:-:S03]  /*45c0*/  ULDC.64 UR4, c[0x0][0x2c8] ;  /* 0x0000b20000047ab9 */ /* 0x000fc60000000a00 */
[----:B------:R-:W-:-:S04]  /*45d0*/  ISETP.LT.OR P0, PT, R3, 0x11, P0 ;  /* 0x000000110300780c */ /* 0x000fc80000701670 */
[----:B------:R-:W-:Y:S02]  /*45e0*/  FSEL R9, R30, -INF , !P0 ;  /* 0xff8000001e097808 */ /* 0x000fe40004000000 */
[----:B------:R-:W-:Y:S01]  /*45f0*/  PLOP3.LUT P0, PT, PT, PT, UP6, 0x40, 0x0 ;  /* 0x000000000000781c */ /* 0x000fe20003f0e868 */
[----:B------:R-:W-:-:S03]  /*4600*/  UISETP.NE.AND UP6, UPT, UR12, URZ, UPT ;  /* 0x0000003f0c00728c */ /* 0x000fc6000bfc5270 */
[----:B------:R-:W-:-:S04]  /*4610*/  ISETP.GT.AND P0, PT, R2, 0x11, P0 ;  /* 0x000000110200780c */ /* 0x000fc80000704270 */
[----:B------:R-:W-:-:S04]  /*4620*/  ISETP.LT.OR P0, PT, R3, 0x12, P0 ;  /* 0x000000120300780c */ /* 0x000fc80000701670 */
[----:B--2---:R-:W-:Y:S02]  /*4630*/  FSEL R12, R31, -INF , !P0 ;  /* 0xff8000001f0c7808 */ /* 0x004fe40004000000 */
[----:B------:R-:W-:Y:S01]  /*4640*/  PLOP3.LUT P0, PT, PT, PT, UP5, 0x40, 0x0 ;  /* 0x000000000000781c */ /* 0x000fe20003f0e858 */
[----:B------:R-:W-:Y:S01]  /*4650*/  LDSM.16.MT88.4 R28, [R237+0x900] ;  /* 0x00090000ed1c783b */ /* 0x000fe20000004200 */
[----:B------:R-:W-:Y:S02]  /*4660*/  UISETP.NE.AND UP5, UPT, UR13, URZ, UPT ;  /* 0x0000003f0d00728c */ /* 0x000fe4000bfa5270 */
[----:B------:R-:W-:-:S04]  /*4670*/  ISETP.GT.AND P0, PT, R2, 0x18, P0 ;  /* 0x000000180200780c */ /* 0x000fc80000704270 */
[----:B------:R-:W-:-:S04]  /*4680*/  ISETP.LT.OR P0, PT, R3, 0x19, P0 ;  /* 0x000000190300780c */ /* 0x000fc80000701670 */
[----:B------:R-:W-:Y:S02]  /*4690*/  FSEL R13, R42, -INF , !P0 ;  /* 0xff8000002a0d7808 */ /* 0x000fe40004000000 */
[----:B------:R-:W-:-:S04]  /*46a0*/  PLOP3.LUT P0, PT, PT, PT, UP4, 0x40, 0x0 ;  /* 0x000000000000781c */ /* 0x000fc80003f0e848 */
[----:B------:R-:W-:-:S04]  /*46b0*/  ISETP.GT.AND P0, PT, R2, 0x19, P0 ;  /* 0x000000190200780c */ /* 0x000fc80000704270 */
[----:B------:R-:W-:-:S04]  /*46c0*/  ISETP.LT.OR P0, PT, R3, 0x1a, P0 ;  /* 0x0000001a0300780c */ /* 0x000fc80000701670 */
[----:B------:R-:W-:Y:S02]  /*46d0*/  FSEL R14, R43, -INF , !P0 ;  /* 0xff8000002b0e7808 */ /* 0x000fe40004000000 */
[----:B------:R-:W-:Y:S01]  /*46e0*/  PLOP3.LUT P0, PT, PT, PT, UP3, 0x40, 0x0 ;  /* 0x000000000000781c */ /* 0x000fe20003f0e838 */
[----:B------:R-:W-:Y:S03]  /*46f0*/  LDSM.16.MT88.4 R40, [R240+0x900] ;  /* 0x00090000f028783b */ /* 0x000fe60000004200 */
        /* <DEDUP_REMOVED lines=13> */
[----:B------:R-:W-:Y:S02]  /*47d0*/  ISETP.GT.AND P0, PT, R2, 0x29, P0 ;  /* 0x000000290200780c */ /* 0x000fe40000704270 */
[----:B------:R-:W1:Y:S02]  /*47e0*/  SHFL.BFLY PT, R2, R133, 0x2, 0x1f ;  /* 0x0c401f0085027f89 */ /* 0x000e6400000e0000 */
[----:B------:R-:W-:-:S04]  /*47f0*/  ISETP.LT.OR P0, PT, R3, 0x2a, P0 ;  /* 0x0000002a0300780c */ /* 0x000fc80000701670 */
[----:B------:R-:W-:Y:S02]  /*4800*/  FSEL R85, R39, -INF , !P0 ;  /* 0xff80000027557808 */ /* 0x000fe40004000000 */
[----:B------:R-:W-:Y:S01]  /*4810*/  LDSM.16.MT88.4 R36, [R237+0x2100] ;  /* 0x00210000ed24783b */ /* 0x000fe20000004200 */
[----:B-1----:R-:W-:-:S05]  /*4820*/  FMNMX.FTZ R133, R133, R2, !PT ;  /* 0x0000000285857209 */ /* 0x002fca0007810000 */
[----:B------:R-:W1:Y:S02]  /*4830*/  SHFL.BFLY PT, R2, R133, 0x1, 0x1f ;  /* 0x0c201f0085027f89 */ /* 0x000e6400000e0000 */
[----:B-1----:R-:W-:Y:S02]  /*4840*/  FMNMX.FTZ R133, R133, R2, !PT ;  /* 0x0000000285857209 */ /* 0x002fe40007810000 */
[----:B------:R-:W-:Y:S02]  /*4850*/  FMNMX.FTZ R2, R8, R7, !PT ;  /* 0x0000000708027209 */ /* 0x000fe40007810000 */
[C---:B------:R-:W-:Y:S01]  /*4860*/  FSETP.NEU.FTZ.AND P0, PT, R133.reuse, -INF , PT ;  /* 0xff8000008500780b */ /* 0x040fe20003f1d000 */
[----:B------:R-:W-:Y:S01]  /*4870*/  FMUL.FTZ R3, R133, c[0x0][0x2d0] ;  /* 0x0000b40085037a20 */ /* 0x000fe20000410000 */
[----:B------:R-:W-:-:S04]  /*4880*/  FMNMX.FTZ R2, R6, R2, !PT ;  /* 0x0000000206027209 */ /* 0x000fc80007810000 */
[----:B------:R-:W-:Y:S02]  /*4890*/  FMNMX.FTZ R2, R10, R2, !PT ;  /* 0x000000020a027209 */ /* 0x000fe40007810000 */
[----:B------:R-:W-:Y:S02]  /*48a0*/  FSEL R3, R3, RZ, P0 ;  /* 0x000000ff03037208 */ /* 0x000fe40000000000 */
[----:B------:R-:W-:-:S03]  /*48b0*/  FMNMX.FTZ R2, R9, R2, !PT ;  /* 0x0000000209027209 */ /* 0x000fc60007810000 */
[--C-:B------:R-:W-:Y:S01]  /*48c0*/  FFMA.FTZ R16, R16, c[0x0][0x2d0], -R3.reuse ;  /* 0x0000b40010107a23 */ /* 0x100fe20000010803 */
[----:B------:R-:W-:Y:S01]  /*48d0*/  FMNMX.FTZ R2, R12, R2, !PT ;  /* 0x000000020c027209 */ /* 0x000fe20007810000 */
[--C-:B------:R-:W-:Y:S02]  /*48e0*/  FFMA.FTZ R19, R19, c[0x0][0x2d0], -R3.reuse ;  /* 0x0000b40013137a23 */ /* 0x100fe40000010803 */
[--C-:B------:R-:W-:Y:S01]  /*48f0*/  FFMA.FTZ R18, R18, c[0x0][0x2d0], -R3.reuse ;  /* 0x0000b40012127a23 */ /* 0x100fe20000010803 */
[----:B------:R-:W-:Y:S01]  /*4900*/  FMNMX.FTZ R2, R13, R2, !PT ;  /* 0x000000020d027209 */ /* 0x000fe20007810000 */
[--C-:B------:R-:W-:Y:S01]  /*4910*/  FFMA.FTZ R17, R17, c[0x0][0x2d0], -R3.reuse ;  /* 0x0000b40011117a23 */ /* 0x100fe20000010803 */
[----:B------:R-:W-:Y:S01]  /*4920*/  MUFU.EX2 R110, R16 ;  /* 0x00000010006e7308 */ /* 0x000fe20000000800 */
[--C-:B------:R-:W-:Y:S01]  /*4930*/  FFMA.FTZ R15, R15, c[0x0][0x2d0], -R3.reuse ;  /* 0x0000b4000f0f7a23 */ /* 0x100fe20000010803 */
[----:B------:R-:W-:Y:S01]  /*4940*/  FMNMX.FTZ R2, R14, R2, !PT ;  /* 0x000000020e027209 */ /* 0x000fe20007810000 */
[----:B------:R-:W-:-:S02]  /*4950*/  FFMA.FTZ R21, R21, c[0x0][0x2d0], -R3 ;  /* 0x0000b40015157a23 */ /* 0x000fc40000010803 */
[----:B------:R-:W-:Y:S01]  /*4960*/  FFMA.FTZ R20, R20, c[0x0][0x2d0], -R3 ;  /* 0x0000b40014147a23 */ /* 0x000fe20000010803 */
[----:B------:R-:W-:Y:S02]  /*4970*/  FMNMX.FTZ R2, R84, R2, !PT ;  /* 0x0000000254027209 */ /* 0x000fe40007810000 */
[----:B------:R-:W-:Y:S02]  /*4980*/  MUFU.EX2 R116, R19 ;  /* 0x0000001300747308 */ /* 0x000fe40000000800 */
[----:B------:R-:W-:-:S04]  /*4990*/  FMNMX.FTZ R2, R86, R2, !PT ;  /* 0x0000000256027209 */ /* 0x000fc80007810000 */
[----:B------:R-:W-:Y:S02]  /*49a0*/  FMNMX.FTZ R2, R88, R2, !PT ;  /* 0x0000000258027209 */ /* 0x000fe40007810000 */
[----:B------:R-:W-:Y:S02]  /*49b0*/  MUFU.EX2 R124, R18 ;  /* 0x00000012007c7308 */ /* 0x000fe40000000800 */
[----:B------:R-:W-:-:S05]  /*49c0*/  FMNMX.FTZ R2, R85, R2, !PT ;  /* 0x0000000255027209 */ /* 0x000fca0007810000 */
[----:B------:R-:W1:Y:S01]  /*49d0*/  SHFL.BFLY PT, R11, R2, 0x2, 0x1f ;  /* 0x0c401f00020b7f89 */ /* 0x000e6200000e0000 */
[----:B------:R2:W-:Y:S08]  /*49e0*/  MUFU.EX2 R128, R17 ;  /* 0x0000001100807308 */ /* 0x0005f00000000800 */
[----:B------:R-:W-:Y:S01]  /*49f0*/  MUFU.EX2 R109, R15 ;  /* 0x0000000f006d7308 */ /* 0x000fe20000000800 */
[----:B--2---:R-:W-:Y:S07]  /*4a00*/  LDSM.16.MT88.4 R16, [R237+0x100] ;  /* 0x00010000ed10783b */ /* 0x004fee0000004200 */
[----:B------:R-:W-:Y:S01]  /*4a10*/  MUFU.EX2 R108, R21 ;  /* 0x00000015006c7308 */ /* 0x000fe20000000800 */
[----:B-1----:R-:W-:-:S07]  /*4a20*/  FMNMX.FTZ R2, R2, R11, !PT ;  /* 0x0000000b02027209 */ /* 0x002fce0007810000 */
[----:B------:R-:W1:Y:S01]  /*4a30*/  MUFU.EX2 R117, R20 ;  /* 0x0000001400757308 */ /* 0x000e620000000800 */
[----:B------:R-:W2:Y:S02]  /*4a40*/  SHFL.BFLY PT, R132, R2, 0x1, 0x1f ;  /* 0x0c201f0002847f89 */ /* 0x000ea400000e0000 */
[----:B--2---:R-:W-:-:S04]  /*4a50*/  FMNMX.FTZ R132, R132, R2, !PT ;  /* 0x0000000284847209 */ /* 0x004fc80007810000 */
[C---:B------:R-:W-:Y:S01]  /*4a60*/  FSETP.NEU.FTZ.AND P0, PT, R132.reuse, -INF , PT ;  /* 0xff8000008400780b */ /* 0x040fe20003f1d000 */
[----:B------:R-:W-:-:S05]  /*4a70*/  FMUL.FTZ R2, R132, c[0x0][0x2d0] ;  /* 0x0000b40084027a20 */ /* 0x000fca0000410000 */
[----:B------:R-:W-:-:S05]  /*4a80*/  FSEL R2, R2, RZ, P0 ;  /* 0x000000ff02027208 */ /* 0x000fca0000000000 */
[--C-:B------:R-:W-:Y:S02]  /*4a90*/  FFMA.FTZ R8, R8, c[0x0][0x2d0], -R2.reuse ;  /* 0x0000b40008087a23 */ /* 0x100fe40000010802 */
[--C-:B------:R-:W-:Y:S02]  /*4aa0*/  FFMA.FTZ R7, R7, c[0x0][0x2d0], -R2.reuse ;  /* 0x0000b40007077a23 */ /* 0x100fe40000010802 */
[--C-:B------:R-:W-:Y:S01]  /*4ab0*/  FFMA.FTZ R6, R6, c[0x0][0x2d0], -R2.reuse ;  /* 0x0000b40006067a23 */ /* 0x100fe20000010802 */
[----:B------:R2:W-:Y:S01]  /*4ac0*/  MUFU.EX2 R77, R8 ;  /* 0x00000008004d7308 */ /* 0x0005e20000000800 */
[--C-:B------:R-:W-:Y:S01]  /*4ad0*/  FFMA.FTZ R4, R10, c[0x0][0x2d0], -R2.reuse ;  /* 0x0000b4000a047a23 */ /* 0x100fe20000010802 */
[----:B-1----:R-:W-:Y:S01]  /*4ae0*/  F2FP.BF16.PACK_AB R10, R117, R108 ;  /* 0x0000006c750a723e */ /* 0x002fe200000010ff */
[----:B------:R-:W-:-:S05]  /*4af0*/  FFMA.FTZ R0, R14, c[0x0][0x2d0], -R2 ;  /* 0x0000b4000e007a23 */ /* 0x000fca0000010802 */
[----:B------:R-:W-:Y:S08]  /*4b00*/  MUFU.EX2 R76, R7 ;  /* 0x00000007004c7308 */ /* 0x000ff00000000800 */
[----:B------:R-:W-:Y:S01]  /*4b10*/  MUFU.EX2 R78, R6 ;  /* 0x00000006004e7308 */ /* 0x000fe20000000800 */
[----:B--2---:R-:W-:-:S07]  /*4b20*/  F2FP.BF16.PACK_AB R8, R109, R110 ;  /* 0x0000006e6d08723e */ /* 0x004fce00000010ff */
[----:B------:R1:W2:Y:S08]  /*4b30*/  MUFU.EX2 R79, R4 ;  /* 0x00000004004f7308 */ /* 0x0002b00000000800 */
[----:B------:R-:W-:Y:S01]  /*4b40*/  MUFU.EX2 R82, R0 ;  /* 0x0000000000527308 */ /* 0x000fe20000000800 */
[----:B-1----:R-:W-:Y:S01]  /*4b50*/  FFMA.FTZ R4, R22, c[0x0][0x2d0], -R3 ;  /* 0x0000b40016047a23 */ /* 0x002fe20000010803 */
[----:B--2---:R-:W-:-:S06]  /*4b60*/  F2FP.BF16.PACK_AB R11, R79, R78 ;  /* 0x0000004e4f0b723e */ /* 0x004fcc00000010ff */
[----:B------:R1:W2:Y:S02]  /*4b70*/  MUFU.EX2 R129, R4 ;  /* 0x0000000400817308 */ /* 0x0002a40000000800 */
[----:B-1----:R-:W-:Y:S01]  /*4b80*/  FFMA.FTZ R4, R9, c[0x0][0x2d0], -R2 ;  /* 0x0000b40009047a23 */ /* 0x002fe20000010802 */
[----:B------:R-:W-:Y:S02]  /*4b90*/  F2FP.BF16.PACK_AB R9, R76, R77 ;  /* 0x0000004d4c09723e */ /* 0x000fe400000010ff */
[----:B--2---:R-:W-:-:S03]  /*4ba0*/  F2FP.BF16.PACK_AB R6, R129, R128 ;  /* 0x000000808106723e */ /* 0x004fc600000010ff */
[----:B------:R1:W-:Y:S02]  /*4bb0*/  MUFU.EX2 R80, R4 ;  /* 0x0000000400507308 */ /* 0x0003e40000000800 */
[C---:B------:R-:W-:Y:S08]  /*4bc0*/  HMMA.16816.F32.BF16 R20, R8.reuse, R16, RZ ;  /* 0x000000100814723c */ /* 0x040ff000000418ff */
[----:B------:R-:W-:Y:S01]  /*4bd0*/  HMMA.16816.F32.BF16 R16, R8, R18, RZ ;  /* 0x000000120810723c */ /* 0x000fe200000418ff */
[----:B-1----:R-:W-:-:S04]  /*4be0*/  FFMA.FTZ R4, R12, c[0x0][0x2d0], -R2 ;  /* 0x0000b4000c047a23 */ /* 0x002fc80000010802 */
[----:B------:R1:W2:Y:S03]  /*4bf0*/  MUFU.EX2 R81, R4 ;  /* 0x0000000400517308 */ /* 0x0002a60000000800 */
[----:B------:R-:W-:Y:S01]  /*4c00*/  HMMA.16816.F32.BF16 R60, R8, R34, RZ ;  /* 0x00000022083c723c */ /* 0x000fe200000418ff */
[----:B-1----:R-:W-:Y:S01]  /*4c10*/  FFMA.FTZ R4, R13, c[0x0][0x2d0], -R2 ;  /* 0x0000b4000d047a23 */ /* 0x002fe20000010802 */
[----:B--2---:R-:W-:-:S06]  /*4c20*/  F2FP.BF16.PACK_AB R5, R81, R80 ;  /* 0x000000505105723e */ /* 0x004fcc00000010ff */
[C---:B------:R-:W-:Y:S01]  /*4c30*/  HMMA.16816.F32.BF16 R12, R8.reuse, R32, RZ ;  /* 0x00000020080c723c */ /* 0x040fe200000418ff */
[----:B------:R1:W2:Y:S07]  /*4c40*/  MUFU.EX2 R83, R4 ;  /* 0x0000000400537308 */ /* 0x0002ae0000000800 */
[----:B------:R-:W-:Y:S01]  /*4c50*/  HMMA.16816.F32.BF16 R32, R8, R26, RZ ;  /* 0x0000001a0820723c */ /* 0x000fe200000418ff */
[----:B-1----:R-:W-:Y:S02]  /*4c60*/  F2FP.BF16.PACK_AB R4, R124, R116 ;  /* 0x000000747c04723e */ /* 0x002fe400000010ff */
[----:B--2---:R-:W-:-:S07]  /*4c70*/  F2FP.BF16.PACK_AB R7, R82, R83 ;  /* 0x000000535207723e */ /* 0x004fce00000010ff */
[C---:B------:R-:W-:Y:S08]  /*4c80*/  HMMA.16816.F32.BF16 R48, R4.reuse, R30, R16 ;  /* 0x0000001e0430723c */ /* 0x040ff00000041810 */
[----:B------:R-:W-:Y:S08]  /*4c90*/  HMMA.16816.F32.BF16 R148, R4, R68, R12 ;  /* 0x000000440494723c */ /* 0x000ff0000004180c */
[----:B------:R-:W-:Y:S08]  /*4ca0*/  HMMA.16816.F32.BF16 R12, R8, R72, RZ ;  /* 0x00000048080c723c */ /* 0x000ff000000418ff */
[----:B------:R-:W-:Y:S01]  /*4cb0*/  HMMA.16816.F32.BF16 R156, R4, R28, R20 ;  /* 0x0000001c049c723c */ /* 0x000fe20000041814 */
[----:B------:R-:W-:Y:S01]  /*4cc0*/  IMAD.MOV.U32 R123, RZ, RZ, R50 ;  /* 0x000000ffff7b7224 */ /* 0x000fe200078e0032 */
[----:B------:R-:W-:Y:S01]  /*4cd0*/  MOV R122, R51 ;  /* 0x00000033007a7202 */ /* 0x000fe20000000f00 */
[----:B------:R-:W-:-:S02]  /*4ce0*/  IMAD.MOV.U32 R121, RZ, RZ, R48 ;  /* 0x000000ffff797224 */ /* 0x000fc400078e0030 */
[----:B------:R-:W-:-:S03]  /*4cf0*/  IMAD.MOV.U32 R120, RZ, RZ, R49 ;  /* 0x000000ffff787224 */ /* 0x000fc600078e0031 */
[C---:B------:R-:W-:Y:S08]  /*4d00*/  HMMA.16816.F32.BF16 R20, R8.reuse, R64, RZ ;  /* 0x000000400814723c */ /* 0x040ff000000418ff */
[C---:B------:R-:W-:Y:S08]  /*4d10*/  HMMA.16816.F32.BF16 R48, R8.reuse, R24, RZ ;  /* 0x000000180830723c */ /* 0x040ff000000418ff */
[C---:B------:R-:W-:Y:S08]  /*4d20*/  HMMA.16816.F32.BF16 R28, R8.reuse, R56, RZ ;  /* 0x00000038081c723c */ /* 0x040ff000000418ff */
[----:B------:R-:W-:Y:S08]  /*4d30*/  HMMA.16816.F32.BF16 R24, R8, R58, RZ ;  /* 0x0000003a0818723c */ /* 0x000ff000000418ff */
[----:B------:R-:W-:Y:S08]  /*4d40*/  HMMA.16816.F32.BF16 R12, R4, R52, R12 ;  /* 0x00000034040c723c */ /* 0x000ff0000004180c */
[C---:B------:R-:W-:Y:S08]  /*4d50*/  HMMA.16816.F32.BF16 R56, R8.reuse, R74, RZ ;  /* 0x0000004a0838723c */ /* 0x040ff000000418ff */
[----:B------:R-:W-:Y:S01]  /*4d60*/  HMMA.16816.F32.BF16 R16, R8, R66, RZ ;  /* 0x000000420810723c */ /* 0x000fe200000418ff */
[----:B------:R-:W1:Y:S07]  /*4d70*/  LDSM.16.MT88.4 R64, [R241+0x1900] ;  /* 0x00190000f140783b */ /* 0x000e6e0000004200 */
[----:B------:R-:W-:Y:S01]  /*4d80*/  HMMA.16816.F32.BF16 R20, R4, R36, R20 ;  /* 0x000000240414723c */ /* 0x000fe20000041814 */
[----:B------:R-:W-:Y:S01]  /*4d90*/  IMAD.MOV.U32 R99, RZ, RZ, R13 ;  /* 0x000000ffff637224 */ /* 0x000fe200078e000d */
[----:B------:R-:W-:Y:S01]  /*4da0*/  MOV R98, R12 ;  /* 0x0000000c00627202 */ /* 0x000fe20000000f00 */
[----:B------:R-:W-:-:S02]  /*4db0*/  IMAD.MOV.U32 R161, RZ, RZ, R14 ;  /* 0x000000ffffa17224 */ /* 0x000fc400078e000e */
[----:B------:R-:W-:-:S03]  /*4dc0*/  IMAD.MOV.U32 R160, RZ, RZ, R15 ;  /* 0x000000ffffa07224 */ /* 0x000fc600078e000f */
[C---:B------:R-:W-:Y:S01]  /*4dd0*/  HMMA.16816.F32.BF16 R12, R4.reuse, R54, R56 ;  /* 0x00000036040c723c */ /* 0x040fe20000041838 */
[----:B------:R-:W-:Y:S04]  /*4de0*/  LDSM.16.MT88.4 R52, [R238+0x3100] ;  /* 0x00310000ee34783b */ /* 0x000fe80000004200 */
[----:B------:R-:W-:Y:S03]  /*4df0*/  LDSM.16.MT88.4 R56, [R241+0x3100] ;  /* 0x00310000f138783b */ /* 0x000fe60000004200 */
[C---:B------:R-:W-:Y:S08]  /*4e00*/  HMMA.16816.F32.BF16 R24, R4.reuse, R42, R24 ;  /* 0x0000002a0418723c */ /* 0x040ff00000041818 */
[----:B------:R-:W-:Y:S01]  /*4e10*/  MOV R147, R20 ;  /* 0x0000001400937202 */ /* 0x000fe20000000f00 */
[----:B------:R-:W-:Y:S01]  /*4e20*/  IMAD.MOV.U32 R146, RZ, RZ, R21 ;  /* 0x000000ffff927224 */ /* 0x000fe200078e0015 */
[----:B------:R-:W-:Y:S01]  /*4e30*/  MOV R144, R23 ;  /* 0x0000001700907202 */ /* 0x000fe20000000f00 */
[----:B------:R-:W-:Y:S01]  /*4e40*/  IMAD.MOV.U32 R145, RZ, RZ, R22 ;  /* 0x000000ffff917224 */ /* 0x000fe200078e0016 */
[C---:B------:R-:W-:Y:S01]  /*4e50*/  HMMA.16816.F32.BF16 R16, R4.reuse, R38, R16 ;  /* 0x000000260410723c */ /* 0x040fe20000041810 */
[----:B------:R-:W2:Y:S03]  /*4e60*/  LDSM.16.MT88.4 R20, [R241+0x2100] ;  /* 0x00210000f114783b */ /* 0x000ea60000004200 */
[----:B------:R-:W-:Y:S01]  /*4e70*/  MOV R135, R12 ;  /* 0x0000000c00877202 */ /* 0x000fe20000000f00 */
[----:B------:R-:W-:Y:S01]  /*4e80*/  IMAD.MOV.U32 R134, RZ, RZ, R13 ;  /* 0x000000ffff867224 */ /* 0x000fe200078e000d */
[----:B------:R-:W-:Y:S01]  /*4e90*/  MOV R130, R15 ;  /* 0x0000000f00827202 */ /* 0x000fe20000000f00 */
[----:B------:R-:W-:Y:S01]  /*4ea0*/  IMAD.MOV.U32 R131, RZ, RZ, R14 ;  /* 0x000000ffff837224 */ /* 0x000fe200078e000e */
[----:B------:R-:W-:Y:S01]  /*4eb0*/  HMMA.16816.F32.BF16 R136, R4, R70, R60 ;  /* 0x000000460488723c */ /* 0x000fe2000004183c */
[----:B------:R-:W3:Y:S03]  /*4ec0*/  LDSM.16.MT88.4 R60, [R240+0x1900] ;  /* 0x00190000f03c783b */ /* 0x000ee60000004200 */
[----:B------:R-:W-:Y:S01]  /*4ed0*/  IMAD.MOV.U32 R168, RZ, RZ, R26 ;  /* 0x000000ffffa87224 */ /* 0x000fe200078e001a */
[----:B------:R-:W-:Y:S01]  /*4ee0*/  MOV R127, R27 ;  /* 0x0000001b007f7202 */ /* 0x000fe20000000f00 */
[----:B------:R-:W-:Y:S01]  /*4ef0*/  IMAD.MOV.U32 R126, RZ, RZ, R24 ;  /* 0x000000ffff7e7224 */ /* 0x000fe200078e0018 */
[----:B------:R-:W-:Y:S01]  /*4f00*/  LDSM.16.MT88.4 R36, [R237+0x3900] ;  /* 0x00390000ed24783b */ /* 0x000fe20000004200 */
[----:B-1----:R-:W-:Y:S01]  /*4f10*/  HMMA.16816.F32.BF16 R12, R8, R66, RZ ;  /* 0x00000042080c723c */ /* 0x002fe200000418ff */
[----:B------:R-:W-:-:S02]  /*4f20*/  IMAD.MOV.U32 R125, RZ, RZ, R25 ;  /* 0x000000ffff7d7224 */ /* 0x000fc400078e0019 */
[----:B------:R-:W1:Y:S05]  /*4f30*/  LDSM.16.MT88.4 R24, [R237+0x3100] ;  /* 0x00310000ed18783b */ /* 0x000e6a0000004200 */
[----:B------:R-:W-:Y:S01]  /*4f40*/  IMAD.MOV.U32 R172, RZ, RZ, R18 ;  /* 0x000000ffffac7224 */ /* 0x000fe200078e0012 */
[----:B------:R-:W-:Y:S01]  /*4f50*/  MOV R170, R16 ;  /* 0x0000001000aa7202 */ /* 0x000fe20000000f00 */
[----:B------:R-:W-:Y:S01]  /*4f60*/  IMAD.MOV.U32 R171, RZ, RZ, R19 ;  /* 0x000000ffffab7224 */ /* 0x000fe200078e0013 */
[----:B------:R-:W-:Y:S01]  /*4f70*/  HMMA.16816.F32.BF16 R92, R4, R46, R32 ;  /* 0x0000002e045c723c */ /* 0x000fe20000041820 */
[----:B------:R-:W-:-:S07]  /*4f80*/  IMAD.MOV.U32 R169, RZ, RZ, R17 ;  /* 0x000000ffffa97224 */ /* 0x000fce00078e0011 */
[----:B------:R-:W-:Y:S08]  /*4f90*/  HMMA.16816.F32.BF16 R16, R8, R64, RZ ;  /* 0x000000400810723c */ /* 0x000ff000000418ff */
[C---:B--2---:R-:W-:Y:S08]  /*4fa0*/  HMMA.16816.F32.BF16 R12, R4.reuse, R22, R12 ;  /* 0x00000016040c723c */ /* 0x044ff0000004180c */
[----:B------:R-:W-:Y:S01]  /*4fb0*/  HMMA.16816.F32.BF16 R28, R4, R40, R28 ;  /* 0x00000028041c723c */ /* 0x000fe2000004181c */
[----:B------:R-:W2:Y:S01]  /*4fc0*/  LDSM.16.MT88.4 R40, [R240+0x2100] ;  /* 0x00210000f028783b */ /* 0x000ea20000004200 */
[----:B------:R-:W-:Y:S01]  /*4fd0*/  MOV R155, R92 ;  /* 0x0000005c009b7202 */ /* 0x000fe20000000f00 */
[----:B------:R-:W-:Y:S01]  /*4fe0*/  IMAD.MOV.U32 R154, RZ, RZ, R93 ;  /* 0x000000ffff9a7224 */ /* 0x000fe200078e005d */
[----:B------:R-:W-:Y:S01]  /*4ff0*/  MOV R152, R95 ;  /* 0x0000005f00987202 */ /* 0x000fe20000000f00 */
[----:B------:R-:W-:-:S03]  /*5000*/  IMAD.MOV.U32 R153, RZ, RZ, R94 ;  /* 0x000000ffff997224 */ /* 0x000fc600078e005e */
[C---:B------:R-:W-:Y:S01]  /*5010*/  HMMA.16816.F32.BF16 R140, R4.reuse, R44, R48 ;  /* 0x0000002c048c723c */ /* 0x040fe20000041830 */
[----:B------:R-:W-:Y:S07]  /*5020*/  LDSM.16.MT88.4 R48, [R238+0x3900] ;  /* 0x00390000ee30783b */ /* 0x000fee0000004200 */
[----:B------:R-:W-:Y:S01]  /*5030*/  HMMA.16816.F32.BF16 R44, R4, R20, R16 ;  /* 0x00000014042c723c */ /* 0x000fe20000041810 */
[----:B------:R-:W-:Y:S01]  /*5040*/  IMAD.MOV.U32 R93, RZ, RZ, R14 ;  /* 0x000000ffff5d7224 */ /* 0x000fe200078e000e */
[----:B------:R-:W-:Y:S01]  /*5050*/  MOV R92, R15 ;  /* 0x0000000f005c7202 */ /* 0x000fe20000000f00 */
[----:B------:R-:W-:-:S02]  /*5060*/  IMAD.MOV.U32 R67, RZ, RZ, R13 ;  /* 0x000000ffff437224 */ /* 0x000fc400078e000d */
[----:B------:R-:W-:-:S03]  /*5070*/  IMAD.MOV.U32 R66, RZ, RZ, R12 ;  /* 0x000000ffff427224 */ /* 0x000fc600078e000c */
[----:B---3--:R-:W-:Y:S01]  /*5080*/  HMMA.16816.F32.BF16 R32, R8, R60, RZ ;  /* 0x0000003c0820723c */ /* 0x008fe200000418ff */
[----:B------:R-:W-:Y:S01]  /*5090*/  IMAD.MOV.U32 R119, RZ, RZ, R30 ;  /* 0x000000ffff777224 */ /* 0x000fe200078e001e */
[----:B------:R-:W-:Y:S01]  /*50a0*/  MOV R111, R28 ;  /* 0x0000001c006f7202 */ /* 0x000fe20000000f00 */
[----:B------:R-:W-:Y:S02]  /*50b0*/  IMAD.MOV.U32 R118, RZ, RZ, R31 ;  /* 0x000000ffff767224 */ /* 0x000fe400078e001f */
[----:B------:R-:W-:-:S03]  /*50c0*/  IMAD.MOV.U32 R103, RZ, RZ, R29 ;  /* 0x000000ffff677224 */ /* 0x000fc600078e001d */
[C---:B-1----:R-:W-:Y:S08]  /*50d0*/  HMMA.16816.F32.BF16 R12, R8.reuse, R26, RZ ;  /* 0x0000001a080c723c */ /* 0x042ff000000418ff */
[----:B------:R-:W-:Y:S01]  /*50e0*/  HMMA.16816.F32.BF16 R16, R8, R24, RZ ;  /* 0x000000180810723c */ /* 0x000fe200000418ff */
[----:B------:R-:W-:Y:S01]  /*50f0*/  IMAD.MOV.U32 R97, RZ, RZ, R45 ;  /* 0x000000ffff617224 */ /* 0x000fe200078e002d */
[----:B------:R-:W-:Y:S01]  /*5100*/  MOV R95, R47 ;  /* 0x0000002f005f7202 */ /* 0x000fe20000000f00 */
[----:B------:R-:W-:-:S02]  /*5110*/  IMAD.MOV.U32 R96, RZ, RZ, R46 ;  /* 0x000000ffff607224 */ /* 0x000fc400078e002e */
[----:B------:R-:W-:Y:S02]  /*5120*/  IMAD.MOV.U32 R94, RZ, RZ, R44 ;  /* 0x000000ffff5e7224 */ /* 0x000fe400078e002c */
[----:B------:R-:W-:Y:S01]  /*5130*/  LDSM.16.MT88.4 R44, [R241+0x3900] ;  /* 0x00390000f12c783b */ /* 0x000fe20000004200 */
[----:B------:R-:W-:Y:S03]  /*5140*/  HMMA.16816.F32.BF16 R28, R8, R62, RZ ;  /* 0x0000003e081c723c */ /* 0x000fe600000418ff */
[----:B------:R-:W1:Y:S05]  /*5150*/  LDSM.16.MT88.4 R60, [R240+0x3100] ;  /* 0x00310000f03c783b */ /* 0x000e6a0000004200 */
[----:B--2---:R-:W-:Y:S01]  /*5160*/  HMMA.16816.F32.BF16 R72, R4, R40, R32 ;  /* 0x000000280448723c */ /* 0x004fe20000041820 */
[----:B------:R-:W2:Y:S07]  /*5170*/  LDSM.16.MT88.4 R32, [R237+0x4900] ;  /* 0x00490000ed20783b */ /* 0x000eae0000004200 */
[----:B------:R-:W-:Y:S07]  /*5180*/  HMMA.16816.F32.BF16 R24, R8, R54, RZ ;  /* 0x000000360818723c */ /* 0x000fee00000418ff */
[----:B------:R-:W-:Y:S01]  /*5190*/  MOV R55, R95 ;  /* 0x0000005f00377202 */ /* 0x000fe20000000f00 */
[----:B------:R-:W-:Y:S01]  /*51a0*/  HMMA.16816.F32.BF16 R12, R4, R38, R12 ;  /* 0x00000026040c723c */ /* 0x000fe2000004180c */
[----:B------:R-:W-:-:S06]  /*51b0*/  IMAD.MOV.U32 R54, RZ, RZ, R96 ;  /* 0x000000ffff367224 */ /* 0x000fcc00078e0060 */
[----:B------:R-:W-:Y:S01]  /*51c0*/  IMAD.MOV.U32 R38, RZ, RZ, R121 ;  /* 0x000000ffff267224 */ /* 0x000fe200078e0079 */
[----:B------:R-:W-:Y:S01]  /*51d0*/  HMMA.16816.F32.BF16 R20, R4, R36, R16 ;  /* 0x000000240414723c */ /* 0x000fe20000041810 */
[----:B------:R-:W-:-:S07]  /*51e0*/  MOV R39, R120 ;  /* 0x0000007800277202 */ /* 0x000fce0000000f00 */
[----:B------:R-:W-:Y:S01]  /*51f0*/  HMMA.16816.F32.BF16 R68, R4, R42, R28 ;  /* 0x0000002a0444723c */ /* 0x000fe2000004181c */
[----:B------:R-:W3:Y:S07]  /*5200*/  LDSM.16.MT88.4 R40, [R240+0x3900] ;  /* 0x00390000f028783b */ /* 0x000eee0000004200 */
[----:B------:R-:W-:Y:S01]  /*5210*/  HMMA.16816.F32.BF16 R16, R8, R58, RZ ;  /* 0x0000003a0810723c */ /* 0x000fe200000418ff */
[----:B------:R-:W-:Y:S01]  /*5220*/  IMAD.MOV.U32 R102, RZ, RZ, R14 ;  /* 0x000000ffff667224 */ /* 0x000fe200078e000e */
[----:B------:R-:W-:Y:S01]  /*5230*/  MOV R100, R12 ;  /* 0x0000000c00647202 */ /* 0x000fe20000000f00 */
[----:B------:R-:W-:-:S02]  /*5240*/  IMAD.MOV.U32 R101, RZ, RZ, R15 ;  /* 0x000000ffff657224 */ /* 0x000fc400078e000f */
[----:B------:R-:W-:Y:S02]  /*5250*/  IMAD.MOV.U32 R0, RZ, RZ, R13 ;  /* 0x000000ffff007224 */ /* 0x000fe400078e000d */
[----:B------:R-:W-:Y:S01]  /*5260*/  IMAD.MOV.U32 R58, RZ, RZ, R93 ;  /* 0x000000ffff3a7224 */ /* 0x000fe200078e005d */
[C---:B------:R-:W-:Y:S01]  /*5270*/  HMMA.16816.F32.BF16 R28, R8.reuse, R52, RZ ;  /* 0x00000034081c723c */ /* 0x040fe200000418ff */
[----:B------:R-:W-:Y:S01]  /*5280*/  MOV R59, R92 ;  /* 0x0000005c003b7202 */ /* 0x000fe20000000f00 */
[----:B------:R-:W-:Y:S01]  /*5290*/  IMAD.MOV.U32 R64, RZ, RZ, R23 ;  /* 0x000000ffff407224 */ /* 0x000fe200078e0017 */
[----:B------:R-:W-:Y:S01]  /*52a0*/  MOV R65, R22 ;  /* 0x0000001600417202 */ /* 0x000fe20000000f00 */
[----:B------:R-:W-:Y:S01]  /*52b0*/  IMAD.MOV.U32 R37, RZ, RZ, R21 ;  /* 0x000000ffff257224 */ /* 0x000fe200078e0015 */
[----:B------:R-:W-:Y:S02]  /*52c0*/  MOV R36, R20 ;  /* 0x0000001400247202 */ /* 0x000fe40000000f00 */
[----:B------:R-:W-:Y:S01]  /*52d0*/  IMAD.MOV.U32 R52, RZ, RZ, R94 ;  /* 0x000000ffff347224 */ /* 0x000fe200078e005e */
[----:B-1----:R-:W-:Y:S01]  /*52e0*/  HMMA.16816.F32.BF16 R12, R8, R60, RZ ;  /* 0x0000003c080c723c */ /* 0x002fe200000418ff */
[----:B------:R-:W-:-:S06]  /*52f0*/  IMAD.MOV.U32 R53, RZ, RZ, R97 ;  /* 0x000000ffff357224 */ /* 0x000fcc00078e0061 */
[----:B------:R-:W-:Y:S01]  /*5300*/  IMAD.MOV.U32 R60, RZ, RZ, R66 ;  /* 0x000000ffff3c7224 */ /* 0x000fe200078e0042 */
[----:B------:R-:W-:Y:S01]  /*5310*/  HMMA.16816.F32.BF16 R92, R4, R50, R24 ;  /* 0x00000032045c723c */ /* 0x000fe20000041818 */
[----:B------:R-:W1:Y:S01]  /*5320*/  LDSM.16.MT88.4 R24, [R237+0x5100] ;  /* 0x00510000ed18783b */ /* 0x000e620000004200 */
[----:B------:R-:W-:Y:S01]  /*5330*/  IMAD.MOV.U32 R61, RZ, RZ, R67 ;  /* 0x000000ffff3d7224 */ /* 0x000fe200078e0043 */
[----:B------:R-:W-:Y:S01]  /*5340*/  MOV R66, R111 ;  /* 0x0000006f00427202 */ /* 0x000fe20000000f00 */
[----:B------:R-:W-:-:S03]  /*5350*/  IMAD.MOV.U32 R67, RZ, RZ, R103 ;  /* 0x000000ffff437224 */ /* 0x000fc600078e0067 */
[----:B------:R-:W-:Y:S01]  /*5360*/  IMAD.MOV.U32 R50, RZ, RZ, R168 ;  /* 0x000000ffff327224 */ /* 0x000fe200078e00a8 */
[----:B------:R-:W-:Y:S01]  /*5370*/  HMMA.16816.F32.BF16 R20, R8, R56, RZ ;  /* 0x000000380814723c */ /* 0x000fe200000418ff */
[----:B------:R-:W-:-:S06]  /*5380*/  MOV R51, R127 ;  /* 0x0000007f00337202 */ /* 0x000fcc0000000f00 */
[----:B------:R-:W-:Y:S01]  /*5390*/  IMAD.MOV.U32 R57, RZ, RZ, R99 ;  /* 0x000000ffff397224 */ /* 0x000fe200078e0063 */
[----:B------:R-:W-:Y:S01]  /*53a0*/  MOV R56, R98 ;  /* 0x0000006200387202 */ /* 0x000fe20000000f00 */
[C---:B------:R-:W-:Y:S07]  /*53b0*/  HMMA.16816.F32.BF16 R112, R4.reuse, R46, R16 ;  /* 0x0000002e0470723c */ /* 0x040fee0000041810 */
[----:B------:R-:W-:Y:S01]  /*53c0*/  IMAD.MOV.U32 R46, RZ, RZ, R172 ;  /* 0x000000ffff2e7224 */ /* 0x000fe200078e00ac */
[----:B------:R-:W-:Y:S01]  /*53d0*/  HMMA.16816.F32.BF16 R96, R4, R48, R28 ;  /* 0x000000300460723c */ /* 0x000fe2000004181c */
[----:B------:R-:W4:Y:S01]  /*53e0*/  LDSM.16.MT88.4 R28, [R238+0x4900] ;  /* 0x00490000ee1c783b */ /* 0x000f220000004200 */
[----:B------:R-:W-:-:S05]  /*53f0*/  IMAD.MOV.U32 R47, RZ, RZ, R171 ;  /* 0x000000ffff2f7224 */ /* 0x000fca00078e00ab */
[----:B------:R-:W-:Y:S01]  /*5400*/  IMAD.MOV.U32 R48, RZ, RZ, R126 ;  /* 0x000000ffff307224 */ /* 0x000fe200078e007e */
[----:B--2---:R-:W-:Y:S01]  /*5410*/  HMMA.16816.F32.BF16 R16, R8, R32, RZ ;  /* 0x000000200810723c */ /* 0x004fe200000418ff */
[----:B------:R-:W-:-:S06]  /*5420*/  IMAD.MOV.U32 R49, RZ, RZ, R125 ;  /* 0x000000ffff317224 */ /* 0x000fcc00078e007d */
[----:B------:R-:W-:Y:S01]  /*5430*/  IMAD.MOV.U32 R32, RZ, RZ, R102 ;  /* 0x000000ffff207224 */ /* 0x000fe200078e0066 */
[----:B---3--:R-:W-:Y:S01]  /*5440*/  HMMA.16816.F32.BF16 R104, R4, R40, R12 ;  /* 0x000000280468723c */ /* 0x008fe2000004180c */
[----:B------:R-:W-:-:S06]  /*5450*/  MOV R33, R101 ;  /* 0x0000006500217202 */ /* 0x000fcc0000000f00 */
[----:B------:R-:W-:Y:S01]  /*5460*/  MOV R40, R65 ;  /* 0x0000004100287202 */ /* 0x000fe20000000f00 */
[----:B------:R-:W-:Y:S01]  /*5470*/  HMMA.16816.F32.BF16 R12, R8, R34, RZ ;  /* 0x00000022080c723c */ /* 0x000fe200000418ff */
[----:B------:R-:W-:Y:S02]  /*5480*/  IMAD.MOV.U32 R41, RZ, RZ, R64 ;  /* 0x000000ffff297224 */ /* 0x000fe400078e0040 */
[----:B------:R-:W-:Y:S02]  /*5490*/  IMAD.MOV.U32 R64, RZ, RZ, R119 ;  /* 0x000000ffff407224 */ /* 0x000fe400078e0077 */
[----:B------:R-:W-:Y:S02]  /*54a0*/  IMAD.MOV.U32 R65, RZ, RZ, R118 ;  /* 0x000000ffff417224 */ /* 0x000fe400078e0076 */
[----:B------:R-:W-:Y:S01]  /*54b0*/  IMAD.MOV.U32 R35, RZ, RZ, R0 ;  /* 0x000000ffff237224 */ /* 0x000fe200078e0000 */
[----:B-1----:R-:W-:Y:S01]  /*54c0*/  HMMA.16816.F32.BF16 R172, R4, R24, R16 ;  /* 0x0000001804ac723c */ /* 0x002fe20000041810 */
[----:B------:R-:W1:Y:S01]  /*54d0*/  LDSM.16.MT88.4 R16, [R238+0x5100] ;  /* 0x00510000ee10783b */ /* 0x000e620000004200 */
[----:B------:R-:W-:-:S02]  /*54e0*/  FADD.FTZ R0, R110, R109 ;  /* 0x0000006d6e007221 */ /* 0x000fc40000010000 */
[----:B------:R-:W-:Y:S02]  /*54f0*/  IMAD.MOV.U32 R34, RZ, RZ, R100 ;  /* 0x000000ffff227224 */ /* 0x000fe400078e0064 */
[----:B------:R-:W-:Y:S02]  /*5500*/  FADD.FTZ R0, R108, R0 ;  /* 0x000000006c007221 */ /* 0x000fe40000010000 */
[----:B------:R-:W-:Y:S02]  /*5510*/  HMMA.16816.F32.BF16 R176, R4, R44, R20 ;  /* 0x0000002c04b0723c */ /* 0x000fe40000041814 */
[----:B------:R-:W-:-:S04]  /*5520*/  FADD.FTZ R0, R117, R0 ;  /* 0x0000000075007221 */ /* 0x000fc80000010000 */
[----:B------:R-:W-:Y:S01]  /*5530*/  FADD.FTZ R0, R116, R0 ;  /* 0x0000000074007221 */ /* 0x000fe20000010000 */
[----:B------:R-:W-:Y:S01]  /*5540*/  MOV R44, R170 ;  /* 0x000000aa002c7202 */ /* 0x000fe20000000f00 */
[----:B------:R-:W-:Y:S01]  /*5550*/  HMMA.16816.F32.BF16 R20, R8, R62, RZ ;  /* 0x0000003e0814723c */ /* 0x000fe200000418ff */
[----:B------:R-:W-:Y:S02]  /*5560*/  IMAD.MOV.U32 R45, RZ, RZ, R169 ;  /* 0x000000ffff2d7224 */ /* 0x000fe400078e00a9 */
[----:B------:R-:W-:Y:S02]  /*5570*/  FADD.FTZ R24, R124, R0 ;  /* 0x000000007c187221 */ /* 0x000fe40000010000 */
[----:B------:R-:W-:Y:S01]  /*5580*/  FADD.FTZ R0, R77, R76 ;  /* 0x0000004c4d007221 */ /* 0x000fe20000010000 */
[----:B------:R-:W-:Y:S01]  /*5590*/  MOV R76, R34 ;  /* 0x00000022004c7202 */ /* 0x000fe20000000f00 */
[----:B------:R-:W-:Y:S01]  /*55a0*/  IMAD.MOV.U32 R63, RZ, RZ, R37 ;  /* 0x000000ffff3f7224 */ /* 0x000fe200078e0025 */
[----:B------:R-:W-:Y:S01]  /*55b0*/  MOV R62, R36 ;  /* 0x00000024003e7202 */ /* 0x000fe20000000f00 */
[----:B------:R-:W-:Y:S01]  /*55c0*/  IMAD.MOV.U32 R37, RZ, RZ, R122 ;  /* 0x000000ffff257224 */ /* 0x000fe200078e007a */
[----:B------:R-:W-:Y:S01]  /*55d0*/  MOV R36, R123 ;  /* 0x0000007b00247202 */ /* 0x000fe20000000f00 */
[----:B------:R-:W-:Y:S01]  /*55e0*/  FADD.FTZ R0, R78, R0 ;  /* 0x000000004e007221 */ /* 0x000fe20000010000 */
[----:B------:R-:W-:Y:S01]  /*55f0*/  HMMA.16816.F32.BF16 R120, R4, R26, R12 ;  /* 0x0000001a0478723c */ /* 0x000fe2000004180c */
[----:B------:R-:W-:-:S02]  /*5600*/  IMAD.MOV.U32 R78, RZ, RZ, R32 ;  /* 0x000000ffff4e7224 */ /* 0x000fc400078e0020 */
[----:B------:R-:W-:Y:S01]  /*5610*/  IMAD.MOV.U32 R32, RZ, RZ, R62 ;  /* 0x000000ffff207224 */ /* 0x000fe200078e003e */
[----:B------:R-:W-:Y:S01]  /*5620*/  MOV R62, R40 ;  /* 0x00000028003e7202 */ /* 0x000fe20000000f00 */
[----:B------:R-:W-:Y:S02]  /*5630*/  IMAD.MOV.U32 R77, RZ, RZ, R35 ;  /* 0x000000ffff4d7224 */ /* 0x000fe400078e0023 */
[----:B------:R-:W-:Y:S01]  /*5640*/  FADD.FTZ R24, R128, R24 ;  /* 0x0000001880187221 */ /* 0x000fe20000010000 */
[----:B----4-:R-:W-:Y:S08]  /*5650*/  HMMA.16816.F32.BF16 R12, R8, R28, RZ ;  /* 0x0000001c080c723c */ /* 0x010ff000000418ff */
[----:B------:R-:W-:Y:S01]  /*5660*/  HMMA.16816.F32.BF16 R100, R4, R42, R20 ;  /* 0x0000002a0464723c */ /* 0x000fe20000041814 */
[----:B------:R-:W2:Y:S01]  /*5670*/  LDSM.16.MT88.4 R20, [R241+0x4900] ;  /* 0x00490000f114783b */ /* 0x000ea20000004200 */
[----:B------:R-:W-:-:S02]  /*5680*/  IMAD.MOV.U32 R34, RZ, RZ, R36 ;  /* 0x000000ffff227224 */ /* 0x000fc400078e0024 */
[----:B------:R-:W-:Y:S11]  /*5690*/  IMAD.MOV.U32 R40, RZ, RZ, R58 ;  /* 0x000000ffff287224 */ /* 0x000ff600078e003a */
[----:B------:R-:W-:Y:S01]  /*56a0*/  @!UPT UIADD3 URZ, URZ, URZ, URZ ;  /* 0x0000003f3f3ff290 */ /* 0x000fe2000fffe03f */
[----:B-1----:R-:W-:Y:S01]  /*56b0*/  HMMA.16816.F32.BF16 R108, R4, R16, R12 ;  /* 0x00000010046c723c */ /* 0x002fe2000004180c */
[----:B------:R-:W-:Y:S01]  /*56c0*/  MOV R35, R37 ;  /* 0x0000002500237202 */ /* 0x000fe20000000f00 */
[----:B------:R-:W-:Y:S01]  /*56d0*/  IMAD.MOV.U32 R28, RZ, RZ, R155 ;  /* 0x000000ffff1c7224 */ /* 0x000fe200078e009b */
[----:B------:R-:W-:Y:S02]  /*56e0*/  MOV R36, R147 ;  /* 0x0000009300247202 */ /* 0x000fe40000000f00 */
[----:B------:R-:W-:Y:S01]  /*56f0*/  MOV R29, R154 ;  /* 0x0000009a001d7202 */ /* 0x000fe20000000f00 */
[----:B------:R-:W-:Y:S02]  /*5700*/  IMAD.MOV.U32 R43, RZ, RZ, R65 ;  /* 0x000000ffff2b7224 */ /* 0x000fe400078e0041 */
[----:B------:R-:W-:Y:S01]  /*5710*/  HMMA.16816.F32.BF16 R12, R8, R30, RZ ;  /* 0x0000001e080c723c */ /* 0x000fe200000418ff */
[----:B------:R-:W-:Y:S01]  /*5720*/  MOV R42, R64 ;  /* 0x00000040002a7202 */ /* 0x000fe20000000f00 */
[----:B------:R-:W-:Y:S11]  /*5730*/  IMAD.MOV.U32 R58, RZ, RZ, R161 ;  /* 0x000000ffff3a7224 */ /* 0x000ff600078e00a1 */
[----:B------:R-:W-:Y:S11]  /*5740*/  @!UPT UIADD3 URZ, URZ, URZ, URZ ;  /* 0x0000003f3f3ff290 */ /* 0x000ff6000fffe03f */
[----:B------:R-:W-:Y:S01]  /*5750*/  HMMA.16816.F32.BF16 R116, R4, R18, R12 ;  /* 0x000000120474723c */ /* 0x000fe2000004180c */
[----:B------:R-:W1:Y:S01]  /*5760*/  LDSM.16.MT88.4 R16, [R241+0x5100] ;  /* 0x00510000f110783b */ /* 0x000e620000004200 */
[----:B------:R-:W-:Y:S02]  /*5770*/  IMAD.MOV.U32 R37, RZ, RZ, R146 ;  /* 0x000000ffff257224 */ /* 0x000fe400078e0092 */
[----:B------:R-:W-:Y:S01]  /*5780*/  IMAD.MOV.U32 R30, RZ, RZ, R153 ;  /* 0x000000ffff1e7224 */ /* 0x000fe200078e0099 */
[----:B------:R-:W-:Y:S01]  /*5790*/  MOV R65, R134 ;  /* 0x0000008600417202 */ /* 0x000fe20000000f00 */
[----:B------:R-:W-:Y:S01]  /*57a0*/  IMAD.MOV.U32 R31, RZ, RZ, R152 ;  /* 0x000000ffff1f7224 */ /* 0x000fe200078e0098 */
[----:B------:R3:W5:Y:S01]  /*57b0*/  LDL.LU R161, [R1+0x74] ;  /* 0x0000740001a17983 */ /* 0x0007620000300800 */
[----:B--2---:R-:W-:Y:S03]  /*57c0*/  HMMA.16816.F32.BF16 R12, R8, R20, RZ ;  /* 0x00000014080c723c */ /* 0x004fe600000418ff */
[----:B------:R-:W-:Y:S04]  /*57d0*/  LDSM.16.MT88.4 R152, [R237+0x1100] ;  /* 0x00110000ed98783b */ /* 0x000fe80000004200 */
[----:B------:R-:W-:Y:S01]  /*57e0*/  FADD.FTZ R20, R79, R0 ;  /* 0x000000004f147221 */ /* 0x000fe20000010000 */
[----:B------:R-:W-:Y:S01]  /*57f0*/  MOV R79, R33 ;  /* 0x00000021004f7202 */ /* 0x000fe20000000f00 */
[----:B------:R-:W-:-:S02]  /*5800*/  IMAD.MOV.U32 R33, RZ, RZ, R63 ;  /* 0x000000ffff217224 */ /* 0x000fc400078e003f */
[----:B------:R-:W-:Y:S11]  /*5810*/  FFMA.FTZ R21, R89, c[0x0][0x2d0], -R3 ;  /* 0x0000b40059157a23 */ /* 0x000ff60000010803 */
[----:B------:R-:W-:Y:S02]  /*5820*/  @!UPT UIADD3 URZ, URZ, URZ, URZ ;  /* 0x0000003f3f3ff290 */ /* 0x000fe4000fffe03f */
[----:B-1----:R-:W-:Y:S01]  /*5830*/  HMMA.16816.F32.BF16 R168, R4, R16, R12 ;  /* 0x0000001004a8723c */ /* 0x002fe2000004180c */
[----:B------:R-:W-:Y:S02]  /*5840*/  FFMA.FTZ R0, R84, c[0x0][0x2d0], -R2 ;  /* 0x0000b40054007a23 */ /* 0x000fe40000010802 */
[----:B------:R-:W-:Y:S02]  /*5850*/  IMAD.MOV.U32 R63, RZ, RZ, R41 ;  /* 0x000000ffff3f7224 */ /* 0x000fe400078e0029 */
[----:B------:R-:W-:Y:S01]  /*5860*/  IMAD.MOV.U32 R89, RZ, RZ, R33 ;  /* 0x000000ffff597224 */ /* 0x000fe200078e0021 */
[----:B------:R-:W-:Y:S02]  /*5870*/  MUFU.EX2 R21, R21 ;  /* 0x0000001500157308 */ /* 0x000fe40000000800 */
[----:B------:R-:W-:Y:S01]  /*5880*/  HMMA.16816.F32.BF16 R12, R8, R22, RZ ;  /* 0x00000016080c723c */ /* 0x000fe200000418ff */
[----:B------:R-:W-:Y:S01]  /*5890*/  IMAD.MOV.U32 R33, RZ, RZ, R39 ;  /* 0x000000ffff217224 */ /* 0x000fe200078e0027 */
[----:B------:R-:W-:-:S05]  /*58a0*/  MOV R41, R59 ;  /* 0x0000003b00297202 */ /* 0x000fca0000000f00 */
[--C-:B------:R-:W-:Y:S02]  /*58b0*/  FFMA.FTZ R22, R90, c[0x0][0x2d0], -R3.reuse ;  /* 0x0000b4005a167a23 */ /* 0x100fe40000010803 */
[--C-:B------:R-:W-:Y:S11]  /*58c0*/  FFMA.FTZ R23, R91, c[0x0][0x2d0], -R3.reuse ;  /* 0x0000b4005b177a23 */ /* 0x100ff60000010803 */
[----:B------:R-:W-:Y:S04]  /*58d0*/  @!UPT UIADD3 URZ, URZ, URZ, URZ ;  /* 0x0000003f3f3ff290 */ /* 0x000fe8000fffe03f */
[----:B------:R-:W-:Y:S01]  /*58e0*/  HMMA.16816.F32.BF16 R124, R4, R18, R12 ;  /* 0x00000012047c723c */ /* 0x000fe2000004180c */
[----:B------:R-:W1:Y:S01]  /*58f0*/  LDSM.16.MT88.4 R12, [R240+0x4900] ;  /* 0x00490000f00c783b */ /* 0x000e620000004200 */
[----:B------:R-:W-:Y:S01]  /*5900*/  MOV R39, R144 ;  /* 0x0000009000277202 */ /* 0x000fe20000000f00 */
[----:B------:R-:W-:-:S05]  /*5910*/  FFMA.FTZ R3, R87, c[0x0][0x2d0], -R3 ;  /* 0x0000b40057037a23 */ /* 0x000fca0000010803 */
[C---:B-1----:R-:W-:Y:S08]  /*5920*/  HMMA.16816.F32.BF16 R16, R8.reuse, R12, RZ ;  /* 0x0000000c0810723c */ /* 0x042ff000000418ff */
[----:B------:R-:W-:Y:S01]  /*5930*/  HMMA.16816.F32.BF16 R8, R8, R14, RZ ;  /* 0x0000000e0808723c */ /* 0x000fe200000418ff */
[----:B------:R-:W1:Y:S01]  /*5940*/  LDSM.16.MT88.4 R12, [R240+0x5100] ;  /* 0x00510000f00c783b */ /* 0x000e620000004200 */
[----:B------:R-:W-:Y:S01]  /*5950*/  IMAD.MOV.U32 R90, RZ, RZ, R62 ;  /* 0x000000ffff5a7224 */ /* 0x000fe200078e003e */
[----:B------:R-:W-:Y:S01]  /*5960*/  MOV R91, R63 ;  /* 0x0000003f005b7202 */ /* 0x000fe20000000f00 */
[----:B------:R-:W-:Y:S11]  /*5970*/  IMAD.MOV.U32 R62, RZ, RZ, R40 ;  /* 0x000000ffff3e7224 */ /* 0x000ff600078e0028 */
[----:B------:R-:W-:Y:S01]  /*5980*/  @!UPT UIADD3 URZ, URZ, URZ, URZ ;  /* 0x0000003f3f3ff290 */ /* 0x000fe2000fffe03f */
[C---:B-1----:R-:W-:Y:S08]  /*5990*/  HMMA.16816.F32.BF16 R16, R4.reuse, R12, R16 ;  /* 0x0000000c0410723c */ /* 0x042ff00000041810 */
[----:B------:R-:W-:Y:S07]  /*59a0*/  HMMA.16816.F32.BF16 R12, R4, R14, R8 ;  /* 0x0000000e040c723c */ /* 0x000fee0000041808 */
[----:B------:R-:W-:Y:S01]  /*59b0*/  FFMA.FTZ R4, R88, c[0x0][0x2d0], -R2 ;  /* 0x0000b40058047a23 */ /* 0x000fe20000010802 */
[----:B------:R-:W-:-:S02]  /*59c0*/  MOV R88, R32 ;  /* 0x0000002000587202 */ /* 0x000fc40000000f00 */
[----:B------:R-:W-:Y:S01]  /*59d0*/  MOV R32, R38 ;  /* 0x0000002600207202 */ /* 0x000fe20000000f00 */
[----:B------:R-:W-:Y:S02]  /*59e0*/  IMAD.MOV.U32 R38, RZ, RZ, R145 ;  /* 0x000000ffff267224 */ /* 0x000fe400078e0091 */
[----:B------:R-:W1:Y:S01]  /*59f0*/  LDSM.16.MT88.4 R144, [R238+0x1100] ;  /* 0x00110000ee90783b */ /* 0x000e620000004200 */
[----:B------:R2:W-:Y:S08]  /*5a00*/  MUFU.EX2 R7, R0 ;  /* 0x0000000000077308 */ /* 0x0005f00000000800 */
[----:B------:R-:W-:Y:S01]  /*5a10*/  MUFU.EX2 R8, R22 ;  /* 0x0000001600087308 */ /* 0x000fe20000000800 */
[----:B--2---:R-:W-:-:S02]  /*5a20*/  FFMA.FTZ R0, R86, c[0x0][0x2d0], -R2 ;  /* 0x0000b40056007a23 */ /* 0x004fc40000010802 */
[----:B------:R-:W-:-:S05]  /*5a30*/  FFMA.FTZ R2, R85, c[0x0][0x2d0], -R2 ;  /* 0x0000b40055027a23 */ /* 0x000fca0000010802 */
[----:B------:R-:W-:Y:S08]  /*5a40*/  MUFU.EX2 R5, R4 ;  /* 0x0000000400057308 */ /* 0x000ff00000000800 */
[----:B------:R-:W2:Y:S08]  /*5a50*/  MUFU.EX2 R9, R23 ;  /* 0x0000001700097308 */ /* 0x000eb00000000800 */
[----:B------:R4:W1:Y:S08]  /*5a60*/  MUFU.EX2 R22, R3 ;  /* 0x0000000300167308 */ /* 0x0008700000000800 */
[----:B------:R-:W1:Y:S08]  /*5a70*/  MUFU.EX2 R6, R0 ;  /* 0x0000000000067308 */ /* 0x000e700000000800 */
[----:B------:R-:W3:Y:S01]  /*5a80*/  MUFU.EX2 R4, R2 ;  /* 0x0000000200047308 */ /* 0x000ee20000000800 */
[----:B------:R-:W-:-:S02]  /*5a90*/  IMAD.MOV.U32 R63, RZ, RZ, R41 ;  /* 0x000000ffff3f7224 */ /* 0x000fc400078e0029 */
[----:B------:R-:W-:Y:S02]  /*5aa0*/  IMAD.MOV.U32 R40, RZ, RZ, R66 ;  /* 0x000000ffff287224 */ /* 0x000fe400078e0042 */
[----:B------:R-:W-:Y:S01]  /*5ab0*/  IMAD.MOV.U32 R41, RZ, RZ, R67 ;  /* 0x000000ffff297224 */ /* 0x000fe200078e0043 */
[----:B------:R-:W-:Y:S01]  /*5ac0*/  MOV R67, R130 ;  /* 0x0000008200437202 */ /* 0x000fe20000000f00 */
[----:B------:R-:W-:Y:S01]  /*5ad0*/  IMAD.MOV.U32 R66, RZ, RZ, R131 ;  /* 0x000000ffff427224 */ /* 0x000fe200078e0083 */
[----:B--2---:R-:W-:Y:S01]  /*5ae0*/  F2FP.BF16.PACK_AB R128, R8, R9 ;  /* 0x000000090880723e */ /* 0x004fe200000010ff */
[----:B----4-:R-:W-:Y:S01]  /*5af0*/  FADD.FTZ R3, R129, R24 ;  /* 0x0000001881037221 */ /* 0x010fe20000010000 */
[----:B-1----:R-:W-:Y:S02]  /*5b00*/  F2FP.BF16.PACK_AB R130, R22, R21 ;  /* 0x000000151682723e */ /* 0x002fe400000010ff */
[----:B------:R-:W-:Y:S02]  /*5b10*/  F2FP.BF16.PACK_AB R129, R6, R7 ;  /* 0x000000070681723e */ /* 0x000fe400000010ff */
[----:B---3--:R-:W-:-:S07]  /*5b20*/  F2FP.BF16.PACK_AB R131, R4, R5 ;  /* 0x000000050483723e */ /* 0x008fce00000010ff */
[C---:B------:R-:W-:Y:S08]  /*5b30*/  HMMA.16816.F32.BF16 R148, R128.reuse, R144, R148 ;  /* 0x000000908094723c */ /* 0x040ff00000041894 */
[C---:B------:R-:W-:Y:S01]  /*5b40*/  HMMA.16816.F32.BF16 R144, R128.reuse, R146, R136 ;  /* 0x000000928090723c */ /* 0x040fe20000041888 */
[----:B------:R-:W1:Y:S07]  /*5b50*/  LDSM.16.MT88.4 R136, [R241+0x1100] ;  /* 0x00110000f188783b */ /* 0x000e6e0000004200 */
[C---:B------:R-:W-:Y:S08]  /*5b60*/  HMMA.16816.F32.BF16 R156, R128.reuse, R152, R156 ;  /* 0x00000098809c723c */ /* 0x040ff0000004189c */
[C---:B------:R-:W-:Y:S01]  /*5b70*/  HMMA.16816.F32.BF16 R152, R128.reuse, R154, R32 ;  /* 0x0000009a8098723c */ /* 0x040fe20000041820 */
[----:B------:R-:W2:Y:S07]  /*5b80*/  LDSM.16.MT88.4 R32, [R240+0x1100] ;  /* 0x00110000f020783b */ /* 0x000eae0000004200 */
[C---:B-1----:R-:W-:Y:S08]  /*5b90*/  HMMA.16816.F32.BF16 R140, R128.reuse, R136, R140 ;  /* 0x00000088808c723c */ /* 0x042ff0000004188c */
[C---:B------:R-:W-:Y:S08]  /*5ba0*/  HMMA.16816.F32.BF16 R136, R128.reuse, R138, R28 ;  /* 0x0000008a8088723c */ /* 0x040ff0000004181c */
[C---:B--2---:R-:W-:Y:S01]  /*5bb0*/  HMMA.16816.F32.BF16 R28, R128.reuse, R32, R40 ;  /* 0x00000020801c723c */ /* 0x044fe20000041828 */
[----:B------:R-:W1:Y:S07]  /*5bc0*/  LDSM.16.MT88.4 R40, [R237+0x2900] ;  /* 0x00290000ed28783b */ /* 0x000e6e0000004200 */
[----:B------:R-:W-:Y:S01]  /*5bd0*/  HMMA.16816.F32.BF16 R32, R128, R34, R48 ;  /* 0x000000228020723c */ /* 0x000fe20000041830 */
[----:B------:R-:W2:Y:S01]  /*5be0*/  LDSM.16.MT88.4 R48, [R238+0x2900] ;  /* 0x00290000ee30783b */ /* 0x000ea20000004200 */
[----:B------:R-:W-:-:S02]  /*5bf0*/  IMAD.MOV.U32 R59, RZ, RZ, R160 ;  /* 0x000000ffff3b7224 */ /* 0x000fc400078e00a0 */
[----:B------:R-:W-:Y:S01]  /*5c00*/  IMAD.MOV.U32 R64, RZ, RZ, R135 ;  /* 0x000000ffff407224 */ /* 0x000fe200078e0087 */
[----:B------:R3:W5:Y:S03]  /*5c10*/  LDL.LU R160, [R1+0x70] ;  /* 0x0000700001a07983 */ /* 0x0007660000300800 */
[C---:B-1----:R-:W-:Y:S08]  /*5c20*/  HMMA.16816.F32.BF16 R36, R128.reuse, R40, R36 ;  /* 0x000000288024723c */ /* 0x042ff00000041824 */
[C---:B------:R-:W-:Y:S08]  /*5c30*/  HMMA.16816.F32.BF16 R40, R128.reuse, R42, R44 ;  /* 0x0000002a8028723c */ /* 0x040ff0000004182c */
[C---:B--2---:R-:W-:Y:S01]  /*5c40*/  HMMA.16816.F32.BF16 R44, R128.reuse, R48, R56 ;  /* 0x00000030802c723c */ /* 0x044fe20000041838 */
[----:B------:R-:W1:Y:S07]  /*5c50*/  LDSM.16.MT88.4 R56, [R241+0x2900] ;  /* 0x00290000f138783b */ /* 0x000e6e0000004200 */
[----:B------:R-:W-:Y:S01]  /*5c60*/  HMMA.16816.F32.BF16 R48, R128, R50, R64 ;  /* 0x000000328030723c */ /* 0x000fe20000041840 */
[----:B------:R-:W2:Y:S01]  /*5c70*/  LDSM.16.MT88.4 R64, [R240+0x2900] ;  /* 0x00290000f040783b */ /* 0x000ea20000004200 */
[----:B------:R-:W-:-:S04]  /*5c80*/  FADD.FTZ R0, R80, R20 ;  /* 0x0000001450007221 */ /* 0x000fc80000010000 */
[----:B------:R-:W-:-:S04]  /*5c90*/  FADD.FTZ R0, R81, R0 ;  /* 0x0000000051007221 */ /* 0x000fc80000010000 */
[----:B------:R-:W-:-:S04]  /*5ca0*/  FADD.FTZ R2, R83, R0 ;  /* 0x0000000053027221 */ /* 0x000fc80000010000 */
[----:B------:R-:W-:Y:S02]  /*5cb0*/  FADD.FTZ R2, R82, R2 ;  /* 0x0000000252027221 */ /* 0x000fe40000010000 */
[----:B------:R-:W-:Y:S01]  /*5cc0*/  LDSM.16.MT88.4 R80, [R238+0x4100] ;  /* 0x00410000ee50783b */ /* 0x000fe20000004200 */
[C---:B-1----:R-:W-:Y:S08]  /*5cd0*/  HMMA.16816.F32.BF16 R52, R128.reuse, R56, R52 ;  /* 0x000000388034723c */ /* 0x042ff00000041834 */
[C---:B------:R-:W-:Y:S08]  /*5ce0*/  HMMA.16816.F32.BF16 R56, R128.reuse, R58, R60 ;  /* 0x0000003a8038723c */ /* 0x040ff0000004183c */
[C---:B--2---:R-:W-:Y:S01]  /*5cf0*/  HMMA.16816.F32.BF16 R60, R128.reuse, R64, R72 ;  /* 0x00000040803c723c */ /* 0x044fe20000041848 */
[----:B------:R-:W1:Y:S07]  /*5d00*/  LDSM.16.MT88.4 R72, [R237+0x4100] ;  /* 0x00410000ed48783b */ /* 0x000e6e0000004200 */
[C---:B------:R-:W-:Y:S08]  /*5d10*/  HMMA.16816.F32.BF16 R64, R128.reuse, R66, R68 ;  /* 0x000000428040723c */ /* 0x040ff00000041844 */
[C---:B-1----:R-:W-:Y:S01]  /*5d20*/  HMMA.16816.F32.BF16 R68, R128.reuse, R72, R88 ;  /* 0x000000488044723c */ /* 0x042fe20000041858 */
[----:B------:R-:W-:Y:S07]  /*5d30*/  LDSM.16.MT88.4 R88, [R241+0x4100] ;  /* 0x00410000f158783b */ /* 0x000fee0000004200 */
[C---:B------:R-:W-:Y:S08]  /*5d40*/  HMMA.16816.F32.BF16 R72, R128.reuse, R74, R76 ;  /* 0x0000004a8048723c */ /* 0x040ff0000004184c */
[C---:B------:R-:W-:Y:S01]  /*5d50*/  HMMA.16816.F32.BF16 R76, R128.reuse, R80, R96 ;  /* 0x00000050804c723c */ /* 0x040fe20000041860 */
[----:B------:R-:W1:Y:S07]  /*5d60*/  LDSM.16.MT88.4 R96, [R240+0x4100] ;  /* 0x00410000f060783b */ /* 0x000e6e0000004200 */
[C---:B------:R-:W-:Y:S08]  /*5d70*/  HMMA.16816.F32.BF16 R80, R128.reuse, R82, R92 ;  /* 0x000000528050723c */ /* 0x040ff0000004185c */
[----:B-1----:R-:W-:Y:S01]  /*5d80*/  HMMA.16816.F32.BF16 R92, R128, R96, R104 ;  /* 0x00000060805c723c */ /* 0x002fe20000041868 */
[----:B------:R-:W1:Y:S01]  /*5d90*/  LDSM.16.MT88.4 R104, [R237+0x5900] ;  /* 0x00590000ed68783b */ /* 0x000e620000004200 */
[----:B------:R-:W-:-:S06]  /*5da0*/  FADD.FTZ R0, R9, R3 ;  /* 0x0000000309007221 */ /* 0x000fcc0000010000 */
[C---:B------:R-:W-:Y:S01]  /*5db0*/  HMMA.16816.F32.BF16 R84, R128.reuse, R88, R176 ;  /* 0x000000588054723c */ /* 0x040fe200000418b0 */
[----:B------:R-:W-:Y:S02]  /*5dc0*/  FADD.FTZ R0, R8, R0 ;  /* 0x0000000008007221 */ /* 0x000fe40000010000 */
[----:B------:R-:W-:Y:S05]  /*5dd0*/  LDSM.16.MT88.4 R8, [R240+0x5900] ;  /* 0x00590000f008783b */ /* 0x000fea0000004200 */
[C---:B------:R-:W-:Y:S01]  /*5de0*/  HMMA.16816.F32.BF16 R88, R128.reuse, R90, R112 ;  /* 0x0000005a8058723c */ /* 0x040fe20000041870 */
[----:B------:R-:W2:Y:S07]  /*5df0*/  LDSM.16.MT88.4 R112, [R238+0x5900] ;  /* 0x00590000ee70783b */ /* 0x000eae0000004200 */
[----:B------:R-:W-:Y:S01]  /*5e00*/  HMMA.16816.F32.BF16 R96, R128, R98, R100 ;  /* 0x000000628060723c */ /* 0x000fe20000041864 */
[----:B------:R-:W-:-:S07]  /*5e10*/  FADD.FTZ R7, R7, R2 ;  /* 0x0000000207077221 */ /* 0x000fce0000010000 */
[C---:B-1----:R-:W-:Y:S08]  /*5e20*/  HMMA.16816.F32.BF16 R100, R128.reuse, R104, R172 ;  /* 0x000000688064723c */ /* 0x042ff000000418ac */
[----:B------:R-:W-:Y:S01]  /*5e30*/  HMMA.16816.F32.BF16 R104, R128, R106, R120 ;  /* 0x0000006a8068723c */ /* 0x000fe20000041878 */
[----:B------:R-:W1:Y:S01]  /*5e40*/  LDSM.16.MT88.4 R120, [R241+0x5900] ;  /* 0x00590000f178783b */ /* 0x000e620000004200 */
[----:B------:R-:W-:-:S02]  /*5e50*/  FADD.FTZ R6, R6, R7 ;  /* 0x0000000706067221 */ /* 0x000fc40000010000 */
[----:B------:R-:W-:Y:S02]  /*5e60*/  FADD.FTZ R0, R21, R0 ;  /* 0x0000000015007221 */ /* 0x000fe40000010000 */
[----:B------:R-:W-:Y:S02]  /*5e70*/  FADD.FTZ R5, R5, R6 ;  /* 0x0000000605057221 */ /* 0x000fe40000010000 */
[----:B------:R-:W-:Y:S02]  /*5e80*/  FADD.FTZ R2, R22, R0 ;  /* 0x0000000016027221 */ /* 0x000fe40000010000 */
[----:B------:R-:W-:Y:S01]  /*5e90*/  FADD.FTZ R0, R4, R5 ;  /* 0x0000000504007221 */ /* 0x000fe20000010000 */
[----:B------:R-:W-:Y:S02]  /*5ea0*/  UIMAD.WIDE.U32 UR28, UR26, UR4, URZ ;  /* 0x000000041a1c72a5 */ /* 0x000fe4000f8e003f */
[----:B------:R3:W-:Y:S04]  /*5eb0*/  STL [R1+0x44], R2 ;  /* 0x0000440201007387 */ /* 0x0007e80000100800 */
[----:B------:R3:W-:Y:S01]  /*5ec0*/  STL [R1+0x4c], R0 ;  /* 0x00004c0001007387 */ /* 0x0007e20000100800 */
[----:B------:R-:W-:Y:S01]  /*5ed0*/  PLOP3.LUT P0, PT, PT, PT, UP6, 0x40, 0x0 ;  /* 0x000000000000781c */ /* 0x000fe20003f0e868 */
[----:B------:R-:W-:-:S02]  /*5ee0*/  @UP5 UMOV UR27, UR29 ;  /* 0x0000001d001b5c82 */ /* 0x000fc40008000000 */
[----:B------:R-:W-:Y:S01]  /*5ef0*/  @UP5 USHF.R.U32.HI UR26, URZ, UR5, UR27 ;  /* 0x000000053f1a5299 */ /* 0x000fe2000801161b */
[----:B--2---:R-:W-:Y:S03]  /*5f00*/  HMMA.16816.F32.BF16 R108, R128, R112, R108 ;  /* 0x00000070806c723c */ /* 0x004fe6000004186c */
[----:B------:R-:W-:-:S03]  /*5f10*/  UIADD3 UR4, UR25, UR26, URZ ;  /* 0x0000001a19047290 */ /* 0x000fc6000fffe03f */
[----:B------:R-:W-:Y:S02]  /*5f20*/  ULDC UR25, c[0x0][0x328] ;  /* 0x0000ca0000197ab9 */ /* 0x000fe40000000800 */
[----:B------:R-:W-:Y:S01]  /*5f30*/  HMMA.16816.F32.BF16 R112, R128, R114, R116 ;  /* 0x000000728070723c */ /* 0x000fe20000041874 */
[----:B------:R-:W-:Y:S02]  /*5f40*/  UIADD3 UR24, UR24, -0x2, URZ ;  /* 0xfffffffe18187890 */ /* 0x000fe4000fffe03f */
[----:B------:R-:W-:-:S05]  /*5f50*/  UIADD3 UR25, UR4, UR25, URZ ;  /* 0x0000001904197290 */ /* 0x000fca000fffe03f */
[C---:B-1----:R-:W-:Y:S08]  /*5f60*/  HMMA.16816.F32.BF16 R116, R128.reuse, R120, R168 ;  /* 0x000000788074723c */ /* 0x042ff000000418a8 */
[C---:B------:R-:W-:Y:S08]  /*5f70*/  HMMA.16816.F32.BF16 R120, R128.reuse, R122, R124 ;  /* 0x0000007a8078723c */ /* 0x040ff0000004187c */
[C---:B------:R-:W-:Y:S08]  /*5f80*/  HMMA.16816.F32.BF16 R124, R128.reuse, R8, R16 ;  /* 0x00000008807c723c */ /* 0x040ff00000041810 */
[----:B------:R-:W-:Y:S01]  /*5f90*/  HMMA.16816.F32.BF16 R128, R128, R10, R12 ;  /* 0x0000000a8080723c */ /* 0x000fe2000004180c */
[----:B------:R-:W-:Y:S07]  /*5fa0*/  @P0 BRA `(.L_x_402) ;  /* 0x0000018000000947 */ /* 0x000fee0003800000 */
[----:B---3--:R-:W-:Y:S01]  /*5fb0*/  ISETP.LT.AND P0, PT, RZ, UR4, PT ;  /* 0x00000004ff007c0c */ /* 0x008fe2000bf01270 */
[----:B------:R-:W-:-:S12]  /*5fc0*/  UIADD3 UR26, UR4, -0x1, URZ ;  /* 0xffffffff041a7890 */ /* 0x000fd8000fffe03f */
[----:B------:R-:W-:Y:S05]  /*5fd0*/  @P0 BRA `(.L_x_403) ;  /* 0x000000a000000947 */ /* 0x000fea0003800000 */
[----:B------:R-:W-:Y:S02]  /*5fe0*/  UMOV UR26, 0x1 ;  /* 0x00000001001a7882 */ /* 0x000fe40000000000 */
        /* <DEDUP_REMOVED lines=9> */
.L_x_403:
[----:B------:R-:W-:Y:S02]  /*6080*/  UMOV UR5, 0x1 ;  /* 0x0000000100057882 */ /* 0x000fe40000000000 */
[----:B------:R-:W-:Y:S02]  /*6090*/  ULDC UR4, c[0x0][0x32c] ;  /* 0x0000cb0000047ab9 */ /* 0x000fe40000000800 */
[----:B------:R-:W-:-:S03]  /*60a0*/  UISETP.NE.AND UP0, UPT, UR5, UR4, UPT ;  /* 0x000000040500728c */ /* 0x000fc6000bf05270 */
[----:B------:R-:W-:Y:S02]  /*60b0*/  ULDC.64 UR4, c[0x0][0x330] ;  /* 0x0000cc0000047ab9 */ /* 0x000fe40000000a00 */
[----:B------:R-:W-:-:S07]  /*60c0*/  UIMAD.WIDE.U32 UR28, UR26, UR4, URZ ;  /* 0x000000041a1c72a5 */ /* 0x000fce000f8e003f */
[----:B------:R-:W-:Y:S02]  /*60d0*/  @UP0 UMOV UR27, UR29 ;  /* 0x0000001d001b0c82 */ /* 0x000fe40008000000 */
[----:B------:R-:W-:Y:S02]  /*60e0*/  @UP0 USHF.R.U32.HI UR26, URZ, UR5, UR27 ;  /* 0x000000053f1a0299 */ /* 0x000fe4000801161b */
.L_x_404:
[----:B------:R-:W-:Y:S02]  /*60f0*/  ULDC UR4, c[0x0][0x32c] ;  /* 0x0000cb0000047ab9 */ /* 0x000fe40000000800 */
[----:B------:R-:W-:-:S04]  /*6100*/  UIMAD UR4, UR26, UR4, UR4 ;  /* 0x000000041a0472a4 */ /* 0x000fc8000f8e0204 */
[----:B------:R-:W-:-:S04]  /*6110*/  UISETP.LT.AND UP0, UPT, UR25, UR4, UPT ;  /* 0x000000041900728c */ /* 0x000fc8000bf01270 */
[----:B------:R-:W-:-:S04]  /*6120*/  USEL UR25, UR25, UR4, UP0 ;  /* 0x0000000419197287 */ /* 0x000fc80008000000 */
.L_x_402:
[----:B---3--:R-:W-:-:S04]  /*6130*/  UIMAD.WIDE UR4, UR25, 0x2aaaaaab, URZ ;  /* 0x2aaaaaab190478a5 */ /* 0x008fc8000f8e023f */
[----:B------:R-:W-:-:S04]  /*6140*/  USHF.R.U32.HI UR4, URZ, 0x1f, UR5 ;  /* 0x0000001f3f047899 */ /* 0x000fc80008011605 */
[----:B------:R-:W-:-:S04]  /*6150*/  ULEA.HI.SX32 UR4, UR5, UR4, 0x1d ;  /* 0x0000000405047291 */ /* 0x000fc8000f8fea3f */
[----:B------:R-:W-:-:S04]  /*6160*/  UISETP.LT.AND UP0, UPT, UR8, UR4, UPT ;  /* 0x000000040800728c */ /* 0x000fc8000bf01270 */
[----:B------:R-:W-:-:S04]  /*6170*/  USEL UR4, UR8, UR4, !UP0 ;  /* 0x0000000408047287 */ /* 0x000fc8000c000000 */
[----:B------:R-:W-:-:S06]  /*6180*/  UISETP.GE.AND UP0, UPT, UR24, UR4, UPT ;  /* 0x000000041800728c */ /* 0x000fcc000bf06270 */
[----:B------:R-:W-:-:S13]  /*6190*/  PLOP3.LUT P0, PT, PT, PT, UP0, 0x40, 0x0 ;  /* 0x000000000000781c */ /* 0x000fda0003f0e808 */
[----:B------:R-:W-:Y:S05]  /*61a0*/  @P0 BRA `(.L_x_405) ;  /* 0x00003cc000000947 */ /* 0x000fea0003800000 */
[----:B------:R-:W2:Y:S04]  /*61b0*/  LDL R3, [R1+0x30] ;  /* 0x0000300001037983 */ /* 0x000ea80000100800 */
[----:B------:R-:W2:Y:S04]  /*61c0*/  LDL R4, [R1+0x6c] ;  /* 0x00006c0001047983 */ /* 0x000ea80000100800 */
[----:B------:R-:W3:Y:S04]  /*61d0*/  LDL R2, [R1+0x68] ;  /* 0x0000680001027983 */ /* 0x000ee80000100800 */
[----:B------:R-:W3:Y:S01]  /*61e0*/  LDL R0, [R1+0x60] ;  /* 0x0000600001007983 */ /* 0x000ee20000100800 */
[----:B------:R-:W-:-:S02]  /*61f0*/  IMAD.MOV.U32 R135, RZ, RZ, R132 ;  /* 0x000000ffff877224 */ /* 0x000fc400078e0084 */
[----:B------:R-:W-:Y:S01]  /*6200*/  IMAD.MOV.U32 R134, RZ, RZ, R133 ;  /* 0x000000ffff867224 */ /* 0x000fe200078e0085 */
[----:B------:R-:W-:Y:S01]  /*6210*/  UMOV UR5, UR24 ;  /* 0x0000001800057c82 */ /* 0x000fe20008000000 */
[C---:B--2---:R-:W-:Y:S02]  /*6220*/  SHF.L.U64.HI R4, R3.reuse, 0x1, R4 ;  /* 0x0000000103047819 */ /* 0x044fe40000010204 */
[----:B------:R-:W-:-:S03]  /*6230*/  SHF.L.U32 R3, R3, 0x1, RZ ;  /* 0x0000000103037819 */ /* 0x000fc600000006ff */
[----:B------:R1:W-:Y:S01]  /*6240*/  STL [R1+0x1c], R4 ;  /* 0x00001c0401007387 */ /* 0x0003e20000100800 */
[C---:B---3--:R-:W-:Y:S01]  /*6250*/  SHF.L.U64.HI R2, R0.reuse, 0x1, R2 ;  /* 0x0000000100027819 */ /* 0x048fe20000010202 */
[----:B------:R-:W-:Y:S02]  /*6260*/  IMAD.SHL.U32 R0, R0, 0x2, RZ ;  /* 0x0000000200007824 */ /* 0x000fe400078e00ff */
[----:B------:R1:W-:Y:S04]  /*6270*/  STL [R1+0x64], R3 ;  /* 0x0000640301007387 */ /* 0x0003e80000100800 */
[----:B------:R1:W-:Y:S04]  /*6280*/  STL [R1+0x20], R2 ;  /* 0x0000200201007387 */ /* 0x0003e80000100800 */
[----:B------:R1:W-:Y:S02]  /*6290*/  STL [R1+0x2c], R0 ;  /* 0x00002c0001007387 */ /* 0x0003e40000100800 */
.L_x_418:
[----:B-1----:R-:W2:Y:S01]  /*62a0*/  LDL R2, [R1+0x4] ;  /* 0x0000040001027983 */ /* 0x002ea20000100800 */
[----:B------:R-:W-:Y:S04]  /*62b0*/  DEPBAR.LE SB0, 0x0 ;  /* 0x000080000000791a */ /* 0x000fe80000000000 */
[----:B------:R-:W3:Y:S01]  /*62c0*/  LDL R0, [R1] ;  /* 0x0000000001007983 */ /* 0x000ee20000100800 */
[----:B------:R-:W-:Y:S03]  /*62d0*/  UISETP.GT.AND UP0, UPT, UR8, UR5, UPT ;  /* 0x000000050800728c */ /* 0x000fe6000bf04270 */
[----:B------:R-:W-:Y:S03]  /*62e0*/  BAR.SYNC.DEFER_BLOCKING 0x0 ;  /* 0x0000000000007b1d */ /* 0x000fe60000010000 */
[----:B------:R-:W-:Y:S03]  /*62f0*/  PLOP3.LUT P0, PT, PT, PT, UP0, 0x80, 0x0 ;  /* 0x000000000000781c */ /* 0x000fe60003f0f008 */
[----:B------:R1:W4:Y:S04]  /*6300*/  LDSM.16.M88.4 R8, [R236+0x10100] ;  /* 0x01010000ec08783b */ /* 0x0003280000000200 */
[----:B------:R1:W1:Y:S04]  /*6310*/  LDSM.16.M88.4 R16, [R236+0x10900] ;  /* 0x01090000ec10783b */ /* 0x0002680000000200 */
[----:B------:R1:W1:Y:S04]  /*6320*/  LDSM.16.M88.4 R24, [R236+0x11100] ;  /* 0x01110000ec18783b */ /* 0x0002680000000200 */
[----:B------:R1:W1:Y:S04]  /*6330*/  LDSM.16.M88.4 R168, [R243] ;  /* 0x00000000f3a8783b */ /* 0x0002680000000200 */
[----:B--2---:R2:W1:Y:S04]  /*6340*/  LDSM.16.M88.4 R172, [R2] ;  /* 0x0000000002ac783b */ /* 0x0044680000000200 */
[----:B---3--:R2:W3:Y:S01]  /*6350*/  LDSM.16.M88.4 R176, [R0] ;  /* 0x0000000000b0783b */ /* 0x0084e20000000200 */
[----:B------:R-:W-:-:S05]  /*6360*/  @P0 BRA `(.L_x_406) ;  /* 0x000004b000000947 */ /* 0x000fca0003800000 */
[----:B----4-:R-:W4:Y:S01]  /*6370*/  LDL R4, [R1+0x28] ;  /* 0x0000280001047983 */ /* 0x010f220000100800 */
[----:B------:R-:W-:Y:S03]  /*6380*/  BSSY B0, `(.L_x_406) ;  /* 0x0000049000007945 */ /* 0x000fe60003800000 */
[----:B--2---:R-:W2:Y:S04]  /*6390*/  LDL R6, [R1+0x24] ;  /* 0x0000240001067983 */ /* 0x004ea80000100800 */
[----:B---3--:R-:W3:Y:S04]  /*63a0*/  LDL R23, [R1+0x30] ;  /* 0x0000300001177983 */ /* 0x008ee80000100800 */
[----:B------:R-:W2:Y:S04]  /*63b0*/  LDL R5, [R1+0x64] ;  /* 0x0000640001057983 */ /* 0x000ea80000100800 */
[----:B------:R-:W2:Y:S04]  /*63c0*/  LDL R22, [R1+0x1c] ;  /* 0x00001c0001167983 */ /* 0x000ea80000100800 */
[----:B------:R-:W2:Y:S04]  /*63d0*/  LDL R15, [R1+0x8] ;  /* 0x00000800010f7983 */ /* 0x000ea80000100800 */
[----:B------:R-:W2:Y:S04]  /*63e0*/  LDL R20, [R1+0x2c] ;  /* 0x00002c0001147983 */ /* 0x000ea80000100800 */
[----:B------:R-:W2:Y:S04]  /*63f0*/  LDL R7, [R1+0x20] ;  /* 0x0000200001077983 */ /* 0x000ea80000100800 */
[----:B------:R-:W2:Y:S04]  /*6400*/  LDL R12, [R1+0x38] ;  /* 0x00003800010c7983 */ /* 0x000ea80000100800 */
[----:B------:R-:W2:Y:S04]  /*6410*/  LDL R13, [R1+0x54] ;  /* 0x00005400010d7983 */ /* 0x000ea80000100800 */
[----:B------:R-:W2:Y:S04]  /*6420*/  LDL R14, [R1+0x34] ;  /* 0x00003400010e7983 */ /* 0x000ea80000100800 */
[----:B------:R-:W2:Y:S01]  /*6430*/  LDL R21, [R1+0x50] ;  /* 0x0000500001157983 */ /* 0x000ea20000100800 */
[----:B----4-:R-:W-:Y:S01]  /*6440*/  IMAD.WIDE.U32 R2, R4, c[0x0][0x208], RZ ;  /* 0x0000820004027a25 */ /* 0x010fe200078e00ff */
[----:B------:R-:W-:Y:S05]  /*6450*/  SHF.R.S32.HI R0, RZ, 0x1f, R4 ;  /* 0x0000001fff007819 */ /* 0x000fea0000011404 */
[----:B------:R-:W-:Y:S01]  /*6460*/  IMAD R0, R0, c[0x0][0x208], RZ ;  /* 0x0000820000007a24 */ /* 0x000fe200078e02ff */
[----:B---3--:R-:W-:Y:S03]  /*6470*/  ISETP.GE.AND P1, PT, R23, c[0x0][0x1d4], PT ;  /* 0x0000750017007a0c */ /* 0x008fe60003f26270 */
[----:B------:R-:W-:Y:S01]  /*6480*/  IMAD R0, R4, c[0x0][0x20c], R0 ;  /* 0x0000830004007a24 */ /* 0x000fe200078e0200 */
[----:B--2---:R-:W-:Y:S03]  /*6490*/  SHF.R.S32.HI R4, RZ, 0x1f, R6 ;  /* 0x0000001fff047819 */ /* 0x004fe60000011406 */
[----:B------:R-:W-:Y:S02]  /*64a0*/  IMAD.IADD R3, R3, 0x1, R0 ;  /* 0x0000000103037824 */ /* 0x000fe400078e0200 */
[----:B------:R-:W-:Y:S02]  /*64b0*/  IMAD R4, R4, c[0x0][0x218], RZ ;  /* 0x0000860004047a24 */ /* 0x000fe400078e02ff */
[C---:B------:R-:W-:Y:S04]  /*64c0*/  IMAD.WIDE.U32 R2, R6.reuse, c[0x0][0x218], R2 ;  /* 0x0000860006027a25 */ /* 0x040fe800078e0002 */
[----:B------:R-:W-:Y:S01]  /*64d0*/  IMAD R4, R6, c[0x0][0x21c], R4 ;  /* 0x0000870006047a24 */ /* 0x000fe200078e0204 */
[----:B------:R-:W-:Y:S04]  /*64e0*/  IADD3 R0, P0, R2, UR14, RZ ;  /* 0x0000000e02007c10 */ /* 0x000fe8000ff1e0ff */
[----:B------:R-:W-:Y:S02]  /*64f0*/  IADD3.X R3, R3, UR16, R4, P0, !PT ;  /* 0x0000001003037c10 */ /* 0x000fe400087fe404 */
[C---:B------:R-:W-:Y:S04]  /*6500*/  LEA R6, P0, R0.reuse, c[0x0][0x1f8], 0x1 ;  /* 0x00007e0000067a11 */ /* 0x040fe800078008ff */
[----:B------:R-:W-:Y:S02]  /*6510*/  LEA.HI.X R3, R0, c[0x0][0x1fc], R3, 0x1, P0 ;  /* 0x00007f0000037a11 */ /* 0x000fe400000f0c03 */
[----:B------:R-:W2:Y:S01]  /*6520*/  SHFL.IDX PT, R0, R6, RZ, 0x181f ;  /* 0x00181fff06007589 */ /* 0x000ea200000e0000 */
[----:B------:R-:W-:Y:S03]  /*6530*/  SHF.L.U64.HI R13, R12, 0x1, R13 ;  /* 0x000000010c0d7819 */ /* 0x000fe6000001020d */
[----:B------:R-:W3:Y:S01]  /*6540*/  SHFL.IDX PT, R2, R3, RZ, 0x181f ;  /* 0x00181fff03027589 */ /* 0x000ee200000e0000 */
[----:B--2---:R-:W-:Y:S05]  /*6550*/  IADD3 R4, P0, R0, R5, RZ ;  /* 0x0000000500047210 */ /* 0x004fea0007f1e0ff */
[----:B---3--:R-:W-:Y:S05]  /*6560*/  IMAD.X R5, R2, 0x1, R22, P0 ;  /* 0x0000000102057824 */ /* 0x008fea00000e0616 */
[----:B------:R-:W-:Y:S01]  /*6570*/  @!PT LDS RZ, [RZ] ;  /* 0x00000000fffff984 */ /* 0x000fe20000000800 */
[----:B------:R2:W-:Y:S02]  /*6580*/  LDGSTS.E.BYPASS.LTC128B.128 [R15+0x100], [R4.64], !P1 ;  /* 0x00100000040f7fae */ /* 0x0005e4000c901d56 */
[----:B--2---:R-:W-:Y:S02]  /*6590*/  IADD3 R4, P0, R0, R20, RZ ;  /* 0x0000001400047210 */ /* 0x004fe40007f1e0ff */
[----:B------:R-:W2:Y:S03]  /*65a0*/  S2R R20, SR_TID.X ;  /* 0x0000000000147919 */ /* 0x000ea60000002100 */
[----:B------:R-:W-:Y:S02]  /*65b0*/  IMAD.X R5, R2, 0x1, R7, P0 ;  /* 0x0000000102057824 */ /* 0x000fe400000e0607 */
[----:B------:R-:W-:Y:S02]  /*65c0*/  IMAD.SHL.U32 R7, R12, 0x2, RZ ;  /* 0x000000020c077824 */ /* 0x000fe400078e00ff */
[C---:B------:R-:W-:Y:S01]  /*65d0*/  IMAD.SHL.U32 R12, R14.reuse, 0x2, RZ ;  /* 0x000000020e0c7824 */ /* 0x040fe200078e00ff */
[----:B------:R3:W-:Y:S01]  /*65e0*/  LDGSTS.E.BYPASS.LTC128B.128 [R15+0x1900], [R4.64], !P6 ;  /* 0x01900000040f7fae */ /* 0x0007e2000f101d56 */
[----:B------:R-:W-:Y:S02]  /*65f0*/  SHF.L.U64.HI R14, R14, 0x1, R21 ;  /* 0x000000010e0e7819 */ /* 0x000fe40000010215 */
[----:B--2---:R-:W-:Y:S02]  /*6600*/  ISETP.GT.AND P1, PT, R20, 0x7f, PT ;  /* 0x0000007f1400780c */ /* 0x004fe40003f24270 */
[----:B---3--:R-:W-:Y:S05]  /*6610*/  IADD3 R4, P0, R0, R7, RZ ;  /* 0x0000000700047210 */ /* 0x008fea0007f1e0ff */
[----:B------:R-:W-:Y:S05]  /*6620*/  IMAD.X R5, R2, 0x1, R13, P0 ;  /* 0x0000000102057824 */ /* 0x000fea00000e060d */
[----:B------:R2:W-:Y:S02]  /*6630*/  LDGSTS.E.BYPASS.LTC128B.128 [R15+0x3100], [R4.64], !P5 ;  /* 0x03100000040f7fae */ /* 0x0005e4000e901d56 */
[----:B--2---:R-:W-:Y:S05]  /*6640*/  IADD3 R4, P0, R0, R12, RZ ;  /* 0x0000000c00047210 */ /* 0x004fea0007f1e0ff */
[----:B------:R-:W-:Y:S05]  /*6650*/  IMAD.X R5, R2, 0x1, R14, P0 ;  /* 0x0000000102057824 */ /* 0x000fea00000e060e */
[----:B------:R2:W-:Y:S01]  /*6660*/  LDGSTS.E.BYPASS.LTC128B.128 [R15+0x4900], [R4.64], !P4 ;  /* 0x04900000040f7fae */ /* 0x0005e2000e101d56 */
[----:B------:R-:W-:-:S05]  /*6670*/  @P1 BRA `(.L_x_407) ;  /* 0x0000019000001947 */ /* 0x000fca0003800000 */
[----:B------:R-:W-:-:S05]  /*6680*/  BRA.DIV ~URZ, `(.L_x_408) ;  /* 0x0000d3c27f007947 */ /* 0x000fca000b800000 */
[----:B--2---:R2:W3:Y:S04]  /*6690*/  SHFL.IDX PT, R4, R3, 0x1, 0x181f ;  /* 0x00381f0003047f89 */ /* 0x0044e800000e0000 */
[----:B------:R2:W4:Y:S02]  /*66a0*/  SHFL.IDX PT, R0, R6, 0x1, 0x181f ;  /* 0x00381f0006007f89 */ /* 0x00052400000e0000 */
.L_x_446:
[----:B--2---:R-:W2:Y:S04]  /*66b0*/  LDL R3, [R1+0x30] ;  /* 0x0000300001037983 */ /* 0x004ea80000100800 */
[----:B----4-:R-:W4:Y:S04]  /*66c0*/  LDL R2, [R1+0x64] ;  /* 0x0000640001027983 */ /* 0x010f280000100800 */
[----:B---3--:R-:W3:Y:S04]  /*66d0*/  LDL R20, [R1+0x1c] ;  /* 0x00001c0001147983 */ /* 0x008ee80000100800 */
[----:B------:R-:W3:Y:S04]  /*66e0*/  LDL R5, [R1+0x8] ;  /* 0x0000080001057983 */ /* 0x000ee80000100800 */
[----:B------:R-:W3:Y:S04]  /*66f0*/  LDL R15, [R1+0x2c] ;  /* 0x00002c00010f7983 */ /* 0x000ee80000100800 */
[----:B------:R-:W3:Y:S01]  /*6700*/  LDL R6, [R1+0x20] ;  /* 0x0000200001067983 */ /* 0x000ee20000100800 */
[----:B--2---:R-:W-:Y:S02]  /*6710*/  ISETP.GE.AND P1, PT, R3, c[0x0][0x1d4], PT ;  /* 0x0000750003007a0c */ /* 0x004fe40003f26270 */
[----:B----4-:R-:W-:Y:S05]  /*6720*/  IADD3 R2, P0, R0, R2, RZ ;  /* 0x0000000200027210 */ /* 0x010fea0007f1e0ff */
[----:B---3--:R-:W-:Y:S06]  /*6730*/  IMAD.X R3, R4, 0x1, R20, P0 ;  /* 0x0000000104037824 */ /* 0x008fec00000e0614 */
[----:B------:R-:W-:Y:S01]  /*6740*/  @!PT LDS RZ, [RZ] ;  /* 0x00000000fffff984 */ /* 0x000fe20000000800 */
[----:B------:R-:W-:Y:S01]  /*6750*/  @!PT LDS RZ, [RZ] ;  /* 0x00000000fffff984 */ /* 0x000fe20000000800 */
[----:B------:R-:W-:Y:S01]  /*6760*/  @!PT LDS RZ, [RZ] ;  /* 0x00000000fffff984 */ /* 0x000fe20000000800 */
[----:B------:R2:W-:Y:S02]  /*6770*/  LDGSTS.E.BYPASS.LTC128B.128 [R5+0x1100], [R2.64], !P1 ;  /* 0x0110000002057fae */ /* 0x0005e4000c901d56 */
[----:B--2---:R-:W-:Y:S05]  /*6780*/  IADD3 R2, P0, R0, R15, RZ ;  /* 0x0000000f00027210 */ /* 0x004fea0007f1e0ff */
[----:B------:R-:W-:Y:S01]  /*6790*/  IMAD.X R3, R4, 0x1, R6, P0 ;  /* 0x0000000104037824 */ /* 0x000fe200000e0606 */
[----:B------:R-:W-:Y:S04]  /*67a0*/  IADD3 R6, P0, R0, R7, RZ ;  /* 0x0000000700067210 */ /* 0x000fe80007f1e0ff */
[----:B------:R2:W-:Y:S01]  /*67b0*/  LDGSTS.E.BYPASS.LTC128B.128 [R5+0x2900], [R2.64], !P6 ;  /* 0x0290000002057fae */ /* 0x0005e2000f101d56 */
[----:B------:R-:W-:Y:S05]  /*67c0*/  IMAD.X R7, R4, 0x1, R13, P0 ;  /* 0x0000000104077824 */ /* 0x000fea00000e060d */
[----:B------:R3:W-:Y:S01]  /*67d0*/  LDGSTS.E.BYPASS.LTC128B.128 [R5+0x4100], [R6.64], !P5 ;  /* 0x0410000006057fae */ /* 0x0007e2000e901d56 */
[----:B--2---:R-:W-:Y:S05]  /*67e0*/  IADD3 R2, P0, R0, R12, RZ ;  /* 0x0000000c00027210 */ /* 0x004fea0007f1e0ff */
[----:B------:R-:W-:Y:S05]  /*67f0*/  IMAD.X R3, R4, 0x1, R14, P0 ;  /* 0x0000000104037824 */ /* 0x000fea00000e060e */
[----:B------:R3:W-:Y:S03]  /*6800*/  LDGSTS.E.BYPASS.LTC128B.128 [R5+0x5900], [R2.64], !P4 ;  /* 0x0590000002057fae */ /* 0x0007e6000e101d56 */
.L_x_407:
[----:B------:R-:W-:Y:S05]  /*6810*/  BSYNC B0 ;  /* 0x0000000000007941 */ /* 0x000fea0003800000 */
.L_x_406:
[----:B----4-:R-:W0:Y:S01]  /*6820*/  LDGDEPBAR ;  /* 0x00000000000079af */ /* 0x010e220000000000 */
[----:B------:R-:W-:Y:S01]  /*6830*/  WARPSYNC 0xffffffff ;  /* 0xffffffff00007948 */ /* 0x000fe20003800000 */
[C---:B--23-5:R-:W-:Y:S01]  /*6840*/  HMMA.16816.F32.BF16 R4, R160.reuse, R8, RZ ;  /* 0x00000008a004723c */ /* 0x06cfe200000418ff */
[----:B------:R-:W-:Y:S06]  /*6850*/  UISETP.GT.AND UP0, UPT, UR5, UR8, UPT ;  /* 0x000000080500728c */ /* 0x000fec000bf04270 */
[----:B------:R-:W-:Y:S01]  /*6860*/  PLOP3.LUT P0, PT, PT, PT, UP0, 0x40, 0x0 ;  /* 0x000000000000781c */ /* 0x000fe20003f0e808 */
[C---:B------:R-:W-:Y:S08]  /*6870*/  HMMA.16816.F32.BF16 R8, R160.reuse, R10, RZ ;  /* 0x0000000aa008723c */ /* 0x040ff000000418ff */
[C---:B-1----:R-:W-:Y:S08]  /*6880*/  HMMA.16816.F32.BF16 R12, R160.reuse, R16, RZ ;  /* 0x00000010a00c723c */ /* 0x042ff000000418ff */
[C---:B------:R-:W-:Y:S08]  /*6890*/  HMMA.16816.F32.BF16 R16, R160.reuse, R18, RZ ;  /* 0x00000012a010723c */ /* 0x040ff000000418ff */
[C---:B------:R-:W-:Y:S08]  /*68a0*/  HMMA.16816.F32.BF16 R20, R160.reuse, R24, RZ ;  /* 0x00000018a014723c */ /* 0x040ff000000418ff */
        /* <DEDUP_REMOVED lines=35> */
[----:B------:R-:W1:Y:S07]  /*6ae0*/  LDSM.16.M88.4 R168, [R251] ;  /* 0x00000000fba8783b */ /* 0x000e6e0000000200 */
[C---:B--2---:R-:W-:Y:S08]  /*6af0*/  HMMA.16816.F32.BF16 R4, R192.reuse, R172, R4 ;  /* 0x000000acc004723c */ /* 0x044ff00000041804 */
[C---:B------:R-:W-:Y:S01]  /*6b00*/  HMMA.16816.F32.BF16 R8, R192.reuse, R174, R8 ;  /* 0x000000aec008723c */ /* 0x040fe20000041808 */
[----:B------:R-:W2:Y:S07]  /*6b10*/  LDSM.16.M88.4 R172, [R250] ;  /* 0x00000000faac783b */ /* 0x000eae0000000200 */
        /* <DEDUP_REMOVED lines=89> */
[----:B------:R-:W2:Y:S01]  /*70b0*/  LDSM.16.M88.4 R172, [R239+0x5800] ;  /* 0x00580000efac783b */ /* 0x000ea20000000200 */
[----:B------:R-:W-:Y:S06]  /*70c0*/  DEPBAR.LE SB0, 0x0 ;  /* 0x000080000000791a */ /* 0x000fec0000000000 */
[----:B------:R-:W-:Y:S01]  /*70d0*/  BAR.SYNC.DEFER_BLOCKING 0x0 ;  /* 0x0000000000007b1d */ /* 0x000fe20000010000 */
[C---:B-1----:R-:W-:Y:S08]  /*70e0*/  HMMA.16816.F32.BF16 R12, R232.reuse, R168, R12 ;  /* 0x000000a8e80c723c */ /* 0x042ff0000004180c */
[C---:B------:R-:W-:Y:S08]  /*70f0*/  HMMA.16816.F32.BF16 R16, R232.reuse, R170, R16 ;  /* 0x000000aae810723c */ /* 0x040ff00000041810 */
[C---:B--2---:R-:W-:Y:S08]  /*7100*/  HMMA.16816.F32.BF16 R20, R232.reuse, R172, R20 ;  /* 0x000000ace814723c */ /* 0x044ff00000041814 */
[----:B------:R-:W-:Y:S01]  /*7110*/  HMMA.16816.F32.BF16 R24, R232, R174, R24 ;  /* 0x000000aee818723c */ /* 0x000fe20000041818 */
[----:B------:R-:W-:-:S07]  /*7120*/  @P0 BRA `(.L_x_409) ;  /* 0x0000053000000947 */ /* 0x000fce0003800000 */
[----:B------:R-:W2:Y:S01]  /*7130*/  LDL R0, [R1+0x48] ;  /* 0x0000480001007983 */ /* 0x000ea20000100800 */
[----:B------:R-:W-:Y:S01]  /*7140*/  IMAD.MOV.U32 R2, RZ, RZ, c[0x0][0x2b8] ;  /* 0x0000ae00ff027624 */ /* 0x000fe200078e00ff */
[----:B------:R-:W-:Y:S01]  /*7150*/  UIMAD UR24, UR5, 0x30, UR10 ;  /* 0x00000030051878a4 */ /* 0x000fe2000f8e020a */
[----:B------:R-:W-:Y:S01]  /*7160*/  IMAD.MOV.U32 R168, RZ, RZ, RZ ;  /* 0x000000ffffa87224 */ /* 0x000fe200078e00ff */
[----:B------:R1:W-:Y:S02]  /*7170*/  STL [R1+0x70], R4 ;  /* 0x0000700401007387 */ /* 0x0003e40000100800 */
[----:B------:R-:W-:Y:S02]  /*7180*/  ISETP.NE.AND P1, PT, R2, 0x1, PT ;  /* 0x000000010200780c */ /* 0x000fe40003f25270 */
[----:B------:R-:W3:Y:S01]  /*7190*/  LDL R169, [R1+0x30] ;  /* 0x0000300001a97983 */ /* 0x000ee20000100800 */
[----:B------:R-:W-:Y:S03]  /*71a0*/  IMAD.U32 R2, RZ, RZ, UR24 ;  /* 0x00000018ff027e24 */ /* 0x000fe6000f8e00ff */
[----:B------:R-:W4:Y:S04]  /*71b0*/  LDL R178, [R1+0x1c] ;  /* 0x00001c0001b27983 */ /* 0x000f280000100800 */
[----:B------:R-:W4:Y:S04]  /*71c0*/  LDL R177, [R1+0x8] ;  /* 0x0000080001b17983 */ /* 0x000f280000100800 */
[----:B------:R-:W4:Y:S04]  /*71d0*/  LDL R179, [R1+0x2c] ;  /* 0x00002c0001b37983 */ /* 0x000f280000100800 */
[----:B------:R-:W4:Y:S04]  /*71e0*/  LDL R176, [R1+0x20] ;  /* 0x0000200001b07983 */ /* 0x000f280000100800 */
[----:B-1----:R-:W4:Y:S01]  /*71f0*/  LDL R4, [R1+0x64] ;  /* 0x0000640001047983 */ /* 0x002f220000100800 */
[----:B--2---:R-:W-:Y:S05]  /*7200*/  IADD3 R2, R2, -0x30, R0 ;  /* 0xffffffd002027810 */ /* 0x004fea0007ffe000 */
[----:B------:R-:W-:Y:S01]  /*7210*/  @P1 IMAD.HI.U32 R3, R2, c[0x0][0x2bc], RZ ;  /* 0x0000af0002031a27 */ /* 0x000fe200078e00ff */
[----:B---3--:R-:W-:Y:S03]  /*7220*/  ISETP.GE.AND P2, PT, R169, c[0x0][0x1d4], PT ;  /* 0x00007500a9007a0c */ /* 0x008fe60003f46270 */
[----:B------:R-:W-:Y:S01]  /*7230*/  IMAD.MOV.U32 R0, RZ, RZ, R2 ;  /* 0x000000ffff007224 */ /* 0x000fe200078e0002 */
[----:B------:R-:W-:Y:S04]  /*7240*/  @P1 SHF.R.U32.HI R0, RZ, c[0x0][0x2c0], R3 ;  /* 0x0000b000ff001a19 */ /* 0x000fe80000011603 */
[C---:B------:R-:W-:Y:S04]  /*7250*/  @!P3 IADD3 R3, P0, R0.reuse, UR20, RZ ;  /* 0x000000140003bc10 */ /* 0x040fe8000ff1e0ff */
[----:B------:R-:W-:Y:S01]  /*7260*/  @!P3 LEA.HI.X.SX32 R133, R0, UR7, 0x1, P0 ;  /* 0x000000070085bc11 */ /* 0x000fe200080f0eff */
[----:B------:R-:W-:Y:S01]  /*7270*/  IMAD.MOV R0, RZ, RZ, -R0 ;  /* 0x000000ffff007224 */ /* 0x000fe200078e0a00 */
[C---:B------:R-:W-:Y:S03]  /*7280*/  @!P3 LEA R132, P0, R3.reuse, c[0x0][0x2a0], 0x2 ;  /* 0x0000a8000384ba11 */ /* 0x040fe600078010ff */
[----:B------:R-:W-:Y:S01]  /*7290*/  IMAD R170, R0, c[0x0][0x2b8], R2 ;  /* 0x0000ae0000aa7a24 */ /* 0x000fe200078e0202 */
[----:B------:R-:W-:Y:S03]  /*72a0*/  @!P3 LEA.HI.X R133, R3, c[0x0][0x2a4], R133, 0x2, P0 ;  /* 0x0000a9000385ba11 */ /* 0x000fe600000f1485 */
[----:B------:R-:W-:Y:S01]  /*72b0*/  IMAD.WIDE.U32 R2, R170, c[0x0][0x1e0], RZ ;  /* 0x00007800aa027a25 */ /* 0x000fe200078e00ff */
[----:B------:R1:W-:Y:S01]  /*72c0*/  STL [R1+0x28], R170 ;  /* 0x000028aa01007387 */ /* 0x0003e20000100800 */
[----:B------:R-:W-:Y:S03]  /*72d0*/  SHF.R.S32.HI R0, RZ, 0x1f, R170 ;  /* 0x0000001fff007819 */ /* 0x000fe600000114aa */
[----:B------:R2:W3:Y:S02]  /*72e0*/  @!P3 LDG.E R168, [R132.64] ;  /* 0x0000001684a8b981 */ /* 0x0004e4000c1e1900 */
[----:B------:R-:W-:Y:S04]  /*72f0*/  IMAD R0, R0, c[0x0][0x1e0], RZ ;  /* 0x0000780000007a24 */ /* 0x000fe800078e02ff */
[----:B------:R-:W-:Y:S04]  /*7300*/  IMAD R0, R170, c[0x0][0x1e4], R0 ;  /* 0x00007900aa007a24 */ /* 0x000fe800078e0200 */
[----:B------:R-:W-:Y:S01]  /*7310*/  IMAD.IADD R3, R3, 0x1, R0 ;  /* 0x0000000103037824 */ /* 0x000fe200078e0200 */
[----:B--2---:R-:W2:Y:S04]  /*7320*/  S2R R133, SR_TID.X ;  /* 0x0000000000857919 */ /* 0x004ea80000002100 */
[----:B---3--:R2:W-:Y:S01]  /*7330*/  STL [R1+0x24], R168 ;  /* 0x000024a801007387 */ /* 0x0085e20000100800 */
[----:B-1----:R-:W-:Y:S01]  /*7340*/  SHF.R.S32.HI R170, RZ, 0x1f, R168 ;  /* 0x0000001fffaa7819 */ /* 0x002fe200000114a8 */
[----:B------:R-:W-:Y:S02]  /*7350*/  IMAD.WIDE.U32 R2, R168, c[0x0][0x1f0], R2 ;  /* 0x00007c00a8027a25 */ /* 0x000fe400078e0002 */
[----:B------:R-:W3:Y:S02]  /*7360*/  LDL R174, [R1+0x38] ;  /* 0x0000380001ae7983 */ /* 0x000ee40000100800 */
[----:B------:R-:W-:Y:S01]  /*7370*/  IMAD R170, R170, c[0x0][0x1f0], RZ ;  /* 0x00007c00aaaa7a24 */ /* 0x000fe200078e02ff */
[----:B------:R-:W-:Y:S01]  /*7380*/  IADD3 R0, P0, R2, UR18, RZ ;  /* 0x0000001202007c10 */ /* 0x000fe2000ff1e0ff */
[----:B------:R-:W3:Y:S02]  /*7390*/  LDL R175, [R1+0x54] ;  /* 0x0000540001af7983 */ /* 0x000ee40000100800 */
[----:B------:R-:W-:Y:S02]  /*73a0*/  IMAD R170, R168, c[0x0][0x1f4], R170 ;  /* 0x00007d00a8aa7a24 */ /* 0x000fe400078e02aa */
[----:B------:R-:W3:Y:S03]  /*73b0*/  LDL R172, [R1+0x34] ;  /* 0x0000340001ac7983 */ /* 0x000ee60000100800 */
[----:B------:R-:W-:Y:S01]  /*73c0*/  IADD3.X R170, R3, UR6, R170, P0, !PT ;  /* 0x0000000603aa7c10 */ /* 0x000fe200087fe4aa */
[----:B------:R-:W3:Y:S01]  /*73d0*/  LDL R173, [R1+0x50] ;  /* 0x0000500001ad7983 */ /* 0x000ee20000100800 */
[C---:B------:R-:W-:Y:S04]  /*73e0*/  LEA R171, P0, R0.reuse, c[0x0][0x1c8], 0x1 ;  /* 0x0000720000ab7a11 */ /* 0x040fe800078008ff */
[----:B------:R-:W-:Y:S02]  /*73f0*/  LEA.HI.X R170, R0, c[0x0][0x1cc], R170, 0x1, P0 ;  /* 0x0000730000aa7a11 */ /* 0x000fe400000f0caa */
[----:B------:R-:W4:Y:S01]  /*7400*/  SHFL.IDX PT, R0, R171, RZ, 0x181f ;  /* 0x00181fffab007589 */ /* 0x000f2200000e0000 */
[----:B--2---:R-:W-:Y:S03]  /*7410*/  SHF.R.S32.HI R168, RZ, 0x1f, R133 ;  /* 0x0000001fffa87819 */ /* 0x004fe60000011485 */
[----:B------:R-:W1:Y:S01]  /*7420*/  SHFL.IDX PT, R2, R170, RZ, 0x181f ;  /* 0x00181fffaa027589 */ /* 0x000e6200000e0000 */
[----:B------:R-:W-:Y:S04]  /*7430*/  LEA.HI R168, R168, R133, RZ, 0x3 ;  /* 0x00000085a8a87211 */ /* 0x000fe800078f18ff */
[----:B------:R-:W-:Y:S04]  /*7440*/  SHF.R.S32.HI R168, RZ, 0x3, R168 ;  /* 0x00000003ffa87819 */ /* 0x000fe800000114a8 */
[----:B------:R-:W-:Y:S04]  /*7450*/  IADD3 R3, -R168, 0x30, RZ ;  /* 0x00000030a8037810 */ /* 0x000fe80007ffe1ff */
[C---:B------:R-:W-:Y:S11]  /*7460*/  ISETP.GE.AND P0, PT, R3.reuse, 0x1, PT ;  /* 0x000000010300780c */ /* 0x040ff60003f06270 */
[----:B------:R-:W-:Y:S02]  /*7470*/  @!UPT UIADD3 URZ, URZ, URZ, URZ ;  /* 0x0000003f3f3ff290 */ /* 0x000fe4000fffe03f */
[----:B----4-:R-:W-:Y:S05]  /*7480*/  @P0 IADD3 R132, P1, R0, R4, RZ ;  /* 0x0000000400840210 */ /* 0x010fea0007f3e0ff */
[----:B-1----:R-:W-:Y:S01]  /*7490*/  @P0 IMAD.X R133, R2, 0x1, R178, P1 ;  /* 0x0000000102850824 */ /* 0x002fe200008e06b2 */
[-C--:B------:R-:W-:Y:S04]  /*74a0*/  @P0 IADD3 R168, P1, R0, R179.reuse, RZ ;  /* 0x000000b300a80210 */ /* 0x080fe80007f3e0ff */
[----:B------:R-:W-:Y:S01]  /*74b0*/  @!PT LDS RZ, [RZ] ;  /* 0x00000000fffff984 */ /* 0x000fe20000000800 */
[----:B------:R3:W-:Y:S01]  /*74c0*/  @P0 LDGSTS.E.BYPASS.LTC128B.128 [R177+0x10100], [R132.64], !P2 ;  /* 0x1010000084b10fae */ /* 0x0007e2000d101d56 */
[----:B------:R-:W-:Y:S05]  /*74d0*/  @P0 IMAD.X R169, R2, 0x1, R176, P1 ;  /* 0x0000000102a90824 */ /* 0x000fea00008e06b0 */
[----:B------:R1:W-:Y:S01]  /*74e0*/  @P0 LDGSTS.E.BYPASS.LTC128B.128 [R177+0x11900], [R168.64], !P6 ;  /* 0x11900000a8b10fae */ /* 0x0003e2000f101d56 */
[C---:B---3--:R-:W-:Y:S04]  /*74f0*/  @P0 LEA R132, P1, R174.reuse, R0, 0x1 ;  /* 0x00000000ae840211 */ /* 0x048fe800078208ff */
[----:B------:R-:W-:Y:S05]  /*7500*/  @P0 LEA.HI.X R133, R174, R2, R175, 0x1, P1 ;  /* 0x00000002ae850211 */ /* 0x000fea00008f0caf */
[----:B------:R2:W-:Y:S02]  /*7510*/  @P0 LDGSTS.E.BYPASS.LTC128B.128 [R177+0x13100], [R132.64], !P5 ;  /* 0x1310000084b10fae */ /* 0x0005e4000e901d56 */
[C---:B--2---:R-:W-:Y:S02]  /*7520*/  @P0 LEA R132, P1, R172.reuse, R0, 0x1 ;  /* 0x00000000ac840211 */ /* 0x044fe400078208ff */
[----:B------:R-:W2:Y:S02]  /*7530*/  SHFL.IDX PT, R0, R171, 0x1, 0x181f ;  /* 0x00381f00ab007f89 */ /* 0x000ea400000e0000 */
[----:B------:R-:W-:Y:S02]  /*7540*/  @P0 LEA.HI.X R133, R172, R2, R173, 0x1, P1 ;  /* 0x00000002ac850211 */ /* 0x000fe400008f0cad */
[----:B------:R-:W3:Y:S04]  /*7550*/  SHFL.IDX PT, R2, R170, 0x1, 0x181f ;  /* 0x00381f00aa027f89 */ /* 0x000ee800000e0000 */
[----:B------:R2:W-:Y:S01]  /*7560*/  @P0 LDGSTS.E.BYPASS.LTC128B.128 [R177+0x14900], [R132.64], !P4 ;  /* 0x1490000084b10fae */ /* 0x0005e2000e101d56 */
[----:B------:R-:W-:Y:S11]  /*7570*/  ISETP.GE.AND P0, PT, R3, 0x21, PT ;  /* 0x000000210300780c */ /* 0x000ff60003f06270 */
[----:B------:R-:W-:Y:S02]  /*7580*/  @!UPT UIADD3 URZ, URZ, URZ, URZ ;  /* 0x0000003f3f3ff290 */ /* 0x000fe4000fffe03f */
[----:B--2---:R-:W-:Y:S02]  /*7590*/  @P0 IADD3 R132, P1, R0, R4, RZ ;  /* 0x0000000400840210 */ /* 0x004fe40007f3e0ff */
[----:B------:R2:W5:Y:S03]  /*75a0*/  LDL.LU R4, [R1+0x70] ;  /* 0x0000700001047983 */ /* 0x0005660000300800 */
[----:B---3--:R-:W-:Y:S05]  /*75b0*/  @P0 IMAD.X R133, R2, 0x1, R178, P1 ;  /* 0x0000000102850824 */ /* 0x008fea00008e06b2 */
[----:B------:R3:W-:Y:S02]  /*75c0*/  @P0 LDGSTS.E.BYPASS.LTC128B.128 [R177+0x11100], [R132.64], !P2 ;  /* 0x1110000084b10fae */ /* 0x0007e4000d101d56 */
[----:B---3--:R-:W-:Y:S05]  /*75d0*/  @P0 IADD3 R132, P1, R0, R179, RZ ;  /* 0x000000b300840210 */ /* 0x008fea0007f3e0ff */
[----:B------:R-:W-:Y:S01]  /*75e0*/  @P0 IMAD.X R133, R2, 0x1, R176, P1 ;  /* 0x0000000102850824 */ /* 0x000fe200008e06b0 */
[C---:B-1----:R-:W-:Y:S04]  /*75f0*/  @P0 LEA R168, P1, R174.reuse, R0, 0x1 ;  /* 0x00000000aea80211 */ /* 0x042fe800078208ff */
[----:B------:R1:W-:Y:S01]  /*7600*/  @P0 LDGSTS.E.BYPASS.LTC128B.128 [R177+0x12900], [R132.64], !P6 ;  /* 0x1290000084b10fae */ /* 0x0003e2000f101d56 */
[----:B------:R-:W-:Y:S05]  /*7610*/  @P0 LEA.HI.X R169, R174, R2, R175, 0x1, P1 ;  /* 0x00000002aea90211 */ /* 0x000fea00008f0caf */
[----:B------:R2:W-:Y:S01]  /*7620*/  @P0 LDGSTS.E.BYPASS.LTC128B.128 [R177+0x14100], [R168.64], !P5 ;  /* 0x14100000a8b10fae */ /* 0x0005e2000e901d56 */
[C---:B-1----:R-:W-:Y:S04]  /*7630*/  @P0 LEA R132, P1, R172.reuse, R0, 0x1 ;  /* 0x00000000ac840211 */ /* 0x042fe800078208ff */
[----:B------:R-:W-:Y:S05]  /*7640*/  @P0 LEA.HI.X R133, R172, R2, R173, 0x1, P1 ;  /* 0x00000002ac850211 */ /* 0x000fea00008f0cad */
[----:B------:R2:W-:Y:S04]  /*7650*/  @P0 LDGSTS.E.BYPASS.LTC128B.128 [R177+0x15900], [R132.64], !P4 ;  /* 0x1590000084b10fae */ /* 0x0005e8000e101d56 */
.L_x_409:
[----:B------:R-:W3:Y:S01]  /*7660*/  LDL R2, [R1+0x5c] ;  /* 0x00005c0001027983 */ /* 0x000ee20000100800 */
[----:B------:R-:W-:Y:S02]  /*7670*/  UISETP.NE.AND UP1, UPT, UR13, URZ, UPT ;  /* 0x0000003f0d00728c */ /* 0x000fe4000bf25270 */
[----:B------:R-:W-:Y:S01]  /*7680*/  UIMAD UR24, UR5, -0x30, URZ ;  /* 0xffffffd0051878a4 */ /* 0x000fe2000f8e023f */
[----:B------:R-:W4:Y:S01]  /*7690*/  LDL R170, [R1+0x58] ;  /* 0x0000580001aa7983 */ /* 0x000f220000100800 */
[----:B------:R-:W-:Y:S02]  /*76a0*/  UISETP.NE.AND UP0, UPT, UR12, URZ, UPT ;  /* 0x0000003f0c00728c */ /* 0x000fe4000bf05270 */
[----:B------:R-:W-:Y:S01]  /*76b0*/  PLOP3.LUT P0, PT, PT, PT, UP1, 0x80, 0x0 ;  /* 0x000000000000781c */ /* 0x000fe20003f0f018 */
[----:B------:R-:W0:Y:S11]  /*76c0*/  LDGDEPBAR ;  /* 0x00000000000079af */ /* 0x000e360000000000 */
[----:B------:R-:W-:Y:S01]  /*76d0*/  @!UPT UIADD3 URZ, URZ, URZ, URZ ;  /* 0x0000003f3f3ff290 */ /* 0x000fe2000fffe03f */
[----:B---3--:R-:W-:Y:S01]  /*76e0*/  @P0 IMAD.HI.U32 R0, R2, c[0x0][0x2c8], RZ ;  /* 0x0000b20002000a27 */ /* 0x008fe200078e00ff */
[----:B------:R-:W-:Y:S03]  /*76f0*/  PLOP3.LUT P0, PT, PT, PT, UP1, 0x80, 0x0 ;  /* 0x000000000000781c */ /* 0x000fe60003f0f018 */
[----:B--2---:R-:W-:Y:S02]  /*7700*/  IMAD.MOV.U32 R132, RZ, RZ, R2 ;  /* 0x000000ffff847224 */ /* 0x004fe400078e0002 */
[----:B------:R-:W-:Y:S08]  /*7710*/  IMAD.MOV.U32 R2, RZ, RZ, c[0x0][0x2ac] ;  /* 0x0000ab00ff027624 */ /* 0x000ff000078e00ff */
[----:B------:R-:W-:Y:S01]  /*7720*/  @P0 SHF.R.U32.HI R132, RZ, c[0x0][0x2cc], R0 ;  /* 0x0000b300ff840a19 */ /* 0x000fe20000011600 */
[----:B------:R-:W-:Y:S01]  /*7730*/  IMAD.U32 R0, RZ, RZ, UR24 ;  /* 0x00000018ff007e24 */ /* 0x000fe2000f8e00ff */
[----:B------:R-:W-:Y:S03]  /*7740*/  PLOP3.LUT P0, PT, PT, PT, UP0, 0x40, 0x0 ;  /* 0x000000000000781c */ /* 0x000fe60003f0e808 */
[----:B------:R-:W1:Y:S01]  /*7750*/  SHFL.IDX PT, R3, R132, RZ, 0x1c1f ;  /* 0x001c1fff84037589 */ /* 0x000e6200000e0000 */
[----:B----4-:R-:W-:Y:S05]  /*7760*/  IADD3 R0, -R170, 0x1, R0 ;  /* 0x00000001aa007810 */ /* 0x010fea0007ffe100 */
[----:B------:R-:W-:Y:S05]  /*7770*/  IMAD R0, R2, c[0x0][0x1d0], R0 ;  /* 0x0000740002007a24 */ /* 0x000fea00078e0200 */
[----:B------:R-:W-:Y:S04]  /*7780*/  IADD3 R0, R0, -c[0x0][0x168], RZ ;  /* 0x80005a0000007a10 */ /* 0x000fe80007ffe0ff */
[C---:B------:R-:W-:Y:S02]  /*7790*/  IADD3 R169, R0.reuse, c[0x0][0x328], RZ ;  /* 0x0000ca0000a97a10 */ /* 0x040fe40007ffe0ff */
[----:B------:R-:W-:Y:S03]  /*77a0*/  IADD3 R133, R0, UR17, RZ ;  /* 0x0000001100857c10 */ /* 0x000fe6000fffe0ff */
[--C-:B-1----:R-:W-:Y:S02]  /*77b0*/  IMAD.IADD R2, R169, 0x1, R3.reuse ;  /* 0x00000001a9027824 */ /* 0x102fe400078e0203 */
[----:B------:R-:W-:Y:S01]  /*77c0*/  IMAD.IADD R0, R133, 0x1, R3 ;  /* 0x0000000185007824 */ /* 0x000fe200078e0203 */
[----:B------:R-:W-:-:S05]  /*77d0*/  @P0 BRA `(.L_x_410) ;  /* 0x000001a000000947 */ /* 0x000fca0003800000 */
[----:B------:R-:W-:Y:S01]  /*77e0*/  MOV R168, c[0x0][0x2ac] ;  /* 0x0000ab0000a87a02 */ /* 0x000fe20000000f00 */
[----:B------:R-:W-:Y:S04]  /*77f0*/  BSSY B0, `(.L_x_411) ;  /* 0x0000013000007945 */ /* 0x000fe80003800000 */
[----:B------:R-:W-:Y:S05]  /*7800*/  IMAD R3, R168, c[0x0][0x1d0], R3 ;  /* 0x00007400a8037a24 */ /* 0x000fea00078e0203 */
[----:B------:R-:W-:Y:S04]  /*7810*/  IADD3 R3, R3, -c[0x0][0x168], RZ ;  /* 0x80005a0003037a10 */ /* 0x000fe80007ffe0ff */
[----:B------:R-:W-:Y:S11]  /*7820*/  ISETP.GT.AND P0, PT, R3, -0x1, PT ;  /* 0xffffffff0300780c */ /* 0x000ff60003f04270 */
[----:B------:R-:W-:Y:S02]  /*7830*/  @!UPT UIADD3 URZ, URZ, URZ, URZ ;  /* 0x0000003f3f3ff290 */ /* 0x000fe4000fffe03f */
[----:B------:R-:W-:-:S05]  /*7840*/  @P0 BRA `(.L_x_412) ;  /* 0x0000008000000947 */ /* 0x000fca0003800000 */
[----:B------:R-:W-:Y:S01]  /*7850*/  LOP3.LUT R3, RZ, R3, RZ, 0x33, !PT ;  /* 0x00000003ff037212 */ /* 0x000fe200078e33ff */
[----:B------:R-:W-:Y:S05]  /*7860*/  IMAD.MOV.U32 R168, RZ, RZ, c[0x0][0x32c] ;  /* 0x0000cb00ffa87624 */ /* 0x000fea00078e00ff */
[----:B------:R-:W-:Y:S11]  /*7870*/  ISETP.NE.AND P0, PT, R168, 0x1, PT ;  /* 0x00000001a800780c */ /* 0x000ff60003f05270 */
[----:B------:R-:W-:Y:S02]  /*7880*/  @!UPT UIADD3 URZ, URZ, URZ, URZ ;  /* 0x0000003f3f3ff290 */ /* 0x000fe4000fffe03f */
[----:B------:R-:W-:Y:S05]  /*7890*/  @P0 IMAD.HI.U32 R168, R3, c[0x0][0x330], RZ ;  /* 0x0000cc0003a80a27 */ /* 0x000fea00078e00ff */
[----:B------:R-:W-:Y:S04]  /*78a0*/  @P0 SHF.R.U32.HI R3, RZ, c[0x0][0x334], R168 ;  /* 0x0000cd00ff030a19 */ /* 0x000fe800000116a8 */
[----:B------:R-:W-:Y:S01]  /*78b0*/  LOP3.LUT R3, RZ, R3, RZ, 0x33, !PT ;  /* 0x00000003ff037212 */ /* 0x000fe200078e33ff */
[----:B------:R-:W-:-:S05]  /*78c0*/  BRA `(.L_x_413) ;  /* 0x0000005000007947 */ /* 0x000fca0003800000 */
.L_x_412:
[----:B------:R-:W-:Y:S04]  /*78d0*/  MOV R168, c[0x0][0x32c] ;  /* 0x0000cb0000a87a02 */ /* 0x000fe80000000f00 */
[----:B------:R-:W-:Y:S11]  /*78e0*/  ISETP.NE.AND P0, PT, R168, 0x1, PT ;  /* 0x00000001a800780c */ /* 0x000ff60003f05270 */
[----:B------:R-:W-:Y:S02]  /*78f0*/  @!UPT UIADD3 URZ, URZ, URZ, URZ ;  /* 0x0000003f3f3ff290 */ /* 0x000fe4000fffe03f */
[----:B------:R-:W-:Y:S05]  /*7900*/  @P0 IMAD.HI.U32 R168, R3, c[0x0][0x330], RZ ;  /* 0x0000cc0003a80a27 */ /* 0x000fea00078e00ff */
[----:B------:R-:W-:Y:S02]  /*7910*/  @P0 SHF.R.U32.HI R3, RZ, c[0x0][0x334], R168 ;  /* 0x0000cd00ff030a19 */ /* 0x000fe400000116a8 */
.L_x_413:
[----:B------:R-:W-:Y:S05]  /*7920*/  BSYNC B0 ;  /* 0x0000000000007941 */ /* 0x000fea0003800000 */
.L_x_411:
[----:B------:R-:W-:Y:S05]  /*7930*/  IADD3 R168, -R170, UR24, RZ ;  /* 0x00000018aaa87c10 */ /* 0x000fea000fffe1ff */
[----:B------:R-:W-:Y:S05]  /*7940*/  IMAD R3, R3, c[0x0][0x32c], R168 ;  /* 0x0000cb0003037a24 */ /* 0x000fea00078e02a8 */
[----:B------:R-:W-:Y:S02]  /*7950*/  IMNMX R0, R0, R3, !PT ;  /* 0x0000000300007217 */ /* 0x000fe40007800200 */
[----:B------:R-:W-:Y:S04]  /*7960*/  IADD3 R3, R3, c[0x0][0x32c], RZ ;  /* 0x0000cb0003037a10 */ /* 0x000fe80007ffe0ff */
[----:B------:R-:W-:Y:S02]  /*7970*/  IMNMX R2, R2, R3, PT ;  /* 0x0000000302027217 */ /* 0x000fe40003800200 */
.L_x_410:
[----:B------:R-:W-:Y:S02]  /*7980*/  UISETP.GE.AND UP0, UPT, UR24, 0x1, UPT ;  /* 0x000000011800788c */ /* 0x000fe4000bf06270 */
[----:B------:R-:W-:Y:S02]  /*7990*/  UISETP.GE.AND UP6, UPT, UR24, 0x12, UPT ;  /* 0x000000121800788c */ /* 0x000fe4000bfc6270 */
[----:B------:R-:W-:Y:S02]  /*79a0*/  UP2UR UR29, UPR, URZ, 0x1 ;  /* 0x000000013f1d7883 */ /* 0x000fe40008000000 */
[----:B------:R-:W-:Y:S01]  /*79b0*/  PLOP3.LUT P0, PT, PT, PT, UP0, 0x40, 0x0 ;  /* 0x000000000000781c */ /* 0x000fe20003f0e808 */
[----:B------:R-:W-:Y:S02]  /*79c0*/  UISETP.GE.AND UP0, UPT, UR24, 0x2, UPT ;  /* 0x000000021800788c */ /* 0x000fe4000bf06270 */
[----:B------:R-:W-:Y:S01]  /*79d0*/  UISETP.GE.AND UP5, UPT, UR24, 0x19, UPT ;  /* 0x000000191800788c */ /* 0x000fe2000bfa6270 */
[----:B------:R-:W-:Y:S01]  /*79e0*/  ISETP.GT.AND P0, PT, R0, RZ, P0 ;  /* 0x000000ff0000720c */ /* 0x000fe20000704270 */
[----:B------:R-:W-:Y:S02]  /*79f0*/  UP2UR UR28, UPR, URZ, 0x1 ;  /* 0x000000013f1c7883 */ /* 0x000fe40008000000 */
[----:B------:R-:W-:Y:S01]  /*7a00*/  UISETP.GE.AND UP4, UPT, UR24, 0x1a, UPT ;  /* 0x0000001a1800788c */ /* 0x000fe2000bf86270 */
[----:B------:R-:W-:Y:S01]  /*7a10*/  ISETP.LT.OR P0, PT, R2, 0x1, P0 ;  /* 0x000000010200780c */ /* 0x000fe20000701670 */
[----:B------:R-:W-:Y:S02]  /*7a20*/  UISETP.GE.AND UP3, UPT, UR24, 0x21, UPT ;  /* 0x000000211800788c */ /* 0x000fe4000bf66270 */
[----:B------:R-:W-:Y:S01]  /*7a30*/  UISETP.GE.AND UP2, UPT, UR24, 0x22, UPT ;  /* 0x000000221800788c */ /* 0x000fe2000bf46270 */
[----:B-----5:R-:W-:Y:S01]  /*7a40*/  FSEL R168, R4, -INF , !P0 ;  /* 0xff80000004a87808 */ /* 0x020fe20004000000 */
[----:B------:R-:W-:Y:S01]  /*7a50*/  UISETP.GE.AND UP1, UPT, UR24, 0x29, UPT ;  /* 0x000000291800788c */ /* 0x000fe2000bf26270 */
[----:B------:R-:W-:Y:S01]  /*7a60*/  PLOP3.LUT P0, PT, PT, PT, UP0, 0x40, 0x0 ;  /* 0x000000000000781c */ /* 0x000fe20003f0e808 */
[----:B------:R-:W-:Y:S02]  /*7a70*/  UISETP.GE.AND UP0, UPT, UR24, 0x9, UPT ;  /* 0x000000091800788c */ /* 0x000fe4000bf06270 */
[----:B------:R-:W-:Y:S01]  /*7a80*/  UP2UR UR30, UPR, URZ, 0x40 ;  /* 0x000000403f1e7883 */ /* 0x000fe20008000000 */
[----:B------:R-:W-:Y:S01]  /*7a90*/  ISETP.GT.AND P0, PT, R0, 0x1, P0 ;  /* 0x000000010000780c */ /* 0x000fe20000704270 */
[----:B------:R-:W-:Y:S03]  /*7aa0*/  UP2UR UR27, UPR, URZ, 0x1 ;  /* 0x000000013f1b7883 */ /* 0x000fe60008000000 */
[----:B------:R-:W-:Y:S04]  /*7ab0*/  ISETP.LT.OR P0, PT, R2, 0x2, P0 ;  /* 0x000000020200780c */ /* 0x000fe80000701670 */
[----:B------:R-:W-:Y:S02]  /*7ac0*/  FSEL R5, R5, -INF , !P0 ;  /* 0xff80000005057808 */ /* 0x000fe40004000000 */
[----:B------:R-:W-:Y:S01]  /*7ad0*/  PLOP3.LUT P0, PT, PT, PT, UP0, 0x40, 0x0 ;  /* 0x000000000000781c */ /* 0x000fe20003f0e808 */
[----:B------:R-:W-:Y:S03]  /*7ae0*/  UISETP.GE.AND UP0, UPT, UR24, 0xa, UPT ;  /* 0x0000000a1800788c */ /* 0x000fe6000bf06270 */
        /* <DEDUP_REMOVED lines=12> */
[----:B------:R-:W-:Y:S04]  /*7bb0*/  ISETP.GT.AND P0, PT, R0, 0x10, P0 ;  /* 0x000000100000780c */ /* 0x000fe80000704270 */
[----:B------:R-:W-:Y:S04]  /*7bc0*/  ISETP.LT.OR P0, PT, R2, 0x11, P0 ;  /* 0x000000110200780c */ /* 0x000fe80000701670 */
[----:B------:R-:W-:Y:S02]  /*7bd0*/  FSEL R12, R12, -INF , !P0 ;  /* 0xff8000000c0c7808 */ /* 0x000fe40004000000 */
[----:B------:R-:W-:Y:S01]  /*7be0*/  PLOP3.LUT P0, PT, PT, PT, UP6, 0x40, 0x0 ;  /* 0x000000000000781c */ /* 0x000fe20003f0e868 */
[----:B------:R-:W-:Y:S03]  /*7bf0*/  UISETP.NE.AND UP6, UPT, UR12, URZ, UPT ;  /* 0x0000003f0c00728c */ /* 0x000fe6000bfc5270 */
[----:B------:R-:W-:Y:S04]  /*7c00*/  ISETP.GT.AND P0, PT, R0, 0x11, P0 ;  /* 0x000000110000780c */ /* 0x000fe80000704270 */
[----:B------:R-:W-:Y:S04]  /*7c10*/  ISETP.LT.OR P0, PT, R2, 0x12, P0 ;  /* 0x000000120200780c */ /* 0x000fe80000701670 */
[----:B------:R-:W-:Y:S02]  /*7c20*/  FSEL R13, R13, -INF , !P0 ;  /* 0xff8000000d0d7808 */ /* 0x000fe40004000000 */
[----:B------:R-:W-:Y:S04]  /*7c30*/  PLOP3.LUT P0, PT, PT, PT, UP5, 0x40, 0x0 ;  /* 0x000000000000781c */ /* 0x000fe80003f0e858 */
        /* <DEDUP_REMOVED lines=20> */
[----:B------:R-:W-:Y:S02]  /*7d80*/  ISETP.GT.AND P0, PT, R0, 0x29, P0 ;  /* 0x000000290000780c */ /* 0x000fe40000704270 */
[----:B------:R-:W1:Y:S02]  /*7d90*/  SHFL.IDX PT, R0, R132, 0x1, 0x1c1f ;  /* 0x003c1f0084007f89 */ /* 0x000e6400000e0000 */
[----:B------:R-:W-:Y:S04]  /*7da0*/  ISETP.LT.OR P0, PT, R2, 0x2a, P0 ;  /* 0x0000002a0200780c */ /* 0x000fe80000701670 */
[----:B------:R-:W-:Y:S02]  /*7db0*/  FSEL R25, R25, -INF , !P0 ;  /* 0xff80000019197808 */ /* 0x000fe40004000000 */
[----:B------:R-:W-:Y:S01]  /*7dc0*/  PLOP3.LUT P0, PT, PT, PT, UP6, 0x40, 0x0 ;  /* 0x000000000000781c */ /* 0x000fe20003f0e868 */
[----:B------:R-:W-:Y:S01]  /*7dd0*/  UISETP.NE.AND UP6, UPT, UR30, URZ, UPT ;  /* 0x0000003f1e00728c */ /* 0x000fe2000bfc5270 */
[--C-:B-1----:R-:W-:Y:S02]  /*7de0*/  IMAD.IADD R3, R169, 0x1, R0.reuse ;  /* 0x00000001a9037824 */ /* 0x102fe400078e0200 */
[----:B------:R-:W-:Y:S09]  /*7df0*/  IMAD.IADD R2, R133, 0x1, R0 ;  /* 0x0000000185027824 */ /* 0x000ff200078e0200 */
        /* <DEDUP_REMOVED lines=9> */
[----:B------:R-:W-:Y:S05]  /*7e90*/  IMAD.MOV.U32 R4, RZ, RZ, 0x1 ;  /* 0x00000001ff047424 */ /* 0x000fea00078e00ff */
[----:B------:R-:W-:Y:S11]  /*7ea0*/  ISETP.NE.AND P0, PT, R4, c[0x0][0x32c], PT ;  /* 0x0000cb0004007a0c */ /* 0x000ff60003f05270 */
[----:B------:R-:W-:Y:S02]  /*7eb0*/  @!UPT UIADD3 URZ, URZ, URZ, URZ ;  /* 0x0000003f3f3ff290 */ /* 0x000fe4000fffe03f */
[----:B------:R-:W-:Y:S05]  /*7ec0*/  @P0 IMAD.HI.U32 R4, R0, c[0x0][0x330], RZ ;  /* 0x0000cc0000040a27 */ /* 0x000fea00078e00ff */
[----:B------:R-:W-:Y:S04]  /*7ed0*/  @P0 SHF.R.U32.HI R0, RZ, c[0x0][0x334], R4 ;  /* 0x0000cd00ff000a19 */ /* 0x000fe80000011604 */
[----:B------:R-:W-:Y:S01]  /*7ee0*/  LOP3.LUT R0, RZ, R0, RZ, 0x33, !PT ;  /* 0x00000000ff007212 */ /* 0x000fe200078e33ff */
[----:B------:R-:W-:-:S05]  /*7ef0*/  BRA `(.L_x_417) ;  /* 0x0000005000007947 */ /* 0x000fca0003800000 */
.L_x_416:
[----:B------:R-:W-:Y:S04]  /*7f00*/  MOV R4, 0x1 ;  /* 0x0000000100047802 */ /* 0x000fe80000000f00 */
[----:B------:R-:W-:Y:S11]  /*7f10*/  ISETP.NE.AND P0, PT, R4, c[0x0][0x32c], PT ;  /* 0x0000cb0004007a0c */ /* 0x000ff60003f05270 */
[----:B------:R-:W-:Y:S02]  /*7f20*/  @!UPT UIADD3 URZ, URZ, URZ, URZ ;  /* 0x0000003f3f3ff290 */ /* 0x000fe4000fffe03f */
[----:B------:R-:W-:Y:S05]  /*7f30*/  @P0 IMAD.HI.U32 R4, R0, c[0x0][0x330], RZ ;  /* 0x0000cc0000040a27 */ /* 0x000fea00078e00ff */
[----:B------:R-:W-:Y:S02]  /*7f40*/  @P0 SHF.R.U32.HI R0, RZ, c[0x0][0x334], R4 ;  /* 0x0000cd00ff000a19 */ /* 0x000fe40000011604 */
.L_x_417:
[----:B------:R-:W-:Y:S05]  /*7f50*/  BSYNC B0 ;  /* 0x0000000000007941 */ /* 0x000fea0003800000 */
.L_x_415:
[----:B------:R-:W-:Y:S05]  /*7f60*/  IADD3 R4, -R170, UR24, RZ ;  /* 0x00000018aa047c10 */ /* 0x000fea000fffe1ff */
[----:B------:R-:W-:Y:S05]  /*7f70*/  IMAD R0, R0, c[0x0][0x32c], R4 ;  /* 0x0000cb0000007a24 */ /* 0x000fea00078e0204 */
[----:B------:R-:W-:Y:S02]  /*7f80*/  IMNMX R2, R2, R0, !PT ;  /* 0x0000000002027217 */ /* 0x000fe40007800200 */
[----:B------:R-:W-:Y:S04]  /*7f90*/  IADD3 R0, R0, c[0x0][0x32c], RZ ;  /* 0x0000cb0000007a10 */ /* 0x000fe80007ffe0ff */
[----:B------:R-:W-:Y:S02]  /*7fa0*/  IMNMX R3, R3, R0, PT ;  /* 0x0000000003037217 */ /* 0x000fe40003800200 */
.L_x_414:
[----:B------:R-:W-:Y:S01]  /*7fb0*/  FMNMX.FTZ R133, R168, R134, !PT ;  /* 0x00000086a8857209 */ /* 0x000fe20007810000 */
[----:B------:R-:W-:Y:S02]  /*7fc0*/  UP2UR UR24, UPR, URZ, 0x10 ;  /* 0x000000103f187883 */ /* 0x000fe40008000000 */
[----:B------:R-:W-:Y:S01]  /*7fd0*/  UISETP.NE.AND UP4, UPT, UR29, URZ, UPT ;  /* 0x0000003f1d00728c */ /* 0x000fe2000bf85270 */
        /* <DEDUP_REMOVED lines=22> */
[----:B-1----:R-:W-:Y:S04]  /*8140*/  FMNMX.FTZ R133, R133, R0, !PT ;  /* 0x0000000085857209 */ /* 0x002fe80007810000 */
[C---:B------:R-:W-:Y:S01]  /*8150*/  FSETP.NEU.FTZ.AND P0, PT, R133.reuse, -INF , PT ;  /* 0xff8000008500780b */ /* 0x040fe20003f1d000 */
[C---:B------:R-:W-:Y:S03]  /*8160*/  FMUL.FTZ R4, R133.reuse, c[0x0][0x2d0] ;  /* 0x0000b40085047a20 */ /* 0x040fe60000410000 */
[----:B------:R-:W-:Y:S02]  /*8170*/  FSEL R0, R133, RZ, P0 ;  /* 0x000000ff85007208 */ /* 0x000fe40000000000 */
[----:B------:R-:W-:Y:S02]  /*8180*/  FSEL R4, R4, RZ, P0 ;  /* 0x000000ff04047208 */ /* 0x000fe40000000000 */
[----:B------:R-:W-:Y:S01]  /*8190*/  PLOP3.LUT P0, PT, PT, PT, UP4, 0x40, 0x0 ;  /* 0x000000000000781c */ /* 0x000fe20003f0e848 */
[----:B------:R-:W-:Y:S01]  /*81a0*/  FADD.FTZ R0, -R0, R134 ;  /* 0x0000008600007221 */ /* 0x000fe20000010100 */
[----:B------:R-:W-:Y:S01]  /*81b0*/  UISETP.NE.AND UP4, UPT, UR24, URZ, UPT ;  /* 0x0000003f1800728c */ /* 0x000fe2000bf85270 */
[----:B------:R-:W2:Y:S01]  /*81c0*/  LDL.LU R134, [R1+0x44] ;  /* 0x0000440001867983 */ /* 0x000ea20000300800 */
[----:B------:R-:W-:Y:S01]  /*81d0*/  ISETP.GT.AND P0, PT, R2, RZ, P0 ;  /* 0x000000ff0200720c */ /* 0x000fe20000704270 */
[--C-:B------:R-:W-:Y:S01]  /*81e0*/  FFMA.FTZ R168, R168, c[0x0][0x2d0], -R4.reuse ;  /* 0x0000b400a8a87a23 */ /* 0x100fe20000010804 */
[----:B------:R-:W-:Y:S01]  /*81f0*/  UIADD3 UR24, UR5, -0x1, URZ ;  /* 0xffffffff05187890 */ /* 0x000fe2000fffe03f */
[----:B------:R-:W-:Y:S01]  /*8200*/  FMUL.FTZ R0, R0, c[0x0][0x2d0] ;  /* 0x0000b40000007a20 */ /* 0x000fe20000410000 */
[----:B------:R-:W-:Y:S01]  /*8210*/  ISETP.LT.OR P0, PT, R3, 0x1, P0 ;  /* 0x000000010300780c */ /* 0x000fe20000701670 */
[--C-:B------:R-:W-:Y:S02]  /*8220*/  FFMA.FTZ R5, R5, c[0x0][0x2d0], -R4.reuse ;  /* 0x0000b40005057a23 */ /* 0x100fe40000010804 */
[----:B------:R-:W-:Y:S01]  /*8230*/  MUFU.EX2 R168, R168 ;  /* 0x000000a800a87308 */ /* 0x000fe20000000800 */
[----:B------:R-:W-:Y:S01]  /*8240*/  FSEL R6, R6, -INF , !P0 ;  /* 0xff80000006067808 */ /* 0x000fe20004000000 */
[--C-:B------:R-:W-:Y:S01]  /*8250*/  FFMA.FTZ R8, R8, c[0x0][0x2d0], -R4.reuse ;  /* 0x0000b40008087a23 */ /* 0x100fe20000010804 */
[----:B------:R-:W-:Y:S01]  /*8260*/  PLOP3.LUT P0, PT, PT, PT, UP3, 0x40, 0x0 ;  /* 0x000000000000781c */ /* 0x000fe20003f0e838 */
[----:B------:R-:W-:Y:S01]  /*8270*/  UISETP.NE.AND UP3, UPT, UR29, URZ, UPT ;  /* 0x0000003f1d00728c */ /* 0x000fe2000bf65270 */
[--C-:B------:R-:W-:Y:S02]  /*8280*/  FFMA.FTZ R9, R9, c[0x0][0x2d0], -R4.reuse ;  /* 0x0000b40009097a23 */ /* 0x100fe40000010804 */
[----:B------:R-:W-:Y:S01]  /*8290*/  ISETP.GT.AND P0, PT, R2, 0x1, P0 ;  /* 0x000000010200780c */ /* 0x000fe20000704270 */
[--C-:B------:R-:W-:Y:S02]  /*82a0*/  FFMA.FTZ R17, R17, c[0x0][0x2d0], -R4.reuse ;  /* 0x0000b40011117a23 */ /* 0x100fe40000010804 */
[----:B------:R-:W-:Y:S01]  /*82b0*/  MUFU.EX2 R5, R5 ;  /* 0x0000000500057308 */ /* 0x000fe20000000800 */
[----:B------:R-:W-:Y:S01]  /*82c0*/  ISETP.LT.OR P0, PT, R3, 0x2, P0 ;  /* 0x000000020300780c */ /* 0x000fe20000701670 */
[--C-:B------:R-:W-:Y:S02]  /*82d0*/  FFMA.FTZ R21, R21, c[0x0][0x2d0], -R4.reuse ;  /* 0x0000b40015157a23 */ /* 0x100fe40000010804 */
[--C-:B------:R-:W-:Y:S01]  /*82e0*/  FFMA.FTZ R24, R24, c[0x0][0x2d0], -R4.reuse ;  /* 0x0000b40018187a23 */ /* 0x100fe20000010804 */
[----:B------:R-:W-:Y:S01]  /*82f0*/  FSEL R7, R7, -INF , !P0 ;  /* 0xff80000007077808 */ /* 0x000fe20004000000 */
[--C-:B------:R-:W-:Y:S01]  /*8300*/  FFMA.FTZ R25, R25, c[0x0][0x2d0], -R4.reuse ;  /* 0x0000b40019197a23 */ /* 0x100fe20000010804 */
[----:B------:R-:W-:Y:S01]  /*8310*/  PLOP3.LUT P0, PT, PT, PT, UP2, 0x40, 0x0 ;  /* 0x000000000000781c */ /* 0x000fe20003f0e828 */
[----:B------:R-:W-:Y:S01]  /*8320*/  UISETP.NE.AND UP2, UPT, UR28, URZ, UPT ;  /* 0x0000003f1c00728c */ /* 0x000fe2000bf45270 */
[--C-:B------:R-:W-:Y:S01]  /*8330*/  FFMA.FTZ R170, R12, c[0x0][0x2d0], -R4.reuse ;  /* 0x0000b4000caa7a23 */ /* 0x100fe20000010804 */
[----:B------:R-:W-:Y:S01]  /*8340*/  MUFU.EX2 R8, R8 ;  /* 0x0000000800087308 */ /* 0x000fe20000000800 */
[----:B------:R-:W-:Y:S01]  /*8350*/  ISETP.GT.AND P0, PT, R2, 0x8, P0 ;  /* 0x000000080200780c */ /* 0x000fe20000704270 */
[--C-:B------:R-:W-:Y:S02]  /*8360*/  FFMA.FTZ R179, R13, c[0x0][0x2d0], -R4.reuse ;  /* 0x0000b4000db37a23 */ /* 0x100fe40000010804 */
[--C-:B------:R-:W-:Y:S01]  /*8370*/  FFMA.FTZ R16, R16, c[0x0][0x2d0], -R4.reuse ;  /* 0x0000b40010107a23 */ /* 0x100fe20000010804 */
[C---:B------:R-:W-:Y:S01]  /*8380*/  ISETP.LT.OR P0, PT, R3.reuse, 0x9, P0 ;  /* 0x000000090300780c */ /* 0x040fe20000701670 */
[----:B------:R-:W-:Y:S01]  /*8390*/  FFMA.FTZ R169, R20, c[0x0][0x2d0], -R4 ;  /* 0x0000b40014a97a23 */ /* 0x000fe20000010804 */
[----:B------:R-:W-:Y:S02]  /*83a0*/  MOV R20, R17 ;  /* 0x0000001100147202 */ /* 0x000fe40000000f00 */
[----:B------:R-:W-:Y:S01]  /*83b0*/  FSEL R10, R10, -INF , !P0 ;  /* 0xff8000000a0a7808 */ /* 0x000fe20004000000 */
[----:B------:R-:W1:Y:S01]  /*83c0*/  MUFU.EX2 R9, R9 ;  /* 0x0000000900097308 */ /* 0x000e620000000800 */
[----:B------:R-:W-:Y:S01]  /*83d0*/  PLOP3.LUT P0, PT, PT, PT, UP1, 0x40, 0x0 ;  /* 0x000000000000781c */ /* 0x000fe20003f0e818 */
[----:B------:R-:W-:Y:S03]  /*83e0*/  UISETP.NE.AND UP1, UPT, UR27, URZ, UPT ;  /* 0x0000003f1b00728c */ /* 0x000fe6000bf25270 */
[C---:B------:R-:W-:Y:S04]  /*83f0*/  ISETP.GT.AND P0, PT, R2.reuse, 0x9, P0 ;  /* 0x000000090200780c */ /* 0x040fe80000704270 */
[----:B------:R-:W-:Y:S04]  /*8400*/  ISETP.LT.OR P0, PT, R3, 0xa, P0 ;  /* 0x0000000a0300780c */ /* 0x000fe80000701670 */
[----:B------:R-:W-:Y:S02]  /*8410*/  FSEL R171, R11, -INF , !P0 ;  /* 0xff8000000bab7808 */ /* 0x000fe40004000000 */
[----:B------:R-:W-:Y:S01]  /*8420*/  PLOP3.LUT P0, PT, PT, PT, UP0, 0x40, 0x0 ;  /* 0x000000000000781c */ /* 0x000fe20003f0e808 */
[----:B------:R-:W-:Y:S01]  /*8430*/  UISETP.NE.AND UP0, UPT, UR26, URZ, UPT ;  /* 0x0000003f1a00728c */ /* 0x000fe2000bf05270 */
[----:B------:R-:W-:Y:S02]  /*8440*/  MOV R11, R16 ;  /* 0x00000010000b7202 */ /* 0x000fe40000000f00 */
[----:B------:R-:W-:Y:S04]  /*8450*/  ISETP.GT.AND P0, PT, R2, 0x10, P0 ;  /* 0x000000100200780c */ /* 0x000fe80000704270 */
[C---:B------:R-:W-:Y:S04]  /*8460*/  ISETP.LT.OR P0, PT, R3.reuse, 0x11, P0 ;  /* 0x000000110300780c */ /* 0x040fe80000701670 */
[----:B------:R-:W-:Y:S02]  /*8470*/  FSEL R172, R14, -INF , !P0 ;  /* 0xff8000000eac7808 */ /* 0x000fe40004000000 */
[----:B------:R-:W-:Y:S02]  /*8480*/  PLOP3.LUT P0, PT, PT, PT, UP6, 0x40, 0x0 ;  /* 0x000000000000781c */ /* 0x000fe40003f0e868 */
[----:B------:R-:W-:Y:S02]  /*8490*/  MOV R14, R179 ;  /* 0x000000b3000e7202 */ /* 0x000fe40000000f00 */
[C---:B------:R-:W-:Y:S04]  /*84a0*/  ISETP.GT.AND P0, PT, R2.reuse, 0x11, P0 ;  /* 0x000000110200780c */ /* 0x040fe80000704270 */
[----:B------:R-:W-:Y:S04]  /*84b0*/  ISETP.LT.OR P0, PT, R3, 0x12, P0 ;  /* 0x000000120300780c */ /* 0x000fe80000701670 */
[----:B------:R-:W-:Y:S02]  /*84c0*/  FSEL R173, R15, -INF , !P0 ;  /* 0xff8000000fad7808 */ /* 0x000fe40004000000 */
[----:B------:R-:W-:Y:S02]  /*84d0*/  PLOP3.LUT P0, PT, PT, PT, UP5, 0x40, 0x0 ;  /* 0x000000000000781c */ /* 0x000fe40003f0e858 */
[----:B------:R-:W-:Y:S02]  /*84e0*/  MOV R15, R170 ;  /* 0x000000aa000f7202 */ /* 0x000fe40000000f00 */
[----:B------:R-:W-:Y:S02]  /*84f0*/  ISETP.GT.AND P0, PT, R2, 0x18, P0 ;  /* 0x000000180200780c */ /* 0x000fe40000704270 */
[----:B-1----:R-:W-:Y:S02]  /*8500*/  F2FP.BF16.PACK_AB R170, R9, R8 ;  /* 0x0000000809aa723e */ /* 0x002fe400000010ff */
[C---:B------:R-:W-:Y:S04]  /*8510*/  ISETP.LT.OR P0, PT, R3.reuse, 0x19, P0 ;  /* 0x000000190300780c */ /* 0x040fe80000701670 */
[----:B------:R-:W-:Y:S02]  /*8520*/  FSEL R174, R18, -INF , !P0 ;  /* 0xff80000012ae7808 */ /* 0x000fe40004000000 */
[----:B------:R-:W-:Y:S04]  /*8530*/  PLOP3.LUT P0, PT, PT, PT, UP4, 0x40, 0x0 ;  /* 0x000000000000781c */ /* 0x000fe80003f0e848 */
[C---:B------:R-:W-:Y:S04]  /*8540*/  ISETP.GT.AND P0, PT, R2.reuse, 0x19, P0 ;  /* 0x000000190200780c */ /* 0x040fe80000704270 */
[----:B------:R-:W-:Y:S04]  /*8550*/  ISETP.LT.OR P0, PT, R3, 0x1a, P0 ;  /* 0x0000001a0300780c */ /* 0x000fe80000701670 */
[----:B------:R-:W-:Y:S02]  /*8560*/  FSEL R175, R19, -INF , !P0 ;  /* 0xff80000013af7808 */ /* 0x000fe40004000000 */
[----:B------:R-:W-:Y:S04]  /*8570*/  PLOP3.LUT P0, PT, PT, PT, UP3, 0x40, 0x0 ;  /* 0x000000000000781c */ /* 0x000fe80003f0e838 */
[----:B------:R-:W-:Y:S04]  /*8580*/  ISETP.GT.AND P0, PT, R2, 0x20, P0 ;  /* 0x000000200200780c */ /* 0x000fe80000704270 */
        /* <DEDUP_REMOVED lines=10> */
[----:B------:R-:W-:Y:S01]  /*8630*/  PLOP3.LUT P0, PT, PT, PT, UP0, 0x40, 0x0 ;  /* 0x000000000000781c */ /* 0x000fe20003f0e808 */
[----:B------:R-:W-:Y:S03]  /*8640*/  UISETP.GT.AND UP0, UPT, UR5, UR4, UPT ;  /* 0x000000040500728c */ /* 0x000fe6000bf04270 */
[----:B------:R-:W-:Y:S01]  /*8650*/  ISETP.GT.AND P0, PT, R2, 0x29, P0 ;  /* 0x000000290200780c */ /* 0x000fe20000704270 */
[----:B------:R-:W-:Y:S01]  /*8660*/  UMOV UR5, UR24 ;  /* 0x0000001800057c82 */ /* 0x000fe20008000000 */
[----:B------:R-:W1:Y:S02]  /*8670*/  MUFU.EX2 R2, R0 ;  /* 0x0000000000027308 */ /* 0x000e640000000800 */
[----:B------:R-:W-:Y:S04]  /*8680*/  ISETP.LT.OR P0, PT, R3, 0x2a, P0 ;  /* 0x0000002a0300780c */ /* 0x000fe80000701670 */
[----:B------:R-:W-:Y:S01]  /*8690*/  FSEL R132, R27, -INF , !P0 ;  /* 0xff8000001b847808 */ /* 0x000fe20004000000 */
[C---:B-1----:R-:W-:Y:S02]  /*86a0*/  FMUL.FTZ R16, R2.reuse, R144 ;  /* 0x0000009002107220 */ /* 0x042fe40000410000 */
[C---:B------:R-:W-:Y:S01]  /*86b0*/  FMUL.FTZ R12, R2.reuse, R148 ;  /* 0x00000094020c7220 */ /* 0x040fe20000410000 */
[----:B------:R-:W-:Y:S01]  /*86c0*/  MOV R148, R11 ;  /* 0x0000000b00947202 */ /* 0x000fe20000000f00 */
[C---:B------:R-:W-:Y:S01]  /*86d0*/  FMUL.FTZ R13, R2.reuse, R149 ;  /* 0x00000095020d7220 */ /* 0x040fe20000410000 */
[----:B------:R-:W-:Y:S01]  /*86e0*/  MOV R149, R14 ;  /* 0x0000000e00957202 */ /* 0x000fe20000000f00 */
[C---:B------:R-:W-:Y:S01]  /*86f0*/  FMUL.FTZ R17, R2.reuse, R145 ;  /* 0x0000009102117220 */ /* 0x040fe20000410000 */
[----:B------:R-:W-:Y:S01]  /*8700*/  MOV R145, R15 ;  /* 0x0000000f00917202 */ /* 0x000fe20000000f00 */
        /* <DEDUP_REMOVED lines=52> */
[----:B--2---:R-:W-:Y:S01]  /*8a50*/  FFMA.FTZ R0, R2, R134, R168 ;  /* 0x0000008602007223 */ /* 0x004fe200000100a8 */
[C---:B------:R-:W-:Y:S03]  /*8a60*/  F2FP.BF16.PACK_AB R168, R5.reuse, R168 ;  /* 0x000000a805a8723e */ /* 0x040fe600000010ff */
[----:B------:R-:W-:Y:S01]  /*8a70*/  FADD.FTZ R4, R5, R0 ;  /* 0x0000000005047221 */ /* 0x000fe20000010000 */
[----:B------:R-:W-:Y:S01]  /*8a80*/  FMNMX.FTZ R0, R6, R135, !PT ;  /* 0x0000008706007209 */ /* 0x000fe20007810000 */
[----:B------:R-:W-:Y:S01]  /*8a90*/  FMUL.FTZ R5, R2, R157 ;  /* 0x0000009d02057220 */ /* 0x000fe20000410000 */
[----:B------:R-:W-:Y:S01]  /*8aa0*/  MOV R157, R25 ;  /* 0x00000019009d7202 */ /* 0x000fe20000000f00 */
[----:B------:R-:W-:Y:S01]  /*8ab0*/  FADD.FTZ R4, R8, R4 ;  /* 0x0000000408047221 */ /* 0x000fe20000010000 */
[----:B------:R-:W-:Y:S01]  /*8ac0*/  FMNMX.FTZ R0, R7, R0, !PT ;  /* 0x0000000007007209 */ /* 0x000fe20007810000 */
[----:B------:R-:W-:Y:S02]  /*8ad0*/  FMUL.FTZ R25, R2, R137 ;  /* 0x0000008902197220 */ /* 0x000fe40000410000 */
[----:B------:R-:W-:Y:S01]  /*8ae0*/  FADD.FTZ R179, R9, R4 ;  /* 0x0000000409b37221 */ /* 0x000fe20000010000 */
[----:B------:R-:W-:Y:S01]  /*8af0*/  FMNMX.FTZ R0, R10, R0, !PT ;  /* 0x000000000a007209 */ /* 0x000fe20007810000 */
[C---:B------:R-:W-:Y:S01]  /*8b00*/  FMUL.FTZ R4, R2.reuse, R156 ;  /* 0x0000009c02047220 */ /* 0x040fe20000410000 */
[----:B------:R-:W-:Y:S01]  /*8b10*/  MOV R156, R20 ;  /* 0x00000014009c7202 */ /* 0x000fe20000000f00 */
[C---:B------:R-:W-:Y:S01]  /*8b20*/  FMUL.FTZ R20, R2.reuse, R140 ;  /* 0x0000008c02147220 */ /* 0x040fe20000410000 */
[----:B------:R-:W-:Y:S01]  /*8b30*/  FMNMX.FTZ R0, R171, R0, !PT ;  /* 0x00000000ab007209 */ /* 0x000fe20007810000 */
[----:B------:R-:W2:Y:S01]  /*8b40*/  LDL.LU R140, [R1+0x4c] ;  /* 0x00004c00018c7983 */ /* 0x000ea20000300800 */
[C---:B------:R-:W-:Y:S01]  /*8b50*/  FMUL.FTZ R8, R2.reuse, R152 ;  /* 0x0000009802087220 */ /* 0x040fe20000410000 */
[----:B------:R-:W-:Y:S01]  /*8b60*/  MOV R152, R24 ;  /* 0x0000001800987202 */ /* 0x000fe20000000f00 */
[----:B------:R-:W-:Y:S01]  /*8b70*/  FMUL.FTZ R24, R2, R136 ;  /* 0x0000008802187220 */ /* 0x000fe20000410000 */
[----:B------:R-:W-:Y:S01]  /*8b80*/  FMNMX.FTZ R0, R172, R0, !PT ;  /* 0x00000000ac007209 */ /* 0x000fe20007810000 */
[C---:B------:R-:W-:Y:S01]  /*8b90*/  FMUL.FTZ R9, R2.reuse, R153 ;  /* 0x0000009902097220 */ /* 0x040fe20000410000 */
[----:B------:R-:W-:Y:S01]  /*8ba0*/  MOV R153, R21 ;  /* 0x0000001500997202 */ /* 0x000fe20000000f00 */
[----:B------:R-:W-:Y:S01]  /*8bb0*/  FMUL.FTZ R21, R2, R141 ;  /* 0x0000008d02157220 */ /* 0x000fe20000410000 */
[----:B------:R-:W-:Y:S01]  /*8bc0*/  FMNMX.FTZ R0, R173, R0, !PT ;  /* 0x00000000ad007209 */ /* 0x000fe20007810000 */
[----:B------:R-:W-:Y:S03]  /*8bd0*/  MUFU.EX2 R156, R156 ;  /* 0x0000009c009c7308 */ /* 0x000fe60000000800 */
[----:B------:R-:W-:Y:S04]  /*8be0*/  FMNMX.FTZ R0, R174, R0, !PT ;  /* 0x00000000ae007209 */ /* 0x000fe80007810000 */
[----:B------:R-:W-:Y:S03]  /*8bf0*/  FMNMX.FTZ R0, R175, R0, !PT ;  /* 0x00000000af007209 */ /* 0x000fe60007810000 */
[----:B------:R-:W-:Y:S01]  /*8c00*/  MUFU.EX2 R152, R152 ;  /* 0x0000009800987308 */ /* 0x000fe20000000800 */
        /* <DEDUP_REMOVED lines=14> */
[----:B------:R-:W-:Y:S01]  /*8cf0*/  MOV R135, R169 ;  /* 0x000000a900877202 */ /* 0x000fe20000000f00 */
[--C-:B------:R-:W-:Y:S02]  /*8d00*/  FFMA.FTZ R169, R6, c[0x0][0x2d0], -R134.reuse ;  /* 0x0000b40006a97a23 */ /* 0x100fe40000010886 */
[----:B------:R-:W-:Y:S02]  /*8d10*/  FMUL.FTZ R0, R0, c[0x0][0x2d0] ;  /* 0x0000b40000007a20 */ /* 0x000fe40000410000 */
[--C-:B------:R-:W-:Y:S02]  /*8d20*/  FFMA.FTZ R7, R7, c[0x0][0x2d0], -R134.reuse ;  /* 0x0000b40007077a23 */ /* 0x100fe40000010886 */
[----:B------:R-:W-:Y:S01]  /*8d30*/  MUFU.EX2 R169, R169 ;  /* 0x000000a900a97308 */ /* 0x000fe20000000800 */
[--C-:B------:R-:W-:Y:S09]  /*8d40*/  FFMA.FTZ R2, R10, c[0x0][0x2d0], -R134.reuse ;  /* 0x0000b4000a027a23 */ /* 0x100ff20000010886 */
[----:B------:R-:W1:Y:S10]  /*8d50*/  MUFU.EX2 R0, R0 ;  /* 0x0000000000007308 */ /* 0x000e740000000800 */
[----:B------:R3:W4:Y:S01]  /*8d60*/  MUFU.EX2 R144, R7 ;  /* 0x0000000700907308 */ /* 0x0007220000000800 */
[C---:B-1----:R-:W-:Y:S02]  /*8d70*/  FMUL.FTZ R26, R0.reuse, R138 ;  /* 0x0000008a001a7220 */ /* 0x042fe40000410000 */
[C---:B------:R-:W-:Y:S02]  /*8d80*/  FMUL.FTZ R27, R0.reuse, R139 ;  /* 0x0000008b001b7220 */ /* 0x040fe40000410000 */
[----:B------:R-:W1:Y:S01]  /*8d90*/  LDSM.16.MT88.4 R136, [R237+0x100] ;  /* 0x00010000ed88783b */ /* 0x000e620000004200 */
[C---:B------:R-:W-:Y:S02]  /*8da0*/  FMUL.FTZ R10, R0.reuse, R154 ;  /* 0x0000009a000a7220 */ /* 0x040fe40000410000 */
[C---:B------:R-:W-:Y:S02]  /*8db0*/  FMUL.FTZ R11, R0.reuse, R155 ;  /* 0x0000009b000b7220 */ /* 0x040fe40000410000 */
[C---:B------:R-:W-:Y:S02]  /*8dc0*/  FMUL.FTZ R22, R0.reuse, R142 ;  /* 0x0000008e00167220 */ /* 0x040fe40000410000 */
[C---:B------:R-:W-:Y:S02]  /*8dd0*/  FMUL.FTZ R23, R0.reuse, R143 ;  /* 0x0000008f00177220 */ /* 0x040fe40000410000 */
[C---:B------:R-:W-:Y:S01]  /*8de0*/  FMUL.FTZ R6, R0.reuse, R158 ;  /* 0x0000009e00067220 */ /* 0x040fe20000410000 */
[----:B------:R-:W-:Y:S01]  /*8df0*/  MOV R158, R135 ;  /* 0x00000087009e7202 */ /* 0x000fe20000000f00 */
[C---:B---3--:R-:W-:Y:S02]  /*8e00*/  FMUL.FTZ R7, R0.reuse, R159 ;  /* 0x0000009f00077220 */ /* 0x048fe40000410000 */
        /* <DEDUP_REMOVED lines=61> */
[C---:B----4-:R-:W-:Y:S01]  /*91e0*/  F2FP.BF16.PACK_AB R169, R144.reuse, R169 ;  /* 0x000000a990a9723e */ /* 0x050fe200000010ff */
[----:B------:R-:W-:Y:S01]  /*91f0*/  FFMA.FTZ R0, R171, c[0x0][0x2d0], -R134 ;  /* 0x0000b400ab007a23 */ /* 0x000fe20000010886 */
[----:B------:R-:W-:Y:S01]  /*9200*/  LDSM.16.MT88.4 R140, [R237+0x900] ;  /* 0x00090000ed8c783b */ /* 0x000fe20000004200 */
[----:B------:R-:W-:Y:S02]  /*9210*/  FADD.FTZ R144, R144, R150 ;  /* 0x0000009690907221 */ /* 0x000fe40000010000 */
[----:B------:R-:W2:Y:S02]  /*9220*/  MUFU.EX2 R146, R0 ;  /* 0x0000000000927308 */ /* 0x000ea40000000800 */
[----:B--2---:R-:W-:Y:S01]  /*9230*/  F2FP.BF16.PACK_AB R171, R146, R147 ;  /* 0x0000009392ab723e */ /* 0x004fe200000010ff */
[--C-:B------:R-:W-:Y:S07]  /*9240*/  FFMA.FTZ R0, R172, c[0x0][0x2d0], -R134.reuse ;  /* 0x0000b400ac007a23 */ /* 0x100fee0000010886 */
[----:B------:R2:W-:Y:S01]  /*9250*/  MUFU.EX2 R148, R0 ;  /* 0x0000000000947308 */ /* 0x0005e20000000800 */
[C---:B-1----:R-:W-:Y:S08]  /*9260*/  HMMA.16816.F32.BF16 R4, R168.reuse, R136, R4 ;  /* 0x00000088a804723c */ /* 0x042ff00000041804 */
[C---:B------:R-:W-:Y:S01]  /*9270*/  HMMA.16816.F32.BF16 R8, R168.reuse, R138, R8 ;  /* 0x0000008aa808723c */ /* 0x040fe20000041808 */
[----:B------:R-:W1:Y:S03]  /*9280*/  LDSM.16.MT88.4 R136, [R238+0x100] ;  /* 0x00010000ee88783b */ /* 0x000e660000004200 */
[--C-:B--2---:R-:W-:Y:S04]  /*9290*/  FFMA.FTZ R0, R173, c[0x0][0x2d0], -R134.reuse ;  /* 0x0000b400ad007a23 */ /* 0x104fe80000010886 */
[----:B------:R2:W3:Y:S01]  /*92a0*/  MUFU.EX2 R149, R0 ;  /* 0x0000000000957308 */ /* 0x0004e20000000800 */
[C---:B-1----:R-:W-:Y:S03]  /*92b0*/  HMMA.16816.F32.BF16 R12, R168.reuse, R136, R12 ;  /* 0x00000088a80c723c */ /* 0x042fe6000004180c */
[--C-:B--2---:R-:W-:Y:S06]  /*92c0*/  FFMA.FTZ R0, R174, c[0x0][0x2d0], -R134.reuse ;  /* 0x0000b400ae007a23 */ /* 0x104fec0000010886 */
[----:B------:R1:W-:Y:S01]  /*92d0*/  MUFU.EX2 R135, R0 ;  /* 0x0000000000877308 */ /* 0x0003e20000000800 */
[C---:B------:R-:W-:Y:S01]  /*92e0*/  HMMA.16816.F32.BF16 R16, R168.reuse, R138, R16 ;  /* 0x0000008aa810723c */ /* 0x040fe20000041810 */
[----:B------:R-:W2:Y:S02]  /*92f0*/  LDSM.16.MT88.4 R136, [R241+0x100] ;  /* 0x00010000f188783b */ /* 0x000ea40000004200 */
[----:B-1----:R-:W-:Y:S06]  /*9300*/  FFMA.FTZ R0, R175, c[0x0][0x2d0], -R134 ;  /* 0x0000b400af007a23 */ /* 0x002fec0000010886 */
[----:B------:R-:W-:Y:S10]  /*9310*/  MUFU.EX2 R175, R158 ;  /* 0x0000009e00af7308 */ /* 0x000ff40000000800 */
[----:B------:R1:W4:Y:S01]  /*9320*/  MUFU.EX2 R174, R0 ;  /* 0x0000000000ae7308 */ /* 0x0003220000000800 */
[C---:B--2---:R-:W-:Y:S08]  /*9330*/  HMMA.16816.F32.BF16 R20, R168.reuse, R136, R20 ;  /* 0x00000088a814723c */ /* 0x044ff00000041814 */
[C---:B------:R-:W-:Y:S01]  /*9340*/  HMMA.16816.F32.BF16 R24, R168.reuse, R138, R24 ;  /* 0x0000008aa818723c */ /* 0x040fe20000041818 */
[----:B------:R-:W2:Y:S03]  /*9350*/  LDSM.16.MT88.4 R136, [R240+0x100] ;  /* 0x00010000f088783b */ /* 0x000ea60000004200 */
[----:B-1----:R-:W-:Y:S02]  /*9360*/  FADD.FTZ R0, R2, R179 ;  /* 0x000000b302007221 */ /* 0x002fe40000010000 */
[----:B------:R-:W-:Y:S02]  /*9370*/  MUFU.EX2 R179, R153 ;  /* 0x0000009900b37308 */ /* 0x000fe40000000800 */
[----:B------:R-:W-:Y:S04]  /*9380*/  FADD.FTZ R150, R145, R0 ;  /* 0x0000000091967221 */ /* 0x000fe80000010000 */
[----:B------:R-:W-:Y:S04]  /*9390*/  FADD.FTZ R0, R147, R144 ;  /* 0x0000009093007221 */ /* 0x000fe80000010000 */
[----:B------:R-:W1:Y:S01]  /*93a0*/  MUFU.EX2 R153, R157 ;  /* 0x0000009d00997308 */ /* 0x000e620000000800 */
[C---:B--2---:R-:W-:Y:S08]  /*93b0*/  HMMA.16816.F32.BF16 R28, R168.reuse, R136, R28 ;  /* 0x00000088a81c723c */ /* 0x044ff0000004181c */
[C---:B------:R-:W-:Y:S01]  /*93c0*/  HMMA.16816.F32.BF16 R32, R168.reuse, R138, R32 ;  /* 0x0000008aa820723c */ /* 0x040fe20000041820 */
[----:B------:R-:W2:Y:S07]  /*93d0*/  LDSM.16.MT88.4 R136, [R237+0x1900] ;  /* 0x00190000ed88783b */ /* 0x000eae0000004200 */
        /* <DEDUP_REMOVED lines=33> */
[C---:B--2---:R-:W-:Y:S07]  /*95f0*/  HMMA.16816.F32.BF16 R124, R168.reuse, R136, R124 ;  /* 0x00000088a87c723c */ /* 0x044fee000004187c */
[----:B------:R-:W-:Y:S01]  /*9600*/  F2FP.BF16.PACK_AB R136, R145, R2 ;  /* 0x000000029188723e */ /* 0x000fe200000010ff */
[----:B------:R-:W-:Y:S04]  /*9610*/  HMMA.16816.F32.BF16 R128, R168, R138, R128 ;  /* 0x0000008aa880723c */ /* 0x000fe80000041880 */
[----:B---3--:R-:W-:Y:S01]  /*9620*/  F2FP.BF16.PACK_AB R137, R149, R148 ;  /* 0x000000949589723e */ /* 0x008fe200000010ff */
[----:B------:R-:W-:Y:S02]  /*9630*/  FADD.FTZ R2, R146, R0 ;  /* 0x0000000092027221 */ /* 0x000fe40000010000 */
[----:B------:R-:W-:Y:S01]  /*9640*/  F2FP.BF16.PACK_AB R138, R156, R151 ;  /* 0x000000979c8a723e */ /* 0x000fe200000010ff */
[----:B------:R-:W-:Y:S01]  /*9650*/  LDSM.16.MT88.4 R144, [R240+0x5100] ;  /* 0x00510000f090783b */ /* 0x000fe20000004200 */
[----:B----4-:R-:W-:Y:S03]  /*9660*/  F2FP.BF16.PACK_AB R139, R174, R135 ;  /* 0x00000087ae8b723e */ /* 0x010fe600000010ff */
[----:B------:R-:W-:Y:S01]  /*9670*/  FFMA.FTZ R0, R176, c[0x0][0x2d0], -R134 ;  /* 0x0000b400b0007a23 */ /* 0x000fe20000010886 */
[----:B-1----:R-:W-:Y:S01]  /*9680*/  MOV R176, R153 ;  /* 0x0000009900b07202 */ /* 0x002fe20000000f00 */
[----:B------:R-:W-:Y:S01]  /*9690*/  FADD.FTZ R2, R148, R2 ;  /* 0x0000000294027221 */ /* 0x000fe20000010000 */
[----:B------:R-:W-:Y:S01]  /*96a0*/  F2FP.BF16.PACK_AB R168, R179, R175 ;  /* 0x000000afb3a8723e */ /* 0x000fe200000010ff */
[C---:B------:R-:W-:Y:S01]  /*96b0*/  HMMA.16816.F32.BF16 R4, R136.reuse, R140, R4 ;  /* 0x0000008c8804723c */ /* 0x040fe20000041804 */
[----:B------:R1:W2:Y:S04]  /*96c0*/  MUFU.EX2 R172, R0 ;  /* 0x0000000000ac7308 */ /* 0x0002a80000000800 */
[----:B------:R-:W-:Y:S03]  /*96d0*/  FADD.FTZ R2, R149, R2 ;  /* 0x0000000295027221 */ /* 0x000fe60000010000 */
[C---:B------:R-:W-:Y:S01]  /*96e0*/  HMMA.16816.F32.BF16 R8, R136.reuse, R142, R8 ;  /* 0x0000008e8808723c */ /* 0x040fe20000041808 */
[----:B------:R-:W3:Y:S03]  /*96f0*/  LDSM.16.MT88.4 R140, [R238+0x900] ;  /* 0x00090000ee8c783b */ /* 0x000ee60000004200 */
[----:B------:R-:W-:Y:S01]  /*9700*/  FADD.FTZ R2, R135, R2 ;  /* 0x0000000287027221 */ /* 0x000fe20000010000 */
[----:B------:R-:W-:Y:S03]  /*9710*/  MOV R135, R3 ;  /* 0x0000000300877202 */ /* 0x000fe60000000f00 */
[----:B------:R-:W-:Y:S04]  /*9720*/  FADD.FTZ R2, R174, R2 ;  /* 0x00000002ae027221 */ /* 0x000fe80000010000 */
[----:B-1----:R-:W-:Y:S01]  /*9730*/  FFMA.FTZ R0, R177, c[0x0][0x2d0], -R134 ;  /* 0x0000b400b1007a23 */ /* 0x002fe20000010886 */
[----:B------:R-:W-:Y:S01]  /*9740*/  MOV R177, R152 ;  /* 0x0000009800b17202 */ /* 0x000fe20000000f00 */
[----:B--2---:R-:W-:Y:S01]  /*9750*/  FADD.FTZ R2, R172, R2 ;  /* 0x00000002ac027221 */ /* 0x004fe20000010000 */
[----:B------:R-:W-:Y:S01]  /*9760*/  LDSM.16.MT88.4 R152, [R237+0x1100] ;  /* 0x00110000ed98783b */ /* 0x000fe20000004200 */
[----:B------:R-:W1:Y:S01]  /*9770*/  MUFU.EX2 R173, R0 ;  /* 0x0000000000ad7308 */ /* 0x000e620000000800 */
[----:B------:R-:W-:Y:S01]  /*9780*/  F2FP.BF16.PACK_AB R170, R176, R177 ;  /* 0x000000b1b0aa723e */ /* 0x000fe200000010ff */
[C---:B---3--:R-:W-:Y:S03]  /*9790*/  HMMA.16816.F32.BF16 R12, R136.reuse, R140, R12 ;  /* 0x0000008c880c723c */ /* 0x048fe6000004180c */
[----:B-1----:R-:W-:Y:S01]  /*97a0*/  F2FP.BF16.PACK_AB R169, R173, R172 ;  /* 0x000000acada9723e */ /* 0x002fe200000010ff */
[--C-:B------:R-:W-:Y:S02]  /*97b0*/  FFMA.FTZ R0, R178, c[0x0][0x2d0], -R134.reuse ;  /* 0x0000b400b2007a23 */ /* 0x100fe40000010886 */
[----:B------:R-:W-:Y:S02]  /*97c0*/  FFMA.FTZ R134, R132, c[0x0][0x2d0], -R134 ;  /* 0x0000b40084867a23 */ /* 0x000fe40000010886 */
[C---:B------:R-:W-:Y:S01]  /*97d0*/  HMMA.16816.F32.BF16 R16, R136.reuse, R142, R16 ;  /* 0x0000008e8810723c */ /* 0x040fe20000041810 */
[----:B------:R-:W1:Y:S01]  /*97e0*/  LDSM.16.MT88.4 R140, [R241+0x900] ;  /* 0x00090000f18c783b */ /* 0x000e620000004200 */
[----:B------:R2:W-:Y:S10]  /*97f0*/  MUFU.EX2 R132, R0 ;  /* 0x0000000000847308 */ /* 0x0005f40000000800 */
[----:B------:R-:W3:Y:S01]  /*9800*/  MUFU.EX2 R134, R134 ;  /* 0x0000008600867308 */ /* 0x000ee20000000800 */
[----:B--2---:R-:W-:Y:S04]  /*9810*/  FADD.FTZ R0, R151, R150 ;  /* 0x0000009697007221 */ /* 0x004fe80000010000 */
[----:B------:R-:W-:Y:S04]  /*9820*/  FADD.FTZ R0, R156, R0 ;  /* 0x000000009c007221 */ /* 0x000fe80000010000 */
[----:B------:R-:W-:Y:S01]  /*9830*/  FADD.FTZ R0, R175, R0 ;  /* 0x00000000af007221 */ /* 0x000fe20000010000 */
[----:B---3--:R-:W-:Y:S03]  /*9840*/  F2FP.BF16.PACK_AB R171, R134, R132 ;  /* 0x0000008486ab723e */ /* 0x008fe600000010ff */
        /* <DEDUP_REMOVED lines=38> */
[C---:B------:R-:W-:Y:S08]  /*9ab0*/  HMMA.16816.F32.BF16 R120, R136.reuse, R142, R120 ;  /* 0x0000008e8878723c */ /* 0x040ff00000041878 */
[C---:B------:R-:W-:Y:S08]  /*9ac0*/  HMMA.16816.F32.BF16 R124, R136.reuse, R144, R124 ;  /* 0x00000090887c723c */ /* 0x040ff0000004187c */
        /* <DEDUP_REMOVED lines=46> */
[C---:B--2---:R-:W-:Y:S07]  /*9db0*/  HMMA.16816.F32.BF16 R124, R168.reuse, R4, R124 ;  /* 0x00000004a87c723c */ /* 0x044fee000004187c */
[----:B------:R-:W-:Y:S01]  /*9dc0*/  FADD.FTZ R4, R177, R0 ;  /* 0x00000000b1047221 */ /* 0x000fe20000010000 */
[----:B------:R-:W-:Y:S04]  /*9dd0*/  HMMA.16816.F32.BF16 R128, R168, R6, R128 ;  /* 0x00000006a880723c */ /* 0x000fe80000041880 */
[----:B------:R-:W-:Y:S02]  /*9de0*/  FADD.FTZ R0, R173, R2 ;  /* 0x00000002ad007221 */ /* 0x000fe40000010000 */
[----:B------:R-:W-:Y:S02]  /*9df0*/  FADD.FTZ R2, R176, R4 ;  /* 0x00000004b0027221 */ /* 0x000fe40000010000 */
[----:B------:R-:W-:Y:S01]  /*9e00*/  FADD.FTZ R0, R132, R0 ;  /* 0x0000000084007221 */ /* 0x000fe20000010000 */
[----:B------:R-:W-:Y:S02]  /*9e10*/  MOV R132, R3 ;  /* 0x0000000300847202 */ /* 0x000fe40000000f00 */
[----:B------:R1:W-:Y:S01]  /*9e20*/  STL [R1+0x44], R2 ;  /* 0x0000440201007387 */ /* 0x0003e20000100800 */
[----:B------:R-:W-:Y:S01]  /*9e30*/  FADD.FTZ R0, R134, R0 ;  /* 0x0000000086007221 */ /* 0x000fe20000010000 */
[----:B------:R-:W-:Y:S04]  /*9e40*/  MOV R134, R133 ;  /* 0x0000008500867202 */ /* 0x000fe80000000f00 */
[----:B------:R1:W-:Y:S02]  /*9e50*/  STL [R1+0x4c], R0 ;  /* 0x00004c0001007387 */ /* 0x0003e40000100800 */
[----:B-1----:R-:W-:-:S05]  /*9e60*/  @P0 BRA `(.L_x_418) ;  /* 0xffffc43000000947 */ /* 0x002fca000383ffff */
.L_x_405:
[----:B------:R-:W1:Y:S01]  /*9e70*/  S2UR UR28, SR_CTAID.X ;  /* 0x00000000001c79c3 */ /* 0x000e620000002500 */
[----:B------:R-:W-:-:S02]  /*9e80*/  UISETP.NE.AND UP1, UPT, UR13, URZ, UPT ;  /* 0x0000003f0d00728c */ /* 0x000fc4000bf25270 */
[----:B------:R-:W-:Y:S02]  /*9e90*/  UISETP.NE.AND UP0, UPT, UR12, URZ, UPT ;  /* 0x0000003f0c00728c */ /* 0x000fe4000bf05270 */
[----:B------:R-:W-:Y:S02]  /*9ea0*/  UMOV UR27, 0x1 ;  /* 0x00000001001b7882 */ /* 0x000fe40000000000 */
[----:B------:R-:W-:Y:S02]  /*9eb0*/  ULDC UR25, c[0x0][0x168] ;  /* 0x00005a0000197ab9 */ /* 0x000fe40000000800 */
[----:B------:R-:W-:Y:S01]  /*9ec0*/  ULDC.64 UR4, c[0x0][0x2c8] ;  /* 0x0000b20000047ab9 */ /* 0x000fe20000000a00 */
[----:B------:R-:W-:Y:S01]  /*9ed0*/  PLOP3.LUT P0, PT, PT, PT, UP0, 0x40, 0x0 ;  /* 0x000000000000781c */ /* 0x000fe20003f0e808 */
[----:B------:R-:W-:Y:S02]  /*9ee0*/  UIADD3 UR25, UR27, -UR25, URZ ;  /* 0x800000191b197290 */ /* 0x000fe4000fffe03f */
[----:B------:R-:W-:-:S02]  /*9ef0*/  ULDC UR26, c[0x0][0x2ac] ;  /* 0x0000ab00001a7ab9 */ /* 0x000fc40000000800 */
[----:B-1----:R-:W-:-:S04]  /*9f00*/  ULEA UR28, UR28, 0x7f, 0x7 ;  /* 0x0000007f1c1c7891 */ /* 0x002fc8000f8e383f */
[----:B------:R-:W-:-:S03]  /*9f10*/  UIMAD.WIDE.U32 UR30, UR28, UR4, URZ ;  /* 0x000000041c1e72a5 */ /* 0x000fc6000f8e003f */
[----:B------:R-:W-:Y:S02]  /*9f20*/  ULDC UR4, c[0x0][0x1d0] ;  /* 0x0000740000047ab9 */ /* 0x000fe40000000800 */
[----:B------:R-:W-:Y:S02]  /*9f30*/  UIMAD UR4, UR26, UR4, UR25 ;  /* 0x000000041a0472a4 */ /* 0x000fe4000f8e0219 */
[----:B------:R-:W-:Y:S02]  /*9f40*/  @UP1 USHF.R.U32.HI UR28, URZ, UR5, UR31 ;  /* 0x000000053f1c1299 */ /* 0x000fe4000801161f */
[----:B------:R-:W-:Y:S02]  /*9f50*/  ULDC UR25, c[0x0][0x324] ;  /* 0x0000c90000197ab9 */ /* 0x000fe40000000800 */
[----:B------:R-:W-:-:S04]  /*9f60*/  UIADD3 UR26, UR4, UR28, URZ ;  /* 0x0000001c041a7290 */ /* 0x000fc8000fffe03f */
[----:B------:R-:W-:Y:S01]  /*9f70*/  UIADD3 UR25, UR26, -UR25, URZ ;  /* 0x800000191a197290 */ /* 0x000fe2000fffe03f */
[----:B------:R-:W-:Y:S05]  /*9f80*/  @P0 BRA `(.L_x_419) ;  /* 0x0000016000000947 */ /* 0x000fea0003800000 */
[----:B------:R-:W-:-:S06]  /*9f90*/  UISETP.GT.AND UP0, UPT, UR26, -0x1, UPT ;  /* 0xffffffff1a00788c */ /* 0x000fcc000bf04270 */
[----:B------:R-:W-:-:S13]  /*9fa0*/  PLOP3.LUT P0, PT, PT, PT, UP0, 0x80, 0x0 ;  /* 0x000000000000781c */ /* 0x000fda0003f0f008 */
[----:B------:R-:W-:Y:S05]  /*9fb0*/  @P0 BRA `(.L_x_420) ;  /* 0x0000009000000947 */ /* 0x000fea0003800000 */
[----:B------:R-:W-:Y:S02]  /*9fc0*/  ULDC UR4, c[0x0][0x32c] ;  /* 0x0000cb0000047ab9 */ /* 0x000fe40000000800 */
[----:B------:R-:W-:Y:S02]  /*9fd0*/  UISETP.NE.AND UP0, UPT, UR27, UR4, UPT ;  /* 0x000000041b00728c */ /* 0x000fe4000bf05270 */
[----:B------:R-:W-:Y:S02]  /*9fe0*/  ULOP3.LUT UR26, URZ, UR26, URZ, 0x33, !UPT ;  /* 0x0000001a3f1a7292 */ /* 0x000fe4000f8e333f */
[----:B------:R-:W-:Y:S02]  /*9ff0*/  ULDC.64 UR4, c[0x0][0x330] ;  /* 0x0000cc0000047ab9 */ /* 0x000fe40000000a00 */
[----:B------:R-:W-:-:S07]  /*a000*/  UIMAD.WIDE.U32 UR28, UR26, UR4, URZ ;  /* 0x000000041a1c72a5 */ /* 0x000fce000f8e003f */
[----:B------:R-:W-:Y:S02]  /*a010*/  @UP0 UMOV UR27, UR29 ;  /* 0x0000001d001b0c82 */ /* 0x000fe40008000000 */
[----:B------:R-:W-:-:S04]  /*a020*/  @UP0 USHF.R.U32.HI UR26, URZ, UR5, UR27 ;  /* 0x000000053f1a0299 */ /* 0x000fc8000801161b */
[----:B------:R-:W-:Y:S01]  /*a030*/  ULOP3.LUT UR26, URZ, UR26, URZ, 0x33, !UPT ;  /* 0x0000001a3f1a7292 */ /* 0x000fe2000f8e333f */
[----:B------:R-:W-:Y:S05]  /*a040*/  BRA `(.L_x_421) ;  /* 0x0000006000007947 */ /* 0x000fea0003800000 */
.L_x_420:
[----:B------:R-:W-:Y:S02]  /*a050*/  ULDC UR4, c[0x0][0x32c] ;  /* 0x0000cb0000047ab9 */ /* 0x000fe40000000800 */
[----:B------:R-:W-:-:S03]  /*a060*/  UISETP.NE.AND UP0, UPT, UR27, UR4, UPT ;  /* 0x000000041b00728c */ /* 0x000fc6000bf05270 */
[----:B------:R-:W-:Y:S02]  /*a070*/  ULDC.64 UR4, c[0x0][0x330] ;  /* 0x0000cc0000047ab9 */ /* 0x000fe40000000a00 */
[----:B------:R-:W-:-:S07]  /*a080*/  UIMAD.WIDE.U32 UR28, UR26, UR4, URZ ;  /* 0x000000041a1c72a5 */ /* 0x000fce000f8e003f */
[----:B------:R-:W-:Y:S02]  /*a090*/  @UP0 UMOV UR27, UR29 ;  /* 0x0000001d001b0c82 */ /* 0x000fe40008000000 */
[----:B------:R-:W-:Y:S02]  /*a0a0*/  @UP0 USHF.R.U32.HI UR26, URZ, UR5, UR27 ;  /* 0x000000053f1a0299 */ /* 0x000fe4000801161b */
.L_x_421:
[----:B------:R-:W-:Y:S02]  /*a0b0*/  ULDC UR4, c[0x0][0x32c] ;  /* 0x0000cb0000047ab9 */ /* 0x000fe40000000800 */
[----:B------:R-:W-:-:S04]  /*a0c0*/  UIMAD UR4, UR26, UR4, URZ ;  /* 0x000000041a0472a4 */ /* 0x000fc8000f8e023f */
[----:B------:R-:W-:-:S04]  /*a0d0*/  UISETP.LT.AND UP0, UPT, UR25, UR4, UPT ;  /* 0x000000041900728c */ /* 0x000fc8000bf01270 */
[----:B------:R-:W-:-:S04]  /*a0e0*/  USEL UR25, UR25, UR4, !UP0 ;  /* 0x0000000419197287 */ /* 0x000fc8000c000000 */
.L_x_419:
[----:B------:R-:W-:-:S04]  /*a0f0*/  UIADD3 UR25, UR25, 0x2f, URZ ;  /* 0x0000002f19197890 */ /* 0x000fc8000fffe03f */
[----:B------:R-:W-:-:S04]  /*a100*/  UIMAD.WIDE UR4, UR25, 0x2aaaaaab, URZ ;  /* 0x2aaaaaab190478a5 */ /* 0x000fc8000f8e023f */
        /* <DEDUP_REMOVED lines=11> */
[C---:B--2---:R-:W-:Y:S01]  /*a1c0*/  SHF.L.U64.HI R4, R3.reuse, 0x1, R4 ;  /* 0x0000000103047819 */ /* 0x044fe20000010204 */
[----:B------:R-:W-:-:S04]  /*a1d0*/  IMAD.SHL.U32 R3, R3, 0x2, RZ ;  /* 0x0000000203037824 */ /* 0x000fc800078e00ff */
[----:B------:R1:W-:Y:S01]  /*a1e0*/  STL [R1+0x1c], R4 ;  /* 0x00001c0401007387 */ /* 0x0003e20000100800 */
[C---:B---3--:R-:W-:Y:S01]  /*a1f0*/  SHF.L.U64.HI R2, R0.reuse, 0x1, R2 ;  /* 0x0000000100027819 */ /* 0x048fe20000010202 */
[----:B------:R-:W-:Y:S02]  /*a200*/  IMAD.SHL.U32 R0, R0, 0x2, RZ ;  /* 0x0000000200007824 */ /* 0x000fe400078e00ff */
[----:B------:R1:W-:Y:S04]  /*a210*/  STL [R1+0x64], R3 ;  /* 0x0000640301007387 */ /* 0x0003e80000100800 */
[----:B------:R1:W-:Y:S04]  /*a220*/  STL [R1+0x14], R0 ;  /* 0x0000140001007387 */ /* 0x0003e80000100800 */
[----:B------:R1:W-:Y:S02]  /*a230*/  STL [R1+0x18], R2 ;  /* 0x0000180201007387 */ /* 0x0003e40000100800 */
.L_x_427:
[----:B-1----:R-:W2:Y:S01]  /*a240*/  LDL R2, [R1+0x4] ;  /* 0x0000040001027983 */ /* 0x002ea20000100800 */
[----:B------:R-:W-:Y:S04]  /*a250*/  DEPBAR.LE SB0, 0x0 ;  /* 0x000080000000791a */ /* 0x000fe80000000000 */
[----:B------:R-:W3:Y:S01]  /*a260*/  LDL R0, [R1] ;  /* 0x0000000001007983 */ /* 0x000ee20000100800 */
[----:B------:R-:W-:Y:S03]  /*a270*/  UISETP.GT.AND UP0, UPT, UR8, UR24, UPT ;  /* 0x000000180800728c */ /* 0x000fe6000bf04270 */
[----:B------:R-:W-:Y:S03]  /*a280*/  BAR.SYNC.DEFER_BLOCKING 0x0 ;  /* 0x0000000000007b1d */ /* 0x000fe60000010000 */
[----:B------:R-:W-:Y:S03]  /*a290*/  PLOP3.LUT P0, PT, PT, PT, UP0, 0x80, 0x0 ;  /* 0x000000000000781c */ /* 0x000fe60003f0f008 */
[----:B------:R-:W1:Y:S04]  /*a2a0*/  LDSM.16.M88.4 R8, [R236+0x10100] ;  /* 0x01010000ec08783b */ /* 0x000e680000000200 */
[----:B------:R-:W4:Y:S04]  /*a2b0*/  LDSM.16.M88.4 R16, [R236+0x10900] ;  /* 0x01090000ec10783b */ /* 0x000f280000000200 */
[----:B------:R-:W1:Y:S04]  /*a2c0*/  LDSM.16.M88.4 R24, [R236+0x11100] ;  /* 0x01110000ec18783b */ /* 0x000e680000000200 */
[----:B------:R-:W1:Y:S04]  /*a2d0*/  LDSM.16.M88.4 R168, [R243] ;  /* 0x00000000f3a8783b */ /* 0x000e680000000200 */
[----:B--2---:R-:W2:Y:S04]  /*a2e0*/  LDSM.16.M88.4 R172, [R2] ;  /* 0x0000000002ac783b */ /* 0x004ea80000000200 */
[----:B---3--:R3:W1:Y:S02]  /*a2f0*/  LDSM.16.M88.4 R176, [R0] ;  /* 0x0000000000b0783b */ /* 0x0086640000000200 */
[----:B---3--:R-:W-:Y:S01]  /*a300*/  MOV R0, R133 ;  /* 0x0000008500007202 */ /* 0x008fe20000000f00 */
[----:B------:R-:W-:-:S05]  /*a310*/  @P0 BRA `(.L_x_423) ;  /* 0x000004b000000947 */ /* 0x000fca0003800000 */
[----:B----4-:R-:W3:Y:S01]  /*a320*/  LDL R5, [R1+0x28] ;  /* 0x0000280001057983 */ /* 0x010ee20000100800 */
[----:B------:R-:W-:Y:S03]  /*a330*/  BSSY B0, `(.L_x_423) ;  /* 0x0000049000007945 */ /* 0x000fe60003800000 */
[----:B------:R-:W4:Y:S04]  /*a340*/  LDL R7, [R1+0x24] ;  /* 0x0000240001077983 */ /* 0x000f280000100800 */
[----:B--2---:R-:W2:Y:S04]  /*a350*/  LDL R134, [R1+0x30] ;  /* 0x0000300001867983 */ /* 0x004ea80000100800 */
        /* <DEDUP_REMOVED lines=8> */
[----:B---3--:R-:W-:Y:S02]  /*a3e0*/  SHF.R.S32.HI R2, RZ, 0x1f, R5 ;  /* 0x0000001fff027819 */ /* 0x008fe40000011405 */
[----:B----4-:R-:W-:Y:S03]  /*a3f0*/  SHF.R.S32.HI R6, RZ, 0x1f, R7 ;  /* 0x0000001fff067819 */ /* 0x010fe60000011407 */
[----:B------:R-:W-:Y:S02]  /*a400*/  IMAD R4, R2, c[0x0][0x208], RZ ;  /* 0x0000820002047a24 */ /* 0x000fe400078e02ff */
[C---:B------:R-:W-:Y:S01]  /*a410*/  IMAD.WIDE.U32 R2, R5.reuse, c[0x0][0x208], RZ ;  /* 0x0000820005027a25 */ /* 0x040fe200078e00ff */
[----:B--2---:R-:W-:Y:S03]  /*a420*/  ISETP.GE.AND P1, PT, R134, c[0x0][0x1d4], PT ;  /* 0x0000750086007a0c */ /* 0x004fe60003f26270 */
[----:B------:R-:W-:Y:S02]  /*a430*/  IMAD R4, R5, c[0x0][0x20c], R4 ;  /* 0x0000830005047a24 */ /* 0x000fe400078e0204 */
[----:B------:R-:W2:Y:S01]  /*a440*/  LDL R5, [R1+0x64] ;  /* 0x0000640001057983 */ /* 0x000ea20000100800 */
[----:B------:R-:W-:Y:S02]  /*a450*/  IMAD R6, R6, c[0x0][0x218], RZ ;  /* 0x0000860006067a24 */ /* 0x000fe400078e02ff */
[----:B------:R-:W-:Y:S02]  /*a460*/  IMAD.IADD R3, R3, 0x1, R4 ;  /* 0x0000000103037824 */ /* 0x000fe400078e0204 */
[C---:B------:R-:W-:Y:S02]  /*a470*/  IMAD R6, R7.reuse, c[0x0][0x21c], R6 ;  /* 0x0000870007067a24 */ /* 0x040fe400078e0206 */
[----:B------:R-:W-:Y:S05]  /*a480*/  IMAD.WIDE.U32 R2, R7, c[0x0][0x218], R2 ;  /* 0x0000860007027a25 */ /* 0x000fea00078e0002 */
[----:B------:R-:W-:Y:S04]  /*a490*/  IADD3 R2, P0, R2, UR14, RZ ;  /* 0x0000000e02027c10 */ /* 0x000fe8000ff1e0ff */
[----:B------:R-:W-:Y:S02]  /*a4a0*/  IADD3.X R6, R3, UR16, R6, P0, !PT ;  /* 0x0000001003067c10 */ /* 0x000fe400087fe406 */
[C---:B------:R-:W-:Y:S04]  /*a4b0*/  LEA R7, P0, R2.reuse, c[0x0][0x1f8], 0x1 ;  /* 0x00007e0002077a11 */ /* 0x040fe800078008ff */
[----:B------:R-:W-:Y:S02]  /*a4c0*/  LEA.HI.X R6, R2, c[0x0][0x1fc], R6, 0x1, P0 ;  /* 0x00007f0002067a11 */ /* 0x000fe400000f0c06 */
[----:B------:R-:W2:Y:S04]  /*a4d0*/  SHFL.IDX PT, R2, R7, RZ, 0x181f ;  /* 0x00181fff07027589 */ /* 0x000ea800000e0000 */
[----:B------:R-:W3:Y:S01]  /*a4e0*/  SHFL.IDX PT, R3, R6, RZ, 0x181f ;  /* 0x00181fff06037589 */ /* 0x000ee200000e0000 */
[C---:B--2---:R-:W-:Y:S05]  /*a4f0*/  IADD3 R4, P0, R2.reuse, R5, RZ ;  /* 0x0000000502047210 */ /* 0x044fea0007f1e0ff */
[C---:B---3--:R-:W-:Y:S05]  /*a500*/  IMAD.X R5, R3.reuse, 0x1, R23, P0 ;  /* 0x0000000103057824 */ /* 0x048fea00000e0617 */
[----:B------:R-:W-:Y:S01]  /*a510*/  @!PT LDS RZ, [RZ] ;  /* 0x00000000fffff984 */ /* 0x000fe20000000800 */
[----:B------:R2:W-:Y:S02]  /*a520*/  LDGSTS.E.BYPASS.LTC128B.128 [R15+0x100], [R4.64], !P1 ;  /* 0x00100000040f7fae */ /* 0x0005e4000c901d56 */
[C---:B--2---:R-:W-:Y:S05]  /*a530*/  IADD3 R4, P0, R2.reuse, R22, RZ ;  /* 0x0000001602047210 */ /* 0x044fea0007f1e0ff */
[----:B------:R-:W-:Y:S02]  /*a540*/  IMAD.X R5, R3, 0x1, R12, P0 ;  /* 0x0000000103057824 */ /* 0x000fe400000e060c */
[C---:B------:R-:W-:Y:S01]  /*a550*/  IMAD.SHL.U32 R12, R13.reuse, 0x2, RZ ;  /* 0x000000020d0c7824 */ /* 0x040fe200078e00ff */
[----:B------:R-:W-:Y:S02]  /*a560*/  SHF.L.U64.HI R13, R13, 0x1, R20 ;  /* 0x000000010d0d7819 */ /* 0x000fe40000010214 */
[----:B------:R2:W-:Y:S04]  /*a570*/  LDGSTS.E.BYPASS.LTC128B.128 [R15+0x1900], [R4.64], !P6 ;  /* 0x01900000040f7fae */ /* 0x0005e8000f101d56 */
[----:B------:R-:W3:Y:S01]  /*a580*/  S2R R20, SR_TID.X ;  /* 0x0000000000147919 */ /* 0x000ee20000002100 */
[----:B--2---:R-:W-:Y:S02]  /*a590*/  IADD3 R4, P0, R2, R12, RZ ;  /* 0x0000000c02047210 */ /* 0x004fe40007f1e0ff */
[----:B---3--:R-:W-:Y:S03]  /*a5a0*/  ISETP.GT.AND P1, PT, R20, 0x7f, PT ;  /* 0x0000007f1400780c */ /* 0x008fe60003f24270 */
[C---:B------:R-:W-:Y:S05]  /*a5b0*/  IMAD.X R5, R3.reuse, 0x1, R13, P0 ;  /* 0x0000000103057824 */ /* 0x040fea00000e060d */
[----:B------:R2:W-:Y:S02]  /*a5c0*/  LDGSTS.E.BYPASS.LTC128B.128 [R15+0x3100], [R4.64], !P5 ;  /* 0x03100000040f7fae */ /* 0x0005e4000e901d56 */
[C---:B--2---:R-:W-:Y:S01]  /*a5d0*/  IMAD.SHL.U32 R5, R14.reuse, 0x2, RZ ;  /* 0x000000020e057824 */ /* 0x044fe200078e00ff */
[----:B------:R-:W-:Y:S04]  /*a5e0*/  SHF.L.U64.HI R14, R14, 0x1, R21 ;  /* 0x000000010e0e7819 */ /* 0x000fe80000010215 */
[----:B------:R-:W-:Y:S05]  /*a5f0*/  IADD3 R2, P0, R2, R5, RZ ;  /* 0x0000000502027210 */ /* 0x000fea0007f1e0ff */
[----:B------:R-:W-:Y:S05]  /*a600*/  IMAD.X R3, R3, 0x1, R14, P0 ;  /* 0x0000000103037824 */ /* 0x000fea00000e060e */
[----:B------:R2:W-:Y:S01]  /*a610*/  LDGSTS.E.BYPASS.LTC128B.128 [R15+0x4900], [R2.64], !P4 ;  /* 0x04900000020f7fae */ /* 0x0005e2000e101d56 */
[----:B------:R-:W-:-:S05]  /*a620*/  @P1 BRA `(.L_x_424) ;  /* 0x0000019000001947 */ /* 0x000fca0003800000 */
[----:B------:R-:W-:-:S05]  /*a630*/  BRA.DIV ~URZ, `(.L_x_425) ;  /* 0x000094b27f007947 */ /* 0x000fca000b800000 */
[----:B------:R3:W4:Y:S04]  /*a640*/  SHFL.IDX PT, R4, R6, 0x1, 0x181f ;  /* 0x00381f0006047f89 */ /* 0x00072800000e0000 */
[----:B--2---:R3:W2:Y:S02]  /*a650*/  SHFL.IDX PT, R2, R7, 0x1, 0x181f ;  /* 0x00381f0007027f89 */ /* 0x0046a400000e0000 */
.L_x_447:
[----:B---3--:R-:W3:Y:S04]  /*a660*/  LDL R7, [R1+0x30] ;  /* 0x0000300001077983 */ /* 0x008ee80000100800 */
[----:B----4-:R-:W4:Y:S04]  /*a670*/  LDL R6, [R1+0x64] ;  /* 0x0000640001067983 */ /* 0x010f280000100800 */
[----:B--2---:R-:W2:Y:S04]  /*a680*/  LDL R21, [R1+0x1c] ;  /* 0x00001c0001157983 */ /* 0x004ea80000100800 */
[----:B------:R-:W2:Y:S04]  /*a690*/  LDL R15, [R1+0x8] ;  /* 0x00000800010f7983 */ /* 0x000ea80000100800 */
[----:B------:R-:W2:Y:S04]  /*a6a0*/  LDL R20, [R1+0x14] ;  /* 0x0000140001147983 */ /* 0x000ea80000100800 */
[----:B------:R-:W2:Y:S01]  /*a6b0*/  LDL R3, [R1+0x18] ;  /* 0x0000180001037983 */ /* 0x000ea20000100800 */
[----:B---3--:R-:W-:Y:S02]  /*a6c0*/  ISETP.GE.AND P1, PT, R7, c[0x0][0x1d4], PT ;  /* 0x0000750007007a0c */ /* 0x008fe40003f26270 */
[----:B----4-:R-:W-:Y:S05]  /*a6d0*/  IADD3 R6, P0, R2, R6, RZ ;  /* 0x0000000602067210 */ /* 0x010fea0007f1e0ff */
[----:B--2---:R-:W-:Y:S06]  /*a6e0*/  IMAD.X R7, R4, 0x1, R21, P0 ;  /* 0x0000000104077824 */ /* 0x004fec00000e0615 */
        /* <DEDUP_REMOVED lines=8> */
[----:B------:R-:W-:Y:S01]  /*a770*/  IMAD.X R13, R4, 0x1, R13, P0 ;  /* 0x00000001040d7824 */ /* 0x000fe200000e060d */
[----:B------:R-:W-:Y:S04]  /*a780*/  IADD3 R2, P0, R2, R5, RZ ;  /* 0x0000000502027210 */ /* 0x000fe80007f1e0ff */
[----:B------:R2:W-:Y:S01]  /*a790*/  LDGSTS.E.BYPASS.LTC128B.128 [R15+0x4100], [R12.64], !P5 ;  /* 0x041000000c0f7fae */ /* 0x0005e2000e901d56 */
[----:B------:R-:W-:Y:S05]  /*a7a0*/  IMAD.X R3, R4, 0x1, R14, P0 ;  /* 0x0000000104037824 */ /* 0x000fea00000e060e */
[----:B------:R2:W-:Y:S03]  /*a7b0*/  LDGSTS.E.BYPASS.LTC128B.128 [R15+0x5900], [R2.64], !P4 ;  /* 0x05900000020f7fae */ /* 0x0005e6000e101d56 */
.L_x_424:
[----:B------:R-:W-:Y:S05]  /*a7c0*/  BSYNC B0 ;  /* 0x0000000000007941 */ /* 0x000fea0003800000 */
.L_x_423:
[----:B----4-:R-:W0:Y:S01]  /*a7d0*/  LDGDEPBAR ;  /* 0x00000000000079af */ /* 0x010e220000000000 */
[----:B------:R-:W-:Y:S01]  /*a7e0*/  WARPSYNC 0xffffffff ;  /* 0xffffffff00007948 */ /* 0x000fe20003800000 */
[C---:B-12--5:R-:W-:Y:S01]  /*a7f0*/  HMMA.16816.F32.BF16 R4, R160.reuse, R8, RZ ;  /* 0x00000008a004723c */ /* 0x066fe200000418ff */
[----:B------:R-:W-:Y:S06]  /*a800*/  UISETP.GT.AND UP0, UPT, UR24, UR8, UPT ;  /* 0x000000081800728c */ /* 0x000fec000bf04270 */
[----:B------:R-:W-:Y:S01]  /*a810*/  PLOP3.LUT P0, PT, PT, PT, UP0, 0x40, 0x0 ;  /* 0x000000000000781c */ /* 0x000fe20003f0e808 */
[C---:B------:R-:W-:Y:S08]  /*a820*/  HMMA.16816.F32.BF16 R8, R160.reuse, R10, RZ ;  /* 0x0000000aa008723c */ /* 0x040ff000000418ff */
[C---:B------:R-:W-:Y:S08]  /*a830*/  HMMA.16816.F32.BF16 R12, R160.reuse, R16, RZ ;  /* 0x00000010a00c723c */ /* 0x040ff000000418ff */
        /* <DEDUP_REMOVED lines=142> */
[----:B------:R-:W3:Y:S02]  /*b120*/  LDL R169, [R1+0x30] ;  /* 0x0000300001a97983 */ /* 0x000ee40000100800 */
[----:B------:R-:W-:Y:S02]  /*b130*/  ISETP.NE.AND P1, PT, R3, 0x1, PT ;  /* 0x000000010300780c */ /* 0x000fe40003f25270 */
[----:B------:R-:W4:Y:S01]  /*b140*/  LDL R175, [R1+0x64] ;  /* 0x0000640001af7983 */ /* 0x000f220000100800 */
[----:B------:R-:W-:Y:S03]  /*b150*/  IMAD.U32 R3, RZ, RZ, UR5 ;  /* 0x00000005ff037e24 */ /* 0x000fe6000f8e00ff */
[----:B------:R-:W5:Y:S04]  /*b160*/  LDL R178, [R1+0x1c] ;  /* 0x00001c0001b27983 */ /* 0x000f680000100800 */
[----:B------:R-:W4:Y:S04]  /*b170*/  LDL R177, [R1+0x8] ;  /* 0x0000080001b17983 */ /* 0x000f280000100800 */
[----:B------:R-:W4:Y:S04]  /*b180*/  LDL R179, [R1+0x14] ;  /* 0x0000140001b37983 */ /* 0x000f280000100800 */
[----:B------:R-:W4:Y:S01]  /*b190*/  LDL R176, [R1+0x18] ;  /* 0x0000180001b07983 */ /* 0x000f220000100800 */
[----:B--2---:R-:W-:Y:S02]  /*b1a0*/  IADD3 R3, R3, -0x30, R2 ;  /* 0xffffffd003037810 */ /* 0x004fe40007ffe002 */
[----:B---3--:R-:W-:Y:S03]  /*b1b0*/  ISETP.GE.AND P2, PT, R169, c[0x0][0x1d4], PT ;  /* 0x00007500a9007a0c */ /* 0x008fe60003f46270 */
[----:B------:R-:W-:Y:S04]  /*b1c0*/  @P1 IMAD.HI.U32 R134, R3, c[0x0][0x2bc], RZ ;  /* 0x0000af0003861a27 */ /* 0x000fe800078e00ff */
[--C-:B------:R-:W-:Y:S01]  /*b1d0*/  IMAD.MOV.U32 R2, RZ, RZ, R3.reuse ;  /* 0x000000ffff027224 */ /* 0x100fe200078e0003 */
[----:B------:R-:W-:Y:S04]  /*b1e0*/  @P1 SHF.R.U32.HI R2, RZ, c[0x0][0x2c0], R134 ;  /* 0x0000b000ff021a19 */ /* 0x000fe80000011686 */
[C---:B------:R-:W-:Y:S04]  /*b1f0*/  @!P3 IADD3 R135, P0, R2.reuse, UR20, RZ ;  /* 0x000000140287bc10 */ /* 0x040fe8000ff1e0ff */
[----:B------:R-:W-:Y:S01]  /*b200*/  @!P3 LEA.HI.X.SX32 R168, R2, UR7, 0x1, P0 ;  /* 0x0000000702a8bc11 */ /* 0x000fe200080f0eff */
[----:B------:R-:W-:Y:S01]  /*b210*/  IMAD.MOV R2, RZ, RZ, -R2 ;  /* 0x000000ffff027224 */ /* 0x000fe200078e0a02 */
[C---:B------:R-:W-:Y:S03]  /*b220*/  @!P3 LEA R134, P0, R135.reuse, c[0x0][0x2a0], 0x2 ;  /* 0x0000a8008786ba11 */ /* 0x040fe600078010ff */
[----:B------:R-:W-:Y:S01]  /*b230*/  IMAD R171, R2, c[0x0][0x2b8], R3 ;  /* 0x0000ae0002ab7a24 */ /* 0x000fe200078e0203 */
[----:B------:R-:W-:Y:S04]  /*b240*/  @!P3 LEA.HI.X R135, R135, c[0x0][0x2a4], R168, 0x2, P0 ;  /* 0x0000a9008787ba11 */ /* 0x000fe800000f14a8 */
[----:B------:R1:W-:Y:S01]  /*b250*/  STL [R1+0x28], R171 ;  /* 0x000028ab01007387 */ /* 0x0003e20000100800 */
[----:B------:R-:W-:Y:S03]  /*b260*/  SHF.R.S32.HI R2, RZ, 0x1f, R171 ;  /* 0x0000001fff027819 */ /* 0x000fe600000114ab */
[----:B------:R2:W3:Y:S02]  /*b270*/  @!P3 LDG.E R170, [R134.64] ;  /* 0x0000001686aab981 */ /* 0x0004e4000c1e1900 */
[----:B--2---:R-:W-:Y:S02]  /*b280*/  IMAD R134, R2, c[0x0][0x1e0], RZ ;  /* 0x0000780002867a24 */ /* 0x004fe400078e02ff */
[C---:B------:R-:W-:Y:S04]  /*b290*/  IMAD.WIDE.U32 R2, R171.reuse, c[0x0][0x1e0], RZ ;  /* 0x00007800ab027a25 */ /* 0x040fe800078e00ff */
[----:B------:R-:W-:Y:S04]  /*b2a0*/  IMAD R134, R171, c[0x0][0x1e4], R134 ;  /* 0x00007900ab867a24 */ /* 0x000fe800078e0286 */
[----:B------:R-:W-:Y:S02]  /*b2b0*/  IMAD.IADD R3, R3, 0x1, R134 ;  /* 0x0000000103037824 */ /* 0x000fe400078e0286 */
[----:B------:R-:W2:Y:S02]  /*b2c0*/  S2R R134, SR_TID.X ;  /* 0x0000000000867919 */ /* 0x000ea40000002100 */
[----:B--2---:R-:W-:Y:S04]  /*b2d0*/  SHF.R.S32.HI R168, RZ, 0x1f, R134 ;  /* 0x0000001fffa87819 */ /* 0x004fe80000011486 */
[----:B------:R-:W-:Y:S04]  /*b2e0*/  LEA.HI R168, R168, R134, RZ, 0x3 ;  /* 0x00000086a8a87211 */ /* 0x000fe800078f18ff */
[----:B------:R-:W-:Y:S04]  /*b2f0*/  SHF.R.S32.HI R168, RZ, 0x3, R168 ;  /* 0x00000003ffa87819 */ /* 0x000fe800000114a8 */
[----:B------:R-:W-:Y:S01]  /*b300*/  IADD3 R134, -R168, 0x30, RZ ;  /* 0x00000030a8867810 */ /* 0x000fe20007ffe1ff */
[----:B---3--:R2:W-:Y:S01]  /*b310*/  STL [R1+0x24], R170 ;  /* 0x000024aa01007387 */ /* 0x0085e20000100800 */
[----:B------:R-:W-:Y:S01]  /*b320*/  SHF.R.S32.HI R135, RZ, 0x1f, R170 ;  /* 0x0000001fff877819 */ /* 0x000fe200000114aa */
[----:B------:R-:W-:Y:S02]  /*b330*/  IMAD.WIDE.U32 R2, R170, c[0x0][0x1f0], R2 ;  /* 0x00007c00aa027a25 */ /* 0x000fe400078e0002 */
[----:B------:R-:W3:Y:S02]  /*b340*/  LDL R173, [R1+0x38] ;  /* 0x0000380001ad7983 */ /* 0x000ee40000100800 */
[----:B------:R-:W-:Y:S01]  /*b350*/  IMAD R135, R135, c[0x0][0x1f0], RZ ;  /* 0x00007c0087877a24 */ /* 0x000fe200078e02ff */
[----:B------:R-:W-:Y:S01]  /*b360*/  IADD3 R2, P0, R2, UR18, RZ ;  /* 0x0000001202027c10 */ /* 0x000fe2000ff1e0ff */
[----:B------:R-:W3:Y:S02]  /*b370*/  LDL R174, [R1+0x54] ;  /* 0x0000540001ae7983 */ /* 0x000ee40000100800 */
[----:B------:R-:W-:Y:S02]  /*b380*/  IMAD R135, R170, c[0x0][0x1f4], R135 ;  /* 0x00007d00aa877a24 */ /* 0x000fe400078e0287 */
[----:B-1----:R-:W3:Y:S03]  /*b390*/  LDL R171, [R1+0x34] ;  /* 0x0000340001ab7983 */ /* 0x002ee60000100800 */
[----:B------:R-:W-:Y:S01]  /*b3a0*/  IADD3.X R135, R3, UR6, R135, P0, !PT ;  /* 0x0000000603877c10 */ /* 0x000fe200087fe487 */
[----:B------:R-:W3:Y:S01]  /*b3b0*/  LDL R172, [R1+0x50] ;  /* 0x0000500001ac7983 */ /* 0x000ee20000100800 */
[C---:B--2---:R-:W-:Y:S04]  /*b3c0*/  LEA R170, P0, R2.reuse, c[0x0][0x1c8], 0x1 ;  /* 0x0000720002aa7a11 */ /* 0x044fe800078008ff */
[----:B------:R-:W-:Y:S02]  /*b3d0*/  LEA.HI.X R135, R2, c[0x0][0x1cc], R135, 0x1, P0 ;  /* 0x0000730002877a11 */ /* 0x000fe400000f0c87 */
[----:B------:R-:W4:Y:S01]  /*b3e0*/  SHFL.IDX PT, R2, R170, RZ, 0x181f ;  /* 0x00181fffaa027589 */ /* 0x000f2200000e0000 */
[----:B------:R-:W-:Y:S03]  /*b3f0*/  ISETP.GE.AND P0, PT, R134, 0x1, PT ;  /* 0x000000018600780c */ /* 0x000fe60003f06270 */
[----:B------:R-:W5:Y:S10]  /*b400*/  SHFL.IDX PT, R3, R135, RZ, 0x181f ;  /* 0x00181fff87037589 */ /* 0x000f7400000e0000 */
[C---:B----4-:R-:W-:Y:S05]  /*b410*/  @P0 IADD3 R168, P1, R2.reuse, R175, RZ ;  /* 0x000000af02a80210 */ /* 0x050fea0007f3e0ff */
[C---:B-----5:R-:W-:Y:S05]  /*b420*/  @P0 IMAD.X R169, R3.reuse, 0x1, R178, P1 ;  /* 0x0000000103a90824 */ /* 0x060fea00008e06b2 */
[----:B------:R-:W-:Y:S01]  /*b430*/  @!PT LDS RZ, [RZ] ;  /* 0x00000000fffff984 */ /* 0x000fe20000000800 */
[----:B------:R1:W-:Y:S02]  /*b440*/  @P0 LDGSTS.E.BYPASS.LTC128B.128 [R177+0x10100], [R168.64], !P2 ;  /* 0x10100000a8b10fae */ /* 0x0003e4000d101d56 */
[----:B-1----:R-:W-:Y:S05]  /*b450*/  @P0 IADD3 R168, P1, R2, R179, RZ ;  /* 0x000000b302a80210 */ /* 0x002fea0007f3e0ff */
[----:B------:R-:W-:Y:S05]  /*b460*/  @P0 IMAD.X R169, R3, 0x1, R176, P1 ;  /* 0x0000000103a90824 */ /* 0x000fea00008e06b0 */
[----:B------:R3:W-:Y:S02]  /*b470*/  @P0 LDGSTS.E.BYPASS.LTC128B.128 [R177+0x11900], [R168.64], !P6 ;  /* 0x11900000a8b10fae */ /* 0x0007e4000f101d56 */
[CC--:B---3--:R-:W-:Y:S04]  /*b480*/  @P0 LEA R168, P1, R173.reuse, R2.reuse, 0x1 ;  /* 0x00000002ada80211 */ /* 0x0c8fe800078208ff */
[-C--:B------:R-:W-:Y:S02]  /*b490*/  @P0 LEA.HI.X R169, R173, R3.reuse, R174, 0x1, P1 ;  /* 0x00000003ada90211 */ /* 0x080fe400008f0cae */
[C---:B------:R-:W-:Y:S03]  /*b4a0*/  @P0 LEA R2, P1, R171.reuse, R2, 0x1 ;  /* 0x00000002ab020211 */ /* 0x040fe600078208ff */
[----:B------:R1:W-:Y:S01]  /*b4b0*/  @P0 LDGSTS.E.BYPASS.LTC128B.128 [R177+0x13100], [R168.64], !P5 ;  /* 0x13100000a8b10fae */ /* 0x0003e2000e901d56 */
[----:B------:R-:W-:Y:S05]  /*b4c0*/  @P0 LEA.HI.X R3, R171, R3, R172, 0x1, P1 ;  /* 0x00000003ab030211 */ /* 0x000fea00008f0cac */
[----:B------:R2:W-:Y:S01]  /*b4d0*/  @P0 LDGSTS.E.BYPASS.LTC128B.128 [R177+0x14900], [R2.64], !P4 ;  /* 0x1490000002b10fae */ /* 0x0005e2000e101d56 */
[----:B------:R-:W-:Y:S03]  /*b4e0*/  ISETP.GE.AND P0, PT, R134, 0x21, PT ;  /* 0x000000218600780c */ /* 0x000fe60003f06270 */
[----:B--2---:R-:W2:Y:S04]  /*b4f0*/  SHFL.IDX PT, R2, R170, 0x1, 0x181f ;  /* 0x00381f00aa027f89 */ /* 0x004ea800000e0000 */
[----:B------:R-:W3:Y:S06]  /*b500*/  SHFL.IDX PT, R3, R135, 0x1, 0x181f ;  /* 0x00381f0087037f89 */ /* 0x000eec00000e0000 */
[C---:B--2---:R-:W-:Y:S05]  /*b510*/  @P0 IADD3 R134, P1, R2.reuse, R175, RZ ;  /* 0x000000af02860210 */ /* 0x044fea0007f3e0ff */
[C---:B---3--:R-:W-:Y:S05]  /*b520*/  @P0 IMAD.X R135, R3.reuse, 0x1, R178, P1 ;  /* 0x0000000103870824 */ /* 0x048fea00008e06b2 */
[----:B------:R2:W-:Y:S02]  /*b530*/  @P0 LDGSTS.E.BYPASS.LTC128B.128 [R177+0x11100], [R134.64], !P2 ;  /* 0x1110000086b10fae */ /* 0x0005e4000d101d56 */
[----:B--2---:R-:W-:Y:S05]  /*b540*/  @P0 IADD3 R134, P1, R2, R179, RZ ;  /* 0x000000b302860210 */ /* 0x004fea0007f3e0ff */
[----:B------:R-:W-:Y:S05]  /*b550*/  @P0 IMAD.X R135, R3, 0x1, R176, P1 ;  /* 0x0000000103870824 */ /* 0x000fea00008e06b0 */
[----:B------:R2:W-:Y:S02]  /*b560*/  @P0 LDGSTS.E.BYPASS.LTC128B.128 [R177+0x12900], [R134.64], !P6 ;  /* 0x1290000086b10fae */ /* 0x0005e4000f101d56 */
[CC--:B--2---:R-:W-:Y:S04]  /*b570*/  @P0 LEA R134, P1, R173.reuse, R2.reuse, 0x1 ;  /* 0x00000002ad860211 */ /* 0x0c4fe800078208ff */
[-C--:B------:R-:W-:Y:S02]  /*b580*/  @P0 LEA.HI.X R135, R173, R3.reuse, R174, 0x1, P1 ;  /* 0x00000003ad870211 */ /* 0x080fe400008f0cae */
[C---:B------:R-:W-:Y:S03]  /*b590*/  @P0 LEA R2, P1, R171.reuse, R2, 0x1 ;  /* 0x00000002ab020211 */ /* 0x040fe600078208ff */
[----:B------:R1:W-:Y:S01]  /*b5a0*/  @P0 LDGSTS.E.BYPASS.LTC128B.128 [R177+0x14100], [R134.64], !P5 ;  /* 0x1410000086b10fae */ /* 0x0003e2000e901d56 */
[----:B------:R-:W-:Y:S05]  /*b5b0*/  @P0 LEA.HI.X R3, R171, R3, R172, 0x1, P1 ;  /* 0x00000003ab030211 */ /* 0x000fea00008f0cac */
[----:B------:R1:W-:Y:S04]  /*b5c0*/  @P0 LDGSTS.E.BYPASS.LTC128B.128 [R177+0x15900], [R2.64], !P4 ;  /* 0x1590000002b10fae */ /* 0x0003e8000e101d56 */
.L_x_426:
[----:B-1----:R-:W2:Y:S01]  /*b5d0*/  LDL.LU R134, [R1+0x44] ;  /* 0x0000440001867983 */ /* 0x002ea20000300800 */
[----:B------:R-:W-:Y:S01]  /*b5e0*/  FMNMX.FTZ R133, R4, R133, !PT ;  /* 0x0000008504857209 */ /* 0x000fe20007810000 */
[----:B------:R-:W-:Y:S02]  /*b5f0*/  UISETP.GT.AND UP0, UPT, UR24, UR4, UPT ;  /* 0x000000041800728c */ /* 0x000fe4000bf04270 */
[----:B------:R-:W3:Y:S01]  /*b600*/  LDL.LU R169, [R1+0x4c] ;  /* 0x00004c0001a97983 */ /* 0x000ee20000300800 */
[----:B------:R-:W-:Y:S01]  /*b610*/  FMNMX.FTZ R133, R5, R133, !PT ;  /* 0x0000008505857209 */ /* 0x000fe20007810000 */
[----:B------:R-:W-:Y:S02]  /*b620*/  UIADD3 UR5, UR24, -0x1, URZ ;  /* 0xffffffff18057890 */ /* 0x000fe4000fffe03f */
[----:B------:R-:W0:Y:S01]  /*b630*/  LDGDEPBAR ;  /* 0x00000000000079af */ /* 0x000e220000000000 */
[----:B------:R-:W-:Y:S02]  /*b640*/  FMNMX.FTZ R133, R8, R133, !PT ;  /* 0x0000008508857209 */ /* 0x000fe40007810000 */
[----:B------:R-:W-:Y:S02]  /*b650*/  PLOP3.LUT P0, PT, PT, PT, UP0, 0x80, 0x0 ;  /* 0x000000000000781c */ /* 0x000fe40003f0f008 */
[----:B------:R-:W-:Y:S01]  /*b660*/  FMNMX.FTZ R133, R9, R133, !PT ;  /* 0x0000008509857209 */ /* 0x000fe20007810000 */
[----:B------:R-:W-:Y:S03]  /*b670*/  UMOV UR24, UR5 ;  /* 0x0000000500187c82 */ /* 0x000fe60008000000 */
        /* <DEDUP_REMOVED lines=17> */
[----:B------:R-:W1:Y:S01]  /*b790*/  MUFU.EX2 R3, R0 ;  /* 0x0000000000037308 */ /* 0x000e620000000800 */
        /* <DEDUP_REMOVED lines=10> */
[----:B------:R-:W-:Y:S01]  /*b840*/  FFMA.FTZ R176, R17, c[0x0][0x2d0], -R2 ;  /* 0x0000b40011b07a23 */ /* 0x000fe20000010802 */
[----:B------:R-:W4:Y:S01]  /*b850*/  MUFU.EX2 R5, R5 ;  /* 0x0000000500057308 */ /* 0x000f220000000800 */
[C---:B-1----:R-:W-:Y:S02]  /*b860*/  FMUL.FTZ R28, R3.reuse, R28 ;  /* 0x0000001c031c7220 */ /* 0x042fe40000410000 */
[C---:B------:R-:W-:Y:S02]  /*b870*/  FMUL.FTZ R29, R3.reuse, R29 ;  /* 0x0000001d031d7220 */ /* 0x040fe40000410000 */
[C---:B------:R-:W-:Y:S05]  /*b880*/  FMUL.FTZ R32, R3.reuse, R32 ;  /* 0x0000002003207220 */ /* 0x040fea0000410000 */
[----:B------:R-:W-:Y:S01]  /*b890*/  MUFU.EX2 R8, R8 ;  /* 0x0000000800087308 */ /* 0x000fe20000000800 */
[C---:B------:R-:W-:Y:S02]  /*b8a0*/  FMUL.FTZ R33, R3.reuse, R33 ;  /* 0x0000002103217220 */ /* 0x040fe40000410000 */
[C---:B------:R-:W-:Y:S02]  /*b8b0*/  FMUL.FTZ R36, R3.reuse, R36 ;  /* 0x0000002403247220 */ /* 0x040fe40000410000 */
[C---:B------:R-:W-:Y:S02]  /*b8c0*/  FMUL.FTZ R37, R3.reuse, R37 ;  /* 0x0000002503257220 */ /* 0x040fe40000410000 */
[C---:B------:R-:W-:Y:S02]  /*b8d0*/  FMUL.FTZ R40, R3.reuse, R40 ;  /* 0x0000002803287220 */ /* 0x040fe40000410000 */
[C---:B------:R-:W-:Y:S01]  /*b8e0*/  FMUL.FTZ R41, R3.reuse, R41 ;  /* 0x0000002903297220 */ /* 0x040fe20000410000 */
[----:B------:R-:W1:Y:S01]  /*b8f0*/  MUFU.EX2 R9, R9 ;  /* 0x0000000900097308 */ /* 0x000e620000000800 */
[C---:B------:R-:W-:Y:S02]  /*b900*/  FMUL.FTZ R44, R3.reuse, R44 ;  /* 0x0000002c032c7220 */ /* 0x040fe40000410000 */
[----:B------:R-:W-:Y:S01]  /*b910*/  FMUL.FTZ R45, R3, R45 ;  /* 0x0000002d032d7220 */ /* 0x000fe20000410000 */
[----:B----4-:R-:W-:Y:S01]  /*b920*/  F2FP.BF16.PACK_AB R168, R5, R4 ;  /* 0x0000000405a8723e */ /* 0x010fe200000010ff */
        /* <DEDUP_REMOVED lines=10> */
[----:B------:R-:W-:Y:S01]  /*b9d0*/  FMUL.FTZ R65, R3, R65 ;  /* 0x0000004103417220 */ /* 0x000fe20000410000 */
[----:B-1----:R-:W-:Y:S01]  /*b9e0*/  F2FP.BF16.PACK_AB R170, R9, R8 ;  /* 0x0000000809aa723e */ /* 0x002fe200000010ff */
        /* <DEDUP_REMOVED lines=32> */
[----:B--2---:R-:W-:Y:S04]  /*bbf0*/  FFMA.FTZ R0, R3, R134, R4 ;  /* 0x0000008603007223 */ /* 0x004fe80000010004 */
[----:B------:R-:W-:Y:S02]  /*bc00*/  FADD.FTZ R0, R5, R0 ;  /* 0x0000000005007221 */ /* 0x000fe40000010000 */
[C---:B------:R-:W-:Y:S02]  /*bc10*/  FMUL.FTZ R5, R3.reuse, R157 ;  /* 0x0000009d03057220 */ /* 0x040fe40000410000 */
[----:B------:R-:W-:Y:S02]  /*bc20*/  FADD.FTZ R0, R8, R0 ;  /* 0x0000000008007221 */ /* 0x000fe40000010000 */
[----:B------:R-:W-:Y:S02]  /*bc30*/  FMUL.FTZ R8, R3, R152 ;  /* 0x0000009803087220 */ /* 0x000fe40000410000 */
[----:B------:R-:W-:Y:S01]  /*bc40*/  FADD.FTZ R179, R9, R0 ;  /* 0x0000000009b37221 */ /* 0x000fe20000010000 */
[----:B------:R-:W-:Y:S01]  /*bc50*/  FMNMX.FTZ R0, R6, R132, !PT ;  /* 0x0000008406007209 */ /* 0x000fe20007810000 */
[----:B------:R-:W-:Y:S03]  /*bc60*/  FMUL.FTZ R9, R3, R153 ;  /* 0x0000009903097220 */ /* 0x000fe60000410000 */
        /* <DEDUP_REMOVED lines=15> */
[C---:B------:R-:W-:Y:S02]  /*bd60*/  FADD.FTZ R0, -R2.reuse, R132 ;  /* 0x0000008402007221 */ /* 0x040fe40000010100 */
[----:B------:R-:W-:Y:S02]  /*bd70*/  FMUL.FTZ R4, R2, c[0x0][0x2d0] ;  /* 0x0000b40002047a20 */ /* 0x000fe40000410000 */
[----:B------:R-:W-:Y:S02]  /*bd80*/  FMUL.FTZ R0, R0, c[0x0][0x2d0] ;  /* 0x0000b40000007a20 */ /* 0x000fe40000410000 */
[--C-:B------:R-:W-:Y:S02]  /*bd90*/  FFMA.FTZ R6, R6, c[0x0][0x2d0], -R4.reuse ;  /* 0x0000b40006067a23 */ /* 0x100fe40000010804 */
[--C-:B------:R-:W-:Y:S02]  /*bda0*/  FFMA.FTZ R7, R7, c[0x0][0x2d0], -R4.reuse ;  /* 0x0000b40007077a23 */ /* 0x100fe40000010804 */
[----:B------:R-:W1:Y:S01]  /*bdb0*/  MUFU.EX2 R0, R0 ;  /* 0x0000000000007308 */ /* 0x000e620000000800 */
[--C-:B------:R-:W-:Y:S01]  /*bdc0*/  FFMA.FTZ R172, R15, c[0x0][0x2d0], -R4.reuse ;  /* 0x0000b4000fac7a23 */ /* 0x100fe20000010804 */
[----:B------:R-:W-:Y:S01]  /*bdd0*/  MOV R15, R25 ;  /* 0x00000019000f7202 */ /* 0x000fe20000000f00 */
[----:B------:R-:W-:Y:S02]  /*bde0*/  FMUL.FTZ R25, R3, R137 ;  /* 0x0000008903197220 */ /* 0x000fe40000410000 */
[--C-:B------:R-:W-:Y:S02]  /*bdf0*/  FFMA.FTZ R16, R26, c[0x0][0x2d0], -R4.reuse ;  /* 0x0000b4001a107a23 */ /* 0x100fe40000010804 */
[--C-:B------:R-:W-:Y:S02]  /*be00*/  FFMA.FTZ R17, R27, c[0x0][0x2d0], -R4.reuse ;  /* 0x0000b4001b117a23 */ /* 0x100fe40000010804 */
[--C-:B------:R-:W-:Y:S01]  /*be10*/  FFMA.FTZ R171, R10, c[0x0][0x2d0], -R4.reuse ;  /* 0x0000b4000aab7a23 */ /* 0x100fe20000010804 */
[----:B------:R-:W3:Y:S01]  /*be20*/  MUFU.EX2 R6, R6 ;  /* 0x0000000600067308 */ /* 0x000ee20000000800 */
[----:B------:R-:W-:Y:S01]  /*be30*/  MOV R10, R24 ;  /* 0x00000018000a7202 */ /* 0x000fe20000000f00 */
[----:B------:R-:W-:Y:S01]  /*be40*/  FMUL.FTZ R24, R3, R136 ;  /* 0x0000008803187220 */ /* 0x000fe20000410000 */
[----:B------:R-:W-:Y:S01]  /*be50*/  MOV R157, R16 ;  /* 0x00000010009d7202 */ /* 0x000fe20000000f00 */
[--C-:B------:R-:W-:Y:S01]  /*be60*/  FFMA.FTZ R173, R14, c[0x0][0x2d0], -R4.reuse ;  /* 0x0000b4000ead7a23 */ /* 0x100fe20000010804 */
[----:B------:R-:W-:Y:S01]  /*be70*/  MOV R14, R20 ;  /* 0x00000014000e7202 */ /* 0x000fe20000000f00 */
[--C-:B------:R-:W-:Y:S02]  /*be80*/  FFMA.FTZ R174, R18, c[0x0][0x2d0], -R4.reuse ;  /* 0x0000b40012ae7a23 */ /* 0x100fe40000010804 */
[--C-:B------:R-:W-:Y:S02]  /*be90*/  FFMA.FTZ R175, R19, c[0x0][0x2d0], -R4.reuse ;  /* 0x0000b40013af7a23 */ /* 0x100fe40000010804 */
[----:B------:R-:W2:Y:S01]  /*bea0*/  MUFU.EX2 R7, R7 ;  /* 0x0000000700077308 */ /* 0x000ea20000000800 */
[--C-:B------:R-:W-:Y:S02]  /*beb0*/  FFMA.FTZ R12, R22, c[0x0][0x2d0], -R4.reuse ;  /* 0x0000b400160c7a23 */ /* 0x100fe40000010804 */
[--C-:B------:R-:W-:Y:S02]  /*bec0*/  FFMA.FTZ R13, R23, c[0x0][0x2d0], -R4.reuse ;  /* 0x0000b400170d7a23 */ /* 0x100fe40000010804 */
[C---:B-1----:R-:W-:Y:S01]  /*bed0*/  FMUL.FTZ R26, R0.reuse, R138 ;  /* 0x0000008a001a7220 */ /* 0x042fe20000410000 */
[----:B------:R-:W-:Y:S01]  /*bee0*/  MOV R153, R12 ;  /* 0x0000000c00997202 */ /* 0x000fe20000000f00 */
[C---:B------:R-:W-:Y:S01]  /*bef0*/  FMUL.FTZ R27, R0.reuse, R139 ;  /* 0x0000008b001b7220 */ /* 0x040fe20000410000 */
[----:B------:R-:W-:Y:S01]  /*bf00*/  MOV R152, R13 ;  /* 0x0000000d00987202 */ /* 0x000fe20000000f00 */
[----:B------:R-:W1:Y:S01]  /*bf10*/  LDSM.16.MT88.4 R136, [R237+0x100] ;  /* 0x00010000ed88783b */ /* 0x000e620000004200 */
[----:B------:R-:W-:Y:S01]  /*bf20*/  FFMA.FTZ R134, R11, c[0x0][0x2d0], -R4 ;  /* 0x0000b4000b867a23 */ /* 0x000fe20000010804 */
[----:B------:R-:W-:Y:S01]  /*bf30*/  MOV R11, R21 ;  /* 0x00000015000b7202 */ /* 0x000fe20000000f00 */
[----:B------:R-:W4:Y:S01]  /*bf40*/  MUFU.EX2 R171, R171 ;  /* 0x000000ab00ab7308 */ /* 0x000f220000000800 */
[C---:B------:R-:W-:Y:S02]  /*bf50*/  FMUL.FTZ R12, R3.reuse, R148 ;  /* 0x00000094030c7220 */ /* 0x040fe40000410000 */
[C---:B---3--:R-:W-:Y:S02]  /*bf60*/  FFMA.FTZ R4, R0.reuse, R169, R6 ;  /* 0x000000a900047223 */ /* 0x048fe40000010006 */
[C---:B------:R-:W-:Y:S02]  /*bf70*/  FMUL.FTZ R13, R3.reuse, R149 ;  /* 0x00000095030d7220 */ /* 0x040fe40000410000 */
[----:B------:R-:W-:Y:S02]  /*bf80*/  FMUL.FTZ R16, R3, R144 ;  /* 0x0000009003107220 */ /* 0x000fe40000410000 */
[C---:B------:R-:W-:Y:S01]  /*bf90*/  FMUL.FTZ R18, R0.reuse, R146 ;  /* 0x0000009200127220 */ /* 0x040fe20000410000 */
[----:B------:R-:W-:Y:S01]  /*bfa0*/  MUFU.EX2 R149, R173 ;  /* 0x000000ad00957308 */ /* 0x000fe20000000800 */
[C---:B------:R-:W-:Y:S01]  /*bfb0*/  FMUL.FTZ R19, R0.reuse, R147 ;  /* 0x0000009300137220 */ /* 0x040fe20000410000 */
[C---:B--2---:R-:W-:Y:S01]  /*bfc0*/  F2FP.BF16.PACK_AB R169, R7.reuse, R6 ;  /* 0x0000000607a9723e */ /* 0x044fe200000010ff */
[----:B------:R-:W-:Y:S02]  /*bfd0*/  FADD.FTZ R132, R7, R4 ;  /* 0x0000000407847221 */ /* 0x000fe40000010000 */
[C---:B------:R-:W-:Y:S01]  /*bfe0*/  FMUL.FTZ R7, R0.reuse, R159 ;  /* 0x0000009f00077220 */ /* 0x040fe20000410000 */
[----:B------:R-:W-:Y:S01]  /*bff0*/  MOV R159, R10 ;  /* 0x0000000a009f7202 */ /* 0x000fe20000000f00 */
[C---:B------:R-:W-:Y:S01]  /*c000*/  FMUL.FTZ R10, R0.reuse, R154 ;  /* 0x0000009a000a7220 */ /* 0x040fe20000410000 */
[----:B------:R-:W-:Y:S01]  /*c010*/  MOV R154, R11 ;  /* 0x0000000b009a7202 */ /* 0x000fe20000000f00 */
[C---:B------:R-:W-:Y:S01]  /*c020*/  FMUL.FTZ R11, R0.reuse, R155 ;  /* 0x0000009b000b7220 */ /* 0x040fe20000410000 */
[----:B------:R-:W-:Y:S01]  /*c030*/  MOV R155, R14 ;  /* 0x0000000e009b7202 */ /* 0x000fe20000000f00 */
[C---:B------:R-:W-:Y:S01]  /*c040*/  FMUL.FTZ R14, R0.reuse, R150 ;  /* 0x00000096000e7220 */ /* 0x040fe20000410000 */
[----:B------:R-:W-:Y:S01]  /*c050*/  MUFU.EX2 R173, R152 ;  /* 0x0000009800ad7308 */ /* 0x000fe20000000800 */
[----:B------:R-:W-:Y:S01]  /*c060*/  FMUL.FTZ R4, R3, R156 ;  /* 0x0000009c03047220 */ /* 0x000fe20000410000 */
[----:B------:R-:W-:Y:S01]  /*c070*/  MOV R156, R17 ;  /* 0x00000011009c7202 */ /* 0x000fe20000000f00 */
[C---:B------:R-:W-:Y:S01]  /*c080*/  FMUL.FTZ R6, R0.reuse, R158 ;  /* 0x0000009e00067220 */ /* 0x040fe20000410000 */
[----:B------:R-:W-:Y:S01]  /*c090*/  MOV R158, R15 ;  /* 0x0000000f009e7202 */ /* 0x000fe20000000f00 */
[----:B----4-:R-:W-:Y:S02]  /*c0a0*/  FADD.FTZ R148, R171, R132 ;  /* 0x00000084ab947221 */ /* 0x010fe40000010000 */
[C---:B------:R-:W-:Y:S02]  /*c0b0*/  FMUL.FTZ R15, R0.reuse, R151 ;  /* 0x00000097000f7220 */ /* 0x040fe40000410000 */
[C---:B------:R-:W-:Y:S01]  /*c0c0*/  FMUL.FTZ R17, R3.reuse, R145 ;  /* 0x0000009103117220 */ /* 0x040fe20000410000 */
[----:B------:R-:W2:Y:S01]  /*c0d0*/  MUFU.EX2 R150, R134 ;  /* 0x0000008600967308 */ /* 0x000ea20000000800 */
[C---:B------:R-:W-:Y:S01]  /*c0e0*/  FMUL.FTZ R20, R3.reuse, R140 ;  /* 0x0000008c03147220 */ /* 0x040fe20000410000 */
[----:B------:R-:W-:Y:S01]  /*c0f0*/  LDSM.16.MT88.4 R144, [R238+0x900] ;  /* 0x00090000ee90783b */ /* 0x000fe20000004200 */
[----:B------:R-:W-:Y:S02]  /*c100*/  FMUL.FTZ R21, R3, R141 ;  /* 0x0000008d03157220 */ /* 0x000fe40000410000 */
[C---:B------:R-:W-:Y:S02]  /*c110*/  FMUL.FTZ R22, R0.reuse, R142 ;  /* 0x0000008e00167220 */ /* 0x040fe40000410000 */
[C---:B------:R-:W-:Y:S02]  /*c120*/  FMUL.FTZ R23, R0.reuse, R143 ;  /* 0x0000008f00177220 */ /* 0x040fe40000410000 */
[C---:B------:R-:W-:Y:S01]  /*c130*/  FMUL.FTZ R30, R0.reuse, R30 ;  /* 0x0000001e001e7220 */ /* 0x040fe20000410000 */
[----:B------:R-:W-:Y:S01]  /*c140*/  LDSM.16.MT88.4 R140, [R237+0x900] ;  /* 0x00090000ed8c783b */ /* 0x000fe20000004200 */
[C---:B------:R-:W-:Y:S01]  /*c150*/  FMUL.FTZ R31, R0.reuse, R31 ;  /* 0x0000001f001f7220 */ /* 0x040fe20000410000 */
[----:B------:R-:W3:Y:S01]  /*c160*/  MUFU.EX2 R132, R178 ;  /* 0x000000b200847308 */ /* 0x000ee20000000800 */
[C---:B------:R-:W-:Y:S02]  /*c170*/  FMUL.FTZ R34, R0.reuse, R34 ;  /* 0x0000002200227220 */ /* 0x040fe40000410000 */
[C---:B------:R-:W-:Y:S02]  /*c180*/  FMUL.FTZ R35, R0.reuse, R35 ;  /* 0x0000002300237220 */ /* 0x040fe40000410000 */
[C---:B------:R-:W-:Y:S02]  /*c190*/  FMUL.FTZ R38, R0.reuse, R38 ;  /* 0x0000002600267220 */ /* 0x040fe40000410000 */
[C---:B------:R-:W-:Y:S02]  /*c1a0*/  FMUL.FTZ R39, R0.reuse, R39 ;  /* 0x0000002700277220 */ /* 0x040fe40000410000 */
[C---:B------:R-:W-:Y:S01]  /*c1b0*/  FMUL.FTZ R42, R0.reuse, R42 ;  /* 0x0000002a002a7220 */ /* 0x040fe20000410000 */
[----:B------:R-:W4:Y:S01]  /*c1c0*/  MUFU.EX2 R3, R177 ;  /* 0x000000b100037308 */ /* 0x000f220000000800 */
[----:B------:R-:W-:Y:S01]  /*c1d0*/  FMUL.FTZ R43, R0, R43 ;  /* 0x0000002b002b7220 */ /* 0x000fe20000410000 */
[----:B--2---:R-:W-:Y:S01]  /*c1e0*/  F2FP.BF16.PACK_AB R171, R150, R171 ;  /* 0x000000ab96ab723e */ /* 0x004fe200000010ff */
[C---:B------:R-:W-:Y:S02]  /*c1f0*/  FMUL.FTZ R46, R0.reuse, R46 ;  /* 0x0000002e002e7220 */ /* 0x040fe40000410000 */
[C---:B------:R-:W-:Y:S02]  /*c200*/  FMUL.FTZ R47, R0.reuse, R47 ;  /* 0x0000002f002f7220 */ /* 0x040fe40000410000 */
[C---:B------:R-:W-:Y:S02]  /*c210*/  FMUL.FTZ R50, R0.reuse, R50 ;  /* 0x0000003200327220 */ /* 0x040fe40000410000 */
[C---:B-1----:R-:W-:Y:S01]  /*c220*/  HMMA.16816.F32.BF16 R4, R168.reuse, R136, R4 ;  /* 0x00000088a804723c */ /* 0x042fe20000041804 */
[----:B------:R-:W1:Y:S04]  /*c230*/  MUFU.EX2 R134, R176 ;  /* 0x000000b000867308 */ /* 0x000e680000000800 */
[C---:B------:R-:W-:Y:S02]  /*c240*/  FMUL.FTZ R51, R0.reuse, R51 ;  /* 0x0000003300337220 */ /* 0x040fe40000410000 */
[C---:B------:R-:W-:Y:S01]  /*c250*/  FMUL.FTZ R54, R0.reuse, R54 ;  /* 0x0000003600367220 */ /* 0x040fe20000410000 */
[C---:B------:R-:W-:Y:S01]  /*c260*/  HMMA.16816.F32.BF16 R8, R168.reuse, R138, R8 ;  /* 0x0000008aa808723c */ /* 0x040fe20000041808 */
[----:B------:R-:W2:Y:S02]  /*c270*/  LDSM.16.MT88.4 R136, [R238+0x100] ;  /* 0x00010000ee88783b */ /* 0x000ea40000004200 */
[----:B------:R-:W5:Y:S01]  /*c280*/  MUFU.EX2 R176, R172 ;  /* 0x000000ac00b07308 */ /* 0x000f620000000800 */
[C---:B------:R-:W-:Y:S02]  /*c290*/  FMUL.FTZ R55, R0.reuse, R55 ;  /* 0x0000003700377220 */ /* 0x040fe40000410000 */
[C---:B------:R-:W-:Y:S02]  /*c2a0*/  FMUL.FTZ R58, R0.reuse, R58 ;  /* 0x0000003a003a7220 */ /* 0x040fe40000410000 */
[C---:B------:R-:W-:Y:S04]  /*c2b0*/  FMUL.FTZ R59, R0.reuse, R59 ;  /* 0x0000003b003b7220 */ /* 0x040fe80000410000 */
        /* <DEDUP_REMOVED lines=15> */
[C---:B------:R-:W-:Y:S02]  /*c3b0*/  FMUL.FTZ R86, R0.reuse, R86 ;  /* 0x0000005600567220 */ /* 0x040fe40000410000 */
[C---:B------:R-:W-:Y:S02]  /*c3c0*/  FMUL.FTZ R87, R0.reuse, R87 ;  /* 0x0000005700577220 */ /* 0x040fe40000410000 */
[C---:B------:R-:W-:Y:S01]  /*c3d0*/  FMUL.FTZ R90, R0.reuse, R90 ;  /* 0x0000005a005a7220 */ /* 0x040fe20000410000 */
[C---:B--2---:R-:W-:Y:S03]  /*c3e0*/  HMMA.16816.F32.BF16 R12, R168.reuse, R136, R12 ;  /* 0x00000088a80c723c */ /* 0x044fe6000004180c */
[C---:B------:R-:W-:Y:S02]  /*c3f0*/  FMUL.FTZ R91, R0.reuse, R91 ;  /* 0x0000005b005b7220 */ /* 0x040fe40000410000 */
[C---:B------:R-:W-:Y:S02]  /*c400*/  FMUL.FTZ R94, R0.reuse, R94 ;  /* 0x0000005e005e7220 */ /* 0x040fe40000410000 */
[C---:B------:R-:W-:Y:S01]  /*c410*/  FMUL.FTZ R95, R0.reuse, R95 ;  /* 0x0000005f005f7220 */ /* 0x040fe20000410000 */
[C---:B------:R-:W-:Y:S01]  /*c420*/  HMMA.16816.F32.BF16 R16, R168.reuse, R138, R16 ;  /* 0x0000008aa810723c */ /* 0x040fe20000041810 */
[----:B------:R-:W2:Y:S03]  /*c430*/  LDSM.16.MT88.4 R136, [R241+0x100] ;  /* 0x00010000f188783b */ /* 0x000ea60000004200 */
[C---:B------:R-:W-:Y:S02]  /*c440*/  FMUL.FTZ R98, R0.reuse, R98 ;  /* 0x0000006200627220 */ /* 0x040fe40000410000 */
[C---:B------:R-:W-:Y:S02]  /*c450*/  FMUL.FTZ R99, R0.reuse, R99 ;  /* 0x0000006300637220 */ /* 0x040fe40000410000 */
[C---:B------:R-:W-:Y:S04]  /*c460*/  FMUL.FTZ R102, R0.reuse, R102 ;  /* 0x0000006600667220 */ /* 0x040fe80000410000 */
        /* <DEDUP_REMOVED lines=14> */
[----:B------:R-:W-:Y:S01]  /*c550*/  FMUL.FTZ R131, R0, R131 ;  /* 0x0000008300837220 */ /* 0x000fe20000410000 */
[C---:B--2---:R-:W-:Y:S03]  /*c560*/  HMMA.16816.F32.BF16 R20, R168.reuse, R136, R20 ;  /* 0x00000088a814723c */ /* 0x044fe60000041814 */
[----:B---3--:R-:W-:Y:S04]  /*c570*/  FADD.FTZ R0, R132, R179 ;  /* 0x000000b384007221 */ /* 0x008fe80000010000 */
[----:B----4-:R-:W-:Y:S01]  /*c580*/  FADD.FTZ R0, R3, R0 ;  /* 0x0000000003007221 */ /* 0x010fe20000010000 */
[C---:B------:R-:W-:Y:S01]  /*c590*/  HMMA.16816.F32.BF16 R24, R168.reuse, R138, R24 ;  /* 0x0000008aa818723c */ /* 0x040fe20000041818 */
[----:B------:R-:W2:Y:S03]  /*c5a0*/  LDSM.16.MT88.4 R136, [R240+0x100] ;  /* 0x00010000f088783b */ /* 0x000ea60000004200 */
[----:B------:R-:W-:Y:S04]  /*c5b0*/  FADD.FTZ R0, R135, R0 ;  /* 0x0000000087007221 */ /* 0x000fe80000010000 */
[----:B-1----:R-:W-:Y:S01]  /*c5c0*/  FADD.FTZ R0, R134, R0 ;  /* 0x0000000086007221 */ /* 0x002fe20000010000 */
[C---:B--2---:R-:W-:Y:S08]  /*c5d0*/  HMMA.16816.F32.BF16 R28, R168.reuse, R136, R28 ;  /* 0x00000088a81c723c */ /* 0x044ff0000004181c */
        /* <DEDUP_REMOVED lines=41> */
[----:B------:R-:W-:Y:S02]  /*c870*/  F2FP.BF16.PACK_AB R139, R175, R174 ;  /* 0x000000aeaf8b723e */ /* 0x000fe400000010ff */
[----:B------:R2:W3:Y:S01]  /*c880*/  MUFU.EX2 R168, R154 ;  /* 0x0000009a00a87308 */ /* 0x0004e20000000800 */
[----:B------:R-:W-:Y:S04]  /*c890*/  F2FP.BF16.PACK_AB R169, R173, R172 ;  /* 0x000000acada9723e */ /* 0x000fe800000010ff */
[C---:B------:R-:W-:Y:S05]  /*c8a0*/  HMMA.16816.F32.BF16 R4, R136.reuse, R140, R4 ;  /* 0x0000008c8804723c */ /* 0x040fea0000041804 */
[----:B------:R-:W4:Y:S03]  /*c8b0*/  MUFU.EX2 R132, R159 ;  /* 0x0000009f00847308 */ /* 0x000f260000000800 */
[C---:B------:R-:W-:Y:S01]  /*c8c0*/  HMMA.16816.F32.BF16 R8, R136.reuse, R142, R8 ;  /* 0x0000008e8808723c */ /* 0x040fe20000041808 */
[----:B------:R-:W5:Y:S03]  /*c8d0*/  LDSM.16.MT88.4 R140, [R241+0x900] ;  /* 0x00090000f18c783b */ /* 0x000f660000004200 */
[----:B-1----:R-:W-:Y:S03]  /*c8e0*/  FADD.FTZ R0, R3, R0 ;  /* 0x0000000003007221 */ /* 0x002fe60000010000 */
[----:B------:R-:W-:Y:S01]  /*c8f0*/  MUFU.EX2 R170, R158 ;  /* 0x0000009e00aa7308 */ /* 0x000fe20000000800 */
[C---:B------:R-:W-:Y:S01]  /*c900*/  HMMA.16816.F32.BF16 R12, R136.reuse, R144, R12 ;  /* 0x00000090880c723c */ /* 0x040fe2000004180c */
[----:B--2---:R-:W-:Y:S03]  /*c910*/  LDSM.16.MT88.4 R152, [R237+0x1100] ;  /* 0x00110000ed98783b */ /* 0x004fe60000004200 */
[C---:B---3--:R-:W-:Y:S01]  /*c920*/  FADD.FTZ R0, R168.reuse, R0 ;  /* 0x00000000a8007221 */ /* 0x048fe20000010000 */
[----:B------:R-:W-:Y:S01]  /*c930*/  F2FP.BF16.PACK_AB R168, R168, R3 ;  /* 0x00000003a8a8723e */ /* 0x000fe200000010ff */
[----:B------:R-:W-:Y:S02]  /*c940*/  FADD.FTZ R3, R150, R148 ;  /* 0x0000009496037221 */ /* 0x000fe40000010000 */
[C---:B------:R-:W-:Y:S01]  /*c950*/  HMMA.16816.F32.BF16 R16, R136.reuse, R146, R16 ;  /* 0x000000928810723c */ /* 0x040fe20000041810 */
[----:B------:R-:W-:Y:S01]  /*c960*/  MUFU.EX2 R134, R157 ;  /* 0x0000009d00867308 */ /* 0x000fe20000000800 */
[----:B------:R-:W1:Y:S02]  /*c970*/  LDSM.16.MT88.4 R144, [R240+0x900] ;  /* 0x00090000f090783b */ /* 0x000e640000004200 */
[----:B----4-:R-:W-:Y:S07]  /*c980*/  FADD.FTZ R0, R132, R0 ;  /* 0x0000000084007221 */ /* 0x010fee0000010000 */
[----:B------:R-:W2:Y:S01]  /*c990*/  MUFU.EX2 R135, R156 ;  /* 0x0000009c00877308 */ /* 0x000ea20000000800 */
[C---:B-----5:R-:W-:Y:S08]  /*c9a0*/  HMMA.16816.F32.BF16 R20, R136.reuse, R140, R20 ;  /* 0x0000008c8814723c */ /* 0x060ff00000041814 */
[C---:B------:R-:W-:Y:S01]  /*c9b0*/  HMMA.16816.F32.BF16 R24, R136.reuse, R142, R24 ;  /* 0x0000008e8818723c */ /* 0x040fe20000041818 */
[----:B------:R-:W3:Y:S03]  /*c9c0*/  LDSM.16.MT88.4 R140, [R237+0x2100] ;  /* 0x00210000ed8c783b */ /* 0x000ee60000004200 */
[----:B--2---:R-:W-:Y:S04]  /*c9d0*/  F2FP.BF16.PACK_AB R171, R135, R134 ;  /* 0x0000008687ab723e */ /* 0x004fe800000010ff */
        /* <DEDUP_REMOVED lines=33> */
[C---:B--2---:R-:W-:Y:S07]  /*cbf0*/  HMMA.16816.F32.BF16 R116, R136.reuse, R140, R116 ;  /* 0x0000008c8874723c */ /* 0x044fee0000041874 */
[C---:B------:R-:W-:Y:S01]  /*cc00*/  FADD.FTZ R140, R170.reuse, R0 ;  /* 0x00000000aa8c7221 */ /* 0x040fe20000010000 */
[C---:B------:R-:W-:Y:S04]  /*cc10*/  HMMA.16816.F32.BF16 R120, R136.reuse, R142, R120 ;  /* 0x0000008e8878723c */ /* 0x040fe80000041878 */
[----:B------:R-:W-:Y:S01]  /*cc20*/  STL [R1+0x44], R140 ;  /* 0x0000448c01007387 */ /* 0x000fe20000100800 */
[----:B------:R-:W-:Y:S01]  /*cc30*/  F2FP.BF16.PACK_AB R170, R170, R132 ;  /* 0x00000084aaaa723e */ /* 0x000fe200000010ff */
[----:B------:R-:W-:Y:S01]  /*cc40*/  FADD.FTZ R0, R149, R3 ;  /* 0x0000000395007221 */ /* 0x000fe20000010000 */
[----:B------:R-:W-:Y:S01]  /*cc50*/  MOV R132, R2 ;  /* 0x0000000200847202 */ /* 0x000fe20000000f00 */
[C---:B-1----:R-:W-:Y:S04]  /*cc60*/  HMMA.16816.F32.BF16 R124, R136.reuse, R144, R124 ;  /* 0x00000090887c723c */ /* 0x042fe8000004187c */
[----:B------:R-:W-:Y:S04]  /*cc70*/  FADD.FTZ R0, R176, R0 ;  /* 0x00000000b0007221 */ /* 0x000fe80000010000 */
[----:B------:R-:W-:Y:S01]  /*cc80*/  FADD.FTZ R0, R174, R0 ;  /* 0x00000000ae007221 */ /* 0x000fe20000010000 */
[----:B------:R-:W-:Y:S01]  /*cc90*/  HMMA.16816.F32.BF16 R128, R136, R146, R128 ;  /* 0x000000928880723c */ /* 0x000fe20000041880 */
[----:B------:R-:W1:Y:S02]  /*cca0*/  LDSM.16.MT88.4 R144, [R238+0x1100] ;  /* 0x00110000ee90783b */ /* 0x000e640000004200 */
[----:B------:R-:W-:Y:S05]  /*ccb0*/  FADD.FTZ R0, R175, R0 ;  /* 0x00000000af007221 */ /* 0x000fea0000010000 */
[C---:B------:R-:W-:Y:S01]  /*ccc0*/  HMMA.16816.F32.BF16 R156, R168.reuse, R152, R4 ;  /* 0x00000098a89c723c */ /* 0x040fe20000041804 */
[----:B------:R-:W2:Y:S04]  /*ccd0*/  LDSM.16.MT88.4 R136, [R241+0x1100] ;  /* 0x00110000f188783b */ /* 0x000ea80000004200 */
[----:B------:R-:W-:Y:S03]  /*cce0*/  FADD.FTZ R0, R172, R0 ;  /* 0x00000000ac007221 */ /* 0x000fe60000010000 */
[C---:B------:R-:W-:Y:S01]  /*ccf0*/  HMMA.16816.F32.BF16 R152, R168.reuse, R154, R8 ;  /* 0x0000009aa898723c */ /* 0x040fe20000041808 */
[----:B------:R-:W3:Y:S03]  /*cd00*/  LDSM.16.MT88.4 R4, [R240+0x1100] ;  /* 0x00110000f004783b */ /* 0x000ee60000004200 */
[----:B------:R-:W-:Y:S04]  /*cd10*/  FADD.FTZ R0, R173, R0 ;  /* 0x00000000ad007221 */ /* 0x000fe80000010000 */
[----:B------:R-:W-:Y:S01]  /*cd20*/  FADD.FTZ R0, R134, R0 ;  /* 0x0000000086007221 */ /* 0x000fe20000010000 */
[----:B------:R-:W4:Y:S03]  /*cd30*/  LDSM.16.MT88.4 R8, [R237+0x2900] ;  /* 0x00290000ed08783b */ /* 0x000f260000004200 */
[----:B------:R-:W-:Y:S05]  /*cd40*/  FADD.FTZ R0, R135, R0 ;  /* 0x0000000087007221 */ /* 0x000fea0000010000 */
[----:B------:R-:W-:Y:S01]  /*cd50*/  STL [R1+0x4c], R0 ;  /* 0x00004c0001007387 */ /* 0x000fe20000100800 */
[C---:B-1----:R-:W-:Y:S03]  /*cd60*/  HMMA.16816.F32.BF16 R148, R168.reuse, R144, R12 ;  /* 0x00000090a894723c */ /* 0x042fe6000004180c */
[----:B------:R-:W1:Y:S05]  /*cd70*/  LDSM.16.MT88.4 R12, [R238+0x2900] ;  /* 0x00290000ee0c783b */ /* 0x000e6a0000004200 */
        /* <DEDUP_REMOVED lines=39> */
[----:B------:R-:W-:-:S07]  /*cff0*/  @P0 BRA `(.L_x_427) ;  /* 0xffffd24000000947 */ /* 0x000fce000383ffff */
.L_x_422:
[----:B------:R-:W-:-:S06]  /*d000*/  UISETP.GE.AND UP0, UPT, UR24, UR8, UPT ;  /* 0x000000081800728c */ /* 0x000fcc000bf06270 */
[----:B------:R-:W-:-:S13]  /*d010*/  PLOP3.LUT P0, PT, PT, PT, UP0, 0x40, 0x0 ;  /* 0x000000000000781c */ /* 0x000fda0003f0e808 */
[----:B------:R-:W-:Y:S05]  /*d020*/  @P0 BRA `(.L_x_428) ;  /* 0x00003cf000000947 */ /* 0x000fea0003800000 */
[----:B------:R-:W1:Y:S04]  /*d030*/  S2R R0, SR_TID.X ;  /* 0x0000000000007919 */ /* 0x000e680000002100 */
[----:B------:R-:W2:Y:S01]  /*d040*/  LDL.LU R2, [R1+0x6c] ;  /* 0x00006c0001027983 */ /* 0x000ea20000300800 */
[----:B-1----:R-:W-:-:S04]  /*d050*/  SHF.R.S32.HI R3, RZ, 0x1f, R0 ;  /* 0x0000001fff037819 */ /* 0x002fc80000011400 */
[----:B------:R-:W-:Y:S02]  /*d060*/  LEA.HI R3, R3, R0, RZ, 0x3 ;  /* 0x0000000003037211 */ /* 0x000fe400078f18ff */
[----:B------:R-:W2:Y:S02]  /*d070*/  LDL R0, [R1+0x30] ;  /* 0x0000300001007983 */ /* 0x000ea40000100800 */
[----:B------:R-:W-:Y:S01]  /*d080*/  SHF.R.S32.HI R3, RZ, 0x3, R3 ;  /* 0x00000003ff037819 */ /* 0x000fe20000011403 */
[----:B------:R-:W-:Y:S02]  /*d090*/  IMAD.MOV.U32 R135, RZ, RZ, R132 ;  /* 0x000000ffff877224 */ /* 0x000fe400078e0084 */
[----:B------:R-:W-:Y:S01]  /*d0a0*/  IMAD.MOV.U32 R134, RZ, RZ, R133 ;  /* 0x000000ffff867224 */ /* 0x000fe200078e0085 */
[----:B------:R-:W-:Y:S02]  /*d0b0*/  IADD3 R3, -R3, 0x30, RZ ;  /* 0x0000003003037810 */ /* 0x000fe40007ffe1ff */
[C---:B--2---:R-:W-:Y:S01]  /*d0c0*/  SHF.L.U64.HI R2, R0.reuse, 0x1, R2 ;  /* 0x0000000100027819 */ /* 0x044fe20000010202 */
[----:B------:R-:W-:-:S04]  /*d0d0*/  IMAD.SHL.U32 R0, R0, 0x2, RZ ;  /* 0x0000000200007824 */ /* 0x000fc800078e00ff */
[----:B------:R1:W-:Y:S04]  /*d0e0*/  STL [R1+0x3c], R2 ;  /* 0x00003c0201007387 */ /* 0x0003e80000100800 */
[----:B------:R1:W-:Y:S02]  /*d0f0*/  STL [R1+0x40], R0 ;  /* 0x0000400001007387 */ /* 0x0003e40000100800 */
.L_x_441:
[----:B------:R-:W2:Y:S01]  /*d100*/  LDL R4, [R1+0x28] ;  /* 0x0000280001047983 */ /* 0x000ea20000100800 */
[----:B------:R-:W-:Y:S04]  /*d110*/  DEPBAR.LE SB0, 0x0 ;  /* 0x000080000000791a */ /* 0x000fe80000000000 */
[----:B------:R-:W3:Y:S01]  /*d120*/  LDL R8, [R1+0x3c] ;  /* 0x00003c0001087983 */ /* 0x000ee20000100800 */
[----:B------:R-:W-:Y:S03]  /*d130*/  BSSY B0, `(.L_x_429) ;  /* 0x000005f000007945 */ /* 0x000fe60003800000 */
[----:B------:R-:W4:Y:S04]  /*d140*/  LDL R6, [R1+0x24] ;  /* 0x0000240001067983 */ /* 0x000f280000100800 */
[----:B------:R-:W2:Y:S04]  /*d150*/  LDL R132, [R1+0x4] ;  /* 0x0000040001847983 */ /* 0x000ea80000100800 */
[----:B------:R-:W3:Y:S04]  /*d160*/  LDL R133, [R1+0x30] ;  /* 0x0000300001857983 */ /* 0x000ee80000100800 */
[----:B------:R-:W4:Y:S04]  /*d170*/  LDL R23, [R1] ;  /* 0x0000000001177983 */ /* 0x000f280000100800 */
        /* <DEDUP_REMOVED lines=8> */
[----:B------:R-:W-:Y:S06]  /*d200*/  BAR.SYNC.DEFER_BLOCKING 0x0 ;  /* 0x0000000000007b1d */ /* 0x000fec0000010000 */
[----:B------:R-:W-:Y:S04]  /*d210*/  LDSM.16.M88.4 R16, [R236+0x10900] ;  /* 0x01090000ec10783b */ /* 0x000fe80000000200 */
[----:B------:R-:W-:Y:S04]  /*d220*/  LDSM.16.M88.4 R24, [R236+0x11100] ;  /* 0x01110000ec18783b */ /* 0x000fe80000000200 */
[----:B------:R-:W-:Y:S04]  /*d230*/  LDSM.16.M88.4 R168, [R243] ;  /* 0x00000000f3a8783b */ /* 0x000fe80000000200 */
[----:B--2---:R-:W-:Y:S01]  /*d240*/  LDSM.16.M88.4 R172, [R132] ;  /* 0x0000000084ac783b */ /* 0x004fe20000000200 */
[----:B-1----:R-:W-:Y:S01]  /*d250*/  SHF.R.S32.HI R0, RZ, 0x1f, R4 ;  /* 0x0000001fff007819 */ /* 0x002fe20000011404 */
[----:B------:R-:W-:Y:S01]  /*d260*/  IMAD.WIDE.U32 R2, R4, c[0x0][0x208], RZ ;  /* 0x0000820004027a25 */ /* 0x000fe200078e00ff */
[----:B---3--:R-:W-:Y:S03]  /*d270*/  ISETP.GE.AND P1, PT, R133, c[0x0][0x1d4], PT ;  /* 0x0000750085007a0c */ /* 0x008fe60003f26270 */
[----:B------:R-:W-:Y:S01]  /*d280*/  IMAD R0, R0, c[0x0][0x208], RZ ;  /* 0x0000820000007a24 */ /* 0x000fe200078e02ff */
[----:B----4-:R-:W-:Y:S03]  /*d290*/  LDSM.16.M88.4 R176, [R23] ;  /* 0x0000000017b0783b */ /* 0x010fe60000000200 */
[----:B------:R-:W-:Y:S01]  /*d2a0*/  IMAD R0, R4, c[0x0][0x20c], R0 ;  /* 0x0000830004007a24 */ /* 0x000fe200078e0200 */
[----:B------:R-:W-:Y:S03]  /*d2b0*/  SHF.R.S32.HI R4, RZ, 0x1f, R6 ;  /* 0x0000001fff047819 */ /* 0x000fe60000011406 */
[----:B------:R-:W-:Y:S02]  /*d2c0*/  IMAD.IADD R3, R3, 0x1, R0 ;  /* 0x0000000103037824 */ /* 0x000fe400078e0200 */
[----:B------:R-:W-:Y:S02]  /*d2d0*/  IMAD R4, R4, c[0x0][0x218], RZ ;  /* 0x0000860004047a24 */ /* 0x000fe400078e02ff */
[C---:B------:R-:W-:Y:S04]  /*d2e0*/  IMAD.WIDE.U32 R2, R6.reuse, c[0x0][0x218], R2 ;  /* 0x0000860006027a25 */ /* 0x040fe800078e0002 */
[----:B------:R-:W-:Y:S01]  /*d2f0*/  IMAD R4, R6, c[0x0][0x21c], R4 ;  /* 0x0000870006047a24 */ /* 0x000fe200078e0204 */
[----:B------:R-:W-:Y:S01]  /*d300*/  IADD3 R0, P0, R2, UR14, RZ ;  /* 0x0000000e02007c10 */ /* 0x000fe2000ff1e0ff */
[C---:B------:R-:W-:Y:S01]  /*d310*/  IMAD.SHL.U32 R21, R14.reuse, 0x2, RZ ;  /* 0x000000020e157824 */ /* 0x040fe200078e00ff */
[----:B------:R-:W-:Y:S02]  /*d320*/  SHF.L.U64.HI R14, R14, 0x1, R22 ;  /* 0x000000010e0e7819 */ /* 0x000fe40000010216 */
[----:B------:R-:W-:Y:S02]  /*d330*/  IADD3.X R3, R3, UR16, R4, P0, !PT ;  /* 0x0000001003037c10 */ /* 0x000fe400087fe404 */
[----:B------:R-:W-:Y:S01]  /*d340*/  STL [R1+0x18], R21 ;  /* 0x0000181501007387 */ /* 0x000fe20000100800 */
[C---:B------:R-:W-:Y:S03]  /*d350*/  LEA R6, P0, R0.reuse, c[0x0][0x1f8], 0x1 ;  /* 0x00007e0000067a11 */ /* 0x040fe600078008ff */
[----:B------:R-:W-:Y:S01]  /*d360*/  STL [R1+0x1c], R14 ;  /* 0x00001c0e01007387 */ /* 0x000fe20000100800 */
[----:B------:R-:W-:Y:S03]  /*d370*/  LEA.HI.X R3, R0, c[0x0][0x1fc], R3, 0x1, P0 ;  /* 0x00007f0000037a11 */ /* 0x000fe600000f0c03 */
[----:B------:R-:W1:Y:S04]  /*d380*/  SHFL.IDX PT, R0, R6, RZ, 0x181f ;  /* 0x00181fff06007589 */ /* 0x000e6800000e0000 */
[----:B------:R-:W2:Y:S01]  /*d390*/  SHFL.IDX PT, R2, R3, RZ, 0x181f ;  /* 0x00181fff03027589 */ /* 0x000ea200000e0000 */
[----:B-1----:R-:W-:Y:S05]  /*d3a0*/  IADD3 R4, P0, R0, R5, RZ ;  /* 0x0000000500047210 */ /* 0x002fea0007f1e0ff */
[----:B--2---:R-:W-:Y:S02]  /*d3b0*/  IMAD.X R5, R2, 0x1, R8, P0 ;  /* 0x0000000102057824 */ /* 0x004fe400000e0608 */
[----:B------:R-:W1:Y:S04]  /*d3c0*/  LDSM.16.M88.4 R8, [R236+0x10100] ;  /* 0x01010000ec08783b */ /* 0x000e680000000200 */
[----:B------:R-:W-:Y:S01]  /*d3d0*/  @!PT LDS RZ, [RZ] ;  /* 0x00000000fffff984 */ /* 0x000fe20000000800 */
[----:B------:R-:W-:Y:S01]  /*d3e0*/  @!PT LDS RZ, [RZ] ;  /* 0x00000000fffff984 */ /* 0x000fe20000000800 */
[----:B------:R-:W-:Y:S01]  /*d3f0*/  @!PT LDS RZ, [RZ] ;  /* 0x00000000fffff984 */ /* 0x000fe20000000800 */
[----:B------:R2:W-:Y:S02]  /*d400*/  LDGSTS.E.BYPASS.LTC128B.128 [R7+0x100], [R4.64], !P1 ;  /* 0x0010000004077fae */ /* 0x0005e4000c901d56 */
[----:B--2---:R-:W-:Y:S05]  /*d410*/  IADD3 R4, P0, R0, R21, RZ ;  /* 0x0000001500047210 */ /* 0x004fea0007f1e0ff */
[----:B------:R-:W-:Y:S02]  /*d420*/  IMAD.X R5, R2, 0x1, R14, P0 ;  /* 0x0000000102057824 */ /* 0x000fe400000e060e */
[C---:B------:R-:W-:Y:S01]  /*d430*/  IMAD.SHL.U32 R14, R13.reuse, 0x2, RZ ;  /* 0x000000020d0e7824 */ /* 0x040fe200078e00ff */
[----:B------:R-:W-:Y:S02]  /*d440*/  SHF.L.U64.HI R13, R13, 0x1, R20 ;  /* 0x000000010d0d7819 */ /* 0x000fe40000010214 */
[----:B------:R2:W-:Y:S04]  /*d450*/  LDGSTS.E.BYPASS.LTC128B.128 [R7+0x1900], [R4.64], !P6 ;  /* 0x0190000004077fae */ /* 0x0005e8000f101d56 */
[----:B------:R3:W-:Y:S04]  /*d460*/  STL [R1+0xc], R14 ;  /* 0x00000c0e01007387 */ /* 0x0007e80000100800 */
[----:B------:R4:W-:Y:S01]  /*d470*/  STL [R1+0x14], R13 ;  /* 0x0000140d01007387 */ /* 0x0009e20000100800 */
[----:B--2---:R-:W-:Y:S01]  /*d480*/  IADD3 R4, P0, R0, R14, RZ ;  /* 0x0000000e00047210 */ /* 0x004fe20007f1e0ff */
[C---:B---3--:R-:W-:Y:S01]  /*d490*/  IMAD.SHL.U32 R14, R12.reuse, 0x2, RZ ;  /* 0x000000020c0e7824 */ /* 0x048fe200078e00ff */
[----:B------:R-:W-:Y:S03]  /*d4a0*/  SHF.L.U64.HI R12, R12, 0x1, R15 ;  /* 0x000000010c0c7819 */ /* 0x000fe6000001020f */
[----:B------:R-:W-:Y:S02]  /*d4b0*/  IMAD.X R5, R2, 0x1, R13, P0 ;  /* 0x0000000102057824 */ /* 0x000fe400000e060d */
[----:B----4-:R-:W2:Y:S04]  /*d4c0*/  S2R R13, SR_TID.X ;  /* 0x00000000000d7919 */ /* 0x010ea80000002100 */
[----:B------:R3:W-:Y:S04]  /*d4d0*/  LDGSTS.E.BYPASS.LTC128B.128 [R7+0x3100], [R4.64], !P5 ;  /* 0x0310000004077fae */ /* 0x0007e8000e901d56 */
[----:B------:R4:W-:Y:S04]  /*d4e0*/  STL [R1+0x10], R14 ;  /* 0x0000100e01007387 */ /* 0x0009e80000100800 */
[----:B------:R4:W-:Y:S01]  /*d4f0*/  STL [R1+0x20], R12 ;  /* 0x0000200c01007387 */ /* 0x0009e20000100800 */
[----:B--2---:R-:W-:Y:S02]  /*d500*/  ISETP.GT.AND P1, PT, R13, 0x7f, PT ;  /* 0x0000007f0d00780c */ /* 0x004fe40003f24270 */
[----:B---3--:R-:W-:Y:S05]  /*d510*/  IADD3 R4, P0, R0, R14, RZ ;  /* 0x0000000e00047210 */ /* 0x008fea0007f1e0ff */
[----:B------:R-:W-:Y:S05]  /*d520*/  IMAD.X R5, R2, 0x1, R12, P0 ;  /* 0x0000000102057824 */ /* 0x000fea00000e060c */
[----:B------:R4:W-:Y:S01]  /*d530*/  LDGSTS.E.BYPASS.LTC128B.128 [R7+0x4900], [R4.64], !P4 ;  /* 0x0490000004077fae */ /* 0x0009e2000e101d56 */
[----:B------:R-:W-:-:S05]  /*d540*/  @P1 BRA `(.L_x_430) ;  /* 0x000001d000001947 */ /* 0x000fca0003800000 */
[----:B-1----:R-:W-:-:S05]  /*d550*/  BRA.DIV ~URZ, `(.L_x_431) ;  /* 0x000066427f007947 */ /* 0x002fca000b800000 */
[----:B----4-:R1:W2:Y:S04]  /*d560*/  SHFL.IDX PT, R4, R3, 0x1, 0x181f ;  /* 0x00381f0003047f89 */ /* 0x0102a800000e0000 */
[----:B------:R1:W3:Y:S02]  /*d570*/  SHFL.IDX PT, R0, R6, 0x1, 0x181f ;  /* 0x00381f0006007f89 */ /* 0x0002e400000e0000 */
.L_x_448:
[----:B------:R-:W4:Y:S04]  /*d580*/  LDL R7, [R1+0x30] ;  /* 0x0000300001077983 */ /* 0x000f280000100800 */
[----:B-1-3--:R-:W3:Y:S04]  /*d590*/  LDL R6, [R1+0x40] ;  /* 0x0000400001067983 */ /* 0x00aee80000100800 */
[----:B--2---:R-:W2:Y:S04]  /*d5a0*/  LDL R3, [R1+0x3c] ;  /* 0x00003c0001037983 */ /* 0x004ea80000100800 */
[----:B------:R-:W2:Y:S04]  /*d5b0*/  LDL R2, [R1+0x18] ;  /* 0x0000180001027983 */ /* 0x000ea80000100800 */
[----:B------:R-:W2:Y:S04]  /*d5c0*/  LDL R20, [R1+0x1c] ;  /* 0x00001c0001147983 */ /* 0x000ea80000100800 */
[----:B------:R-:W2:Y:S04]  /*d5d0*/  LDL R5, [R1+0x8] ;  /* 0x0000080001057983 */ /* 0x000ea80000100800 */
[----:B------:R-:W2:Y:S04]  /*d5e0*/  LDL R15, [R1+0xc] ;  /* 0x00000c00010f7983 */ /* 0x000ea80000100800 */
[----:B------:R-:W2:Y:S04]  /*d5f0*/  LDL R14, [R1+0x14] ;  /* 0x00001400010e7983 */ /* 0x000ea80000100800 */
[----:B------:R-:W2:Y:S04]  /*d600*/  LDL R13, [R1+0x10] ;  /* 0x00001000010d7983 */ /* 0x000ea80000100800 */
[----:B------:R-:W2:Y:S01]  /*d610*/  LDL R12, [R1+0x20] ;  /* 0x00002000010c7983 */ /* 0x000ea20000100800 */
[----:B----4-:R-:W-:Y:S02]  /*d620*/  ISETP.GE.AND P1, PT, R7, c[0x0][0x1d4], PT ;  /* 0x0000750007007a0c */ /* 0x010fe40003f26270 */
[----:B---3--:R-:W-:Y:S05]  /*d630*/  IADD3 R6, P0, R0, R6, RZ ;  /* 0x0000000600067210 */ /* 0x008fea0007f1e0ff */
[----:B--2---:R-:W-:Y:S01]  /*d640*/  IMAD.X R7, R4, 0x1, R3, P0 ;  /* 0x0000000104077824 */ /* 0x004fe200000e0603 */
[----:B------:R-:W-:Y:S05]  /*d650*/  IADD3 R2, P0, R0, R2, RZ ;  /* 0x0000000200027210 */ /* 0x000fea0007f1e0ff */
[----:B------:R-:W-:Y:S01]  /*d660*/  IMAD.X R3, R4, 0x1, R20, P0 ;  /* 0x0000000104037824 */ /* 0x000fe200000e0614 */
[----:B------:R-:W-:Y:S01]  /*d670*/  @!PT LDS RZ, [RZ] ;  /* 0x00000000fffff984 */ /* 0x000fe20000000800 */
[----:B------:R-:W-:Y:S01]  /*d680*/  @!PT LDS RZ, [RZ] ;  /* 0x00000000fffff984 */ /* 0x000fe20000000800 */
[----:B------:R-:W-:Y:S01]  /*d690*/  @!PT LDS RZ, [RZ] ;  /* 0x00000000fffff984 */ /* 0x000fe20000000800 */
[----:B------:R1:W-:Y:S04]  /*d6a0*/  LDGSTS.E.BYPASS.LTC128B.128 [R5+0x1100], [R6.64], !P1 ;  /* 0x0110000006057fae */ /* 0x0003e8000c901d56 */
[----:B------:R2:W-:Y:S02]  /*d6b0*/  LDGSTS.E.BYPASS.LTC128B.128 [R5+0x2900], [R2.64], !P6 ;  /* 0x0290000002057fae */ /* 0x0005e4000f101d56 */
[----:B--2---:R-:W-:Y:S05]  /*d6c0*/  IADD3 R2, P0, R0, R15, RZ ;  /* 0x0000000f00027210 */ /* 0x004fea0007f1e0ff */
[----:B------:R-:W-:Y:S05]  /*d6d0*/  IMAD.X R3, R4, 0x1, R14, P0 ;  /* 0x0000000104037824 */ /* 0x000fea00000e060e */
[----:B------:R2:W-:Y:S02]  /*d6e0*/  LDGSTS.E.BYPASS.LTC128B.128 [R5+0x4100], [R2.64], !P5 ;  /* 0x0410000002057fae */ /* 0x0005e4000e901d56 */
[----:B--2---:R-:W-:Y:S05]  /*d6f0*/  IADD3 R2, P0, R0, R13, RZ ;  /* 0x0000000d00027210 */ /* 0x004fea0007f1e0ff */
[----:B------:R-:W-:Y:S05]  /*d700*/  IMAD.X R3, R4, 0x1, R12, P0 ;  /* 0x0000000104037824 */ /* 0x000fea00000e060c */
[----:B------:R1:W-:Y:S03]  /*d710*/  LDGSTS.E.BYPASS.LTC128B.128 [R5+0x5900], [R2.64], !P4 ;  /* 0x0590000002057fae */ /* 0x0003e6000e101d56 */
.L_x_430:
[----:B-1----:R-:W-:Y:S05]  /*d720*/  BSYNC B0 ;  /* 0x0000000000007941 */ /* 0x002fea0003800000 */
.L_x_429:
[----:B------:R-:W0:Y:S01]  /*d730*/  LDGDEPBAR ;  /* 0x00000000000079af */ /* 0x000e220000000000 */
[----:B------:R-:W-:Y:S01]  /*d740*/  WARPSYNC 0xffffffff ;  /* 0xffffffff00007948 */ /* 0x000fe20003800000 */
[C---:B----45:R-:W-:Y:S01]  /*d750*/  HMMA.16816.F32.BF16 R4, R160.reuse, R8, RZ ;  /* 0x00000008a004723c */ /* 0x070fe200000418ff */
        /* <DEDUP_REMOVED lines=146> */
[----:B------:R-:W3:Y:S02]  /*e080*/  LDL.LU R173, [R1+0x18] ;  /* 0x0000180001ad7983 */ /* 0x000ee40000300800 */
[----:B------:R-:W-:Y:S02]  /*e090*/  ISETP.NE.AND P1, PT, R2, 0x1, PT ;  /* 0x000000010200780c */ /* 0x000fe40003f25270 */
[----:B------:R-:W4:Y:S01]  /*e0a0*/  LDL.LU R170, [R1+0x1c] ;  /* 0x00001c0001aa7983 */ /* 0x000f220000300800 */
[----:B------:R-:W-:Y:S03]  /*e0b0*/  IMAD.U32 R2, RZ, RZ, UR4 ;  /* 0x00000004ff027e24 */ /* 0x000fe6000f8e00ff */
[----:B------:R-:W5:Y:S04]  /*e0c0*/  LDL.LU R171, [R1+0xc] ;  /* 0x00000c0001ab7983 */ /* 0x000f680000300800 */
[----:B------:R-:W3:Y:S04]  /*e0d0*/  LDL.LU R174, [R1+0x14] ;  /* 0x0000140001ae7983 */ /* 0x000ee80000300800 */
[----:B------:R-:W3:Y:S04]  /*e0e0*/  LDL R175, [R1+0x30] ;  /* 0x0000300001af7983 */ /* 0x000ee80000100800 */
[----:B------:R-:W4:Y:S04]  /*e0f0*/  LDL R169, [R1+0x40] ;  /* 0x0000400001a97983 */ /* 0x000f280000100800 */
[----:B------:R-:W4:Y:S04]  /*e100*/  LDL R178, [R1+0x3c] ;  /* 0x00003c0001b27983 */ /* 0x000f280000100800 */
[----:B------:R-:W4:Y:S04]  /*e110*/  LDL.LU R179, [R1+0x10] ;  /* 0x0000100001b37983 */ /* 0x000f280000300800 */
[----:B------:R-:W4:Y:S04]  /*e120*/  LDL.LU R176, [R1+0x20] ;  /* 0x0000200001b07983 */ /* 0x000f280000300800 */
[----:B------:R-:W4:Y:S01]  /*e130*/  LDL R177, [R1+0x8] ;  /* 0x0000080001b17983 */ /* 0x000f220000100800 */
[----:B--2---:R-:W-:Y:S05]  /*e140*/  IADD3 R2, R2, -0x30, R0 ;  /* 0xffffffd002027810 */ /* 0x004fea0007ffe000 */
[----:B------:R-:W-:Y:S04]  /*e150*/  @P1 IMAD.HI.U32 R3, R2, c[0x0][0x2bc], RZ ;  /* 0x0000af0002031a27 */ /* 0x000fe800078e00ff */
[----:B------:R-:W-:Y:S01]  /*e160*/  IMAD.MOV.U32 R0, RZ, RZ, R2 ;  /* 0x000000ffff007224 */ /* 0x000fe200078e0002 */
[----:B------:R-:W-:Y:S04]  /*e170*/  @P1 SHF.R.U32.HI R0, RZ, c[0x0][0x2c0], R3 ;  /* 0x0000b000ff001a19 */ /* 0x000fe80000011603 */
[C---:B------:R-:W-:Y:S04]  /*e180*/  @!P3 IADD3 R3, P0, R0.reuse, UR20, RZ ;  /* 0x000000140003bc10 */ /* 0x040fe8000ff1e0ff */
[----:B------:R-:W-:Y:S01]  /*e190*/  @!P3 LEA.HI.X.SX32 R133, R0, UR7, 0x1, P0 ;  /* 0x000000070085bc11 */ /* 0x000fe200080f0eff */
[----:B------:R-:W-:Y:S01]  /*e1a0*/  IMAD.MOV R0, RZ, RZ, -R0 ;  /* 0x000000ffff007224 */ /* 0x000fe200078e0a00 */
[----:B------:R-:W-:Y:S02]  /*e1b0*/  @!P3 LEA R132, P0, R3, c[0x0][0x2a0], 0x2 ;  /* 0x0000a8000384ba11 */ /* 0x000fe400078010ff */
[----:B---3--:R-:W-:Y:S01]  /*e1c0*/  ISETP.GE.AND P2, PT, R175, c[0x0][0x1d4], PT ;  /* 0x00007500af007a0c */ /* 0x008fe20003f46270 */
        /* <DEDUP_REMOVED lines=9> */
[----:B--2---:R-:W1:Y:S02]  /*e260*/  S2R R133, SR_TID.X ;  /* 0x0000000000857919 */ /* 0x004e640000002100 */
[----:B-1----:R-:W-:Y:S04]  /*e270*/  SHF.R.S32.HI R172, RZ, 0x1f, R133 ;  /* 0x0000001fffac7819 */ /* 0x002fe80000011485 */
[----:B------:R-:W-:Y:S04]  /*e280*/  LEA.HI R172, R172, R133, RZ, 0x3 ;  /* 0x00000085acac7211 */ /* 0x000fe800078f18ff */
[----:B------:R-:W-:Y:S04]  /*e290*/  SHF.R.S32.HI R172, RZ, 0x3, R172 ;  /* 0x00000003ffac7819 */ /* 0x000fe800000114ac */
[----:B------:R-:W-:Y:S04]  /*e2a0*/  IADD3 R172, -R172, 0x30, RZ ;  /* 0x00000030acac7810 */ /* 0x000fe80007ffe1ff */
[----:B------:R-:W-:Y:S01]  /*e2b0*/  ISETP.GE.AND P1, PT, R172, 0x1, PT ;  /* 0x00000001ac00780c */ /* 0x000fe20003f26270 */
[----:B---3--:R1:W-:Y:S01]  /*e2c0*/  STL [R1+0x24], R168 ;  /* 0x000024a801007387 */ /* 0x0083e20000100800 */
[----:B------:R-:W-:Y:S01]  /*e2d0*/  SHF.R.S32.HI R132, RZ, 0x1f, R168 ;  /* 0x0000001fff847819 */ /* 0x000fe200000114a8 */
[----:B------:R-:W-:Y:S04]  /*e2e0*/  IMAD.WIDE.U32 R2, R168, c[0x0][0x1f0], R2 ;  /* 0x00007c00a8027a25 */ /* 0x000fe800078e0002 */
[----:B------:R-:W-:Y:S01]  /*e2f0*/  IMAD R132, R132, c[0x0][0x1f0], RZ ;  /* 0x00007c0084847a24 */ /* 0x000fe200078e02ff */
[----:B------:R-:W-:Y:S03]  /*e300*/  IADD3 R0, P0, R2, UR18, RZ ;  /* 0x0000001202007c10 */ /* 0x000fe6000ff1e0ff */
[----:B------:R-:W-:Y:S05]  /*e310*/  IMAD R132, R168, c[0x0][0x1f4], R132 ;  /* 0x00007d00a8847a24 */ /* 0x000fea00078e0284 */
[----:B------:R-:W-:Y:S02]  /*e320*/  IADD3.X R3, R3, UR6, R132, P0, !PT ;  /* 0x0000000603037c10 */ /* 0x000fe400087fe484 */
[C---:B-1----:R-:W-:Y:S04]  /*e330*/  LEA R168, P0, R0.reuse, c[0x0][0x1c8], 0x1 ;  /* 0x0000720000a87a11 */ /* 0x042fe800078008ff */
[----:B------:R-:W-:Y:S02]  /*e340*/  LEA.HI.X R3, R0, c[0x0][0x1cc], R3, 0x1, P0 ;  /* 0x0000730000037a11 */ /* 0x000fe400000f0c03 */
[----:B------:R-:W4:Y:S04]  /*e350*/  SHFL.IDX PT, R0, R168, RZ, 0x181f ;  /* 0x00181fffa8007589 */ /* 0x000f2800000e0000 */
[----:B------:R-:W1:Y:S01]  /*e360*/  SHFL.IDX PT, R2, R3, RZ, 0x181f ;  /* 0x00181fff03027589 */ /* 0x000e6200000e0000 */
[----:B----4-:R-:W-:Y:S05]  /*e370*/  @P1 IADD3 R132, P0, R0, R169, RZ ;  /* 0x000000a900841210 */ /* 0x010fea0007f1e0ff */
[----:B-1----:R-:W-:Y:S05]  /*e380*/  @P1 IMAD.X R133, R2, 0x1, R178, P0 ;  /* 0x0000000102851824 */ /* 0x002fea00000e06b2 */
[----:B------:R-:W-:Y:S01]  /*e390*/  @!PT LDS RZ, [RZ] ;  /* 0x00000000fffff984 */ /* 0x000fe20000000800 */
[----:B------:R1:W-:Y:S02]  /*e3a0*/  @P1 LDGSTS.E.BYPASS.LTC128B.128 [R177+0x10100], [R132.64], !P2 ;  /* 0x1010000084b11fae */ /* 0x0003e4000d101d56 */
[----:B-1----:R-:W-:Y:S05]  /*e3b0*/  @P1 IADD3 R132, P0, R0, R173, RZ ;  /* 0x000000ad00841210 */ /* 0x002fea0007f1e0ff */
[----:B------:R-:W-:Y:S05]  /*e3c0*/  @P1 IMAD.X R133, R2, 0x1, R170, P0 ;  /* 0x0000000102851824 */ /* 0x000fea00000e06aa */
[----:B------:R5:W-:Y:S02]  /*e3d0*/  @P1 LDGSTS.E.BYPASS.LTC128B.128 [R177+0x11900], [R132.64], !P6 ;  /* 0x1190000084b11fae */ /* 0x000be4000f101d56 */
[----:B-----5:R-:W-:Y:S05]  /*e3e0*/  @P1 IADD3 R132, P0, R0, R171, RZ ;  /* 0x000000ab00841210 */ /* 0x020fea0007f1e0ff */
[----:B------:R-:W-:Y:S05]  /*e3f0*/  @P1 IMAD.X R133, R2, 0x1, R174, P0 ;  /* 0x0000000102851824 */ /* 0x000fea00000e06ae */
[----:B------:R1:W-:Y:S02]  /*e400*/  @P1 LDGSTS.E.BYPASS.LTC128B.128 [R177+0x13100], [R132.64], !P5 ;  /* 0x1310000084b11fae */ /* 0x0003e4000e901d56 */
[----:B-1----:R-:W-:Y:S02]  /*e410*/  @P1 IADD3 R132, P0, R0, R179, RZ ;  /* 0x000000b300841210 */ /* 0x002fe40007f1e0ff */
[----:B------:R-:W1:Y:S03]  /*e420*/  SHFL.IDX PT, R0, R168, 0x1, 0x181f ;  /* 0x00381f00a8007f89 */ /* 0x000e6600000e0000 */
[----:B------:R-:W-:Y:S01]  /*e430*/  @P1 IMAD.X R133, R2, 0x1, R176, P0 ;  /* 0x0000000102851824 */ /* 0x000fe200000e06b0 */
[----:B------:R-:W-:Y:S01]  /*e440*/  ISETP.GE.AND P0, PT, R172, 0x21, PT ;  /* 0x00000021ac00780c */ /* 0x000fe20003f06270 */
[----:B------:R-:W2:Y:S04]  /*e450*/  SHFL.IDX PT, R2, R3, 0x1, 0x181f ;  /* 0x00381f0003027f89 */ /* 0x000ea800000e0000 */
[----:B------:R3:W-:Y:S08]  /*e460*/  @P1 LDGSTS.E.BYPASS.LTC128B.128 [R177+0x14900], [R132.64], !P4 ;  /* 0x1490000084b11fae */ /* 0x0007f0000e101d56 */
[C---:B-1----:R-:W-:Y:S02]  /*e470*/  @P0 IADD3 R172, P2, R0.reuse, R173, RZ ;  /* 0x000000ad00ac0210 */ /* 0x042fe40007f5e0ff */
[----:B------:R-:W-:Y:S03]  /*e480*/  @P0 IADD3 R168, P1, R0, R169, RZ ;  /* 0x000000a900a80210 */ /* 0x000fe60007f3e0ff */
[----:B--2---:R-:W-:Y:S01]  /*e490*/  @P0 IMAD.X R173, R2, 0x1, R170, P2 ;  /* 0x0000000102ad0824 */ /* 0x004fe200010e06aa */
[----:B------:R-:W-:Y:S01]  /*e4a0*/  @P0 IADD3 R170, P2, R0, R171, RZ ;  /* 0x000000ab00aa0210 */ /* 0x000fe20007f5e0ff */
[C---:B------:R-:W-:Y:S04]  /*e4b0*/  @P0 IMAD.X R169, R2.reuse, 0x1, R178, P1 ;  /* 0x0000000102a90824 */ /* 0x040fe800008e06b2 */
[----:B------:R-:W-:Y:S01]  /*e4c0*/  @P0 IMAD.X R171, R2, 0x1, R174, P2 ;  /* 0x0000000102ab0824 */ /* 0x000fe200010e06ae */
[----:B------:R-:W-:Y:S02]  /*e4d0*/  ISETP.GE.AND P2, PT, R175, c[0x0][0x1d4], PT ;  /* 0x00007500af007a0c */ /* 0x000fe40003f46270 */
[----:B---3--:R-:W-:Y:S05]  /*e4e0*/  @P0 IADD3 R132, P1, R0, R179, RZ ;  /* 0x000000b300840210 */ /* 0x008fea0007f3e0ff */
[----:B------:R-:W-:Y:S06]  /*e4f0*/  @P0 IMAD.X R133, R2, 0x1, R176, P1 ;  /* 0x0000000102850824 */ /* 0x000fec00008e06b0 */
[----:B------:R1:W-:Y:S04]  /*e500*/  @P0 LDGSTS.E.BYPASS.LTC128B.128 [R177+0x11100], [R168.64], !P2 ;  /* 0x11100000a8b10fae */ /* 0x0003e8000d101d56 */
[----:B------:R1:W-:Y:S04]  /*e510*/  @P0 LDGSTS.E.BYPASS.LTC128B.128 [R177+0x12900], [R172.64], !P6 ;  /* 0x12900000acb10fae */ /* 0x0003e8000f101d56 */
[----:B------:R1:W-:Y:S04]  /*e520*/  @P0 LDGSTS.E.BYPASS.LTC128B.128 [R177+0x14100], [R170.64], !P5 ;  /* 0x14100000aab10fae */ /* 0x0003e8000e901d56 */
[----:B------:R1:W-:Y:S02]  /*e530*/  @P0 LDGSTS.E.BYPASS.LTC128B.128 [R177+0x15900], [R132.64], !P4 ;  /* 0x1590000084b10fae */ /* 0x0003e4000e101d56 */
.L_x_432:
[----:B------:R-:W2:Y:S01]  /*e540*/  LDL R2, [R1+0x5c] ;  /* 0x00005c0001027983 */ /* 0x000ea20000100800 */
[----:B------:R-:W-:Y:S02]  /*e550*/  UISETP.NE.AND UP1, UPT, UR13, URZ, UPT ;  /* 0x0000003f0d00728c */ /* 0x000fe4000bf25270 */
[----:B------:R-:W-:Y:S01]  /*e560*/  UIMAD UR4, UR24, -0x30, URZ ;  /* 0xffffffd0180478a4 */ /* 0x000fe2000f8e023f */
[----:B-1----:R-:W3:Y:S01]  /*e570*/  LDL R168, [R1+0x58] ;  /* 0x0000580001a87983 */ /* 0x002ee20000100800 */
[----:B------:R-:W-:Y:S02]  /*e580*/  UISETP.NE.AND UP0, UPT, UR12, URZ, UPT ;  /* 0x0000003f0c00728c */ /* 0x000fe4000bf05270 */
[----:B------:R-:W-:Y:S01]  /*e590*/  PLOP3.LUT P0, PT, PT, PT, UP1, 0x80, 0x0 ;  /* 0x000000000000781c */ /* 0x000fe20003f0f018 */
[----:B------:R-:W0:Y:S01]  /*e5a0*/  LDGDEPBAR ;  /* 0x00000000000079af */ /* 0x000e220000000000 */
[----:B---3--:R-:W-:Y:S11]  /*e5b0*/  IADD3 R170, -R168, UR4, RZ ;  /* 0x00000004a8aa7c10 */ /* 0x008ff6000fffe1ff */
[----:B--2---:R-:W-:Y:S01]  /*e5c0*/  @P0 IMAD.HI.U32 R0, R2, c[0x0][0x2c8], RZ ;  /* 0x0000b20002000a27 */ /* 0x004fe200078e00ff */
[----:B------:R-:W-:Y:S03]  /*e5d0*/  PLOP3.LUT P0, PT, PT, PT, UP1, 0x80, 0x0 ;  /* 0x000000000000781c */ /* 0x000fe60003f0f018 */
[----:B------:R-:W-:Y:S02]  /*e5e0*/  IMAD.MOV.U32 R132, RZ, RZ, R2 ;  /* 0x000000ffff847224 */ /* 0x000fe400078e0002 */
[----:B------:R-:W-:Y:S08]  /*e5f0*/  IMAD.U32 R2, RZ, RZ, UR9 ;  /* 0x00000009ff027e24 */ /* 0x000ff0000f8e00ff */
[----:B------:R-:W-:Y:S01]  /*e600*/  @P0 SHF.R.U32.HI R132, RZ, c[0x0][0x2cc], R0 ;  /* 0x0000b300ff840a19 */ /* 0x000fe20000011600 */
[----:B------:R-:W-:Y:S01]  /*e610*/  IMAD.U32 R0, RZ, RZ, UR4 ;  /* 0x00000004ff007e24 */ /* 0x000fe2000f8e00ff */
[----:B------:R-:W-:Y:S03]  /*e620*/  PLOP3.LUT P0, PT, PT, PT, UP0, 0x40, 0x0 ;  /* 0x000000000000781c */ /* 0x000fe60003f0e808 */
[----:B------:R-:W1:Y:S01]  /*e630*/  SHFL.IDX PT, R3, R132, RZ, 0x1c1f ;  /* 0x001c1fff84037589 */ /* 0x000e6200000e0000 */
[----:B------:R-:W-:Y:S04]  /*e640*/  IADD3 R0, -R168, 0x1, R0 ;  /* 0x00000001a8007810 */ /* 0x000fe80007ffe100 */
[----:B------:R-:W-:Y:S04]  /*e650*/  IADD3 R0, R0, -c[0x0][0x168], R2 ;  /* 0x80005a0000007a10 */ /* 0x000fe80007ffe002 */
        /* <DEDUP_REMOVED lines=20> */
.L_x_435:
[----:B------:R-:W-:Y:S04]  /*e7a0*/  MOV R168, c[0x0][0x32c] ;  /* 0x0000cb0000a87a02 */ /* 0x000fe80000000f00 */
[----:B------:R-:W-:Y:S11]  /*e7b0*/  ISETP.NE.AND P0, PT, R168, 0x1, PT ;  /* 0x00000001a800780c */ /* 0x000ff60003f05270 */
[----:B------:R-:W-:Y:S02]  /*e7c0*/  @!UPT UIADD3 URZ, URZ, URZ, URZ ;  /* 0x0000003f3f3ff290 */ /* 0x000fe4000fffe03f */
[----:B------:R-:W-:Y:S05]  /*e7d0*/  @P0 IMAD.HI.U32 R168, R3, c[0x0][0x330], RZ ;  /* 0x0000cc0003a80a27 */ /* 0x000fea00078e00ff */
[----:B------:R-:W-:Y:S02]  /*e7e0*/  @P0 SHF.R.U32.HI R3, RZ, c[0x0][0x334], R168 ;  /* 0x0000cd00ff030a19 */ /* 0x000fe400000116a8 */
.L_x_436:
[----:B------:R-:W-:Y:S05]  /*e7f0*/  BSYNC B0 ;  /* 0x0000000000007941 */ /* 0x000fea0003800000 */
.L_x_434:
[----:B------:R-:W-:Y:S05]  /*e800*/  IMAD R3, R3, c[0x0][0x32c], R170 ;  /* 0x0000cb0003037a24 */ /* 0x000fea00078e02aa */
[----:B------:R-:W-:Y:S02]  /*e810*/  IMNMX R0, R0, R3, !PT ;  /* 0x0000000300007217 */ /* 0x000fe40007800200 */
[----:B------:R-:W-:Y:S04]  /*e820*/  IADD3 R3, R3, c[0x0][0x32c], RZ ;  /* 0x0000cb0003037a10 */ /* 0x000fe80007ffe0ff */
[----:B------:R-:W-:Y:S02]  /*e830*/  IMNMX R2, R2, R3, PT ;  /* 0x0000000302027217 */ /* 0x000fe40003800200 */
.L_x_433:
        /* <DEDUP_REMOVED lines=88> */
.L_x_439:
[----:B------:R-:W-:Y:S04]  /*edc0*/  MOV R4, 0x1 ;  /* 0x0000000100047802 */ /* 0x000fe80000000f00 */
[----:B------:R-:W-:Y:S11]  /*edd0*/  ISETP.NE.AND P0, PT, R4, c[0x0][0x32c], PT ;  /* 0x0000cb0004007a0c */ /* 0x000ff60003f05270 */
[----:B------:R-:W-:Y:S02]  /*ede0*/  @!UPT UIADD3 URZ, URZ, URZ, URZ ;  /* 0x0000003f3f3ff290 */ /* 0x000fe4000fffe03f */
[----:B------:R-:W-:Y:S05]  /*edf0*/  @P0 IMAD.HI.U32 R4, R0, c[0x0][0x330], RZ ;  /* 0x0000cc0000040a27 */ /* 0x000fea00078e00ff */
[----:B------:R-:W-:Y:S02]  /*ee00*/  @P0 SHF.R.U32.HI R0, RZ, c[0x0][0x334], R4 ;  /* 0x0000cd00ff000a19 */ /* 0x000fe40000011604 */
.L_x_440:
[----:B------:R-:W-:Y:S05]  /*ee10*/  BSYNC B0 ;  /* 0x0000000000007941 */ /* 0x000fea0003800000 */
.L_x_438:
[----:B------:R-:W-:Y:S05]  /*ee20*/  IMAD R0, R0, c[0x0][0x32c], R170 ;  /* 0x0000cb0000007a24 */ /* 0x000fea00078e02aa */
[----:B------:R-:W-:Y:S02]  /*ee30*/  IMNMX R2, R2, R0, !PT ;  /* 0x0000000002027217 */ /* 0x000fe40007800200 */
[----:B------:R-:W-:Y:S04]  /*ee40*/  IADD3 R0, R0, c[0x0][0x32c], RZ ;  /* 0x0000cb0000007a10 */ /* 0x000fe80007ffe0ff */
[----:B------:R-:W-:Y:S02]  /*ee50*/  IMNMX R3, R3, R0, PT ;  /* 0x0000000003037217 */ /* 0x000fe40003800200 */
.L_x_437:
        /* <DEDUP_REMOVED lines=492> */
.L_x_428:
[----:B------:R-:W2:Y:S04]  /*10d20*/  LDL.LU R2, [R1+0x44] ;  /* 0x0000440001027983 */ /* 0x000ea80000300800 */
        /* <DEDUP_REMOVED lines=156> */
.L_x_386:
[----:B------:R-:W-:Y:S05]  /*116f0*/  @P2 BRA `(.L_x_442) ;  /* 0x00001f8000002947 */ /* 0x000fea0003800000 */
[----:B------:R-:W3:Y:S01]  /*11700*/  S2R R7, SR_TID.X ;  /* 0x0000000000077919 */ /* 0x000ee20000002100 */
[----:B------:R-:W-:Y:S01]  /*11710*/  IMAD R0, RZ, RZ, -UR11 ;  /* 0x8000000bff007e24 */ /* 0x000fe2000f8e02ff */
[----:B------:R-:W-:Y:S01]  /*11720*/  ULDC.64 UR4, c[0x0][0x4d0] ;  /* 0x0001340000047ab9 */ /* 0x000fe20000000a00 */
[----:B------:R-:W-:Y:S01]  /*11730*/  MOV R18, c[0x0][0x4e8] ;  /* 0x00013a0000127a02 */ /* 0x000fe20000000f00 */
[----:B------:R-:W4:Y:S01]  /*11740*/  S2R R9, SR_CTAID.Y ;  /* 0x0000000000097919 */ /* 0x000f220000002600 */
[----:B------:R-:W-:Y:S01]  /*11750*/  UIMAD.WIDE.U32 UR8, UR11, UR4, URZ ;  /* 0x000000040b0872a5 */ /* 0x000fe2000f8e003f */
[----:B------:R-:W-:Y:S01]  /*11760*/  BSSY B0, `(.L_x_443) ;  /* 0x000012e000007945 */ /* 0x000fe20003800000 */
[----:B------:R-:W-:Y:S01]  /*11770*/  USHF.R.S32.HI UR6, URZ, 0x1f, UR11 ;  /* 0x0000001f3f067899 */ /* 0x000fe2000801140b */
[----:B------:R-:W1:Y:S01]  /*11780*/  S2R R10, SR_CTAID.Z ;  /* 0x00000000000a7919 */ /* 0x000e620000002700 */
[----:B------:R-:W-:-:S02]  /*11790*/  ISETP.NE.AND P1, PT, R18, 0x1, PT ;  /* 0x000000011200780c */ /* 0x000fc40003f25270 */
[----:B-1----:R-:W-:Y:S01]  /*117a0*/  IMAD.U32 R2, RZ, RZ, UR8 ;  /* 0x00000008ff027e24 */ /* 0x002fe2000f8e00ff */
[----:B------:R-:W-:Y:S01]  /*117b0*/  MOV R3, UR9 ;  /* 0x0000000900037c02 */ /* 0x000fe20008000f00 */
[----:B------:R-:W-:Y:S01]  /*117c0*/  UIMAD UR7, UR6, UR4, URZ ;  /* 0x00000004060772a4 */ /* 0x000fe2000f8e023f */
[----:B------:R-:W1:Y:S03]  /*117d0*/  S2R R17, SR_CTAID.X ;  /* 0x0000000000117919 */ /* 0x000e660000002500 */
[----:B------:R-:W-:-:S03]  /*117e0*/  UIMAD UR7, UR11, UR5, UR7 ;  /* 0x000000050b0772a4 */ /* 0x000fc6000f8e0207 */
[----:B------:R-:W-:Y:S02]  /*117f0*/  ULDC.64 UR4, c[0x0][0x438] ;  /* 0x00010e0000047ab9 */ /* 0x000fe40000000a00 */
[----:B------:R-:W-:Y:S01]  /*11800*/  UIMAD.WIDE.U32 UR12, UR11, UR4, URZ ;  /* 0x000000040b0c72a5 */ /* 0x000fe2000f8e003f */
[----:B---3--:R-:W-:Y:S01]  /*11810*/  SHF.R.S32.HI R5, RZ, 0x1f, R7 ;  /* 0x0000001fff057819 */ /* 0x008fe20000011407 */
[----:B------:R-:W-:Y:S02]  /*11820*/  UIMAD UR4, UR6, UR4, URZ ;  /* 0x00000004060472a4 */ /* 0x000fe4000f8e023f */
[----:B------:R-:W-:Y:S01]  /*11830*/  UIADD3 UR7, UR9, UR7, URZ ;  /* 0x0000000709077290 */ /* 0x000fe2000fffe03f */
[----:B----4-:R-:W-:Y:S01]  /*11840*/  IMAD R9, R0, c[0x0][0x550], R9 ;  /* 0x0001540000097a24 */ /* 0x010fe200078e0209 */
        /* <DEDUP_REMOVED lines=15> */
[----:B------:R-:W-:Y:S01]  /*11940*/  IMAD.WIDE.U32 R4, R10, c[0x0][0x4d8], R4 ;  /* 0x000136000a047a25 */ /* 0x000fe200078e0004 */
        /* <DEDUP_REMOVED lines=15> */
[C---:B------:R-:W-:Y:S02]  /*11a40*/  IMAD R7, R10.reuse, c[0x0][0x444], R7 ;  /* 0x000111000a077a24 */ /* 0x040fe400078e0207 */
[----:B-1----:R-:W-:Y:S01]  /*11a50*/  IMAD R6, R17, 0x80, R0 ;  /* 0x0000008011067824 */ /* 0x002fe200078e0200 */
[----:B------:R-:W-:Y:S01]  /*11a60*/  SHF.R.S32.HI R0, RZ, 0x1f, R9 ;  /* 0x0000001fff007819 */ /* 0x000fe20000011409 */
[----:B------:R-:W-:-:S04]  /*11a70*/  IMAD.WIDE.U32 R2, R10, c[0x0][0x440], R2 ;  /* 0x000110000a027a25 */ /* 0x000fc800078e0002 */
[----:B------:R-:W-:Y:S01]  /*11a80*/  @P1 IMAD.HI.U32 R10, R6, c[0x0][0x4ec], RZ ;  /* 0x00013b00060a1a27 */ /* 0x000fe200078e00ff */
[----:B------:R-:W-:-:S03]  /*11a90*/  IADD3 R3, R3, R7, RZ ;  /* 0x0000000703037210 */ /* 0x000fc60007ffe0ff */
[----:B------:R-:W-:Y:S02]  /*11aa0*/  IMAD.IADD R5, R5, 0x1, R8 ;  /* 0x0000000105057824 */ /* 0x000fe400078e0208 */
[----:B------:R-:W-:Y:S01]  /*11ab0*/  IMAD.MOV.U32 R8, RZ, RZ, R6 ;  /* 0x000000ffff087224 */ /* 0x000fe200078e0006 */
[----:B------:R-:W-:Y:S01]  /*11ac0*/  @P1 SHF.R.U32.HI R8, RZ, c[0x0][0x4f0], R10 ;  /* 0x00013c00ff081a19 */ /* 0x000fe2000001160a */
[C---:B------:R-:W-:Y:S02]  /*11ad0*/  IMAD R7, R0.reuse, c[0x0][0x4e0], RZ ;  /* 0x0001380000077a24 */ /* 0x040fe400078e02ff */
[----:B------:R-:W-:Y:S02]  /*11ae0*/  IMAD R0, R0, c[0x0][0x448], RZ ;  /* 0x0001120000007a24 */ /* 0x000fe400078e02ff */
[----:B------:R-:W-:Y:S02]  /*11af0*/  IMAD R11, R9, c[0x0][0x4e4], R7 ;  /* 0x00013900090b7a24 */ /* 0x000fe400078e0207 */
[----:B------:R-:W-:-:S02]  /*11b00*/  IMAD.MOV R7, RZ, RZ, -R8 ;  /* 0x000000ffff077224 */ /* 0x000fc400078e0a08 */
[C---:B------:R-:W-:Y:S01]  /*11b10*/  IMAD R10, R9.reuse, c[0x0][0x44c], R0 ;  /* 0x00011300090a7a24 */ /* 0x040fe200078e0200 */
[----:B------:R-:W-:Y:S01]  /*11b20*/  MOV R0, R6 ;  /* 0x0000000600007202 */ /* 0x000fe20000000f00 */
[----:B------:R-:W-:-:S04]  /*11b30*/  IMAD.WIDE.U32 R2, R9, c[0x0][0x448], R2 ;  /* 0x0001120009027a25 */ /* 0x000fc800078e0002 */
[----:B------:R-:W-:-:S04]  /*11b40*/  IMAD.WIDE.U32 R4, R9, c[0x0][0x4e0], R4 ;  /* 0x0001380009047a25 */ /* 0x000fc800078e0004 */
[----:B------:R-:W-:Y:S01]  /*11b50*/  @P1 IMAD.HI.U32 R9, R6, c[0x0][0x4ec], RZ ;  /* 0x00013b0006091a27 */ /* 0x000fe200078e00ff */
[----:B------:R-:W-:Y:S01]  /*11b60*/  BAR.SYNC.DEFER_BLOCKING 0x1, 0x100 ;  /* 0x0044000000007b1d */ /* 0x000fe20000010000 */
[----:B------:R-:W-:Y:S02]  /*11b70*/  IADD3 R4, P0, R8, R4, RZ ;  /* 0x0000000408047210 */ /* 0x000fe40007f1e0ff */
[----:B------:R-:W-:Y:S01]  /*11b80*/  IMAD R7, R7, c[0x0][0x4e8], R6 ;  /* 0x00013a0007077a24 */ /* 0x000fe200078e0206 */
[----:B------:R-:W-:Y:S01]  /*11b90*/  @P1 SHF.R.U32.HI R0, RZ, c[0x0][0x4f0], R9 ;  /* 0x00013c00ff001a19 */ /* 0x000fe20000011609 */
[----:B------:R-:W-:Y:S01]  /*11ba0*/  IMAD.IADD R3, R3, 0x1, R10 ;  /* 0x0000000103037824 */ /* 0x000fe200078e020a */
[----:B------:R-:W-:Y:S02]  /*11bb0*/  SHF.R.S32.HI R10, RZ, 0x1f, R8 ;  /* 0x0000001fff0a7819 */ /* 0x000fe40000011408 */
[----:B------:R-:W-:Y:S01]  /*11bc0*/  SHF.R.S32.HI R9, RZ, 0x1f, R7 ;  /* 0x0000001fff097819 */ /* 0x000fe20000011407 */
[----:B------:R-:W-:Y:S01]  /*11bd0*/  IMAD.WIDE.U32 R2, R0, c[0x0][0x430], R2 ;  /* 0x00010c0000027a25 */ /* 0x000fe200078e0002 */
[----:B------:R-:W-:-:S02]  /*11be0*/  IADD3.X R5, R10, R5, R11, P0, !PT ;  /* 0x000000050a057210 */ /* 0x000fc400007fe40b */
[----:B------:R-:W-:Y:S01]  /*11bf0*/  IADD3 R8, -R0, RZ, RZ ;  /* 0x000000ff00087210 */ /* 0x000fe20007ffe1ff */
[----:B------:R-:W-:Y:S01]  /*11c00*/  IMAD R9, R9, c[0x0][0x4c8], RZ ;  /* 0x0001320009097a24 */ /* 0x000fe200078e02ff */
[----:B------:R-:W-:Y:S01]  /*11c10*/  SHF.R.S32.HI R10, RZ, 0x1f, R0 ;  /* 0x0000001fff0a7819 */ /* 0x000fe20000011400 */
[----:B------:R-:W-:-:S04]  /*11c20*/  IMAD.WIDE.U32 R4, R7, c[0x0][0x4c8], R4 ;  /* 0x0001320007047a25 */ /* 0x000fc800078e0004 */
[----:B------:R-:W-:Y:S01]  /*11c30*/  IMAD R7, R7, c[0x0][0x4cc], R9 ;  /* 0x0001330007077a24 */ /* 0x000fe200078e0209 */
[----:B------:R-:W-:Y:S01]  /*11c40*/  LEA R9, P0, R4, c[0x0][0x4a8], 0x2 ;  /* 0x00012a0004097a11 */ /* 0x000fe200078010ff */
[----:B------:R-:W-:Y:S02]  /*11c50*/  IMAD R8, R8, c[0x0][0x4e8], R6 ;  /* 0x00013a0008087a24 */ /* 0x000fe400078e0206 */
[----:B------:R-:W-:Y:S01]  /*11c60*/  IMAD R6, R10, c[0x0][0x430], RZ ;  /* 0x00010c000a067a24 */ /* 0x000fe200078e02ff */
[----:B------:R-:W-:Y:S01]  /*11c70*/  LEA R10, R17, R13, 0x7 ;  /* 0x0000000d110a7211 */ /* 0x000fe200078e38ff */
[----:B------:R-:W-:Y:S02]  /*11c80*/  IMAD.IADD R5, R5, 0x1, R7 ;  /* 0x0000000105057824 */ /* 0x000fe400078e0207 */
[----:B------:R-:W-:Y:S01]  /*11c90*/  IMAD R0, R0, c[0x0][0x434], R6 ;  /* 0x00010d0000007a24 */ /* 0x000fe200078e0206 */
[----:B------:R-:W-:Y:S02]  /*11ca0*/  SHF.R.S32.HI R6, RZ, 0x1f, R8 ;  /* 0x0000001fff067819 */ /* 0x000fe40000011408 */
[----:B------:R-:W-:Y:S01]  /*11cb0*/  LEA.HI.X R5, R4, c[0x0][0x4ac], R5, 0x2, P0 ;  /* 0x00012b0004057a11 */ /* 0x000fe200000f1405 */
[----:B------:R-:W-:Y:S01]  /*11cc0*/  IMAD.IADD R3, R3, 0x1, R0 ;  /* 0x0000000103037824 */ /* 0x000fe200078e0200 */
[----:B------:R-:W-:Y:S01]  /*11cd0*/  SHFL.IDX PT, R4, R9, 0x1, 0x1c1f ;  /* 0x003c1f0009047f89 */ /* 0x000fe200000e0000 */
[----:B------:R-:W-:Y:S01]  /*11ce0*/  IMAD R0, R6, c[0x0][0x428], RZ ;  /* 0x00010a0006007a24 */ /* 0x000fe200078e02ff */
[----:B------:R-:W-:Y:S01]  /*11cf0*/  LOP3.LUT P0, RZ, R12, 0x3, RZ, 0xc0, !PT ;  /* 0x000000030cff7812 */ /* 0x000fe2000780c0ff */
[C---:B------:R-:W-:Y:S01]  /*11d00*/  IMAD.WIDE.U32 R2, R8.reuse, c[0x0][0x428], R2 ;  /* 0x00010a0008027a25 */ /* 0x040fe200078e0002 */
[----:B------:R1:W-:Y:S03]  /*11d10*/  SHFL.IDX PT, R6, R9, RZ, 0x1c1f ;  /* 0x001c1fff09067589 */ /* 0x0003e600000e0000 */
[----:B------:R-:W-:Y:S01]  /*11d20*/  IMAD R0, R8, c[0x0][0x42c], R0 ;  /* 0x00010b0008007a24 */ /* 0x000fe200078e0200 */
[----:B------:R-:W3:Y:S01]  /*11d30*/  SHFL.IDX PT, R7, R5, RZ, 0x1c1f ;  /* 0x001c1fff05077589 */ /* 0x000ee200000e0000 */
[----:B------:R-:W-:-:S03]  /*11d40*/  IADD3 R8, R10, 0x8, RZ ;  /* 0x000000080a087810 */ /* 0x000fc60007ffe0ff */
[----:B------:R-:W4:Y:S01]  /*11d50*/  SHFL.IDX PT, R5, R5, 0x1, 0x1c1f ;  /* 0x003c1f0005057f89 */ /* 0x000f2200000e0000 */
[----:B------:R-:W-:Y:S01]  /*11d60*/  IADD3 R0, R3, R0, RZ ;  /* 0x0000000003007210 */ /* 0x000fe20007ffe0ff */
[----:B-1----:R-:W-:Y:S01]  /*11d70*/  IMAD R9, R18, c[0x0][0x388], RZ ;  /* 0x0000e20012097a24 */ /* 0x002fe200078e02ff */
[----:B------:R-:W-:-:S04]  /*11d80*/  LEA R18, P1, R2, c[0x0][0x400], 0x2 ;  /* 0x0001000002127a11 */ /* 0x000fc800078210ff */
[-C--:B------:R-:W-:Y:S02]  /*11d90*/  ISETP.GE.OR P2, PT, R10, R9.reuse, P0 ;  /* 0x000000090a00720c */ /* 0x080fe40000746670 */
[-C--:B------:R-:W-:Y:S02]  /*11da0*/  ISETP.GE.OR P0, PT, R8, R9.reuse, P0 ;  /* 0x000000090800720c */ /* 0x080fe40000706670 */
[----:B------:R-:W-:Y:S02]  /*11db0*/  LEA.HI.X R17, R2, c[0x0][0x404], R0, 0x2, P1 ;  /* 0x0001010002117a11 */ /* 0x000fe400008f1400 */
[----:B------:R-:W-:Y:S01]  /*11dc0*/  LOP3.LUT R0, R16, 0x7ffffffc, RZ, 0xc0, !PT ;  /* 0x7ffffffc10007812 */ /* 0x000fe200078ec0ff */
[----:B------:R1:W2:Y:S01]  /*11dd0*/  SHFL.IDX PT, R2, R18, RZ, 0x1c1f ;  /* 0x001c1fff12027589 */ /* 0x0002a200000e0000 */
[----:B------:R-:W-:-:S03]  /*11de0*/  ISETP.GE.AND P1, PT, R8, R9, PT ;  /* 0x000000090800720c */ /* 0x000fc60003f26270 */
[----:B------:R-:W-:Y:S01]  /*11df0*/  IMAD.IADD R0, R12, 0x1, -R0 ;  /* 0x000000010c007824 */ /* 0x000fe200078e0a00 */
[----:B------:R1:W1:Y:S01]  /*11e00*/  SHFL.IDX PT, R3, R17, RZ, 0x1c1f ;  /* 0x001c1fff11037589 */ /* 0x00026200000e0000 */
[----:B------:R-:W-:-:S03]  /*11e10*/  P2R R16, PR, RZ, 0x2 ;  /* 0x00000002ff107803 */ /* 0x000fc60000000000 */
[----:B---3--:R3:W-:Y:S01]  /*11e20*/  @!P2 ST.E [R6.64], R14 ;  /* 0x0000000e0600a985 */ /* 0x0087e2000c101916 */
[----:B------:R-:W-:-:S03]  /*11e30*/  SHF.L.U32 R0, R0, 0x1, RZ ;  /* 0x0000000100007819 */ /* 0x000fc600000006ff */
[----:B----4-:R3:W-:Y:S01]  /*11e40*/  @!P0 ST.E [R4.64], R15 ;  /* 0x0000000f04008985 */ /* 0x0107e2000c101916 */
[----:B------:R-:W-:-:S13]  /*11e50*/  ISETP.GE.AND P0, PT, R10, R9, PT ;  /* 0x000000090a00720c */ /* 0x000fda0003f06270 */
[----:B------:R-:W-:Y:S05]  /*11e60*/  @P0 BRA `(.L_x_444) ;  /* 0x00000bd000000947 */ /* 0x000fea0003800000 */
[C---:B--2---:R-:W-:Y:S02]  /*11e70*/  ISETP.GE.AND P0, PT, R0.reuse, c[0x0][0x3c8], PT ;  /* 0x0000f20000007a0c */ /* 0x044fe40003f06270 */
[C---:B---3--:R-:W-:Y:S02]  /*11e80*/  IADD3 R5, R0.reuse, 0x8, RZ ;  /* 0x0000000800057810 */ /* 0x048fe40007ffe0ff */
[----:B------:R-:W-:Y:S02]  /*11e90*/  IADD3 R4, R0, 0x10, RZ ;  /* 0x0000001000047810 */ /* 0x000fe40007ffe0ff */
[----:B------:R-:W-:Y:S02]  /*11ea0*/  ISETP.GE.AND P5, PT, R5, c[0x0][0x3c8], PT ;  /* 0x0000f20005007a0c */ /* 0x000fe40003fa6270 */
[----:B------:R-:W-:Y:S02]  /*11eb0*/  ISETP.GE.AND P4, PT, R4, c[0x0][0x3c8], PT ;  /* 0x0000f20004007a0c */ /* 0x000fe40003f86270 */
[----:B------:R-:W-:-:S02]  /*11ec0*/  IADD3 R8, R0, 0x18, RZ ;  /* 0x0000001800087810 */ /* 0x000fc40007ffe0ff */
[C---:B------:R-:W-:Y:S01]  /*11ed0*/  IADD3 R10, R0.reuse, 0x20, RZ ;  /* 0x00000020000a7810 */ /* 0x040fe20007ffe0ff */
[C---:B-1----:R-:W-:Y:S01]  /*11ee0*/  @!P0 IMAD.WIDE R6, R0.reuse, 0x4, R2 ;  /* 0x0000000400068825 */ /* 0x042fe200078e0202 */
        /* <DEDUP_REMOVED lines=181> */
.L_x_444:
[----:B--2---:R-:W-:Y:S05]  /*12a40*/  BSYNC B0 ;  /* 0x0000000000007941 */ /* 0x004fea0003800000 */
.L_x_443:
[----:B------:R-:W-:Y:S01]  /*12a50*/  ISETP.NE.AND P0, PT, R16, RZ, PT ;  /* 0x000000ff1000720c */ /* 0x000fe20003f05270 */
[----:B-1----:R1:W2:Y:S04]  /*12a60*/  SHFL.IDX PT, R3, R17, 0x1, 0x1c1f ;  /* 0x003c1f0011037f89 */ /* 0x0022a800000e0000 */
[----:B------:R1:W4:Y:S08]  /*12a70*/  SHFL.IDX PT, R2, R18, 0x1, 0x1c1f ;  /* 0x003c1f0012027f89 */ /* 0x00033000000e0000 */
[----:B------:R-:W-:Y:S05]  /*12a80*/  @P0 EXIT ;  /* 0x000000000000094d */ /* 0x000fea0003800000 */
[C---:B---3--:R-:W-:Y:S02]  /*12a90*/  IADD3 R5, R0.reuse, 0x8, RZ ;  /* 0x0000000800057810 */ /* 0x048fe40007ffe0ff */
        /* <DEDUP_REMOVED lines=10> */
[--C-:B--2-4-:R-:W-:Y:S01]  /*12b40*/  @!P2 IMAD.WIDE R8, R0, 0x4, R2.reuse ;  /* 0x000000040008a825 */ /* 0x114fe200078e0202 */
[----:B------:R-:W-:Y:S02]  /*12b50*/  @!P1 LOP3.LUT R5, R5, 0xfffffffe, RZ, 0xc0, !PT ;  /* 0xfffffffe05059812 */ /* 0x000fe400078ec0ff */
[----:B------:R-:W-:Y:S02]  /*12b60*/  @!P0 LOP3.LUT R4, R4, 0xfffffffe, RZ, 0xc0, !PT ;  /* 0xfffffffe04048812 */ /* 0x000fe400078ec0ff */
[----:B------:R2:W-:Y:S01]  /*12b70*/  @!P2 ST.E.64 [R8.64], R158 ;  /* 0x0000009e0800a985 */ /* 0x0005e2000c101b16 */
[----:B------:R-:W-:Y:S01]  /*12b80*/  @!P1 IMAD.WIDE R6, R5, 0x4, R2 ;  /* 0x0000000405069825 */ /* 0x000fe200078e0202 */
        /* <DEDUP_REMOVED lines=11> */
[C---:B--2---:R-:W-:Y:S02]  /*12c40*/  IADD3 R8, R0.reuse, 0x28, RZ ;  /* 0x0000002800087810 */ /* 0x044fe40007ffe0ff */
[----:B------:R-:W-:Y:S02]  /*12c50*/  IADD3 R9, R0, 0x30, RZ ;  /* 0x0000003000097810 */ /* 0x000fe40007ffe0ff */
[----:B------:R-:W-:Y:S02]  /*12c60*/  ISETP.GE.AND P4, PT, R8, c[0x0][0x3c8], PT ;  /* 0x0000f20008007a0c */ /* 0x000fe40003f86270 */
[----:B------:R-:W-:Y:S02]  /*12c70*/  ISETP.GE.AND P3, PT, R9, c[0x0][0x3c8], PT ;  /* 0x0000f20009007a0c */ /* 0x000fe40003f66270 */
[----:B---3--:R-:W-:-:S02]  /*12c80*/  @!P6 LEA.HI R4, R11, R11, RZ, 0x1 ;  /* 0x0000000b0b04e211 */ /* 0x008fc400078f08ff */
        /* <DEDUP_REMOVED lines=159> */
.L_x_442:
[----:B------:R-:W3:Y:S02]  /*13680*/  S2R R0, SR_TID.X ;  /* 0x0000000000007919 */ /* 0x000ee40000002100 */
[----:B---3--:R-:W-:-:S13]  /*13690*/  ISETP.GT.AND P0, PT, R0, 0x7f, PT ;  /* 0x0000007f0000780c */ /* 0x008fda0003f04270 */
[----:B------:R-:W-:Y:S05]  /*136a0*/  @P0 EXIT ;  /* 0x000000000000094d */ /* 0x000fea0003800000 */
[----:B------:R-:W3:Y:S01]  /*136b0*/  S2R R8, SR_CTAID.X ;  /* 0x0000000000087919 */ /* 0x000ee20000002500 */
[----:B------:R-:W-:-:S05]  /*136c0*/  MOV R3, c[0x0][0x4e8] ;  /* 0x00013a0000037a02 */ /* 0x000fca0000000f00 */
[----:B-1----:R-:W-:Y:S01]  /*136d0*/  IMAD R2, R3, c[0x0][0x388], RZ ;  /* 0x0000e20003027a24 */ /* 0x002fe200078e02ff */
[----:B---3--:R-:W-:-:S04]  /*136e0*/  LEA R8, R8, R0, 0x7 ;  /* 0x0000000008087211 */ /* 0x008fc800078e38ff */
[----:B------:R-:W-:-:S13]  /*136f0*/  ISETP.GE.AND P0, PT, R8, R2, PT ;  /* 0x000000020800720c */ /* 0x000fda0003f06270 */
[----:B------:R-:W-:Y:S05]  /*13700*/  @P0 EXIT ;  /* 0x000000000000094d */ /* 0x000fea0003800000 */
[----:B------:R-:W1:Y:S01]  /*13710*/  S2R R7, SR_CTAID.Z ;  /* 0x0000000000077919 */ /* 0x000e620000002700 */
[----:B------:R-:W-:Y:S01]  /*13720*/  USHF.R.S32.HI UR6, URZ, 0x1f, UR11 ;  /* 0x0000001f3f067899 */ /* 0x000fe2000801140b */
[----:B------:R-:W-:Y:S01]  /*13730*/  ISETP.NE.AND P0, PT, R3, 0x1, PT ;  /* 0x000000010300780c */ /* 0x000fe20003f05270 */
[----:B------:R-:W-:Y:S01]  /*13740*/  ULDC.64 UR4, c[0x0][0x4d0] ;  /* 0x0001340000047ab9 */ /* 0x000fe20000000a00 */
[----:B------:R-:W3:Y:S01]  /*13750*/  S2R R9, SR_CTAID.Y ;  /* 0x0000000000097919 */ /* 0x000ee20000002600 */
        /* <DEDUP_REMOVED lines=14> */
[----:B---3--:R-:W-:Y:S02]  /*13840*/  IMAD R4, R4, c[0x0][0x550], R9 ;  /* 0x0001540004047a24 */ /* 0x008fe400078e0209 */
        /* <DEDUP_REMOVED lines=21> */
.L_x_389:
[----:B-1----:R-:W-:Y:S01]  /*139a0*/  IMAD.MOV.U32 R3, RZ, RZ, R12 ;  /* 0x000000ffff037224 */ /* 0x002fe200078e000c */
[----:B------:R-:W-:Y:S02]  /*139b0*/  MOV R15, 0x181f ;  /* 0x0000181f000f7802 */ /* 0x000fe40000000f00 */
[----:B------:R-:W-:Y:S02]  /*139c0*/  MOV R2, 0x139e0 ;  /* 0x000139e000027802 */ /* 0x000fe40000000f00 */
[----:B------:R-:W-:Y:S05]  /*139d0*/  CALL.REL.NOINC `($__internal_8_$__cuda_sm70_shflsync_idx_p) ;  /* 0x0000026000007944 */ /* 0x000fea0003c00000 */
[----:B------:R-:W-:Y:S01]  /*139e0*/  IMAD.MOV.U32 R7, RZ, RZ, R15 ;  /* 0x000000ffff077224 */ /* 0x000fe200078e000f */
[----:B------:R-:W-:Y:S01]  /*139f0*/  MOV R3, R17 ;  /* 0x0000001100037202 */ /* 0x000fe20000000f00 */
[----:B------:R-:W-:Y:S01]  /*13a00*/  IMAD.MOV.U32 R15, RZ, RZ, 0x181f ;  /* 0x0000181fff0f7424 */ /* 0x000fe200078e00ff */
[----:B------:R-:W-:Y:S02]  /*13a10*/  MOV R2, 0x13a30 ;  /* 0x00013a3000027802 */ /* 0x000fe40000000f00 */
[----:B-1---5:R-:W-:Y:S05]  /*13a20*/  CALL.REL.NOINC `($__internal_8_$__cuda_sm70_shflsync_idx_p) ;  /* 0x0000021000007944 */ /* 0x022fea0003c00000 */
[----:B------:R-:W-:Y:S01]  /*13a30*/  MOV R2, R15 ;  /* 0x0000000f00027202 */ /* 0x000fe20000000f00 */
[----:B-1---5:R-:W-:Y:S05]  /*13a40*/  BRA `(.L_x_445) ;  /* 0xfffeeb5000007947 */ /* 0x022fea000383ffff */
.L_x_408:
[----:B--2---:R-:W-:Y:S02]  /*13a50*/  MOV R15, 0x181f ;  /* 0x0000181f000f7802 */ /* 0x004fe40000000f00 */
[----:B------:R-:W-:Y:S02]  /*13a60*/  MOV R2, 0x13a80 ;  /* 0x00013a8000027802 */ /* 0x000fe40000000f00 */
[----:B-1---5:R-:W-:Y:S05]  /*13a70*/  CALL.REL.NOINC `($__internal_8_$__cuda_sm70_shflsync_idx_p) ;  /* 0x000001c000007944 */ /* 0x022fea0003c00000 */
[----:B------:R-:W-:Y:S01]  /*13a80*/  MOV R3, R6 ;  /* 0x0000000600037202 */ /* 0x000fe20000000f00 */
[----:B-----5:R-:W-:Y:S01]  /*13a90*/  IMAD.MOV.U32 R4, RZ, RZ, R15 ;  /* 0x000000ffff047224 */ /* 0x020fe200078e000f */
[----:B------:R-:W-:Y:S01]  /*13aa0*/  MOV R2, 0x13ad0 ;  /* 0x00013ad000027802 */ /* 0x000fe20000000f00 */
[----:B------:R-:W-:Y:S02]  /*13ab0*/  IMAD.MOV.U32 R15, RZ, RZ, 0x181f ;  /* 0x0000181fff0f7424 */ /* 0x000fe400078e00ff */
[----:B-1----:R-:W-:Y:S05]  /*13ac0*/  CALL.REL.NOINC `($__internal_8_$__cuda_sm70_shflsync_idx_p) ;  /* 0x0000017000007944 */ /* 0x002fea0003c00000 */
[----:B-----5:R-:W-:Y:S01]  /*13ad0*/  MOV R0, R15 ;  /* 0x0000000f00007202 */ /* 0x020fe20000000f00 */
[----:B-1----:R-:W-:-:S05]  /*13ae0*/  BRA `(.L_x_446) ;  /* 0xffff2bc000007947 */ /* 0x002fca000383ffff */
.L_x_425:
[----:B--2---:R-:W-:Y:S01]  /*13af0*/  MOV R15, 0x181f ;  /* 0x0000181f000f7802 */ /* 0x004fe20000000f00 */
[----:B------:R-:W-:Y:S01]  /*13b00*/  IMAD.MOV.U32 R3, RZ, RZ, R6 ;  /* 0x000000ffff037224 */ /* 0x000fe200078e0006 */
[----:B------:R-:W-:Y:S02]  /*13b10*/  MOV R2, 0x13b30 ;  /* 0x00013b3000027802 */ /* 0x000fe40000000f00 */
[----:B-1---5:R-:W-:Y:S05]  /*13b20*/  CALL.REL.NOINC `($__internal_8_$__cuda_sm70_shflsync_idx_p) ;  /* 0x0000011000007944 */ /* 0x022fea0003c00000 */
[----:B------:R-:W-:Y:S01]  /*13b30*/  MOV R3, R7 ;  /* 0x0000000700037202 */ /* 0x000fe20000000f00 */
[----:B-----5:R-:W-:Y:S01]  /*13b40*/  IMAD.MOV.U32 R4, RZ, RZ, R15 ;  /* 0x000000ffff047224 */ /* 0x020fe200078e000f */
[----:B------:R-:W-:Y:S01]  /*13b50*/  MOV R2, 0x13b80 ;  /* 0x00013b8000027802 */ /* 0x000fe20000000f00 */
[----:B------:R-:W-:Y:S02]  /*13b60*/  IMAD.MOV.U32 R15, RZ, RZ, 0x181f ;  /* 0x0000181fff0f7424 */ /* 0x000fe400078e00ff */
[----:B-1----:R-:W-:Y:S05]  /*13b70*/  CALL.REL.NOINC `($__internal_8_$__cuda_sm70_shflsync_idx_p) ;  /* 0x000000c000007944 */ /* 0x002fea0003c00000 */
[----:B------:R-:W-:Y:S01]  /*13b80*/  MOV R2, R15 ;  /* 0x0000000f00027202 */ /* 0x000fe20000000f00 */
[----:B-1---5:R-:W-:-:S05]  /*13b90*/  BRA `(.L_x_447) ;  /* 0xffff6ac000007947 */ /* 0x022fca000383ffff */
.L_x_431:
[----:B------:R-:W-:Y:S02]  /*13ba0*/  MOV R15, 0x181f ;  /* 0x0000181f000f7802 */ /* 0x000fe40000000f00 */
[----:B------:R-:W-:Y:S02]  /*13bb0*/  MOV R2, 0x13bd0 ;  /* 0x00013bd000027802 */ /* 0x000fe40000000f00 */
[----:B----45:R-:W-:Y:S05]  /*13bc0*/  CALL.REL.NOINC `($__internal_8_$__cuda_sm70_shflsync_idx_p) ;  /* 0x0000007000007944 */ /* 0x030fea0003c00000 */
[----:B------:R-:W-:Y:S01]  /*13bd0*/  MOV R3, R6 ;  /* 0x0000000600037202 */ /* 0x000fe20000000f00 */
[----:B-----5:R-:W-:Y:S01]  /*13be0*/  IMAD.MOV.U32 R4, RZ, RZ, R15 ;  /* 0x000000ffff047224 */ /* 0x020fe200078e000f */
[----:B------:R-:W-:Y:S01]  /*13bf0*/  MOV R2, 0x13c20 ;  /* 0x00013c2000027802 */ /* 0x000fe20000000f00 */
[----:B------:R-:W-:Y:S02]  /*13c00*/  IMAD.MOV.U32 R15, RZ, RZ, 0x181f ;  /* 0x0000181fff0f7424 */ /* 0x000fe400078e00ff */
[----:B-1----:R-:W-:Y:S05]  /*13c10*/  CALL.REL.NOINC `($__internal_8_$__cuda_sm70_shflsync_idx_p) ;  /* 0x0000002000007944 */ /* 0x002fea0003c00000 */
[----:B-----5:R-:W-:Y:S01]  /*13c20*/  MOV R0, R15 ;  /* 0x0000000f00007202 */ /* 0x020fe20000000f00 */
[----:B-1----:R-:W-:-:S05]  /*13c30*/  BRA `(.L_x_448) ;  /* 0xffff994000007947 */ /* 0x002fca000383ffff */
        .weak           $__internal_8_$__cuda_sm70_shflsync_idx_p
        .type           $__internal_8_$__cuda_sm70_shflsync_idx_p,@function
        .size           $__internal_8_$__cuda_sm70_shflsync_idx_p,(.L_x_3239 - $__internal_8_$__cuda_sm70_shflsync_idx_p)
$__internal_8_$__cuda_sm70_shflsync_idx_p:
[----:B------:R1:W-:Y:S04]  /*13c40*/  STL [R1+0x74], R4 ;  /* 0x0000740401007387 */ /* 0x0003e80000100800 */
[----:B------:R2:W-:Y:S01]  /*13c50*/  STL [R1+0x70], R0 ;  /* 0x0000700001007387 */ /* 0x0005e20000100800 */
[----:B-1----:R-:W-:-:S02]  /*13c60*/  MOV R4, 0xffffffff ;  /* 0xffffffff00047802 */ /* 0x002fc40000000f00 */
[----:B--2---:R-:W-:Y:S02]  /*13c70*/  MOV R0, 0x1 ;  /* 0x0000000100007802 */ /* 0x004fe40000000f00 */
[----:B------:R-:W-:Y:S04]  /*13c80*/  WARPSYNC R4 ;  /* 0x0000000400007348 */ /* 0x000fe80003800000 */
[----:B------:R1:W2:Y:S04]  /*13c90*/  SHFL.IDX PT, R15, R3, R0, R15 ;  /* 0x00000000030f7389 */ /* 0x0002a800000e000f */
[----:B-1----:R1:W5:Y:S04]  /*13ca0*/  LDL.LU R4, [R1+0x74] ;  /* 0x0000740001047983 */ /* 0x0023680000300800 */
[----:B------:R1:W5:Y:S01]  /*13cb0*/  LDL.LU R0, [R1+0x70] ;  /* 0x0000700001007983 */ /* 0x0003620000300800 */
[----:B------:R-:W-:-:S04]  /*13cc0*/  MOV R3, 0x0 ;  /* 0x0000000000037802 */ /* 0x000fc80000000f00 */
[----:B--2---:R-:W-:Y:S05]  /*13cd0*/  RET.REL.NODEC R2 `(_ZN7cutlass13device_kernelIN5flash19enable_sm80_to_sm89INS1_16FlashAttnFwdSm80INS1_25CollectiveMainloopFwdSm80ILi8ELi1ELb1EN4cute5tupleIJNS5_1CILi128EEENS7_ILi48EEENS7_ILi256EEEEEELi256ENS_10bfloat16_tEfNS_4arch4Sm80ELb0ELb1ELb0ELb0ELb1ELb0ELb1ELb1EEENS1_21CollectiveEpilogueFwdINS6_IJS8_SA_S9_EEENS6_IJNS7_ILi1EEESI_SI_EEESC_SE_Li256ELb0ELb1ELb1ELb0EEENS1_19SingleTileSchedulerILb0ELb1ELb1ELi128EEEEEEEEEvNT_6ParamsE) ;  /* 0xfffec32002007950 */ /* 0x004fea0003c3ffff */
.L_x_449:
        /* <DEDUP_REMOVED lines=10> */
.L_x_3239:


//--------------------- .text._ZN7cutlass13device_kernelIN5flash19enable_sm80_to_sm89INS1_16FlashAttnFwdSm80INS1_25CollectiveMainloopFwdSm80ILi8ELi1ELb1EN4cute5tupleIJNS5_1CILi128EEENS7_ILi48EEENS7_ILi256EEEEEELi256ENS_10bfloat16_tEfNS_4arch4Sm80ELb0ELb1ELb0ELb1ELb1ELb0ELb1ELb1EEENS1_21CollectiveEpilogueFwdINS6_IJS8_SA_S9_EEENS6_IJNS7_ILi1EEESI_SI_EEESC_SE_Li256ELb1ELb1ELb1ELb0EEENS1_36VarlenDynamicPersistentTileSchedulerILi128ELi48ELi256ELi256ELb1ELb1ELb0ELb1ELb0ELb1EEEEEEEEEvNT_6ParamsE --------------------------
	.section	.text._ZN7cutlass13device_kernelIN5flash19enable_sm80_to_sm89INS1_16FlashAttnFwdSm80INS1_25CollectiveMainloopFwdSm80ILi8ELi1ELb1EN4cute5tupleIJNS5_1CILi128EEENS7_ILi48EEENS7_ILi256EEEEEELi256ENS_10bfloat16_tEfNS_4arch4Sm80ELb0ELb1ELb0ELb1ELb1ELb0ELb1ELb1EEENS1_21CollectiveEpilogueFwdINS6_IJS8_SA_S9_EEENS6_IJNS7_ILi1EEESI_SI_EEESC_SE_Li256ELb1ELb1ELb1ELb0EEENS1_36VarlenDynamicPersistentTileSchedulerILi128ELi48ELi256ELi256ELb1ELb1ELb0ELb1ELb0ELb1EEEEEEEEEvNT_6ParamsE,"ax",@progbits
	.sectioninfo	@"SHI_REGISTERS=255"
	.align	128
.text._ZN7cutlass13device_kernelIN5flash19enable_sm80_to_sm89INS1_16FlashAttnFwdSm80INS1_25CollectiveMainloopFwdSm80ILi8ELi1ELb1EN4cute5tupleIJNS5_1CILi128EEENS7_ILi48EEENS7_ILi256EEEEEELi256ENS_10bfloat16_tEfNS_4arch4Sm80ELb0ELb1ELb0ELb1ELb1ELb0ELb1ELb1EEENS1_21CollectiveEpilogueFwdINS6_IJS8_SA_S9_EEENS6_IJNS7_ILi1EEESI_SI_EEESC_SE_Li256ELb1ELb1ELb1ELb0EEENS1_36VarlenDynamicPersistentTileSchedulerILi128ELi48ELi256ELi256ELb1ELb1ELb0ELb1ELb0ELb1EEEEEEEEEvNT_6ParamsE:
        .type           _ZN7cutlass13device_kernelIN5flash19enable_sm80_to_sm89INS1_16FlashAttnFwdSm80INS1_25CollectiveMainloopFwdSm80ILi8ELi1ELb1EN4cute5tupleIJNS5_1CILi128EEENS7_ILi48EEENS7_ILi256EEEEEELi256ENS_10bfloat16_tEfNS_4arch4Sm80ELb0ELb1ELb0ELb1ELb1ELb0ELb1ELb1EEENS1_21CollectiveEpilogueFwdINS6_IJS8_SA_S9_EEENS6_IJNS7_ILi1EEESI_SI_EEESC_SE_Li256ELb1ELb1ELb1ELb0EEENS1_36VarlenDynamicPersistentTileSchedulerILi128ELi48ELi256ELi256ELb1ELb1ELb0ELb1ELb0ELb1EEEEEEEEEvNT_6ParamsE,@function
        .size           _ZN7cutlass13device_kernelIN5flash19enable_sm80_to_sm89INS1_16FlashAttnFwdSm80INS1_25CollectiveMainloopFwdSm80ILi8ELi1ELb1EN4cute5tupleIJNS5_1CILi128EEENS7_ILi48EEENS7_ILi256EEEEEELi256ENS_10bfloat16_tEfNS_4arch4Sm80ELb0ELb1ELb0ELb1ELb1ELb0ELb1ELb1EEENS1_21CollectiveEpilogueFwdINS6_IJS8_SA_S9_EEENS6_IJNS7_ILi1EEESI_SI_EEESC_SE_Li256ELb1ELb1ELb1ELb0EEENS1_36VarlenDynamicPersistentTileSchedulerILi128ELi48ELi256ELi256ELb1ELb1ELb0ELb1ELb0ELb1EEEEEEEEEvNT_6ParamsE,(.L_x_3241 - _ZN7cutlass13device_kernelIN5flash19enable_sm80_to_sm89INS1_16FlashAttnFwdSm80INS1_25CollectiveMainloopFwdSm80ILi8ELi1ELb1EN4cute5tupleIJNS5_1CILi128EEENS7_ILi48EEENS7_ILi256EEEEEELi256ENS_10bfloat16_tEfNS_4arch4Sm80ELb0ELb1ELb0ELb1ELb1ELb0ELb1ELb1EEENS1_21CollectiveEpilogueFwdINS6_IJS8_SA_S9_EEENS6_IJNS7_ILi1EEESI_SI_EEESC_SE_Li256ELb1ELb1ELb1ELb0EEENS1_36VarlenDynamicPersistentTileSchedulerILi128ELi48ELi256ELi256ELb1ELb1ELb0ELb1ELb0ELb1EEEEEEEEEvNT_6ParamsE)
        .other          _ZN7cutlass13device_kernelIN5flash19enable_sm80_to_sm89INS1_16FlashAttnFwdSm80INS1_25CollectiveMainloopFwdSm80ILi8ELi1ELb1EN4cute5tupleIJNS5_1CILi128EEENS7_ILi48EEENS7_ILi256EEEEEELi256ENS_10bfloat16_tEfNS_4arch4Sm80ELb0ELb1ELb0ELb1ELb1ELb0ELb1ELb1EEENS1_21CollectiveEpilogueFwdINS6_IJS8_SA_S9_EEENS6_IJNS7_ILi1EEESI_SI_EEESC_SE_Li256ELb1ELb1ELb1ELb0EEENS1_36VarlenDynamicPersistentTileSchedulerILi128ELi48ELi256ELi256ELb1ELb1ELb0ELb1ELb0ELb1EEEEEEEEEvNT_6ParamsE,@"STO_CUDA_ENTRY STV_DEFAULT"
_ZN7cutlass13device_kernelIN5flash19enable_sm80_to_sm89INS1_16FlashAttnFwdSm80INS1_25CollectiveMainloopFwdSm80ILi8ELi1ELb1EN4cute5tupleIJNS5_1CILi128EEENS7_ILi48EEENS7_ILi256EEEEEELi256ENS_10bfloat16_tEfNS_4arch4Sm80ELb0ELb1ELb0ELb1ELb1ELb0ELb1ELb1EEENS1_21CollectiveEpilogueFwdINS6_IJS8_SA_S9_EEENS6_IJNS7_ILi1EEESI_SI_EEESC_SE_Li256ELb1ELb1ELb1ELb0EEENS1_36VarlenDynamicPersistentTileSchedulerILi128ELi48ELi256ELi256ELb1ELb1ELb0ELb1ELb0ELb1EEEEEEEEEvNT_6ParamsE:
        /* <DEDUP_REMOVED lines=15> */
[----:B------:R-:W-:-:S03]  /*00f0*/  CS2R R8, SRZ ;  /* 0x0000000000087805 */ /* 0x000fc6000001ff00 */
[----:B------:R-:W-:-:S04]  /*0100*/  ISETP.NE.AND P6, PT, R13, 0x1f, PT ;  /* 0x0000001f0d00780c */ /* 0x000fc80003fc5270 */
[----:B------:R-:W-:-:S13]  /*0110*/  ISETP.GE.OR P0, PT, R13, c[0x0][0x53c], !P6 ;  /* 0x00014f000d007a0c */ /* 0x000fda0007706670 */
[----:B-1----:R-:W-:Y:S02]  /*0120*/  @!P0 IMAD.MOV.U32 R4, RZ, RZ, 0x4 ;  /* 0x00000004ff048424 */ /* 0x002fe400078e00ff */
[----:B------:R-:W-:Y:S02]  /*0130*/  @!P0 IMAD.MOV.U32 R2, RZ, RZ, 0x4 ;  /* 0x00000004ff028424 */ /* 0x000fe400078e00ff */
[----:B------:R-:W-:-:S04]  /*0140*/  @!P0 IMAD.WIDE.U32 R4, R13, R4, c[0x0][0x580] ;  /* 0x000160000d048625 */ /* 0x000fc800078e0004 */
[C---:B------:R-:W-:Y:S01]  /*0150*/  @!P0 IMAD.WIDE.U32 R2, R13.reuse, R2, c[0x0][0x578] ;  /* 0x00015e000d028625 */ /* 0x040fe200078e0002 */
[----:B------:R-:W2:Y:S04]  /*0160*/  @!P0 LDG.E R9, [R4.64] ;  /* 0x0000000604098981 */ /* 0x000ea8000c1e1900 */
[----:B------:R-:W2:Y:S01]  /*0170*/  @!P0 LDG.E R8, [R2.64] ;  /* 0x0000000602088981 */ /* 0x000ea2000c1e1900 */
[C---:B------:R-:W-:Y:S01]  /*0180*/  ISETP.NE.AND P5, PT, R13.reuse, RZ, PT ;  /* 0x000000ff0d00720c */ /* 0x040fe20003fa5270 */
[----:B------:R-:W1:Y:S01]  /*0190*/  S2UR UR4, SR_CTAID.X ;  /* 0x00000000000479c3 */ /* 0x000e620000002500 */
[C---:B------:R-:W-:Y:S01]  /*01a0*/  ISETP.GE.U32.AND P4, PT, R13.reuse, 0x2, PT ;  /* 0x000000020d00780c */ /* 0x040fe20003f86070 */
[----:B------:R-:W-:Y:S01]  /*01b0*/  IMAD.MOV.U32 R7, RZ, RZ, RZ ;  /* 0x000000ffff077224 */ /* 0x000fe200078e00ff */
        /* <DEDUP_REMOVED lines=26> */
.L_x_455:
[----:B------:R-:W-:-:S04]  /*0360*/  IADD3 R0, R7, 0x1f, RZ ;  /* 0x0000001f07007810 */ /* 0x000fc80007ffe0ff */
[----:B------:R-:W-:-:S13]  /*0370*/  ISETP.GE.AND P0, PT, R0, c[0x0][0x53c], PT ;  /* 0x00014f0000007a0c */ /* 0x000fda0003f06270 */
[----:B------:R-:W-:Y:S05]  /*0380*/  @P0 BRA `(.L_x_452) ;  /* 0x00000c4000000947 */ /* 0x000fea0003800000 */
[----:B------:R-:W-:Y:S01]  /*0390*/  MOV R7, R0 ;  /* 0x0000000000077202 */ /* 0x000fe20000000f00 */
[----:B------:R-:W-:-:S03]  /*03a0*/  CS2R R8, SRZ ;  /* 0x0000000000087805 */ /* 0x000fc6000001ff00 */
[----:B------:R-:W-:-:S04]  /*03b0*/  IADD3 R0, R13, R7, RZ ;  /* 0x000000070d007210 */ /* 0x000fc80007ffe0ff */
[----:B------:R-:W-:-:S13]  /*03c0*/  ISETP.GE.OR P0, PT, R0, c[0x0][0x53c], !P6 ;  /* 0x00014f0000007a0c */ /* 0x000fda0007706670 */
[----:B------:R-:W-:Y:S02]  /*03d0*/  @!P0 MOV R2, 0x4 ;  /* 0x0000000400028802 */ /* 0x000fe40000000f00 */
[----:B------:R-:W-:-:S03]  /*03e0*/  @!P0 MOV R3, 0x4 ;  /* 0x0000000400038802 */ /* 0x000fc60000000f00 */
[----:B------:R-:W-:-:S04]  /*03f0*/  @!P0 IMAD.WIDE R4, R0, R2, c[0x0][0x580] ;  /* 0x0001600000048625 */ /* 0x000fc800078e0202 */
[----:B------:R-:W-:Y:S01]  /*0400*/  @!P0 IMAD.WIDE R2, R0, R3, c[0x0][0x578] ;  /* 0x00015e0000028625 */ /* 0x000fe200078e0203 */
[----:B------:R-:W2:Y:S04]  /*0410*/  @!P0 LDG.E R9, [R4.64] ;  /* 0x0000000604098981 */ /* 0x000ea8000c1e1900 */
[----:B------:R-:W2:Y:S02]  /*0420*/  @!P0 LDG.E R8, [R2.64] ;  /* 0x0000000602088981 */ /* 0x000ea4000c1e1900 */
[----:B--2---:R-:W-:Y:S01]  /*0430*/  IMAD R5, R9, R8, RZ ;  /* 0x0000000809057224 */ /* 0x004fe200078e02ff */
[----:B------:R-:W-:Y:S05]  /*0440*/  BRA.DIV ~URZ, `(.L_x_453) ;  /* 0x00018ab27f007947 */ /* 0x000fea000b800000 */
[----:B------:R1:W2:Y:S02]  /*0450*/  SHFL.UP PT, R0, R5, 0x1, RZ ;  /* 0x0420000005007989 */ /* 0x0002a400000e00ff */
.L_x_633:
        /* <DEDUP_REMOVED lines=16> */
.L_x_634:
[----:B--2---:R-:W-:-:S05]  /*0560*/  IMAD R0, R0, c[0x0][0x538], RZ ;  /* 0x00014e0000007a24 */ /* 0x004fca00078e02ff */
[----:B------:R-:W-:-:S04]  /*0570*/  IADD3 R6, R0, R6, RZ ;  /* 0x0000000600067210 */ /* 0x000fc80007ffe0ff */
[----:B------:R-:W-:-:S13]  /*0580*/  ISETP.GT.AND P0, PT, R6, UR4, PT ;  /* 0x0000000406007c0c */ /* 0x000fda000bf04270 */
[----:B-1----:R-:W-:Y:S05]  /*0590*/  @!P0 BRA `(.L_x_455) ;  /* 0xfffffdc000008947 */ /* 0x002fea000383ffff */
.L_x_451:
[----:B------:R-:W-:-:S05]  /*05a0*/  IADD3 R10, -R0, R6, RZ ;  /* 0x00000006000a7210 */ /* 0x000fca0007ffe1ff */
[----:B------:R-:W-:-:S05]  /*05b0*/  IMAD R0, R4, c[0x0][0x538], R10 ;  /* 0x00014e0004007a24 */ /* 0x000fca00078e020a */
[----:B------:R-:W-:Y:S01]  /*05c0*/  ISETP.GT.AND P0, PT, R0, UR4, PT ;  /* 0x0000000400007c0c */ /* 0x000fe2000bf04270 */
[----:B------:R-:W-:-:S12]  /*05d0*/  BRA.DIV ~URZ, `(.L_x_456) ;  /* 0x00018b627f007947 */ /* 0x000fd8000b800000 */
[----:B------:R-:W-:-:S04]  /*05e0*/  VOTE.ANY R6, PT, !P0 ;  /* 0x0000000000067806 */ /* 0x000fc800040e0100 */
.L_x_635:
[----:B------:R-:W1:Y:S02]  /*05f0*/  POPC R0, R6 ;  /* 0x0000000600007309 */ /* 0x000e640000000000 */
[----:B-1----:R-:W-:-:S05]  /*0600*/  IADD3 R2, R0, R7, RZ ;  /* 0x0000000700027210 */ /* 0x002fca0007ffe0ff */
[----:B------:R1:W-:Y:S01]  /*0610*/  STL [R1+0xbc], R2 ;  /* 0x0000bc0201007387 */ /* 0x0003e20000100800 */
[----:B------:R-:W-:Y:S05]  /*0620*/  BRA.DIV ~URZ, `(.L_x_457) ;  /* 0x00018b627f007947 */ /* 0x000fea000b800000 */
[----:B------:R2:W3:Y:S01]  /*0630*/  SHFL.IDX PT, R12, R9, R0, 0x1f ;  /* 0x00001f00090c7589 */ /* 0x0004e200000e0000 */
[----:B------:R-:W-:-:S03]  /*0640*/  MOV R5, RZ ;  /* 0x000000ff00057202 */ /* 0x000fc60000000f00 */
[----:B------:R2:W4:Y:S04]  /*0650*/  SHFL.IDX PT, R9, R8, R0, 0x1f ;  /* 0x00001f0008097589 */ /* 0x00052800000e0000 */
.L_x_636:
[----:B------:R-:W-:Y:S01]  /*0660*/  ISETP.NE.AND P0, PT, R6, RZ, PT ;  /* 0x000000ff0600720c */ /* 0x000fe20003f05270 */
[----:B------:R-:W-:-:S12]  /*0670*/  BSSY B0, `(.L_x_458) ;  /* 0x0000005000007945 */ /* 0x000fd80003800000 */
[----:B------:R-:W-:Y:S05]  /*0680*/  @!P0 BRA `(.L_x_459) ;  /* 0x0000003000008947 */ /* 0x000fea0003800000 */
[----:B--2---:R-:W-:Y:S01]  /*0690*/  IADD3 R0, R0, -0x1, RZ ;  /* 0xffffffff00007810 */ /* 0x004fe20007ffe0ff */
[----:B------:R-:W-:Y:S05]  /*06a0*/  BRA.DIV ~URZ, `(.L_x_460) ;  /* 0x00018c027f007947 */ /* 0x000fea000b800000 */
[----:B------:R2:W1:Y:S02]  /*06b0*/  SHFL.IDX PT, R5, R4, R0, 0x1f ;  /* 0x00001f0004057589 */ /* 0x00046400000e0000 */
.L_x_459:
[----:B------:R-:W-:Y:S05]  /*06c0*/  BSYNC B0 ;  /* 0x0000000000007941 */ /* 0x000fea0003800000 */
.L_x_458:
[----:B-12---:R-:W-:Y:S01]  /*06d0*/  IMAD R0, R5, c[0x0][0x538], R10 ;  /* 0x00014e0005007a24 */ /* 0x006fe200078e020a */
[----:B----4-:R-:W-:Y:S01]  /*06e0*/  ISETP.NE.AND P0, PT, R9, 0x1, PT ;  /* 0x000000010900780c */ /* 0x010fe20003f05270 */
[----:B------:R-:W-:Y:S03]  /*06f0*/  BSSY B0, `(.L_x_461) ;  /* 0x0000089000007945 */ /* 0x000fe60003800000 */
[----:B------:R1:W-:Y:S01]  /*0700*/  STL [R1+0xb0], R0 ;  /* 0x0000b00001007387 */ /* 0x0003e20000100800 */
[----:B------:R-:W-:-:S08]  /*0710*/  IADD3 R11, -R0, UR4, RZ ;  /* 0x00000004000b7c10 */ /* 0x000fd0000fffe1ff */
[----:B------:R-:W-:Y:S05]  /*0720*/  @!P0 BRA `(.L_x_462) ;  /* 0x000003f000008947 */ /* 0x000fea0003800000 */
[-C--:B-1-3--:R-:W-:Y:S02]  /*0730*/  IABS R0, R12.reuse ;  /* 0x0000000c00007213 */ /* 0x08afe40000000000 */
[----:B------:R-:W-:-:S03]  /*0740*/  IABS R6, R12 ;  /* 0x0000000c00067213 */ /* 0x000fc60000000000 */
[----:B------:R-:W-:Y:S01]  /*0750*/  IMAD.MOV.U32 R5, RZ, RZ, R0 ;  /* 0x000000ffff057224 */ /* 0x000fe200078e0000 */
[----:B------:R-:W-:-:S03]  /*0760*/  IABS R0, R9 ;  /* 0x0000000900007213 */ /* 0x000fc60000000000 */
[----:B------:R-:W1:Y:S02]  /*0770*/  I2F.RP R2, R5 ;  /* 0x0000000500027306 */ /* 0x000e640000209400 */
[----:B------:R-:W-:Y:S01]  /*0780*/  IMAD.MOV.U32 R8, RZ, RZ, R0 ;  /* 0x000000ffff087224 */ /* 0x000fe200078e0000 */
[----:B------:R-:W-:-:S05]  /*0790*/  IABS R0, R11 ;  /* 0x0000000b00007213 */ /* 0x000fca0000000000 */
[----:B------:R-:W-:Y:S08]  /*07a0*/  I2F.RP R7, R8 ;  /* 0x0000000800077306 */ /* 0x000ff00000209400 */
[----:B-1----:R-:W1:Y:S02]  /*07b0*/  MUFU.RCP R2, R2 ;  /* 0x0000000200027308 */ /* 0x002e640000001000 */
[----:B-1----:R-:W-:-:S06]  /*07c0*/  IADD3 R2, R2, 0xffffffe, RZ ;  /* 0x0ffffffe02027810 */ /* 0x002fcc0007ffe0ff */
[----:B------:R-:W1:Y:S02]  /*07d0*/  F2I.FTZ.U32.TRUNC.NTZ R3, R2 ;  /* 0x0000000200037305 */ /* 0x000e64000021f000 */
[----:B-1----:R-:W-:-:S04]  /*07e0*/  IMAD.MOV R2, RZ, RZ, -R3 ;  /* 0x000000ffff027224 */ /* 0x002fc800078e0a03 */
[----:B------:R-:W-:Y:S02]  /*07f0*/  IMAD R4, R2, R5, RZ ;  /* 0x0000000502047224 */ /* 0x000fe400078e02ff */
[----:B------:R-:W-:-:S04]  /*0800*/  IMAD.MOV.U32 R2, RZ, RZ, RZ ;  /* 0x000000ffff027224 */ /* 0x000fc800078e00ff */
[----:B------:R-:W-:Y:S01]  /*0810*/  IMAD.HI.U32 R2, R3, R4, R2 ;  /* 0x0000000403027227 */ /* 0x000fe200078e0002 */
[----:B------:R-:W-:-:S03]  /*0820*/  MOV R3, R0 ;  /* 0x0000000000037202 */ /* 0x000fc60000000f00 */
[----:B------:R-:W-:Y:S02]  /*0830*/  IMAD.MOV R0, RZ, RZ, -R6 ;  /* 0x000000ffff007224 */ /* 0x000fe400078e0a06 */
        /* <DEDUP_REMOVED lines=28> */
[----:B------:R-:W-:-:S03]  /*0a00*/  IMAD.MOV R5, RZ, RZ, -R4 ;  /* 0x000000ffff057224 */ /* 0x000fc600078e0a04 */
        /* <DEDUP_REMOVED lines=10> */
[----:B------:R-:W-:-:S04]  /*0ab0*/  IMAD.MOV R2, RZ, RZ, -R0 ;  /* 0x000000ffff027224 */ /* 0x000fc800078e0a00 */
[C---:B------:R-:W-:Y:S01]  /*0ac0*/  IMAD R3, R9.reuse, R2, R4 ;  /* 0x0000000209037224 */ /* 0x040fe200078e0204 */
[----:B------:R-:W-:Y:S01]  /*0ad0*/  LEA R2, R9, R0, 0x18 ;  /* 0x0000000009027211 */ /* 0x000fe200078ec0ff */
[----:B------:R-:W-:-:S04]  /*0ae0*/  IMAD R0, R12, R5, R11 ;  /* 0x000000050c007224 */ /* 0x000fc800078e020b */
[----:B------:R-:W-:-:S05]  /*0af0*/  IMAD R2, R3, 0x10000, R2 ;  /* 0x0001000003027824 */ /* 0x000fca00078e0202 */
[----:B------:R1:W-:Y:S01]  /*0b00*/  STL [R1+0xb8], R2 ;  /* 0x0000b80201007387 */ /* 0x0003e20000100800 */
[----:B------:R-:W-:Y:S05]  /*0b10*/  BRA `(.L_x_463) ;  /* 0x0000046000007947 */ /* 0x000fea0003800000 */
.L_x_462:
[----:B------:R-:W2:Y:S01]  /*0b20*/  LDL R3, [R1+0xbc] ;  /* 0x0000bc0001037983 */ /* 0x000ea20000100800 */
[----:B------:R-:W-:-:S04]  /*0b30*/  IMAD.MOV.U32 R2, RZ, RZ, 0x4 ;  /* 0x00000004ff027424 */ /* 0x000fc800078e00ff */
[----:B--2---:R-:W-:-:S05]  /*0b40*/  IMAD.WIDE R2, R3, R2, c[0x0][0x590] ;  /* 0x0001640003027625 */ /* 0x004fca00078e0202 */
[----:B------:R-:W2:Y:S02]  /*0b50*/  LDG.E R7, [R2.64] ;  /* 0x0000000602077981 */ /* 0x000ea4000c1e1900 */
[----:B--23--:R-:W-:-:S05]  /*0b60*/  IMAD R9, R7, R12, RZ ;  /* 0x0000000c07097224 */ /* 0x00cfca00078e02ff */
[-C--:B-1----:R-:W-:Y:S02]  /*0b70*/  IABS R0, R9.reuse ;  /* 0x0000000900007213 */ /* 0x082fe40000000000 */
[----:B------:R-:W-:-:S03]  /*0b80*/  IABS R8, R9 ;  /* 0x0000000900087213 */ /* 0x000fc60000000000 */
[----:B------:R-:W-:-:S04]  /*0b90*/  IMAD.MOV.U32 R6, RZ, RZ, R0 ;  /* 0x000000ffff067224 */ /* 0x000fc800078e0000 */
[----:B------:R-:W1:Y:S08]  /*0ba0*/  I2F.RP R2, R6 ;  /* 0x0000000600027306 */ /* 0x000e700000209400 */
[----:B-1----:R-:W1:Y:S02]  /*0bb0*/  MUFU.RCP R2, R2 ;  /* 0x0000000200027308 */ /* 0x002e640000001000 */
[----:B-1----:R-:W-:-:S06]  /*0bc0*/  IADD3 R2, R2, 0xffffffe, RZ ;  /* 0x0ffffffe02027810 */ /* 0x002fcc0007ffe0ff */
[----:B------:R-:W1:Y:S02]  /*0bd0*/  F2I.FTZ.U32.TRUNC.NTZ R3, R2 ;  /* 0x0000000200037305 */ /* 0x000e64000021f000 */
[----:B-1----:R-:W-:-:S04]  /*0be0*/  IMAD.MOV R0, RZ, RZ, -R3 ;  /* 0x000000ffff007224 */ /* 0x002fc800078e0a03 */
[----:B------:R-:W-:Y:S01]  /*0bf0*/  IMAD.MOV.U32 R2, RZ, RZ, R0 ;  /* 0x000000ffff027224 */ /* 0x000fe200078e0000 */
[----:B------:R-:W-:-:S03]  /*0c00*/  IABS R0, R11 ;  /* 0x0000000b00007213 */ /* 0x000fc60000000000 */
[----:B------:R-:W-:Y:S01]  /*0c10*/  IMAD R4, R2, R6, RZ ;  /* 0x0000000602047224 */ /* 0x000fe200078e02ff */
[----:B------:R-:W-:Y:S01]  /*0c20*/  MOV R5, R0 ;  /* 0x0000000000057202 */ /* 0x000fe20000000f00 */
[----:B------:R-:W-:-:S04]  /*0c30*/  IMAD.MOV.U32 R2, RZ, RZ, RZ ;  /* 0x000000ffff027224 */ /* 0x000fc800078e00ff */
[----:B------:R-:W-:-:S04]  /*0c40*/  IMAD.HI.U32 R0, R3, R4, R2 ;  /* 0x0000000403007227 */ /* 0x000fc800078e0002 */
[----:B------:R-:W-:Y:S02]  /*0c50*/  IMAD.MOV R2, RZ, RZ, -R8 ;  /* 0x000000ffff027224 */ /* 0x000fe400078e0a08 */
        /* <DEDUP_REMOVED lines=9> */
[----:B------:R-:W-:-:S04]  /*0cf0*/  @P2 IADD3 R0, R0, 0x1, RZ ;  /* 0x0000000100002810 */ /* 0x000fc80007ffe0ff */
[----:B------:R-:W-:-:S05]  /*0d00*/  MOV R4, R0 ;  /* 0x0000000000047202 */ /* 0x000fca0000000f00 */
[----:B------:R-:W-:Y:S01]  /*0d10*/  @!P1 IMAD.MOV R4, RZ, RZ, -R4 ;  /* 0x000000ffff049224 */ /* 0x000fe200078e0a04 */
[----:B------:R-:W-:-:S05]  /*0d20*/  @!P0 LOP3.LUT R4, RZ, R9, RZ, 0x33, !PT ;  /* 0x00000009ff048212 */ /* 0x000fca00078e33ff */
[----:B------:R-:W-:-:S05]  /*0d30*/  IMAD R10, R7, R4, RZ ;  /* 0x00000004070a7224 */ /* 0x000fca00078e02ff */
[----:B------:R-:W-:-:S04]  /*0d40*/  IADD3 R0, -R10, c[0x0][0x538], RZ ;  /* 0x00014e000a007a10 */ /* 0x000fc80007ffe1ff */
[----:B------:R-:W-:-:S04]  /*0d50*/  IMNMX R6, R7, R0, PT ;  /* 0x0000000007067217 */ /* 0x000fc80003800200 */
[----:B------:R-:W-:-:S05]  /*0d60*/  IABS R0, R6 ;  /* 0x0000000600007213 */ /* 0x000fca0000000000 */
[----:B------:R-:W-:-:S04]  /*0d70*/  IMAD.MOV.U32 R5, RZ, RZ, R0 ;  /* 0x000000ffff057224 */ /* 0x000fc800078e0000 */
[----:B------:R-:W1:Y:S08]  /*0d80*/  I2F.RP R2, R5 ;  /* 0x0000000500027306 */ /* 0x000e700000209400 */
[----:B-1----:R-:W1:Y:S02]  /*0d90*/  MUFU.RCP R2, R2 ;  /* 0x0000000200027308 */ /* 0x002e640000001000 */
[----:B-1----:R-:W-:-:S06]  /*0da0*/  IADD3 R2, R2, 0xffffffe, RZ ;  /* 0x0ffffffe02027810 */ /* 0x002fcc0007ffe0ff */
[----:B------:R1:W2:Y:S02]  /*0db0*/  F2I.FTZ.U32.TRUNC.NTZ R3, R2 ;  /* 0x0000000200037305 */ /* 0x0002a4000021f000 */
[----:B-1----:R-:W-:Y:S01]  /*0dc0*/  IMAD.MOV R2, RZ, RZ, -R4 ;  /* 0x000000ffff027224 */ /* 0x002fe200078e0a04 */
[----:B--2---:R-:W-:-:S03]  /*0dd0*/  IADD3 R0, RZ, -R3, RZ ;  /* 0x80000003ff007210 */ /* 0x004fc60007ffe0ff */
[----:B------:R-:W-:Y:S01]  /*0de0*/  IMAD R8, R9, R2, R11 ;  /* 0x0000000209087224 */ /* 0x000fe200078e020b */
[----:B------:R-:W-:Y:S01]  /*0df0*/  IABS R9, R6 ;  /* 0x0000000600097213 */ /* 0x000fe20000000000 */
[----:B------:R-:W-:-:S03]  /*0e00*/  IMAD.MOV.U32 R2, RZ, RZ, R0 ;  /* 0x000000ffff027224 */ /* 0x000fc600078e0000 */
[----:B------:R-:W-:Y:S01]  /*0e10*/  IABS R0, R8 ;  /* 0x0000000800007213 */ /* 0x000fe20000000000 */
[----:B------:R-:W-:Y:S02]  /*0e20*/  IMAD R7, R2, R5, RZ ;  /* 0x0000000502077224 */ /* 0x000fe400078e02ff */
[----:B------:R-:W-:Y:S02]  /*0e30*/  IMAD.MOV.U32 R2, RZ, RZ, RZ ;  /* 0x000000ffff027224 */ /* 0x000fe400078e00ff */
[----:B------:R-:W-:Y:S01]  /*0e40*/  IMAD.MOV.U32 R4, RZ, RZ, R0 ;  /* 0x000000ffff047224 */ /* 0x000fe200078e0000 */
[----:B------:R-:W-:Y:S01]  /*0e50*/  IADD3 R0, RZ, -R9, RZ ;  /* 0x80000009ff007210 */ /* 0x000fe20007ffe0ff */
[----:B------:R-:W-:-:S04]  /*0e60*/  IMAD.HI.U32 R3, R3, R7, R2 ;  /* 0x0000000703037227 */ /* 0x000fc800078e0002 */
[----:B------:R-:W-:Y:S02]  /*0e70*/  IMAD.MOV.U32 R2, RZ, RZ, R0 ;  /* 0x000000ffff027224 */ /* 0x000fe400078e0000 */
[----:B------:R-:W-:Y:S01]  /*0e80*/  IMAD.HI.U32 R0, R3, R4, RZ ;  /* 0x0000000403007227 */ /* 0x000fe200078e00ff */
[----:B------:R-:W-:-:S03]  /*0e90*/  IADD3 R3, R10, 0x1000000, R8 ;  /* 0x010000000a037810 */ /* 0x000fc60007ffe008 */
[----:B------:R-:W-:-:S05]  /*0ea0*/  IMAD R2, R0, R2, R4 ;  /* 0x0000000200027224 */ /* 0x000fca00078e0204 */
[----:B------:R-:W-:-:S13]  /*0eb0*/  ISETP.GT.U32.AND P0, PT, R5, R2, PT ;  /* 0x000000020500720c */ /* 0x000fda0003f04070 */
[----:B------:R-:W-:Y:S01]  /*0ec0*/  @!P0 IMAD.IADD R2, R2, 0x1, -R5 ;  /* 0x0000000102028824 */ /* 0x000fe200078e0a05 */
[----:B------:R-:W-:Y:S02]  /*0ed0*/  @!P0 IADD3 R0, R0, 0x1, RZ ;  /* 0x0000000100008810 */ /* 0x000fe40007ffe0ff */
[----:B------:R-:W-:Y:S02]  /*0ee0*/  ISETP.NE.AND P0, PT, R6, RZ, PT ;  /* 0x000000ff0600720c */ /* 0x000fe40003f05270 */
[----:B------:R-:W-:Y:S02]  /*0ef0*/  ISETP.GE.U32.AND P2, PT, R2, R5, PT ;  /* 0x000000050200720c */ /* 0x000fe40003f46070 */
[----:B------:R-:W-:-:S04]  /*0f00*/  LOP3.LUT R2, R8, R6, RZ, 0x3c, !PT ;  /* 0x0000000608027212 */ /* 0x000fc800078e3cff */
[----:B------:R-:W-:Y:S01]  /*0f10*/  ISETP.GE.AND P1, PT, R2, RZ, PT ;  /* 0x000000ff0200720c */ /* 0x000fe20003f26270 */
[----:B------:R-:W-:-:S06]  /*0f20*/  IMAD.MOV R2, RZ, RZ, -R6 ;  /* 0x000000ffff027224 */ /* 0x000fcc00078e0a06 */
[----:B------:R-:W-:-:S06]  /*0f30*/  @P2 IADD3 R0, R0, 0x1, RZ ;  /* 0x0000000100002810 */ /* 0x000fcc0007ffe0ff */
[----:B------:R-:W-:Y:S02]  /*0f40*/  @!P1 IADD3 R0, -R0, RZ, RZ ;  /* 0x000000ff00009210 */ /* 0x000fe40007ffe1ff */
[----:B------:R-:W-:-:S05]  /*0f50*/  @!P0 LOP3.LUT R0, RZ, R6, RZ, 0x33, !PT ;  /* 0x00000006ff008212 */ /* 0x000fca00078e33ff */
[----:B------:R-:W-:-:S05]  /*0f60*/  IMAD R2, R0, R2, R3 ;  /* 0x0000000200027224 */ /* 0x000fca00078e0203 */
[----:B------:R1:W-:Y:S02]  /*0f70*/  STL [R1+0xb8], R2 ;  /* 0x0000b80201007387 */ /* 0x0003e40000100800 */
.L_x_463:
[----:B------:R-:W-:Y:S05]  /*0f80*/  BSYNC B0 ;  /* 0x0000000000007941 */ /* 0x000fea0003800000 */
.L_x_461:
[----:B------:R-:W-:-:S04]  /*0f90*/  LOP3.LUT R0, RZ, R0, RZ, 0x33, !PT ;  /* 0x00000000ff007212 */ /* 0x000fc800078e33ff */
[----:B------:R-:W-:-:S05]  /*0fa0*/  IADD3 R0, R0, R12, RZ ;  /* 0x0000000c00007210 */ /* 0x000fca0007ffe0ff */
[----:B------:R2:W-:Y:S01]  /*0fb0*/  STL [R1+0xb4], R0 ;  /* 0x0000b40001007387 */ /* 0x0005e20000100800 */
[----:B------:R-:W-:Y:S05]  /*0fc0*/  BRA `(.L_x_464) ;  /* 0x0000006000007947 */ /* 0x000fea0003800000 */
.L_x_452:
[----:B------:R-:W-:Y:S01]  /*0fd0*/  MOV R0, UR4 ;  /* 0x0000000400007c02 */ /* 0x000fe20008000f00 */
[----:B------:R-:W-:Y:S04]  /*0fe0*/  STL [R1+0xb4], RZ ;  /* 0x0000b4ff01007387 */ /* 0x000fe80000100800 */
[----:B------:R-:W-:Y:S04]  /*0ff0*/  STL [R1+0xb8], RZ ;  /* 0x0000b8ff01007387 */ /* 0x000fe80000100800 */
[----:B------:R1:W-:Y:S02]  /*1000*/  STL [R1+0xb0], R0 ;  /* 0x0000b00001007387 */ /* 0x0003e40000100800 */
[----:B-1----:R-:W-:-:S05]  /*1010*/  MOV R0, c[0x0][0x53c] ;  /* 0x00014f0000007a02 */ /* 0x002fca0000000f00 */
[----:B------:R1:W-:Y:S02]  /*1020*/  STL [R1+0xbc], R0 ;  /* 0x0000bc0001007387 */ /* 0x0003e40000100800 */
.L_x_464:
[----:B------:R-:W3:Y:S04]  /*1030*/  LDL R4, [R1+0xb0] ;  /* 0x0000b00001047983 */ /* 0x000ee80000100800 */
[----:B------:R-:W3:Y:S04]  /*1040*/  LDL R5, [R1+0xb4] ;  /* 0x0000b40001057983 */ /* 0x000ee80000100800 */
[----:B------:R-:W3:Y:S04]  /*1050*/  LDL R6, [R1+0xb8] ;  /* 0x0000b80001067983 */ /* 0x000ee80000100800 */
[----:B------:R-:W3:Y:S01]  /*1060*/  LDL R7, [R1+0xbc] ;  /* 0x0000bc0001077983 */ /* 0x000ee20000100800 */
[----:B------:R-:W-:Y:S01]  /*1070*/  ISETP.NE.AND P0, PT, R13, RZ, PT ;  /* 0x000000ff0d00720c */ /* 0x000fe20003f05270 */
[----:B------:R-:W-:-:S12]  /*1080*/  WARPSYNC 0xffffffff ;  /* 0xffffffff00007948 */ /* 0x000fd80003800000 */
[----:B---3--:R3:W-:Y:S04]  /*1090*/  @!P0 STS.128 [0x1a080], R4 ;  /* 0x01a08004ff008388 */ /* 0x0087e80000000c00 */
[----:B------:R-:W-:Y:S06]  /*10a0*/  BAR.ARV 0x5, 0x100 ;  /* 0x0144000000007b1d */ /* 0x000fec0000002000 */
.L_x_450:
[----:B-12---:R-:W2:Y:S02]  /*10b0*/  LDL R0, [R1+0xbc] ;  /* 0x0000bc0001007983 */ /* 0x006ea40000100800 */
[----:B--2---:R-:W-:-:S13]  /*10c0*/  ISETP.GE.AND P0, PT, R0, c[0x0][0x53c], PT ;  /* 0x00014f0000007a0c */ /* 0x004fda0003f06270 */
[----:B------:R-:W-:Y:S05]  /*10d0*/  @P0 EXIT ;  /* 0x000000000000094d */ /* 0x000fea0003800000 */
[----:B------:R-:W1:Y:S01]  /*10e0*/  S2R R16, SR_TID.X ;  /* 0x0000000000107919 */ /* 0x000e620000002100 */
[----:B------:R-:W-:Y:S02]  /*10f0*/  ULDC UR5, c[0x0][0x2ac] ;  /* 0x0000ab0000057ab9 */ /* 0x000fe40000000800 */
[----:B------:R-:W-:Y:S02]  /*1100*/  ULDC UR4, c[0x0][0x1d0] ;  /* 0x0000740000047ab9 */ /* 0x000fe40000000800 */
[----:B------:R-:W-:Y:S01]  /*1110*/  UIMAD UR5, UR5, UR4, URZ ;  /* 0x00000004050572a4 */ /* 0x000fe2000f8e023f */
[----:B-1-3--:R-:W-:-:S04]  /*1120*/  SHF.R.S32.HI R7, RZ, 0x1f, R16 ;  /* 0x0000001fff077819 */ /* 0x00afc80000011410 */
        /* <DEDUP_REMOVED lines=17> */
[----:B------:R-:W-:Y:S01]  /*1240*/  LEA.HI R7, R7, R16, RZ, 0x6 ;  /* 0x0000001007077211 */ /* 0x000fe200078f30ff */
[----:B------:R-:W-:Y:S01]  /*1250*/  IMAD.IADD R20, R16, 0x1, -R4 ;  /* 0x0000000110147824 */ /* 0x000fe200078e0a04 */
[----:B------:R-:W-:Y:S01]  /*1260*/  SHF.R.S32.HI R4, RZ, 0x1f, R2 ;  /* 0x0000001fff047819 */ /* 0x000fe20000011402 */
[----:B------:R-:W-:Y:S01]  /*1270*/  IMAD.IADD R8, R8, 0x1, -R0 ;  /* 0x0000000108087824 */ /* 0x000fe200078e0a00 */
[----:B------:R-:W-:Y:S01]  /*1280*/  LOP3.LUT R0, R3, 0x1c0, RZ, 0xc0, !PT ;  /* 0x000001c003007812 */ /* 0x000fe200078ec0ff */
[----:B------:R-:W-:Y:S01]  /*1290*/  IMAD.SHL.U32 R19, R20, 0x8, RZ ;  /* 0x0000000814137824 */ /* 0x000fe200078e00ff */
[----:B------:R-:W-:Y:S01]  /*12a0*/  LEA.HI R14, R4, R2, RZ, 0x3 ;  /* 0x00000002040e7211 */ /* 0x000fe200078f18ff */
[----:B------:R-:W-:Y:S01]  /*12b0*/  IMAD.SHL.U32 R6, R20, 0x40, RZ ;  /* 0x0000004014067824 */ /* 0x000fe200078e00ff */
[----:B------:R-:W-:Y:S01]  /*12c0*/  SHF.R.U32.HI R5, RZ, 0x3, R0 ;  /* 0x00000003ff057819 */ /* 0x000fe20000011600 */
[----:B------:R-:W-:Y:S01]  /*12d0*/  IMAD.SHL.U32 R7, R7, 0x8, RZ ;  /* 0x0000000807077824 */ /* 0x000fe200078e00ff */
[----:B------:R-:W-:Y:S01]  /*12e0*/  LOP3.LUT R3, R0, 0x38, R19, 0xf8, !PT ;  /* 0x0000003800037812 */ /* 0x000fe200078ef813 */
[----:B------:R-:W-:Y:S01]  /*12f0*/  STL [R1+0x3c], R19 ;  /* 0x00003c1301007387 */ /* 0x000fe20000100800 */
[----:B------:R-:W-:-:S02]  /*1300*/  LOP3.LUT R4, R14, 0xfffffff8, RZ, 0xc0, !PT ;  /* 0xfffffff80e047812 */ /* 0x000fc400078ec0ff */
[----:B------:R-:W-:Y:S02]  /*1310*/  LOP3.LUT R12, R3, R5, RZ, 0x3c, !PT ;  /* 0x00000005030c7212 */ /* 0x000fe400078e3cff */
[----:B------:R-:W-:Y:S01]  /*1320*/  LOP3.LUT R3, R10, 0xffffffe0, RZ, 0xc0, !PT ;  /* 0xffffffe00a037812 */ /* 0x000fe200078ec0ff */
[----:B------:R-:W-:Y:S01]  /*1330*/  IMAD.IADD R5, R2, 0x1, -R4 ;  /* 0x0000000102057824 */ /* 0x000fe200078e0a04 */
[----:B------:R-:W-:Y:S02]  /*1340*/  LOP3.LUT R0, R6, 0x1c0, RZ, 0xc0, !PT ;  /* 0x000001c006007812 */ /* 0x000fe400078ec0ff */
[----:B------:R-:W-:Y:S01]  /*1350*/  LOP3.LUT R6, R8, 0x1, RZ, 0xc0, !PT ;  /* 0x0000000108067812 */ /* 0x000fe200078ec0ff */
[----:B------:R-:W-:Y:S01]  /*1360*/  IMAD.IADD R18, R16, 0x1, -R3 ;  /* 0x0000000110127824 */ /* 0x000fe200078e0a03 */
[----:B------:R-:W-:Y:S02]  /*1370*/  LOP3.LUT R4, R0, 0x8, R9, 0xf8, !PT ;  /* 0x0000000800047812 */ /* 0x000fe400078ef809 */
[----:B------:R-:W-:-:S02]  /*1380*/  SHF.R.U32.HI R2, RZ, 0x3, R0 ;  /* 0x00000003ff027819 */ /* 0x000fc40000011600 */
[--C-:B------:R-:W-:Y:S02]  /*1390*/  SHF.R.S32.HI R9, RZ, 0x5, R10.reuse ;  /* 0x00000005ff097819 */ /* 0x100fe4000001140a */
[----:B------:R-:W-:Y:S02]  /*13a0*/  SHF.R.S32.HI R0, RZ, 0x1f, R10 ;  /* 0x0000001fff007819 */ /* 0x000fe4000001140a */
[----:B------:R-:W-:Y:S02]  /*13b0*/  SHF.R.S32.HI R11, RZ, 0x1f, R18 ;  /* 0x0000001fff0b7819 */ /* 0x000fe40000011412 */
[----:B------:R-:W-:Y:S02]  /*13c0*/  LEA.HI R0, R0, R9, RZ, 0x3 ;  /* 0x0000000900007211 */ /* 0x000fe400078f18ff */
[----:B------:R-:W-:Y:S01]  /*13d0*/  LOP3.LUT R3, R15, 0xfffffffc, RZ, 0xc0, !PT ;  /* 0xfffffffc0f037812 */ /* 0x000fe200078ec0ff */
[----:B------:R-:W-:Y:S01]  /*13e0*/  IMAD.MOV.U32 R15, RZ, RZ, 0x20 ;  /* 0x00000020ff0f7424 */ /* 0x000fe200078e00ff */
[----:B------:R-:W-:-:S02]  /*13f0*/  LOP3.LUT R0, R0, 0xffffff8, RZ, 0xc0, !PT ;  /* 0x0ffffff800007812 */ /* 0x000fc400078ec0ff */
[----:B------:R-:W-:Y:S01]  /*1400*/  LEA.HI R11, R11, R18, RZ, 0x2 ;  /* 0x000000120b0b7211 */ /* 0x000fe200078f10ff */
[----:B------:R-:W-:Y:S01]  /*1410*/  IMAD.IADD R3, R16, 0x1, -R3 ;  /* 0x0000000110037824 */ /* 0x000fe200078e0a03 */
[----:B------:R-:W-:Y:S01]  /*1420*/  LOP3.LUT R10, R4, R2, RZ, 0x3c, !PT ;  /* 0x00000002040a7212 */ /* 0x000fe200078e3cff */
[----:B------:R-:W-:Y:S01]  /*1430*/  IMAD.IADD R4, R9, 0x1, -R0 ;  /* 0x0000000109047824 */ /* 0x000fe200078e0a00 */
[----:B------:R-:W-:Y:S01]  /*1440*/  SHF.R.S32.HI R2, RZ, 0x2, R11 ;  /* 0x00000002ff027819 */ /* 0x000fe2000001140b */
[----:B------:R-:W-:Y:S01]  /*1450*/  IMAD.MOV.U32 R16, RZ, RZ, 0x10 ;  /* 0x00000010ff107424 */ /* 0x000fe200078e00ff */
[----:B------:R-:W-:Y:S02]  /*1460*/  ISETP.NE.U32.AND P4, PT, R6, 0x1, PT ;  /* 0x000000010600780c */ /* 0x000fe40003f85070 */
[----:B------:R-:W-:Y:S01]  /*1470*/  LEA.HI R0, R3, R3, RZ, 0x1 ;  /* 0x0000000303007211 */ /* 0x000fe200078f08ff */
[----:B------:R-:W-:Y:S01]  /*1480*/  IMAD R17, R4, 0x10, R2 ;  /* 0x0000001004117824 */ /* 0x000fe200078e0202 */
[----:B------:R-:W-:Y:S01]  /*1490*/  R2P PR, R8, 0x6 ;  /* 0x0000000608007804 */ /* 0x000fe20000000000 */
[C---:B------:R-:W-:Y:S01]  /*14a0*/  IMAD.SHL.U32 R2, R5.reuse, 0x40, RZ ;  /* 0x0000004005027824 */ /* 0x040fe200078e00ff */
[----:B------:R-:W-:Y:S01]  /*14b0*/  LOP3.LUT R6, R0, 0x1ffffffe, RZ, 0xc0, !PT ;  /* 0x1ffffffe00067812 */ /* 0x000fe200078ec0ff */
[----:B------:R-:W-:Y:S01]  /*14c0*/  IMAD.SHL.U32 R4, R8, 0x40, RZ ;  /* 0x0000004008047824 */ /* 0x000fe200078e00ff */
[C---:B------:R-:W-:Y:S01]  /*14d0*/  LOP3.LUT P3, RZ, R5.reuse, 0x2, RZ, 0xc0, !PT ;  /* 0x0000000205ff7812 */ /* 0x040fe2000786c0ff */
[----:B------:R-:W-:Y:S01]  /*14e0*/  STL [R1+0x1f8], R17 ;  /* 0x0001f81101007387 */ /* 0x000fe20000100800 */
[----:B------:R-:W-:Y:S01]  /*14f0*/  LOP3.LUT P0, RZ, R5, 0x4, RZ, 0xc0, !PT ;  /* 0x0000000405ff7812 */ /* 0x000fe2000780c0ff */
[----:B------:R-:W-:Y:S01]  /*1500*/  IMAD.SHL.U32 R5, R13, 0x8, RZ ;  /* 0x000000080d057824 */ /* 0x000fe200078e00ff */
[----:B------:R-:W-:Y:S01]  /*1510*/  LOP3.LUT R2, R2, 0x1c0, RZ, 0xc0, !PT ;  /* 0x000001c002027812 */ /* 0x000fe200078ec0ff */
[----:B------:R-:W-:Y:S01]  /*1520*/  IMAD.IADD R8, R3, 0x1, -R6 ;  /* 0x0000000103087824 */ /* 0x000fe200078e0a06 */
[----:B------:R-:W-:Y:S01]  /*1530*/  LOP3.LUT R4, R4, 0x1c0, RZ, 0xc0, !PT ;  /* 0x000001c004047812 */ /* 0x000fe200078ec0ff */
[----:B------:R-:W-:Y:S01]  /*1540*/  IMAD R0, R13, 0x200, R10 ;  /* 0x000002000d007824 */ /* 0x000fe200078e020a */
[----:B------:R-:W-:Y:S01]  /*1550*/  LOP3.LUT R12, R12, 0x7ffffe00, R7, 0xf8, !PT ;  /* 0x7ffffe000c0c7812 */ /* 0x000fe200078ef807 */
[----:B------:R-:W-:Y:S01]  /*1560*/  IMAD R7, R9, 0x200, R3 ;  /* 0x0000020009077824 */ /* 0x000fe200078e0203 */
[----:B------:R-:W-:Y:S01]  /*1570*/  LOP3.LUT R6, R2, 0x8, R5, 0xf8, !PT ;  /* 0x0000000802067812 */ /* 0x000fe200078ef805 */
[----:B------:R-:W-:Y:S01]  /*1580*/  IMAD R8, R8, 0x8, R17 ;  /* 0x0000000808087824 */ /* 0x000fe200078e0211 */
[----:B------:R-:W-:Y:S01]  /*1590*/  SHF.R.U32.HI R3, RZ, 0x3, R2 ;  /* 0x00000003ff037819 */ /* 0x000fe20000011602 */
[----:B------:R-:W-:Y:S01]  /*15a0*/  IMAD.SHL.U32 R12, R12, 0x2, RZ ;  /* 0x000000020c0c7824 */ /* 0x000fe200078e00ff */
[----:B------:R-:W-:Y:S01]  /*15b0*/  LEA.HI R2, R4, R4, RZ, 0x1d ;  /* 0x0000000404027211 */ /* 0x000fe200078fe8ff */
[----:B------:R-:W-:Y:S01]  /*15c0*/  IMAD.MOV.U32 R10, RZ, RZ, 0x40 ;  /* 0x00000040ff0a7424 */ /* 0x000fe200078e00ff */
[----:B------:R-:W-:Y:S01]  /*15d0*/  LOP3.LUT R3, R6, R3, RZ, 0x3c, !PT ;  /* 0x0000000306037212 */ /* 0x000fe200078e3cff */
[----:B------:R-:W-:Y:S01]  /*15e0*/  IMAD.SHL.U32 R6, R14, 0x40, RZ ;  /* 0x000000400e067824 */ /* 0x000fe200078e00ff */
[----:B------:R-:W-:Y:S01]  /*15f0*/  SEL R5, R16, 0xfffffff0, !P3 ;  /* 0xfffffff010057807 */ /* 0x000fe20005800000 */
[----:B------:R-:W-:Y:S01]  /*1600*/  IMAD.U32 R7, R7, 0x2, R2 ;  /* 0x0000000207077824 */ /* 0x000fe200078e0002 */
[----:B------:R-:W-:Y:S01]  /*1610*/  SEL R4, R15, 0xffffffe0, !P0 ;  /* 0xffffffe00f047807 */ /* 0x000fe20004000000 */
[----:B------:R-:W-:Y:S01]  /*1620*/  IMAD R2, R20, 0x20, R21 ;  /* 0x0000002014027824 */ /* 0x000fe200078e0215 */
[----:B------:R-:W-:-:S02]  /*1630*/  IADD3 R13, R19, 0x40, RZ ;  /* 0x00000040130d7810 */ /* 0x000fc40007ffe0ff */
[----:B------:R-:W-:Y:S01]  /*1640*/  LOP3.LUT R3, R3, 0x7ffffe00, R6, 0xf8, !PT ;  /* 0x7ffffe0003037812 */ /* 0x000fe200078ef806 */
[----:B------:R-:W-:Y:S01]  /*1650*/  IMAD.IADD R4, R5, 0x1, R4 ;  /* 0x0000000105047824 */ /* 0x000fe200078e0204 */
[----:B------:R1:W-:Y:S01]  /*1660*/  STL [R1+0x174], R2 ;  /* 0x0001740201007387 */ /* 0x0003e20000100800 */
[----:B------:R-:W-:Y:S02]  /*1670*/  SHF.R.S32.HI R14, RZ, 0x1f, R19 ;  /* 0x0000001fff0e7819 */ /* 0x000fe40000011413 */
[C---:B------:R-:W-:Y:S01]  /*1680*/  IADD3 R6, R19.reuse, 0x80, RZ ;  /* 0x0000008013067810 */ /* 0x040fe20007ffe0ff */
[----:B------:R-:W-:Y:S01]  /*1690*/  STL [R1+0x68], R13 ;  /* 0x0000680d01007387 */ /* 0x000fe20000100800 */
[----:B------:R-:W-:Y:S02]  /*16a0*/  IADD3 R5, R19, 0xc0, RZ ;  /* 0x000000c013057810 */ /* 0x000fe40007ffe0ff */
[----:B------:R-:W-:Y:S01]  /*16b0*/  LEA R240, R0, 0x14080, 0x1 ;  /* 0x0001408000f07811 */ /* 0x000fe200078e08ff */
[----:B------:R-:W-:Y:S01]  /*16c0*/  STL [R1+0x208], R14 ;  /* 0x0002080e01007387 */ /* 0x000fe20000100800 */
[----:B------:R-:W-:-:S02]  /*16d0*/  SEL R0, R10, 0xffffffc0, !P0 ;  /* 0xffffffc00a007807 */ /* 0x000fc40004000000 */
[----:B------:R-:W-:Y:S01]  /*16e0*/  LEA R243, R3, 0x4080, 0x1 ;  /* 0x0000408003f37811 */ /* 0x000fe200078e08ff */
[----:B------:R2:W-:Y:S04]  /*16f0*/  STL [R1+0x64], R6 ;  /* 0x0000640601007387 */ /* 0x0005e80000100800 */
[----:B------:R3:W-:Y:S01]  /*1700*/  STL [R1+0x6c], R5 ;  /* 0x00006c0501007387 */ /* 0x0007e20000100800 */
[----:B------:R-:W-:Y:S01]  /*1710*/  IMAD.IADD R244, R243, 0x1, R0 ;  /* 0x00000001f3f47824 */ /* 0x000fe200078e0200 */
[----:B-1----:R-:W-:Y:S02]  /*1720*/  LOP3.LUT R2, R11, 0x7ffffffc, RZ, 0xc0, !PT ;  /* 0x7ffffffc0b027812 */ /* 0x002fe400078ec0ff */
[----:B------:R-:W-:-:S03]  /*1730*/  SHF.R.S32.HI R11, RZ, 0x1f, R13 ;  /* 0x0000001fff0b7819 */ /* 0x000fc6000001140d */
[----:B------:R-:W-:Y:S02]  /*1740*/  IMAD.IADD R2, R18, 0x1, -R2 ;  /* 0x0000000112027824 */ /* 0x000fe400078e0a02 */
[----:B------:R1:W-:Y:S01]  /*1750*/  STL [R1+0x204], R11 ;  /* 0x0002040b01007387 */ /* 0x0003e20000100800 */
[----:B--2---:R-:W-:Y:S02]  /*1760*/  SHF.R.S32.HI R6, RZ, 0x1f, R6 ;  /* 0x0000001fff067819 */ /* 0x004fe40000011406 */
[----:B---3--:R-:W-:-:S03]  /*1770*/  SHF.R.S32.HI R5, RZ, 0x1f, R5 ;  /* 0x0000001fff057819 */ /* 0x008fc60000011405 */
[----:B------:R-:W-:Y:S04]  /*1780*/  STL [R1+0x200], R6 ;  /* 0x0002000601007387 */ /* 0x000fe80000100800 */
[----:B------:R2:W-:Y:S04]  /*1790*/  STL [R1+0x1fc], R5 ;  /* 0x0001fc0501007387 */ /* 0x0005e80000100800 */
[----:B------:R3:W-:Y:S04]  /*17a0*/  STL [R1+0x2c], R12 ;  /* 0x00002c0c01007387 */ /* 0x0007e80000100800 */
[----:B------:R-:W-:Y:S01]  /*17b0*/  STL [R1+0xc0], R8 ;  /* 0x0000c00801007387 */ /* 0x000fe20000100800 */
[----:B-1----:R-:W-:Y:S01]  /*17c0*/  IMAD.SHL.U32 R11, R2, 0x2, RZ ;  /* 0x00000002020b7824 */ /* 0x002fe200078e00ff */
[----:B------:R-:W-:-:S04]  /*17d0*/  SEL R2, R15, 0xffffffe0, !P3 ;  /* 0xffffffe00f027807 */ /* 0x000fc80005800000 */
[C---:B------:R-:W-:Y:S01]  /*17e0*/  IADD3 R42, R11.reuse, 0x8, RZ ;  /* 0x000000080b2a7810 */ /* 0x040fe20007ffe0ff */
[----:B------:R1:W-:Y:S01]  /*17f0*/  STL [R1+0x7c], R11 ;  /* 0x00007c0b01007387 */ /* 0x0003e20000100800 */
[----:B------:R-:W-:Y:S01]  /*1800*/  IADD3 R41, R11, 0x10, RZ ;  /* 0x000000100b297810 */ /* 0x000fe20007ffe0ff */
[----:B------:R-:W-:Y:S01]  /*1810*/  IMAD.IADD R245, R243, 0x1, R2 ;  /* 0x00000001f3f57824 */ /* 0x000fe200078e0202 */
[C---:B------:R-:W-:Y:S01]  /*1820*/  IADD3 R40, R11.reuse, 0x18, RZ ;  /* 0x000000180b287810 */ /* 0x040fe20007ffe0ff */
[----:B------:R-:W-:Y:S01]  /*1830*/  STL [R1+0x170], R42 ;  /* 0x0001702a01007387 */ /* 0x000fe20000100800 */
[C---:B------:R-:W-:Y:S02]  /*1840*/  IADD3 R39, R11.reuse, 0x20, RZ ;  /* 0x000000200b277810 */ /* 0x040fe40007ffe0ff */
        /* <DEDUP_REMOVED lines=36> */
[----:B--2---:R-:W-:Y:S01]  /*1a90*/  SEL R5, R10, 0xffffffc0, !P2 ;  /* 0xffffffc00a057807 */ /* 0x004fe20005000000 */
[----:B------:R-:W-:Y:S01]  /*1aa0*/  STL [R1+0x144], R29 ;  /* 0x0001441d01007387 */ /* 0x000fe20000100800 */
[----:B------:R-:W-:-:S02]  /*1ab0*/  IADD3 R13, R11, 0xe8, RZ ;  /* 0x000000e80b0d7810 */ /* 0x000fc40007ffe0ff */
[----:B---3--:R-:W-:Y:S01]  /*1ac0*/  IADD3 R12, R11, 0xf0, RZ ;  /* 0x000000f00b0c7810 */ /* 0x008fe20007ffe0ff */
[----:B------:R-:W-:Y:S01]  /*1ad0*/  STL [R1+0x140], R28 ;  /* 0x0001401c01007387 */ /* 0x000fe20000100800 */
[----:B------:R-:W-:Y:S02]  /*1ae0*/  LEA R10, R7, 0x80, 0x1 ;  /* 0x00000080070a7811 */ /* 0x000fe400078e08ff */
[----:B------:R-:W-:Y:S01]  /*1af0*/  SHF.R.S32.HI R7, RZ, 0x1f, R42 ;  /* 0x0000001fff077819 */ /* 0x000fe2000001142a */
[----:B------:R-:W-:Y:S01]  /*1b00*/  STL [R1+0x13c], R27 ;  /* 0x00013c1b01007387 */ /* 0x000fe20000100800 */
[----:B-1----:R-:W-:Y:S02]  /*1b10*/  IADD3 R11, R11, 0xf8, RZ ;  /* 0x000000f80b0b7810 */ /* 0x002fe40007ffe0ff */
[----:B------:R-:W-:Y:S01]  /*1b20*/  SHF.R.S32.HI R8, RZ, 0x1f, R41 ;  /* 0x0000001fff087819 */ /* 0x000fe20000011429 */
[----:B------:R-:W-:Y:S01]  /*1b30*/  STL [R1+0x138], R26 ;  /* 0x0001381a01007387 */ /* 0x000fe20000100800 */
[----:B------:R-:W-:-:S02]  /*1b40*/  SEL R6, R15, 0xffffffe0, !P1 ;  /* 0xffffffe00f067807 */ /* 0x000fc40004800000 */
[----:B------:R-:W-:Y:S01]  /*1b50*/  SHF.R.S32.HI R15, RZ, 0x1f, R39 ;  /* 0x0000001fff0f7819 */ /* 0x000fe20000011427 */
[----:B------:R-:W-:Y:S01]  /*1b60*/  STL [R1+0x134], R25 ;  /* 0x0001341901007387 */ /* 0x000fe20000100800 */
[----:B------:R-:W-:-:S03]  /*1b70*/  IADD3 R246, R0, R243, R2 ;  /* 0x000000f300f67210 */ /* 0x000fc60007ffe002 */
[----:B------:R-:W-:Y:S04]  /*1b80*/  STL [R1+0x130], R24 ;  /* 0x0001301801007387 */ /* 0x000fe80000100800 */
        /* <DEDUP_REMOVED lines=8> */
[----:B------:R1:W-:Y:S04]  /*1c10*/  STL [R1+0x10c], R14 ;  /* 0x00010c0e01007387 */ /* 0x0003e80000100800 */
[----:B------:R-:W-:Y:S04]  /*1c20*/  STL [R1+0x108], R13 ;  /* 0x0001080d01007387 */ /* 0x000fe80000100800 */
[----:B------:R2:W-:Y:S04]  /*1c30*/  STL [R1+0x104], R12 ;  /* 0x0001040c01007387 */ /* 0x0005e80000100800 */
[----:B------:R3:W-:Y:S04]  /*1c40*/  STL [R1+0x1f0], R7 ;  /* 0x0001f00701007387 */ /* 0x0007e80000100800 */
[----:B------:R4:W-:Y:S04]  /*1c50*/  STL [R1+0x100], R11 ;  /* 0x0001000b01007387 */ /* 0x0009e80000100800 */
[----:B------:R5:W-:Y:S04]  /*1c60*/  STL [R1+0x1ec], R8 ;  /* 0x0001ec0801007387 */ /* 0x000be80000100800 */
[----:B------:R-:W-:Y:S01]  /*1c70*/  STL [R1+0xd0], R10 ;  /* 0x0000d00a01007387 */ /* 0x000fe20000100800 */
[----:B-1----:R-:W-:-:S02]  /*1c80*/  SHF.R.S32.HI R14, RZ, 0x1f, R14 ;  /* 0x0000001fff0e7819 */ /* 0x002fc4000001140e */
[----:B--2---:R-:W-:Y:S02]  /*1c90*/  SHF.R.S32.HI R12, RZ, 0x1f, R12 ;  /* 0x0000001fff0c7819 */ /* 0x004fe4000001140c */
[----:B---3--:R-:W-:Y:S02]  /*1ca0*/  SHF.R.S32.HI R7, RZ, 0x1f, R40 ;  /* 0x0000001fff077819 */ /* 0x008fe40000011428 */
[----:B----4-:R-:W-:-:S03]  /*1cb0*/  SHF.R.S32.HI R11, RZ, 0x1f, R11 ;  /* 0x0000001fff0b7819 */ /* 0x010fc6000001140b */
[----:B------:R1:W-:Y:S01]  /*1cc0*/  STL [R1+0x1e8], R7 ;  /* 0x0001e80701007387 */ /* 0x0003e20000100800 */
[----:B-----5:R-:W-:-:S03]  /*1cd0*/  SHF.R.S32.HI R8, RZ, 0x1f, R37 ;  /* 0x0000001fff087819 */ /* 0x020fc60000011425 */
[----:B------:R2:W-:Y:S01]  /*1ce0*/  STL [R1+0x1e4], R15 ;  /* 0x0001e40f01007387 */ /* 0x0005e20000100800 */
[----:B-1----:R-:W-:Y:S02]  /*1cf0*/  SHF.R.S32.HI R7, RZ, 0x1f, R38 ;  /* 0x0000001fff077819 */ /* 0x002fe40000011426 */
[----:B--2---:R-:W-:-:S03]  /*1d00*/  SHF.R.S32.HI R15, RZ, 0x1f, R36 ;  /* 0x0000001fff0f7819 */ /* 0x004fc60000011424 */
[----:B------:R1:W-:Y:S04]  /*1d10*/  STL [R1+0x1e0], R7 ;  /* 0x0001e00701007387 */ /* 0x0003e80000100800 */
[----:B------:R2:W-:Y:S04]  /*1d20*/  STL [R1+0x1dc], R8 ;  /* 0x0001dc0801007387 */ /* 0x0005e80000100800 */
[----:B------:R3:W-:Y:S01]  /*1d30*/  STL [R1+0x1d8], R15 ;  /* 0x0001d80f01007387 */ /* 0x0007e20000100800 */
[----:B-1----:R-:W-:Y:S02]  /*1d40*/  SHF.R.S32.HI R7, RZ, 0x1f, R35 ;  /* 0x0000001fff077819 */ /* 0x002fe40000011423 */
[----:B--2---:R-:W-:-:S03]  /*1d50*/  SHF.R.S32.HI R8, RZ, 0x1f, R34 ;  /* 0x0000001fff087819 */ /* 0x004fc60000011422 */
[----:B------:R1:W-:Y:S01]  /*1d60*/  STL [R1+0x1d4], R7 ;  /* 0x0001d40701007387 */ /* 0x0003e20000100800 */
[----:B---3--:R-:W-:-:S03]  /*1d70*/  SHF.R.S32.HI R15, RZ, 0x1f, R33 ;  /* 0x0000001fff0f7819 */ /* 0x008fc60000011421 */
        /* <DEDUP_REMOVED lines=31> */
[----:B------:R-:W-:Y:S01]  /*1f70*/  STL [R1+0x190], R15 ;  /* 0x0001900f01007387 */ /* 0x000fe20000100800 */
[----:B-1----:R-:W-:Y:S02]  /*1f80*/  SHF.R.S32.HI R7, RZ, 0x1f, R17 ;  /* 0x0000001fff077819 */ /* 0x002fe40000011411 */
[----:B--2---:R-:W-:-:S03]  /*1f90*/  SHF.R.S32.HI R8, RZ, 0x1f, R16 ;  /* 0x0000001fff087819 */ /* 0x004fc60000011410 */
[----:B------:R1:W-:Y:S04]  /*1fa0*/  STL [R1+0x18c], R7 ;  /* 0x00018c0701007387 */ /* 0x0003e80000100800 */
[----:B------:R2:W-:Y:S04]  /*1fb0*/  STL [R1+0x188], R8 ;  /* 0x0001880801007387 */ /* 0x0005e80000100800 */
[----:B------:R-:W-:Y:S01]  /*1fc0*/  STL [R1+0x184], R14 ;  /* 0x0001840e01007387 */ /* 0x000fe20000100800 */
[----:B-1----:R-:W-:Y:S02]  /*1fd0*/  SHF.R.S32.HI R7, RZ, 0x1f, R13 ;  /* 0x0000001fff077819 */ /* 0x002fe4000001140d */
[----:B--2---:R-:W-:-:S03]  /*1fe0*/  IADD3 R8, R10, -0x10, RZ ;  /* 0xfffffff00a087810 */ /* 0x004fc60007ffe0ff */
[----:B------:R1:W-:Y:S01]  /*1ff0*/  STL [R1+0x180], R7 ;  /* 0x0001800701007387 */ /* 0x0003e20000100800 */
[----:B------:R-:W-:-:S03]  /*2000*/  @P4 IADD3 R8, R10, 0x10, RZ ;  /* 0x000000100a084810 */ /* 0x000fc60007ffe0ff */
[----:B------:R-:W-:Y:S04]  /*2010*/  STL [R1+0x17c], R12 ;  /* 0x00017c0c01007387 */ /* 0x000fe80000100800 */
[----:B------:R-:W-:Y:S01]  /*2020*/  STL [R1+0x178], R11 ;  /* 0x0001780b01007387 */ /* 0x000fe20000100800 */
[C---:B-1----:R-:W-:Y:S02]  /*2030*/  IMAD.IADD R7, R10.reuse, 0x1, R6 ;  /* 0x000000010a077824 */ /* 0x042fe400078e0206 */
[--C-:B------:R-:W-:Y:S02]  /*2040*/  IMAD.IADD R10, R10, 0x1, R5.reuse ;  /* 0x000000010a0a7824 */ /* 0x100fe400078e0205 */
[----:B------:R-:W-:Y:S01]  /*2050*/  IMAD.IADD R3, R7, 0x1, R5 ;  /* 0x0000000107037824 */ /* 0x000fe200078e0205 */
[----:B------:R1:W-:Y:S04]  /*2060*/  STL [R1+0xdc], R7 ;  /* 0x0000dc0701007387 */ /* 0x0003e80000100800 */
[----:B------:R-:W-:Y:S04]  /*2070*/  STL [R1+0xf0], R10 ;  /* 0x0000f00a01007387 */ /* 0x000fe80000100800 */
[----:B------:R2:W-:Y:S04]  /*2080*/  STL [R1+0xd4], R8 ;  /* 0x0000d40801007387 */ /* 0x0005e80000100800 */
[----:B------:R3:W-:Y:S01]  /*2090*/  STL [R1+0xec], R3 ;  /* 0x0000ec0301007387 */ /* 0x0007e20000100800 */
[----:B-1----:R-:W-:-:S02]  /*20a0*/  IMAD.IADD R7, R6, 0x1, R8 ;  /* 0x0000000106077824 */ /* 0x002fc400078e0208 */
[--C-:B------:R-:W-:Y:S02]  /*20b0*/  IMAD R6, R9, 0x800, R243.reuse ;  /* 0x0000080009067824 */ /* 0x100fe400078e02f3 */
[----:B--2---:R-:W-:Y:S02]  /*20c0*/  IMAD.IADD R8, R5, 0x1, R8 ;  /* 0x0000000105087824 */ /* 0x004fe400078e0208 */
[----:B---3--:R-:W-:-:S03]  /*20d0*/  IMAD R3, R4, 0x2, R243 ;  /* 0x0000000204037824 */ /* 0x008fc600078e02f3 */
[----:B------:R-:W-:Y:S01]  /*20e0*/  STL [R1+0xe8], R8 ;  /* 0x0000e80801007387 */ /* 0x000fe20000100800 */
[----:B------:R-:W-:-:S03]  /*20f0*/  IMAD.IADD R4, R7, 0x1, R5 ;  /* 0x0000000107047824 */ /* 0x000fc600078e0205 */
[----:B------:R-:W-:Y:S04]  /*2100*/  STL [R1+0xd8], R7 ;  /* 0x0000d80701007387 */ /* 0x000fe80000100800 */
[----:B------:R1:W-:Y:S04]  /*2110*/  STL [R1+0x10], R3 ;  /* 0x0000100301007387 */ /* 0x0003e80000100800 */
[----:B------:R2:W-:Y:S01]  /*2120*/  STL [R1+0xe4], R4 ;  /* 0x0000e40401007387 */ /* 0x0005e20000100800 */
[--C-:B-1----:R-:W-:Y:S02]  /*2130*/  IMAD.IADD R3, R2, 0x1, R6.reuse ;  /* 0x0000000102037824 */ /* 0x102fe400078e0206 */
[----:B------:R-:W-:-:S02]  /*2140*/  IMAD.IADD R2, R0, 0x1, R6 ;  /* 0x0000000100027824 */ /* 0x000fc400078e0206 */
[----:B------:R-:W-:Y:S01]  /*2150*/  IMAD.IADD R0, R0, 0x1, R3 ;  /* 0x0000000100007824 */ /* 0x000fe200078e0203 */
[----:B------:R2:W-:Y:S04]  /*2160*/  STL [R1+0x1c], R3 ;  /* 0x00001c0301007387 */ /* 0x0005e80000100800 */
[----:B------:R2:W-:Y:S04]  /*2170*/  STL [R1+0x24], R2 ;  /* 0x0000240201007387 */ /* 0x0005e80000100800 */
[----:B------:R2:W-:Y:S02]  /*2180*/  STL [R1+0x20], R0 ;  /* 0x0000200001007387 */ /* 0x0005e40000100800 */
.L_x_632:
[----:B------:R-:W3:Y:S01]  /*2190*/  LDL R106, [R1+0xbc] ;  /* 0x0000bc00016a7983 */ /* 0x000ee20000100800 */
[----:B------:R-:W-:Y:S01]  /*21a0*/  ISETP.NE.U32.AND P0, PT, RZ, c[0x0][0x370], PT ;  /* 0x0000dc00ff007a0c */ /* 0x000fe20003f05070 */
[----:B------:R-:W-:Y:S01]  /*21b0*/  IMAD.MOV.U32 R13, RZ, RZ, 0x4 ;  /* 0x00000004ff0d7424 */ /* 0x000fe200078e00ff */
[----:B------:R-:W-:Y:S01]  /*21c0*/  ISETP.NE.U32.AND P2, PT, RZ, c[0x0][0x360], PT ;  /* 0x0000d800ff007a0c */ /* 0x000fe20003f45070 */
[----:B------:R-:W-:Y:S01]  /*21d0*/  IMAD.MOV.U32 R17, RZ, RZ, RZ ;  /* 0x000000ffff117224 */ /* 0x000fe200078e00ff */
[----:B------:R-:W-:Y:S01]  /*21e0*/  ISETP.NE.AND.EX P1, PT, RZ, c[0x0][0x374], PT, P0 ;  /* 0x0000dd00ff007a0c */ /* 0x000fe20003f25300 */
[----:B------:R-:W-:Y:S01]  /*21f0*/  IMAD.MOV.U32 R12, RZ, RZ, RZ ;  /* 0x000000ffff0c7224 */ /* 0x000fe200078e00ff */
[----:B------:R-:W-:-:S02]  /*2200*/  ISETP.NE.AND.EX P0, PT, RZ, c[0x0][0x364], PT, P2 ;  /* 0x0000d900ff007a0c */ /* 0x000fc40003f05320 */
[----:B------:R-:W-:-:S04]  /*2210*/  ISETP.NE.U32.AND P3, PT, RZ, c[0x0][0x348], PT ;  /* 0x0000d200ff007a0c */ /* 0x000fc80003f65070 */
[----:B------:R-:W-:-:S05]  /*2220*/  ISETP.NE.AND.EX P3, PT, RZ, c[0x0][0x34c], PT, P3 ;  /* 0x0000d300ff007a0c */ /* 0x000fca0003f65330 */
[----:B---3--:R-:W-:-:S04]  /*2230*/  @P1 IMAD.WIDE R6, R106, R13, c[0x0][0x370] ;  /* 0x0000dc006a061625 */ /* 0x008fc800078e020d */
[CC--:B--2---:R-:W-:Y:S01]  /*2240*/  @P0 IMAD.WIDE R4, R106.reuse, R13.reuse, c[0x0][0x360] ;  /* 0x0000d8006a040625 */ /* 0x0c4fe200078e020d */
[----:B------:R-:W2:Y:S03]  /*2250*/  @P1 LDG.E R17, [R6.64] ;  /* 0x0000000606111981 */ /* 0x000ea6000c1e1900 */
[----:B------:R-:W-:Y:S01]  /*2260*/  IMAD.WIDE R2, R106, R13, c[0x0][0x348] ;  /* 0x0000d2006a027625 */ /* 0x000fe200078e020d */
[----:B------:R-:W3:Y:S04]  /*2270*/  @P0 LDG.E R0, [R4.64] ;  /* 0x0000000604000981 */ /* 0x000ee8000c1e1900 */
[----:B------:R1:W5:Y:S01]  /*2280*/  @P3 LDG.E R12, [R2.64] ;  /* 0x00000006020c3981 */ /* 0x000362000c1e1900 */
[----:B------:R-:W-:Y:S03]  /*2290*/  YIELD ;  /* 0x0000000000007946 */ /* 0x000fe60003800000 */
[----:B--2---:R1:W-:Y:S04]  /*22a0*/  STL [R1+0x84], R17 ;  /* 0x0000841101007387 */ /* 0x0043e80000100800 */
[----:B---3--:R1:W-:Y:S01]  /*22b0*/  @P0 STL [R1+0x74], R0 ;  /* 0x0000740001000387 */ /* 0x0083e20000100800 */
[----:B------:R-:W-:Y:S05]  /*22c0*/  @P0 BRA `(.L_x_465) ;  /* 0x0000007000000947 */ /* 0x000fea0003800000 */
[----:B-1----:R-:W-:-:S05]  /*22d0*/  MOV R0, c[0x0][0x168] ;  /* 0x00005a0000007a02 */ /* 0x002fca0000000f00 */
[----:B------:R1:W-:Y:S01]  /*22e0*/  STL [R1+0x74], R0 ;  /* 0x0000740001007387 */ /* 0x0003e20000100800 */
[----:B------:R-:W-:Y:S05]  /*22f0*/  @!P3 BRA `(.L_x_465) ;  /* 0x000000400000b947 */ /* 0x000fea0003800000 */
[----:B-1----:R1:W2:Y:S04]  /*2300*/  LDG.E R0, [R2.64] ;  /* 0x0000000602007981 */ /* 0x0022a8000c1e1900 */
[----:B-1----:R-:W2:Y:S02]  /*2310*/  LDG.E R2, [R2.64+0x4] ;  /* 0x0000040602027981 */ /* 0x002ea4000c1e1900 */
[----:B--2---:R-:W-:-:S05]  /*2320*/  IADD3 R0, -R0, R2, RZ ;  /* 0x0000000200007210 */ /* 0x004fca0007ffe1ff */
[----:B------:R1:W-:Y:S02]  /*2330*/  STL [R1+0x74], R0 ;  /* 0x0000740001007387 */ /* 0x0003e40000100800 */
.L_x_465:
[----:B------:R-:W-:-:S04]  /*2340*/  ISETP.NE.U32.AND P0, PT, RZ, c[0x0][0x368], PT ;  /* 0x0000da00ff007a0c */ /* 0x000fc80003f05070 */
[----:B------:R-:W-:-:S13]  /*2350*/  ISETP.NE.AND.EX P0, PT, RZ, c[0x0][0x36c], PT, P0 ;  /* 0x0000db00ff007a0c */ /* 0x000fda0003f05300 */
[----:B------:R-:W-:Y:S05]  /*2360*/  @!P0 BRA `(.L_x_466) ;  /* 0x0000003000008947 */ /* 0x000fea0003800000 */
[----:B-1----:R-:W-:-:S05]  /*2370*/  IMAD.WIDE R2, R106, R13, c[0x0][0x368] ;  /* 0x0000da006a027625 */ /* 0x002fca00078e020d */
[----:B------:R1:W5:Y:S01]  /*2380*/  LDG.E R0, [R2.64] ;  /* 0x0000000602007981 */ /* 0x000362000c1e1900 */
[----:B------:R-:W-:Y:S05]  /*2390*/  BRA `(.L_x_467) ;  /* 0x0000008000007947 */ /* 0x000fea0003800000 */
.L_x_466:
[----:B------:R-:W-:Y:S01]  /*23a0*/  ISETP.NE.U32.AND P0, PT, RZ, c[0x0][0x350], PT ;  /* 0x0000d400ff007a0c */ /* 0x000fe20003f05070 */
[----:B-1----:R-:W-:-:S03]  /*23b0*/  IMAD.U32 R0, RZ, RZ, UR5 ;  /* 0x00000005ff007e24 */ /* 0x002fc6000f8e00ff */
[----:B------:R-:W-:-:S13]  /*23c0*/  ISETP.NE.AND.EX P0, PT, RZ, c[0x0][0x354], PT, P0 ;  /* 0x0000d500ff007a0c */ /* 0x000fda0003f05300 */
[----:B------:R-:W-:Y:S05]  /*23d0*/  @!P0 BRA `(.L_x_467) ;  /* 0x0000004000008947 */ /* 0x000fea0003800000 */
[----:B------:R-:W-:-:S05]  /*23e0*/  IMAD.WIDE R2, R106, R13, c[0x0][0x350] ;  /* 0x0000d4006a027625 */ /* 0x000fca00078e020d */
[----:B------:R-:W2:Y:S04]  /*23f0*/  LDG.E R4, [R2.64] ;  /* 0x0000000602047981 */ /* 0x000ea8000c1e1900 */
[----:B------:R-:W2:Y:S02]  /*2400*/  LDG.E R0, [R2.64+0x4] ;  /* 0x0000040602007981 */ /* 0x000ea4000c1e1900 */
[----:B--2---:R-:W-:Y:S02]  /*2410*/  IADD3 R0, -R4, R0, RZ ;  /* 0x0000000004007210 */ /* 0x004fe40007ffe1ff */
.L_x_467:
[----:B-1----:R-:W2:Y:S04]  /*2420*/  LDL R3, [R1+0x74] ;  /* 0x0000740001037983 */ /* 0x002ea80000100800 */
[----:B------:R-:W3:Y:S04]  /*2430*/  LDL.LU R2, [R1+0xb4] ;  /* 0x0000b40001027983 */ /* 0x000ee80000300800 */
[----:B------:R-:W4:Y:S01]  /*2440*/  LDL.LU R19, [R1+0x28] ;  /* 0x0000280001137983 */ /* 0x000f220000300800 */
[----:B------:R-:W-:-:S02]  /*2450*/  IMAD.MOV.U32 R6, RZ, RZ, c[0x0][0x32c] ;  /* 0x0000cb00ff067624 */ /* 0x000fc400078e00ff */
[----:B-----5:R-:W-:-:S03]  /*2460*/  IMAD.IADD R111, R0, 0x1, -R17 ;  /* 0x00000001006f7824 */ /* 0x020fc600078e0a11 */
[----:B------:R-:W-:Y:S01]  /*2470*/  ISETP.GE.AND P1, PT, R6, 0x1, PT ;  /* 0x000000010600780c */ /* 0x000fe20003f26270 */
[----:B--2---:R-:W-:Y:S02]  /*2480*/  IMAD.MOV.U32 R114, RZ, RZ, R3 ;  /* 0x000000ffff727224 */ /* 0x004fe400078e0003 */
[----:B------:R-:W-:Y:S02]  /*2490*/  IMAD.MOV.U32 R3, RZ, RZ, c[0x0][0x2c4] ;  /* 0x0000b100ff037624 */ /* 0x000fe400078e00ff */
[----:B---3--:R-:W-:-:S03]  /*24a0*/  IMAD.SHL.U32 R14, R2, 0x80, RZ ;  /* 0x00000080020e7824 */ /* 0x008fc600078e00ff */
[----:B------:R-:W-:Y:S02]  /*24b0*/  ISETP.NE.AND P4, PT, R3, 0x1, PT ;  /* 0x000000010300780c */ /* 0x000fe40003f85270 */
[----:B----4-:R-:W-:Y:S01]  /*24c0*/  LOP3.LUT R19, R19, 0xfffffeff, RZ, 0xc0, !PT ;  /* 0xfffffeff13137812 */ /* 0x010fe200078ec0ff */
[----:B------:R1:W-:Y:S01]  /*24d0*/  STL [R1+0xac], R14 ;  /* 0x0000ac0e01007387 */ /* 0x0003e20000100800 */
[----:B------:R-:W-:-:S03]  /*24e0*/  IADD3 R2, R14, 0x7f, RZ ;  /* 0x0000007f0e027810 */ /* 0x000fc60007ffe0ff */
[----:B------:R1:W-:Y:S02]  /*24f0*/  STL [R1+0x78], R111 ;  /* 0x0000786f01007387 */ /* 0x0003e40000100800 */
[----:B------:R-:W-:-:S04]  /*2500*/  IMAD.MOV.U32 R0, RZ, RZ, R2 ;  /* 0x000000ffff007224 */ /* 0x000fc800078e0002 */
[----:B------:R-:W-:Y:S01]  /*2510*/  @P4 LOP3.LUT R19, R19, 0x100, RZ, 0xfc, !PT ;  /* 0x0000010013134812 */ /* 0x000fe200078efcff */
[----:B------:R-:W-:Y:S01]  /*2520*/  @P4 IMAD.HI.U32 R3, R2, c[0x0][0x2c8], RZ ;  /* 0x0000b20002034a27 */ /* 0x000fe200078e00ff */
[----:B------:R-:W-:Y:S02]  /*2530*/  IADD3 R2, R111, 0x1, -R114 ;  /* 0x000000016f027810 */ /* 0x000fe40007ffe872 */
[----:B------:R-:W-:Y:S02]  /*2540*/  LOP3.LUT R19, R19, 0xfffffdff, RZ, 0xc0, !PT ;  /* 0xfffffdff13137812 */ /* 0x000fe400078ec0ff */
[----:B------:R-:W-:Y:S02]  /*2550*/  @P4 SHF.R.U32.HI R0, RZ, c[0x0][0x2cc], R3 ;  /* 0x0000b300ff004a19 */ /* 0x000fe40000011603 */
[----:B------:R-:W-:-:S03]  /*2560*/  @P1 LOP3.LUT R19, R19, 0x200, RZ, 0xfc, !PT ;  /* 0x0000020013131812 */ /* 0x000fc600078efcff */
[----:B------:R-:W-:Y:S02]  /*2570*/  IMAD.IADD R0, R2, 0x1, R0 ;  /* 0x0000000102007824 */ /* 0x000fe400078e0200 */
[----:B------:R1:W-:Y:S03]  /*2580*/  STL [R1+0x28], R19 ;  /* 0x0000281301007387 */ /* 0x0003e60000100800 */
[----:B------:R-:W-:Y:S01]  /*2590*/  IADD3 R3, R0, c[0x0][0x328], RZ ;  /* 0x0000ca0000037a10 */ /* 0x000fe20007ffe0ff */
[----:B------:R-:W-:Y:S05]  /*25a0*/  @!P1 BRA `(.L_x_468) ;  /* 0x0000010000009947 */ /* 0x000fea0003800000 */
[C---:B------:R-:W-:Y:S01]  /*25b0*/  ISETP.GT.AND P0, PT, R0.reuse, RZ, PT ;  /* 0x000000ff0000720c */ /* 0x040fe20003f04270 */
[----:B------:R-:W-:Y:S01]  /*25c0*/  BSSY B0, `(.L_x_469) ;  /* 0x000000c000007945 */ /* 0x000fe20003800000 */
[----:B------:R-:W-:-:S11]  /*25d0*/  IADD3 R2, R0, -0x1, RZ ;  /* 0xffffffff00027810 */ /* 0x000fd60007ffe0ff */
[----:B------:R-:W-:Y:S05]  /*25e0*/  @P0 BRA `(.L_x_470) ;  /* 0x0000006000000947 */ /* 0x000fea0003800000 */
[----:B------:R-:W-:Y:S01]  /*25f0*/  ISETP.NE.AND P0, PT, R6, 0x1, PT ;  /* 0x000000010600780c */ /* 0x000fe20003f05270 */
[----:B------:R-:W-:-:S12]  /*2600*/  IMAD.MOV R0, RZ, RZ, -R0 ;  /* 0x000000ffff007224 */ /* 0x000fd800078e0a00 */
[----:B------:R-:W-:-:S05]  /*2610*/  @P0 IMAD.HI.U32 R2, R0, c[0x0][0x330], RZ ;  /* 0x0000cc0000020a27 */ /* 0x000fca00078e00ff */
[----:B------:R-:W-:-:S04]  /*2620*/  @P0 SHF.R.U32.HI R0, RZ, c[0x0][0x334], R2 ;  /* 0x0000cd00ff000a19 */ /* 0x000fc80000011602 */
[----:B------:R-:W-:Y:S01]  /*2630*/  LOP3.LUT R2, RZ, R0, RZ, 0x33, !PT ;  /* 0x00000000ff027212 */ /* 0x000fe200078e33ff */
[----:B------:R-:W-:Y:S05]  /*2640*/  BRA `(.L_x_471) ;  /* 0x0000003000007947 */ /* 0x000fea0003800000 */
.L_x_470:
[----:B------:R-:W-:-:S13]  /*2650*/  ISETP.NE.AND P0, PT, R6, 0x1, PT ;  /* 0x000000010600780c */ /* 0x000fda0003f05270 */
[----:B------:R-:W-:-:S05]  /*2660*/  @P0 IMAD.HI.U32 R0, R2, c[0x0][0x330], RZ ;  /* 0x0000cc0002000a27 */ /* 0x000fca00078e00ff */
[----:B------:R-:W-:Y:S02]  /*2670*/  @P0 SHF.R.U32.HI R2, RZ, c[0x0][0x334], R0 ;  /* 0x0000cd00ff020a19 */ /* 0x000fe40000011600 */
.L_x_471:
[----:B------:R-:W-:Y:S05]  /*2680*/  BSYNC B0 ;  /* 0x0000000000007941 */ /* 0x000fea0003800000 */
.L_x_469:
[----:B------:R-:W-:-:S05]  /*2690*/  IMAD R2, R2, R6, c[0x0][0x32c] ;  /* 0x0000cb0002027624 */ /* 0x000fca00078e0206 */
[----:B------:R-:W-:-:S03]  /*26a0*/  IMNMX R3, R3, R2, PT ;  /* 0x0000000203037217 */ /* 0x000fc60003800200 */
.L_x_468:
[----:B------:R-:W-:Y:S01]  /*26b0*/  IMAD.IADD R7, R111, 0x1, -R114 ;  /* 0x000000016f077824 */ /* 0x000fe200078e0a72 */
[----:B------:R-:W-:Y:S01]  /*26c0*/  IADD3 R3, R3, 0x2f, RZ ;  /* 0x0000002f03037810 */ /* 0x000fe20007ffe0ff */
[----:B------:R-:W-:Y:S01]  /*26d0*/  @P4 IMAD.HI.U32 R4, R14, c[0x0][0x2c8], RZ ;  /* 0x0000b2000e044a27 */ /* 0x000fe200078e00ff */
[----:B------:R-:W-:Y:S02]  /*26e0*/  IADD3 R2, R111, 0x2f, RZ ;  /* 0x0000002f6f027810 */ /* 0x000fe40007ffe0ff */
[----:B------:R2:W-:Y:S01]  /*26f0*/  STL [R1+0x58], R7 ;  /* 0x0000580701007387 */ /* 0x0005e20000100800 */
[----:B------:R-:W-:-:S04]  /*2700*/  IMAD.HI R5, R3, 0x2aaaaaab, RZ ;  /* 0x2aaaaaab03057827 */ /* 0x000fc800078e02ff */
[----:B------:R-:W-:-:S04]  /*2710*/  IMAD.HI R2, R2, 0x2aaaaaab, RZ ;  /* 0x2aaaaaab02027827 */ /* 0x000fc800078e02ff */
[----:B------:R-:W-:Y:S01]  /*2720*/  IMAD.MOV.U32 R0, RZ, RZ, R14 ;  /* 0x000000ffff007224 */ /* 0x000fe200078e000e */
[----:B------:R-:W-:Y:S02]  /*2730*/  @P4 SHF.R.U32.HI R0, RZ, c[0x0][0x2cc], R4 ;  /* 0x0000b300ff004a19 */ /* 0x000fe40000011604 */
[----:B------:R-:W-:Y:S02]  /*2740*/  SHF.R.U32.HI R4, RZ, 0x1f, R5 ;  /* 0x0000001fff047819 */ /* 0x000fe40000011605 */
[----:B------:R-:W-:Y:S01]  /*2750*/  SHF.R.U32.HI R3, RZ, 0x1f, R2 ;  /* 0x0000001fff037819 */ /* 0x000fe20000011602 */
[----:B------:R-:W-:Y:S01]  /*2760*/  IMAD.IADD R0, R7, 0x1, R0 ;  /* 0x0000000107007824 */ /* 0x000fe200078e0200 */
[----:B------:R-:W-:Y:S02]  /*2770*/  LEA.HI.SX32 R4, R5, R4, 0x1d ;  /* 0x0000000405047211 */ /* 0x000fe400078feaff */
[----:B------:R-:W-:Y:S02]  /*2780*/  LEA.HI.SX32 R3, R2, R3, 0x1d ;  /* 0x0000000302037211 */ /* 0x000fe400078feaff */
[----:B------:R-:W-:-:S02]  /*2790*/  IADD3 R2, R0, -c[0x0][0x324], RZ ;  /* 0x8000c90000027a10 */ /* 0x000fc40007ffe0ff */
[----:B------:R-:W-:Y:S01]  /*27a0*/  IMNMX R11, R3, R4, PT ;  /* 0x00000004030b7217 */ /* 0x000fe20003800200 */
[----:B------:R-:W-:Y:S05]  /*27b0*/  @!P1 BRA `(.L_x_472) ;  /* 0x000000f000009947 */ /* 0x000fea0003800000 */
[----:B------:R-:W-:Y:S01]  /*27c0*/  ISETP.GT.AND P0, PT, R0, -0x1, PT ;  /* 0xffffffff0000780c */ /* 0x000fe20003f04270 */
[----:B------:R-:W-:-:S12]  /*27d0*/  BSSY B0, `(.L_x_473) ;  /* 0x000000b000007945 */ /* 0x000fd80003800000 */
[----:B------:R-:W-:Y:S05]  /*27e0*/  @P0 BRA `(.L_x_474) ;  /* 0x0000006000000947 */ /* 0x000fea0003800000 */
[----:B------:R-:W-:Y:S02]  /*27f0*/  ISETP.NE.AND P0, PT, R6, 0x1, PT ;  /* 0x000000010600780c */ /* 0x000fe40003f05270 */
[----:B------:R-:W-:-:S11]  /*2800*/  LOP3.LUT R0, RZ, R0, RZ, 0x33, !PT ;  /* 0x00000000ff007212 */ /* 0x000fd600078e33ff */
[----:B------:R-:W-:-:S05]  /*2810*/  @P0 IMAD.HI.U32 R3, R0, c[0x0][0x330], RZ ;  /* 0x0000cc0000030a27 */ /* 0x000fca00078e00ff */
[----:B------:R-:W-:-:S04]  /*2820*/  @P0 SHF.R.U32.HI R0, RZ, c[0x0][0x334], R3 ;  /* 0x0000cd00ff000a19 */ /* 0x000fc80000011603 */
[----:B------:R-:W-:Y:S01]  /*2830*/  LOP3.LUT R0, RZ, R0, RZ, 0x33, !PT ;  /* 0x00000000ff007212 */ /* 0x000fe200078e33ff */
[----:B------:R-:W-:Y:S05]  /*2840*/  BRA `(.L_x_475) ;  /* 0x0000003000007947 */ /* 0x000fea0003800000 */
.L_x_474:
[----:B------:R-:W-:-:S13]  /*2850*/  ISETP.NE.AND P0, PT, R6, 0x1, PT ;  /* 0x000000010600780c */ /* 0x000fda0003f05270 */
[----:B------:R-:W-:-:S05]  /*2860*/  @P0 IMAD.HI.U32 R3, R0, c[0x0][0x330], RZ ;  /* 0x0000cc0000030a27 */ /* 0x000fca00078e00ff */
[----:B------:R-:W-:Y:S02]  /*2870*/  @P0 SHF.R.U32.HI R0, RZ, c[0x0][0x334], R3 ;  /* 0x0000cd00ff000a19 */ /* 0x000fe40000011603 */
.L_x_475:
[----:B------:R-:W-:Y:S05]  /*2880*/  BSYNC B0 ;  /* 0x0000000000007941 */ /* 0x000fea0003800000 */
.L_x_473:
[----:B------:R-:W-:-:S05]  /*2890*/  IMAD R0, R0, c[0x0][0x32c], RZ ;  /* 0x0000cb0000007a24 */ /* 0x000fca00078e02ff */
[----:B------:R-:W-:-:S04]  /*28a0*/  IMNMX R2, R2, R0, !PT ;  /* 0x0000000002027217 */ /* 0x000fc80007800200 */
.L_x_472:
[----:B------:R-:W3:Y:S01]  /*28b0*/  LDL R16, [R1+0xb8] ;  /* 0x0000b80001107983 */ /* 0x000ee20000100800 */
[----:B------:R-:W-:Y:S01]  /*28c0*/  IMAD.HI R2, R2, 0x2aaaaaab, RZ ;  /* 0x2aaaaaab02027827 */ /* 0x000fe200078e02ff */
[----:B------:R-:W-:Y:S04]  /*28d0*/  BSSY B0, `(.L_x_476) ;  /* 0x000002e000007945 */ /* 0x000fe80003800000 */
[----:B------:R-:W-:-:S04]  /*28e0*/  SHF.R.U32.HI R0, RZ, 0x1f, R2 ;  /* 0x0000001fff007819 */ /* 0x000fc80000011602 */
[----:B------:R-:W-:-:S04]  /*28f0*/  LEA.HI.SX32 R2, R2, R0, 0x1d ;  /* 0x0000000002027211 */ /* 0x000fc800078feaff */
[----:B------:R-:W-:Y:S01]  /*2900*/  IMNMX R6, RZ, R2, !PT ;  /* 0x00000002ff067217 */ /* 0x000fe20007800200 */
[----:B------:R-:W-:-:S03]  /*2910*/  IMAD.MOV.U32 R2, RZ, RZ, RZ ;  /* 0x000000ffff027224 */ /* 0x000fc600078e00ff */
[----:B------:R-:W-:Y:S02]  /*2920*/  ISETP.GT.AND P0, PT, R11, R6, PT ;  /* 0x000000060b00720c */ /* 0x000fe40003f04270 */
[C---:B---3--:R-:W-:Y:S02]  /*2930*/  LOP3.LUT R0, R16.reuse, 0xff000000, RZ, 0xc0, !PT ;  /* 0xff00000010007812 */ /* 0x048fe400078ec0ff */
        /* <DEDUP_REMOVED lines=8> */
[----:B------:R-:W-:-:S04]  /*29c0*/  ISETP.NE.AND P0, PT, R5, RZ, PT ;  /* 0x000000ff0500720c */ /* 0x000fc80003f05270 */
[----:B------:R-:W-:-:S04]  /*29d0*/  SEL R0, R5, c[0x0][0x338], P0 ;  /* 0x0000ce0005007a07 */ /* 0x000fc80000000000 */
[----:B------:R-:W-:Y:S02]  /*29e0*/  IABS R3, R0 ;  /* 0x0000000000037213 */ /* 0x000fe40000000000 */
[----:B--2---:R-:W-:Y:S02]  /*29f0*/  IADD3 R7, R0, -0x1, R11 ;  /* 0xffffffff00077810 */ /* 0x004fe40007ffe00b */
[----:B------:R-:W2:Y:S03]  /*2a00*/  I2F.RP R2, R3 ;  /* 0x0000000300027306 */ /* 0x000ea60000209400 */
[----:B------:R-:W-:-:S05]  /*2a10*/  IMAD.IADD R7, R7, 0x1, -R6 ;  /* 0x0000000107077824 */ /* 0x000fca00078e0a06 */
[----:B------:R-:W-:Y:S01]  /*2a20*/  IABS R10, R7 ;  /* 0x00000007000a7213 */ /* 0x000fe20000000000 */
[----:B--2---:R-:W2:Y:S02]  /*2a30*/  MUFU.RCP R2, R2 ;  /* 0x0000000200027308 */ /* 0x004ea40000001000 */
[----:B--2---:R-:W-:-:S06]  /*2a40*/  IADD3 R2, R2, 0xffffffe, RZ ;  /* 0x0ffffffe02027810 */ /* 0x004fcc0007ffe0ff */
[----:B---3--:R-:W2:Y:S02]  /*2a50*/  F2I.FTZ.U32.TRUNC.NTZ R5, R2 ;  /* 0x0000000200057305 */ /* 0x008ea4000021f000 */
[----:B--2---:R-:W-:-:S04]  /*2a60*/  IMAD.MOV R2, RZ, RZ, -R5 ;  /* 0x000000ffff027224 */ /* 0x004fc800078e0a05 */
        /* <DEDUP_REMOVED lines=20> */
.L_x_477:
[----:B------:R-:W-:Y:S05]  /*2bb0*/  BSYNC B0 ;  /* 0x0000000000007941 */ /* 0x000fea0003800000 */
.L_x_476:
[----:B------:R-:W-:Y:S01]  /*2bc0*/  IMAD R3, R15, R2, R6 ;  /* 0x000000020f037224 */ /* 0x000fe200078e0206 */
[----:B------:R-:W-:Y:S01]  /*2bd0*/  PRMT R0, RZ, 0x7610, R0 ;  /* 0x00007610ff007816 */ /* 0x000fe20000000000 */
[----:B---3--:R-:W-:Y:S01]  /*2be0*/  IMAD.MOV.U32 R15, RZ, RZ, RZ ;  /* 0x000000ffff0f7224 */ /* 0x008fe200078e00ff */
[----:B------:R-:W-:Y:S01]  /*2bf0*/  MOV R18, RZ ;  /* 0x000000ff00127202 */ /* 0x000fe20000000f00 */
        /* <DEDUP_REMOVED lines=10> */
[----:B------:R3:W-:Y:S01]  /*2ca0*/  STL [R1+0x38], R110 ;  /* 0x0000386e01007387 */ /* 0x0007e20000100800 */
        /* <DEDUP_REMOVED lines=59> */
[----:B---3--:R-:W-:-:S04]  /*3060*/  ISETP.NE.U32.AND P0, PT, RZ, c[0x0][0x340], PT ;  /* 0x0000d000ff007a0c */ /* 0x008fc80003f05070 */
[----:B------:R-:W-:-:S13]  /*3070*/  ISETP.NE.AND.EX P0, PT, RZ, c[0x0][0x344], PT, P0 ;  /* 0x0000d100ff007a0c */ /* 0x000fda0003f05300 */
[----:B------:R-:W-:-:S05]  /*3080*/  @P0 IMAD.WIDE R2, R106, R13, c[0x0][0x340] ;  /* 0x0000d0006a020625 */ /* 0x000fca00078e020d */
[----:B------:R3:W5:Y:S01]  /*3090*/  @P0 LDG.E R0, [R2.64] ;  /* 0x0000000602000981 */ /* 0x000762000c1e1900 */
[----:B------:R-:W-:Y:S01]  /*30a0*/  WARPSYNC 0xffffffff ;  /* 0xffffffff00007948 */ /* 0x000fe20003800000 */
[----:B--2---:R-:W-:Y:S02]  /*30b0*/  SEL R7, R106, RZ, !P3 ;  /* 0x000000ff6a077207 */ /* 0x004fe40005800000 */
[----:B---3--:R-:W-:-:S04]  /*30c0*/  SHF.R.S32.HI R2, RZ, 0x1f, R106 ;  /* 0x0000001fff027819 */ /* 0x008fc8000001146a */
[----:B------:R-:W-:Y:S01]  /*30d0*/  SEL R5, R2, RZ, !P3 ;  /* 0x000000ff02057207 */ /* 0x000fe20005800000 */
[----:B------:R-:W-:-:S03]  /*30e0*/  @!P0 IMAD.MOV.U32 R0, RZ, RZ, R106 ;  /* 0x000000ffff008224 */ /* 0x000fc600078e006a */
[----:B------:R-:W2:Y:S01]  /*30f0*/  LDL R107, [R1+0x174] ;  /* 0x00017400016b7983 */ /* 0x000ea20000100800 */
[----:B------:R-:W-:Y:S01]  /*3100*/  IMAD.MOV.U32 R23, RZ, RZ, 0x30 ;  /* 0x00000030ff177424 */ /* 0x000fe200078e00ff */
[----:B-----5:R-:W-:Y:S01]  /*3110*/  SHF.R.S32.HI R3, RZ, 0x1f, R0 ;  /* 0x0000001fff037819 */ /* 0x020fe20000011400 */
[----:B------:R-:W-:Y:S02]  /*3120*/  IMAD.MOV.U32 R2, RZ, RZ, c[0x0][0x2b8] ;  /* 0x0000ae00ff027624 */ /* 0x000fe400078e00ff */
[----:B------:R-:W-:Y:S02]  /*3130*/  IMAD R57, R110, R23, -0x30 ;  /* 0xffffffd06e397424 */ /* 0x000fe400078e0217 */
[----:B------:R-:W-:Y:S01]  /*3140*/  IMAD.WIDE.U32 R8, R0, c[0x0][0x2b0], RZ ;  /* 0x0000ac0000087a25 */ /* 0x000fe200078e00ff */
[----:B------:R-:W-:-:S03]  /*3150*/  ISETP.NE.AND P1, PT, R2, 0x1, PT ;  /* 0x000000010200780c */ /* 0x000fc60003f25270 */
[----:B------:R-:W-:Y:S01]  /*3160*/  IMAD.MOV.U32 R106, RZ, RZ, R19 ;  /* 0x000000ffff6a7224 */ /* 0x000fe200078e0013 */
[----:B------:R-:W-:Y:S01]  /*3170*/  STL.64 [R1+0x90], R8 ;  /* 0x0000900801007387 */ /* 0x000fe20000100a00 */
[----:B------:R-:W-:-:S03]  /*3180*/  IMAD.MOV.U32 R27, RZ, RZ, RZ ;  /* 0x000000ffff1b7224 */ /* 0x000fc600078e00ff */
[----:B------:R-:W-:-:S05]  /*3190*/  LOP3.LUT R106, R106, 0xffffff7f, RZ, 0xc0, !PT ;  /* 0xffffff7f6a6a7812 */ /* 0x000fca00078ec0ff */
[----:B------:R-:W-:Y:S02]  /*31a0*/  @P1 LOP3.LUT R106, R106, 0x80, RZ, 0xfc, !PT ;  /* 0x000000806a6a1812 */ /* 0x000fe400078efcff */
[----:B------:R-:W-:Y:S01]  /*31b0*/  LOP3.LUT R22, R16, 0xffff, RZ, 0xc0, !PT ;  /* 0x0000ffff10167812 */ /* 0x000fe200078ec0ff */
[----:B------:R-:W-:Y:S01]  /*31c0*/  IMAD R5, R5, c[0x0][0x1c0], RZ ;  /* 0x0000700005057a24 */ /* 0x000fe200078e02ff */
[----:B------:R-:W-:Y:S01]  /*31d0*/  BAR.SYNC.DEFER_BLOCKING 0x0 ;  /* 0x0000000000007b1d */ /* 0x000fe20000010000 */
[----:B--2---:R-:W-:-:S04]  /*31e0*/  IMAD.IADD R2, R107, 0x1, R57 ;  /* 0x000000016b027824 */ /* 0x004fc800078e0239 */
[C---:B------:R-:W-:Y:S01]  /*31f0*/  IMAD.IADD R21, R2.reuse, 0x1, R17 ;  /* 0x0000000102157824 */ /* 0x040fe200078e0211 */
[----:B------:R-:W-:Y:S01]  /*3200*/  ISETP.GE.AND P0, PT, R2, R111, PT ;  /* 0x0000006f0200720c */ /* 0x000fe20003f06270 */
[----:B------:R-:W-:Y:S02]  /*3210*/  IMAD R2, R3, c[0x0][0x2b0], RZ ;  /* 0x0000ac0003027a24 */ /* 0x000fe400078e02ff */
[----:B------:R-:W-:Y:S01]  /*3220*/  @P1 IMAD.HI.U32 R3, R21, c[0x0][0x2bc], RZ ;  /* 0x0000af0015031a27 */ /* 0x000fe200078e00ff */
[----:B------:R-:W-:-:S03]  /*3230*/  ISETP.GT.OR P0, PT, R107, 0x2f, P0 ;  /* 0x0000002f6b00780c */ /* 0x000fc60000704670 */
[----:B------:R-:W-:Y:S02]  /*3240*/  IMAD R2, R0, c[0x0][0x2b4], R2 ;  /* 0x0000ad0000027a24 */ /* 0x000fe400078e0202 */
[----:B-1----:R-:W-:Y:S01]  /*3250*/  IMAD.MOV.U32 R19, RZ, RZ, R21 ;  /* 0x000000ffff137224 */ /* 0x002fe200078e0015 */
[----:B------:R-:W-:Y:S01]  /*3260*/  @P1 SHF.R.U32.HI R19, RZ, c[0x0][0x2c0], R3 ;  /* 0x0000b000ff131a19 */ /* 0x000fe20000011603 */
[----:B------:R-:W-:-:S05]  /*3270*/  IMAD.IADD R4, R9, 0x1, R2 ;  /* 0x0000000109047824 */ /* 0x000fca00078e0202 */
[----:B------:R1:W-:Y:S01]  /*3280*/  STL [R1+0xa8], R4 ;  /* 0x0000a80401007387 */ /* 0x0003e20000100800 */
[----:B------:R-:W-:-:S03]  /*3290*/  @!P0 IADD3 R0, P1, R19, R8, RZ ;  /* 0x0000000813008210 */ /* 0x000fc60007f3e0ff */
[----:B------:R-:W2:Y:S01]  /*32a0*/  LDL R45, [R1+0x68] ;  /* 0x00006800012d7983 */ /* 0x000ea20000100800 */
[----:B------:R-:W-:Y:S02]  /*32b0*/  @!P0 LEA.HI.X.SX32 R3, R19, R4, 0x1, P1 ;  /* 0x0000000413038211 */ /* 0x000fe400008f0eff */
[C---:B------:R-:W-:Y:S01]  /*32c0*/  @!P0 LEA R2, P1, R0.reuse, c[0x0][0x2a0], 0x2 ;  /* 0x0000a80000028a11 */ /* 0x040fe200078210ff */
[----:B------:R-:W3:Y:S03]  /*32d0*/  LDL R25, [R1+0x3c] ;  /* 0x00003c0001197983 */ /* 0x000ee60000100800 */
[----:B------:R-:W-:Y:S01]  /*32e0*/  @!P0 LEA.HI.X R3, R0, c[0x0][0x2a4], R3, 0x2, P1 ;  /* 0x0000a90000038a11 */ /* 0x000fe200008f1403 */
[----:B------:R-:W4:Y:S04]  /*32f0*/  LDL R46, [R1+0x204] ;  /* 0x00020400012e7983 */ /* 0x000f280000100800 */
[----:B------:R-:W4:Y:S04]  /*3300*/  LDL R35, [R1+0x64] ;  /* 0x0000640001237983 */ /* 0x000f280000100800 */
[----:B------:R-:W4:Y:S04]  /*3310*/  LDL R26, [R1+0x208] ;  /* 0x00020800011a7983 */ /* 0x000f280000100800 */
[----:B------:R-:W4:Y:S04]  /*3320*/  LDL R33, [R1+0x6c] ;  /* 0x00006c0001217983 */ /* 0x000f280000100800 */
[----:B------:R-:W4:Y:S04]  /*3330*/  LDL R44, [R1+0x200] ;  /* 0x00020000012c7983 */ /* 0x000f280000100800 */
[----:B------:R-:W4:Y:S04]  /*3340*/  LDL R34, [R1+0x1fc] ;  /* 0x0001fc0001227983 */ /* 0x000f280000100800 */
[----:B------:R-:W4:Y:S04]  /*3350*/  LDL R32, [R1+0x2c] ;  /* 0x00002c0001207983 */ /* 0x000f280000100800 */
[----:B------:R1:W4:Y:S01]  /*3360*/  @!P0 LDG.E R27, [R2.64] ;  /* 0x00000006021b8981 */ /* 0x000322000c1e1900 */
[----:B------:R-:W-:-:S05]  /*3370*/  SHF.R.S32.HI R0, RZ, 0x1f, R12 ;  /* 0x0000001fff007819 */ /* 0x000fca000001140c */
[----:B------:R-:W-:-:S04]  /*3380*/  IMAD R0, R0, c[0x0][0x178], RZ ;  /* 0x00005e0000007a24 */ /* 0x000fc800078e02ff */
[----:B------:R-:W-:Y:S02]  /*3390*/  IMAD R0, R12, c[0x0][0x17c], R0 ;  /* 0x00005f000c007a24 */ /* 0x000fe400078e0200 */
[----:B-1----:R-:W-:-:S04]  /*33a0*/  IMAD.IADD R4, R107, 0x1, R14 ;  /* 0x000000016b047824 */ /* 0x002fc800078e020e */
[----:B------:R-:W-:-:S04]  /*33b0*/  @P4 IMAD.HI.U32 R6, R4, c[0x0][0x2c8], RZ ;  /* 0x0000b20004064a27 */ /* 0x000fc800078e00ff */
[----:B------:R-:W-:-:S04]  /*33c0*/  IMAD.WIDE.U32 R2, R12, c[0x0][0x178], RZ ;  /* 0x00005e000c027a25 */ /* 0x000fc800078e00ff */
[----:B------:R-:W-:-:S04]  /*33d0*/  IMAD.IADD R3, R3, 0x1, R0 ;  /* 0x0000000103037824 */ /* 0x000fc800078e0200 */
[----:B------:R-:W-:-:S04]  /*33e0*/  IMAD.WIDE.U32 R2, R22, c[0x0][0x1b8], R2 ;  /* 0x00006e0016027a25 */ /* 0x000fc800078e0002 */
[----:B------:R-:W-:Y:S01]  /*33f0*/  IMAD.MOV.U32 R0, RZ, RZ, R4 ;  /* 0x000000ffff007224 */ /* 0x000fe200078e0004 */
[----:B------:R-:W-:Y:S01]  /*3400*/  @P4 SHF.R.U32.HI R0, RZ, c[0x0][0x2cc], R6 ;  /* 0x0000b300ff004a19 */ /* 0x000fe20000011606 */
[----:B------:R-:W-:Y:S01]  /*3410*/  IMAD R3, R22, c[0x0][0x1bc], R3 ;  /* 0x00006f0016037a24 */ /* 0x000fe200078e0203 */
[----:B------:R-:W1:Y:S01]  /*3420*/  S2R R8, SR_TID.X ;  /* 0x0000000000087919 */ /* 0x000e620000002100 */
[C---:B------:R-:W-:Y:S02]  /*3430*/  IMAD R6, R7.reuse, c[0x0][0x1c4], R5 ;  /* 0x0000710007067a24 */ /* 0x040fe400078e0205 */
[----:B------:R-:W-:Y:S01]  /*3440*/  IMAD.WIDE.U32 R2, R7, c[0x0][0x1c0], R2 ;  /* 0x0000700007027a25 */ /* 0x000fe200078e0002 */
[----:B------:R-:W-:-:S03]  /*3450*/  SHF.R.S32.HI R7, RZ, 0x1f, R0 ;  /* 0x0000001fff077819 */ /* 0x000fc60000011400 */
        /* <DEDUP_REMOVED lines=10> */
[----:B------:R-:W-:Y:S01]  /*3500*/  IMAD.WIDE.U32 R2, R4, c[0x0][0x1a8], R2 ;  /* 0x00006a0004027a25 */ /* 0x000fe200078e0002 */
[----:B-1----:R-:W-:-:S03]  /*3510*/  SHF.R.S32.HI R24, RZ, 0x1f, R8 ;  /* 0x0000001fff187819 */ /* 0x002fc60000011408 */
[----:B------:R-:W-:Y:S01]  /*3520*/  IMAD.IADD R0, R3, 0x1, R0 ;  /* 0x0000000103007824 */ /* 0x000fe200078e0200 */
[----:B------:R-:W-:Y:S02]  /*3530*/  LEA R17, P0, R2, c[0x0][0x160], 0x1 ;  /* 0x0000580002117a11 */ /* 0x000fe400078008ff */
[----:B------:R-:W-:Y:S02]  /*3540*/  LEA.HI R24, R24, R8, RZ, 0x3 ;  /* 0x0000000818187211 */ /* 0x000fe400078f18ff */
[----:B------:R-:W-:Y:S01]  /*3550*/  LEA.HI.X R16, R2, c[0x0][0x164], R0, 0x1, P0 ;  /* 0x0000590002107a11 */ /* 0x000fe200000f0c00 */
[----:B------:R-:W2:Y:S01]  /*3560*/  SHFL.IDX PT, R3, R17, RZ, 0x181f ;  /* 0x00181fff11037589 */ /* 0x000ea200000e0000 */
[----:B------:R-:W-:Y:S01]  /*3570*/  SHF.R.S32.HI R24, RZ, 0x3, R24 ;  /* 0x00000003ff187819 */ /* 0x000fe20000011418 */
[----:B------:R-:W-:Y:S02]  /*3580*/  IMAD R20, R114, c[0x0][0x2c4], RZ ;  /* 0x0000b10072147a24 */ /* 0x000fe400078e02ff */
[----:B------:R-:W4:Y:S02]  /*3590*/  SHFL.IDX PT, R4, R16, RZ, 0x181f ;  /* 0x00181fff10047589 */ /* 0x000f2400000e0000 */
[----:B------:R-:W-:-:S05]  /*35a0*/  IMAD.IADD R18, R24, 0x1, R14 ;  /* 0x0000000118127824 */ /* 0x000fca00078e020e */
[C---:B------:R-:W-:Y:S01]  /*35b0*/  ISETP.GE.AND P0, PT, R18.reuse, R20, PT ;  /* 0x000000141200720c */ /* 0x040fe20003f06270 */
[----:B------:R-:W1:Y:S01]  /*35c0*/  SHFL.IDX PT, R0, R17, 0x1, 0x181f ;  /* 0x00381f0011007f89 */ /* 0x000e6200000e0000 */
[----:B------:R-:W-:-:S03]  /*35d0*/  IADD3 R5, R18, 0x20, RZ ;  /* 0x0000002012057810 */ /* 0x000fc60007ffe0ff */
[----:B------:R-:W1:Y:S01]  /*35e0*/  SHFL.IDX PT, R2, R16, 0x1, 0x181f ;  /* 0x00381f0010027f89 */ /* 0x000e6200000e0000 */
[----:B------:R-:W-:-:S04]  /*35f0*/  IMAD.WIDE.U32 R30, R22, c[0x0][0x1e8], RZ ;  /* 0x00007a00161e7a25 */ /* 0x000fc800078e00ff */
[----:B------:R-:W-:-:S03]  /*3600*/  IMAD R28, R22, c[0x0][0x1ec], R31 ;  /* 0x00007b00161c7a24 */ /* 0x000fc600078e021f */
[CC--:B--2---:R-:W-:Y:S02]  /*3610*/  @!P0 LEA R10, P2, R45.reuse, R3.reuse, 0x1 ;  /* 0x000000032d0a8211 */ /* 0x0c4fe400078408ff */
[----:B------:R-:W-:Y:S02]  /*3620*/  ISETP.GE.AND P3, PT, R45, c[0x0][0x198], PT ;  /* 0x000066002d007a0c */ /* 0x000fe40003f66270 */
[CC--:B---3--:R-:W-:Y:S02]  /*3630*/  @!P0 LEA R12, P1, R25.reuse, R3.reuse, 0x1 ;  /* 0x00000003190c8211 */ /* 0x0c8fe400078208ff */
[----:B------:R-:W-:Y:S02]  /*3640*/  ISETP.GE.AND P4, PT, R25, c[0x0][0x198], PT ;  /* 0x0000660019007a0c */ /* 0x000fe40003f86270 */
[----:B----4-:R-:W-:Y:S02]  /*3650*/  @!P0 LEA.HI.X R11, R45, R4, R46, 0x1, P2 ;  /* 0x000000042d0b8211 */ /* 0x010fe400010f0c2e */
[----:B------:R-:W-:-:S02]  /*3660*/  @!P0 LEA R8, P2, R35, R3, 0x1 ;  /* 0x0000000323088211 */ /* 0x000fc400078408ff */
[----:B------:R-:W-:Y:S02]  /*3670*/  ISETP.GE.AND P5, PT, R35, c[0x0][0x198], PT ;  /* 0x0000660023007a0c */ /* 0x000fe40003fa6270 */
[----:B------:R-:W-:Y:S02]  /*3680*/  @!P0 LEA.HI.X R13, R25, R4, R26, 0x1, P1 ;  /* 0x00000004190d8211 */ /* 0x000fe400008f0c1a */
[----:B------:R-:W-:Y:S02]  /*3690*/  ISETP.GE.AND P1, PT, R5, R20, PT ;  /* 0x000000140500720c */ /* 0x000fe40003f26270 */
[----:B------:R-:W-:Y:S02]  /*36a0*/  ISETP.GE.AND P6, PT, R33, c[0x0][0x198], PT ;  /* 0x0000660021007a0c */ /* 0x000fe40003fc6270 */
[----:B------:R-:W-:Y:S02]  /*36b0*/  @!P0 LEA.HI.X R9, R35, R4, R44, 0x1, P2 ;  /* 0x0000000423098211 */ /* 0x000fe400010f0c2c */
[----:B------:R-:W-:-:S04]  /*36c0*/  @!P0 LEA R6, P2, R33, R3, 0x1 ;  /* 0x0000000321068211 */ /* 0x000fc800078408ff */
[----:B------:R-:W-:Y:S01]  /*36d0*/  @!P0 LEA.HI.X R7, R33, R4, R34, 0x1, P2 ;  /* 0x0000000421078211 */ /* 0x000fe200010f0c22 */
[----:B------:R2:W-:Y:S04]  /*36e0*/  @!P0 LDGSTS.E.BYPASS.LTC128B.128 [R32+0x4080], [R12.64], !P4 ;  /* 0x040800000c208fae */ /* 0x0005e8000e101d46 */
[----:B------:R3:W-:Y:S04]  /*36f0*/  @!P0 LDGSTS.E.BYPASS.LTC128B.128 [R32+0x8080], [R10.64], !P3 ;  /* 0x080800000a208fae */ /* 0x0007e8000d901d46 */
[----:B------:R4:W-:Y:S04]  /*3700*/  @!P0 LDGSTS.E.BYPASS.LTC128B.128 [R32+0xc080], [R8.64], !P5 ;  /* 0x0c08000008208fae */ /* 0x0009e8000e901d46 */
[----:B------:R2:W-:Y:S01]  /*3710*/  @!P0 LDGSTS.E.BYPASS.LTC128B.128 [R32+0x10080], [R6.64], !P6 ;  /* 0x1008000006208fae */ /* 0x0005e2000f101d46 */
[----:B-1----:R-:W-:-:S04]  /*3720*/  @!P1 LEA R14, P2, R25, R0, 0x1 ;  /* 0x00000000190e9211 */ /* 0x002fc800078408ff */
[----:B------:R-:W-:Y:S02]  /*3730*/  @!P1 LEA.HI.X R15, R25, R2, R26, 0x1, P2 ;  /* 0x00000002190f9211 */ /* 0x000fe400010f0c1a */
[----:B------:R-:W-:-:S03]  /*3740*/  IADD3 R3, R18, 0x40, RZ ;  /* 0x0000004012037810 */ /* 0x000fc60007ffe0ff */
[----:B------:R1:W-:Y:S01]  /*3750*/  @!P1 LDGSTS.E.BYPASS.LTC128B.128 [R32+0x5080], [R14.64], !P4 ;  /* 0x050800000e209fae */ /* 0x0003e2000e101d46 */
[----:B----4-:R-:W-:-:S04]  /*3760*/  @!P1 LEA R8, P0, R45, R0, 0x1 ;  /* 0x000000002d089211 */ /* 0x010fc800078008ff */
[----:B------:R-:W-:Y:S02]  /*3770*/  @!P1 LEA.HI.X R9, R45, R2, R46, 0x1, P0 ;  /* 0x000000022d099211 */ /* 0x000fe400000f0c2e */
[----:B--2---:R-:W-:-:S03]  /*3780*/  @!P1 LEA R6, P0, R35, R0, 0x1 ;  /* 0x0000000023069211 */ /* 0x004fc600078008ff */
[----:B------:R2:W-:Y:S01]  /*3790*/  @!P1 LDGSTS.E.BYPASS.LTC128B.128 [R32+0x9080], [R8.64], !P3 ;  /* 0x0908000008209fae */ /* 0x0005e2000d901d46 */
[----:B------:R-:W-:Y:S02]  /*37a0*/  @!P1 LEA.HI.X R7, R35, R2, R44, 0x1, P0 ;  /* 0x0000000223079211 */ /* 0x000fe400000f0c2c */
[C---:B------:R-:W-:Y:S02]  /*37b0*/  @!P1 LEA R4, P0, R33.reuse, R0, 0x1 ;  /* 0x0000000021049211 */ /* 0x040fe400078008ff */
[----:B------:R-:W2:Y:S02]  /*37c0*/  SHFL.IDX PT, R0, R17, 0x2, 0x181f ;  /* 0x00581f0011007f89 */ /* 0x000ea400000e0000 */
[----:B------:R-:W-:Y:S02]  /*37d0*/  @!P1 LEA.HI.X R5, R33, R2, R34, 0x1, P0 ;  /* 0x0000000221059211 */ /* 0x000fe400000f0c22 */
[----:B------:R-:W4:Y:S01]  /*37e0*/  SHFL.IDX PT, R2, R16, 0x2, 0x181f ;  /* 0x00581f0010027f89 */ /* 0x000f2200000e0000 */
[----:B------:R-:W-:-:S03]  /*37f0*/  ISETP.GE.AND P0, PT, R3, R20, PT ;  /* 0x000000140300720c */ /* 0x000fc60003f06270 */
[----:B------:R1:W-:Y:S04]  /*3800*/  @!P1 LDGSTS.E.BYPASS.LTC128B.128 [R32+0xd080], [R6.64], !P5 ;  /* 0x0d08000006209fae */ /* 0x0003e8000e901d46 */
[----:B------:R1:W-:Y:S04]  /*3810*/  @!P1 LDGSTS.E.BYPASS.LTC128B.128 [R32+0x11080], [R4.64], !P6 ;  /* 0x1108000004209fae */ /* 0x0003e8000f101d46 */
[----:B---3--:R-:W3:Y:S02]  /*3820*/  SHFL.IDX PT, R10, R17, 0x3, 0x181f ;  /* 0x00781f00110a7f89 */ /* 0x008ee400000e0000 */
[----:B--2---:R-:W-:-:S04]  /*3830*/  @!P0 LEA R8, P1, R45, R0, 0x1 ;  /* 0x000000002d088211 */ /* 0x004fc800078208ff */
[----:B----4-:R-:W-:Y:S01]  /*3840*/  @!P0 LEA.HI.X R9, R45, R2, R46, 0x1, P1 ;  /* 0x000000022d098211 */ /* 0x010fe200008f0c2e */
[----:B------:R-:W2:Y:S01]  /*3850*/  SHFL.IDX PT, R11, R16, 0x3, 0x181f ;  /* 0x00781f00100b7f89 */ /* 0x000ea200000e0000 */
[-C--:B------:R-:W-:Y:S02]  /*3860*/  @!P0 LEA R12, P2, R25, R0.reuse, 0x1 ;  /* 0x00000000190c8211 */ /* 0x080fe400078408ff */
[----:B-1----:R-:W-:-:S04]  /*3870*/  @!P0 LEA R6, P1, R35, R0, 0x1 ;  /* 0x0000000023068211 */ /* 0x002fc800078208ff */
[----:B------:R-:W-:Y:S02]  /*3880*/  @!P0 LEA.HI.X R7, R35, R2, R44, 0x1, P1 ;  /* 0x0000000223078211 */ /* 0x000fe400008f0c2c */
[----:B------:R-:W-:Y:S02]  /*3890*/  @!P0 LEA R4, P1, R33, R0, 0x1 ;  /* 0x0000000021048211 */ /* 0x000fe400078208ff */
[----:B------:R-:W-:Y:S02]  /*38a0*/  IADD3 R0, R18, 0x60, RZ ;  /* 0x0000006012007810 */ /* 0x000fe40007ffe0ff */
[----:B------:R-:W-:Y:S02]  /*38b0*/  @!P0 LEA.HI.X R13, R25, R2, R26, 0x1, P2 ;  /* 0x00000002190d8211 */ /* 0x000fe400010f0c1a */
[----:B------:R-:W-:Y:S01]  /*38c0*/  ISETP.GE.AND P2, PT, R0, R20, PT ;  /* 0x000000140000720c */ /* 0x000fe20003f46270 */
[----:B------:R-:W-:Y:S01]  /*38d0*/  IMAD.MOV R0, RZ, RZ, -R19 ;  /* 0x000000ffff007224 */ /* 0x000fe200078e0a13 */
[----:B------:R-:W-:Y:S01]  /*38e0*/  @!P0 LEA.HI.X R5, R33, R2, R34, 0x1, P1 ;  /* 0x0000000221058211 */ /* 0x000fe200008f0c22 */
[----:B------:R1:W-:Y:S02]  /*38f0*/  @!P0 LDGSTS.E.BYPASS.LTC128B.128 [R32+0x6080], [R12.64], !P4 ;  /* 0x060800000c208fae */ /* 0x0003e4000e101d46 */
[----:B------:R-:W-:-:S02]  /*3900*/  IMAD R21, R0, c[0x0][0x2b8], R21 ;  /* 0x0000ae0000157a24 */ /* 0x000fc400078e0215 */
[----:B------:R4:W-:Y:S04]  /*3910*/  @!P0 LDGSTS.E.BYPASS.LTC128B.128 [R32+0xa080], [R8.64], !P3 ;  /* 0x0a08000008208fae */ /* 0x0009e8000d901d46 */
[----:B------:R1:W-:Y:S02]  /*3920*/  @!P0 LDGSTS.E.BYPASS.LTC128B.128 [R32+0xe080], [R6.64], !P5 ;  /* 0x0e08000006208fae */ /* 0x0003e4000e901d46 */
[C---:B---3--:R-:W-:Y:S02]  /*3930*/  @!P2 LEA R2, P1, R25.reuse, R10, 0x1 ;  /* 0x0000000a1902a211 */ /* 0x048fe400078208ff */
[----:B------:R3:W-:Y:S02]  /*3940*/  @!P0 LDGSTS.E.BYPASS.LTC128B.128 [R32+0x12080], [R4.64], !P6 ;  /* 0x1208000004208fae */ /* 0x0007e4000f101d46 */
[----:B--2---:R-:W-:-:S05]  /*3950*/  @!P2 LEA.HI.X R3, R25, R11, R26, 0x1, P1 ;  /* 0x0000000b1903a211 */ /* 0x004fca00008f0c1a */
[----:B------:R2:W-:Y:S01]  /*3960*/  @!P2 LDGSTS.E.BYPASS.LTC128B.128 [R32+0x7080], [R2.64], !P4 ;  /* 0x070800000220afae */ /* 0x0005e2000e101d46 */
[----:B------:R-:W-:Y:S02]  /*3970*/  SHF.R.S32.HI R14, RZ, 0x1f, R27 ;  /* 0x0000001fff0e7819 */ /* 0x000fe4000001141b */
[----:B-1----:R-:W-:-:S05]  /*3980*/  SHF.R.S32.HI R7, RZ, 0x1f, R21 ;  /* 0x0000001fff077819 */ /* 0x002fca0000011415 */
[----:B------:R-:W-:Y:S01]  /*3990*/  IMAD R0, R7, c[0x0][0x1e0], RZ ;  /* 0x0000780007007a24 */ /* 0x000fe200078e02ff */
[----:B---3--:R-:W-:-:S03]  /*39a0*/  @!P2 LEA R4, P0, R45, R10, 0x1 ;  /* 0x0000000a2d04a211 */ /* 0x008fc600078008ff */
[C---:B------:R-:W-:Y:S02]  /*39b0*/  IMAD R0, R21.reuse, c[0x0][0x1e4], R0 ;  /* 0x0000790015007a24 */ /* 0x040fe400078e0200 */
[----:B--2---:R-:W-:Y:S01]  /*39c0*/  IMAD.WIDE.U32 R2, R21, c[0x0][0x1e0], RZ ;  /* 0x0000780015027a25 */ /* 0x004fe200078e00ff */
[----:B------:R-:W-:-:S03]  /*39d0*/  @!P2 LEA.HI.X R5, R45, R11, R46, 0x1, P0 ;  /* 0x0000000b2d05a211 */ /* 0x000fc600000f0c2e */
[----:B------:R-:W-:Y:S02]  /*39e0*/  IMAD.IADD R3, R3, 0x1, R0 ;  /* 0x0000000103037824 */ /* 0x000fe400078e0200 */
[----:B------:R-:W-:Y:S01]  /*39f0*/  IMAD R0, R14, c[0x0][0x1f0], RZ ;  /* 0x00007c000e007a24 */ /* 0x000fe200078e02ff */
[----:B------:R1:W-:Y:S01]  /*3a00*/  @!P2 LDGSTS.E.BYPASS.LTC128B.128 [R32+0xb080], [R4.64], !P3 ;  /* 0x0b0800000420afae */ /* 0x0003e2000d901d46 */
[----:B------:R-:W-:-:S04]  /*3a10*/  IMAD.WIDE.U32 R2, R27, c[0x0][0x1f0], R2 ;  /* 0x00007c001b027a25 */ /* 0x000fc800078e0002 */
[----:B------:R-:W-:-:S04]  /*3a20*/  IMAD R12, R110, -0x30, R23 ;  /* 0xffffffd06e0c7824 */ /* 0x000fc800078e0217 */
[----:B------:R-:W-:Y:S02]  /*3a30*/  IMAD.IADD R56, R111, 0x1, R12 ;  /* 0x000000016f387824 */ /* 0x000fe400078e020c */
[----:B-1----:R-:W-:Y:S01]  /*3a40*/  IMAD R4, R27, c[0x0][0x1f4], R0 ;  /* 0x00007d001b047a24 */ /* 0x002fe200078e0200 */
[----:B------:R-:W-:-:S04]  /*3a50*/  IADD3 R0, P0, R2, R30, RZ ;  /* 0x0000001e02007210 */ /* 0x000fc80007f1e0ff */
[----:B------:R-:W-:Y:S02]  /*3a60*/  IADD3.X R2, R28, R3, R4, P0, !PT ;  /* 0x000000031c027210 */ /* 0x000fe400007fe404 */
[----:B------:R-:W-:Y:S02]  /*3a70*/  LEA R6, P0, R0, c[0x0][0x1c8], 0x1 ;  /* 0x0000720000067a11 */ /* 0x000fe400078008ff */
[----:B------:R-:W-:Y:S02]  /*3a80*/  IMNMX R3, R56, 0x30, PT ;  /* 0x0000003038037817 */ /* 0x000fe40003800200 */
[----:B------:R-:W-:Y:S02]  /*3a90*/  LEA.HI.X R15, R0, c[0x0][0x1cc], R2, 0x1, P0 ;  /* 0x00007300000f7a11 */ /* 0x000fe400000f0c02 */
[----:B------:R-:W1:Y:S01]  /*3aa0*/  SHFL.IDX PT, R0, R6, RZ, 0x181f ;  /* 0x00181fff06007589 */ /* 0x000e6200000e0000 */
[----:B------:R-:W-:Y:S01]  /*3ab0*/  @!P2 LEA R2, P0, R35, R10, 0x1 ;  /* 0x0000000a2302a211 */ /* 0x000fe200078008ff */
[----:B------:R-:W-:-:S02]  /*3ac0*/  IMAD.IADD R13, R3, 0x1, -R24 ;  /* 0x00000001030d7824 */ /* 0x000fc400078e0a18 */
[----:B----4-:R-:W2:Y:S01]  /*3ad0*/  SHFL.IDX PT, R8, R15, RZ, 0x181f ;  /* 0x00181fff0f087589 */ /* 0x010ea200000e0000 */
[----:B------:R-:W-:Y:S02]  /*3ae0*/  @!P2 LEA.HI.X R3, R35, R11, R44, 0x1, P0 ;  /* 0x0000000b2303a211 */ /* 0x000fe400000f0c2c */
[----:B------:R-:W-:-:S03]  /*3af0*/  ISETP.GE.AND P1, PT, R13, 0x1, PT ;  /* 0x000000010d00780c */ /* 0x000fc60003f26270 */
[----:B------:R3:W-:Y:S02]  /*3b00*/  @!P2 LDGSTS.E.BYPASS.LTC128B.128 [R32+0xf080], [R2.64], !P5 ;  /* 0x0f0800000220afae */ /* 0x0007e4000e901d46 */
[----:B---3--:R-:W-:-:S04]  /*3b10*/  @!P2 LEA R2, P0, R33, R10, 0x1 ;  /* 0x0000000a2102a211 */ /* 0x008fc800078008ff */
[----:B------:R-:W-:-:S05]  /*3b20*/  @!P2 LEA.HI.X R3, R33, R11, R34, 0x1, P0 ;  /* 0x0000000b2103a211 */ /* 0x000fca00000f0c22 */
[----:B------:R1:W-:Y:S01]  /*3b30*/  @!P2 LDGSTS.E.BYPASS.LTC128B.128 [R32+0x13080], [R2.64], !P6 ;  /* 0x130800000220afae */ /* 0x0003e2000f101d46 */
[----:B------:R-:W-:Y:S02]  /*3b40*/  @P1 ISETP.GE.AND P2, PT, R25, c[0x0][0x1d4], PT ;  /* 0x0000750019001a0c */ /* 0x000fe40003f46270 */
[----:B------:R-:W-:Y:S01]  /*3b50*/  @P1 ISETP.GE.AND P3, PT, R45, c[0x0][0x1d4], PT ;  /* 0x000075002d001a0c */ /* 0x000fe20003f66270 */
[----:B------:R-:W0:Y:S01]  /*3b60*/  LDGDEPBAR ;  /* 0x00000000000079af */ /* 0x000e220000000000 */
[----:B------:R-:W-:Y:S01]  /*3b70*/  IMAD.WIDE.U32 R16, R22, c[0x0][0x210], RZ ;  /* 0x0000840016107a25 */ /* 0x000fe200078e00ff */
[----:B-1----:R-:W-:-:S04]  /*3b80*/  @P1 LEA R2, P0, R25, R0, 0x1 ;  /* 0x0000000019021211 */ /* 0x002fc800078008ff */
[----:B--2---:R-:W-:Y:S02]  /*3b90*/  @P1 LEA.HI.X R3, R25, R8, R26, 0x1, P0 ;  /* 0x0000000819031211 */ /* 0x004fe400000f0c1a */
[----:B------:R-:W-:-:S03]  /*3ba0*/  @P1 LEA R4, P0, R45, R0, 0x1 ;  /* 0x000000002d041211 */ /* 0x000fc600078008ff */
[----:B------:R1:W-:Y:S01]  /*3bb0*/  @P1 LDGSTS.E.BYPASS.LTC128B.128 [R32+0x14080], [R2.64], !P2 ;  /* 0x1408000002201fae */ /* 0x0003e2000d101d46 */
[----:B------:R-:W-:Y:S02]  /*3bc0*/  @P1 ISETP.GE.AND P2, PT, R35, c[0x0][0x1d4], PT ;  /* 0x0000750023001a0c */ /* 0x000fe40003f46270 */
[----:B------:R-:W-:Y:S01]  /*3bd0*/  @P1 LEA.HI.X R5, R45, R8, R46, 0x1, P0 ;  /* 0x000000082d051211 */ /* 0x000fe200000f0c2e */
[----:B------:R-:W-:Y:S01]  /*3be0*/  STL [R1+0x30], R27 ;  /* 0x0000301b01007387 */ /* 0x000fe20000100800 */
[----:B------:R-:W-:-:S03]  /*3bf0*/  IMAD R11, R22, c[0x0][0x214], R17 ;  /* 0x00008500160b7a24 */ /* 0x000fc600078e0211 */
[----:B------:R2:W-:Y:S04]  /*3c00*/  @P1 LDGSTS.E.BYPASS.LTC128B.128 [R32+0x15880], [R4.64], !P3 ;  /* 0x1588000004201fae */ /* 0x0005e8000d901d46 */
[----:B------:R-:W-:Y:S04]  /*3c10*/  STL [R1+0x34], R21 ;  /* 0x0000341501007387 */ /* 0x000fe80000100800 */
[----:B------:R-:W-:Y:S01]  /*3c20*/  STL.64 [R1+0x88], R30 ;  /* 0x0000881e01007387 */ /* 0x000fe20000100a00 */
[----:B-1----:R-:W-:-:S04]  /*3c30*/  @P1 LEA R2, P0, R35, R0, 0x1 ;  /* 0x0000000023021211 */ /* 0x002fc800078008ff */
[----:B------:R-:W-:Y:S01]  /*3c40*/  @P1 LEA.HI.X R3, R35, R8, R44, 0x1, P0 ;  /* 0x0000000823031211 */ /* 0x000fe200000f0c2c */
[----:B--2---:R-:W-:Y:S01]  /*3c50*/  IMAD R4, R7, c[0x0][0x208], RZ ;  /* 0x0000820007047a24 */ /* 0x004fe200078e02ff */
[----:B------:R-:W-:Y:S01]  /*3c60*/  STL [R1+0xa0], R28 ;  /* 0x0000a01c01007387 */ /* 0x000fe20000100800 */
[----:B------:R-:W-:Y:S02]  /*3c70*/  ISETP.GE.AND P0, PT, R13, 0x21, PT ;  /* 0x000000210d00780c */ /* 0x000fe40003f06270 */
[----:B------:R-:W-:Y:S01]  /*3c80*/  IMAD R5, R21, c[0x0][0x20c], R4 ;  /* 0x0000830015057a24 */ /* 0x000fe200078e0204 */
[----:B------:R1:W-:Y:S01]  /*3c90*/  @P1 LDGSTS.E.BYPASS.LTC128B.128 [R32+0x17080], [R2.64], !P2 ;  /* 0x1708000002201fae */ /* 0x0003e2000d101d46 */
[C---:B------:R-:W-:Y:S01]  /*3ca0*/  @P1 LEA R4, P2, R33.reuse, R0, 0x1 ;  /* 0x0000000021041211 */ /* 0x040fe200078408ff */
[----:B------:R-:W-:Y:S02]  /*3cb0*/  IMAD R0, R14, c[0x0][0x218], RZ ;  /* 0x000086000e007a24 */ /* 0x000fe400078e02ff */
[----:B------:R-:W-:Y:S04]  /*3cc0*/  STL.64 [R1+0x98], R16 ;  /* 0x0000981001007387 */ /* 0x000fe80000100a00 */
[----:B------:R2:W-:Y:S04]  /*3cd0*/  SHFL.IDX PT, R10, R15, 0x1, 0x181f ;  /* 0x00381f000f0a7f89 */ /* 0x0005e800000e0000 */
[----:B------:R-:W-:Y:S04]  /*3ce0*/  STL [R1+0xa4], R11 ;  /* 0x0000a40b01007387 */ /* 0x000fe80000100800 */
[----:B------:R-:W3:Y:S04]  /*3cf0*/  LDL R14, [R1+0x24] ;  /* 0x00002400010e7983 */ /* 0x000ee80000100800 */
[----:B------:R-:W4:Y:S04]  /*3d00*/  LDL R13, [R1+0x20] ;  /* 0x00002000010d7983 */ /* 0x000f280000100800 */
[----:B--2---:R-:W2:Y:S04]  /*3d10*/  LDL R15, [R1+0x1c] ;  /* 0x00001c00010f7983 */ /* 0x004ea80000100800 */
[----:B------:R1:W1:Y:S01]  /*3d20*/  SHFL.IDX PT, R9, R6, 0x1, 0x181f ;  /* 0x00381f0006097f89 */ /* 0x00026200000e0000 */
[----:B------:R-:W-:Y:S01]  /*3d30*/  @P1 ISETP.GE.AND P3, PT, R33, c[0x0][0x1d4], PT ;  /* 0x0000750021001a0c */ /* 0x000fe20003f66270 */
[----:B-1----:R-:W-:-:S04]  /*3d40*/  IMAD.WIDE.U32 R6, R21, c[0x0][0x208], RZ ;  /* 0x0000820015067a25 */ /* 0x002fc800078e00ff */
[----:B------:R-:W-:Y:S01]  /*3d50*/  IMAD.IADD R3, R7, 0x1, R5 ;  /* 0x0000000107037824 */ /* 0x000fe200078e0205 */
[----:B------:R-:W-:Y:S01]  /*3d60*/  @P1 LEA.HI.X R5, R33, R8, R34, 0x1, P2 ;  /* 0x0000000821051211 */ /* 0x000fe200010f0c22 */
[----:B------:R-:W-:-:S06]  /*3d70*/  IMAD.MOV.U32 R2, RZ, RZ, R6 ;  /* 0x000000ffff027224 */ /* 0x000fcc00078e0006 */
[----:B------:R1:W-:Y:S01]  /*3d80*/  @P1 LDGSTS.E.BYPASS.LTC128B.128 [R32+0x18880], [R4.64], !P3 ;  /* 0x1888000004201fae */ /* 0x0003e2000d901d46 */
[----:B------:R-:W-:Y:S01]  /*3d90*/  IMAD.WIDE.U32 R2, R27, c[0x0][0x218], R2 ;  /* 0x000086001b027a25 */ /* 0x000fe200078e0002 */
[----:B------:R-:W-:Y:S02]  /*3da0*/  @P0 ISETP.GE.AND P3, PT, R25, c[0x0][0x1d4], PT ;  /* 0x0000750019000a0c */ /* 0x000fe40003f66270 */
[----:B------:R-:W-:Y:S01]  /*3db0*/  @P0 LEA R6, P2, R45, R9, 0x1 ;  /* 0x000000092d060211 */ /* 0x000fe200078408ff */
[----:B------:R-:W-:-:S03]  /*3dc0*/  IMAD R8, R27, c[0x0][0x21c], R0 ;  /* 0x000087001b087a24 */ /* 0x000fc600078e0200 */
[C---:B------:R-:W-:Y:S02]  /*3dd0*/  @P0 LEA.HI.X R7, R45.reuse, R10, R46, 0x1, P2 ;  /* 0x0000000a2d070211 */ /* 0x040fe400010f0c2e */
[----:B------:R-:W-:Y:S02]  /*3de0*/  @P0 ISETP.GE.AND P2, PT, R45, c[0x0][0x1d4], PT ;  /* 0x000075002d000a0c */ /* 0x000fe40003f46270 */
[----:B-1----:R-:W-:-:S04]  /*3df0*/  @P0 LEA R4, P1, R25, R9, 0x1 ;  /* 0x0000000919040211 */ /* 0x002fc800078208ff */
[----:B------:R-:W-:Y:S02]  /*3e00*/  @P0 LEA.HI.X R5, R25, R10, R26, 0x1, P1 ;  /* 0x0000000a19050211 */ /* 0x000fe400008f0c1a */
[----:B------:R-:W-:-:S03]  /*3e10*/  IADD3 R0, P1, R2, R16, RZ ;  /* 0x0000001002007210 */ /* 0x000fc60007f3e0ff */
[----:B------:R1:W-:Y:S01]  /*3e20*/  @P0 LDGSTS.E.BYPASS.LTC128B.128 [R32+0x15080], [R4.64], !P3 ;  /* 0x1508000004200fae */ /* 0x0003e2000d901d46 */
[----:B------:R-:W-:Y:S02]  /*3e30*/  IADD3.X R2, R11, R3, R8, P1, !PT ;  /* 0x000000030b027210 */ /* 0x000fe40000ffe408 */
[C---:B------:R-:W-:Y:S01]  /*3e40*/  LEA R11, P1, R0.reuse, c[0x0][0x1f8], 0x1 ;  /* 0x00007e00000b7a11 */ /* 0x040fe200078208ff */
[----:B------:R-:W1:Y:S03]  /*3e50*/  S2R R17, SR_TID.X ;  /* 0x0000000000117919 */ /* 0x000e660000002100 */
[----:B------:R-:W-:Y:S01]  /*3e60*/  LEA.HI.X R8, R0, c[0x0][0x1fc], R2, 0x1, P1 ;  /* 0x00007f0000087a11 */ /* 0x000fe200008f0c02 */
[----:B------:R1:W-:Y:S01]  /*3e70*/  @P0 LDGSTS.E.BYPASS.LTC128B.128 [R32+0x16880], [R6.64], !P2 ;  /* 0x1688000006200fae */ /* 0x0003e2000d101d46 */
[----:B------:R-:W-:Y:S02]  /*3e80*/  @P0 ISETP.GE.AND P3, PT, R35, c[0x0][0x1d4], PT ;  /* 0x0000750023000a0c */ /* 0x000fe40003f66270 */
[----:B------:R-:W-:-:S02]  /*3e90*/  @P0 LEA R2, P2, R33, R9, 0x1 ;  /* 0x0000000921020211 */ /* 0x000fc400078408ff */
[----:B-1----:R-:W-:-:S04]  /*3ea0*/  @P0 LEA R4, P1, R35, R9, 0x1 ;  /* 0x0000000923040211 */ /* 0x002fc800078208ff */
[-C--:B------:R-:W-:Y:S02]  /*3eb0*/  @P0 LEA.HI.X R5, R35, R10.reuse, R44, 0x1, P1 ;  /* 0x0000000a23050211 */ /* 0x080fe400008f0c2c */
[C---:B------:R-:W-:Y:S02]  /*3ec0*/  @P0 ISETP.GE.AND P1, PT, R33.reuse, c[0x0][0x1d4], PT ;  /* 0x0000750021000a0c */ /* 0x040fe40003f26270 */
[----:B------:R-:W-:Y:S01]  /*3ed0*/  @P0 LEA.HI.X R3, R33, R10, R34, 0x1, P2 ;  /* 0x0000000a21030211 */ /* 0x000fe200010f0c22 */
[----:B------:R1:W-:Y:S10]  /*3ee0*/  @P0 LDGSTS.E.BYPASS.LTC128B.128 [R32+0x18080], [R4.64], !P3 ;  /* 0x1808000004200fae */ /* 0x0003f4000d901d46 */
[----:B------:R1:W-:Y:S04]  /*3ef0*/  @P0 LDGSTS.E.BYPASS.LTC128B.128 [R32+0x19880], [R2.64], !P1 ;  /* 0x1988000002200fae */ /* 0x0003e8000c901d46 */
[----:B------:R-:W0:Y:S01]  /*3f00*/  LDGDEPBAR ;  /* 0x00000000000079af */ /* 0x000e220000000000 */
[----:B------:R-:W-:-:S04]  /*3f10*/  SHF.R.S32.HI R16, RZ, 0x1f, R17 ;  /* 0x0000001fff107819 */ /* 0x000fc80000011411 */
[----:B------:R-:W-:-:S04]  /*3f20*/  LEA.HI R16, R16, R17, RZ, 0x3 ;  /* 0x0000001110107211 */ /* 0x000fc800078f18ff */
[----:B------:R-:W-:-:S05]  /*3f30*/  LOP3.LUT R16, R16, 0xfffffff8, RZ, 0xc0, !PT ;  /* 0xfffffff810107812 */ /* 0x000fca00078ec0ff */
[----:B------:R-:W-:Y:S01]  /*3f40*/  IMAD.IADD R16, R17, 0x1, -R16 ;  /* 0x0000000111107824 */ /* 0x000fe200078e0a10 */
[----:B------:R-:W-:-:S04]  /*3f50*/  DEPBAR.LE SB0, 0x1 ;  /* 0x000080400000791a */ /* 0x000fc80000000000 */
[----:B------:R-:W-:Y:S01]  /*3f60*/  BAR.SYNC.DEFER_BLOCKING 0x0 ;  /* 0x0000000000007b1d */ /* 0x000fe20000010000 */
[----:B------:R-:W-:Y:S02]  /*3f70*/  LOP3.LUT P1, RZ, R16, 0x2, RZ, 0xc0, !PT ;  /* 0x0000000210ff7812 */ /* 0x000fe4000782c0ff */
[----:B------:R-:W-:-:S04]  /*3f80*/  SHF.R.S32.HI R16, RZ, 0x1f, R17 ;  /* 0x0000001fff107819 */ /* 0x000fc80000011411 */
[----:B------:R-:W-:-:S04]  /*3f90*/  LEA.HI R16, R16, R17, RZ, 0x5 ;  /* 0x0000001110107211 */ /* 0x000fc800078f28ff */
[----:B------:R-:W-:-:S05]  /*3fa0*/  SHF.R.S32.HI R16, RZ, 0x5, R16 ;  /* 0x00000005ff107819 */ /* 0x000fca0000011410 */
[----:B------:R-:W-:-:S05]  /*3fb0*/  IMAD R16, R16, 0x800, R243 ;  /* 0x0000080010107824 */ /* 0x000fca00078e02f3 */
[----:B------:R-:W-:Y:S04]  /*3fc0*/  LDSM.16.M88.4 R164, [R16] ;  /* 0x0000000010a4783b */ /* 0x000fe80000000200 */
[----:B------:R-:W-:Y:S04]  /*3fd0*/  LDSM.16.M88.4 R192, [R16+0x4000] ;  /* 0x0040000010c0783b */ /* 0x000fe80000000200 */
[----:B------:R-:W-:Y:S04]  /*3fe0*/  LDSM.16.M88.4 R208, [R16+0x8000] ;  /* 0x0080000010d0783b */ /* 0x000fe80000000200 */
[----:B------:R-:W-:Y:S04]  /*3ff0*/  LDSM.16.M88.4 R224, [R16+0xc000] ;  /* 0x00c0000010e0783b */ /* 0x000fe80000000200 */
[----:B------:R-:W1:Y:S04]  /*4000*/  SHFL.IDX PT, R7, R11, RZ, 0x181f ;  /* 0x00181fff0b077589 */ /* 0x000e6800000e0000 */
[----:B------:R-:W1:Y:S01]  /*4010*/  SHFL.IDX PT, R6, R8, RZ, 0x181f ;  /* 0x00181fff08067589 */ /* 0x000e6200000e0000 */
[C---:B------:R-:W-:Y:S01]  /*4020*/  IMAD.SHL.U32 R0, R25.reuse, 0x2, RZ ;  /* 0x0000000219007824 */ /* 0x040fe200078e00ff */
[----:B-1----:R-:W-:-:S02]  /*4030*/  SHF.L.U64.HI R4, R25, 0x1, R26 ;  /* 0x0000000119047819 */ /* 0x002fc4000001021a */
[----:B------:R-:W-:Y:S02]  /*4040*/  ISETP.GE.AND P3, PT, R25, c[0x0][0x1d4], PT ;  /* 0x0000750019007a0c */ /* 0x000fe40003f66270 */
[----:B------:R1:W-:Y:S01]  /*4050*/  STL [R1+0xc8], R0 ;  /* 0x0000c80001007387 */ /* 0x0003e20000100800 */
[----:B------:R-:W-:Y:S02]  /*4060*/  IADD3 R247, R240, 0x20, RZ ;  /* 0x00000020f0f77810 */ /* 0x000fe40007ffe0ff */
[----:B------:R-:W-:-:S05]  /*4070*/  IADD3 R2, P0, R7, R0, RZ ;  /* 0x0000000007027210 */ /* 0x000fca0007f1e0ff */
[----:B------:R-:W-:Y:S02]  /*4080*/  IMAD.X R3, R6, 0x1, R4, P0 ;  /* 0x0000000106037824 */ /* 0x000fe400000e0604 */
[----:B-1----:R-:W-:-:S05]  /*4090*/  IMAD.IADD R0, R56, 0x1, -R24 ;  /* 0x0000000138007824 */ /* 0x002fca00078e0a18 */
[----:B------:R-:W-:Y:S01]  /*40a0*/  ISETP.LT.OR P0, PT, R0, 0x1, P3 ;  /* 0x000000010000780c */ /* 0x000fe20001f01670 */
[----:B------:R1:W-:Y:S01]  /*40b0*/  STL [R1+0x40], R4 ;  /* 0x0000400401007387 */ /* 0x0003e20000100800 */
[C---:B------:R-:W-:Y:S02]  /*40c0*/  ISETP.GE.AND P4, PT, R45.reuse, c[0x0][0x1d4], PT ;  /* 0x000075002d007a0c */ /* 0x040fe40003f86270 */
[----:B------:R-:W-:Y:S01]  /*40d0*/  @P1 IADD3 R247, R240, -0x20, RZ ;  /* 0xffffffe0f0f71810 */ /* 0x000fe20007ffe0ff */
[----:B---3--:R-:W3:Y:S04]  /*40e0*/  LDSM.16.M88.4 R184, [R14] ;  /* 0x000000000eb8783b */ /* 0x008ee80000000200 */
[----:B----4-:R-:W4:Y:S04]  /*40f0*/  LDSM.16.M88.4 R188, [R13] ;  /* 0x000000000dbc783b */ /* 0x010f280000000200 */
[----:B------:R-:W1:Y:S04]  /*4100*/  LDSM.16.M88.4 R200, [R14+0x4000] ;  /* 0x004000000ec8783b */ /* 0x000e680000000200 */
[----:B------:R-:W3:Y:S04]  /*4110*/  LDSM.16.M88.4 R204, [R13+0x4000] ;  /* 0x004000000dcc783b */ /* 0x000ee80000000200 */
[----:B--2---:R-:W2:Y:S04]  /*4120*/  LDSM.16.M88.4 R168, [R15] ;  /* 0x000000000fa8783b */ /* 0x004ea80000000200 */
[----:B------:R-:W2:Y:S04]  /*4130*/  LDSM.16.M88.4 R196, [R15+0x4000] ;  /* 0x004000000fc4783b */ /* 0x000ea80000000200 */
[----:B------:R-:W2:Y:S04]  /*4140*/  LDSM.16.M88.4 R212, [R15+0x8000] ;  /* 0x008000000fd4783b */ /* 0x000ea80000000200 */
[----:B------:R-:W2:Y:S04]  /*4150*/  LDSM.16.M88.4 R216, [R14+0x8000] ;  /* 0x008000000ed8783b */ /* 0x000ea80000000200 */
[----:B------:R-:W2:Y:S04]  /*4160*/  LDSM.16.M88.4 R220, [R13+0x8000] ;  /* 0x008000000ddc783b */ /* 0x000ea80000000200 */
[----:B------:R-:W2:Y:S04]  /*4170*/  LDSM.16.M88.4 R228, [R15+0xc000] ;  /* 0x00c000000fe4783b */ /* 0x000ea80000000200 */
[----:B------:R-:W2:Y:S04]  /*4180*/  LDSM.16.M88.4 R232, [R14+0xc000] ;  /* 0x00c000000ee8783b */ /* 0x000ea80000000200 */
[----:B------:R-:W2:Y:S04]  /*4190*/  LDSM.16.M88.4 R236, [R13+0xc000] ;  /* 0x00c000000dec783b */ /* 0x000ea80000000200 */
[----:B------:R-:W-:Y:S01]  /*41a0*/  BAR.SYNC.DEFER_BLOCKING 0x0 ;  /* 0x0000000000007b1d */ /* 0x000fe20000010000 */
[----:B-1----:R-:W-:-:S05]  /*41b0*/  IMAD.SHL.U32 R4, R45, 0x2, RZ ;  /* 0x000000022d047824 */ /* 0x002fca00078e00ff */
[----:B------:R-:W-:-:S04]  /*41c0*/  DEPBAR.LE SB0, 0x0 ;  /* 0x000080000000791a */ /* 0x000fc80000000000 */
[----:B------:R-:W-:Y:S01]  /*41d0*/  BAR.SYNC.DEFER_BLOCKING 0x0 ;  /* 0x0000000000007b1d */ /* 0x000fe20000010000 */
[----:B------:R-:W-:Y:S02]  /*41e0*/  ISETP.LT.OR P1, PT, R0, 0x1, P4 ;  /* 0x000000010000780c */ /* 0x000fe40002721670 */
[----:B------:R-:W-:-:S03]  /*41f0*/  SHF.L.U64.HI R5, R45, 0x1, R46 ;  /* 0x000000012d057819 */ /* 0x000fc6000001022e */
[----:B------:R1:W-:Y:S01]  /*4200*/  STL [R1+0xcc], R4 ;  /* 0x0000cc0401007387 */ /* 0x0003e20000100800 */
[----:B------:R-:W-:-:S03]  /*4210*/  SHF.L.U64.HI R9, R35, 0x1, R44 ;  /* 0x0000000123097819 */ /* 0x000fc6000001022c */
[----:B------:R-:W-:Y:S04]  /*4220*/  STL [R1+0x44], R5 ;  /* 0x0000440501007387 */ /* 0x000fe80000100800 */
[----:B------:R-:W1:Y:S04]  /*4230*/  LDSM.16.M88.4 R16, [R240] ;  /* 0x00000000f010783b */ /* 0x000e680000000200 */
[----:B------:R-:W1:Y:S04]  /*4240*/  LDSM.16.M88.4 R28, [R240+0x800] ;  /* 0x00080000f01c783b */ /* 0x000e680000000200 */
[----:B------:R-:W1:Y:S04]  /*4250*/  LDSM.16.M88.4 R40, [R240+0x1000] ;  /* 0x00100000f028783b */ /* 0x000e680000000200 */
[----:B------:R-:W1:Y:S04]  /*4260*/  LDSM.16.M88.4 R24, [R247] ;  /* 0x00000000f718783b */ /* 0x000e680000000200 */
[----:B------:R-:W2:Y:S04]  /*4270*/  LDSM.16.M88.4 R36, [R247+0x800] ;  /* 0x00080000f724783b */ /* 0x000ea80000000200 */
[----:B------:R-:W2:Y:S04]  /*4280*/  LDSM.16.M88.4 R48, [R247+0x1000] ;  /* 0x00100000f730783b */ /* 0x000ea80000000200 */
[----:B------:R-:W-:Y:S01]  /*4290*/  @!PT LDS RZ, [RZ] ;  /* 0x00000000fffff984 */ /* 0x000fe20000000800 */
[----:B------:R-:W-:Y:S01]  /*42a0*/  @!PT LDS RZ, [RZ] ;  /* 0x00000000fffff984 */ /* 0x000fe20000000800 */
[----:B------:R-:W-:Y:S01]  /*42b0*/  @!PT LDS RZ, [RZ] ;  /* 0x00000000fffff984 */ /* 0x000fe20000000800 */
[----:B------:R3:W-:Y:S02]  /*42c0*/  LDGSTS.E.BYPASS.LTC128B.128 [R32+0x4080], [R2.64], !P0 ;  /* 0x0408000002207fae */ /* 0x0007e4000c101d46 */
[----:B---3--:R-:W-:Y:S01]  /*42d0*/  IADD3 R2, P0, R7, R4, RZ ;  /* 0x0000000407027210 */ /* 0x008fe20007f1e0ff */
[----:B-1----:R-:W-:-:S04]  /*42e0*/  IMAD.SHL.U32 R4, R35, 0x2, RZ ;  /* 0x0000000223047824 */ /* 0x002fc800078e00ff */
[----:B------:R-:W-:Y:S01]  /*42f0*/  IMAD.X R3, R6, 0x1, R5, P0 ;  /* 0x0000000106037824 */ /* 0x000fe200000e0605 */
[----:B------:R1:W-:Y:S04]  /*4300*/  STL [R1+0xc4], R4 ;  /* 0x0000c40401007387 */ /* 0x0003e80000100800 */
[----:B------:R3:W-:Y:S01]  /*4310*/  LDGSTS.E.BYPASS.LTC128B.128 [R32+0x5880], [R2.64], !P1 ;  /* 0x0588000002207fae */ /* 0x0007e2000c901d46 */
[----:B------:R-:W-:Y:S02]  /*4320*/  ISETP.GE.AND P1, PT, R35, c[0x0][0x1d4], PT ;  /* 0x0000750023007a0c */ /* 0x000fe40003f26270 */
[----:B-1----:R-:W-:-:S05]  /*4330*/  IADD3 R4, P0, R7, R4, RZ ;  /* 0x0000000407047210 */ /* 0x002fca0007f1e0ff */
[----:B------:R-:W-:Y:S01]  /*4340*/  IMAD.X R5, R6, 0x1, R9, P0 ;  /* 0x0000000106057824 */ /* 0x000fe200000e0609 */
[----:B------:R-:W-:Y:S01]  /*4350*/  ISETP.LT.OR P0, PT, R0, 0x1, P1 ;  /* 0x000000010000780c */ /* 0x000fe20000f01670 */
[C---:B---3--:R-:W-:Y:S01]  /*4360*/  IMAD.SHL.U32 R2, R33.reuse, 0x2, RZ ;  /* 0x0000000221027824 */ /* 0x048fe200078e00ff */
[----:B------:R1:W-:Y:S04]  /*4370*/  STL [R1+0x48], R9 ;  /* 0x0000480901007387 */ /* 0x0003e80000100800 */
[----:B------:R3:W-:Y:S07]  /*4380*/  STL [R1+0xb4], R2 ;  /* 0x0000b40201007387 */ /* 0x0007ee0000100800 */
[----:B------:R2:W-:Y:S01]  /*4390*/  LDGSTS.E.BYPASS.LTC128B.128 [R32+0x7080], [R4.64], !P0 ;  /* 0x0708000004207fae */ /* 0x0005e2000c101d46 */
[----:B------:R-:W-:-:S02]  /*43a0*/  ISETP.GE.AND P2, PT, R33, c[0x0][0x1d4], PT ;  /* 0x0000750021007a0c */ /* 0x000fc40003f46270 */
[----:B-1----:R-:W-:Y:S02]  /*43b0*/  SHF.L.U64.HI R9, R33, 0x1, R34 ;  /* 0x0000000121097819 */ /* 0x002fe40000010222 */
[----:B---3--:R-:W-:-:S03]  /*43c0*/  IADD3 R2, P0, R7, R2, RZ ;  /* 0x0000000207027210 */ /* 0x008fc60007f1e0ff */
[----:B------:R1:W-:Y:S02]  /*43d0*/  STL [R1+0x4c], R9 ;  /* 0x00004c0901007387 */ /* 0x0003e40000100800 */
[----:B------:R-:W-:Y:S01]  /*43e0*/  IMAD.X R3, R6, 0x1, R9, P0 ;  /* 0x0000000106037824 */ /* 0x000fe200000e0609 */
[----:B------:R-:W-:Y:S02]  /*43f0*/  ISETP.LT.OR P0, PT, R0, 0x1, P2 ;  /* 0x000000010000780c */ /* 0x000fe40001701670 */
[----:B------:R-:W-:Y:S02]  /*4400*/  ISETP.GT.AND P5, PT, R107, 0x2f, PT ;  /* 0x0000002f6b00780c */ /* 0x000fe40003fa4270 */
[----:B------:R-:W-:-:S09]  /*4410*/  LOP3.LUT R106, R106, 0xfffffbff, RZ, 0xc0, !PT ;  /* 0xfffffbff6a6a7812 */ /* 0x000fd200078ec0ff */
[----:B------:R3:W-:Y:S04]  /*4420*/  LDGSTS.E.BYPASS.LTC128B.128 [R32+0x8880], [R2.64], !P0 ;  /* 0x0888000002207fae */ /* 0x0007e8000c101d46 */
[----:B-1----:R-:W1:Y:S01]  /*4430*/  S2R R9, SR_TID.X ;  /* 0x0000000000097919 */ /* 0x002e620000002100 */
[----:B------:R-:W-:-:S04]  /*4440*/  LOP3.LUT R106, R106, 0xffffffbf, RZ, 0xc0, !PT ;  /* 0xffffffbf6a6a7812 */ /* 0x000fc800078ec0ff */
[----:B------:R-:W-:Y:S02]  /*4450*/  @P5 LOP3.LUT R106, R106, 0x40, RZ, 0xfc, !PT ;  /* 0x000000406a6a5812 */ /* 0x000fe400078efcff */
[----:B-1----:R-:W-:Y:S02]  /*4460*/  ISETP.GT.AND P0, PT, R9, 0x7f, PT ;  /* 0x0000007f0900780c */ /* 0x002fe40003f04270 */
[C---:B---3--:R-:W-:Y:S02]  /*4470*/  IADD3 R3, R247.reuse, 0x1000, RZ ;  /* 0x00001000f7037810 */ /* 0x048fe40007ffe0ff */
[----:B------:R-:W-:-:S03]  /*4480*/  IADD3 R2, R247, 0x800, RZ ;  /* 0x00000800f7027810 */ /* 0x000fc60007ffe0ff */
[----:B------:R1:W-:Y:S06]  /*4490*/  STL [R1+0x18], R3 ;  /* 0x0000180301007387 */ /* 0x0003ec0000100800 */
[----:B------:R-:W-:Y:S01]  /*44a0*/  @P0 LOP3.LUT R106, R106, 0x400, RZ, 0xfc, !PT ;  /* 0x000004006a6a0812 */ /* 0x000fe200078efcff */
[----:B------:R1:W-:Y:S04]  /*44b0*/  STL [R1+0x14], R2 ;  /* 0x0000140201007387 */ /* 0x0003e80000100800 */
[----:B------:R1:W-:Y:S01]  /*44c0*/  STL [R1+0x28], R106 ;  /* 0x0000286a01007387 */ /* 0x0003e20000100800 */
[----:B------:R-:W-:Y:S01]  /*44d0*/  BSSY B0, `(.L_x_479) ;  /* 0x0000022000007945 */ /* 0x000fe20003800000 */
[----:B------:R-:W-:Y:S01]  /*44e0*/  IADD3 R13, R110, -0x1, RZ ;  /* 0xffffffff6e0d7810 */ /* 0x000fe20007ffe0ff */
[----:B------:R-:W-:Y:S05]  /*44f0*/  @P0 BRA `(.L_x_480) ;  /* 0x000001f000000947 */ /* 0x000fea0003800000 */
[----:B--2-4-:R-:W-:Y:S05]  /*4500*/  BRA.DIV ~URZ, `(.L_x_481) ;  /* 0x00014e327f007947 */ /* 0x014fea000b800000 */
[----:B------:R2:W3:Y:S04]  /*4510*/  SHFL.IDX PT, R4, R8, 0x1, 0x181f ;  /* 0x00381f0008047f89 */ /* 0x0004e800000e0000 */
[----:B-1----:R2:W1:Y:S02]  /*4520*/  SHFL.IDX PT, R2, R11, 0x1, 0x181f ;  /* 0x00381f000b027f89 */ /* 0x00246400000e0000 */
.L_x_637:
[----:B------:R-:W4:Y:S04]  /*4530*/  LDL R6, [R1+0xc8] ;  /* 0x0000c80001067983 */ /* 0x000f280000100800 */
[----:B------:R-:W5:Y:S04]  /*4540*/  LDL R15, [R1+0x40] ;  /* 0x00004000010f7983 */ /* 0x000f680000100800 */
[----:B--2---:R-:W2:Y:S04]  /*4550*/  LDL R5, [R1+0x2c] ;  /* 0x00002c0001057983 */ /* 0x004ea80000100800 */
[----:B---3--:R-:W3:Y:S04]  /*4560*/  LDL R14, [R1+0xcc] ;  /* 0x0000cc00010e7983 */ /* 0x008ee80000100800 */
[----:B------:R-:W2:Y:S04]  /*4570*/  LDL R11, [R1+0x44] ;  /* 0x00004400010b7983 */ /* 0x000ea80000100800 */
[----:B------:R-:W3:Y:S04]  /*4580*/  LDL R10, [R1+0xc4] ;  /* 0x0000c400010a7983 */ /* 0x000ee80000100800 */
[----:B------:R-:W3:Y:S04]  /*4590*/  LDL R9, [R1+0x48] ;  /* 0x0000480001097983 */ /* 0x000ee80000100800 */
[----:B------:R-:W3:Y:S04]  /*45a0*/  LDL R3, [R1+0xb4] ;  /* 0x0000b40001037983 */ /* 0x000ee80000100800 */
[----:B------:R-:W3:Y:S01]  /*45b0*/  LDL R8, [R1+0x4c] ;  /* 0x00004c0001087983 */ /* 0x000ee20000100800 */
[----:B------:R-:W-:-:S02]  /*45c0*/  ISETP.LT.OR P1, PT, R0, 0x21, P1 ;  /* 0x000000210000780c */ /* 0x000fc40000f21670 */
[----:B-1--4-:R-:W-:-:S05]  /*45d0*/  IADD3 R6, P0, R2, R6, RZ ;  /* 0x0000000602067210 */ /* 0x012fca0007f1e0ff */
[----:B-----5:R-:W-:Y:S01]  /*45e0*/  IMAD.X R7, R4, 0x1, R15, P0 ;  /* 0x0000000104077824 */ /* 0x020fe200000e060f */
[----:B------:R-:W-:-:S13]  /*45f0*/  ISETP.LT.OR P0, PT, R0, 0x21, P3 ;  /* 0x000000210000780c */ /* 0x000fda0001f01670 */
[----:B------:R-:W-:Y:S01]  /*4600*/  @!PT LDS RZ, [RZ] ;  /* 0x00000000fffff984 */ /* 0x000fe20000000800 */
[----:B------:R-:W-:Y:S01]  /*4610*/  @!PT LDS RZ, [RZ] ;  /* 0x00000000fffff984 */ /* 0x000fe20000000800 */
[----:B------:R-:W-:Y:S01]  /*4620*/  @!PT LDS RZ, [RZ] ;  /* 0x00000000fffff984 */ /* 0x000fe20000000800 */
[----:B--2---:R3:W-:Y:S02]  /*4630*/  LDGSTS.E.BYPASS.LTC128B.128 [R5+0x5080], [R6.64], !P0 ;  /* 0x0508000006057fae */ /* 0x0047e4000c101d46 */
[----:B---3--:R-:W-:-:S05]  /*4640*/  IADD3 R6, P0, R2, R14, RZ ;  /* 0x0000000e02067210 */ /* 0x008fca0007f1e0ff */
[----:B------:R-:W-:Y:S01]  /*4650*/  IMAD.X R7, R4, 0x1, R11, P0 ;  /* 0x0000000104077824 */ /* 0x000fe200000e060b */
[----:B------:R-:W-:-:S13]  /*4660*/  ISETP.LT.OR P0, PT, R0, 0x21, P4 ;  /* 0x000000210000780c */ /* 0x000fda0002701670 */
[----:B------:R1:W-:Y:S02]  /*4670*/  LDGSTS.E.BYPASS.LTC128B.128 [R5+0x6880], [R6.64], !P0 ;  /* 0x0688000006057fae */ /* 0x0003e4000c101d46 */
[----:B-1----:R-:W-:-:S05]  /*4680*/  IADD3 R6, P0, R2, R10, RZ ;  /* 0x0000000a02067210 */ /* 0x002fca0007f1e0ff */
[----:B------:R-:W-:Y:S01]  /*4690*/  IMAD.X R7, R4, 0x1, R9, P0 ;  /* 0x0000000104077824 */ /* 0x000fe200000e0609 */
[----:B------:R-:W-:-:S04]  /*46a0*/  IADD3 R2, P0, R2, R3, RZ ;  /* 0x0000000302027210 */ /* 0x000fc80007f1e0ff */
[----:B------:R1:W-:Y:S01]  /*46b0*/  LDGSTS.E.BYPASS.LTC128B.128 [R5+0x8080], [R6.64], !P1 ;  /* 0x0808000006057fae */ /* 0x0003e2000c901d46 */
[----:B------:R-:W-:Y:S01]  /*46c0*/  IMAD.X R3, R4, 0x1, R8, P0 ;  /* 0x0000000104037824 */ /* 0x000fe200000e0608 */
[----:B------:R-:W-:-:S13]  /*46d0*/  ISETP.LT.OR P0, PT, R0, 0x21, P2 ;  /* 0x000000210000780c */ /* 0x000fda0001701670 */
[----:B------:R1:W-:Y:S02]  /*46e0*/  LDGSTS.E.BYPASS.LTC128B.128 [R5+0x9880], [R2.64], !P0 ;  /* 0x0988000002057fae */ /* 0x0003e4000c101d46 */
.L_x_480:
[----:B--2-4-:R-:W-:Y:S05]  /*46f0*/  BSYNC B0 ;  /* 0x0000000000007941 */ /* 0x014fea0003800000 */
.L_x_479:
[----:B-1----:R-:W1:Y:S04]  /*4700*/  S2R R2, SR_TID.X ;  /* 0x0000000000027919 */ /* 0x002e680000002100 */
[----:B------:R-:W0:Y:S01]  /*4710*/  LDGDEPBAR ;  /* 0x00000000000079af */ /* 0x000e220000000000 */
[----:B-1----:R-:W-:-:S04]  /*4720*/  SHF.R.S32.HI R0, RZ, 0x1f, R2 ;  /* 0x0000001fff007819 */ /* 0x002fc80000011402 */
[----:B------:R-:W-:-:S04]  /*4730*/  LEA.HI R0, R0, R2, RZ, 0x3 ;  /* 0x0000000200007211 */ /* 0x000fc800078f18ff */
[----:B------:R-:W-:-:S05]  /*4740*/  LOP3.LUT R0, R0, 0xfffffff8, RZ, 0xc0, !PT ;  /* 0xfffffff800007812 */ /* 0x000fca00078ec0ff */
[----:B------:R-:W-:Y:S01]  /*4750*/  IMAD.IADD R0, R2, 0x1, -R0 ;  /* 0x0000000102007824 */ /* 0x000fe200078e0a00 */
[----:B------:R-:W-:Y:S01]  /*4760*/  WARPSYNC 0xffffffff ;  /* 0xffffffff00007948 */ /* 0x000fe20003800000 */
[----:B------:R-:W2:Y:S03]  /*4770*/  LDL R2, [R1+0x70] ;  /* 0x0000700001027983 */ /* 0x000ea60000100800 */
[----:B------:R-:W-:Y:S01]  /*4780*/  LOP3.LUT P0, RZ, R0, 0x4, RZ, 0xc0, !PT ;  /* 0x0000000400ff7812 */ /* 0x000fe2000780c0ff */
[----:B------:R-:W-:Y:S01]  /*4790*/  IMAD.MOV.U32 R0, RZ, RZ, 0x40 ;  /* 0x00000040ff007424 */ /* 0x000fe200078e00ff */
[----:B------:R-:W-:Y:S04]  /*47a0*/  HMMA.16816.F32.BF16 R4, R164, R16, RZ ;  /* 0x00000010a404723c */ /* 0x000fe800000418ff */
[----:B------:R-:W-:-:S05]  /*47b0*/  SEL R0, R0, 0xffffffc0, !P0 ;  /* 0xffffffc000007807 */ /* 0x000fca0004000000 */
[--C-:B------:R-:W-:Y:S01]  /*47c0*/  IMAD.IADD R242, R240, 0x1, R0.reuse ;  /* 0x00000001f0f27824 */ /* 0x100fe200078e0200 */
[----:B------:R-:W-:Y:S04]  /*47d0*/  HMMA.16816.F32.BF16 R8, R164, R18, RZ ;  /* 0x00000012a408723c */ /* 0x000fe800000418ff */
[----:B------:R-:W1:Y:S10]  /*47e0*/  LDSM.16.M88.4 R20, [R242] ;  /* 0x00000000f214783b */ /* 0x000e740000000200 */
[C---:B------:R-:W-:Y:S01]  /*47f0*/  HMMA.16816.F32.BF16 R4, R168.reuse, R24, R4 ;  /* 0x00000018a804723c */ /* 0x040fe20000041804 */
[C---:B------:R-:W-:Y:S01]  /*4800*/  IMAD.IADD R241, R247.reuse, 0x1, R0 ;  /* 0x00000001f7f17824 */ /* 0x040fe200078e0200 */
[----:B------:R-:W-:Y:S08]  /*4810*/  LDSM.16.M88.4 R52, [R242+0x5800] ;  /* 0x00580000f234783b */ /* 0x000ff00000000200 */
[----:B------:R-:W-:Y:S08]  /*4820*/  HMMA.16816.F32.BF16 R8, R168, R26, R8 ;  /* 0x0000001aa808723c */ /* 0x000ff00000041808 */
[----:B------:R-:W-:Y:S08]  /*4830*/  HMMA.16816.F32.BF16 R16, R164, R30, RZ ;  /* 0x0000001ea410723c */ /* 0x000ff000000418ff */
[----:B-1----:R-:W-:Y:S08]  /*4840*/  HMMA.16816.F32.BF16 R24, R184, R20, R4 ;  /* 0x00000014b818723c */ /* 0x002ff00000041804 */
[----:B------:R-:W-:Y:S08]  /*4850*/  HMMA.16816.F32.BF16 R4, R164, R28, RZ ;  /* 0x0000001ca404723c */ /* 0x000ff000000418ff */
[----:B------:R-:W-:Y:S01]  /*4860*/  HMMA.16816.F32.BF16 R32, R184, R22, R8 ;  /* 0x00000016b820723c */ /* 0x000fe20000041808 */
[----:B------:R-:W1:Y:S11]  /*4870*/  LDSM.16.M88.4 R20, [R242+0x800] ;  /* 0x00080000f214783b */ /* 0x000e760000000200 */
[----:B------:R-:W-:Y:S04]  /*4880*/  @!UPT UIADD3 URZ, URZ, URZ, URZ ;  /* 0x0000003f3f3ff290 */ /* 0x000fe8000fffe03f */
[C---:B------:R-:W-:Y:S08]  /*4890*/  HMMA.16816.F32.BF16 R8, R168.reuse, R36, R4 ;  /* 0x00000024a808723c */ /* 0x040ff00000041804 */
[----:B------:R-:W-:Y:S08]  /*48a0*/  HMMA.16816.F32.BF16 R4, R168, R38, R16 ;  /* 0x00000026a804723c */ /* 0x000ff00000041810 */
[----:B------:R-:W-:Y:S08]  /*48b0*/  HMMA.16816.F32.BF16 R16, R164, R40, RZ ;  /* 0x00000028a410723c */ /* 0x000ff000000418ff */
[C---:B-1----:R-:W-:Y:S08]  /*48c0*/  HMMA.16816.F32.BF16 R44, R184.reuse, R20, R8 ;  /* 0x00000014b82c723c */ /* 0x042ff00000041808 */
[----:B------:R-:W-:Y:S01]  /*48d0*/  HMMA.16816.F32.BF16 R36, R184, R22, R4 ;  /* 0x00000016b824723c */ /* 0x000fe20000041804 */
[----:B------:R-:W-:Y:S07]  /*48e0*/  LDSM.16.M88.4 R20, [R241] ;  /* 0x00000000f114783b */ /* 0x000fee0000000200 */
[----:B------:R-:W-:Y:S08]  /*48f0*/  HMMA.16816.F32.BF16 R4, R164, R42, RZ ;  /* 0x0000002aa404723c */ /* 0x000ff000000418ff */
[C---:B------:R-:W-:Y:S01]  /*4900*/  HMMA.16816.F32.BF16 R8, R168.reuse, R48, R16 ;  /* 0x00000030a808723c */ /* 0x040fe20000041810 */
[----:B------:R-:W1:Y:S11]  /*4910*/  LDSM.16.M88.4 R16, [R242+0x1000] ;  /* 0x00100000f210783b */ /* 0x000e760000000200 */
[----:B------:R-:W-:Y:S04]  /*4920*/  @!UPT UIADD3 URZ, URZ, URZ, URZ ;  /* 0x0000003f3f3ff290 */ /* 0x000fe8000fffe03f */
[----:B------:R-:W-:Y:S08]  /*4930*/  HMMA.16816.F32.BF16 R4, R168, R50, R4 ;  /* 0x00000032a804723c */ /* 0x000ff00000041804 */
[C---:B-1----:R-:W-:Y:S11]  /*4940*/  HMMA.16816.F32.BF16 R28, R184.reuse, R16, R8 ;  /* 0x00000010b81c723c */ /* 0x042ff60000041808 */
[----:B------:R-:W-:Y:S05]  /*4950*/  @!UPT UIADD3 URZ, URZ, URZ, URZ ;  /* 0x0000003f3f3ff290 */ /* 0x000fea000fffe03f */
[----:B------:R-:W-:Y:S01]  /*4960*/  HMMA.16816.F32.BF16 R8, R184, R18, R4 ;  /* 0x00000012b808723c */ /* 0x000fe20000041804 */
[----:B------:R-:W1:Y:S04]  /*4970*/  LDSM.16.M88.4 R4, [R241+0x800] ;  /* 0x00080000f104783b */ /* 0x000e680000000200 */
[----:B------:R-:W3:Y:S03]  /*4980*/  LDSM.16.M88.4 R16, [R241+0x1000] ;  /* 0x00100000f110783b */ /* 0x000ee60000000200 */
[C---:B------:R-:W-:Y:S08]  /*4990*/  HMMA.16816.F32.BF16 R24, R188.reuse, R20, R24 ;  /* 0x00000014bc18723c */ /* 0x040ff00000041818 */
[C---:B------:R-:W-:Y:S08]  /*49a0*/  HMMA.16816.F32.BF16 R20, R188.reuse, R22, R32 ;  /* 0x00000016bc14723c */ /* 0x040ff00000041820 */
[C---:B-1----:R-:W-:Y:S08]  /*49b0*/  HMMA.16816.F32.BF16 R44, R188.reuse, R4, R44 ;  /* 0x00000004bc2c723c */ /* 0x042ff0000004182c */
[C---:B------:R-:W-:Y:S01]  /*49c0*/  HMMA.16816.F32.BF16 R36, R188.reuse, R6, R36 ;  /* 0x00000006bc24723c */ /* 0x040fe20000041824 */
[----:B------:R-:W1:Y:S07]  /*49d0*/  LDSM.16.M88.4 R4, [R240+0x1800] ;  /* 0x00180000f004783b */ /* 0x000e6e0000000200 */
[C---:B---3--:R-:W-:Y:S08]  /*49e0*/  HMMA.16816.F32.BF16 R40, R188.reuse, R16, R28 ;  /* 0x00000010bc28723c */ /* 0x048ff0000004181c */
[----:B------:R-:W-:Y:S01]  /*49f0*/  HMMA.16816.F32.BF16 R28, R188, R18, R8 ;  /* 0x00000012bc1c723c */ /* 0x000fe20000041808 */
[----:B------:R-:W3:Y:S04]  /*4a00*/  LDSM.16.M88.4 R8, [R240+0x2000] ;  /* 0x00200000f008783b */ /* 0x000ee80000000200 */
[----:B------:R-:W4:Y:S03]  /*4a10*/  LDSM.16.M88.4 R16, [R240+0x2800] ;  /* 0x00280000f010783b */ /* 0x000f260000000200 */
[C---:B-1----:R-:W-:Y:S08]  /*4a20*/  HMMA.16816.F32.BF16 R32, R192.reuse, R4, R24 ;  /* 0x00000004c020723c */ /* 0x042ff00000041818 */
[C---:B------:R-:W-:Y:S01]  /*4a30*/  HMMA.16816.F32.BF16 R4, R192.reuse, R6, R20 ;  /* 0x00000006c004723c */ /* 0x040fe20000041814 */
[----:B------:R-:W1:Y:S07]  /*4a40*/  LDSM.16.M88.4 R20, [R247+0x2000] ;  /* 0x00200000f714783b */ /* 0x000e6e0000000200 */
[C---:B---3--:R-:W-:Y:S08]  /*4a50*/  HMMA.16816.F32.BF16 R44, R192.reuse, R8, R44 ;  /* 0x00000008c02c723c */ /* 0x048ff0000004182c */
[C---:B------:R-:W-:Y:S01]  /*4a60*/  HMMA.16816.F32.BF16 R24, R192.reuse, R10, R36 ;  /* 0x0000000ac018723c */ /* 0x040fe20000041824 */
[----:B------:R-:W3:Y:S07]  /*4a70*/  LDSM.16.M88.4 R8, [R247+0x1800] ;  /* 0x00180000f708783b */ /* 0x000eee0000000200 */
[C---:B----4-:R-:W-:Y:S08]  /*4a80*/  HMMA.16816.F32.BF16 R36, R192.reuse, R16, R40 ;  /* 0x00000010c024723c */ /* 0x050ff00000041828 */
[----:B------:R-:W-:Y:S01]  /*4a90*/  HMMA.16816.F32.BF16 R28, R192, R18, R28 ;  /* 0x00000012c01c723c */ /* 0x000fe2000004181c */
[----:B------:R-:W4:Y:S07]  /*4aa0*/  LDSM.16.M88.4 R16, [R247+0x2800] ;  /* 0x00280000f710783b */ /* 0x000f2e0000000200 */
        /* <DEDUP_REMOVED lines=46> */
[C---:B------:R-:W-:Y:S08]  /*4d90*/  HMMA.16816.F32.BF16 R24, R216.reuse, R22, R24 ;  /* 0x00000016d818723c */ /* 0x040ff00000041818 */
[C---:B---3--:R-:W-:Y:S08]  /*4da0*/  HMMA.16816.F32.BF16 R32, R216.reuse, R8, R32 ;  /* 0x00000008d820723c */ /* 0x048ff00000041820 */
[C---:B------:R-:W-:Y:S01]  /*4db0*/  HMMA.16816.F32.BF16 R4, R216.reuse, R10, R4 ;  /* 0x0000000ad804723c */ /* 0x040fe20000041804 */
[----:B------:R-:W1:Y:S07]  /*4dc0*/  LDSM.16.M88.4 R8, [R241+0x3000] ;  /* 0x00300000f108783b */ /* 0x000e6e0000000200 */
[C---:B----4-:R-:W-:Y:S08]  /*4dd0*/  HMMA.16816.F32.BF16 R20, R216.reuse, R16, R36 ;  /* 0x00000010d814723c */ /* 0x050ff00000041824 */
[----:B------:R-:W-:Y:S01]  /*4de0*/  HMMA.16816.F32.BF16 R28, R216, R18, R28 ;  /* 0x00000012d81c723c */ /* 0x000fe2000004181c */
[----:B------:R-:W3:Y:S07]  /*4df0*/  LDSM.16.M88.4 R16, [R241+0x3800] ;  /* 0x00380000f110783b */ /* 0x000eee0000000200 */
[C---:B-1----:R-:W-:Y:S08]  /*4e00*/  HMMA.16816.F32.BF16 R32, R220.reuse, R8, R32 ;  /* 0x00000008dc20723c */ /* 0x042ff00000041820 */
[C---:B------:R-:W-:Y:S01]  /*4e10*/  HMMA.16816.F32.BF16 R8, R220.reuse, R10, R4 ;  /* 0x0000000adc08723c */ /* 0x040fe20000041804 */
[----:B------:R-:W1:Y:S07]  /*4e20*/  LDSM.16.M88.4 R4, [R241+0x4000] ;  /* 0x00400000f104783b */ /* 0x000e6e0000000200 */
[C---:B---3--:R-:W-:Y:S08]  /*4e30*/  HMMA.16816.F32.BF16 R40, R220.reuse, R16, R40 ;  /* 0x00000010dc28723c */ /* 0x048ff00000041828 */
[C---:B------:R-:W-:Y:S01]  /*4e40*/  HMMA.16816.F32.BF16 R24, R220.reuse, R18, R24 ;  /* 0x00000012dc18723c */ /* 0x040fe20000041818 */
[----:B------:R-:W3:Y:S07]  /*4e50*/  LDSM.16.M88.4 R16, [R240+0x4800] ;  /* 0x00480000f010783b */ /* 0x000eee0000000200 */
[----:B-1----:R-:W-:Y:S08]  /*4e60*/  HMMA.16816.F32.BF16 R36, R220, R4, R20 ;  /* 0x00000004dc24723c */ /* 0x002ff00000041814 */
[----:B---3--:R-:W-:Y:S01]  /*4e70*/  HMMA.16816.F32.BF16 R20, R224, R18, R8 ;  /* 0x00000012e014723c */ /* 0x008fe20000041808 */
[----:B------:R-:W1:Y:S07]  /*4e80*/  LDSM.16.M88.4 R8, [R240+0x5800] ;  /* 0x00580000f008783b */ /* 0x000e6e0000000200 */
[----:B------:R-:W-:Y:S01]  /*4e90*/  HMMA.16816.F32.BF16 R28, R220, R6, R28 ;  /* 0x00000006dc1c723c */ /* 0x000fe2000004181c */
[----:B------:R-:W3:Y:S07]  /*4ea0*/  LDSM.16.M88.4 R4, [R240+0x5000] ;  /* 0x00500000f004783b */ /* 0x000eee0000000200 */
[C---:B------:R-:W-:Y:S01]  /*4eb0*/  HMMA.16816.F32.BF16 R32, R224.reuse, R16, R32 ;  /* 0x00000010e020723c */ /* 0x040fe20000041820 */
[----:B------:R-:W4:Y:S07]  /*4ec0*/  LDSM.16.M88.4 R16, [R247+0x4800] ;  /* 0x00480000f710783b */ /* 0x000f2e0000000200 */
[C---:B-1----:R-:W-:Y:S08]  /*4ed0*/  HMMA.16816.F32.BF16 R48, R224.reuse, R8, R36 ;  /* 0x00000008e030723c */ /* 0x042ff00000041824 */
[C---:B------:R-:W-:Y:S01]  /*4ee0*/  HMMA.16816.F32.BF16 R44, R224.reuse, R10, R28 ;  /* 0x0000000ae02c723c */ /* 0x040fe2000004181c */
[----:B------:R-:W1:Y:S04]  /*4ef0*/  LDSM.16.M88.4 R8, [R247+0x5000] ;  /* 0x00500000f708783b */ /* 0x000e680000000200 */
[----:B------:R-:W5:Y:S03]  /*4f00*/  LDSM.16.M88.4 R28, [R247+0x5800] ;  /* 0x00580000f71c783b */ /* 0x000f660000000200 */
[C---:B---3--:R-:W-:Y:S08]  /*4f10*/  HMMA.16816.F32.BF16 R40, R224.reuse, R4, R40 ;  /* 0x00000004e028723c */ /* 0x048ff00000041828 */
[----:B------:R-:W-:Y:S08]  /*4f20*/  HMMA.16816.F32.BF16 R4, R224, R6, R24 ;  /* 0x00000006e004723c */ /* 0x000ff00000041818 */
[C---:B----4-:R-:W-:Y:S08]  /*4f30*/  HMMA.16816.F32.BF16 R36, R228.reuse, R16, R32 ;  /* 0x00000010e424723c */ /* 0x050ff00000041820 */
[C---:B------:R-:W-:Y:S01]  /*4f40*/  HMMA.16816.F32.BF16 R32, R228.reuse, R18, R20 ;  /* 0x00000012e420723c */ /* 0x040fe20000041814 */
[----:B------:R-:W3:Y:S04]  /*4f50*/  LDSM.16.M88.4 R20, [R242+0x4800] ;  /* 0x00480000f214783b */ /* 0x000ee80000000200 */
[----:B------:R-:W4:Y:S03]  /*4f60*/  LDSM.16.M88.4 R16, [R242+0x5000] ;  /* 0x00500000f210783b */ /* 0x000f260000000200 */
[C---:B-1----:R-:W-:Y:S08]  /*4f70*/  HMMA.16816.F32.BF16 R24, R228.reuse, R8, R40 ;  /* 0x00000008e418723c */ /* 0x042ff00000041828 */
[C---:B------:R-:W-:Y:S08]  /*4f80*/  HMMA.16816.F32.BF16 R8, R228.reuse, R10, R4 ;  /* 0x0000000ae408723c */ /* 0x040ff00000041804 */
[C---:B-----5:R-:W-:Y:S08]  /*4f90*/  HMMA.16816.F32.BF16 R4, R228.reuse, R28, R48 ;  /* 0x0000001ce404723c */ /* 0x060ff00000041830 */
[----:B------:R-:W-:Y:S08]  /*4fa0*/  HMMA.16816.F32.BF16 R44, R228, R30, R44 ;  /* 0x0000001ee42c723c */ /* 0x000ff0000004182c */
[C---:B---3--:R-:W-:Y:S08]  /*4fb0*/  HMMA.16816.F32.BF16 R40, R232.reuse, R20, R36 ;  /* 0x00000014e828723c */ /* 0x048ff00000041824 */
[C---:B------:R-:W-:Y:S01]  /*4fc0*/  HMMA.16816.F32.BF16 R36, R232.reuse, R22, R32 ;  /* 0x00000016e824723c */ /* 0x040fe20000041820 */
[----:B------:R-:W1:Y:S07]  /*4fd0*/  LDSM.16.M88.4 R20, [R241+0x5000] ;  /* 0x00500000f114783b */ /* 0x000e6e0000000200 */
[C---:B----4-:R-:W-:Y:S01]  /*4fe0*/  HMMA.16816.F32.BF16 R32, R232.reuse, R16, R24 ;  /* 0x00000010e820723c */ /* 0x050fe20000041818 */
[----:B------:R-:W3:Y:S07]  /*4ff0*/  LDSM.16.M88.4 R24, [R241+0x4800] ;  /* 0x00480000f118783b */ /* 0x000eee0000000200 */
[----:B------:R-:W-:Y:S01]  /*5000*/  HMMA.16816.F32.BF16 R28, R232, R18, R8 ;  /* 0x00000012e81c723c */ /* 0x000fe20000041808 */
[----:B------:R-:W4:Y:S01]  /*5010*/  LDSM.16.M88.4 R16, [R241+0x5800] ;  /* 0x00580000f110783b */ /* 0x000f220000000200 */
[----:B------:R-:W-:Y:S01]  /*5020*/  IADD3 R0, R247, 0x4800, RZ ;  /* 0x00004800f7007810 */ /* 0x000fe20007ffe0ff */
[----:B------:R-:W-:-:S04]  /*5030*/  DEPBAR.LE SB0, 0x0 ;  /* 0x000080000000791a */ /* 0x000fc80000000000 */
[----:B--2---:R-:W-:Y:S01]  /*5040*/  ISETP.GT.AND P0, PT, R13, R2, PT ;  /* 0x000000020d00720c */ /* 0x004fe20003f04270 */
[----:B------:R-:W-:Y:S01]  /*5050*/  HMMA.16816.F32.BF16 R8, R232, R52, R4 ;  /* 0x00000034e808723c */ /* 0x000fe20000041804 */
[C---:B------:R-:W-:Y:S01]  /*5060*/  IADD3 R3, R247.reuse, 0x5800, RZ ;  /* 0x00005800f7037810 */ /* 0x040fe20007ffe0ff */
[----:B------:R2:W-:Y:S01]  /*5070*/  STL [R1+0xc], R0 ;  /* 0x00000c0001007387 */ /* 0x0005e20000100800 */
[----:B------:R-:W-:-:S05]  /*5080*/  IADD3 R2, R247, 0x5000, RZ ;  /* 0x00005000f7027810 */ /* 0x000fca0007ffe0ff */
[----:B------:R-:W-:Y:S01]  /*5090*/  HMMA.16816.F32.BF16 R4, R232, R54, R44 ;  /* 0x00000036e804723c */ /* 0x000fe2000004182c */
[----:B------:R3:W-:Y:S04]  /*50a0*/  STL [R1+0x8], R3 ;  /* 0x0000080301007387 */ /* 0x0007e80000100800 */
[----:B------:R3:W-:Y:S01]  /*50b0*/  STL [R1+0x4], R2 ;  /* 0x0000040201007387 */ /* 0x0007e20000100800 */
[----:B--2---:R-:W-:-:S05]  /*50c0*/  IADD3 R0, R247, 0x3000, RZ ;  /* 0x00003000f7007810 */ /* 0x004fca0007ffe0ff */
[----:B------:R2:W-:Y:S01]  /*50d0*/  STL [R1], R0 ;  /* 0x0000000001007387 */ /* 0x0005e20000100800 */
[----:B-1----:R-:W-:Y:S01]  /*50e0*/  HMMA.16816.F32.BF16 R32, R236, R20, R32 ;  /* 0x00000014ec20723c */ /* 0x002fe20000041820 */
[----:B------:R-:W-:Y:S01]  /*50f0*/  BSSY B1, `(.L_x_482) ;  /* 0x0000085000017945 */ /* 0x000fe20003800000 */
[C---:B------:R-:W-:Y:S02]  /*5100*/  IADD3 R252, R247.reuse, 0x4000, RZ ;  /* 0x00004000f7fc7810 */ /* 0x040fe40007ffe0ff */
[----:B------:R-:W-:-:S04]  /*5110*/  IADD3 R251, R247, 0x3800, RZ ;  /* 0x00003800f7fb7810 */ /* 0x000fc80007ffe0ff */
[----:B---3--:R-:W-:Y:S01]  /*5120*/  HMMA.16816.F32.BF16 R40, R236, R24, R40 ;  /* 0x00000018ec28723c */ /* 0x008fe20000041828 */
[C---:B------:R-:W-:Y:S02]  /*5130*/  IADD3 R250, R247.reuse, 0x1800, RZ ;  /* 0x00001800f7fa7810 */ /* 0x040fe40007ffe0ff */
[----:B------:R-:W-:-:S05]  /*5140*/  IADD3 R249, R247, 0x2800, RZ ;  /* 0x00002800f7f97810 */ /* 0x000fca0007ffe0ff */
[----:B------:R-:W-:Y:S01]  /*5150*/  HMMA.16816.F32.BF16 R36, R236, R26, R36 ;  /* 0x0000001aec24723c */ /* 0x000fe20000041824 */
[----:B------:R-:W-:-:S07]  /*5160*/  IADD3 R248, R247, 0x2000, RZ ;  /* 0x00002000f7f87810 */ /* 0x000fce0007ffe0ff */
[C---:B------:R-:W-:Y:S08]  /*5170*/  HMMA.16816.F32.BF16 R20, R236.reuse, R22, R28 ;  /* 0x00000016ec14723c */ /* 0x040ff0000004181c */
[C---:B----4-:R-:W-:Y:S08]  /*5180*/  HMMA.16816.F32.BF16 R24, R236.reuse, R16, R8 ;  /* 0x00000010ec18723c */ /* 0x050ff00000041808 */
[----:B------:R-:W-:Y:S01]  /*5190*/  HMMA.16816.F32.BF16 R28, R236, R18, R4 ;  /* 0x00000012ec1c723c */ /* 0x000fe20000041804 */
[----:B------:R-:W-:Y:S06]  /*51a0*/  BAR.SYNC.DEFER_BLOCKING 0x0 ;  /* 0x0000000000007b1d */ /* 0x000fec0000010000 */
[----:B------:R-:W-:Y:S01]  /*51b0*/  @!UPT UIADD3 URZ, URZ, URZ, URZ ;  /* 0x0000003f3f3ff290 */ /* 0x000fe2000fffe03f */
[----:B------:R-:W-:Y:S11]  /*51c0*/  @!P0 BRA `(.L_x_483) ;  /* 0x0000077000008947 */ /* 0x000ff60003800000 */
[----:B--2---:R-:W2:Y:S04]  /*51d0*/  LDL R2, [R1+0x84] ;  /* 0x0000840001027983 */ /* 0x004ea80000100800 */
[----:B------:R-:W2:Y:S04]  /*51e0*/  LDL R3, [R1+0x174] ;  /* 0x0001740001037983 */ /* 0x000ea80000100800 */
[----:B------:R-:W3:Y:S01]  /*51f0*/  LDL.64 R58, [R1+0x90] ;  /* 0x00009000013a7983 */ /* 0x000ee20000100a00 */
[----:B------:R-:W-:-:S03]  /*5200*/  IMAD.MOV.U32 R15, RZ, RZ, c[0x0][0x2b8] ;  /* 0x0000ae00ff0f7624 */ /* 0x000fc600078e00ff */
[----:B------:R-:W4:Y:S02]  /*5210*/  LDL R14, [R1+0xa8] ;  /* 0x0000a800010e7983 */ /* 0x000f240000100800 */
[----:B------:R-:W-:Y:S01]  /*5220*/  ISETP.NE.AND P2, PT, R15, 0x1, PT ;  /* 0x000000010f00780c */ /* 0x000fe20003f45270 */
[----:B------:R-:W-:Y:S01]  /*5230*/  IMAD.MOV.U32 R10, RZ, RZ, RZ ;  /* 0x000000ffff0a7224 */ /* 0x000fe200078e00ff */
[----:B------:R-:W5:Y:S04]  /*5240*/  LDL.64 R8, [R1+0x88] ;  /* 0x0000880001087983 */ /* 0x000f680000100a00 */
[----:B------:R-:W3:Y:S01]  /*5250*/  LDL R7, [R1+0xa0] ;  /* 0x0000a00001077983 */ /* 0x000ee20000100800 */
[C---:B--2---:R-:W-:Y:S02]  /*5260*/  IADD3 R2, R3.reuse, R57, R2 ;  /* 0x0000003903027210 */ /* 0x044fe40007ffe002 */
[----:B------:R-:W-:-:S02]  /*5270*/  ISETP.GT.AND P1, PT, R3, 0x2f, PT ;  /* 0x0000002f0300780c */ /* 0x000fc40003f24270 */
        /* <DEDUP_REMOVED lines=9> */
[----:B------:R-:W-:-:S03]  /*5310*/  IMAD.MOV R0, RZ, RZ, -R0 ;  /* 0x000000ffff007224 */ /* 0x000fc600078e0a00 */
[----:B------:R-:W1:Y:S01]  /*5320*/  S2R R11, SR_TID.X ;  /* 0x00000000000b7919 */ /* 0x000e620000002100 */
[----:B------:R-:W-:-:S05]  /*5330*/  IMAD R2, R0, c[0x0][0x2b8], R2 ;  /* 0x0000ae0000027a24 */ /* 0x000fca00078e0202 */
[----:B------:R-:W-:Y:S01]  /*5340*/  SHF.R.S32.HI R0, RZ, 0x1f, R2 ;  /* 0x0000001fff007819 */ /* 0x000fe20000011402 */
[----:B------:R3:W-:Y:S04]  /*5350*/  STL [R1+0x34], R2 ;  /* 0x0000340201007387 */ /* 0x0007e80000100800 */
[----:B------:R-:W-:-:S04]  /*5360*/  IMAD R0, R0, c[0x0][0x1e0], RZ ;  /* 0x0000780000007a24 */ /* 0x000fc800078e02ff */
[----:B------:R-:W-:Y:S01]  /*5370*/  IMAD R0, R2, c[0x0][0x1e4], R0 ;  /* 0x0000790002007a24 */ /* 0x000fe200078e0200 */
[----:B-1----:R-:W-:-:S04]  /*5380*/  SHF.R.S32.HI R6, RZ, 0x1f, R11 ;  /* 0x0000001fff067819 */ /* 0x002fc8000001140b */
[----:B------:R-:W-:Y:S01]  /*5390*/  LEA.HI R6, R6, R11, RZ, 0x3 ;  /* 0x0000000b06067211 */ /* 0x000fe200078f18ff */
[----:B---3--:R-:W-:-:S03]  /*53a0*/  IMAD.WIDE.U32 R2, R2, c[0x0][0x1e0], RZ ;  /* 0x0000780002027a25 */ /* 0x008fc600078e00ff */
[----:B------:R-:W-:Y:S01]  /*53b0*/  SHF.R.S32.HI R6, RZ, 0x3, R6 ;  /* 0x00000003ff067819 */ /* 0x000fe20000011406 */
[----:B------:R-:W-:Y:S01]  /*53c0*/  IMAD.IADD R3, R3, 0x1, R0 ;  /* 0x0000000103037824 */ /* 0x000fe200078e0200 */
[----:B--2---:R1:W-:Y:S01]  /*53d0*/  STL [R1+0x30], R10 ;  /* 0x0000300a01007387 */ /* 0x0043e20000100800 */
[----:B------:R-:W-:Y:S02]  /*53e0*/  SHF.R.S32.HI R0, RZ, 0x1f, R10 ;  /* 0x0000001fff007819 */ /* 0x000fe4000001140a */
[----:B------:R-:W-:-:S04]  /*53f0*/  IMAD.WIDE.U32 R2, R10, c[0x0][0x1f0], R2 ;  /* 0x00007c000a027a25 */ /* 0x000fc800078e0002 */
[----:B------:R-:W-:-:S04]  /*5400*/  IMAD R0, R0, c[0x0][0x1f0], RZ ;  /* 0x00007c0000007a24 */ /* 0x000fc800078e02ff */
[----:B------:R-:W-:Y:S01]  /*5410*/  IMAD R4, R10, c[0x0][0x1f4], R0 ;  /* 0x00007d000a047a24 */ /* 0x000fe200078e0200 */
[----:B-----5:R-:W-:-:S04]  /*5420*/  IADD3 R0, P0, R8, R2, RZ ;  /* 0x0000000208007210 */ /* 0x020fc80007f1e0ff */
[----:B------:R-:W-:Y:S02]  /*5430*/  IADD3.X R2, R7, R3, R4, P0, !PT ;  /* 0x0000000307027210 */ /* 0x000fe400007fe404 */
[----:B------:R-:W-:Y:S02]  /*5440*/  IADD3 R7, -R6, 0x30, RZ ;  /* 0x0000003006077810 */ /* 0x000fe40007ffe1ff */
[C---:B------:R-:W-:Y:S02]  /*5450*/  LEA R6, P0, R0.reuse, c[0x0][0x1c8], 0x1 ;  /* 0x0000720000067a11 */ /* 0x040fe400078008ff */
[----:B------:R-:W-:Y:S02]  /*5460*/  ISETP.GE.AND P1, PT, R7, 0x1, PT ;  /* 0x000000010700780c */ /* 0x000fe40003f26270 */
[----:B------:R-:W-:Y:S01]  /*5470*/  LEA.HI.X R5, R0, c[0x0][0x1cc], R2, 0x1, P0 ;  /* 0x0000730000057a11 */ /* 0x000fe200000f0c02 */
[----:B------:R-:W-:Y:S08]  /*5480*/  BRA.DIV ~URZ, `(.L_x_484) ;  /* 0x00013fc27f007947 */ /* 0x000ff0000b800000 */
[----:B------:R2:W3:Y:S02]  /*5490*/  SHFL.IDX PT, R4, R5, RZ, 0x181f ;  /* 0x00181fff05047589 */ /* 0x0004e400000e0000 */
.L_x_638:
[----:B------:R-:W-:Y:S05]  /*54a0*/  BRA.DIV ~URZ, `(.L_x_485) ;  /* 0x000140327f007947 */ /* 0x000fea000b800000 */
[----:B------:R4:W1:Y:S02]  /*54b0*/  SHFL.IDX PT, R0, R6, RZ, 0x181f ;  /* 0x00181fff06007589 */ /* 0x00086400000e0000 */
.L_x_639:
[----:B------:R-:W-:Y:S01]  /*54c0*/  BSSY B0, `(.L_x_486) ;  /* 0x0000022000007945 */ /* 0x000fe20003800000 */
[----:B------:R-:W-:Y:S05]  /*54d0*/  @!P1 BRA `(.L_x_487) ;  /* 0x0000020000009947 */ /* 0x000fea0003800000 */
[----:B------:R-:W5:Y:S04]  /*54e0*/  LDL R3, [R1+0x3c] ;  /* 0x00003c0001037983 */ /* 0x000f680000100800 */
[----:B--2---:R-:W2:Y:S04]  /*54f0*/  LDL R2, [R1+0xc8] ;  /* 0x0000c80001027983 */ /* 0x004ea80000100800 */
[----:B----4-:R-:W4:Y:S04]  /*5500*/  LDL R19, [R1+0x40] ;  /* 0x0000400001137983 */ /* 0x010f280000100800 */
[----:B---3--:R-:W3:Y:S04]  /*5510*/  LDL R8, [R1+0x2c] ;  /* 0x00002c0001087983 */ /* 0x008ee80000100800 */
[----:B------:R-:W3:Y:S04]  /*5520*/  LDL R18, [R1+0x68] ;  /* 0x0000680001127983 */ /* 0x000ee80000100800 */
[----:B------:R-:W3:Y:S04]  /*5530*/  LDL R17, [R1+0xcc] ;  /* 0x0000cc0001117983 */ /* 0x000ee80000100800 */
[----:B------:R-:W3:Y:S04]  /*5540*/  LDL R16, [R1+0x44] ;  /* 0x0000440001107983 */ /* 0x000ee80000100800 */
[----:B------:R-:W3:Y:S04]  /*5550*/  LDL R15, [R1+0x64] ;  /* 0x00006400010f7983 */ /* 0x000ee80000100800 */
[----:B------:R-:W3:Y:S04]  /*5560*/  LDL R14, [R1+0xc4] ;  /* 0x0000c400010e7983 */ /* 0x000ee80000100800 */
[----:B------:R-:W3:Y:S04]  /*5570*/  LDL R13, [R1+0x48] ;  /* 0x00004800010d7983 */ /* 0x000ee80000100800 */
[----:B------:R-:W3:Y:S04]  /*5580*/  LDL R11, [R1+0x6c] ;  /* 0x00006c00010b7983 */ /* 0x000ee80000100800 */
[----:B-1----:R-:W3:Y:S04]  /*5590*/  LDL R10, [R1+0xb4] ;  /* 0x0000b400010a7983 */ /* 0x002ee80000100800 */
[----:B------:R-:W3:Y:S01]  /*55a0*/  LDL R9, [R1+0x4c] ;  /* 0x00004c0001097983 */ /* 0x000ee20000100800 */
[----:B-----5:R-:W-:-:S02]  /*55b0*/  ISETP.GE.AND P0, PT, R3, c[0x0][0x1d4], PT ;  /* 0x0000750003007a0c */ /* 0x020fc40003f06270 */
[----:B--2---:R-:W-:-:S05]  /*55c0*/  IADD3 R2, P1, R0, R2, RZ ;  /* 0x0000000200027210 */ /* 0x004fca0007f3e0ff */
[----:B----4-:R-:W-:-:S06]  /*55d0*/  IMAD.X R3, R4, 0x1, R19, P1 ;  /* 0x0000000104037824 */ /* 0x010fcc00008e0613 */
[----:B------:R-:W-:Y:S01]  /*55e0*/  @!PT LDS RZ, [RZ] ;  /* 0x00000000fffff984 */ /* 0x000fe20000000800 */
[----:B------:R-:W-:Y:S01]  /*55f0*/  @!PT LDS RZ, [RZ] ;  /* 0x00000000fffff984 */ /* 0x000fe20000000800 */
[----:B------:R-:W-:Y:S01]  /*5600*/  @!PT LDS RZ, [RZ] ;  /* 0x00000000fffff984 */ /* 0x000fe20000000800 */
[----:B---3--:R1:W-:Y:S01]  /*5610*/  LDGSTS.E.BYPASS.LTC128B.128 [R8+0x14080], [R2.64], !P0 ;  /* 0x1408000002087fae */ /* 0x0083e2000c101d46 */
[----:B------:R-:W-:Y:S02]  /*5620*/  ISETP.GE.AND P0, PT, R18, c[0x0][0x1d4], PT ;  /* 0x0000750012007a0c */ /* 0x000fe40003f06270 */
[----:B-1----:R-:W-:-:S05]  /*5630*/  IADD3 R2, P1, R0, R17, RZ ;  /* 0x0000001100027210 */ /* 0x002fca0007f3e0ff */
[----:B------:R-:W-:-:S06]  /*5640*/  IMAD.X R3, R4, 0x1, R16, P1 ;  /* 0x0000000104037824 */ /* 0x000fcc00008e0610 */
[----:B------:R1:W-:Y:S01]  /*5650*/  LDGSTS.E.BYPASS.LTC128B.128 [R8+0x15880], [R2.64], !P0 ;  /* 0x1588000002087fae */ /* 0x0003e2000c101d46 */
[----:B------:R-:W-:Y:S02]  /*5660*/  ISETP.GE.AND P0, PT, R15, c[0x0][0x1d4], PT ;  /* 0x000075000f007a0c */ /* 0x000fe40003f06270 */
[----:B-1----:R-:W-:-:S05]  /*5670*/  IADD3 R2, P1, R0, R14, RZ ;  /* 0x0000000e00027210 */ /* 0x002fca0007f3e0ff */
[----:B------:R-:W-:-:S06]  /*5680*/  IMAD.X R3, R4, 0x1, R13, P1 ;  /* 0x0000000104037824 */ /* 0x000fcc00008e060d */
[----:B------:R1:W-:Y:S01]  /*5690*/  LDGSTS.E.BYPASS.LTC128B.128 [R8+0x17080], [R2.64], !P0 ;  /* 0x1708000002087fae */ /* 0x0003e2000c101d46 */
[----:B------:R-:W-:Y:S02]  /*56a0*/  ISETP.GE.AND P0, PT, R11, c[0x0][0x1d4], PT ;  /* 0x000075000b007a0c */ /* 0x000fe40003f06270 */
[----:B-1----:R-:W-:-:S05]  /*56b0*/  IADD3 R2, P1, R0, R10, RZ ;  /* 0x0000000a00027210 */ /* 0x002fca0007f3e0ff */
[----:B------:R-:W-:-:S06]  /*56c0*/  IMAD.X R3, R4, 0x1, R9, P1 ;  /* 0x0000000104037824 */ /* 0x000fcc00008e0609 */
[----:B------:R1:W-:Y:S02]  /*56d0*/  LDGSTS.E.BYPASS.LTC128B.128 [R8+0x18880], [R2.64], !P0 ;  /* 0x1888000002087fae */ /* 0x0003e4000c101d46 */
.L_x_487:
[----:B------:R-:W-:Y:S05]  /*56e0*/  BSYNC B0 ;  /* 0x0000000000007941 */ /* 0x000fea0003800000 */
.L_x_486:
[----:B------:R-:W-:Y:S01]  /*56f0*/  ISETP.GE.AND P0, PT, R7, 0x21, PT ;  /* 0x000000210700780c */ /* 0x000fe20003f06270 */
[----:B------:R-:W-:Y:S06]  /*5700*/  BRA.DIV ~URZ, `(.L_x_488) ;  /* 0x00013e627f007947 */ /* 0x000fec000b800000 */
[----:B---3--:R3:W2:Y:S04]  /*5710*/  SHFL.IDX PT, R4, R5, 0x1, 0x181f ;  /* 0x00381f0005047f89 */ /* 0x0086a800000e0000 */
[----:B-1----:R3:W1:Y:S02]  /*5720*/  SHFL.IDX PT, R0, R6, 0x1, 0x181f ;  /* 0x00381f0006007f89 */ /* 0x00266400000e0000 */
.L_x_640:
[----:B------:R-:W-:Y:S05]  /*5730*/  @!P0 BRA `(.L_x_483) ;  /* 0x0000020000008947 */ /* 0x000fea0003800000 */
[----:B------:R-:W5:Y:S04]  /*5740*/  LDL R3, [R1+0x3c] ;  /* 0x00003c0001037983 */ /* 0x000f680000100800 */
[----:B---3--:R-:W3:Y:S04]  /*5750*/  LDL R2, [R1+0xc8] ;  /* 0x0000c80001027983 */ /* 0x008ee80000100800 */
[----:B----4-:R-:W4:Y:S04]  /*5760*/  LDL R16, [R1+0x40] ;  /* 0x0000400001107983 */ /* 0x010f280000100800 */
        /* <DEDUP_REMOVED lines=10> */
[----:B-----5:R-:W-:-:S02]  /*5810*/  ISETP.GE.AND P0, PT, R3, c[0x0][0x1d4], PT ;  /* 0x0000750003007a0c */ /* 0x020fc40003f06270 */
[----:B-1-3--:R-:W-:-:S05]  /*5820*/  IADD3 R2, P1, R0, R2, RZ ;  /* 0x0000000200027210 */ /* 0x00afca0007f3e0ff */
[----:B----4-:R-:W-:-:S06]  /*5830*/  IMAD.X R3, R4, 0x1, R16, P1 ;  /* 0x0000000104037824 */ /* 0x010fcc00008e0610 */
[----:B------:R-:W-:Y:S01]  /*5840*/  @!PT LDS RZ, [RZ] ;  /* 0x00000000fffff984 */ /* 0x000fe20000000800 */
[----:B------:R-:W-:Y:S01]  /*5850*/  @!PT LDS RZ, [RZ] ;  /* 0x00000000fffff984 */ /* 0x000fe20000000800 */
[----:B------:R-:W-:Y:S01]  /*5860*/  @!PT LDS RZ, [RZ] ;  /* 0x00000000fffff984 */ /* 0x000fe20000000800 */
[----:B--2---:R1:W-:Y:S01]  /*5870*/  LDGSTS.E.BYPASS.LTC128B.128 [R5+0x15080], [R2.64], !P0 ;  /* 0x1508000002057fae */ /* 0x0043e2000c101d46 */
        /* <DEDUP_REMOVED lines=12> */
.L_x_483:
[----:B--2---:R-:W-:Y:S05]  /*5940*/  BSYNC B1 ;  /* 0x0000000000017941 */ /* 0x004fea0003800000 */
.L_x_482:
[----:B-1----:R-:W2:Y:S01]  /*5950*/  LDL R2, [R1+0xac] ;  /* 0x0000ac0001027983 */ /* 0x002ea20000100800 */
[----:B------:R-:W-:-:S03]  /*5960*/  IMAD.MOV.U32 R4, RZ, RZ, c[0x0][0x2c4] ;  /* 0x0000b100ff047624 */ /* 0x000fc600078e00ff */
[----:B------:R-:W2:Y:S04]  /*5970*/  LDL R0, [R1+0xc0] ;  /* 0x0000c00001007983 */ /* 0x000ea80000100800 */
[----:B------:R-:W5:Y:S04]  /*5980*/  LDL R3, [R1+0x7c] ;  /* 0x00007c0001037983 */ /* 0x000f680000100800 */
[----:B---3--:R-:W3:Y:S01]  /*5990*/  LDL R5, [R1+0x74] ;  /* 0x0000740001057983 */ /* 0x008ee20000100800 */
[----:B------:R-:W-:Y:S01]  /*59a0*/  ISETP.NE.AND P0, PT, R4, 0x1, PT ;  /* 0x000000010400780c */ /* 0x000fe20003f05270 */
[----:B------:R-:W-:-:S02]  /*59b0*/  ULDC UR4, c[0x0][0x324] ;  /* 0x0000c90000047ab9 */ /* 0x000fc40000000800 */
[----:B------:R-:W-:Y:S01]  /*59c0*/  ULOP3.LUT UR4, URZ, UR4, URZ, 0x33, !UPT ;  /* 0x000000043f047292 */ /* 0x000fe2000f8e333f */
[----:B------:R-:W0:Y:S01]  /*59d0*/  LDGDEPBAR ;  /* 0x00000000000079af */ /* 0x000e220000000000 */
[----:B--2---:R-:W-:-:S08]  /*59e0*/  IMAD.IADD R0, R0, 0x1, R2 ;  /* 0x0000000100007824 */ /* 0x004fd000078e0202 */
[----:B------:R-:W-:-:S04]  /*59f0*/  @P0 IMAD.HI.U32 R2, R0, c[0x0][0x2c8], RZ ;  /* 0x0000b20000020a27 */ /* 0x000fc800078e00ff */
[----:B------:R-:W-:Y:S01]  /*5a00*/  IMAD.MOV.U32 R4, RZ, RZ, R0 ;  /* 0x000000ffff047224 */ /* 0x000fe200078e0000 */
[----:B-----5:R-:W-:-:S04]  /*5a10*/  IADD3 R0, -R3, 0x1, R56 ;  /* 0x0000000103007810 */ /* 0x020fc80007ffe138 */
[----:B---3--:R-:W-:Y:S01]  /*5a20*/  IADD3 R0, R0, -R5, RZ ;  /* 0x8000000500007210 */ /* 0x008fe20007ffe0ff */
[----:B------:R-:W-:-:S03]  /*5a30*/  IMAD.IADD R7, R56, 0x1, -R3 ;  /* 0x0000000138077824 */ /* 0x000fc600078e0a03 */
[C---:B----4-:R-:W-:Y:S02]  /*5a40*/  IADD3 R6, R0.reuse, UR4, RZ ;  /* 0x0000000400067c10 */ /* 0x050fe4000fffe0ff */
[----:B------:R-:W-:Y:S02]  /*5a50*/  @P0 SHF.R.U32.HI R4, RZ, c[0x0][0x2cc], R2 ;  /* 0x0000b300ff040a19 */ /* 0x000fe40000011602 */
[----:B------:R-:W-:Y:S02]  /*5a60*/  IADD3 R5, R0, c[0x0][0x328], RZ ;  /* 0x0000ca0000057a10 */ /* 0x000fe40007ffe0ff */
[----:B------:R-:W-:Y:S01]  /*5a70*/  IADD3 R8, -R3, R12, RZ ;  /* 0x0000000c03087210 */ /* 0x000fe20007ffe1ff */
[----:B------:R-:W-:Y:S05]  /*5a80*/  BRA.DIV ~URZ, `(.L_x_489) ;  /* 0x00013bf27f007947 */ /* 0x000fea000b800000 */
[----:B------:R1:W2:Y:S02]  /*5a90*/  SHFL.IDX PT, R3, R4, RZ, 0x1c1f ;  /* 0x001c1fff04037589 */ /* 0x0002a400000e0000 */
.L_x_641:
[----:B------:R-:W-:Y:S01]  /*5aa0*/  IMAD.MOV.U32 R0, RZ, RZ, c[0x0][0x32c] ;  /* 0x0000cb00ff007624 */ /* 0x000fe200078e00ff */
[----:B--2---:R-:W-:-:S04]  /*5ab0*/  IADD3 R2, R5, R3, RZ ;  /* 0x0000000305027210 */ /* 0x004fc80007ffe0ff */
[----:B------:R-:W-:Y:S01]  /*5ac0*/  ISETP.GE.AND P0, PT, R0, 0x1, PT ;  /* 0x000000010000780c */ /* 0x000fe20003f06270 */
[----:B------:R-:W-:Y:S01]  /*5ad0*/  IMAD.IADD R0, R6, 0x1, R3 ;  /* 0x0000000106007824 */ /* 0x000fe200078e0203 */
[----:B------:R-:W-:-:S11]  /*5ae0*/  IMNMX R2, R7, R2, PT ;  /* 0x0000000207027217 */ /* 0x000fd60003800200 */
[----:B------:R-:W-:Y:S05]  /*5af0*/  @!P0 BRA `(.L_x_490) ;  /* 0x0000016000008947 */ /* 0x000fea0003800000 */
[----:B------:R-:W2:Y:S04]  /*5b00*/  LDL R10, [R1+0x78] ;  /* 0x00007800010a7983 */ /* 0x000ea80000100800 */
[----:B------:R-:W2:Y:S01]  /*5b10*/  LDL R9, [R1+0x74] ;  /* 0x0000740001097983 */ /* 0x000ea20000100800 */
[----:B------:R-:W-:Y:S01]  /*5b20*/  BSSY B0, `(.L_x_491) ;  /* 0x000000f000007945 */ /* 0x000fe20003800000 */
[----:B--2---:R-:W-:-:S04]  /*5b30*/  IADD3 R3, -R9, R10, R3 ;  /* 0x0000000a09037210 */ /* 0x004fc80007ffe103 */
[----:B------:R-:W-:-:S13]  /*5b40*/  ISETP.GT.AND P0, PT, R3, -0x1, PT ;  /* 0xffffffff0300780c */ /* 0x000fda0003f04270 */
[----:B------:R-:W-:Y:S05]  /*5b50*/  @P0 BRA `(.L_x_492) ;  /* 0x0000007000000947 */ /* 0x000fea0003800000 */
[----:B------:R-:W-:Y:S01]  /*5b60*/  IMAD.MOV.U32 R9, RZ, RZ, 0x1 ;  /* 0x00000001ff097424 */ /* 0x000fe200078e00ff */
[----:B------:R-:W-:-:S04]  /*5b70*/  LOP3.LUT R3, RZ, R3, RZ, 0x33, !PT ;  /* 0x00000003ff037212 */ /* 0x000fc800078e33ff */
[----:B------:R-:W-:-:S13]  /*5b80*/  ISETP.NE.AND P0, PT, R9, c[0x0][0x32c], PT ;  /* 0x0000cb0009007a0c */ /* 0x000fda0003f05270 */
[----:B------:R-:W-:-:S05]  /*5b90*/  @P0 IMAD.HI.U32 R9, R3, c[0x0][0x330], RZ ;  /* 0x0000cc0003090a27 */ /* 0x000fca00078e00ff */
[----:B------:R-:W-:-:S04]  /*5ba0*/  @P0 SHF.R.U32.HI R3, RZ, c[0x0][0x334], R9 ;  /* 0x0000cd00ff030a19 */ /* 0x000fc80000011609 */
[----:B------:R-:W-:Y:S01]  /*5bb0*/  LOP3.LUT R3, RZ, R3, RZ, 0x33, !PT ;  /* 0x00000003ff037212 */ /* 0x000fe200078e33ff */
[----:B------:R-:W-:Y:S05]  /*5bc0*/  BRA `(.L_x_493) ;  /* 0x0000004000007947 */ /* 0x000fea0003800000 */
.L_x_492:
[----:B------:R-:W-:-:S04]  /*5bd0*/  MOV R9, 0x1 ;  /* 0x0000000100097802 */ /* 0x000fc80000000f00 */
[----:B------:R-:W-:-:S13]  /*5be0*/  ISETP.NE.AND P0, PT, R9, c[0x0][0x32c], PT ;  /* 0x0000cb0009007a0c */ /* 0x000fda0003f05270 */
[----:B------:R-:W-:-:S05]  /*5bf0*/  @P0 IMAD.HI.U32 R9, R3, c[0x0][0x330], RZ ;  /* 0x0000cc0003090a27 */ /* 0x000fca00078e00ff */
[----:B------:R-:W-:Y:S02]  /*5c00*/  @P0 SHF.R.U32.HI R3, RZ, c[0x0][0x334], R9 ;  /* 0x0000cd00ff030a19 */ /* 0x000fe40000011609 */
.L_x_493:
[----:B------:R-:W-:Y:S05]  /*5c10*/  BSYNC B0 ;  /* 0x0000000000007941 */ /* 0x000fea0003800000 */
.L_x_491:
[----:B------:R-:W-:-:S05]  /*5c20*/  IMAD R3, R3, c[0x0][0x32c], R8 ;  /* 0x0000cb0003037a24 */ /* 0x000fca00078e0208 */
[----:B------:R-:W-:Y:S02]  /*5c30*/  IADD3 R9, R3, c[0x0][0x32c], RZ ;  /* 0x0000cb0003097a10 */ /* 0x000fe40007ffe0ff */
[----:B------:R-:W-:Y:S02]  /*5c40*/  IMNMX R0, R0, R3, !PT ;  /* 0x0000000300007217 */ /* 0x000fe40007800200 */
[----:B------:R-:W-:Y:S02]  /*5c50*/  IMNMX R2, R2, R9, PT ;  /* 0x0000000902027217 */ /* 0x000fe40003800200 */
.L_x_490:
[----:B------:R-:W2:Y:S01]  /*5c60*/  LDL.LU R3, [R1+0x28] ;  /* 0x0000280001037983 */ /* 0x000ea20000300800 */
[C---:B------:R-:W-:Y:S02]  /*5c70*/  ISETP.GE.AND P0, PT, R12.reuse, 0x2, PT ;  /* 0x000000020c00780c */ /* 0x040fe40003f06270 */
[C---:B------:R-:W-:Y:S02]  /*5c80*/  ISETP.GE.AND P1, PT, R12.reuse, 0x9, PT ;  /* 0x000000090c00780c */ /* 0x040fe40003f26270 */
[C---:B------:R-:W-:Y:S02]  /*5c90*/  ISETP.GE.AND P6, PT, R12.reuse, 0x11, PT ;  /* 0x000000110c00780c */ /* 0x040fe40003fc6270 */
[----:B------:R-:W-:-:S02]  /*5ca0*/  ISETP.GE.AND P5, PT, R12, 0x12, PT ;  /* 0x000000120c00780c */ /* 0x000fc40003fa6270 */
[C---:B------:R-:W-:Y:S02]  /*5cb0*/  ISETP.GE.AND P4, PT, R12.reuse, 0x19, PT ;  /* 0x000000190c00780c */ /* 0x040fe40003f86270 */
[C---:B------:R-:W-:Y:S02]  /*5cc0*/  ISETP.GE.AND P3, PT, R12.reuse, 0x1a, PT ;  /* 0x0000001a0c00780c */ /* 0x040fe40003f66270 */
[----:B------:R-:W-:Y:S02]  /*5cd0*/  ISETP.GE.AND P2, PT, R12, 0x21, PT ;  /* 0x000000210c00780c */ /* 0x000fe40003f46270 */
[----:B--2---:R-:W-:-:S04]  /*5ce0*/  LOP3.LUT R3, R3, 0xffffffdf, RZ, 0xc0, !PT ;  /* 0xffffffdf03037812 */ /* 0x004fc800078ec0ff */
[----:B------:R-:W-:Y:S02]  /*5cf0*/  @P0 LOP3.LUT R3, R3, 0x20, RZ, 0xfc, !PT ;  /* 0x0000002003030812 */ /* 0x000fe400078efcff */
[----:B------:R-:W-:Y:S02]  /*5d00*/  ISETP.GT.AND P0, PT, R0, 0x1, !P0 ;  /* 0x000000010000780c */ /* 0x000fe40004704270 */
[----:B------:R-:W-:Y:S02]  /*5d10*/  LOP3.LUT R3, R3, 0xfffffffd, RZ, 0xc0, !PT ;  /* 0xfffffffd03037812 */ /* 0x000fe400078ec0ff */
[----:B------:R-:W-:Y:S02]  /*5d20*/  ISETP.LT.OR P0, PT, R2, 0x2, P0 ;  /* 0x000000020200780c */ /* 0x000fe40000701670 */
[----:B------:R-:W-:Y:S02]  /*5d30*/  @P1 LOP3.LUT R3, R3, 0x2, RZ, 0xfc, !PT ;  /* 0x0000000203031812 */ /* 0x000fe400078efcff */
[----:B------:R-:W-:-:S02]  /*5d40*/  FSEL R15, R41, -INF , !P0 ;  /* 0xff800000290f7808 */ /* 0x000fc40004000000 */
[----:B------:R-:W-:Y:S02]  /*5d50*/  ISETP.GT.AND P0, PT, R0, 0x8, !P1 ;  /* 0x000000080000780c */ /* 0x000fe40004f04270 */
[----:B------:R-:W-:Y:S02]  /*5d60*/  ISETP.GE.AND P1, PT, R12, 0xa, PT ;  /* 0x0000000a0c00780c */ /* 0x000fe40003f26270 */
[----:B------:R-:W-:Y:S02]  /*5d70*/  ISETP.LT.OR P0, PT, R2, 0x9, P0 ;  /* 0x000000090200780c */ /* 0x000fe40000701670 */
[----:B------:R-:W-:Y:S02]  /*5d80*/  LOP3.LUT R3, R3, 0xfffffffe, RZ, 0xc0, !PT ;  /* 0xfffffffe03037812 */ /* 0x000fe400078ec0ff */
[----:B------:R-:W-:Y:S02]  /*5d90*/  FSEL R16, R36, -INF , !P0 ;  /* 0xff80000024107808 */ /* 0x000fe40004000000 */
[----:B------:R-:W-:-:S04]  /*5da0*/  ISETP.GT.AND P0, PT, R0, 0x9, !P1 ;  /* 0x000000090000780c */ /* 0x000fc80004f04270 */
[----:B------:R-:W-:Y:S02]  /*5db0*/  ISETP.LT.OR P0, PT, R2, 0xa, P0 ;  /* 0x0000000a0200780c */ /* 0x000fe40000701670 */
[----:B------:R-:W-:Y:S02]  /*5dc0*/  @P1 LOP3.LUT R3, R3, 0x1, RZ, 0xfc, !PT ;  /* 0x0000000103031812 */ /* 0x000fe400078efcff */
[----:B------:R-:W-:Y:S02]  /*5dd0*/  FSEL R17, R37, -INF , !P0 ;  /* 0xff80000025117808 */ /* 0x000fe40004000000 */
[----:B------:R-:W-:Y:S02]  /*5de0*/  ISETP.GT.AND P0, PT, R0, 0x10, !P6 ;  /* 0x000000100000780c */ /* 0x000fe40007704270 */
[----:B------:R-:W-:Y:S02]  /*5df0*/  ISETP.GE.AND P1, PT, R12, 0x22, PT ;  /* 0x000000220c00780c */ /* 0x000fe40003f26270 */
[----:B------:R-:W-:-:S02]  /*5e00*/  ISETP.LT.OR P0, PT, R2, 0x11, P0 ;  /* 0x000000110200780c */ /* 0x000fc40000701670 */
[----:B------:R-:W-:Y:S02]  /*5e10*/  LOP3.LUT R3, R3, 0xfffffff7, RZ, 0xc0, !PT ;  /* 0xfffffff703037812 */ /* 0x000fe400078ec0ff */
[----:B------:R-:W-:Y:S02]  /*5e20*/  FSEL R18, R32, -INF , !P0 ;  /* 0xff80000020127808 */ /* 0x000fe40004000000 */
[----:B------:R-:W-:-:S04]  /*5e30*/  ISETP.GT.AND P0, PT, R0, 0x11, !P5 ;  /* 0x000000110000780c */ /* 0x000fc80006f04270 */
[----:B------:R-:W-:-:S04]  /*5e40*/  ISETP.LT.OR P0, PT, R2, 0x12, P0 ;  /* 0x000000120200780c */ /* 0x000fc80000701670 */
        /* <DEDUP_REMOVED lines=13> */
[----:B------:R-:W-:-:S13]  /*5f20*/  ISETP.GE.AND P0, PT, R12, 0x29, PT ;  /* 0x000000290c00780c */ /* 0x000fda0003f06270 */
[----:B------:R-:W-:Y:S02]  /*5f30*/  @P0 LOP3.LUT R3, R3, 0x8, RZ, 0xfc, !PT ;  /* 0x0000000803030812 */ /* 0x000fe400078efcff */
[----:B------:R-:W-:Y:S02]  /*5f40*/  ISETP.GT.AND P0, PT, R0, 0x28, !P0 ;  /* 0x000000280000780c */ /* 0x000fe40004704270 */
[----:B------:R-:W-:Y:S02]  /*5f50*/  LOP3.LUT R3, R3, 0xfffffffb, RZ, 0xc0, !PT ;  /* 0xfffffffb03037812 */ /* 0x000fe400078ec0ff */
[----:B------:R-:W-:-:S04]  /*5f60*/  ISETP.LT.OR P0, PT, R2, 0x29, P0 ;  /* 0x000000290200780c */ /* 0x000fc80000701670 */
[----:B------:R-:W-:Y:S02]  /*5f70*/  FSEL R73, R28, -INF , !P0 ;  /* 0xff8000001c497808 */ /* 0x000fe40004000000 */
[----:B------:R-:W-:-:S13]  /*5f80*/  ISETP.GE.AND P0, PT, R12, 0x1, PT ;  /* 0x000000010c00780c */ /* 0x000fda0003f06270 */
[----:B------:R-:W-:Y:S02]  /*5f90*/  @P0 LOP3.LUT R3, R3, 0x4, RZ, 0xfc, !PT ;  /* 0x0000000403030812 */ /* 0x000fe400078efcff */
[----:B------:R-:W-:Y:S02]  /*5fa0*/  ISETP.GT.AND P0, PT, R0, RZ, !P0 ;  /* 0x000000ff0000720c */ /* 0x000fe40004704270 */
[----:B------:R-:W-:Y:S02]  /*5fb0*/  LOP3.LUT R3, R3, 0xffffffef, RZ, 0xc0, !PT ;  /* 0xffffffef03037812 */ /* 0x000fe400078ec0ff */
[----:B------:R-:W-:-:S04]  /*5fc0*/  ISETP.LT.OR P0, PT, R2, 0x1, P0 ;  /* 0x000000010200780c */ /* 0x000fc80000701670 */
[----:B------:R-:W-:Y:S02]  /*5fd0*/  FSEL R11, R40, -INF , !P0 ;  /* 0xff800000280b7808 */ /* 0x000fe40004000000 */
[----:B------:R-:W-:-:S13]  /*5fe0*/  ISETP.GE.AND P0, PT, R12, 0x2a, PT ;  /* 0x0000002a0c00780c */ /* 0x000fda0003f06270 */
[----:B------:R-:W-:Y:S02]  /*5ff0*/  @P0 LOP3.LUT R3, R3, 0x10, RZ, 0xfc, !PT ;  /* 0x0000001003030812 */ /* 0x000fe400078efcff */
[----:B------:R-:W-:-:S03]  /*6000*/  ISETP.GT.AND P0, PT, R0, 0x29, !P0 ;  /* 0x000000290000780c */ /* 0x000fc60004704270 */
[----:B------:R2:W-:Y:S01]  /*6010*/  STL [R1+0x28], R3 ;  /* 0x0000280301007387 */ /* 0x0005e20000100800 */
[----:B------:R-:W-:-:S04]  /*6020*/  ISETP.LT.OR P0, PT, R2, 0x2a, P0 ;  /* 0x0000002a0200780c */ /* 0x000fc80000701670 */
[----:B------:R-:W-:Y:S01]  /*6030*/  FSEL R72, R29, -INF , !P0 ;  /* 0xff8000001d487808 */ /* 0x000fe20004000000 */
[----:B------:R-:W-:Y:S06]  /*6040*/  BRA.DIV ~URZ, `(.L_x_494) ;  /* 0x000136c27f007947 */ /* 0x000fec000b800000 */
[----:B--2---:R2:W3:Y:S02]  /*6050*/  SHFL.IDX PT, R3, R4, 0x1, 0x1c1f ;  /* 0x003c1f0004037f89 */ /* 0x0044e400000e0000 */
.L_x_642:
[----:B------:R-:W-:Y:S01]  /*6060*/  IMAD.MOV.U32 R0, RZ, RZ, c[0x0][0x32c] ;  /* 0x0000cb00ff007624 */ /* 0x000fe200078e00ff */
[----:B---3--:R-:W-:-:S04]  /*6070*/  IADD3 R2, R5, R3, RZ ;  /* 0x0000000305027210 */ /* 0x008fc80007ffe0ff */
[----:B------:R-:W-:Y:S01]  /*6080*/  ISETP.GE.AND P0, PT, R0, 0x1, PT ;  /* 0x000000010000780c */ /* 0x000fe20003f06270 */
[----:B------:R-:W-:Y:S01]  /*6090*/  IMAD.IADD R0, R6, 0x1, R3 ;  /* 0x0000000106007824 */ /* 0x000fe200078e0203 */
[----:B------:R-:W-:-:S11]  /*60a0*/  IMNMX R2, R7, R2, PT ;  /* 0x0000000207027217 */ /* 0x000fd60003800200 */
[----:B------:R-:W-:Y:S05]  /*60b0*/  @!P0 BRA `(.L_x_495) ;  /* 0x0000016000008947 */ /* 0x000fea0003800000 */
[----:B------:R-:W3:Y:S04]  /*60c0*/  LDL R9, [R1+0x78] ;  /* 0x0000780001097983 */ /* 0x000ee80000100800 */
[----:B-12---:R-:W3:Y:S01]  /*60d0*/  LDL R4, [R1+0x74] ;  /* 0x0000740001047983 */ /* 0x006ee20000100800 */
[----:B------:R-:W-:Y:S01]  /*60e0*/  BSSY B0, `(.L_x_496) ;  /* 0x000000f000007945 */ /* 0x000fe20003800000 */
[----:B---3--:R-:W-:-:S04]  /*60f0*/  IADD3 R3, -R4, R9, R3 ;  /* 0x0000000904037210 */ /* 0x008fc80007ffe103 */
        /* <DEDUP_REMOVED lines=9> */
.L_x_497:
[----:B------:R-:W-:-:S04]  /*6190*/  MOV R4, 0x1 ;  /* 0x0000000100047802 */ /* 0x000fc80000000f00 */
[----:B------:R-:W-:-:S13]  /*61a0*/  ISETP.NE.AND P0, PT, R4, c[0x0][0x32c], PT ;  /* 0x0000cb0004007a0c */ /* 0x000fda0003f05270 */
[----:B------:R-:W-:-:S05]  /*61b0*/  @P0 IMAD.HI.U32 R4, R3, c[0x0][0x330], RZ ;  /* 0x0000cc0003040a27 */ /* 0x000fca00078e00ff */
[----:B------:R-:W-:Y:S02]  /*61c0*/  @P0 SHF.R.U32.HI R3, RZ, c[0x0][0x334], R4 ;  /* 0x0000cd00ff030a19 */ /* 0x000fe40000011604 */
.L_x_498:
[----:B------:R-:W-:Y:S05]  /*61d0*/  BSYNC B0 ;  /* 0x0000000000007941 */ /* 0x000fea0003800000 */
.L_x_496:
[----:B------:R-:W-:-:S05]  /*61e0*/  IMAD R3, R3, c[0x0][0x32c], R8 ;  /* 0x0000cb0003037a24 */ /* 0x000fca00078e0208 */
[----:B------:R-:W-:Y:S02]  /*61f0*/  IADD3 R4, R3, c[0x0][0x32c], RZ ;  /* 0x0000cb0003047a10 */ /* 0x000fe40007ffe0ff */
[----:B------:R-:W-:Y:S02]  /*6200*/  IMNMX R0, R0, R3, !PT ;  /* 0x0000000300007217 */ /* 0x000fe40007800200 */
[----:B------:R-:W-:Y:S02]  /*6210*/  IMNMX R2, R2, R4, PT ;  /* 0x0000000402027217 */ /* 0x000fe40003800200 */
.L_x_495:
[----:B------:R-:W3:Y:S02]  /*6220*/  LDL R3, [R1+0x28] ;  /* 0x0000280001037983 */ /* 0x000ee40000100800 */
[----:B---3--:R-:W-:-:S04]  /*6230*/  LOP3.LUT P0, RZ, R3, 0x2, RZ, 0xc0, !PT ;  /* 0x0000000203ff7812 */ /* 0x008fc8000780c0ff */
[----:B------:R-:W-:-:S04]  /*6240*/  ISETP.GT.AND P0, PT, R0, 0x8, !P0 ;  /* 0x000000080000780c */ /* 0x000fc80004704270 */
[----:B------:R-:W-:-:S04]  /*6250*/  ISETP.LT.OR P0, PT, R2, 0x9, P0 ;  /* 0x000000090200780c */ /* 0x000fc80000701670 */
[----:B------:R-:W-:Y:S02]  /*6260*/  FSEL R10, R38, -INF , !P0 ;  /* 0xff800000260a7808 */ /* 0x000fe40004000000 */
[----:B------:R-:W-:-:S04]  /*6270*/  LOP3.LUT P0, RZ, R3, 0x1, RZ, 0xc0, !PT ;  /* 0x0000000103ff7812 */ /* 0x000fc8000780c0ff */
[----:B------:R-:W-:-:S04]  /*6280*/  ISETP.GT.AND P0, PT, R0, 0x9, !P0 ;  /* 0x000000090000780c */ /* 0x000fc80004704270 */
[----:B------:R-:W-:-:S04]  /*6290*/  ISETP.LT.OR P0, PT, R2, 0xa, P0 ;  /* 0x0000000a0200780c */ /* 0x000fc80000701670 */
[----:B------:R-:W-:Y:S02]  /*62a0*/  FSEL R9, R39, -INF , !P0 ;  /* 0xff80000027097808 */ /* 0x000fe40004000000 */
[----:B------:R-:W-:Y:S02]  /*62b0*/  ISETP.GT.AND P0, PT, R0, 0x10, !P6 ;  /* 0x000000100000780c */ /* 0x000fe40007704270 */
[----:B------:R-:W-:Y:S02]  /*62c0*/  LOP3.LUT P6, RZ, R3, 0x10, RZ, 0xc0, !PT ;  /* 0x0000001003ff7812 */ /* 0x000fe400078cc0ff */
        /* <DEDUP_REMOVED lines=14> */
[----:B------:R-:W-:-:S04]  /*63b0*/  ISETP.GT.AND P0, PT, R0, 0x20, !P2 ;  /* 0x000000200000780c */ /* 0x000fc80005704270 */
[----:B------:R-:W-:-:S04]  /*63c0*/  ISETP.LT.OR P0, PT, R2, 0x21, P0 ;  /* 0x000000210200780c */ /* 0x000fc80000701670 */
[----:B------:R-:W-:Y:S02]  /*63d0*/  FSEL R71, R26, -INF , !P0 ;  /* 0xff8000001a477808 */ /* 0x000fe40004000000 */
[C---:B------:R-:W-:Y:S02]  /*63e0*/  ISETP.GT.AND P0, PT, R0.reuse, 0x21, !P1 ;  /* 0x000000210000780c */ /* 0x040fe40004f04270 */
[----:B------:R-:W-:Y:S02]  /*63f0*/  ISETP.GT.AND P1, PT, R0, 0x28, !P5 ;  /* 0x000000280000780c */ /* 0x000fe40006f24270 */
[C---:B------:R-:W-:Y:S02]  /*6400*/  ISETP.LT.OR P0, PT, R2.reuse, 0x22, P0 ;  /* 0x000000220200780c */ /* 0x040fe40000701670 */
[----:B------:R-:W-:Y:S02]  /*6410*/  ISETP.LT.OR P1, PT, R2, 0x29, P1 ;  /* 0x000000290200780c */ /* 0x000fe40000f21670 */
[----:B------:R-:W-:-:S02]  /*6420*/  FSEL R70, R27, -INF , !P0 ;  /* 0xff8000001b467808 */ /* 0x000fc40004000000 */
[----:B------:R-:W-:Y:S02]  /*6430*/  ISETP.GT.AND P0, PT, R0, 0x1, !P3 ;  /* 0x000000010000780c */ /* 0x000fe40005f04270 */
[----:B------:R-:W-:Y:S02]  /*6440*/  FSEL R69, R30, -INF , !P1 ;  /* 0xff8000001e457808 */ /* 0x000fe40004800000 */
[----:B------:R-:W-:-:S04]  /*6450*/  ISETP.LT.OR P0, PT, R2, 0x2, P0 ;  /* 0x000000020200780c */ /* 0x000fc80000701670 */
[----:B------:R-:W-:Y:S02]  /*6460*/  FSEL R6, R43, -INF , !P0 ;  /* 0xff8000002b067808 */ /* 0x000fe40004000000 */
[----:B------:R-:W-:-:S04]  /*6470*/  ISETP.GT.AND P0, PT, R0, RZ, !P4 ;  /* 0x000000ff0000720c */ /* 0x000fc80006704270 */
[----:B------:R-:W-:-:S04]  /*6480*/  ISETP.LT.OR P0, PT, R2, 0x1, P0 ;  /* 0x000000010200780c */ /* 0x000fc80000701670 */
[----:B------:R-:W-:Y:S02]  /*6490*/  FSEL R7, R42, -INF , !P0 ;  /* 0xff8000002a077808 */ /* 0x000fe40004000000 */
[----:B------:R-:W-:Y:S02]  /*64a0*/  ISETP.GT.AND P0, PT, R0, 0x29, !P6 ;  /* 0x000000290000780c */ /* 0x000fe40007704270 */
[----:B------:R-:W-:Y:S02]  /*64b0*/  FMNMX.FTZ R0, R11, R15, !PT ;  /* 0x0000000f0b007209 */ /* 0x000fe40007810000 */
[----:B------:R-:W-:Y:S02]  /*64c0*/  ISETP.LT.OR P0, PT, R2, 0x2a, P0 ;  /* 0x0000002a0200780c */ /* 0x000fe40000701670 */
[----:B------:R-:W-:Y:S02]  /*64d0*/  FMNMX.FTZ R2, R7, R6, !PT ;  /* 0x0000000607027209 */ /* 0x000fe40007810000 */
[----:B------:R-:W-:-:S02]  /*64e0*/  FMNMX.FTZ R0, R16, R0, !PT ;  /* 0x0000000010007209 */ /* 0x000fc40007810000 */
[----:B------:R-:W-:Y:S02]  /*64f0*/  FMNMX.FTZ R2, R10, R2, !PT ;  /* 0x000000020a027209 */ /* 0x000fe40007810000 */
[----:B------:R-:W-:Y:S02]  /*6500*/  FMNMX.FTZ R0, R17, R0, !PT ;  /* 0x0000000011007209 */ /* 0x000fe40007810000 */
[----:B------:R-:W-:Y:S02]  /*6510*/  FMNMX.FTZ R2, R9, R2, !PT ;  /* 0x0000000209027209 */ /* 0x000fe40007810000 */
[----:B------:R-:W-:Y:S02]  /*6520*/  FMNMX.FTZ R0, R18, R0, !PT ;  /* 0x0000000012007209 */ /* 0x000fe40007810000 */
        /* <DEDUP_REMOVED lines=11> */
[----:B------:R-:W-:Y:S02]  /*65e0*/  FSEL R68, R31, -INF , !P0 ;  /* 0xff8000001f447808 */ /* 0x000fe40004000000 */
[----:B------:R-:W-:Y:S02]  /*65f0*/  FMNMX.FTZ R0, R73, R0, !PT ;  /* 0x0000000049007209 */ /* 0x000fe40007810000 */
[----:B------:R-:W-:-:S02]  /*6600*/  FMNMX.FTZ R2, R69, R2, !PT ;  /* 0x0000000245027209 */ /* 0x000fc40007810000 */
[----:B-12---:R-:W-:Y:S02]  /*6610*/  FMNMX.FTZ R4, R72, R0, !PT ;  /* 0x0000000048047209 */ /* 0x006fe40007810000 */
[----:B------:R-:W-:Y:S01]  /*6620*/  FMNMX.FTZ R5, R68, R2, !PT ;  /* 0x0000000244057209 */ /* 0x000fe20007810000 */
[----:B------:R-:W-:Y:S05]  /*6630*/  BRA.DIV ~URZ, `(.L_x_499) ;  /* 0x000131627f007947 */ /* 0x000fea000b800000 */
[----:B------:R1:W2:Y:S02]  /*6640*/  SHFL.BFLY PT, R0, R4, 0x2, 0x1f ;  /* 0x0c401f0004007f89 */ /* 0x0002a400000e0000 */
.L_x_643:
[----:B-12---:R-:W-:Y:S01]  /*6650*/  FMNMX.FTZ R4, R4, R0, !PT ;  /* 0x0000000004047209 */ /* 0x006fe20007810000 */
[----:B------:R-:W-:Y:S05]  /*6660*/  BRA.DIV ~URZ, `(.L_x_500) ;  /* 0x000131827f007947 */ /* 0x000fea000b800000 */
[----:B------:R-:W1:Y:S02]  /*6670*/  SHFL.BFLY PT, R0, R5, 0x2, 0x1f ;  /* 0x0c401f0005007f89 */ /* 0x000e6400000e0000 */
[----:B-1----:R-:W-:Y:S02]  /*6680*/  FMNMX.FTZ R5, R5, R0, !PT ;  /* 0x0000000005057209 */ /* 0x002fe40007810000 */
[----:B------:R-:W1:Y:S04]  /*6690*/  SHFL.BFLY PT, R0, R4, 0x1, 0x1f ;  /* 0x0c201f0004007f89 */ /* 0x000e6800000e0000 */
[----:B------:R2:W3:Y:S01]  /*66a0*/  SHFL.BFLY PT, R3, R5, 0x1, 0x1f ;  /* 0x0c201f0005037f89 */ /* 0x0004e200000e0000 */
[----:B-1----:R-:W-:-:S04]  /*66b0*/  FMNMX.FTZ R134, R4, R0, !PT ;  /* 0x0000000004867209 */ /* 0x002fc80007810000 */
.L_x_644:
[----:B------:R-:W4:Y:S01]  /*66c0*/  LDL R40, [R1+0x10] ;  /* 0x0000100001287983 */ /* 0x000f220000100800 */
[C---:B------:R-:W-:Y:S01]  /*66d0*/  FMUL.FTZ R2, R134.reuse, c[0x0][0x2d0] ;  /* 0x0000b40086027a20 */ /* 0x040fe20000410000 */
[----:B------:R-:W-:Y:S01]  /*66e0*/  FSETP.NEU.FTZ.AND P0, PT, R134, -INF , PT ;  /* 0xff8000008600780b */ /* 0x000fe20003f1d000 */
[----:B------:R-:W-:Y:S01]  /*66f0*/  WARPSYNC 0xffffffff ;  /* 0xffffffff00007948 */ /* 0x000fe20003800000 */
[----:B---3--:R-:W-:Y:S01]  /*6700*/  FMNMX.FTZ R133, R3, R5, !PT ;  /* 0x0000000503857209 */ /* 0x008fe20007810000 */
[----:B------:R-:W-:Y:S01]  /*6710*/  LDSM.16.MT88.4 R32, [R245+0x800] ;  /* 0x00080000f520783b */ /* 0x000fe20000004200 */
[----:B------:R-:W-:-:S02]  /*6720*/  FSEL R2, R2, RZ, P0 ;  /* 0x000000ff02027208 */ /* 0x000fc40000000000 */
[----:B------:R-:W-:Y:S01]  /*6730*/  FSETP.NEU.FTZ.AND P0, PT, R133, -INF , PT ;  /* 0xff8000008500780b */ /* 0x000fe20003f1d000 */
[----:B------:R-:W-:Y:S02]  /*6740*/  LDSM.16.MT88.4 R36, [R243+0x800] ;  /* 0x00080000f324783b */ /* 0x000fe40000004200 */
[--C-:B------:R-:W-:Y:S02]  /*6750*/  FFMA.FTZ R0, R11, c[0x0][0x2d0], -R2.reuse ;  /* 0x0000b4000b007a23 */ /* 0x100fe40000010802 */
[--C-:B------:R-:W-:Y:S01]  /*6760*/  FFMA.FTZ R3, R19, c[0x0][0x2d0], -R2.reuse ;  /* 0x0000b40013037a23 */ /* 0x100fe20000010802 */
[----:B------:R-:W-:Y:S01]  /*6770*/  LDSM.16.MT88.4 R24, [R244] ;  /* 0x00000000f418783b */ /* 0x000fe20000004200 */
[----:B------:R1:W-:Y:S03]  /*6780*/  MUFU.EX2 R101, R0 ;  /* 0x0000000000657308 */ /* 0x0003e60000000800 */
[----:B------:R-:W-:Y:S04]  /*6790*/  LDSM.16.MT88.4 R60, [R243+0x1800] ;  /* 0x00180000f33c783b */ /* 0x000fe80000004200 */
[----:B------:R-:W-:Y:S01]  /*67a0*/  LDSM.16.MT88.4 R48, [R244+0x800] ;  /* 0x00080000f430783b */ /* 0x000fe20000004200 */
[----:B------:R3:W-:Y:S03]  /*67b0*/  MUFU.EX2 R126, R3 ;  /* 0x00000003007e7308 */ /* 0x0007e60000000800 */
[----:B------:R-:W-:Y:S04]  /*67c0*/  LDSM.16.MT88.4 R56, [R245+0x1800] ;  /* 0x00180000f538783b */ /* 0x000fe80000004200 */
[----:B------:R-:W-:Y:S01]  /*67d0*/  LDSM.16.MT88.4 R64, [R245+0x2000] ;  /* 0x00200000f540783b */ /* 0x000fe20000004200 */
[----:B-1----:R-:W-:-:S03]  /*67e0*/  FFMA.FTZ R0, R15, c[0x0][0x2d0], -R2 ;  /* 0x0000b4000f007a23 */ /* 0x002fc60000010802 */
[----:B------:R-:W-:Y:S01]  /*67f0*/  LDSM.16.MT88.4 R52, [R246+0x1800] ;  /* 0x00180000f634783b */ /* 0x000fe20000004200 */
[----:B------:R1:W-:Y:S01]  /*6800*/  MUFU.EX2 R100, R0 ;  /* 0x0000000000647308 */ /* 0x0003e20000000800 */
[----:B---3--:R-:W-:-:S07]  /*6810*/  FFMA.FTZ R3, R20, c[0x0][0x2d0], -R2 ;  /* 0x0000b40014037a23 */ /* 0x008fce0000010802 */
[----:B------:R-:W-:Y:S01]  /*6820*/  MUFU.EX2 R127, R3 ;  /* 0x00000003007f7308 */ /* 0x000fe20000000800 */
[----:B-1----:R-:W-:-:S07]  /*6830*/  FFMA.FTZ R0, R16, c[0x0][0x2d0], -R2 ;  /* 0x0000b40010007a23 */ /* 0x002fce0000010802 */
[----:B------:R1:W-:Y:S02]  /*6840*/  MUFU.EX2 R116, R0 ;  /* 0x0000000000747308 */ /* 0x0003e40000000800 */
[----:B-1----:R-:W-:-:S06]  /*6850*/  FFMA.FTZ R0, R17, c[0x0][0x2d0], -R2 ;  /* 0x0000b40011007a23 */ /* 0x002fcc0000010802 */
[----:B------:R1:W3:Y:S02]  /*6860*/  MUFU.EX2 R111, R0 ;  /* 0x00000000006f7308 */ /* 0x0002e40000000800 */
[----:B-1----:R-:W-:Y:S02]  /*6870*/  FFMA.FTZ R0, R18, c[0x0][0x2d0], -R2 ;  /* 0x0000b40012007a23 */ /* 0x002fe40000010802 */
[----:B------:R-:W1:Y:S04]  /*6880*/  LDSM.16.MT88.4 R16, [R243] ;  /* 0x00000000f310783b */ /* 0x000e680000004200 */
[----:B------:R5:W-:Y:S02]  /*6890*/  MUFU.EX2 R117, R0 ;  /* 0x0000000000757308 */ /* 0x000be40000000800 */
[----:B-----5:R-:W-:-:S05]  /*68a0*/  FMUL.FTZ R0, R133, c[0x0][0x2d0] ;  /* 0x0000b40085007a20 */ /* 0x020fca0000410000 */
[----:B------:R-:W-:-:S05]  /*68b0*/  FSEL R0, R0, RZ, P0 ;  /* 0x000000ff00007208 */ /* 0x000fca0000000000 */
[----:B------:R-:W-:-:S04]  /*68c0*/  FFMA.FTZ R3, R7, c[0x0][0x2d0], -R0 ;  /* 0x0000b40007037a23 */ /* 0x000fc80000010800 */
[----:B------:R5:W-:Y:S02]  /*68d0*/  MUFU.EX2 R109, R3 ;  /* 0x00000003006d7308 */ /* 0x000be40000000800 */
[--C-:B-----5:R-:W-:Y:S02]  /*68e0*/  FFMA.FTZ R3, R6, c[0x0][0x2d0], -R0.reuse ;  /* 0x0000b40006037a23 */ /* 0x120fe40000010800 */
[----:B--2---:R-:W2:Y:S04]  /*68f0*/  LDSM.16.MT88.4 R4, [R245] ;  /* 0x00000000f504783b */ /* 0x004ea80000004200 */
[----:B------:R5:W1:Y:S02]  /*6900*/  MUFU.EX2 R108, R3 ;  /* 0x00000003006c7308 */ /* 0x000a640000000800 */
[----:B-----5:R-:W-:Y:S01]  /*6910*/  FFMA.FTZ R3, R10, c[0x0][0x2d0], -R0 ;  /* 0x0000b4000a037a23 */ /* 0x020fe20000010800 */
[----:B---3--:R-:W-:-:S05]  /*6920*/  F2FP.BF16.PACK_AB R10, R111, R116 ;  /* 0x000000746f0a723e */ /* 0x008fca00000010ff */
[----:B------:R3:W-:Y:S02]  /*6930*/  MUFU.EX2 R110, R3 ;  /* 0x00000003006e7308 */ /* 0x0007e40000000800 */
[----:B---3--:R-:W-:Y:S01]  /*6940*/  FFMA.FTZ R3, R9, c[0x0][0x2d0], -R0 ;  /* 0x0000b40009037a23 */ /* 0x008fe20000010800 */
[----:B-1----:R-:W-:-:S05]  /*6950*/  F2FP.BF16.PACK_AB R9, R108, R109 ;  /* 0x0000006d6c09723e */ /* 0x002fca00000010ff */
[----:B------:R1:W3:Y:S02]  /*6960*/  MUFU.EX2 R118, R3 ;  /* 0x0000000300767308 */ /* 0x0002e40000000800 */
[----:B-1----:R-:W-:Y:S01]  /*6970*/  FFMA.FTZ R3, R21, c[0x0][0x2d0], -R2 ;  /* 0x0000b40015037a23 */ /* 0x002fe20000010802 */
[----:B---3--:R-:W-:-:S05]  /*6980*/  F2FP.BF16.PACK_AB R11, R118, R110 ;  /* 0x0000006e760b723e */ /* 0x008fca00000010ff */
[----:B------:R1:W-:Y:S02]  /*6990*/  MUFU.EX2 R125, R3 ;  /* 0x00000003007d7308 */ /* 0x0003e40000000800 */
[----:B-1----:R-:W-:Y:S01]  /*69a0*/  FFMA.FTZ R3, R8, c[0x0][0x2d0], -R0 ;  /* 0x0000b40008037a23 */ /* 0x002fe20000010800 */
[----:B------:R-:W-:-:S05]  /*69b0*/  F2FP.BF16.PACK_AB R8, R100, R101 ;  /* 0x000000656408723e */ /* 0x000fca00000010ff */
[----:B------:R1:W-:Y:S02]  /*69c0*/  MUFU.EX2 R119, R3 ;  /* 0x0000000300777308 */ /* 0x0003e40000000800 */
[C---:B------:R-:W-:Y:S08]  /*69d0*/  HMMA.16816.F32.BF16 R28, R8.reuse, R16, RZ ;  /* 0x00000010081c723c */ /* 0x040ff000000418ff */
[----:B------:R-:W-:Y:S01]  /*69e0*/  HMMA.16816.F32.BF16 R20, R8, R18, RZ ;  /* 0x000000120814723c */ /* 0x000fe200000418ff */
[----:B-1----:R-:W-:-:S04]  /*69f0*/  FFMA.FTZ R3, R14, c[0x0][0x2d0], -R0 ;  /* 0x0000b4000e037a23 */ /* 0x002fc80000010800 */
[----:B------:R1:W3:Y:S03]  /*6a00*/  MUFU.EX2 R124, R3 ;  /* 0x00000003007c7308 */ /* 0x0002e60000000800 */
[----:B--2---:R-:W-:Y:S07]  /*6a10*/  HMMA.16816.F32.BF16 R16, R8, R4, RZ ;  /* 0x000000040810723c */ /* 0x004fee00000418ff */
[----:B------:R-:W-:Y:S01]  /*6a20*/  F2FP.BF16.PACK_AB R4, R126, R117 ;  /* 0x000000757e04723e */ /* 0x000fe200000010ff */
[----:B-1----:R-:W-:Y:S01]  /*6a30*/  FFMA.FTZ R3, R13, c[0x0][0x2d0], -R0 ;  /* 0x0000b4000d037a23 */ /* 0x002fe20000010800 */
[----:B---3--:R-:W-:-:S03]  /*6a40*/  F2FP.BF16.PACK_AB R5, R124, R119 ;  /* 0x000000777c05723e */ /* 0x008fc600000010ff */
[----:B------:R1:W-:Y:S02]  /*6a50*/  MUFU.EX2 R129, R3 ;  /* 0x0000000300817308 */ /* 0x0003e40000000800 */
[----:B-1----:R-:W-:Y:S02]  /*6a60*/  FFMA.FTZ R3, R12, c[0x0][0x2d0], -R0 ;  /* 0x0000b4000c037a23 */ /* 0x002fe40000010800 */
[----:B------:R-:W-:Y:S04]  /*6a70*/  HMMA.16816.F32.BF16 R12, R8, R6, RZ ;  /* 0x00000006080c723c */ /* 0x000fe800000418ff */
[----:B------:R-:W1:Y:S03]  /*6a80*/  MUFU.EX2 R128, R3 ;  /* 0x0000000300807308 */ /* 0x000e660000000800 */
[----:B------:R-:W-:Y:S01]  /*6a90*/  F2FP.BF16.PACK_AB R6, R125, R127 ;  /* 0x0000007f7d06723e */ /* 0x000fe200000010ff */
[----:B----4-:R2:W3:Y:S01]  /*6aa0*/  LDSM.16.MT88.4 R44, [R40] ;  /* 0x00000000282c783b */ /* 0x0104e20000004200 */
[----:B-1----:R-:W-:-:S07]  /*6ab0*/  F2FP.BF16.PACK_AB R7, R128, R129 ;  /* 0x000000818007723e */ /* 0x002fce00000010ff */
[C---:B------:R-:W-:Y:S08]  /*6ac0*/  HMMA.16816.F32.BF16 R160, R4.reuse, R36, R28 ;  /* 0x0000002404a0723c */ /* 0x040ff0000004181c */
[C---:B------:R-:W-:Y:S01]  /*6ad0*/  HMMA.16816.F32.BF16 R140, R4.reuse, R38, R20 ;  /* 0x00000026048c723c */ /* 0x040fe20000041814 */
[----:B------:R-:W1:Y:S07]  /*6ae0*/  LDSM.16.MT88.4 R36, [R246+0x800] ;  /* 0x00080000f624783b */ /* 0x000e6e0000004200 */
[C---:B--2---:R-:W-:Y:S08]  /*6af0*/  HMMA.16816.F32.BF16 R40, R4.reuse, R34, R12 ;  /* 0x000000220428723c */ /* 0x044ff0000004180c */
[----:B------:R-:W-:Y:S01]  /*6b00*/  HMMA.16816.F32.BF16 R152, R4, R32, R16 ;  /* 0x000000200498723c */ /* 0x000fe20000041810 */
[----:B------:R-:W2:Y:S07]  /*6b10*/  LDSM.16.MT88.4 R32, [R243+0x2000] ;  /* 0x00200000f320783b */ /* 0x000eae0000004200 */
[C---:B------:R-:W-:Y:S08]  /*6b20*/  HMMA.16816.F32.BF16 R28, R8.reuse, R26, RZ ;  /* 0x0000001a081c723c */ /* 0x040ff000000418ff */
[----:B------:R-:W-:Y:S01]  /*6b30*/  MOV R159, R40 ;  /* 0x00000028009f7202 */ /* 0x000fe20000000f00 */
[----:B------:R-:W-:Y:S01]  /*6b40*/  IMAD.MOV.U32 R157, RZ, RZ, R42 ;  /* 0x000000ffff9d7224 */ /* 0x000fe200078e002a */
[----:B------:R-:W-:Y:S01]  /*6b50*/  MOV R158, R41 ;  /* 0x00000029009e7202 */ /* 0x000fe20000000f00 */
[----:B---3--:R-:W-:Y:S01]  /*6b60*/  HMMA.16816.F32.BF16 R20, R8, R46, RZ ;  /* 0x0000002e0814723c */ /* 0x008fe200000418ff */
[----:B------:R-:W-:-:S07]  /*6b70*/  MOV R156, R43 ;  /* 0x0000002b009c7202 */ /* 0x000fce0000000f00 */
[C---:B------:R-:W-:Y:S08]  /*6b80*/  HMMA.16816.F32.BF16 R40, R8.reuse, R24, RZ ;  /* 0x000000180828723c */ /* 0x040ff000000418ff */
[C---:B------:R-:W-:Y:S01]  /*6b90*/  HMMA.16816.F32.BF16 R24, R8.reuse, R44, RZ ;  /* 0x0000002c0818723c */ /* 0x040fe200000418ff */
[----:B------:R-:W3:Y:S07]  /*6ba0*/  LDSM.16.MT88.4 R44, [R244+0x1800] ;  /* 0x00180000f42c783b */ /* 0x000eee0000004200 */
[C---:B------:R-:W-:Y:S08]  /*6bb0*/  HMMA.16816.F32.BF16 R16, R8.reuse, R60, RZ ;  /* 0x0000003c0810723c */ /* 0x040ff000000418ff */
[----:B------:R-:W-:Y:S01]  /*6bc0*/  HMMA.16816.F32.BF16 R12, R8, R62, RZ ;  /* 0x0000003e080c723c */ /* 0x000fe200000418ff */
[----:B------:R-:W4:Y:S07]  /*6bd0*/  LDSM.16.MT88.4 R60, [R244+0x2000] ;  /* 0x00200000f43c783b */ /* 0x000f2e0000004200 */
[C---:B------:R-:W-:Y:S08]  /*6be0*/  HMMA.16816.F32.BF16 R76, R4.reuse, R50, R28 ;  /* 0x00000032044c723c */ /* 0x040ff0000004181c */
[C---:B-1----:R-:W-:Y:S08]  /*6bf0*/  HMMA.16816.F32.BF16 R24, R4.reuse, R36, R24 ;  /* 0x000000240418723c */ /* 0x042ff00000041818 */
[C---:B------:R-:W-:Y:S01]  /*6c00*/  HMMA.16816.F32.BF16 R20, R4.reuse, R38, R20 ;  /* 0x000000260414723c */ /* 0x040fe20000041814 */
[----:B------:R-:W1:Y:S07]  /*6c10*/  LDSM.16.MT88.4 R36, [R243+0x3000] ;  /* 0x00300000f324783b */ /* 0x000e6e0000004200 */
[----:B------:R-:W-:Y:S01]  /*6c20*/  HMMA.16816.F32.BF16 R144, R4, R48, R40 ;  /* 0x000000300490723c */ /* 0x000fe20000041828 */
[----:B------:R-:W-:Y:S01]  /*6c30*/  MOV R151, R76 ;  /* 0x0000004c00977202 */ /* 0x000fe20000000f00 */
[----:B------:R-:W-:Y:S01]  /*6c40*/  IMAD.MOV.U32 R150, RZ, RZ, R77 ;  /* 0x000000ffff967224 */ /* 0x000fe200078e004d */
[----:B------:R-:W-:Y:S01]  /*6c50*/  MOV R149, R78 ;  /* 0x0000004e00957202 */ /* 0x000fe20000000f00 */
[----:B------:R-:W5:Y:S01]  /*6c60*/  LDSM.16.MT88.4 R48, [R246+0x2000] ;  /* 0x00200000f630783b */ /* 0x000f620000004200 */
[----:B------:R-:W-:-:S03]  /*6c70*/  MOV R148, R79 ;  /* 0x0000004f00947202 */ /* 0x000fc60000000f00 */
[----:B------:R-:W-:Y:S01]  /*6c80*/  HMMA.16816.F32.BF16 R40, R8, R56, RZ ;  /* 0x000000380828723c */ /* 0x000fe200000418ff */
[----:B------:R-:W-:Y:S01]  /*6c90*/  IMAD.MOV.U32 R81, RZ, RZ, R26 ;  /* 0x000000ffff517224 */ /* 0x000fe200078e001a */
[----:B------:R-:W-:Y:S01]  /*6ca0*/  MOV R80, R27 ;  /* 0x0000001b00507202 */ /* 0x000fe20000000f00 */
[----:B------:R-:W-:Y:S01]  /*6cb0*/  IMAD.MOV.U32 R78, RZ, RZ, R24 ;  /* 0x000000ffff4e7224 */ /* 0x000fe200078e0018 */
[----:B------:R-:W-:-:S04]  /*6cc0*/  MOV R79, R25 ;  /* 0x00000019004f7202 */ /* 0x000fc80000000f00 */
[----:B--2---:R-:W-:Y:S01]  /*6cd0*/  HMMA.16816.F32.BF16 R16, R4, R32, R16 ;  /* 0x000000200410723c */ /* 0x004fe20000041810 */
[----:B------:R-:W-:Y:S01]  /*6ce0*/  MOV R77, R22 ;  /* 0x00000016004d7202 */ /* 0x000fe20000000f00 */
[----:B------:R-:W-:Y:S01]  /*6cf0*/  IMAD.MOV.U32 R92, RZ, RZ, R21 ;  /* 0x000000ffff5c7224 */ /* 0x000fe200078e0015 */
[----:B------:R-:W-:Y:S02]  /*6d00*/  MOV R76, R23 ;  /* 0x00000017004c7202 */ /* 0x000fe40000000f00 */
[----:B------:R-:W-:-:S03]  /*6d10*/  MOV R87, R20 ;  /* 0x0000001400577202 */ /* 0x000fc60000000f00 */
[----:B------:R-:W-:Y:S01]  /*6d20*/  HMMA.16816.F32.BF16 R12, R4, R34, R12 ;  /* 0x00000022040c723c */ /* 0x000fe2000004180c */
[----:B------:R-:W-:Y:S07]  /*6d30*/  LDSM.16.MT88.4 R32, [R245+0x3800] ;  /* 0x00380000f520783b */ /* 0x000fee0000004200 */
[C---:B------:R-:W-:Y:S08]  /*6d40*/  HMMA.16816.F32.BF16 R28, R8.reuse, R58, RZ ;  /* 0x0000003a081c723c */ /* 0x040ff000000418ff */
[----:B---3--:R-:W-:Y:S01]  /*6d50*/  HMMA.16816.F32.BF16 R24, R8, R44, RZ ;  /* 0x0000002c0818723c */ /* 0x008fe200000418ff */
[----:B------:R-:W-:Y:S01]  /*6d60*/  MOV R135, R16 ;  /* 0x0000001000877202 */ /* 0x000fe20000000f00 */
[----:B------:R-:W-:Y:S01]  /*6d70*/  IMAD.MOV.U32 R132, RZ, RZ, R17 ;  /* 0x000000ffff847224 */ /* 0x000fe200078e0011 */
[----:B------:R-:W-:-:S02]  /*6d80*/  MOV R131, R18 ;  /* 0x0000001200837202 */ /* 0x000fc40000000f00 */
[----:B------:R-:W-:-:S03]  /*6d90*/  MOV R130, R19 ;  /* 0x0000001300827202 */ /* 0x000fc60000000f00 */
[----:B------:R-:W-:Y:S01]  /*6da0*/  HMMA.16816.F32.BF16 R20, R8, R46, RZ ;  /* 0x0000002e0814723c */ /* 0x000fe200000418ff */
[----:B------:R-:W2:Y:S01]  /*6db0*/  LDSM.16.MT88.4 R44, [R245+0x3000] ;  /* 0x00300000f52c783b */ /* 0x000ea20000004200 */
[----:B------:R-:W-:Y:S01]  /*6dc0*/  MOV R86, R13 ;  /* 0x0000000d00567202 */ /* 0x000fe20000000f00 */
[----:B------:R-:W-:Y:S01]  /*6dd0*/  IMAD.MOV.U32 R85, RZ, RZ, R14 ;  /* 0x000000ffff557224 */ /* 0x000fe200078e000e */
[----:B------:R-:W-:Y:S02]  /*6de0*/  MOV R84, R15 ;  /* 0x0000000f00547202 */ /* 0x000fe40000000f00 */
[----:B------:R-:W-:Y:S02]  /*6df0*/  MOV R3, R12 ;  /* 0x0000000c00037202 */ /* 0x000fe40000000f00 */
[----:B------:R-:W-:Y:S01]  /*6e00*/  HMMA.16816.F32.BF16 R56, R4, R64, R40 ;  /* 0x000000400438723c */ /* 0x000fe20000041828 */
[----:B------:R-:W3:Y:S07]  /*6e10*/  LDSM.16.MT88.4 R40, [R243+0x3800] ;  /* 0x00380000f328783b */ /* 0x000eee0000004200 */
[C---:B------:R-:W-:Y:S08]  /*6e20*/  HMMA.16816.F32.BF16 R16, R8.reuse, R52, RZ ;  /* 0x000000340810723c */ /* 0x040ff000000418ff */
[----:B------:R-:W-:Y:S01]  /*6e30*/  HMMA.16816.F32.BF16 R12, R8, R54, RZ ;  /* 0x00000036080c723c */ /* 0x000fe200000418ff */
[----:B------:R-:W2:Y:S07]  /*6e40*/  LDSM.16.MT88.4 R52, [R244+0x3000] ;  /* 0x00300000f434783b */ /* 0x000eae0000004200 */
[C---:B------:R-:W-:Y:S08]  /*6e50*/  HMMA.16816.F32.BF16 R180, R4.reuse, R66, R28 ;  /* 0x0000004204b4723c */ /* 0x040ff0000004181c */
[----:B----4-:R-:W-:Y:S08]  /*6e60*/  HMMA.16816.F32.BF16 R64, R4, R60, R24 ;  /* 0x0000003c0440723c */ /* 0x010ff00000041818 */
[C---:B-1----:R-:W-:Y:S08]  /*6e70*/  HMMA.16816.F32.BF16 R28, R8.reuse, R36, RZ ;  /* 0x00000024081c723c */ /* 0x042ff000000418ff */
[----:B------:R-:W-:Y:S01]  /*6e80*/  HMMA.16816.F32.BF16 R24, R8, R38, RZ ;  /* 0x000000260818723c */ /* 0x000fe200000418ff */
[----:B------:R-:W1:Y:S07]  /*6e90*/  LDSM.16.MT88.4 R36, [R246+0x3000] ;  /* 0x00300000f624783b */ /* 0x000e6e0000004200 */
[C---:B------:R-:W-:Y:S08]  /*6ea0*/  HMMA.16816.F32.BF16 R176, R4.reuse, R62, R20 ;  /* 0x0000003e04b0723c */ /* 0x040ff00000041814 */
[C---:B-----5:R-:W-:Y:S08]  /*6eb0*/  HMMA.16816.F32.BF16 R60, R4.reuse, R48, R16 ;  /* 0x00000030043c723c */ /* 0x060ff00000041810 */
[----:B------:R-:W-:Y:S01]  /*6ec0*/  HMMA.16816.F32.BF16 R172, R4, R50, R12 ;  /* 0x0000003204ac723c */ /* 0x000fe2000004180c */
[----:B------:R-:W4:Y:S07]  /*6ed0*/  LDSM.16.MT88.4 R48, [R244+0x3800] ;  /* 0x00380000f430783b */ /* 0x000f2e0000004200 */
[----:B--2---:R-:W-:Y:S07]  /*6ee0*/  HMMA.16816.F32.BF16 R16, R8, R46, RZ ;  /* 0x0000002e0810723c */ /* 0x004fee00000418ff */
[----:B------:R-:W-:Y:S01]  /*6ef0*/  IMAD.MOV.U32 R46, RZ, RZ, R85 ;  /* 0x000000ffff2e7224 */ /* 0x000fe200078e0055 */
[----:B---3--:R-:W-:Y:S01]  /*6f00*/  HMMA.16816.F32.BF16 R88, R4, R42, R24 ;  /* 0x0000002a0458723c */ /* 0x008fe20000041818 */
[----:B------:R-:W2:Y:S01]  /*6f10*/  LDSM.16.MT88.4 R24, [R246+0x3800] ;  /* 0x00380000f618783b */ /* 0x000ea20000004200 */
[----:B------:R-:W-:-:S05]  /*6f20*/  MOV R47, R84 ;  /* 0x00000054002f7202 */ /* 0x000fca0000000f00 */
[----:B------:R-:W-:Y:S01]  /*6f30*/  MOV R42, R77 ;  /* 0x0000004d002a7202 */ /* 0x000fe20000000f00 */
[----:B------:R-:W-:Y:S01]  /*6f40*/  HMMA.16816.F32.BF16 R20, R8, R44, RZ ;  /* 0x0000002c0814723c */ /* 0x000fe200000418ff */
[----:B------:R-:W-:-:S06]  /*6f50*/  IMAD.MOV.U32 R43, RZ, RZ, R76 ;  /* 0x000000ffff2b7224 */ /* 0x000fcc00078e004c */
[----:B------:R-:W-:Y:S01]  /*6f60*/  MOV R45, R86 ;  /* 0x00000056002d7202 */ /* 0x000fe20000000f00 */
[----:B------:R-:W-:Y:S01]  /*6f70*/  HMMA.16816.F32.BF16 R12, R8, R52, RZ ;  /* 0x00000034080c723c */ /* 0x000fe200000418ff */
[----:B------:R-:W-:Y:S01]  /*6f80*/  MOV R44, R3 ;  /* 0x00000003002c7202 */ /* 0x000fe20000000f00 */
[----:B------:R-:W-:-:S04]  /*6f90*/  FADD.FTZ R3, R101, R100 ;  /* 0x0000006465037221 */ /* 0x000fc80000010000 */
[----:B------:R-:W-:Y:S01]  /*6fa0*/  FADD.FTZ R3, R116, R3 ;  /* 0x0000000374037221 */ /* 0x000fe20000010000 */
[----:B------:R-:W-:Y:S01]  /*6fb0*/  MOV R52, R81 ;  /* 0x0000005100347202 */ /* 0x000fe20000000f00 */
[----:B------:R-:W-:Y:S01]  /*6fc0*/  IMAD.MOV.U32 R53, RZ, RZ, R80 ;  /* 0x000000ffff357224 */ /* 0x000fe200078e0050 */
[----:B------:R-:W-:Y:S01]  /*6fd0*/  HMMA.16816.F32.BF16 R96, R4, R34, R16 ;  /* 0x000000220460723c */ /* 0x000fe20000041810 */
[----:B------:R-:W-:-:S06]  /*6fe0*/  FADD.FTZ R3, R111, R3 ;  /* 0x000000036f037221 */ /* 0x000fcc0000010000 */
[----:B------:R-:W-:Y:S01]  /*6ff0*/  MOV R34, R157 ;  /* 0x0000009d00227202 */ /* 0x000fe20000000f00 */
[----:B------:R-:W-:Y:S01]  /*7000*/  HMMA.16816.F32.BF16 R80, R4, R40, R28 ;  /* 0x000000280450723c */ /* 0x000fe2000004181c */
[----:B------:R-:W3:Y:S01]  /*7010*/  LDSM.16.MT88.4 R28, [R243+0x4800] ;  /* 0x00480000f31c783b */ /* 0x000ee20000004200 */
[----:B------:R-:W-:-:S05]  /*7020*/  IMAD.MOV.U32 R35, RZ, RZ, R156 ;  /* 0x000000ffff237224 */ /* 0x000fca00078e009c */
[----:B------:R-:W-:Y:S01]  /*7030*/  MOV R41, R79 ;  /* 0x0000004f00297202 */ /* 0x000fe20000000f00 */
[----:B-1----:R-:W-:Y:S01]  /*7040*/  HMMA.16816.F32.BF16 R16, R8, R36, RZ ;  /* 0x000000240810723c */ /* 0x002fe200000418ff */
[----:B------:R-:W-:-:S07]  /*7050*/  MOV R40, R78 ;  /* 0x0000004e00287202 */ /* 0x000fce0000000f00 */
[----:B------:R-:W-:Y:S07]  /*7060*/  HMMA.16816.F32.BF16 R76, R4, R32, R20 ;  /* 0x00000020044c723c */ /* 0x000fee0000041814 */
[----:B------:R-:W-:Y:S01]  /*7070*/  MOV R32, R87 ;  /* 0x0000005700207202 */ /* 0x000fe20000000f00 */
[----:B------:R-:W-:Y:S01]  /*7080*/  HMMA.16816.F32.BF16 R20, R8, R54, RZ ;  /* 0x000000360814723c */ /* 0x000fe200000418ff */
[----:B------:R-:W-:Y:S02]  /*7090*/  MOV R33, R92 ;  /* 0x0000005c00217202 */ /* 0x000fe40000000f00 */
[----:B------:R-:W-:-:S02]  /*70a0*/  MOV R36, R32 ;  /* 0x0000002000247202 */ /* 0x000fc40000000f00 */
[----:B------:R-:W-:Y:S01]  /*70b0*/  MOV R32, R159 ;  /* 0x0000009f00207202 */ /* 0x000fe20000000f00 */
[----:B------:R-:W-:Y:S01]  /*70c0*/  IMAD.MOV.U32 R37, RZ, RZ, R33 ;  /* 0x000000ffff257224 */ /* 0x000fe200078e0021 */
[----:B------:R-:W-:Y:S01]  /*70d0*/  MOV R54, R131 ;  /* 0x0000008300367202 */ /* 0x000fe20000000f00 */
[----:B----4-:R-:W-:Y:S01]  /*70e0*/  HMMA.16816.F32.BF16 R84, R4, R48, R12 ;  /* 0x000000300454723c */ /* 0x010fe2000004180c */
[----:B------:R-:W-:Y:S01]  /*70f0*/  IMAD.MOV.U32 R55, RZ, RZ, R130 ;  /* 0x000000ffff377224 */ /* 0x000fe200078e0082 */
[----:B------:R-:W-:Y:S02]  /*7100*/  MOV R33, R158 ;  /* 0x0000009e00217202 */ /* 0x000fe40000000f00 */
[----:B------:R-:W-:Y:S03]  /*7110*/  LDSM.16.MT88.4 R156, [R243+0x1000] ;  /* 0x00100000f39c783b */ /* 0x000fe60000004200 */
[----:B------:R-:W-:Y:S01]  /*7120*/  MOV R48, R151 ;  /* 0x0000009700307202 */ /* 0x000fe20000000f00 */
[----:B------:R-:W-:Y:S01]  /*7130*/  HMMA.16816.F32.BF16 R12, R8, R38, RZ ;  /* 0x00000026080c723c */ /* 0x000fe200000418ff */
[----:B------:R-:W-:-:S06]  /*7140*/  MOV R49, R150 ;  /* 0x0000009600317202 */ /* 0x000fcc0000000f00 */
[----:B------:R-:W-:Y:S01]  /*7150*/  MOV R38, R42 ;  /* 0x0000002a00267202 */ /* 0x000fe20000000f00 */
[C---:B--2---:R-:W-:Y:S01]  /*7160*/  HMMA.16816.F32.BF16 R92, R4.reuse, R24, R16 ;  /* 0x00000018045c723c */ /* 0x044fe20000041810 */
[----:B------:R-:W1:Y:S01]  /*7170*/  LDSM.16.MT88.4 R16, [R243+0x5000] ;  /* 0x00500000f310783b */ /* 0x000e620000004200 */
[----:B------:R-:W-:Y:S01]  /*7180*/  MOV R39, R43 ;  /* 0x0000002b00277202 */ /* 0x000fe20000000f00 */
[----:B------:R-:W-:Y:S01]  /*7190*/  IMAD.MOV.U32 R43, RZ, RZ, R53 ;  /* 0x000000ffff2b7224 */ /* 0x000fe200078e0035 */
[----:B------:R-:W-:Y:S02]  /*71a0*/  MOV R42, R52 ;  /* 0x00000034002a7202 */ /* 0x000fe40000000f00 */
[----:B------:R-:W-:Y:S01]  /*71b0*/  MOV R52, R135 ;  /* 0x0000008700347202 */ /* 0x000fe20000000f00 */
[----:B------:R-:W-:Y:S01]  /*71c0*/  FADD.FTZ R25, R117, R3 ;  /* 0x0000000375197221 */ /* 0x000fe20000010000 */
[----:B------:R-:W-:Y:S01]  /*71d0*/  HMMA.16816.F32.BF16 R104, R4, R50, R20 ;  /* 0x000000320468723c */ /* 0x000fe20000041814 */
[----:B------:R-:W2:Y:S01]  /*71e0*/  LDSM.16.MT88.4 R20, [R245+0x4800] ;  /* 0x00480000f514783b */ /* 0x000ea20000004200 */
[----:B------:R-:W-:-:S05]  /*71f0*/  MOV R53, R132 ;  /* 0x0000008400357202 */ /* 0x000fca0000000f00 */
[----:B------:R-:W-:Y:S01]  /*7200*/  MOV R50, R149 ;  /* 0x0000009500327202 */ /* 0x000fe20000000f00 */
[----:B------:R-:W-:Y:S01]  /*7210*/  HMMA.16816.F32.BF16 R112, R4, R26, R12 ;  /* 0x0000001a0470723c */ /* 0x000fe2000004180c */
[----:B------:R-:W-:Y:S02]  /*7220*/  IMAD.MOV.U32 R51, RZ, RZ, R148 ;  /* 0x000000ffff337224 */ /* 0x000fe400078e0094 */
[----:B------:R-:W-:Y:S04]  /*7230*/  LDSM.16.MT88.4 R148, [R245+0x1000] ;  /* 0x00100000f594783b */ /* 0x000fe80000004200 */
[--C-:B------:R-:W-:Y:S01]  /*7240*/  FFMA.FTZ R27, R74, c[0x0][0x2d0], -R2.reuse ;  /* 0x0000b4004a1b7a23 */ /* 0x100fe20000010802 */
[----:B---3--:R-:W-:Y:S01]  /*7250*/  HMMA.16816.F32.BF16 R12, R8, R28, RZ ;  /* 0x0000001c080c723c */ /* 0x008fe200000418ff */
[----:B------:R-:W-:-:S06]  /*7260*/  FFMA.FTZ R26, R73, c[0x0][0x2d0], -R2 ;  /* 0x0000b400491a7a23 */ /* 0x000fcc0000010802 */
[----:B------:R-:W-:Y:S02]  /*7270*/  FFMA.FTZ R28, R75, c[0x0][0x2d0], -R2 ;  /* 0x0000b4004b1c7a23 */ /* 0x000fe40000010802 */
[----:B------:R-:W-:Y:S11]  /*7280*/  FFMA.FTZ R29, R70, c[0x0][0x2d0], -R0 ;  /* 0x0000b400461d7a23 */ /* 0x000ff60000010800 */
[----:B------:R-:W-:Y:S04]  /*7290*/  @!UPT UIADD3 URZ, URZ, URZ, URZ ;  /* 0x0000003f3f3ff290 */ /* 0x000fe8000fffe03f */
[----:B-1----:R-:W-:Y:S07]  /*72a0*/  HMMA.16816.F32.BF16 R100, R4, R16, R12 ;  /* 0x000000100464723c */ /* 0x002fee000004180c */
[----:B------:R-:W-:Y:S01]  /*72b0*/  FADD.FTZ R16, R109, R108 ;  /* 0x0000006c6d107221 */ /* 0x000fe20000010000 */
[----:B------:R-:W-:Y:S03]  /*72c0*/  HMMA.16816.F32.BF16 R12, R8, R30, RZ ;  /* 0x0000001e080c723c */ /* 0x000fe600000418ff */
[----:B------:R-:W-:-:S04]  /*72d0*/  FADD.FTZ R24, R110, R16 ;  /* 0x000000106e187221 */ /* 0x000fc80000010000 */
[----:B------:R-:W-:Y:S02]  /*72e0*/  FADD.FTZ R3, R118, R24 ;  /* 0x0000001876037221 */ /* 0x000fe40000010000 */
[----:B------:R-:W-:Y:S02]  /*72f0*/  FFMA.FTZ R24, R72, c[0x0][0x2d0], -R2 ;  /* 0x0000b40048187a23 */ /* 0x000fe40000010802 */
[----:B------:R-:W-:Y:S01]  /*7300*/  FADD.FTZ R3, R119, R3 ;  /* 0x0000000377037221 */ /* 0x000fe20000010000 */
[----:B------:R-:W-:Y:S01]  /*7310*/  LDSM.16.MT88.4 R72, [R243+0x4000] ;  /* 0x00400000f348783b */ /* 0x000fe20000004200 */
[----:B------:R-:W-:Y:S02]  /*7320*/  FADD.FTZ R2, R126, R25 ;  /* 0x000000197e027221 */ /* 0x000fe40000010000 */
[----:B------:R-:W-:Y:S02]  /*7330*/  FFMA.FTZ R30, R71, c[0x0][0x2d0], -R0 ;  /* 0x0000b400471e7a23 */ /* 0x000fe40000010800 */
[----:B------:R-:W-:-:S02]  /*7340*/  FADD.FTZ R2, R127, R2 ;  /* 0x000000027f027221 */ /* 0x000fc40000010000 */
[--C-:B------:R-:W-:Y:S02]  /*7350*/  FFMA.FTZ R25, R69, c[0x0][0x2d0], -R0.reuse ;  /* 0x0000b40045197a23 */ /* 0x100fe40000010800 */
[----:B------:R-:W-:Y:S02]  /*7360*/  FFMA.FTZ R31, R68, c[0x0][0x2d0], -R0 ;  /* 0x0000b400441f7a23 */ /* 0x000fe40000010800 */
[----:B------:R-:W-:Y:S01]  /*7370*/  FADD.FTZ R3, R124, R3 ;  /* 0x000000037c037221 */ /* 0x000fe20000010000 */
[----:B------:R-:W-:Y:S01]  /*7380*/  HMMA.16816.F32.BF16 R120, R4, R18, R12 ;  /* 0x000000120478723c */ /* 0x000fe2000004180c */
[----:B------:R-:W1:Y:S01]  /*7390*/  LDSM.16.MT88.4 R16, [R245+0x5000] ;  /* 0x00500000f510783b */ /* 0x000e620000004200 */
[----:B------:R-:W-:Y:S02]  /*73a0*/  FADD.FTZ R0, R125, R2 ;  /* 0x000000027d007221 */ /* 0x000fe40000010000 */
[----:B------:R-:W-:Y:S02]  /*73b0*/  FADD.FTZ R2, R129, R3 ;  /* 0x0000000381027221 */ /* 0x000fe40000010000 */
[----:B------:R-:W-:Y:S02]  /*73c0*/  MUFU.EX2 R3, R31 ;  /* 0x0000001f00037308 */ /* 0x000fe40000000800 */
[----:B--2---:R-:W-:Y:S01]  /*73d0*/  HMMA.16816.F32.BF16 R12, R8, R20, RZ ;  /* 0x00000014080c723c */ /* 0x004fe200000418ff */
[----:B------:R-:W-:Y:S11]  /*73e0*/  FADD.FTZ R2, R128, R2 ;  /* 0x0000000280027221 */ /* 0x000ff60000010000 */
[----:B------:R-:W-:Y:S11]  /*73f0*/  @!UPT UIADD3 URZ, URZ, URZ, URZ ;  /* 0x0000003f3f3ff290 */ /* 0x000ff6000fffe03f */
[----:B------:R-:W-:Y:S01]  /*7400*/  @!UPT UIADD3 URZ, URZ, URZ, URZ ;  /* 0x0000003f3f3ff290 */ /* 0x000fe2000fffe03f */
        /* <DEDUP_REMOVED lines=16> */
[----:B------:R-:W2:Y:S01]  /*7510*/  MUFU.EX2 R17, R26 ;  /* 0x0000001a00117308 */ /* 0x000ea20000000800 */
[C---:B-1----:R-:W-:Y:S01]  /*7520*/  FADD.FTZ R0, R16.reuse, R0 ;  /* 0x0000000010007221 */ /* 0x042fe20000010000 */
[----:B------:R-:W-:-:S06]  /*7530*/  F2FP.BF16.PACK_AB R128, R16, R20 ;  /* 0x000000141080723e */ /* 0x000fcc00000010ff */
[----:B------:R-:W-:Y:S01]  /*7540*/  MUFU.EX2 R22, R30 ;  /* 0x0000001e00167308 */ /* 0x000fe20000000800 */
[----:B--2---:R-:W-:-:S07]  /*7550*/  FADD.FTZ R0, R17, R0 ;  /* 0x0000000011007221 */ /* 0x004fce0000010000 */
[----:B------:R-:W1:Y:S07]  /*7560*/  MUFU.EX2 R20, R29 ;  /* 0x0000001d00147308 */ /* 0x000e6e0000000800 */
[----:B------:R-:W-:Y:S01]  /*7570*/  HMMA.16816.F32.BF16 R124, R4, R18, R12 ;  /* 0x00000012047c723c */ /* 0x000fe2000004180c */
[----:B------:R-:W2:Y:S01]  /*7580*/  MUFU.EX2 R12, R24 ;  /* 0x00000018000c7308 */ /* 0x000ea20000000800 */
[----:B-1----:R-:W-:Y:S01]  /*7590*/  F2FP.BF16.PACK_AB R129, R20, R22 ;  /* 0x000000161481723e */ /* 0x002fe200000010ff */
[C---:B--2---:R-:W-:Y:S01]  /*75a0*/  FADD.FTZ R0, R12.reuse, R0 ;  /* 0x000000000c007221 */ /* 0x044fe20000010000 */
[----:B------:R-:W-:-:S02]  /*75b0*/  F2FP.BF16.PACK_AB R130, R12, R17 ;  /* 0x000000110c82723e */ /* 0x000fc400000010ff */
[----:B------:R-:W1:Y:S04]  /*75c0*/  LDSM.16.MT88.4 R12, [R246+0x4800] ;  /* 0x00480000f60c783b */ /* 0x000e680000004200 */
[----:B------:R2:W-:Y:S01]  /*75d0*/  STL [R1+0x60], R0 ;  /* 0x0000600001007387 */ /* 0x0005e20000100800 */
[C---:B------:R-:W-:Y:S08]  /*75e0*/  HMMA.16816.F32.BF16 R152, R128.reuse, R148, R152 ;  /* 0x000000948098723c */ /* 0x040ff00000041898 */
[C---:B------:R-:W-:Y:S08]  /*75f0*/  HMMA.16816.F32.BF16 R160, R128.reuse, R156, R160 ;  /* 0x0000009c80a0723c */ /* 0x040ff000000418a0 */
[----:B------:R-:W-:Y:S01]  /*7600*/  HMMA.16816.F32.BF16 R148, R128, R150, R32 ;  /* 0x000000968094723c */ /* 0x000fe20000041820 */
[----:B------:R-:W3:Y:S01]  /*7610*/  LDSM.16.MT88.4 R32, [R246+0x1000] ;  /* 0x00100000f620783b */ /* 0x000ee20000004200 */
[----:B--2---:R-:W-:-:S06]  /*7620*/  FADD.FTZ R0, R22, R2 ;  /* 0x0000000216007221 */ /* 0x004fcc0000010000 */
        /* <DEDUP_REMOVED lines=9> */
[C---:B------:R-:W-:Y:S01]  /*76c0*/  HMMA.16816.F32.BF16 R68, R128.reuse, R72, R80 ;  /* 0x000000488044723c */ /* 0x040fe20000041850 */
[----:B------:R-:W-:Y:S07]  /*76d0*/  LDSM.16.MT88.4 R80, [R245+0x4000] ;  /* 0x00400000f550783b */ /* 0x000fee0000004200 */
[C---:B---3--:R-:W-:Y:S01]  /*76e0*/  HMMA.16816.F32.BF16 R28, R128.reuse, R32, R40 ;  /* 0x00000020801c723c */ /* 0x048fe20000041828 */
[----:B------:R-:W3:Y:S04]  /*76f0*/  LDSM.16.MT88.4 R40, [R243+0x2800] ;  /* 0x00280000f328783b */ /* 0x000ee80000004200 */
[----:B-1----:R-:W5:Y:S03]  /*7700*/  LDL R0, [R1+0xac] ;  /* 0x0000ac0001007983 */ /* 0x002f660000100800 */
[----:B--2---:R-:W-:Y:S08]  /*7710*/  HMMA.16816.F32.BF16 R144, R128, R140, R144 ;  /* 0x0000008c8090723c */ /* 0x004ff00000041890 */
[----:B----4-:R-:W-:Y:S01]  /*7720*/  HMMA.16816.F32.BF16 R16, R4, R8, R16 ;  /* 0x000000080410723c */ /* 0x010fe20000041810 */
[----:B------:R-:W2:Y:S04]  /*7730*/  LDL.LU R8, [R1+0x58] ;  /* 0x0000580001087983 */ /* 0x000ea80000300800 */
[----:B------:R-:W4:Y:S03]  /*7740*/  LDL.LU R3, [R1+0x38] ;  /* 0x0000380001037983 */ /* 0x000f260000300800 */
[C---:B------:R-:W-:Y:S01]  /*7750*/  HMMA.16816.F32.BF16 R72, R128.reuse, R74, R88 ;  /* 0x0000004a8048723c */ /* 0x040fe20000041858 */
[----:B------:R-:W1:Y:S07]  /*7760*/  LDSM.16.MT88.4 R88, [R244+0x4000] ;  /* 0x00400000f458783b */ /* 0x000e6e0000004200 */
[C---:B------:R-:W-:Y:S01]  /*7770*/  HMMA.16816.F32.BF16 R140, R128.reuse, R142, R48 ;  /* 0x0000008e808c723c */ /* 0x040fe20000041830 */
[----:B------:R-:W1:Y:S07]  /*7780*/  LDSM.16.MT88.4 R48, [R245+0x2800] ;  /* 0x00280000f530783b */ /* 0x000e6e0000004200 */
[C---:B------:R-:W-:Y:S08]  /*7790*/  HMMA.16816.F32.BF16 R32, R128.reuse, R34, R36 ;  /* 0x000000228020723c */ /* 0x040ff00000041824 */
[C---:B---3--:R-:W-:Y:S08]  /*77a0*/  HMMA.16816.F32.BF16 R36, R128.reuse, R40, R52 ;  /* 0x000000288024723c */ /* 0x048ff00000041834 */
[C---:B------:R-:W-:Y:S08]  /*77b0*/  HMMA.16816.F32.BF16 R76, R128.reuse, R80, R76 ;  /* 0x00000050804c723c */ /* 0x040ff0000004184c */
[C---:B------:R-:W-:Y:S08]  /*77c0*/  HMMA.16816.F32.BF16 R40, R128.reuse, R42, R44 ;  /* 0x0000002a8028723c */ /* 0x040ff0000004182c */
[C---:B-1----:R-:W-:Y:S08]  /*77d0*/  HMMA.16816.F32.BF16 R84, R128.reuse, R88, R84 ;  /* 0x000000588054723c */ /* 0x042ff00000041854 */
[C---:B------:R-:W-:Y:S01]  /*77e0*/  HMMA.16816.F32.BF16 R88, R128.reuse, R90, R104 ;  /* 0x0000005a8058723c */ /* 0x040fe20000041868 */
[----:B------:R-:W1:Y:S07]  /*77f0*/  LDSM.16.MT88.4 R104, [R243+0x5800] ;  /* 0x00580000f368783b */ /* 0x000e6e0000004200 */
[C---:B------:R-:W-:Y:S01]  /*7800*/  HMMA.16816.F32.BF16 R80, R128.reuse, R82, R96 ;  /* 0x000000528050723c */ /* 0x040fe20000041860 */
[----:B------:R-:W3:Y:S07]  /*7810*/  LDSM.16.MT88.4 R96, [R246+0x4000] ;  /* 0x00400000f660783b */ /* 0x000eee0000004200 */
[----:B------:R-:W-:Y:S01]  /*7820*/  HMMA.16816.F32.BF16 R44, R128, R48, R56 ;  /* 0x00000030802c723c */ /* 0x000fe20000041838 */
[----:B------:R-:W3:Y:S07]  /*7830*/  LDSM.16.MT88.4 R56, [R244+0x2800] ;  /* 0x00280000f438783b */ /* 0x000eee0000004200 */
[----:B------:R-:W-:Y:S01]  /*7840*/  HMMA.16816.F32.BF16 R12, R4, R10, R12 ;  /* 0x0000000a040c723c */ /* 0x000fe2000004180c */
[----:B------:R-:W-:Y:S07]  /*7850*/  LDSM.16.MT88.4 R4, [R246+0x5800] ;  /* 0x00580000f604783b */ /* 0x000fee0000004200 */
[C---:B-1----:R-:W-:Y:S08]  /*7860*/  HMMA.16816.F32.BF16 R100, R128.reuse, R104, R100 ;  /* 0x000000688064723c */ /* 0x042ff00000041864 */
[C---:B------:R-:W-:Y:S01]  /*7870*/  HMMA.16816.F32.BF16 R104, R128.reuse, R106, R120 ;  /* 0x0000006a8068723c */ /* 0x040fe20000041878 */
[----:B------:R-:W1:Y:S07]  /*7880*/  LDSM.16.MT88.4 R120, [R244+0x5800] ;  /* 0x00580000f478783b */ /* 0x000e6e0000004200 */
[C---:B---3--:R-:W-:Y:S08]  /*7890*/  HMMA.16816.F32.BF16 R92, R128.reuse, R96, R92 ;  /* 0x00000060805c723c */ /* 0x048ff0000004185c */
[C---:B------:R-:W-:Y:S01]  /*78a0*/  HMMA.16816.F32.BF16 R52, R128.reuse, R56, R64 ;  /* 0x000000388034723c */ /* 0x040fe20000041840 */
[----:B------:R-:W3:Y:S07]  /*78b0*/  LDSM.16.MT88.4 R64, [R246+0x2800] ;  /* 0x00280000f640783b */ /* 0x000eee0000004200 */
[----:B------:R-:W-:Y:S01]  /*78c0*/  HMMA.16816.F32.BF16 R96, R128, R98, R112 ;  /* 0x000000628060723c */ /* 0x000fe20000041870 */
[----:B------:R-:W3:Y:S01]  /*78d0*/  LDSM.16.MT88.4 R112, [R245+0x5800] ;  /* 0x00580000f570783b */ /* 0x000ee20000004200 */
[----:B------:R-:W-:-:S04]  /*78e0*/  MOV R2, c[0x0][0x2c4] ;  /* 0x0000b10000027a02 */ /* 0x000fc80000000f00 */
[----:B------:R-:W-:Y:S02]  /*78f0*/  ISETP.NE.AND P1, PT, R2, 0x1, PT ;  /* 0x000000010200780c */ /* 0x000fe40003f25270 */
[----:B------:R-:W-:Y:S01]  /*7900*/  MOV R9, c[0x0][0x32c] ;  /* 0x0000cb0000097a02 */ /* 0x000fe20000000f00 */
[C---:B-1----:R-:W-:Y:S08]  /*7910*/  HMMA.16816.F32.BF16 R116, R128.reuse, R120, R116 ;  /* 0x000000788074723c */ /* 0x042ff00000041874 */
[C---:B------:R-:W-:Y:S08]  /*7920*/  HMMA.16816.F32.BF16 R120, R128.reuse, R122, R124 ;  /* 0x0000007a8078723c */ /* 0x040ff0000004187c */
[C---:B------:R-:W-:Y:S08]  /*7930*/  HMMA.16816.F32.BF16 R124, R128.reuse, R4, R16 ;  /* 0x00000004807c723c */ /* 0x040ff00000041810 */
[C---:B---3--:R-:W-:Y:S08]  /*7940*/  HMMA.16816.F32.BF16 R60, R128.reuse, R64, R60 ;  /* 0x00000040803c723c */ /* 0x048ff0000004183c */
[C---:B------:R-:W-:Y:S08]  /*7950*/  HMMA.16816.F32.BF16 R108, R128.reuse, R112, R108 ;  /* 0x00000070806c723c */ /* 0x040ff0000004186c */
[C---:B------:R-:W-:Y:S08]  /*7960*/  HMMA.16816.F32.BF16 R48, R128.reuse, R50, R180 ;  /* 0x000000328030723c */ /* 0x040ff000000418b4 */
[C---:B------:R-:W-:Y:S08]  /*7970*/  HMMA.16816.F32.BF16 R56, R128.reuse, R58, R176 ;  /* 0x0000003a8038723c */ /* 0x040ff000000418b0 */
[C---:B------:R-:W-:Y:S08]  /*7980*/  HMMA.16816.F32.BF16 R64, R128.reuse, R66, R172 ;  /* 0x000000428040723c */ /* 0x040ff000000418ac */
[C---:B------:R-:W-:Y:S08]  /*7990*/  HMMA.16816.F32.BF16 R112, R128.reuse, R114, R136 ;  /* 0x000000728070723c */ /* 0x040ff00000041888 */
[----:B------:R-:W-:Y:S01]  /*79a0*/  HMMA.16816.F32.BF16 R128, R128, R6, R12 ;  /* 0x000000068080723c */ /* 0x000fe2000004180c */
[----:B-----5:R-:W-:-:S05]  /*79b0*/  @P1 IMAD.HI.U32 R2, R0, c[0x0][0x2c8], RZ ;  /* 0x0000b20000021a27 */ /* 0x020fca00078e00ff */
[----:B------:R-:W-:Y:S02]  /*79c0*/  @P1 SHF.R.U32.HI R0, RZ, c[0x0][0x2cc], R2 ;  /* 0x0000b300ff001a19 */ /* 0x000fe40000011602 */
[----:B------:R-:W-:Y:S02]  /*79d0*/  ISETP.GE.AND P1, PT, R9, 0x1, PT ;  /* 0x000000010900780c */ /* 0x000fe40003f26270 */
[----:B----4-:R-:W-:-:S05]  /*79e0*/  IADD3 R4, R3, -0x2, RZ ;  /* 0xfffffffe03047810 */ /* 0x010fca0007ffe0ff */
[----:B------:R1:W-:Y:S01]  /*79f0*/  STL [R1+0x38], R4 ;  /* 0x0000380401007387 */ /* 0x0003e20000100800 */
[----:B--2---:R-:W-:-:S04]  /*7a00*/  IADD3 R0, R8, R0, RZ ;  /* 0x0000000008007210 */ /* 0x004fc80007ffe0ff */
[----:B------:R-:W-:Y:S01]  /*7a10*/  IADD3 R3, R0, c[0x0][0x328], RZ ;  /* 0x0000ca0000037a10 */ /* 0x000fe20007ffe0ff */
[----:B------:R-:W-:Y:S05]  /*7a20*/  @!P1 BRA `(.L_x_501) ;  /* 0x0000013000009947 */ /* 0x000fea0003800000 */
[C---:B------:R-:W-:Y:S01]  /*7a30*/  ISETP.GT.AND P0, PT, R0.reuse, RZ, PT ;  /* 0x000000ff0000720c */ /* 0x040fe20003f04270 */
[----:B------:R-:W-:Y:S01]  /*7a40*/  BSSY B0, `(.L_x_502) ;  /* 0x000000e000007945 */ /* 0x000fe20003800000 */
[----:B------:R-:W-:-:S11]  /*7a50*/  IADD3 R2, R0, -0x1, RZ ;  /* 0xffffffff00027810 */ /* 0x000fd60007ffe0ff */
[----:B------:R-:W-:Y:S05]  /*7a60*/  @P0 BRA `(.L_x_503) ;  /* 0x0000007000000947 */ /* 0x000fea0003800000 */
[----:B------:R-:W-:Y:S02]  /*7a70*/  IMAD.MOV.U32 R2, RZ, RZ, 0x1 ;  /* 0x00000001ff027424 */ /* 0x000fe400078e00ff */
[----:B------:R-:W-:-:S03]  /*7a80*/  IMAD.MOV R0, RZ, RZ, -R0 ;  /* 0x000000ffff007224 */ /* 0x000fc600078e0a00 */
[----:B------:R-:W-:-:S13]  /*7a90*/  ISETP.NE.AND P0, PT, R2, c[0x0][0x32c], PT ;  /* 0x0000cb0002007a0c */ /* 0x000fda0003f05270 */
[----:B------:R-:W-:-:S05]  /*7aa0*/  @P0 IMAD.HI.U32 R2, R0, c[0x0][0x330], RZ ;  /* 0x0000cc0000020a27 */ /* 0x000fca00078e00ff */
[----:B------:R-:W-:-:S04]  /*7ab0*/  @P0 SHF.R.U32.HI R0, RZ, c[0x0][0x334], R2 ;  /* 0x0000cd00ff000a19 */ /* 0x000fc80000011602 */
[----:B------:R-:W-:Y:S01]  /*7ac0*/  LOP3.LUT R2, RZ, R0, RZ, 0x33, !PT ;  /* 0x00000000ff027212 */ /* 0x000fe200078e33ff */
[----:B------:R-:W-:Y:S05]  /*7ad0*/  BRA `(.L_x_504) ;  /* 0x0000004000007947 */ /* 0x000fea0003800000 */
.L_x_503:
[----:B------:R-:W-:-:S04]  /*7ae0*/  MOV R0, 0x1 ;  /* 0x0000000100007802 */ /* 0x000fc80000000f00 */
[----:B------:R-:W-:-:S13]  /*7af0*/  ISETP.NE.AND P0, PT, R0, c[0x0][0x32c], PT ;  /* 0x0000cb0000007a0c */ /* 0x000fda0003f05270 */
[----:B------:R-:W-:-:S05]  /*7b00*/  @P0 IMAD.HI.U32 R0, R2, c[0x0][0x330], RZ ;  /* 0x0000cc0002000a27 */ /* 0x000fca00078e00ff */
[----:B------:R-:W-:Y:S02]  /*7b10*/  @P0 SHF.R.U32.HI R2, RZ, c[0x0][0x334], R0 ;  /* 0x0000cd00ff020a19 */ /* 0x000fe40000011600 */
.L_x_504:
[----:B------:R-:W-:Y:S05]  /*7b20*/  BSYNC B0 ;  /* 0x0000000000007941 */ /* 0x000fea0003800000 */
.L_x_502:
[----:B------:R-:W-:-:S05]  /*7b30*/  MOV R0, c[0x0][0x32c] ;  /* 0x0000cb0000007a02 */ /* 0x000fca0000000f00 */
[----:B------:R-:W-:-:S05]  /*7b40*/  IMAD R2, R2, R0, c[0x0][0x32c] ;  /* 0x0000cb0002027624 */ /* 0x000fca00078e0200 */
[----:B------:R-:W-:-:S04]  /*7b50*/  IMNMX R3, R3, R2, PT ;  /* 0x0000000203037217 */ /* 0x000fc80003800200 */
.L_x_501:
[----:B------:R-:W2:Y:S01]  /*7b60*/  LDL R2, [R1+0x70] ;  /* 0x0000700001027983 */ /* 0x000ea20000100800 */
[----:B------:R-:W-:-:S05]  /*7b70*/  IMAD.HI R3, R3, 0x2aaaaaab, RZ ;  /* 0x2aaaaaab03037827 */ /* 0x000fca00078e02ff */
[----:B------:R-:W-:-:S04]  /*7b80*/  SHF.R.U32.HI R0, RZ, 0x1f, R3 ;  /* 0x0000001fff007819 */ /* 0x000fc80000011603 */
[----:B------:R-:W-:-:S04]  /*7b90*/  LEA.HI.SX32 R3, R3, R0, 0x1d ;  /* 0x0000000003037211 */ /* 0x000fc800078feaff */
[----:B--2---:R-:W-:-:S04]  /*7ba0*/  IMNMX R2, R2, R3, !PT ;  /* 0x0000000302027217 */ /* 0x004fc80007800200 */
[----:B------:R-:W-:Y:S01]  /*7bb0*/  ISETP.GE.AND P0, PT, R4, R2, PT ;  /* 0x000000020400720c */ /* 0x000fe20003f06270 */
[----:B------:R2:W-:-:S12]  /*7bc0*/  STL [R1+0x80], R2 ;  /* 0x0000800201007387 */ /* 0x0005d80000100800 */
[----:B------:R-:W-:Y:S05]  /*7bd0*/  @!P0 BRA `(.L_x_505) ;  /* 0x00003f0000008947 */ /* 0x000fea0003800000 */
[----:B------:R-:W-:Y:S02]  /*7be0*/  MOV R0, R4 ;  /* 0x0000000400007202 */ /* 0x000fe40000000f00 */
[----:B------:R-:W-:Y:S02]  /*7bf0*/  MOV R136, R133 ;  /* 0x0000008500887202 */ /* 0x000fe40000000f00 */
[----:B------:R-:W-:Y:S01]  /*7c00*/  MOV R135, R134 ;  /* 0x0000008600877202 */ /* 0x000fe20000000f00 */
[----:B------:R3:W-:Y:S04]  /*7c10*/  STL [R1+0x38], R0 ;  /* 0x0000380001007387 */ /* 0x0007e80000100800 */
.L_x_528:
[----:B-1----:R-:W4:Y:S01]  /*7c20*/  LDL R4, [R1+0x14] ;  /* 0x0000140001047983 */ /* 0x002f220000100800 */
[----:B------:R-:W-:Y:S04]  /*7c30*/  DEPBAR.LE SB0, 0x0 ;  /* 0x000080000000791a */ /* 0x000fe80000000000 */
[----:B--2---:R-:W2:Y:S01]  /*7c40*/  LDL R2, [R1+0x38] ;  /* 0x0000380001027983 */ /* 0x004ea20000100800 */
[----:B------:R-:W-:Y:S01]  /*7c50*/  WARPSYNC 0xffffffff ;  /* 0xffffffff00007948 */ /* 0x000fe20003800000 */
[----:B------:R-:W-:Y:S02]  /*7c60*/  BSSY B0, `(.L_x_506) ;  /* 0x0000060000007945 */ /* 0x000fe40003800000 */
[----:B------:R-:W5:Y:S04]  /*7c70*/  LDL R3, [R1+0x18] ;  /* 0x0000180001037983 */ /* 0x000f680000100800 */
[----:B---3--:R-:W2:Y:S04]  /*7c80*/  LDL R0, [R1+0x70] ;  /* 0x0000700001007983 */ /* 0x008ea80000100800 */
[----:B------:R-:W-:Y:S06]  /*7c90*/  BAR.SYNC.DEFER_BLOCKING 0x0 ;  /* 0x0000000000007b1d */ /* 0x000fec0000010000 */
[----:B------:R1:W3:Y:S04]  /*7ca0*/  LDSM.16.M88.4 R8, [R240] ;  /* 0x00000000f008783b */ /* 0x0002e80000000200 */
[----:B------:R1:W1:Y:S04]  /*7cb0*/  LDSM.16.M88.4 R16, [R240+0x800] ;  /* 0x00080000f010783b */ /* 0x0002680000000200 */
[----:B------:R1:W1:Y:S04]  /*7cc0*/  LDSM.16.M88.4 R24, [R240+0x1000] ;  /* 0x00100000f018783b */ /* 0x0002680000000200 */
[----:B------:R1:W1:Y:S04]  /*7cd0*/  LDSM.16.M88.4 R172, [R247] ;  /* 0x00000000f7ac783b */ /* 0x0002680000000200 */
[----:B----4-:R4:W1:Y:S04]  /*7ce0*/  LDSM.16.M88.4 R176, [R4] ;  /* 0x0000000004b0783b */ /* 0x0108680000000200 */
[----:B-----5:R4:W1:Y:S01]  /*7cf0*/  LDSM.16.M88.4 R180, [R3] ;  /* 0x0000000003b4783b */ /* 0x0208620000000200 */
[----:B--2---:R-:W-:Y:S11]  /*7d00*/  ISETP.GT.AND P0, PT, R0, R2, PT ;  /* 0x000000020000720c */ /* 0x004ff60003f04270 */
[----:B------:R-:W-:Y:S02]  /*7d10*/  @!UPT UIADD3 URZ, URZ, URZ, URZ ;  /* 0x0000003f3f3ff290 */ /* 0x000fe4000fffe03f */
[----:B------:R-:W-:-:S05]  /*7d20*/  @P0 BRA `(.L_x_507) ;  /* 0x0000053000000947 */ /* 0x000fca0003800000 */
[----:B---34-:R-:W2:Y:S04]  /*7d30*/  LDL R4, [R1+0x34] ;  /* 0x0000340001047983 */ /* 0x018ea80000100800 */
[----:B------:R-:W3:Y:S04]  /*7d40*/  LDL R12, [R1+0x30] ;  /* 0x00003000010c7983 */ /* 0x000ee80000100800 */
[----:B------:R-:W4:Y:S04]  /*7d50*/  LDL.64 R6, [R1+0x98] ;  /* 0x0000980001067983 */ /* 0x000f280000100a00 */
[----:B------:R-:W5:Y:S01]  /*7d60*/  LDL R5, [R1+0xa4] ;  /* 0x0000a40001057983 */ /* 0x000f620000100800 */
[----:B--2---:R-:W-:Y:S01]  /*7d70*/  IMAD.WIDE.U32 R2, R4, c[0x0][0x208], RZ ;  /* 0x0000820004027a25 */ /* 0x004fe200078e00ff */
[----:B------:R-:W-:Y:S05]  /*7d80*/  SHF.R.S32.HI R0, RZ, 0x1f, R4 ;  /* 0x0000001fff007819 */ /* 0x000fea0000011404 */
[----:B------:R-:W-:Y:S04]  /*7d90*/  IMAD R0, R0, c[0x0][0x208], RZ ;  /* 0x0000820000007a24 */ /* 0x000fe800078e02ff */
[----:B------:R-:W-:Y:S05]  /*7da0*/  IMAD R0, R4, c[0x0][0x20c], R0 ;  /* 0x0000830004007a24 */ /* 0x000fea00078e0200 */
[----:B------:R-:W-:Y:S02]  /*7db0*/  IADD3 R3, R3, R0, RZ ;  /* 0x0000000003037210 */ /* 0x000fe40007ffe0ff */
[----:B---3--:R-:W-:Y:S03]  /*7dc0*/  SHF.R.S32.HI R0, RZ, 0x1f, R12 ;  /* 0x0000001fff007819 */ /* 0x008fe6000001140c */
[----:B------:R-:W-:Y:S04]  /*7dd0*/  IMAD.WIDE.U32 R2, R12, c[0x0][0x218], R2 ;  /* 0x000086000c027a25 */ /* 0x000fe800078e0002 */
[----:B------:R-:W-:Y:S01]  /*7de0*/  IMAD R4, R0, c[0x0][0x218], RZ ;  /* 0x0000860000047a24 */ /* 0x000fe200078e02ff */
[----:B----4-:R-:W-:Y:S03]  /*7df0*/  IADD3 R0, P0, R6, R2, RZ ;  /* 0x0000000206007210 */ /* 0x010fe60007f1e0ff */
[----:B------:R-:W-:Y:S05]  /*7e00*/  IMAD R4, R12, c[0x0][0x21c], R4 ;  /* 0x000087000c047a24 */ /* 0x000fea00078e0204 */
[----:B-----5:R-:W-:Y:S02]  /*7e10*/  IADD3.X R2, R5, R3, R4, P0, !PT ;  /* 0x0000000305027210 */ /* 0x020fe400007fe404 */
[C---:B------:R-:W-:Y:S04]  /*7e20*/  LEA R12, P0, R0.reuse, c[0x0][0x1f8], 0x1 ;  /* 0x00007e00000c7a11 */ /* 0x040fe800078008ff */
[----:B------:R-:W-:Y:S01]  /*7e30*/  LEA.HI.X R5, R0, c[0x0][0x1fc], R2, 0x1, P0 ;  /* 0x00007f0000057a11 */ /* 0x000fe200000f0c02 */
[----:B------:R-:W-:-:S06]  /*7e40*/  BRA.DIV ~URZ, `(.L_x_508) ;  /* 0x00011aa27f007947 */ /* 0x000fcc000b800000 */
[----:B------:R2:W3:Y:S02]  /*7e50*/  SHFL.IDX PT, R4, R5, RZ, 0x181f ;  /* 0x00181fff05047589 */ /* 0x0004e400000e0000 */
.L_x_645:
[----:B------:R-:W-:-:S05]  /*7e60*/  BRA.DIV ~URZ, `(.L_x_509) ;  /* 0x00011b127f007947 */ /* 0x000fca000b800000 */
[----:B------:R4:W2:Y:S02]  /*7e70*/  SHFL.IDX PT, R0, R12, RZ, 0x181f ;  /* 0x00181fff0c007589 */ /* 0x0008a400000e0000 */
.L_x_646:
[----:B------:R-:W5:Y:S04]  /*7e80*/  LDL R7, [R1+0x3c] ;  /* 0x00003c0001077983 */ /* 0x000f680000100800 */
[----:B----4-:R-:W4:Y:S04]  /*7e90*/  LDL R6, [R1+0xc8] ;  /* 0x0000c80001067983 */ /* 0x010f280000100800 */
[----:B---3--:R-:W3:Y:S04]  /*7ea0*/  LDL R132, [R1+0x68] ;  /* 0x0000680001847983 */ /* 0x008ee80000100800 */
        /* <DEDUP_REMOVED lines=10> */
[----:B-----5:R-:W-:Y:S02]  /*7f50*/  ISETP.GE.AND P4, PT, R7, c[0x0][0x1d4], PT ;  /* 0x0000750007007a0c */ /* 0x020fe40003f86270 */
[----:B----4-:R-:W-:Y:S02]  /*7f60*/  IADD3 R6, P0, R0, R6, RZ ;  /* 0x0000000600067210 */ /* 0x010fe40007f1e0ff */
[----:B---3--:R-:W-:Y:S03]  /*7f70*/  ISETP.GE.AND P3, PT, R132, c[0x0][0x1d4], PT ;  /* 0x0000750084007a0c */ /* 0x008fe60003f66270 */
[----:B--2---:R-:W-:Y:S01]  /*7f80*/  IMAD.X R7, R4, 0x1, R3, P0 ;  /* 0x0000000104077824 */ /* 0x004fe200000e0603 */
[----:B------:R-:W-:Y:S05]  /*7f90*/  IADD3 R2, P0, R0, R2, RZ ;  /* 0x0000000200027210 */ /* 0x000fea0007f1e0ff */
[----:B------:R-:W-:Y:S01]  /*7fa0*/  IMAD.X R3, R4, 0x1, R133, P0 ;  /* 0x0000000104037824 */ /* 0x000fe200000e0685 */
[----:B------:R-:W-:Y:S01]  /*7fb0*/  @!PT LDS RZ, [RZ] ;  /* 0x00000000fffff984 */ /* 0x000fe20000000800 */
[----:B------:R-:W-:Y:S01]  /*7fc0*/  @!PT LDS RZ, [RZ] ;  /* 0x00000000fffff984 */ /* 0x000fe20000000800 */
[----:B------:R-:W-:Y:S01]  /*7fd0*/  @!PT LDS RZ, [RZ] ;  /* 0x00000000fffff984 */ /* 0x000fe20000000800 */
[----:B------:R2:W-:Y:S04]  /*7fe0*/  LDGSTS.E.BYPASS.LTC128B.128 [R13+0x4080], [R6.64], !P4 ;  /* 0x04080000060d7fae */ /* 0x0005e8000e101d46 */
[----:B------:R3:W-:Y:S01]  /*7ff0*/  LDGSTS.E.BYPASS.LTC128B.128 [R13+0x5880], [R2.64], !P3 ;  /* 0x05880000020d7fae */ /* 0x0007e2000d901d46 */
[----:B------:R-:W-:Y:S02]  /*8000*/  ISETP.GE.AND P2, PT, R22, c[0x0][0x1d4], PT ;  /* 0x0000750016007a0c */ /* 0x000fe40003f46270 */
[----:B------:R-:W-:Y:S02]  /*8010*/  ISETP.GE.AND P1, PT, R14, c[0x0][0x1d4], PT ;  /* 0x000075000e007a0c */ /* 0x000fe40003f26270 */
[----:B---3--:R-:W-:Y:S05]  /*8020*/  IADD3 R2, P0, R0, R23, RZ ;  /* 0x0000001700027210 */ /* 0x008fea0007f1e0ff */
[----:B------:R-:W-:Y:S02]  /*8030*/  IMAD.X R3, R4, 0x1, R20, P0 ;  /* 0x0000000104037824 */ /* 0x000fe400000e0614 */
[----:B------:R-:W3:Y:S04]  /*8040*/  S2R R20, SR_TID.X ;  /* 0x0000000000147919 */ /* 0x000ee80000002100 */
[----:B------:R4:W-:Y:S01]  /*8050*/  LDGSTS.E.BYPASS.LTC128B.128 [R13+0x7080], [R2.64], !P2 ;  /* 0x07080000020d7fae */ /* 0x0009e2000d101d46 */
[----:B---3--:R-:W-:Y:S02]  /*8060*/  ISETP.GT.AND P5, PT, R20, 0x7f, PT ;  /* 0x0000007f1400780c */ /* 0x008fe40003fa4270 */
[----:B----4-:R-:W-:Y:S05]  /*8070*/  IADD3 R2, P0, R0, R21, RZ ;  /* 0x0000001500027210 */ /* 0x010fea0007f1e0ff */
[----:B------:R-:W-:Y:S05]  /*8080*/  IMAD.X R3, R4, 0x1, R15, P0 ;  /* 0x0000000104037824 */ /* 0x000fea00000e060f */
[----:B------:R2:W-:Y:S01]  /*8090*/  LDGSTS.E.BYPASS.LTC128B.128 [R13+0x8880], [R2.64], !P1 ;  /* 0x08880000020d7fae */ /* 0x0005e2000c901d46 */
[----:B------:R-:W-:-:S05]  /*80a0*/  @P5 BRA `(.L_x_507) ;  /* 0x000001b000005947 */ /* 0x000fca0003800000 */
[----:B------:R-:W-:-:S05]  /*80b0*/  BRA.DIV ~URZ, `(.L_x_510) ;  /* 0x000119527f007947 */ /* 0x000fca000b800000 */
[----:B------:R3:W4:Y:S04]  /*80c0*/  SHFL.IDX PT, R4, R5, 0x1, 0x181f ;  /* 0x00381f0005047f89 */ /* 0x00072800000e0000 */
[----:B------:R3:W2:Y:S02]  /*80d0*/  SHFL.IDX PT, R0, R12, 0x1, 0x181f ;  /* 0x00381f000c007f89 */ /* 0x0006a400000e0000 */
.L_x_647:
[----:B--2---:R-:W2:Y:S04]  /*80e0*/  LDL R6, [R1+0xc8] ;  /* 0x0000c80001067983 */ /* 0x004ea80000100800 */
[----:B------:R-:W5:Y:S04]  /*80f0*/  LDL R3, [R1+0x40] ;  /* 0x0000400001037983 */ /* 0x000f680000100800 */
[----:B---3--:R-:W3:Y:S04]  /*8100*/  LDL R2, [R1+0xcc] ;  /* 0x0000cc0001027983 */ /* 0x008ee80000100800 */
[----:B----4-:R-:W4:Y:S04]  /*8110*/  LDL R20, [R1+0x44] ;  /* 0x0000440001147983 */ /* 0x010f280000100800 */
[----:B------:R-:W4:Y:S04]  /*8120*/  LDL R5, [R1+0x2c] ;  /* 0x00002c0001057983 */ /* 0x000f280000100800 */
[----:B------:R-:W4:Y:S04]  /*8130*/  LDL R15, [R1+0xc4] ;  /* 0x0000c400010f7983 */ /* 0x000f280000100800 */
[----:B------:R-:W4:Y:S04]  /*8140*/  LDL R14, [R1+0x48] ;  /* 0x00004800010e7983 */ /* 0x000f280000100800 */
[----:B------:R-:W4:Y:S04]  /*8150*/  LDL R13, [R1+0xb4] ;  /* 0x0000b400010d7983 */ /* 0x000f280000100800 */
[----:B------:R-:W4:Y:S01]  /*8160*/  LDL R12, [R1+0x4c] ;  /* 0x00004c00010c7983 */ /* 0x000f220000100800 */
[----:B--2---:R-:W-:Y:S05]  /*8170*/  IADD3 R6, P0, R0, R6, RZ ;  /* 0x0000000600067210 */ /* 0x004fea0007f1e0ff */
[----:B-----5:R-:W-:Y:S01]  /*8180*/  IMAD.X R7, R4, 0x1, R3, P0 ;  /* 0x0000000104077824 */ /* 0x020fe200000e0603 */
[----:B---3--:R-:W-:Y:S05]  /*8190*/  IADD3 R2, P0, R0, R2, RZ ;  /* 0x0000000200027210 */ /* 0x008fea0007f1e0ff */
[----:B----4-:R-:W-:Y:S01]  /*81a0*/  IMAD.X R3, R4, 0x1, R20, P0 ;  /* 0x0000000104037824 */ /* 0x010fe200000e0614 */
[----:B------:R-:W-:Y:S01]  /*81b0*/  @!PT LDS RZ, [RZ] ;  /* 0x00000000fffff984 */ /* 0x000fe20000000800 */
[----:B------:R-:W-:Y:S01]  /*81c0*/  @!PT LDS RZ, [RZ] ;  /* 0x00000000fffff984 */ /* 0x000fe20000000800 */
[----:B------:R-:W-:Y:S01]  /*81d0*/  @!PT LDS RZ, [RZ] ;  /* 0x00000000fffff984 */ /* 0x000fe20000000800 */
[----:B------:R2:W-:Y:S04]  /*81e0*/  LDGSTS.E.BYPASS.LTC128B.128 [R5+0x5080], [R6.64], !P4 ;  /* 0x0508000006057fae */ /* 0x0005e8000e101d46 */
[----:B------:R3:W-:Y:S02]  /*81f0*/  LDGSTS.E.BYPASS.LTC128B.128 [R5+0x6880], [R2.64], !P3 ;  /* 0x0688000002057fae */ /* 0x0007e4000d901d46 */
[----:B---3--:R-:W-:Y:S05]  /*8200*/  IADD3 R2, P0, R0, R15, RZ ;  /* 0x0000000f00027210 */ /* 0x008fea0007f1e0ff */
[----:B------:R-:W-:Y:S05]  /*8210*/  IMAD.X R3, R4, 0x1, R14, P0 ;  /* 0x0000000104037824 */ /* 0x000fea00000e060e */
[----:B------:R3:W-:Y:S02]  /*8220*/  LDGSTS.E.BYPASS.LTC128B.128 [R5+0x8080], [R2.64], !P2 ;  /* 0x0808000002057fae */ /* 0x0007e4000d101d46 */
[----:B---3--:R-:W-:Y:S05]  /*8230*/  IADD3 R2, P0, R0, R13, RZ ;  /* 0x0000000d00027210 */ /* 0x008fea0007f1e0ff */
[----:B------:R-:W-:Y:S05]  /*8240*/  IMAD.X R3, R4, 0x1, R12, P0 ;  /* 0x0000000104037824 */ /* 0x000fea00000e060c */
[----:B------:R2:W-:Y:S03]  /*8250*/  LDGSTS.E.BYPASS.LTC128B.128 [R5+0x9880], [R2.64], !P1 ;  /* 0x0988000002057fae */ /* 0x0005e6000c901d46 */
.L_x_507:
[----:B---3--:R-:W-:Y:S05]  /*8260*/  BSYNC B0 ;  /* 0x0000000000007941 */ /* 0x008fea0003800000 */
.L_x_506:
[----:B------:R-:W0:Y:S01]  /*8270*/  LDGDEPBAR ;  /* 0x00000000000079af */ /* 0x000e220000000000 */
[----:B------:R-:W-:Y:S01]  /*8280*/  WARPSYNC 0xffffffff ;  /* 0xffffffff00007948 */ /* 0x000fe20003800000 */
[C---:B--2-4-:R-:W-:Y:S01]  /*8290*/  HMMA.16816.F32.BF16 R4, R164.reuse, R8, RZ ;  /* 0x00000008a404723c */ /* 0x054fe200000418ff */
[----:B------:R-:W-:Y:S03]  /*82a0*/  BSSY B0, `(.L_x_511) ;  /* 0x0000110000007945 */ /* 0x000fe60003800000 */
[----:B------:R-:W2:Y:S04]  /*82b0*/  LDL R2, [R1+0x38] ;  /* 0x0000380001027983 */ /* 0x000ea80000100800 */
[C---:B------:R-:W-:Y:S02]  /*82c0*/  HMMA.16816.F32.BF16 R8, R164.reuse, R10, RZ ;  /* 0x0000000aa408723c */ /* 0x040fe400000418ff */
[----:B------:R-:W3:Y:S06]  /*82d0*/  LDL R0, [R1] ;  /* 0x0000000001007983 */ /* 0x000eec0000100800 */
[C---:B-1----:R-:W-:Y:S01]  /*82e0*/  HMMA.16816.F32.BF16 R12, R164.reuse, R16, RZ ;  /* 0x00000010a40c723c */ /* 0x042fe200000418ff */
[----:B------:R-:W4:Y:S06]  /*82f0*/  LDL R132, [R1+0x4] ;  /* 0x0000040001847983 */ /* 0x000f2c0000100800 */
[----:B------:R-:W5:Y:S01]  /*8300*/  LDL R3, [R1+0x8] ;  /* 0x0000080001037983 */ /* 0x000f620000100800 */
[C---:B------:R-:W-:Y:S08]  /*8310*/  HMMA.16816.F32.BF16 R16, R164.reuse, R18, RZ ;  /* 0x00000012a410723c */ /* 0x040ff000000418ff */
[C---:B------:R-:W-:Y:S08]  /*8320*/  HMMA.16816.F32.BF16 R20, R164.reuse, R24, RZ ;  /* 0x00000018a414723c */ /* 0x040ff000000418ff */
[----:B------:R-:W-:Y:S08]  /*8330*/  HMMA.16816.F32.BF16 R24, R164, R26, RZ ;  /* 0x0000001aa418723c */ /* 0x000ff000000418ff */
[C---:B------:R-:W-:Y:S08]  /*8340*/  HMMA.16816.F32.BF16 R4, R168.reuse, R172, R4 ;  /* 0x000000aca804723c */ /* 0x040ff00000041804 */
[C---:B------:R-:W-:Y:S01]  /*8350*/  HMMA.16816.F32.BF16 R8, R168.reuse, R174, R8 ;  /* 0x000000aea808723c */ /* 0x040fe20000041808 */
[----:B------:R-:W1:Y:S07]  /*8360*/  LDSM.16.M88.4 R172, [R242] ;  /* 0x00000000f2ac783b */ /* 0x000e6e0000000200 */
[C---:B------:R-:W-:Y:S08]  /*8370*/  HMMA.16816.F32.BF16 R12, R168.reuse, R176, R12 ;  /* 0x000000b0a80c723c */ /* 0x040ff0000004180c */
[C---:B------:R-:W-:Y:S01]  /*8380*/  HMMA.16816.F32.BF16 R16, R168.reuse, R178, R16 ;  /* 0x000000b2a810723c */ /* 0x040fe20000041810 */
[----:B------:R-:W1:Y:S07]  /*8390*/  LDSM.16.M88.4 R176, [R242+0x800] ;  /* 0x00080000f2b0783b */ /* 0x000e6e0000000200 */
[C---:B------:R-:W-:Y:S08]  /*83a0*/  HMMA.16816.F32.BF16 R20, R168.reuse, R180, R20 ;  /* 0x000000b4a814723c */ /* 0x040ff00000041814 */
[----:B------:R-:W-:Y:S01]  /*83b0*/  HMMA.16816.F32.BF16 R24, R168, R182, R24 ;  /* 0x000000b6a818723c */ /* 0x000fe20000041818 */
[----:B------:R-:W1:Y:S07]  /*83c0*/  LDSM.16.M88.4 R180, [R242+0x1000] ;  /* 0x00100000f2b4783b */ /* 0x000e6e0000000200 */
[C---:B-1----:R-:W-:Y:S08]  /*83d0*/  HMMA.16816.F32.BF16 R4, R184.reuse, R172, R4 ;  /* 0x000000acb804723c */ /* 0x042ff00000041804 */
        /* <DEDUP_REMOVED lines=10> */
[----:B------:R-:W1:Y:S07]  /*8480*/  LDSM.16.M88.4 R172, [R240+0x1800] ;  /* 0x00180000f0ac783b */ /* 0x000e6e0000000200 */
        /* <DEDUP_REMOVED lines=11> */
[----:B------:R-:W1:Y:S07]  /*8540*/  LDSM.16.M88.4 R176, [R248] ;  /* 0x00000000f8b0783b */ /* 0x000e6e0000000200 */
[C---:B------:R-:W-:Y:S08]  /*8550*/  HMMA.16816.F32.BF16 R20, R192.reuse, R180, R20 ;  /* 0x000000b4c014723c */ /* 0x040ff00000041814 */
[----:B------:R-:W-:Y:S01]  /*8560*/  HMMA.16816.F32.BF16 R24, R192, R182, R24 ;  /* 0x000000b6c018723c */ /* 0x000fe20000041818 */
[----:B------:R-:W1:Y:S07]  /*8570*/  LDSM.16.M88.4 R180, [R249] ;  /* 0x00000000f9b4783b */ /* 0x000e6e0000000200 */
[C---:B-1----:R-:W-:Y:S08]  /*8580*/  HMMA.16816.F32.BF16 R4, R196.reuse, R172, R4 ;  /* 0x000000acc404723c */ /* 0x042ff00000041804 */
[C---:B------:R-:W-:Y:S01]  /*8590*/  HMMA.16816.F32.BF16 R8, R196.reuse, R174, R8 ;  /* 0x000000aec408723c */ /* 0x040fe20000041808 */
[----:B------:R-:W1:Y:S07]  /*85a0*/  LDSM.16.M88.4 R172, [R242+0x1800] ;  /* 0x00180000f2ac783b */ /* 0x000e6e0000000200 */
[C---:B------:R-:W-:Y:S08]  /*85b0*/  HMMA.16816.F32.BF16 R12, R196.reuse, R176, R12 ;  /* 0x000000b0c40c723c */ /* 0x040ff0000004180c */
        /* <DEDUP_REMOVED lines=8> */
[C---:B--2---:R-:W-:Y:S08]  /*8640*/  HMMA.16816.F32.BF16 R12, R200.reuse, R176, R12 ;  /* 0x000000b0c80c723c */ /* 0x044ff0000004180c */
[C---:B------:R-:W-:Y:S01]  /*8650*/  HMMA.16816.F32.BF16 R16, R200.reuse, R178, R16 ;  /* 0x000000b2c810723c */ /* 0x040fe20000041810 */
[----:B------:R-:W2:Y:S07]  /*8660*/  LDSM.16.M88.4 R176, [R241+0x2000] ;  /* 0x00200000f1b0783b */ /* 0x000eae0000000200 */
[C---:B---3--:R-:W-:Y:S08]  /*8670*/  HMMA.16816.F32.BF16 R20, R200.reuse, R180, R20 ;  /* 0x000000b4c814723c */ /* 0x048ff00000041814 */
        /* <DEDUP_REMOVED lines=13> */
[----:B------:R1:W4:Y:S07]  /*8750*/  LDSM.16.M88.4 R172, [R0] ;  /* 0x0000000000ac783b */ /* 0x00032e0000000200 */
[C---:B--2---:R-:W-:Y:S08]  /*8760*/  HMMA.16816.F32.BF16 R12, R208.reuse, R176, R12 ;  /* 0x000000b0d00c723c */ /* 0x044ff0000004180c */
[C---:B------:R-:W-:Y:S01]  /*8770*/  HMMA.16816.F32.BF16 R16, R208.reuse, R178, R16 ;  /* 0x000000b2d010723c */ /* 0x040fe20000041810 */
[----:B------:R-:W2:Y:S07]  /*8780*/  LDSM.16.M88.4 R176, [R251] ;  /* 0x00000000fbb0783b */ /* 0x000eae0000000200 */
[C---:B---3--:R-:W-:Y:S01]  /*8790*/  HMMA.16816.F32.BF16 R20, R208.reuse, R180, R20 ;  /* 0x000000b4d014723c */ /* 0x048fe20000041814 */
[----:B-1----:R-:W3:Y:S07]  /*87a0*/  LDL R0, [R1+0xc] ;  /* 0x00000c0001007983 */ /* 0x002eee0000100800 */
[----:B------:R-:W-:Y:S01]  /*87b0*/  HMMA.16816.F32.BF16 R24, R208, R182, R24 ;  /* 0x000000b6d018723c */ /* 0x000fe20000041818 */
[----:B------:R-:W1:Y:S07]  /*87c0*/  LDSM.16.M88.4 R180, [R252] ;  /* 0x00000000fcb4783b */ /* 0x000e6e0000000200 */
        /* <DEDUP_REMOVED lines=25> */
[----:B------:R-:W-:Y:S08]  /*8960*/  HMMA.16816.F32.BF16 R24, R220, R182, R24 ;  /* 0x000000b6dc18723c */ /* 0x000ff00000041818 */
[C---:B----4-:R-:W-:Y:S08]  /*8970*/  HMMA.16816.F32.BF16 R4, R224.reuse, R172, R4 ;  /* 0x000000ace004723c */ /* 0x050ff00000041804 */
[C---:B------:R-:W-:Y:S01]  /*8980*/  HMMA.16816.F32.BF16 R8, R224.reuse, R174, R8 ;  /* 0x000000aee008723c */ /* 0x040fe20000041808 */
[----:B------:R-:W1:Y:S07]  /*8990*/  LDSM.16.M88.4 R172, [R240+0x5800] ;  /* 0x00580000f0ac783b */ /* 0x000e6e0000000200 */
[C---:B--2---:R-:W-:Y:S08]  /*89a0*/  HMMA.16816.F32.BF16 R12, R224.reuse, R176, R12 ;  /* 0x000000b0e00c723c */ /* 0x044ff0000004180c */
[C---:B------:R-:W-:Y:S01]  /*89b0*/  HMMA.16816.F32.BF16 R16, R224.reuse, R178, R16 ;  /* 0x000000b2e010723c */ /* 0x040fe20000041810 */
[----:B-----5:R-:W-:Y:S07]  /*89c0*/  LDSM.16.M88.4 R176, [R3] ;  /* 0x0000000003b0783b */ /* 0x020fee0000000200 */
[C---:B-1----:R-:W-:Y:S08]  /*89d0*/  HMMA.16816.F32.BF16 R20, R224.reuse, R172, R20 ;  /* 0x000000ace014723c */ /* 0x042ff00000041814 */
[----:B------:R-:W-:Y:S01]  /*89e0*/  HMMA.16816.F32.BF16 R24, R224, R174, R24 ;  /* 0x000000aee018723c */ /* 0x000fe20000041818 */
[----:B------:R-:W-:Y:S06]  /*89f0*/  LDSM.16.M88.4 R172, [R132] ;  /* 0x0000000084ac783b */ /* 0x000fec0000000200 */
[----:B---3--:R1:W2:Y:S06]  /*8a00*/  LDSM.16.M88.4 R180, [R0] ;  /* 0x0000000000b4783b */ /* 0x0082ac0000000200 */
[----:B-1----:R-:W3:Y:S01]  /*8a10*/  LDL R0, [R1+0x70] ;  /* 0x0000700001007983 */ /* 0x002ee20000100800 */
[C---:B--2---:R-:W-:Y:S08]  /*8a20*/  HMMA.16816.F32.BF16 R4, R228.reuse, R180, R4 ;  /* 0x000000b4e404723c */ /* 0x044ff00000041804 */
[C---:B------:R-:W-:Y:S01]  /*8a30*/  HMMA.16816.F32.BF16 R8, R228.reuse, R182, R8 ;  /* 0x000000b6e408723c */ /* 0x040fe20000041808 */
[----:B------:R-:W-:Y:S07]  /*8a40*/  LDSM.16.M88.4 R180, [R242+0x5000] ;  /* 0x00500000f2b4783b */ /* 0x000fee0000000200 */
[C---:B------:R-:W-:Y:S08]  /*8a50*/  HMMA.16816.F32.BF16 R12, R228.reuse, R172, R12 ;  /* 0x000000ace40c723c */ /* 0x040ff0000004180c */
[C---:B------:R-:W-:Y:S01]  /*8a60*/  HMMA.16816.F32.BF16 R16, R228.reuse, R174, R16 ;  /* 0x000000aee410723c */ /* 0x040fe20000041810 */
[----:B------:R-:W1:Y:S07]  /*8a70*/  LDSM.16.M88.4 R172, [R242+0x4800] ;  /* 0x00480000f2ac783b */ /* 0x000e6e0000000200 */
[C---:B------:R-:W-:Y:S08]  /*8a80*/  HMMA.16816.F32.BF16 R20, R228.reuse, R176, R20 ;  /* 0x000000b0e414723c */ /* 0x040ff00000041814 */
[----:B------:R-:W-:Y:S01]  /*8a90*/  HMMA.16816.F32.BF16 R24, R228, R178, R24 ;  /* 0x000000b2e418723c */ /* 0x000fe20000041818 */
[----:B------:R-:W-:Y:S07]  /*8aa0*/  LDSM.16.M88.4 R176, [R241+0x4800] ;  /* 0x00480000f1b0783b */ /* 0x000fee0000000200 */
[C---:B-1----:R-:W-:Y:S08]  /*8ab0*/  HMMA.16816.F32.BF16 R4, R232.reuse, R172, R4 ;  /* 0x000000ace804723c */ /* 0x042ff00000041804 */
[C---:B------:R-:W-:Y:S01]  /*8ac0*/  HMMA.16816.F32.BF16 R8, R232.reuse, R174, R8 ;  /* 0x000000aee808723c */ /* 0x040fe20000041808 */
[----:B------:R-:W1:Y:S07]  /*8ad0*/  LDSM.16.M88.4 R172, [R242+0x5800] ;  /* 0x00580000f2ac783b */ /* 0x000e6e0000000200 */
[C---:B------:R-:W-:Y:S08]  /*8ae0*/  HMMA.16816.F32.BF16 R12, R232.reuse, R180, R12 ;  /* 0x000000b4e80c723c */ /* 0x040ff0000004180c */
        /* <DEDUP_REMOVED lines=12> */
[----:B------:R-:W-:Y:S03]  /*8bb0*/  HMMA.16816.F32.BF16 R24, R236, R182, R24 ;  /* 0x000000b6ec18723c */ /* 0x000fe60000041818 */
[----:B---3--:R-:W-:Y:S11]  /*8bc0*/  ISETP.GT.AND P0, PT, R2, R0, PT ;  /* 0x000000000200720c */ /* 0x008ff60003f04270 */
[----:B------:R-:W-:Y:S02]  /*8bd0*/  @!UPT UIADD3 URZ, URZ, URZ, URZ ;  /* 0x0000003f3f3ff290 */ /* 0x000fe4000fffe03f */
[----:B------:R-:W-:-:S05]  /*8be0*/  @!P0 BRA `(.L_x_512) ;  /* 0x000007b000008947 */ /* 0x000fca0003800000 */
[----:B------:R-:W2:Y:S01]  /*8bf0*/  LDL R3, [R1+0x84] ;  /* 0x0000840001037983 */ /* 0x000ea20000100800 */
[----:B------:R-:W-:Y:S03]  /*8c00*/  IMAD.MOV.U32 R132, RZ, RZ, c[0x0][0x2b8] ;  /* 0x0000ae00ff847624 */ /* 0x000fe600078e00ff */
[----:B------:R-:W3:Y:S02]  /*8c10*/  LDL R0, [R1+0x174] ;  /* 0x0001740001007983 */ /* 0x000ee40000100800 */
[----:B------:R-:W-:Y:S02]  /*8c20*/  ISETP.NE.AND P2, PT, R132, 0x1, PT ;  /* 0x000000018400780c */ /* 0x000fe40003f45270 */
[----:B------:R-:W4:Y:S04]  /*8c30*/  LDL.64 R176, [R1+0x90] ;  /* 0x0000900001b07983 */ /* 0x000f280000100a00 */
[----:B------:R-:W5:Y:S04]  /*8c40*/  LDL R133, [R1+0xa8] ;  /* 0x0000a80001857983 */ /* 0x000f680000100800 */
[----:B------:R-:W4:Y:S04]  /*8c50*/  LDL.64 R138, [R1+0x88] ;  /* 0x00008800018a7983 */ /* 0x000f280000100a00 */
[----:B------:R-:W4:Y:S04]  /*8c60*/  LDL R134, [R1+0xa0] ;  /* 0x0000a00001867983 */ /* 0x000f280000100800 */
[----:B------:R-:W1:Y:S01]  /*8c70*/  S2R R137, SR_TID.X ;  /* 0x0000000000897919 */ /* 0x000e620000002100 */
[----:B---3--:R-:W-:Y:S01]  /*8c80*/  ISETP.GT.AND P1, PT, R0, 0x2f, PT ;  /* 0x0000002f0000780c */ /* 0x008fe20003f24270 */
[----:B--2---:R-:W-:Y:S05]  /*8c90*/  IMAD R2, R2, 0x30, R3 ;  /* 0x0000003002027824 */ /* 0x004fea00078e0203 */
[----:B------:R-:W-:Y:S05]  /*8ca0*/  IADD3 R2, R2, -0x30, R0 ;  /* 0xffffffd002027810 */ /* 0x000fea0007ffe000 */
[----:B------:R-:W-:Y:S04]  /*8cb0*/  @P2 IMAD.HI.U32 R3, R2, c[0x0][0x2bc], RZ ;  /* 0x0000af0002032a27 */ /* 0x000fe800078e00ff */
[----:B------:R-:W-:Y:S01]  /*8cc0*/  IMAD.MOV.U32 R0, RZ, RZ, R2 ;  /* 0x000000ffff007224 */ /* 0x000fe200078e0002 */
[----:B------:R-:W-:Y:S04]  /*8cd0*/  @P2 SHF.R.U32.HI R0, RZ, c[0x0][0x2c0], R3 ;  /* 0x0000b000ff002a19 */ /* 0x000fe80000011603 */
[C---:B----4-:R-:W-:Y:S01]  /*8ce0*/  @!P1 IADD3 R3, P0, R0.reuse, R176, RZ ;  /* 0x000000b000039210 */ /* 0x050fe20007f1e0ff */
[----:B------:R-:W-:Y:S03]  /*8cf0*/  IMAD.MOV R132, RZ, RZ, -R0 ;  /* 0x000000ffff847224 */ /* 0x000fe600078e0a00 */
[----:B-----5:R-:W-:Y:S01]  /*8d00*/  @!P1 LEA.HI.X.SX32 R0, R0, R133, 0x1, P0 ;  /* 0x0000008500009211 */ /* 0x020fe200000f0eff */
[----:B------:R-:W-:Y:S01]  /*8d10*/  IMAD R132, R132, c[0x0][0x2b8], R2 ;  /* 0x0000ae0084847a24 */ /* 0x000fe200078e0202 */
[C---:B------:R-:W-:Y:S01]  /*8d20*/  @!P1 LEA R2, P0, R3.reuse, c[0x0][0x2a0], 0x2 ;  /* 0x0000a80003029a11 */ /* 0x040fe200078010ff */
[----:B------:R-:W-:Y:S03]  /*8d30*/  IMAD.MOV.U32 R133, RZ, RZ, RZ ;  /* 0x000000ffff857224 */ /* 0x000fe600078e00ff */
[----:B------:R-:W-:Y:S01]  /*8d40*/  @!P1 LEA.HI.X R3, R3, c[0x0][0x2a4], R0, 0x2, P0 ;  /* 0x0000a90003039a11 */ /* 0x000fe200000f1400 */
[----:B------:R2:W-:Y:S01]  /*8d50*/  STL [R1+0x34], R132 ;  /* 0x0000348401007387 */ /* 0x0005e20000100800 */
[----:B------:R-:W-:Y:S03]  /*8d60*/  SHF.R.S32.HI R0, RZ, 0x1f, R132 ;  /* 0x0000001fff007819 */ /* 0x000fe60000011484 */
[----:B------:R3:W4:Y:S02]  /*8d70*/  @!P1 LDG.E R133, [R2.64] ;  /* 0x0000000602859981 */ /* 0x000724000c1e1900 */
[----:B------:R-:W-:Y:S04]  /*8d80*/  IMAD R0, R0, c[0x0][0x1e0], RZ ;  /* 0x0000780000007a24 */ /* 0x000fe800078e02ff */
[C---:B------:R-:W-:Y:S02]  /*8d90*/  IMAD R0, R132.reuse, c[0x0][0x1e4], R0 ;  /* 0x0000790084007a24 */ /* 0x040fe400078e0200 */
[----:B---3--:R-:W-:Y:S04]  /*8da0*/  IMAD.WIDE.U32 R2, R132, c[0x0][0x1e0], RZ ;  /* 0x0000780084027a25 */ /* 0x008fe800078e00ff */
[----:B------:R-:W-:Y:S01]  /*8db0*/  IMAD.IADD R3, R3, 0x1, R0 ;  /* 0x0000000103037824 */ /* 0x000fe200078e0200 */
[----:B----4-:R-:W-:Y:S01]  /*8dc0*/  SHF.R.S32.HI R0, RZ, 0x1f, R133 ;  /* 0x0000001fff007819 */ /* 0x010fe20000011485 */
[----:B------:R1:W-:Y:S02]  /*8dd0*/  STL [R1+0x30], R133 ;  /* 0x0000308501007387 */ /* 0x0003e40000100800 */
[C---:B------:R-:W-:Y:S04]  /*8de0*/  IMAD.WIDE.U32 R2, R133.reuse, c[0x0][0x1f0], R2 ;  /* 0x00007c0085027a25 */ /* 0x040fe800078e0002 */
[----:B--2---:R-:W-:Y:S01]  /*8df0*/  IMAD R132, R0, c[0x0][0x1f0], RZ ;  /* 0x00007c0000847a24 */ /* 0x004fe200078e02ff */
[----:B------:R-:W-:Y:S03]  /*8e00*/  IADD3 R0, P0, R138, R2, RZ ;  /* 0x000000028a007210 */ /* 0x000fe60007f1e0ff */
[----:B------:R-:W-:Y:S05]  /*8e10*/  IMAD R132, R133, c[0x0][0x1f4], R132 ;  /* 0x00007d0085847a24 */ /* 0x000fea00078e0284 */
[----:B------:R-:W-:Y:S02]  /*8e20*/  IADD3.X R2, R134, R3, R132, P0, !PT ;  /* 0x0000000386027210 */ /* 0x000fe400007fe484 */
[----:B-1----:R-:W-:Y:S04]  /*8e30*/  SHF.R.S32.HI R133, RZ, 0x1f, R137 ;  /* 0x0000001fff857819 */ /* 0x002fe80000011489 */
[----:B------:R-:W-:Y:S02]  /*8e40*/  LEA.HI R133, R133, R137, RZ, 0x3 ;  /* 0x0000008985857211 */ /* 0x000fe400078f18ff */
[C---:B------:R-:W-:Y:S02]  /*8e50*/  LEA R137, P0, R0.reuse, c[0x0][0x1c8], 0x1 ;  /* 0x0000720000897a11 */ /* 0x040fe400078008ff */
[----:B------:R-:W-:Y:S02]  /*8e60*/  SHF.R.S32.HI R133, RZ, 0x3, R133 ;  /* 0x00000003ff857819 */ /* 0x000fe40000011485 */
[----:B------:R-:W-:Y:S02]  /*8e70*/  LEA.HI.X R134, R0, c[0x0][0x1cc], R2, 0x1, P0 ;  /* 0x0000730000867a11 */ /* 0x000fe400000f0c02 */
[----:B------:R-:W-:Y:S04]  /*8e80*/  IADD3 R133, -R133, 0x30, RZ ;  /* 0x0000003085857810 */ /* 0x000fe80007ffe1ff */
[----:B------:R-:W-:Y:S01]  /*8e90*/  ISETP.GE.AND P0, PT, R133, 0x1, PT ;  /* 0x000000018500780c */ /* 0x000fe20003f06270 */
[----:B------:R-:W-:-:S10]  /*8ea0*/  BRA.DIV ~URZ, `(.L_x_513) ;  /* 0x00010c727f007947 */ /* 0x000fd4000b800000 */
[----:B------:R1:W2:Y:S02]  /*8eb0*/  SHFL.IDX PT, R132, R134, RZ, 0x181f ;  /* 0x00181fff86847589 */ /* 0x0002a400000e0000 */
.L_x_648:
[----:B------:R-:W-:-:S05]  /*8ec0*/  BRA.DIV ~URZ, `(.L_x_514) ;  /* 0x00010ce27f007947 */ /* 0x000fca000b800000 */
[----:B------:R3:W4:Y:S02]  /*8ed0*/  SHFL.IDX PT, R0, R137, RZ, 0x181f ;  /* 0x00181fff89007589 */ /* 0x00072400000e0000 */
.L_x_649:
        /* <DEDUP_REMOVED lines=13> */
[----:B-----5:R-:W-:Y:S05]  /*8fb0*/  @P0 IADD3 R138, P1, R0, R138, RZ ;  /* 0x0000008a008a0210 */ /* 0x020fea0007f3e0ff */
[----:B---3--:R-:W-:Y:S01]  /*8fc0*/  @P0 IMAD.X R139, R132, 0x1, R181, P1 ;  /* 0x00000001848b0824 */ /* 0x008fe200008e06b5 */
[----:B----4-:R-:W-:Y:S11]  /*8fd0*/  @P0 ISETP.GE.AND P1, PT, R3, c[0x0][0x1d4], PT ;  /* 0x0000750003000a0c */ /* 0x010ff60003f26270 */
[----:B------:R-:W-:Y:S02]  /*8fe0*/  @!UPT UIADD3 URZ, URZ, URZ, URZ ;  /* 0x0000003f3f3ff290 */ /* 0x000fe4000fffe03f */
[----:B------:R-:W-:Y:S01]  /*8ff0*/  @!PT LDS RZ, [RZ] ;  /* 0x00000000fffff984 */ /* 0x000fe20000000800 */
[----:B------:R-:W-:Y:S01]  /*9000*/  @!PT LDS RZ, [RZ] ;  /* 0x00000000fffff984 */ /* 0x000fe20000000800 */
[----:B------:R-:W-:Y:S01]  /*9010*/  @!PT LDS RZ, [RZ] ;  /* 0x00000000fffff984 */ /* 0x000fe20000000800 */
[----:B--2---:R2:W-:Y:S01]  /*9020*/  @P0 LDGSTS.E.BYPASS.LTC128B.128 [R172+0x14080], [R138.64], !P1 ;  /* 0x140800008aac0fae */ /* 0x0045e2000c901d46 */
[----:B------:R-:W-:Y:S05]  /*9030*/  @P0 IADD3 R2, P1, R0, R2, RZ ;  /* 0x0000000200020210 */ /* 0x000fea0007f3e0ff */
[----:B------:R-:W-:Y:S01]  /*9040*/  @P0 IMAD.X R3, R132, 0x1, R180, P1 ;  /* 0x0000000184030824 */ /* 0x000fe200008e06b4 */
[----:B------:R-:W-:Y:S11]  /*9050*/  @P0 ISETP.GE.AND P1, PT, R179, c[0x0][0x1d4], PT ;  /* 0x00007500b3000a0c */ /* 0x000ff60003f26270 */
[----:B------:R-:W-:Y:S02]  /*9060*/  @!UPT UIADD3 URZ, URZ, URZ, URZ ;  /* 0x0000003f3f3ff290 */ /* 0x000fe4000fffe03f */
[----:B------:R3:W-:Y:S02]  /*9070*/  @P0 LDGSTS.E.BYPASS.LTC128B.128 [R172+0x15880], [R2.64], !P1 ;  /* 0x1588000002ac0fae */ /* 0x0007e4000c901d46 */
[----:B---3--:R-:W-:Y:S05]  /*9080*/  @P0 IADD3 R2, P1, R0, R178, RZ ;  /* 0x000000b200020210 */ /* 0x008fea0007f3e0ff */
        /* <DEDUP_REMOVED lines=8> */
[----:B------:R2:W-:Y:S01]  /*9110*/  @P0 LDGSTS.E.BYPASS.LTC128B.128 [R172+0x18880], [R2.64], !P1 ;  /* 0x1888000002ac0fae */ /* 0x0005e2000c901d46 */
[----:B------:R-:W-:Y:S01]  /*9120*/  ISETP.GE.AND P0, PT, R133, 0x21, PT ;  /* 0x000000218500780c */ /* 0x000fe20003f06270 */
[----:B------:R-:W-:-:S06]  /*9130*/  BRA.DIV ~URZ, `(.L_x_515) ;  /* 0x00010b027f007947 */ /* 0x000fcc000b800000 */
[----:B------:R3:W4:Y:S04]  /*9140*/  SHFL.IDX PT, R132, R134, 0x1, 0x181f ;  /* 0x00381f0086847f89 */ /* 0x00072800000e0000 */
[----:B------:R3:W1:Y:S02]  /*9150*/  SHFL.IDX PT, R0, R137, 0x1, 0x181f ;  /* 0x00381f0089007f89 */ /* 0x00066400000e0000 */
.L_x_650:
        /* <DEDUP_REMOVED lines=12> */
[----:B-1----:R-:W4:Y:S01]  /*9220*/  LDL R134, [R1+0x6c] ;  /* 0x00006c0001867983 */ /* 0x002f220000100800 */
[----:B--2---:R-:W-:Y:S05]  /*9230*/  @P0 IADD3 R138, P1, R0, R138, RZ ;  /* 0x0000008a008a0210 */ /* 0x004fea0007f3e0ff */
[----:B-----5:R-:W-:Y:S01]  /*9240*/  @P0 IMAD.X R139, R132, 0x1, R178, P1 ;  /* 0x00000001848b0824 */ /* 0x020fe200008e06b2 */
[----:B---3--:R-:W-:Y:S11]  /*9250*/  @P0 ISETP.GE.AND P1, PT, R3, c[0x0][0x1d4], PT ;  /* 0x0000750003000a0c */ /* 0x008ff60003f26270 */
[----:B------:R-:W-:Y:S02]  /*9260*/  @!UPT UIADD3 URZ, URZ, URZ, URZ ;  /* 0x0000003f3f3ff290 */ /* 0x000fe4000fffe03f */
[----:B------:R-:W-:Y:S01]  /*9270*/  @!PT LDS RZ, [RZ] ;  /* 0x00000000fffff984 */ /* 0x000fe20000000800 */
[----:B------:R-:W-:Y:S01]  /*9280*/  @!PT LDS RZ, [RZ] ;  /* 0x00000000fffff984 */ /* 0x000fe20000000800 */
[----:B------:R-:W-:Y:S01]  /*9290*/  @!PT LDS RZ, [RZ] ;  /* 0x00000000fffff984 */ /* 0x000fe20000000800 */
[----:B----4-:R1:W-:Y:S01]  /*92a0*/  @P0 LDGSTS.E.BYPASS.LTC128B.128 [R133+0x15080], [R138.64], !P1 ;  /* 0x150800008a850fae */ /* 0x0103e2000c901d46 */
[----:B------:R-:W-:Y:S05]  /*92b0*/  @P0 IADD3 R2, P1, R0, R2, RZ ;  /* 0x0000000200020210 */ /* 0x000fea0007f3e0ff */
[----:B------:R-:W-:Y:S01]  /*92c0*/  @P0 IMAD.X R3, R132, 0x1, R177, P1 ;  /* 0x0000000184030824 */ /* 0x000fe200008e06b1 */
[----:B------:R-:W-:Y:S11]  /*92d0*/  @P0 ISETP.GE.AND P1, PT, R176, c[0x0][0x1d4], PT ;  /* 0x00007500b0000a0c */ /* 0x000ff60003f26270 */
[----:B------:R-:W-:Y:S02]  /*92e0*/  @!UPT UIADD3 URZ, URZ, URZ, URZ ;  /* 0x0000003f3f3ff290 */ /* 0x000fe4000fffe03f */
[----:B------:R2:W-:Y:S02]  /*92f0*/  @P0 LDGSTS.E.BYPASS.LTC128B.128 [R133+0x16880], [R2.64], !P1 ;  /* 0x1688000002850fae */ /* 0x0005e4000c901d46 */
[----:B--2---:R-:W-:Y:S05]  /*9300*/  @P0 IADD3 R2, P1, R0, R175, RZ ;  /* 0x000000af00020210 */ /* 0x004fea0007f3e0ff */
        /* <DEDUP_REMOVED lines=9> */
.L_x_512:
[----:B------:R-:W-:Y:S05]  /*93a0*/  BSYNC B0 ;  /* 0x0000000000007941 */ /* 0x000fea0003800000 */
.L_x_511:
[----:B-1----:R-:W2:Y:S01]  /*93b0*/  LDL R133, [R1+0xac] ;  /* 0x0000ac0001857983 */ /* 0x002ea20000100800 */
[----:B------:R-:W-:Y:S01]  /*93c0*/  IMAD.MOV.U32 R137, RZ, RZ, c[0x0][0x2c4] ;  /* 0x0000b100ff897624 */ /* 0x000fe200078e00ff */
[----:B------:R-:W-:Y:S02]  /*93d0*/  LOP3.LUT R138, RZ, c[0x0][0x324], RZ, 0x33, !PT ;  /* 0x0000c900ff8a7a12 */ /* 0x000fe400078e33ff */
[----:B------:R-:W2:Y:S02]  /*93e0*/  LDL R2, [R1+0xc0] ;  /* 0x0000c00001027983 */ /* 0x000ea40000100800 */
[----:B------:R-:W-:Y:S02]  /*93f0*/  ISETP.NE.AND P0, PT, R137, 0x1, PT ;  /* 0x000000018900780c */ /* 0x000fe40003f05270 */
[----:B------:R-:W3:Y:S04]  /*9400*/  LDL R0, [R1+0x38] ;  /* 0x0000380001007983 */ /* 0x000ee80000100800 */
[----:B------:R-:W4:Y:S04]  /*9410*/  LDL R134, [R1+0x7c] ;  /* 0x00007c0001867983 */ /* 0x000f280000100800 */
[----:B------:R-:W5:Y:S04]  /*9420*/  LDL R132, [R1+0x78] ;  /* 0x0000780001847983 */ /* 0x000f680000100800 */
[----:B------:R-:W5:Y:S04]  /*9430*/  LDL R3, [R1+0x74] ;  /* 0x0000740001037983 */ /* 0x000f680000100800 */
[----:B------:R-:W0:Y:S01]  /*9440*/  LDGDEPBAR ;  /* 0x00000000000079af */ /* 0x000e220000000000 */
[----:B--2---:R-:W-:Y:S02]  /*9450*/  IMAD.IADD R133, R2, 0x1, R133 ;  /* 0x0000000102857824 */ /* 0x004fe400078e0285 */
[----:B---3--:R-:W-:Y:S02]  /*9460*/  IMAD R0, R0, -0x30, RZ ;  /* 0xffffffd000007824 */ /* 0x008fe400078e02ff */
[----:B------:R-:W-:Y:S05]  /*9470*/  @P0 IMAD.HI.U32 R2, R133, c[0x0][0x2c8], RZ ;  /* 0x0000b20085020a27 */ /* 0x000fea00078e00ff */
[----:B------:R-:W-:Y:S02]  /*9480*/  @P0 SHF.R.U32.HI R133, RZ, c[0x0][0x2cc], R2 ;  /* 0x0000b300ff850a19 */ /* 0x000fe40000011602 */
[----:B----4-:R-:W-:Y:S04]  /*9490*/  IADD3 R2, -R134, 0x1, R0 ;  /* 0x0000000186027810 */ /* 0x010fe80007ffe100 */
[----:B-----5:R-:W-:Y:S04]  /*94a0*/  IADD3 R134, -R3, R2, R132 ;  /* 0x0000000203867210 */ /* 0x020fe80007ffe184 */
[----:B------:R-:W-:Y:S01]  /*94b0*/  IADD3 R137, R134, c[0x0][0x328], RZ ;  /* 0x0000ca0086897a10 */ /* 0x000fe20007ffe0ff */
[----:B------:R-:W-:-:S05]  /*94c0*/  BRA.DIV ~URZ, `(.L_x_516) ;  /* 0x000108827f007947 */ /* 0x000fca000b800000 */
[----:B------:R1:W2:Y:S02]  /*94d0*/  SHFL.IDX PT, R132, R133, RZ, 0x1c1f ;  /* 0x001c1fff85847589 */ /* 0x0002a400000e0000 */
.L_x_651:
[-C--:B--2---:R-:W-:Y:S01]  /*94e0*/  IADD3 R3, R137, R132.reuse, RZ ;  /* 0x0000008489037210 */ /* 0x084fe20007ffe0ff */
[----:B------:R-:W-:Y:S02]  /*94f0*/  IMAD.MOV.U32 R2, RZ, RZ, c[0x0][0x32c] ;  /* 0x0000cb00ff027624 */ /* 0x000fe400078e00ff */
[----:B------:R-:W-:Y:S03]  /*9500*/  IMAD.IADD R134, R138, 0x1, R134 ;  /* 0x000000018a867824 */ /* 0x000fe600078e0286 */
[----:B------:R-:W-:Y:S02]  /*9510*/  ISETP.GE.AND P0, PT, R2, 0x1, PT ;  /* 0x000000010200780c */ /* 0x000fe40003f06270 */
[----:B------:R-:W-:Y:S11]  /*9520*/  IADD3 R2, R134, R132, RZ ;  /* 0x0000008486027210 */ /* 0x000ff60007ffe0ff */
[----:B------:R-:W-:-:S05]  /*9530*/  @!P0 BRA `(.L_x_517) ;  /* 0x000001b000008947 */ /* 0x000fca0003800000 */
[----:B------:R-:W2:Y:S01]  /*9540*/  LDL R172, [R1+0x78] ;  /* 0x0000780001ac7983 */ /* 0x000ea20000100800 */
[----:B------:R-:W-:Y:S03]  /*9550*/  BSSY B0, `(.L_x_518) ;  /* 0x0000013000007945 */ /* 0x000fe60003800000 */
[----:B------:R-:W2:Y:S02]  /*9560*/  LDL R139, [R1+0x74] ;  /* 0x00007400018b7983 */ /* 0x000ea40000100800 */
[----:B--2---:R-:W-:Y:S04]  /*9570*/  IADD3 R132, -R139, R172, R132 ;  /* 0x000000ac8b847210 */ /* 0x004fe80007ffe184 */
        /* <DEDUP_REMOVED lines=11> */
.L_x_519:
[----:B------:R-:W-:Y:S04]  /*9630*/  MOV R138, 0x1 ;  /* 0x00000001008a7802 */ /* 0x000fe80000000f00 */
[----:B------:R-:W-:Y:S11]  /*9640*/  ISETP.NE.AND P0, PT, R138, c[0x0][0x32c], PT ;  /* 0x0000cb008a007a0c */ /* 0x000ff60003f05270 */
[----:B------:R-:W-:Y:S02]  /*9650*/  @!UPT UIADD3 URZ, URZ, URZ, URZ ;  /* 0x0000003f3f3ff290 */ /* 0x000fe4000fffe03f */
[----:B------:R-:W-:Y:S05]  /*9660*/  @P0 IMAD.HI.U32 R138, R132, c[0x0][0x330], RZ ;  /* 0x0000cc00848a0a27 */ /* 0x000fea00078e00ff */
[----:B------:R-:W-:Y:S02]  /*9670*/  @P0 SHF.R.U32.HI R132, RZ, c[0x0][0x334], R138 ;  /* 0x0000cd00ff840a19 */ /* 0x000fe4000001168a */
.L_x_520:
[----:B------:R-:W-:Y:S05]  /*9680*/  BSYNC B0 ;  /* 0x0000000000007941 */ /* 0x000fea0003800000 */
.L_x_518:
[----:B------:R-:W2:Y:S02]  /*9690*/  LDL R138, [R1+0x7c] ;  /* 0x00007c00018a7983 */ /* 0x000ea40000100800 */
[----:B--2---:R-:W-:Y:S04]  /*96a0*/  IMAD.IADD R138, R0, 0x1, -R138 ;  /* 0x00000001008a7824 */ /* 0x004fe800078e0a8a */
[----:B------:R-:W-:Y:S05]  /*96b0*/  IMAD R132, R132, c[0x0][0x32c], R138 ;  /* 0x0000cb0084847a24 */ /* 0x000fea00078e028a */
[----:B------:R-:W-:Y:S02]  /*96c0*/  IMNMX R2, R2, R132, !PT ;  /* 0x0000008402027217 */ /* 0x000fe40007800200 */
[----:B------:R-:W-:Y:S04]  /*96d0*/  IADD3 R132, R132, c[0x0][0x32c], RZ ;  /* 0x0000cb0084847a10 */ /* 0x000fe80007ffe0ff */
[----:B------:R-:W-:Y:S02]  /*96e0*/  IMNMX R3, R3, R132, PT ;  /* 0x0000008403037217 */ /* 0x000fe40003800200 */
.L_x_517:
[C---:B------:R-:W-:Y:S01]  /*96f0*/  ISETP.GE.AND P0, PT, R0.reuse, 0x1, PT ;  /* 0x000000010000780c */ /* 0x040fe20003f06270 */
[----:B------:R-:W2:Y:S01]  /*9700*/  LDL.LU R132, [R1+0x28] ;  /* 0x0000280001847983 */ /* 0x000ea20000300800 */
[C---:B------:R-:W-:Y:S02]  /*9710*/  ISETP.GE.AND P1, PT, R0.reuse, 0x2, PT ;  /* 0x000000020000780c */ /* 0x040fe40003f26270 */
[C---:B------:R-:W-:Y:S02]  /*9720*/  ISETP.GE.AND P6, PT, R0.reuse, 0x12, PT ;  /* 0x000000120000780c */ /* 0x040fe40003fc6270 */
[C---:B------:R-:W-:Y:S02]  /*9730*/  ISETP.GE.AND P5, PT, R0.reuse, 0x19, PT ;  /* 0x000000190000780c */ /* 0x040fe40003fa6270 */
[C---:B------:R-:W-:Y:S02]  /*9740*/  ISETP.GE.AND P4, PT, R0.reuse, 0x1a, PT ;  /* 0x0000001a0000780c */ /* 0x040fe40003f86270 */
[C---:B------:R-:W-:Y:S02]  /*9750*/  ISETP.GE.AND P3, PT, R0.reuse, 0x21, PT ;  /* 0x000000210000780c */ /* 0x040fe40003f66270 */
[----:B------:R-:W-:Y:S02]  /*9760*/  ISETP.GE.AND P2, PT, R0, 0x22, PT ;  /* 0x000000220000780c */ /* 0x000fe40003f46270 */
[----:B--2---:R-:W-:Y:S04]  /*9770*/  LOP3.LUT R132, R132, 0xffffffef, RZ, 0xc0, !PT ;  /* 0xffffffef84847812 */ /* 0x004fe800078ec0ff */
[----:B------:R-:W-:Y:S02]  /*9780*/  @P0 LOP3.LUT R132, R132, 0x10, RZ, 0xfc, !PT ;  /* 0x0000001084840812 */ /* 0x000fe400078efcff */
[----:B------:R-:W-:Y:S02]  /*9790*/  ISETP.GT.AND P0, PT, R2, RZ, !P0 ;  /* 0x000000ff0200720c */ /* 0x000fe40004704270 */
[----:B------:R-:W-:Y:S02]  /*97a0*/  LOP3.LUT R132, R132, 0xfffffff7, RZ, 0xc0, !PT ;  /* 0xfffffff784847812 */ /* 0x000fe400078ec0ff */
[C---:B------:R-:W-:Y:S02]  /*97b0*/  ISETP.LT.OR P0, PT, R3.reuse, 0x1, P0 ;  /* 0x000000010300780c */ /* 0x040fe40000701670 */
[----:B------:R-:W-:Y:S02]  /*97c0*/  @P1 LOP3.LUT R132, R132, 0x8, RZ, 0xfc, !PT ;  /* 0x0000000884841812 */ /* 0x000fe400078efcff */
[----:B------:R-:W-:Y:S02]  /*97d0*/  FSEL R173, R4, -INF , !P0 ;  /* 0xff80000004ad7808 */ /* 0x000fe40004000000 */
[----:B------:R-:W-:Y:S02]  /*97e0*/  ISETP.GT.AND P0, PT, R2, 0x1, !P1 ;  /* 0x000000010200780c */ /* 0x000fe40004f04270 */
[----:B------:R-:W-:Y:S02]  /*97f0*/  ISETP.GE.AND P1, PT, R0, 0x9, PT ;  /* 0x000000090000780c */ /* 0x000fe40003f26270 */
[----:B------:R-:W-:Y:S02]  /*9800*/  ISETP.LT.OR P0, PT, R3, 0x2, P0 ;  /* 0x000000020300780c */ /* 0x000fe40000701670 */
[----:B------:R-:W-:Y:S02]  /*9810*/  LOP3.LUT R132, R132, 0xfffffffb, RZ, 0xc0, !PT ;  /* 0xfffffffb84847812 */ /* 0x000fe400078ec0ff */
[----:B------:R-:W-:Y:S02]  /*9820*/  FSEL R179, R5, -INF , !P0 ;  /* 0xff80000005b37808 */ /* 0x000fe40004000000 */
[----:B------:R-:W-:Y:S04]  /*9830*/  ISETP.GT.AND P0, PT, R2, 0x8, !P1 ;  /* 0x000000080200780c */ /* 0x000fe80004f04270 */
[C---:B------:R-:W-:Y:S02]  /*9840*/  ISETP.LT.OR P0, PT, R3.reuse, 0x9, P0 ;  /* 0x000000090300780c */ /* 0x040fe40000701670 */
[----:B------:R-:W-:Y:S02]  /*9850*/  @P1 LOP3.LUT R132, R132, 0x4, RZ, 0xfc, !PT ;  /* 0x0000000484841812 */ /* 0x000fe400078efcff */
[----:B------:R-:W-:Y:S02]  /*9860*/  ISETP.GE.AND P1, PT, R0, 0xa, PT ;  /* 0x0000000a0000780c */ /* 0x000fe40003f26270 */
[----:B------:R-:W-:Y:S02]  /*9870*/  FSEL R178, R8, -INF , !P0 ;  /* 0xff80000008b27808 */ /* 0x000fe40004000000 */
[----:B------:R-:W-:Y:S02]  /*9880*/  LOP3.LUT R132, R132, 0xfffffffd, RZ, 0xc0, !PT ;  /* 0xfffffffd84847812 */ /* 0x000fe400078ec0ff */
[----:B------:R-:W-:Y:S04]  /*9890*/  ISETP.GT.AND P0, PT, R2, 0x9, !P1 ;  /* 0x000000090200780c */ /* 0x000fe80004f04270 */
[----:B------:R-:W-:Y:S03]  /*98a0*/  ISETP.LT.OR P0, PT, R3, 0xa, P0 ;  /* 0x0000000a0300780c */ /* 0x000fe60000701670 */
[----:B------:R-:W-:Y:S02]  /*98b0*/  @P1 LOP3.LUT R132, R132, 0x2, RZ, 0xfc, !PT ;  /* 0x0000000284841812 */ /* 0x000fe400078efcff */
[----:B------:R-:W-:Y:S02]  /*98c0*/  ISETP.GE.AND P1, PT, R0, 0x11, PT ;  /* 0x000000110000780c */ /* 0x000fe40003f26270 */
[----:B------:R-:W-:Y:S02]  /*98d0*/  FSEL R177, R9, -INF , !P0 ;  /* 0xff80000009b17808 */ /* 0x000fe40004000000 */
[----:B------:R-:W-:Y:S02]  /*98e0*/  ISETP.GT.AND P0, PT, R2, 0x10, !P1 ;  /* 0x000000100200780c */ /* 0x000fe40004f04270 */
[----:B------:R-:W-:Y:S02]  /*98f0*/  LOP3.LUT R132, R132, 0xfffffffe, RZ, 0xc0, !PT ;  /* 0xfffffffe84847812 */ /* 0x000fe400078ec0ff */
[C---:B------:R-:W-:Y:S04]  /*9900*/  ISETP.LT.OR P0, PT, R3.reuse, 0x11, P0 ;  /* 0x000000110300780c */ /* 0x040fe80000701670 */
[----:B------:R-:W-:Y:S02]  /*9910*/  FSEL R176, R12, -INF , !P0 ;  /* 0xff8000000cb07808 */ /* 0x000fe40004000000 */
[----:B------:R-:W-:Y:S02]  /*9920*/  ISETP.GT.AND P0, PT, R2, 0x11, !P6 ;  /* 0x000000110200780c */ /* 0x000fe40007704270 */
[----:B------:R-:W-:Y:S02]  /*9930*/  @P1 LOP3.LUT R132, R132, 0x1, RZ, 0xfc, !PT ;  /* 0x0000000184841812 */ /* 0x000fe400078efcff */
[----:B------:R-:W-:Y:S02]  /*9940*/  ISETP.LT.OR P0, PT, R3, 0x12, P0 ;  /* 0x000000120300780c */ /* 0x000fe40000701670 */
[----:B------:R-:W-:Y:S02]  /*9950*/  ISETP.GE.AND P1, PT, R0, 0x29, PT ;  /* 0x000000290000780c */ /* 0x000fe40003f26270 */
[----:B------:R-:W-:Y:S02]  /*9960*/  FSEL R175, R13, -INF , !P0 ;  /* 0xff8000000daf7808 */ /* 0x000fe40004000000 */
[----:B------:R-:W-:Y:S02]  /*9970*/  ISETP.GT.AND P0, PT, R2, 0x18, !P5 ;  /* 0x000000180200780c */ /* 0x000fe40006f04270 */
[----:B------:R-:W-:Y:S02]  /*9980*/  LOP3.LUT R132, R132, 0xffffffdf, RZ, 0xc0, !PT ;  /* 0xffffffdf84847812 */ /* 0x000fe400078ec0ff */
[C---:B------:R-:W-:Y:S04]  /*9990*/  ISETP.LT.OR P0, PT, R3.reuse, 0x19, P0 ;  /* 0x000000190300780c */ /* 0x040fe80000701670 */
[----:B------:R-:W-:Y:S02]  /*99a0*/  FSEL R174, R16, -INF , !P0 ;  /* 0xff80000010ae7808 */ /* 0x000fe40004000000 */
[C---:B------:R-:W-:Y:S04]  /*99b0*/  ISETP.GT.AND P0, PT, R2.reuse, 0x19, !P4 ;  /* 0x000000190200780c */ /* 0x040fe80006704270 */
[----:B------:R-:W-:Y:S04]  /*99c0*/  ISETP.LT.OR P0, PT, R3, 0x1a, P0 ;  /* 0x0000001a0300780c */ /* 0x000fe80000701670 */
[----:B------:R-:W-:Y:S02]  /*99d0*/  FSEL R172, R17, -INF , !P0 ;  /* 0xff80000011ac7808 */ /* 0x000fe40004000000 */
[----:B------:R-:W-:Y:S04]  /*99e0*/  ISETP.GT.AND P0, PT, R2, 0x20, !P3 ;  /* 0x000000200200780c */ /* 0x000fe80005f04270 */
        /* <DEDUP_REMOVED lines=8> */
[----:B------:R-:W-:Y:S11]  /*9a70*/  ISETP.GE.AND P0, PT, R0, 0x2a, PT ;  /* 0x0000002a0000780c */ /* 0x000ff60003f06270 */
[----:B------:R-:W-:Y:S02]  /*9a80*/  @!UPT UIADD3 URZ, URZ, URZ, URZ ;  /* 0x0000003f3f3ff290 */ /* 0x000fe4000fffe03f */
[----:B------:R-:W-:Y:S02]  /*9a90*/  @P0 LOP3.LUT R132, R132, 0x20, RZ, 0xfc, !PT ;  /* 0x0000002084840812 */ /* 0x000fe400078efcff */
[----:B------:R-:W-:Y:S03]  /*9aa0*/  ISETP.GT.AND P0, PT, R2, 0x29, !P0 ;  /* 0x000000290200780c */ /* 0x000fe60004704270 */
[----:B------:R2:W-:Y:S01]  /*9ab0*/  STL [R1+0x28], R132 ;  /* 0x0000288401007387 */ /* 0x0005e20000100800 */
[----:B------:R-:W-:Y:S04]  /*9ac0*/  ISETP.LT.OR P0, PT, R3, 0x2a, P0 ;  /* 0x0000002a0300780c */ /* 0x000fe80000701670 */
[----:B------:R-:W-:Y:S01]  /*9ad0*/  FSEL R20, R25, -INF , !P0 ;  /* 0xff80000019147808 */ /* 0x000fe20004000000 */
[----:B------:R-:W-:-:S06]  /*9ae0*/  BRA.DIV ~URZ, `(.L_x_521) ;  /* 0x000102f27f007947 */ /* 0x000fcc000b800000 */
[----:B------:R3:W4:Y:S02]  /*9af0*/  SHFL.IDX PT, R4, R133, 0x1, 0x1c1f ;  /* 0x003c1f0085047f89 */ /* 0x00072400000e0000 */
.L_x_652:
[----:B----4-:R-:W-:Y:S01]  /*9b00*/  IADD3 R3, R137, R4, RZ ;  /* 0x0000000489037210 */ /* 0x010fe20007ffe0ff */
[----:B------:R-:W-:Y:S05]  /*9b10*/  IMAD.MOV.U32 R2, RZ, RZ, c[0x0][0x32c] ;  /* 0x0000cb00ff027624 */ /* 0x000fea00078e00ff */
[----:B------:R-:W-:Y:S01]  /*9b20*/  ISETP.GE.AND P0, PT, R2, 0x1, PT ;  /* 0x000000010200780c */ /* 0x000fe20003f06270 */
[----:B------:R-:W-:Y:S11]  /*9b30*/  IMAD.IADD R2, R134, 0x1, R4 ;  /* 0x0000000186027824 */ /* 0x000ff600078e0204 */
[----:B------:R-:W-:Y:S01]  /*9b40*/  @!UPT UIADD3 URZ, URZ, URZ, URZ ;  /* 0x0000003f3f3ff290 */ /* 0x000fe2000fffe03f */
[----:B------:R-:W-:-:S05]  /*9b50*/  @!P0 BRA `(.L_x_522) ;  /* 0x000001b000008947 */ /* 0x000fca0003800000 */
[----:B------:R-:W4:Y:S01]  /*9b60*/  LDL R8, [R1+0x78] ;  /* 0x0000780001087983 */ /* 0x000f220000100800 */
[----:B------:R-:W-:Y:S03]  /*9b70*/  BSSY B0, `(.L_x_523) ;  /* 0x0000013000007945 */ /* 0x000fe60003800000 */
[----:B------:R-:W4:Y:S02]  /*9b80*/  LDL R5, [R1+0x74] ;  /* 0x0000740001057983 */ /* 0x000f240000100800 */
[----:B----4-:R-:W-:Y:S04]  /*9b90*/  IADD3 R4, -R5, R8, R4 ;  /* 0x0000000805047210 */ /* 0x010fe80007ffe104 */
        /* <DEDUP_REMOVED lines=11> */
.L_x_524:
[----:B------:R-:W-:Y:S04]  /*9c50*/  MOV R5, 0x1 ;  /* 0x0000000100057802 */ /* 0x000fe80000000f00 */
[----:B------:R-:W-:Y:S11]  /*9c60*/  ISETP.NE.AND P0, PT, R5, c[0x0][0x32c], PT ;  /* 0x0000cb0005007a0c */ /* 0x000ff60003f05270 */
[----:B------:R-:W-:Y:S02]  /*9c70*/  @!UPT UIADD3 URZ, URZ, URZ, URZ ;  /* 0x0000003f3f3ff290 */ /* 0x000fe4000fffe03f */
[----:B------:R-:W-:Y:S05]  /*9c80*/  @P0 IMAD.HI.U32 R5, R4, c[0x0][0x330], RZ ;  /* 0x0000cc0004050a27 */ /* 0x000fea00078e00ff */
[----:B------:R-:W-:Y:S02]  /*9c90*/  @P0 SHF.R.U32.HI R4, RZ, c[0x0][0x334], R5 ;  /* 0x0000cd00ff040a19 */ /* 0x000fe40000011605 */
.L_x_525:
[----:B------:R-:W-:Y:S05]  /*9ca0*/  BSYNC B0 ;  /* 0x0000000000007941 */ /* 0x000fea0003800000 */
.L_x_523:
[----:B------:R-:W4:Y:S02]  /*9cb0*/  LDL R5, [R1+0x7c] ;  /* 0x00007c0001057983 */ /* 0x000f240000100800 */
[----:B----4-:R-:W-:Y:S04]  /*9cc0*/  IMAD.IADD R0, R0, 0x1, -R5 ;  /* 0x0000000100007824 */ /* 0x010fe800078e0a05 */
[----:B------:R-:W-:Y:S05]  /*9cd0*/  IMAD R0, R4, c[0x0][0x32c], R0 ;  /* 0x0000cb0004007a24 */ /* 0x000fea00078e0200 */
[----:B------:R-:W-:Y:S02]  /*9ce0*/  IMNMX R2, R2, R0, !PT ;  /* 0x0000000002027217 */ /* 0x000fe40007800200 */
[----:B------:R-:W-:Y:S04]  /*9cf0*/  IADD3 R0, R0, c[0x0][0x32c], RZ ;  /* 0x0000cb0000007a10 */ /* 0x000fe80007ffe0ff */
[----:B------:R-:W-:Y:S02]  /*9d00*/  IMNMX R3, R3, R0, PT ;  /* 0x0000000003037217 */ /* 0x000fe40003800200 */
.L_x_522:
[----:B------:R-:W-:Y:S01]  /*9d10*/  ISETP.GT.AND P1, PT, R2, 0x28, !P1 ;  /* 0x000000280200780c */ /* 0x000fe20004f24270 */
[----:B------:R-:W4:Y:S03]  /*9d20*/  LDL R0, [R1+0x28] ;  /* 0x0000280001007983 */ /* 0x000f260000100800 */
[C---:B------:R-:W-:Y:S02]  /*9d30*/  ISETP.LT.OR P1, PT, R3.reuse, 0x29, P1 ;  /* 0x000000290300780c */ /* 0x040fe40000f21670 */
[----:B----4-:R-:W-:Y:S04]  /*9d40*/  LOP3.LUT P0, RZ, R0, 0x10, RZ, 0xc0, !PT ;  /* 0x0000001000ff7812 */ /* 0x010fe8000780c0ff */
[----:B------:R-:W-:Y:S04]  /*9d50*/  ISETP.GT.AND P0, PT, R2, RZ, !P0 ;  /* 0x000000ff0200720c */ /* 0x000fe80004704270 */
[C---:B------:R-:W-:Y:S04]  /*9d60*/  ISETP.LT.OR P0, PT, R3.reuse, 0x1, P0 ;  /* 0x000000010300780c */ /* 0x040fe80000701670 */
[----:B------:R-:W-:Y:S02]  /*9d70*/  FSEL R12, R6, -INF , !P0 ;  /* 0xff800000060c7808 */ /* 0x000fe40004000000 */
[----:B------:R-:W-:Y:S02]  /*9d80*/  LOP3.LUT P0, RZ, R0, 0x8, RZ, 0xc0, !PT ;  /* 0x0000000800ff7812 */ /* 0x000fe4000780c0ff */
[----:B------:R-:W-:Y:S02]  /*9d90*/  FSEL R6, R26, -INF , !P1 ;  /* 0xff8000001a067808 */ /* 0x000fe40004800000 */
[----:B------:R-:W-:Y:S04]  /*9da0*/  ISETP.GT.AND P0, PT, R2, 0x1, !P0 ;  /* 0x000000010200780c */ /* 0x000fe80004704270 */
[----:B------:R-:W-:Y:S04]  /*9db0*/  ISETP.LT.OR P0, PT, R3, 0x2, P0 ;  /* 0x000000020300780c */ /* 0x000fe80000701670 */
[----:B------:R-:W-:Y:S02]  /*9dc0*/  FSEL R17, R7, -INF , !P0 ;  /* 0xff80000007117808 */ /* 0x000fe40004000000 */
[----:B------:R-:W-:Y:S04]  /*9dd0*/  LOP3.LUT P0, RZ, R0, 0x4, RZ, 0xc0, !PT ;  /* 0x0000000400ff7812 */ /* 0x000fe8000780c0ff */
[----:B------:R-:W-:Y:S04]  /*9de0*/  ISETP.GT.AND P0, PT, R2, 0x8, !P0 ;  /* 0x000000080200780c */ /* 0x000fe80004704270 */
[C---:B------:R-:W-:Y:S04]  /*9df0*/  ISETP.LT.OR P0, PT, R3.reuse, 0x9, P0 ;  /* 0x000000090300780c */ /* 0x040fe80000701670 */
[----:B------:R-:W-:Y:S02]  /*9e00*/  FSEL R16, R10, -INF , !P0 ;  /* 0xff8000000a107808 */ /* 0x000fe40004000000 */
[----:B------:R-:W-:Y:S04]  /*9e10*/  LOP3.LUT P0, RZ, R0, 0x2, RZ, 0xc0, !PT ;  /* 0x0000000200ff7812 */ /* 0x000fe8000780c0ff */
[----:B------:R-:W-:Y:S04]  /*9e20*/  ISETP.GT.AND P0, PT, R2, 0x9, !P0 ;  /* 0x000000090200780c */ /* 0x000fe80004704270 */
[----:B------:R-:W-:Y:S04]  /*9e30*/  ISETP.LT.OR P0, PT, R3, 0xa, P0 ;  /* 0x0000000a0300780c */ /* 0x000fe80000701670 */
[----:B------:R-:W-:Y:S02]  /*9e40*/  FSEL R13, R11, -INF , !P0 ;  /* 0xff8000000b0d7808 */ /* 0x000fe40004000000 */
[----:B------:R-:W-:Y:S04]  /*9e50*/  LOP3.LUT P0, RZ, R0, 0x1, RZ, 0xc0, !PT ;  /* 0x0000000100ff7812 */ /* 0x000fe8000780c0ff */
[----:B------:R-:W-:Y:S04]  /*9e60*/  ISETP.GT.AND P0, PT, R2, 0x10, !P0 ;  /* 0x000000100200780c */ /* 0x000fe80004704270 */
[C---:B------:R-:W-:Y:S04]  /*9e70*/  ISETP.LT.OR P0, PT, R3.reuse, 0x11, P0 ;  /* 0x000000110300780c */ /* 0x040fe80000701670 */
[----:B------:R-:W-:Y:S02]  /*9e80*/  FSEL R14, R14, -INF , !P0 ;  /* 0xff8000000e0e7808 */ /* 0x000fe40004000000 */
[----:B------:R-:W-:Y:S02]  /*9e90*/  ISETP.GT.AND P0, PT, R2, 0x11, !P6 ;  /* 0x000000110200780c */ /* 0x000fe40007704270 */
[----:B------:R-:W-:Y:S02]  /*9ea0*/  LOP3.LUT P6, RZ, R0, 0x20, RZ, 0xc0, !PT ;  /* 0x0000002000ff7812 */ /* 0x000fe400078cc0ff */
[----:B------:R-:W-:Y:S02]  /*9eb0*/  ISETP.LT.OR P0, PT, R3, 0x12, P0 ;  /* 0x000000120300780c */ /* 0x000fe40000701670 */
[----:B------:R-:W-:Y:S02]  /*9ec0*/  FMNMX.FTZ R0, R173, R135, !PT ;  /* 0x00000087ad007209 */ /* 0x000fe40007810000 */
[----:B------:R-:W-:Y:S02]  /*9ed0*/  FSEL R11, R15, -INF , !P0 ;  /* 0xff8000000f0b7808 */ /* 0x000fe40004000000 */
[----:B------:R-:W-:Y:S02]  /*9ee0*/  ISETP.GT.AND P0, PT, R2, 0x18, !P5 ;  /* 0x000000180200780c */ /* 0x000fe40006f04270 */
[----:B------:R-:W-:Y:S02]  /*9ef0*/  FMNMX.FTZ R0, R179, R0, !PT ;  /* 0x00000000b3007209 */ /* 0x000fe40007810000 */
        /* <DEDUP_REMOVED lines=10> */
[C---:B------:R-:W-:Y:S02]  /*9fa0*/  ISETP.LT.OR P0, PT, R3.reuse, 0x21, P0 ;  /* 0x000000210300780c */ /* 0x040fe40000701670 */
[----:B------:R-:W-:Y:S02]  /*9fb0*/  FMNMX.FTZ R0, R174, R0, !PT ;  /* 0x00000000ae007209 */ /* 0x000fe40007810000 */
[----:B------:R-:W-:Y:S02]  /*9fc0*/  FSEL R8, R22, -INF , !P0 ;  /* 0xff80000016087808 */ /* 0x000fe40004000000 */
[C---:B------:R-:W-:Y:S04]  /*9fd0*/  ISETP.GT.AND P0, PT, R2.reuse, 0x21, !P2 ;  /* 0x000000210200780c */ /* 0x040fe80005704270 */
[----:B------:R-:W-:Y:S04]  /*9fe0*/  ISETP.LT.OR P0, PT, R3, 0x22, P0 ;  /* 0x000000220300780c */ /* 0x000fe80000701670 */
[----:B------:R-:W-:Y:S02]  /*9ff0*/  FSEL R7, R23, -INF , !P0 ;  /* 0xff80000017077808 */ /* 0x000fe40004000000 */
[----:B------:R-:W-:Y:S02]  /*a000*/  ISETP.GT.AND P0, PT, R2, 0x29, !P6 ;  /* 0x000000290200780c */ /* 0x000fe40007704270 */
[----:B------:R-:W-:Y:S02]  /*a010*/  FMNMX.FTZ R2, R172, R0, !PT ;  /* 0x00000000ac027209 */ /* 0x000fe40007810000 */
[----:B------:R-:W-:Y:S02]  /*a020*/  ISETP.LT.OR P0, PT, R3, 0x2a, P0 ;  /* 0x0000002a0300780c */ /* 0x000fe40000701670 */
[----:B------:R-:W-:Y:S02]  /*a030*/  FMNMX.FTZ R3, R12, R136, !PT ;  /* 0x000000880c037209 */ /* 0x000fe40007810000 */
[----:B------:R-:W-:Y:S02]  /*a040*/  FMNMX.FTZ R2, R139, R2, !PT ;  /* 0x000000028b027209 */ /* 0x000fe40007810000 */
[----:B------:R-:W-:Y:S02]  /*a050*/  FMNMX.FTZ R3, R17, R3, !PT ;  /* 0x0000000311037209 */ /* 0x000fe40007810000 */
[----:B------:R-:W-:Y:S02]  /*a060*/  FSEL R5, R27, -INF , !P0 ;  /* 0xff8000001b057808 */ /* 0x000fe40004000000 */
[----:B------:R-:W-:Y:S04]  /*a070*/  FMNMX.FTZ R3, R16, R3, !PT ;  /* 0x0000000310037209 */ /* 0x000fe80007810000 */
[----:B------:R-:W-:Y:S04]  /*a080*/  FMNMX.FTZ R3, R13, R3, !PT ;  /* 0x000000030d037209 */ /* 0x000fe80007810000 */
[----:B------:R-:W-:Y:S04]  /*a090*/  FMNMX.FTZ R3, R14, R3, !PT ;  /* 0x000000030e037209 */ /* 0x000fe80007810000 */
[----:B------:R-:W-:Y:S04]  /*a0a0*/  FMNMX.FTZ R3, R11, R3, !PT ;  /* 0x000000030b037209 */ /* 0x000fe80007810000 */
[----:B------:R-:W-:Y:S04]  /*a0b0*/  FMNMX.FTZ R3, R10, R3, !PT ;  /* 0x000000030a037209 */ /* 0x000fe80007810000 */
[----:B------:R-:W-:Y:S02]  /*a0c0*/  FMNMX.FTZ R0, R9, R3, !PT ;  /* 0x0000000309007209 */ /* 0x000fe40007810000 */
[----:B------:R-:W-:Y:S02]  /*a0d0*/  FMNMX.FTZ R3, R138, R2, !PT ;  /* 0x000000028a037209 */ /* 0x000fe40007810000 */
[----:B------:R-:W-:Y:S04]  /*a0e0*/  FMNMX.FTZ R0, R8, R0, !PT ;  /* 0x0000000008007209 */ /* 0x000fe80007810000 */
[----:B------:R-:W-:Y:S02]  /*a0f0*/  FMNMX.FTZ R2, R7, R0, !PT ;  /* 0x0000000007027209 */ /* 0x000fe40007810000 */
[----:B------:R-:W-:Y:S02]  /*a100*/  FMNMX.FTZ R0, R21, R3, !PT ;  /* 0x0000000315007209 */ /* 0x000fe40007810000 */
[----:B------:R-:W-:Y:S02]  /*a110*/  FMNMX.FTZ R2, R6, R2, !PT ;  /* 0x0000000206027209 */ /* 0x000fe40007810000 */
[----:B--2---:R-:W-:Y:S02]  /*a120*/  FMNMX.FTZ R132, R20, R0, !PT ;  /* 0x0000000014847209 */ /* 0x004fe40007810000 */
[----:B------:R-:W-:Y:S01]  /*a130*/  FMNMX.FTZ R4, R5, R2, !PT ;  /* 0x0000000205047209 */ /* 0x000fe20007810000 */
[----:B------:R-:W-:-:S05]  /*a140*/  BRA.DIV ~URZ, `(.L_x_526) ;  /* 0x0000fd227f007947 */ /* 0x000fca000b800000 */
[----:B------:R2:W4:Y:S02]  /*a150*/  SHFL.BFLY PT, R0, R132, 0x2, 0x1f ;  /* 0x0c401f0084007f89 */ /* 0x00052400000e0000 */
.L_x_653:
[----:B--2-4-:R-:W-:Y:S01]  /*a160*/  FMNMX.FTZ R132, R132, R0, !PT ;  /* 0x0000000084847209 */ /* 0x014fe20007810000 */
[----:B------:R-:W-:-:S05]  /*a170*/  BRA.DIV ~URZ, `(.L_x_527) ;  /* 0x0000fd327f007947 */ /* 0x000fca000b800000 */
[----:B------:R-:W2:Y:S02]  /*a180*/  SHFL.BFLY PT, R0, R132, 0x1, 0x1f ;  /* 0x0c201f0084007f89 */ /* 0x000ea400000e0000 */
[----:B--2---:R-:W-:Y:S02]  /*a190*/  FMNMX.FTZ R134, R132, R0, !PT ;  /* 0x0000000084867209 */ /* 0x004fe40007810000 */
[----:B------:R-:W2:Y:S02]  /*a1a0*/  SHFL.BFLY PT, R0, R4, 0x2, 0x1f ;  /* 0x0c401f0004007f89 */ /* 0x000ea400000e0000 */
[----:B--2---:R-:W-:Y:S05]  /*a1b0*/  FMNMX.FTZ R132, R4, R0, !PT ;  /* 0x0000000004847209 */ /* 0x004fea0007810000 */
[----:B------:R2:W4:Y:S02]  /*a1c0*/  SHFL.BFLY PT, R0, R132, 0x1, 0x1f ;  /* 0x0c201f0084007f89 */ /* 0x00052400000e0000 */
.L_x_654:
[----:B------:R-:W5:Y:S01]  /*a1d0*/  LDL.LU R22, [R1+0x60] ;  /* 0x0000600001167983 */ /* 0x000f620000300800 */
[C---:B------:R-:W-:Y:S01]  /*a1e0*/  FSETP.NEU.FTZ.AND P0, PT, R134.reuse, -INF , PT ;  /* 0xff8000008600780b */ /* 0x040fe20003f1d000 */
[----:B------:R-:W-:Y:S01]  /*a1f0*/  FMUL.FTZ R2, R134, c[0x0][0x2d0] ;  /* 0x0000b40086027a20 */ /* 0x000fe20000410000 */
[----:B----4-:R-:W-:Y:S01]  /*a200*/  FMNMX.FTZ R3, R0, R132, !PT ;  /* 0x0000008400037209 */ /* 0x010fe20007810000 */
[----:B------:R-:W-:Y:S01]  /*a210*/  WARPSYNC 0xffffffff ;  /* 0xffffffff00007948 */ /* 0x000fe20003800000 */
[----:B------:R-:W-:Y:S02]  /*a220*/  FSEL R0, R134, RZ, P0 ;  /* 0x000000ff86007208 */ /* 0x000fe40000000000 */
[----:B------:R-:W-:Y:S02]  /*a230*/  FSEL R2, R2, RZ, P0 ;  /* 0x000000ff02027208 */ /* 0x000fe40000000000 */
[----:B------:R-:W-:Y:S01]  /*a240*/  FSETP.NEU.FTZ.AND P0, PT, R3, -INF , PT ;  /* 0xff8000000300780b */ /* 0x000fe20003f1d000 */
[----:B------:R-:W-:Y:S02]  /*a250*/  FADD.FTZ R0, -R0, R135 ;  /* 0x0000008700007221 */ /* 0x000fe40000010100 */
[--C-:B------:R-:W-:Y:S02]  /*a260*/  FFMA.FTZ R4, R173, c[0x0][0x2d0], -R2.reuse ;  /* 0x0000b400ad047a23 */ /* 0x100fe40000010802 */
[----:B------:R-:W-:Y:S02]  /*a270*/  FMUL.FTZ R0, R0, c[0x0][0x2d0] ;  /* 0x0000b40000007a20 */ /* 0x000fe40000410000 */
        /* <DEDUP_REMOVED lines=8> */
[----:B------:R-:W5:Y:S01]  /*a300*/  MUFU.EX2 R0, R0 ;  /* 0x0000000000007308 */ /* 0x000f620000000800 */
[--C-:B------:R-:W-:Y:S02]  /*a310*/  FFMA.FTZ R182, R175, c[0x0][0x2d0], -R2.reuse ;  /* 0x0000b400afb67a23 */ /* 0x100fe40000010802 */
[--C-:B------:R-:W-:Y:S02]  /*a320*/  FFMA.FTZ R135, R174, c[0x0][0x2d0], -R2.reuse ;  /* 0x0000b400ae877a23 */ /* 0x100fe40000010802 */
[--C-:B------:R-:W-:Y:S02]  /*a330*/  FFMA.FTZ R181, R172, c[0x0][0x2d0], -R2.reuse ;  /* 0x0000b400acb57a23 */ /* 0x100fe40000010802 */
[----:B------:R-:W-:Y:S03]  /*a340*/  FFMA.FTZ R25, R21, c[0x0][0x2d0], -R2 ;  /* 0x0000b40015197a23 */ /* 0x000fe60000010802 */
[----:B------:R-:W4:Y:S10]  /*a350*/  MUFU.EX2 R4, R15 ;  /* 0x0000000f00047308 */ /* 0x000f340000000800 */
[----:B------:R-:W-:Y:S10]  /*a360*/  MUFU.EX2 R19, R19 ;  /* 0x0000001300137308 */ /* 0x000ff40000000800 */
[----:B------:R-:W-:Y:S01]  /*a370*/  MUFU.EX2 R135, R135 ;  /* 0x0000008700877308 */ /* 0x000fe20000000800 */
[----:B-----5:R-:W-:Y:S01]  /*a380*/  FFMA.FTZ R2, R0, R22, R20 ;  /* 0x0000001600027223 */ /* 0x020fe20000010014 */
[----:B----4-:R-:W-:Y:S01]  /*a390*/  F2FP.BF16.PACK_AB R172, R4, R20 ;  /* 0x0000001404ac723e */ /* 0x010fe200000010ff */
[----:B------:R-:W-:Y:S07]  /*a3a0*/  FMUL.FTZ R21, R0, R145 ;  /* 0x0000009100157220 */ /* 0x000fee0000410000 */
[----:B------:R-:W4:Y:S01]  /*a3b0*/  MUFU.EX2 R20, R18 ;  /* 0x0000001200147308 */ /* 0x000f220000000800 */
[----:B------:R-:W-:Y:S01]  /*a3c0*/  FADD.FTZ R15, R4, R2 ;  /* 0x00000002040f7221 */ /* 0x000fe20000010000 */
[C---:B------:R-:W-:Y:S01]  /*a3d0*/  FSEL R2, R3.reuse, RZ, P0 ;  /* 0x000000ff03027208 */ /* 0x040fe20000000000 */
[----:B------:R-:W-:Y:S01]  /*a3e0*/  FMUL.FTZ R4, R3, c[0x0][0x2d0] ;  /* 0x0000b40003047a20 */ /* 0x000fe20000410000 */
[----:B------:R-:W-:Y:S01]  /*a3f0*/  MOV R145, R24 ;  /* 0x0000001800917202 */ /* 0x000fe20000000f00 */
[----:B------:R-:W-:Y:S01]  /*a400*/  FMUL.FTZ R24, R0, R140 ;  /* 0x0000008c00187220 */ /* 0x000fe20000410000 */
[----:B------:R-:W-:Y:S01]  /*a410*/  MOV R140, R25 ;  /* 0x00000019008c7202 */ /* 0x000fe20000000f00 */
[----:B------:R-:W-:Y:S01]  /*a420*/  FADD.FTZ R2, -R2, R136 ;  /* 0x0000008802027221 */ /* 0x000fe20000010100 */
[----:B------:R-:W-:Y:S01]  /*a430*/  FSEL R4, R4, RZ, P0 ;  /* 0x000000ff04047208 */ /* 0x000fe20000000000 */
[----:B------:R-:W5:Y:S01]  /*a440*/  LDL.LU R136, [R1+0x5c] ;  /* 0x00005c0001887983 */ /* 0x000f620000300800 */
[C---:B------:R-:W-:Y:S01]  /*a450*/  FMUL.FTZ R25, R0.reuse, R141 ;  /* 0x0000008d00197220 */ /* 0x040fe20000410000 */
[----:B------:R-:W-:Y:S01]  /*a460*/  MOV R141, R26 ;  /* 0x0000001a008d7202 */ /* 0x000fe20000000f00 */
[----:B------:R-:W-:Y:S02]  /*a470*/  FMUL.FTZ R28, R0, R28 ;  /* 0x0000001c001c7220 */ /* 0x000fe40000410000 */
[--C-:B------:R-:W-:Y:S02]  /*a480*/  FFMA.FTZ R12, R12, c[0x0][0x2d0], -R4.reuse ;  /* 0x0000b4000c0c7a23 */ /* 0x100fe40000010804 */
[--C-:B--2---:R-:W-:Y:S02]  /*a490*/  FFMA.FTZ R132, R16, c[0x0][0x2d0], -R4.reuse ;  /* 0x0000b40010847a23 */ /* 0x104fe40000010804 */
[----:B------:R2:W-:Y:S01]  /*a4a0*/  MUFU.EX2 R173, R12 ;  /* 0x0000000c00ad7308 */ /* 0x0005e20000000800 */
[--C-:B-1-3--:R-:W-:Y:S02]  /*a4b0*/  FFMA.FTZ R133, R13, c[0x0][0x2d0], -R4.reuse ;  /* 0x0000b4000d857a23 */ /* 0x10afe40000010804 */
[--C-:B------:R-:W-:Y:S02]  /*a4c0*/  FFMA.FTZ R178, R14, c[0x0][0x2d0], -R4.reuse ;  /* 0x0000b4000eb27a23 */ /* 0x100fe40000010804 */
[--C-:B------:R-:W-:Y:S01]  /*a4d0*/  FFMA.FTZ R179, R10, c[0x0][0x2d0], -R4.reuse ;  /* 0x0000b4000ab37a23 */ /* 0x100fe20000010804 */
[----:B----4-:R-:W-:Y:S01]  /*a4e0*/  F2FP.BF16.PACK_AB R174, R19, R20 ;  /* 0x0000001413ae723e */ /* 0x010fe200000010ff */
        /* <DEDUP_REMOVED lines=8> */
[----:B------:R-:W-:Y:S02]  /*a570*/  FADD.FTZ R4, R20, R15 ;  /* 0x0000000f14047221 */ /* 0x000fe40000010000 */
[C---:B------:R-:W-:Y:S01]  /*a580*/  FMUL.FTZ R5, R0.reuse, R161 ;  /* 0x000000a100057220 */ /* 0x040fe20000410000 */
[----:B------:R-:W-:Y:S01]  /*a590*/  MOV R161, R6 ;  /* 0x0000000600a17202 */ /* 0x000fe20000000f00 */
[C---:B------:R-:W-:Y:S01]  /*a5a0*/  FMUL.FTZ R8, R0.reuse, R156 ;  /* 0x0000009c00087220 */ /* 0x040fe20000410000 */
[----:B------:R-:W-:Y:S01]  /*a5b0*/  MOV R156, R7 ;  /* 0x00000007009c7202 */ /* 0x000fe20000000f00 */
[C---:B------:R-:W-:Y:S01]  /*a5c0*/  FMUL.FTZ R9, R0.reuse, R157 ;  /* 0x0000009d00097220 */ /* 0x040fe20000410000 */
[----:B------:R-:W-:Y:S01]  /*a5d0*/  MOV R157, R23 ;  /* 0x00000017009d7202 */ /* 0x000fe20000000f00 */
[C---:B--2---:R-:W-:Y:S02]  /*a5e0*/  FMUL.FTZ R12, R0.reuse, R152 ;  /* 0x00000098000c7220 */ /* 0x044fe40000410000 */
[C---:B------:R-:W-:Y:S01]  /*a5f0*/  FMUL.FTZ R13, R0.reuse, R153 ;  /* 0x00000099000d7220 */ /* 0x040fe20000410000 */
[----:B------:R-:W-:Y:S01]  /*a600*/  MUFU.EX2 R152, R132 ;  /* 0x0000008400987308 */ /* 0x000fe20000000800 */
[C---:B------:R-:W-:Y:S02]  /*a610*/  FMUL.FTZ R16, R0.reuse, R148 ;  /* 0x0000009400107220 */ /* 0x040fe40000410000 */
[C---:B------:R-:W-:Y:S02]  /*a620*/  FMUL.FTZ R17, R0.reuse, R149 ;  /* 0x0000009500117220 */ /* 0x040fe40000410000 */
[C---:B------:R-:W-:Y:S01]  /*a630*/  FMUL.FTZ R20, R0.reuse, R144 ;  /* 0x0000009000147220 */ /* 0x040fe20000410000 */
[----:B------:R-:W-:Y:S01]  /*a640*/  MOV R144, R27 ;  /* 0x0000001b00907202 */ /* 0x000fe20000000f00 */
        /* <DEDUP_REMOVED lines=22> */
[C---:B------:R-:W-:Y:S01]  /*a7b0*/  FMUL.FTZ R65, R0.reuse, R65 ;  /* 0x0000004100417220 */ /* 0x040fe20000410000 */
[----:B-1----:R-:W-:Y:S01]  /*a7c0*/  F2FP.BF16.PACK_AB R175, R153, R152 ;  /* 0x0000009899af723e */ /* 0x002fe200000010ff */
        /* <DEDUP_REMOVED lines=36> */
[----:B------:R-:W-:Y:S02]  /*aa10*/  FADD.FTZ R177, R19, R4 ;  /* 0x0000000413b17221 */ /* 0x000fe40000010000 */
[----:B------:R-:W-:Y:S01]  /*aa20*/  FMUL.FTZ R4, R0, R160 ;  /* 0x000000a000047220 */ /* 0x000fe20000410000 */
[----:B------:R-:W-:Y:S01]  /*aa30*/  MOV R160, R22 ;  /* 0x0000001600a07202 */ /* 0x000fe20000000f00 */
[----:B------:R-:W2:Y:S01]  /*aa40*/  LDL R0, [R1+0x10] ;  /* 0x0000100001007983 */ /* 0x000ea20000100800 */
[----:B------:R-:W-:Y:S06]  /*aa50*/  FMUL.FTZ R2, R2, c[0x0][0x2d0] ;  /* 0x0000b40002027a20 */ /* 0x000fec0000410000 */
[----:B------:R-:W1:Y:S02]  /*aa60*/  MUFU.EX2 R2, R2 ;  /* 0x0000000200027308 */ /* 0x000e640000000800 */
[C---:B-1----:R-:W-:Y:S01]  /*aa70*/  FMUL.FTZ R6, R2.reuse, R162 ;  /* 0x000000a202067220 */ /* 0x042fe20000410000 */
[----:B------:R-:W-:Y:S01]  /*aa80*/  MOV R162, R141 ;  /* 0x0000008d00a27202 */ /* 0x000fe20000000f00 */
        /* <DEDUP_REMOVED lines=12> */
[C---:B------:R-:W-:Y:S01]  /*ab50*/  FMUL.FTZ R26, R2.reuse, R142 ;  /* 0x0000008e021a7220 */ /* 0x040fe20000410000 */
[----:B------:R-:W-:Y:S01]  /*ab60*/  LDSM.16.MT88.4 R144, [R245+0x800] ;  /* 0x00080000f590783b */ /* 0x000fe20000004200 */
        /* <DEDUP_REMOVED lines=48> */
[C---:B-----5:R-:W-:Y:S01]  /*ae70*/  FFMA.FTZ R148, R2.reuse, R136, R173 ;  /* 0x0000008802947223 */ /* 0x060fe200000100ad */
[----:B------:R-:W-:Y:S01]  /*ae80*/  F2FP.BF16.PACK_AB R173, R149, R173 ;  /* 0x000000ad95ad723e */ /* 0x000fe200000010ff */
[----:B------:R-:W1:Y:S01]  /*ae90*/  LDSM.16.MT88.4 R136, [R243] ;  /* 0x00000000f388783b */ /* 0x000e620000004200 */
[C---:B------:R-:W-:Y:S02]  /*aea0*/  FMUL.FTZ R122, R2.reuse, R122 ;  /* 0x0000007a027a7220 */ /* 0x040fe40000410000 */
[C---:B------:R-:W-:Y:S02]  /*aeb0*/  FMUL.FTZ R123, R2.reuse, R123 ;  /* 0x0000007b027b7220 */ /* 0x040fe40000410000 */
[C---:B------:R-:W-:Y:S02]  /*aec0*/  FMUL.FTZ R126, R2.reuse, R126 ;  /* 0x0000007e027e7220 */ /* 0x040fe40000410000 */
[C---:B------:R-:W-:Y:S02]  /*aed0*/  FMUL.FTZ R127, R2.reuse, R127 ;  /* 0x0000007f027f7220 */ /* 0x040fe40000410000 */
[C---:B------:R-:W-:Y:S02]  /*aee0*/  FMUL.FTZ R130, R2.reuse, R130 ;  /* 0x0000008202827220 */ /* 0x040fe40000410000 */
[----:B------:R-:W-:Y:S02]  /*aef0*/  FMUL.FTZ R131, R2, R131 ;  /* 0x0000008302837220 */ /* 0x000fe40000410000 */
[----:B------:R-:W3:Y:S10]  /*af00*/  MUFU.EX2 R2, R182 ;  /* 0x000000b600027308 */ /* 0x000ef40000000800 */
[----:B------:R-:W4:Y:S10]  /*af10*/  MUFU.EX2 R182, R176 ;  /* 0x000000b000b67308 */ /* 0x000f340000000800 */
[----:B------:R-:W-:Y:S01]  /*af20*/  MUFU.EX2 R176, R161 ;  /* 0x000000a100b07308 */ /* 0x000fe20000000800 */
        /* <DEDUP_REMOVED lines=8> */
[----:B--2---:R1:W2:Y:S03]  /*afb0*/  LDSM.16.MT88.4 R136, [R0] ;  /* 0x000000000088783b */ /* 0x0042a60000004200 */
[----:B-1----:R-:W-:Y:S02]  /*afc0*/  FADD.FTZ R0, R132, R177 ;  /* 0x000000b184007221 */ /* 0x002fe40000010000 */
[----:B------:R-:W1:Y:S02]  /*afd0*/  MUFU.EX2 R177, R160 ;  /* 0x000000a000b17308 */ /* 0x000e640000000800 */
[C---:B---3--:R-:W-:Y:S04]  /*afe0*/  FADD.FTZ R0, R2.reuse, R0 ;  /* 0x0000000002007221 */ /* 0x048fe80000010000 */
[----:B------:R-:W-:Y:S04]  /*aff0*/  FADD.FTZ R0, R135, R0 ;  /* 0x0000000087007221 */ /* 0x000fe80000010000 */
[C---:B------:R-:W-:Y:S01]  /*b000*/  FADD.FTZ R0, R133.reuse, R0 ;  /* 0x0000000085007221 */ /* 0x040fe20000010000 */
        /* <DEDUP_REMOVED lines=38> */
[----:B------:R-:W-:Y:S01]  /*b270*/  HMMA.16816.F32.BF16 R128, R172, R138, R128 ;  /* 0x0000008aac80723c */ /* 0x000fe20000041880 */
[----:B------:R-:W2:Y:S03]  /*b280*/  MUFU.EX2 R132, R159 ;  /* 0x0000009f00847308 */ /* 0x000ea60000000800 */
[----:B----4-:R-:W-:Y:S03]  /*b290*/  F2FP.BF16.PACK_AB R137, R182, R183 ;  /* 0x000000b7b689723e */ /* 0x010fe600000010ff */
[----:B------:R-:W-:Y:S02]  /*b2a0*/  F2FP.BF16.PACK_AB R138, R133, R135 ;  /* 0x00000087858a723e */ /* 0x000fe400000010ff */
[----:B------:R-:W-:Y:S02]  /*b2b0*/  F2FP.BF16.PACK_AB R139, R180, R181 ;  /* 0x000000b5b48b723e */ /* 0x000fe400000010ff */
[----:B------:R3:W4:Y:S01]  /*b2c0*/  MUFU.EX2 R2, R158 ;  /* 0x0000009e00027308 */ /* 0x0007220000000800 */
[----:B------:R-:W-:Y:S02]  /*b2d0*/  F2FP.BF16.PACK_AB R173, R179, R178 ;  /* 0x000000b2b3ad723e */ /* 0x000fe400000010ff */
[----:B-1----:R-:W-:Y:S02]  /*b2e0*/  F2FP.BF16.PACK_AB R175, R177, R176 ;  /* 0x000000b0b1af723e */ /* 0x002fe400000010ff */
[C---:B------:R-:W-:Y:S05]  /*b2f0*/  HMMA.16816.F32.BF16 R4, R136.reuse, R140, R4 ;  /* 0x0000008c8804723c */ /* 0x040fea0000041804 */
[----:B------:R-:W1:Y:S03]  /*b300*/  MUFU.EX2 R135, R163 ;  /* 0x000000a300877308 */ /* 0x000e660000000800 */
[C---:B------:R-:W-:Y:S01]  /*b310*/  HMMA.16816.F32.BF16 R8, R136.reuse, R142, R8 ;  /* 0x0000008e8808723c */ /* 0x040fe20000041808 */
[----:B------:R-:W5:Y:S03]  /*b320*/  LDSM.16.MT88.4 R140, [R244+0x800] ;  /* 0x00080000f48c783b */ /* 0x000f660000004200 */
[----:B--2---:R-:W-:Y:S03]  /*b330*/  FADD.FTZ R0, R132, R0 ;  /* 0x0000000084007221 */ /* 0x004fe60000010000 */
[----:B------:R-:W2:Y:S01]  /*b340*/  MUFU.EX2 R133, R162 ;  /* 0x000000a200857308 */ /* 0x000ea20000000800 */
[C---:B------:R-:W-:Y:S01]  /*b350*/  HMMA.16816.F32.BF16 R12, R136.reuse, R144, R12 ;  /* 0x00000090880c723c */ /* 0x040fe2000004180c */
[----:B---3--:R-:W-:Y:S03]  /*b360*/  LDSM.16.MT88.4 R156, [R243+0x1000] ;  /* 0x00100000f39c783b */ /* 0x008fe60000004200 */
[C---:B----4-:R-:W-:Y:S01]  /*b370*/  F2FP.BF16.PACK_AB R172, R2.reuse, R132 ;  /* 0x0000008402ac723e */ /* 0x050fe200000010ff */
[----:B------:R-:W-:Y:S02]  /*b380*/  FADD.FTZ R0, R2, R0 ;  /* 0x0000000002007221 */ /* 0x000fe40000010000 */
[----:B------:R-:W-:Y:S01]  /*b390*/  FADD.FTZ R2, R149, R148 ;  /* 0x0000009495027221 */ /* 0x000fe20000010000 */
[C---:B------:R-:W-:Y:S01]  /*b3a0*/  HMMA.16816.F32.BF16 R16, R136.reuse, R146, R16 ;  /* 0x000000928810723c */ /* 0x040fe20000041810 */
[----:B------:R-:W3:Y:S03]  /*b3b0*/  LDSM.16.MT88.4 R144, [R246+0x800] ;  /* 0x00080000f690783b */ /* 0x000ee60000004200 */
[----:B-1----:R-:W-:Y:S05]  /*b3c0*/  FADD.FTZ R0, R135, R0 ;  /* 0x0000000087007221 */ /* 0x002fea0000010000 */
[----:B------:R-:W-:Y:S03]  /*b3d0*/  LDSM.16.MT88.4 R148, [R245+0x1000] ;  /* 0x00100000f594783b */ /* 0x000fe60000004200 */
[C---:B--2---:R-:W-:Y:S01]  /*b3e0*/  FADD.FTZ R0, R133.reuse, R0 ;  /* 0x0000000085007221 */ /* 0x044fe20000010000 */
[----:B------:R-:W-:Y:S02]  /*b3f0*/  F2FP.BF16.PACK_AB R174, R133, R135 ;  /* 0x0000008785ae723e */ /* 0x000fe400000010ff */
[----:B------:R-:W-:Y:S02]  /*b400*/  MOV R133, R3 ;  /* 0x0000000300857202 */ /* 0x000fe40000000f00 */
[----:B------:R-:W-:Y:S01]  /*b410*/  MOV R135, R134 ;  /* 0x0000008600877202 */ /* 0x000fe20000000f00 */
[C---:B-----5:R-:W-:Y:S08]  /*b420*/  HMMA.16816.F32.BF16 R20, R136.reuse, R140, R20 ;  /* 0x0000008c8814723c */ /* 0x060ff00000041814 */
        /* <DEDUP_REMOVED lines=39> */
[----:B------:R-:W-:Y:S01]  /*b6a0*/  HMMA.16816.F32.BF16 R128, R136, R146, R128 ;  /* 0x000000928880723c */ /* 0x000fe20000041880 */
[----:B------:R-:W2:Y:S04]  /*b6b0*/  LDL R136, [R1+0x80] ;  /* 0x0000800001887983 */ /* 0x000ea80000100800 */
[----:B------:R3:W-:Y:S02]  /*b6c0*/  STL [R1+0x60], R0 ;  /* 0x0000600001007387 */ /* 0x0007e40000100800 */
[----:B------:R-:W-:Y:S01]  /*b6d0*/  MOV R139, R153 ;  /* 0x00000099008b7202 */ /* 0x000fe20000000f00 */
[C---:B------:R-:W-:Y:S01]  /*b6e0*/  HMMA.16816.F32.BF16 R160, R172.reuse, R156, R4 ;  /* 0x0000009caca0723c */ /* 0x040fe20000041804 */
[----:B------:R-:W4:Y:S04]  /*b6f0*/  LDL.LU R132, [R1+0x38] ;  /* 0x0000380001847983 */ /* 0x000f280000300800 */
[----:B------:R-:W5:Y:S03]  /*b700*/  LDSM.16.MT88.4 R4, [R246+0x1000] ;  /* 0x00100000f604783b */ /* 0x000f660000004200 */
[C---:B------:R-:W-:Y:S05]  /*b710*/  HMMA.16816.F32.BF16 R156, R172.reuse, R158, R8 ;  /* 0x0000009eac9c723c */ /* 0x040fea0000041808 */
[----:B------:R-:W5:Y:S01]  /*b720*/  LDSM.16.MT88.4 R8, [R243+0x2800] ;  /* 0x00280000f308783b */ /* 0x000f620000004200 */
[----:B---3--:R-:W-:Y:S02]  /*b730*/  FADD.FTZ R0, R152, R2 ;  /* 0x0000000298007221 */ /* 0x008fe40000010000 */
[C---:B------:R-:W-:Y:S05]  /*b740*/  HMMA.16816.F32.BF16 R152, R172.reuse, R148, R12 ;  /* 0x00000094ac98723c */ /* 0x040fea000004180c */
[----:B------:R-:W3:Y:S01]  /*b750*/  LDSM.16.MT88.4 R12, [R245+0x2800] ;  /* 0x00280000f50c783b */ /* 0x000ee20000004200 */
[----:B------:R-:W-:Y:S06]  /*b760*/  FADD.FTZ R0, R139, R0 ;  /* 0x000000008b007221 */ /* 0x000fec0000010000 */
[----:B------:R-:W-:Y:S01]  /*b770*/  FADD.FTZ R0, R183, R0 ;  /* 0x00000000b7007221 */ /* 0x000fe20000010000 */
[C---:B------:R-:W-:Y:S03]  /*b780*/  HMMA.16816.F32.BF16 R148, R172.reuse, R150, R16 ;  /* 0x00000096ac94723c */ /* 0x040fe60000041810 */
[----:B------:R-:W-:Y:S05]  /*b790*/  FADD.FTZ R0, R182, R0 ;  /* 0x00000000b6007221 */ /* 0x000fea0000010000 */
[C---:B-1----:R-:W-:Y:S04]  /*b7a0*/  HMMA.16816.F32.BF16 R144, R172.reuse, R140, R20 ;  /* 0x0000008cac90723c */ /* 0x042fe80000041814 */
[----:B------:R-:W-:Y:S04]  /*b7b0*/  FADD.FTZ R0, R181, R0 ;  /* 0x00000000b5007221 */ /* 0x000fe80000010000 */
[C---:B------:R-:W-:Y:S04]  /*b7c0*/  HMMA.16816.F32.BF16 R140, R172.reuse, R142, R24 ;  /* 0x0000008eac8c723c */ /* 0x040fe80000041818 */
[----:B------:R-:W-:Y:S04]  /*b7d0*/  FADD.FTZ R0, R180, R0 ;  /* 0x00000000b4007221 */ /* 0x000fe80000010000 */
[C---:B-----5:R-:W-:Y:S04]  /*b7e0*/  HMMA.16816.F32.BF16 R28, R172.reuse, R4, R28 ;  /* 0x00000004ac1c723c */ /* 0x060fe8000004181c */
[----:B------:R-:W-:Y:S04]  /*b7f0*/  FADD.FTZ R0, R178, R0 ;  /* 0x00000000b2007221 */ /* 0x000fe80000010000 */
[C---:B------:R-:W-:Y:S01]  /*b800*/  HMMA.16816.F32.BF16 R32, R172.reuse, R6, R32 ;  /* 0x00000006ac20723c */ /* 0x040fe20000041820 */
[----:B------:R-:W1:Y:S03]  /*b810*/  LDSM.16.MT88.4 R4, [R244+0x2800] ;  /* 0x00280000f404783b */ /* 0x000e660000004200 */
[----:B------:R-:W-:Y:S04]  /*b820*/  FADD.FTZ R0, R179, R0 ;  /* 0x00000000b3007221 */ /* 0x000fe80000010000 */
[C---:B------:R-:W-:Y:S04]  /*b830*/  HMMA.16816.F32.BF16 R36, R172.reuse, R8, R36 ;  /* 0x00000008ac24723c */ /* 0x040fe80000041824 */
[----:B------:R-:W-:Y:S04]  /*b840*/  FADD.FTZ R0, R176, R0 ;  /* 0x00000000b0007221 */ /* 0x000fe80000010000 */
[C---:B------:R-:W-:Y:S01]  /*b850*/  HMMA.16816.F32.BF16 R40, R172.reuse, R10, R40 ;  /* 0x0000000aac28723c */ /* 0x040fe20000041828 */
[----:B------:R-:W5:Y:S03]  /*b860*/  LDSM.16.MT88.4 R8, [R246+0x2800] ;  /* 0x00280000f608783b */ /* 0x000f660000004200 */
[----:B------:R-:W-:Y:S04]  /*b870*/  FADD.FTZ R0, R177, R0 ;  /* 0x00000000b1007221 */ /* 0x000fe80000010000 */
[C---:B---3--:R-:W-:Y:S08]  /*b880*/  HMMA.16816.F32.BF16 R44, R172.reuse, R12, R44 ;  /* 0x0000000cac2c723c */ /* 0x048ff0000004182c */
[C---:B------:R-:W-:Y:S01]  /*b890*/  HMMA.16816.F32.BF16 R48, R172.reuse, R14, R48 ;  /* 0x0000000eac30723c */ /* 0x040fe20000041830 */
[----:B------:R-:W3:Y:S07]  /*b8a0*/  LDSM.16.MT88.4 R12, [R243+0x4000] ;  /* 0x00400000f30c783b */ /* 0x000eee0000004200 */
[C---:B-1----:R-:W-:Y:S08]  /*b8b0*/  HMMA.16816.F32.BF16 R52, R172.reuse, R4, R52 ;  /* 0x00000004ac34723c */ /* 0x042ff00000041834 */
[C---:B------:R-:W-:Y:S01]  /*b8c0*/  HMMA.16816.F32.BF16 R56, R172.reuse, R6, R56 ;  /* 0x00000006ac38723c */ /* 0x040fe20000041838 */
[----:B------:R-:W1:Y:S07]  /*b8d0*/  LDSM.16.MT88.4 R4, [R245+0x4000] ;  /* 0x00400000f504783b */ /* 0x000e6e0000004200 */
[C---:B-----5:R-:W-:Y:S08]  /*b8e0*/  HMMA.16816.F32.BF16 R60, R172.reuse, R8, R60 ;  /* 0x00000008ac3c723c */ /* 0x060ff0000004183c */
[C---:B------:R-:W-:Y:S01]  /*b8f0*/  HMMA.16816.F32.BF16 R64, R172.reuse, R10, R64 ;  /* 0x0000000aac40723c */ /* 0x040fe20000041840 */
[----:B------:R-:W5:Y:S07]  /*b900*/  LDSM.16.MT88.4 R8, [R244+0x4000] ;  /* 0x00400000f408783b */ /* 0x000f6e0000004200 */
        /* <DEDUP_REMOVED lines=16> */
[C---:B------:R-:W-:Y:S08]  /*ba10*/  HMMA.16816.F32.BF16 R112, R172.reuse, R10, R112 ;  /* 0x0000000aac70723c */ /* 0x040ff00000041870 */
[C---:B---3--:R-:W-:Y:S08]  /*ba20*/  HMMA.16816.F32.BF16 R116, R172.reuse, R12, R116 ;  /* 0x0000000cac74723c */ /* 0x048ff00000041874 */
[C---:B------:R-:W-:Y:S08]  /*ba30*/  HMMA.16816.F32.BF16 R120, R172.reuse, R14, R120 ;  /* 0x0000000eac78723c */ /* 0x040ff00000041878 */
[C---:B-1----:R-:W-:Y:S08]  /*ba40*/  HMMA.16816.F32.BF16 R124, R172.reuse, R4, R124 ;  /* 0x00000004ac7c723c */ /* 0x042ff0000004187c */
[----:B------:R-:W-:Y:S04]  /*ba50*/  HMMA.16816.F32.BF16 R128, R172, R6, R128 ;  /* 0x00000006ac80723c */ /* 0x000fe80000041880 */
[C---:B----4-:R-:W-:Y:S02]  /*ba60*/  IADD3 R2, R132.reuse, -0x1, RZ ;  /* 0xffffffff84027810 */ /* 0x050fe40007ffe0ff */
[----:B--2---:R-:W-:Y:S02]  /*ba70*/  ISETP.GT.AND P0, PT, R132, R136, PT ;  /* 0x000000888400720c */ /* 0x004fe40003f04270 */
[----:B------:R-:W-:Y:S01]  /*ba80*/  MOV R136, R3 ;  /* 0x0000000300887202 */ /* 0x000fe20000000f00 */
[----:B------:R-:W-:Y:S04]  /*ba90*/  STL [R1+0x38], R2 ;  /* 0x0000380201007387 */ /* 0x000fe80000100800 */
[----:B------:R1:W-:Y:S02]  /*baa0*/  STL [R1+0x5c], R0 ;  /* 0x00005c0001007387 */ /* 0x0003e40000100800 */
[----:B-1----:R-:W-:Y:S05]  /*bab0*/  MOV R0, R2 ;  /* 0x0000000200007202 */ /* 0x002fea0000000f00 */
[----:B------:R1:W-:Y:S02]  /*bac0*/  STL [R1+0x38], R0 ;  /* 0x0000380001007387 */ /* 0x0003e40000100800 */
[----:B-1----:R-:W-:-:S05]  /*bad0*/  @P0 BRA `(.L_x_528) ;  /* 0xffffc14000000947 */ /* 0x002fca000383ffff */
.L_x_505:
[----:B------:R-:W3:Y:S01]  /*bae0*/  LDL R0, [R1+0xac] ;  /* 0x0000ac0001007983 */ /* 0x000ee20000100800 */
[----:B--2---:R-:W-:-:S03]  /*baf0*/  IMAD.MOV.U32 R2, RZ, RZ, c[0x0][0x2c4] ;  /* 0x0000b100ff027624 */ /* 0x004fc600078e00ff */
[----:B-1----:R-:W2:Y:S04]  /*bb00*/  LDL R4, [R1+0x74] ;  /* 0x0000740001047983 */ /* 0x002ea80000100800 */
[----:B------:R-:W2:Y:S01]  /*bb10*/  LDL R3, [R1+0x78] ;  /* 0x0000780001037983 */ /* 0x000ea20000100800 */
[----:B------:R-:W-:Y:S01]  /*bb20*/  ISETP.NE.AND P0, PT, R2, 0x1, PT ;  /* 0x000000010200780c */ /* 0x000fe20003f05270 */
[----:B------:R-:W-:Y:S01]  /*bb30*/  IMAD.MOV.U32 R5, RZ, RZ, c[0x0][0x32c] ;  /* 0x0000cb00ff057624 */ /* 0x000fe200078e00ff */
[----:B---3--:R-:W-:-:S11]  /*bb40*/  IADD3 R0, R0, 0x7f, RZ ;  /* 0x0000007f00007810 */ /* 0x008fd60007ffe0ff */
[----:B------:R-:W-:-:S05]  /*bb50*/  @P0 IMAD.HI.U32 R2, R0, c[0x0][0x2c8], RZ ;  /* 0x0000b20000020a27 */ /* 0x000fca00078e00ff */
[----:B------:R-:W-:Y:S02]  /*bb60*/  @P0 SHF.R.U32.HI R0, RZ, c[0x0][0x2cc], R2 ;  /* 0x0000b300ff000a19 */ /* 0x000fe40000011602 */
[----:B------:R-:W-:Y:S02]  /*bb70*/  ISETP.GE.AND P0, PT, R5, 0x1, PT ;  /* 0x000000010500780c */ /* 0x000fe40003f06270 */
[----:B--2---:R-:W-:-:S05]  /*bb80*/  IADD3 R2, R3, 0x1, -R4 ;  /* 0x0000000103027810 */ /* 0x004fca0007ffe804 */
[----:B------:R-:W-:-:S05]  /*bb90*/  IMAD.IADD R0, R2, 0x1, R0 ;  /* 0x0000000102007824 */ /* 0x000fca00078e0200 */
[----:B------:R-:W-:Y:S01]  /*bba0*/  IADD3 R2, R0, -c[0x0][0x324], RZ ;  /* 0x8000c90000027a10 */ /* 0x000fe20007ffe0ff */
[----:B------:R-:W-:Y:S05]  /*bbb0*/  @!P0 BRA `(.L_x_529) ;  /* 0x0000011000008947 */ /* 0x000fea0003800000 */
[----:B------:R-:W-:Y:S01]  /*bbc0*/  ISETP.GT.AND P0, PT, R0, -0x1, PT ;  /* 0xffffffff0000780c */ /* 0x000fe20003f04270 */
[----:B------:R-:W-:-:S12]  /*bbd0*/  BSSY B0, `(.L_x_530) ;  /* 0x000000d000007945 */ /* 0x000fd80003800000 */
        /* <DEDUP_REMOVED lines=8> */
.L_x_531:
[----:B------:R-:W-:-:S04]  /*bc60*/  MOV R3, 0x1 ;  /* 0x0000000100037802 */ /* 0x000fc80000000f00 */
[----:B------:R-:W-:-:S13]  /*bc70*/  ISETP.NE.AND P0, PT, R3, c[0x0][0x32c], PT ;  /* 0x0000cb0003007a0c */ /* 0x000fda0003f05270 */
[----:B------:R-:W-:-:S05]  /*bc80*/  @P0 IMAD.HI.U32 R3, R0, c[0x0][0x330], RZ ;  /* 0x0000cc0000030a27 */ /* 0x000fca00078e00ff */
[----:B------:R-:W-:Y:S02]  /*bc90*/  @P0 SHF.R.U32.HI R0, RZ, c[0x0][0x334], R3 ;  /* 0x0000cd00ff000a19 */ /* 0x000fe40000011603 */
.L_x_532:
[----:B------:R-:W-:Y:S05]  /*bca0*/  BSYNC B0 ;  /* 0x0000000000007941 */ /* 0x000fea0003800000 */
.L_x_530:
[----:B------:R-:W-:-:S05]  /*bcb0*/  IMAD R0, R0, c[0x0][0x32c], RZ ;  /* 0x0000cb0000007a24 */ /* 0x000fca00078e02ff */
[----:B------:R-:W-:Y:S02]  /*bcc0*/  IMNMX R2, R2, R0, !PT ;  /* 0x0000000002027217 */ /* 0x000fe40007800200 */
.L_x_529:
[----:B------:R-:W2:Y:S04]  /*bcd0*/  LDL R0, [R1+0x38] ;  /* 0x0000380001007983 */ /* 0x000ea80000100800 */
[----:B------:R-:W3:Y:S01]  /*bce0*/  LDL R4, [R1+0x70] ;  /* 0x0000700001047983 */ /* 0x000ee20000100800 */
[----:B------:R-:W-:-:S05]  /*bcf0*/  IADD3 R2, R2, 0x2f, RZ ;  /* 0x0000002f02027810 */ /* 0x000fca0007ffe0ff */
[----:B------:R-:W-:-:S04]  /*bd00*/  IMAD.HI R2, R2, 0x2aaaaaab, RZ ;  /* 0x2aaaaaab02027827 */ /* 0x000fc800078e02ff */
[----:B--2---:R-:W-:Y:S01]  /*bd10*/  IMAD.MOV.U32 R3, RZ, RZ, R0 ;  /* 0x000000ffff037224 */ /* 0x004fe200078e0000 */
[----:B------:R-:W-:-:S04]  /*bd20*/  SHF.R.U32.HI R0, RZ, 0x1f, R2 ;  /* 0x0000001fff007819 */ /* 0x000fc80000011602 */
[----:B------:R-:W-:-:S04]  /*bd30*/  LEA.HI.SX32 R0, R2, R0, 0x1d ;  /* 0x0000000002007211 */ /* 0x000fc800078feaff */
[----:B---3--:R-:W-:-:S04]  /*bd40*/  IMNMX R4, R4, R0, !PT ;  /* 0x0000000004047217 */ /* 0x008fc80007800200 */
[----:B------:R-:W-:Y:S01]  /*bd50*/  ISETP.GE.AND P0, PT, R3, R4, PT ;  /* 0x000000040300720c */ /* 0x000fe20003f06270 */
[----:B------:R1:W-:-:S12]  /*bd60*/  STL [R1+0x80], R4 ;  /* 0x0000800401007387 */ /* 0x0003d80000100800 */
[----:B------:R-:W-:Y:S05]  /*bd70*/  @!P0 BRA `(.L_x_533) ;  /* 0x0000324000008947 */ /* 0x000fea0003800000 */
.L_x_546:
[----:B-1----:R-:W2:Y:S01]  /*bd80*/  LDL R4, [R1+0x14] ;  /* 0x0000140001047983 */ /* 0x002ea20000100800 */
[----:B------:R-:W-:Y:S04]  /*bd90*/  DEPBAR.LE SB0, 0x0 ;  /* 0x000080000000791a */ /* 0x000fe80000000000 */
[----:B------:R-:W3:Y:S01]  /*bda0*/  LDL R2, [R1+0x38] ;  /* 0x0000380001027983 */ /* 0x000ee20000100800 */
[----:B------:R-:W-:Y:S01]  /*bdb0*/  WARPSYNC 0xffffffff ;  /* 0xffffffff00007948 */ /* 0x000fe20003800000 */
[----:B------:R-:W-:Y:S01]  /*bdc0*/  BSSY B0, `(.L_x_534) ;  /* 0x0000061000007945 */ /* 0x000fe20003800000 */
[----:B------:R-:W-:Y:S01]  /*bdd0*/  MOV R135, R134 ;  /* 0x0000008600877202 */ /* 0x000fe20000000f00 */
[----:B------:R-:W4:Y:S04]  /*bde0*/  LDL R3, [R1+0x18] ;  /* 0x0000180001037983 */ /* 0x000f280000100800 */
[----:B------:R-:W3:Y:S04]  /*bdf0*/  LDL R0, [R1+0x70] ;  /* 0x0000700001007983 */ /* 0x000ee80000100800 */
[----:B------:R-:W-:Y:S06]  /*be00*/  BAR.SYNC.DEFER_BLOCKING 0x0 ;  /* 0x0000000000007b1d */ /* 0x000fec0000010000 */
[----:B------:R1:W1:Y:S04]  /*be10*/  LDSM.16.M88.4 R8, [R240] ;  /* 0x00000000f008783b */ /* 0x0002680000000200 */
[----:B------:R1:W1:Y:S04]  /*be20*/  LDSM.16.M88.4 R16, [R240+0x800] ;  /* 0x00080000f010783b */ /* 0x0002680000000200 */
[----:B------:R1:W1:Y:S04]  /*be30*/  LDSM.16.M88.4 R24, [R240+0x1000] ;  /* 0x00100000f018783b */ /* 0x0002680000000200 */
[----:B------:R1:W1:Y:S04]  /*be40*/  LDSM.16.M88.4 R136, [R247] ;  /* 0x00000000f788783b */ /* 0x0002680000000200 */
[----:B--2---:R2:W1:Y:S04]  /*be50*/  LDSM.16.M88.4 R172, [R4] ;  /* 0x0000000004ac783b */ /* 0x0044680000000200 */
[----:B----4-:R2:W4:Y:S01]  /*be60*/  LDSM.16.M88.4 R176, [R3] ;  /* 0x0000000003b0783b */ /* 0x0105220000000200 */
[----:B---3--:R-:W-:Y:S11]  /*be70*/  ISETP.GT.AND P0, PT, R0, R2, PT ;  /* 0x000000020000720c */ /* 0x008ff60003f04270 */
[----:B------:R-:W-:Y:S02]  /*be80*/  @!UPT UIADD3 URZ, URZ, URZ, URZ ;  /* 0x0000003f3f3ff290 */ /* 0x000fe4000fffe03f */
[----:B------:R-:W-:-:S05]  /*be90*/  @P0 BRA `(.L_x_535) ;  /* 0x0000053000000947 */ /* 0x000fca0003800000 */
[----:B--2---:R-:W2:Y:S04]  /*bea0*/  LDL R4, [R1+0x34] ;  /* 0x0000340001047983 */ /* 0x004ea80000100800 */
[----:B------:R-:W3:Y:S04]  /*beb0*/  LDL R12, [R1+0x30] ;  /* 0x00003000010c7983 */ /* 0x000ee80000100800 */
[----:B------:R-:W5:Y:S04]  /*bec0*/  LDL.64 R6, [R1+0x98] ;  /* 0x0000980001067983 */ /* 0x000f680000100a00 */
[----:B----4-:R-:W4:Y:S01]  /*bed0*/  LDL R5, [R1+0xa4] ;  /* 0x0000a40001057983 */ /* 0x010f220000100800 */
        /* <DEDUP_REMOVED lines=8> */
[----:B-----5:R-:W-:Y:S03]  /*bf60*/  IADD3 R0, P0, R6, R2, RZ ;  /* 0x0000000206007210 */ /* 0x020fe60007f1e0ff */
[----:B------:R-:W-:Y:S05]  /*bf70*/  IMAD R4, R12, c[0x0][0x21c], R4 ;  /* 0x000087000c047a24 */ /* 0x000fea00078e0204 */
[----:B----4-:R-:W-:Y:S02]  /*bf80*/  IADD3.X R2, R5, R3, R4, P0, !PT ;  /* 0x0000000305027210 */ /* 0x010fe400007fe404 */
[C---:B------:R-:W-:Y:S04]  /*bf90*/  LEA R12, P0, R0.reuse, c[0x0][0x1f8], 0x1 ;  /* 0x00007e00000c7a11 */ /* 0x040fe800078008ff */
[----:B------:R-:W-:Y:S01]  /*bfa0*/  LEA.HI.X R5, R0, c[0x0][0x1fc], R2, 0x1, P0 ;  /* 0x00007f0000057a11 */ /* 0x000fe200000f0c02 */
[----:B------:R-:W-:-:S06]  /*bfb0*/  BRA.DIV ~URZ, `(.L_x_536) ;  /* 0x0000dfc27f007947 */ /* 0x000fcc000b800000 */
[----:B------:R2:W3:Y:S02]  /*bfc0*/  SHFL.IDX PT, R4, R5, RZ, 0x181f ;  /* 0x00181fff05047589 */ /* 0x0004e400000e0000 */
.L_x_655:
[----:B------:R-:W-:-:S05]  /*bfd0*/  BRA.DIV ~URZ, `(.L_x_537) ;  /* 0x0000e0327f007947 */ /* 0x000fca000b800000 */
[----:B------:R4:W2:Y:S02]  /*bfe0*/  SHFL.IDX PT, R0, R12, RZ, 0x181f ;  /* 0x00181fff0c007589 */ /* 0x0008a400000e0000 */
.L_x_656:
        /* <DEDUP_REMOVED lines=38> */
.L_x_657:
        /* <DEDUP_REMOVED lines=24> */
.L_x_535:
[----:B------:R-:W-:Y:S05]  /*c3d0*/  BSYNC B0 ;  /* 0x0000000000007941 */ /* 0x000fea0003800000 */
.L_x_534:
[----:B------:R-:W0:Y:S01]  /*c3e0*/  LDGDEPBAR ;  /* 0x00000000000079af */ /* 0x000e220000000000 */
[----:B------:R-:W-:Y:S01]  /*c3f0*/  WARPSYNC 0xffffffff ;  /* 0xffffffff00007948 */ /* 0x000fe20003800000 */
[C---:B-12---:R-:W-:Y:S01]  /*c400*/  HMMA.16816.F32.BF16 R4, R164.reuse, R8, RZ ;  /* 0x00000008a404723c */ /* 0x046fe200000418ff */
[----:B------:R-:W-:Y:S03]  /*c410*/  BSSY B0, `(.L_x_539) ;  /* 0x0000110000007945 */ /* 0x000fe60003800000 */
[----:B------:R-:W2:Y:S04]  /*c420*/  LDL R0, [R1] ;  /* 0x0000000001007983 */ /* 0x000ea80000100800 */
[C---:B------:R-:W-:Y:S02]  /*c430*/  HMMA.16816.F32.BF16 R8, R164.reuse, R10, RZ ;  /* 0x0000000aa408723c */ /* 0x040fe400000418ff */
[----:B------:R-:W3:Y:S06]  /*c440*/  LDL R2, [R1+0x4] ;  /* 0x0000040001027983 */ /* 0x000eec0000100800 */
[C---:B------:R-:W-:Y:S01]  /*c450*/  HMMA.16816.F32.BF16 R12, R164.reuse, R16, RZ ;  /* 0x00000010a40c723c */ /* 0x040fe200000418ff */
[----:B------:R-:W5:Y:S07]  /*c460*/  LDL R3, [R1+0x8] ;  /* 0x0000080001037983 */ /* 0x000f6e0000100800 */
        /* <DEDUP_REMOVED lines=8> */
[----:B------:R-:W4:Y:S07]  /*c4f0*/  LDSM.16.M88.4 R172, [R242+0x800] ;  /* 0x00080000f2ac783b */ /* 0x000f2e0000000200 */
[C---:B----4-:R-:W-:Y:S08]  /*c500*/  HMMA.16816.F32.BF16 R20, R168.reuse, R176, R20 ;  /* 0x000000b0a814723c */ /* 0x050ff00000041814 */
[----:B------:R-:W-:Y:S01]  /*c510*/  HMMA.16816.F32.BF16 R24, R168, R178, R24 ;  /* 0x000000b2a818723c */ /* 0x000fe20000041818 */
[----:B------:R-:W4:Y:S07]  /*c520*/  LDSM.16.M88.4 R176, [R242+0x1000] ;  /* 0x00100000f2b0783b */ /* 0x000f2e0000000200 */
[C---:B-1----:R-:W-:Y:S08]  /*c530*/  HMMA.16816.F32.BF16 R4, R184.reuse, R136, R4 ;  /* 0x00000088b804723c */ /* 0x042ff00000041804 */
[C---:B------:R-:W-:Y:S01]  /*c540*/  HMMA.16816.F32.BF16 R8, R184.reuse, R138, R8 ;  /* 0x0000008ab808723c */ /* 0x040fe20000041808 */
[----:B------:R-:W1:Y:S07]  /*c550*/  LDSM.16.M88.4 R136, [R241] ;  /* 0x00000000f188783b */ /* 0x000e6e0000000200 */
[C---:B------:R-:W-:Y:S08]  /*c560*/  HMMA.16816.F32.BF16 R12, R184.reuse, R172, R12 ;  /* 0x000000acb80c723c */ /* 0x040ff0000004180c */
[C---:B------:R-:W-:Y:S01]  /*c570*/  HMMA.16816.F32.BF16 R16, R184.reuse, R174, R16 ;  /* 0x000000aeb810723c */ /* 0x040fe20000041810 */
[----:B------:R-:W1:Y:S07]  /*c580*/  LDSM.16.M88.4 R172, [R241+0x800] ;  /* 0x00080000f1ac783b */ /* 0x000e6e0000000200 */
[C---:B----4-:R-:W-:Y:S08]  /*c590*/  HMMA.16816.F32.BF16 R20, R184.reuse, R176, R20 ;  /* 0x000000b0b814723c */ /* 0x050ff00000041814 */
[----:B------:R-:W-:Y:S01]  /*c5a0*/  HMMA.16816.F32.BF16 R24, R184, R178, R24 ;  /* 0x000000b2b818723c */ /* 0x000fe20000041818 */
[----:B------:R-:W4:Y:S07]  /*c5b0*/  LDSM.16.M88.4 R176, [R241+0x1000] ;  /* 0x00100000f1b0783b */ /* 0x000f2e0000000200 */
[C---:B-1----:R-:W-:Y:S08]  /*c5c0*/  HMMA.16816.F32.BF16 R4, R188.reuse, R136, R4 ;  /* 0x00000088bc04723c */ /* 0x042ff00000041804 */
[C---:B------:R-:W-:Y:S01]  /*c5d0*/  HMMA.16816.F32.BF16 R8, R188.reuse, R138, R8 ;  /* 0x0000008abc08723c */ /* 0x040fe20000041808 */
[----:B------:R-:W1:Y:S07]  /*c5e0*/  LDSM.16.M88.4 R136, [R240+0x1800] ;  /* 0x00180000f088783b */ /* 0x000e6e0000000200 */
        /* <DEDUP_REMOVED lines=11> */
[----:B------:R-:W1:Y:S07]  /*c6a0*/  LDSM.16.M88.4 R172, [R248] ;  /* 0x00000000f8ac783b */ /* 0x000e6e0000000200 */
[C---:B----4-:R-:W-:Y:S08]  /*c6b0*/  HMMA.16816.F32.BF16 R20, R192.reuse, R176, R20 ;  /* 0x000000b0c014723c */ /* 0x050ff00000041814 */
[----:B------:R-:W-:Y:S01]  /*c6c0*/  HMMA.16816.F32.BF16 R24, R192, R178, R24 ;  /* 0x000000b2c018723c */ /* 0x000fe20000041818 */
[----:B------:R-:W4:Y:S07]  /*c6d0*/  LDSM.16.M88.4 R176, [R249] ;  /* 0x00000000f9b0783b */ /* 0x000f2e0000000200 */
[C---:B-1----:R-:W-:Y:S08]  /*c6e0*/  HMMA.16816.F32.BF16 R4, R196.reuse, R136, R4 ;  /* 0x00000088c404723c */ /* 0x042ff00000041804 */
[C---:B------:R-:W-:Y:S01]  /*c6f0*/  HMMA.16816.F32.BF16 R8, R196.reuse, R138, R8 ;  /* 0x0000008ac408723c */ /* 0x040fe20000041808 */
[----:B------:R-:W1:Y:S07]  /*c700*/  LDSM.16.M88.4 R136, [R242+0x1800] ;  /* 0x00180000f288783b */ /* 0x000e6e0000000200 */
[C---:B------:R-:W-:Y:S08]  /*c710*/  HMMA.16816.F32.BF16 R12, R196.reuse, R172, R12 ;  /* 0x000000acc40c723c */ /* 0x040ff0000004180c */
[C---:B------:R-:W-:Y:S01]  /*c720*/  HMMA.16816.F32.BF16 R16, R196.reuse, R174, R16 ;  /* 0x000000aec410723c */ /* 0x040fe20000041810 */
[----:B------:R-:W2:Y:S07]  /*c730*/  LDSM.16.M88.4 R172, [R242+0x2000] ;  /* 0x00200000f2ac783b */ /* 0x000eae0000000200 */
[C---:B----4-:R-:W-:Y:S08]  /*c740*/  HMMA.16816.F32.BF16 R20, R196.reuse, R176, R20 ;  /* 0x000000b0c414723c */ /* 0x050ff00000041814 */
[----:B------:R-:W-:Y:S01]  /*c750*/  HMMA.16816.F32.BF16 R24, R196, R178, R24 ;  /* 0x000000b2c418723c */ /* 0x000fe20000041818 */
[----:B------:R-:W4:Y:S07]  /*c760*/  LDSM.16.M88.4 R176, [R242+0x2800] ;  /* 0x00280000f2b0783b */ /* 0x000f2e0000000200 */
[C---:B-1----:R-:W-:Y:S08]  /*c770*/  HMMA.16816.F32.BF16 R4, R200.reuse, R136, R4 ;  /* 0x00000088c804723c */ /* 0x042ff00000041804 */
[C---:B------:R-:W-:Y:S01]  /*c780*/  HMMA.16816.F32.BF16 R8, R200.reuse, R138, R8 ;  /* 0x0000008ac808723c */ /* 0x040fe20000041808 */
[----:B------:R-:W1:Y:S07]  /*c790*/  LDSM.16.M88.4 R136, [R241+0x1800] ;  /* 0x00180000f188783b */ /* 0x000e6e0000000200 */
[C---:B--2---:R-:W-:Y:S08]  /*c7a0*/  HMMA.16816.F32.BF16 R12, R200.reuse, R172, R12 ;  /* 0x000000acc80c723c */ /* 0x044ff0000004180c */
        /* <DEDUP_REMOVED lines=16> */
[----:B------:R1:W3:Y:S07]  /*c8b0*/  LDSM.16.M88.4 R136, [R0] ;  /* 0x000000000088783b */ /* 0x0002ee0000000200 */
[C---:B--2---:R-:W-:Y:S08]  /*c8c0*/  HMMA.16816.F32.BF16 R12, R208.reuse, R172, R12 ;  /* 0x000000acd00c723c */ /* 0x044ff0000004180c */
[C---:B------:R-:W-:Y:S01]  /*c8d0*/  HMMA.16816.F32.BF16 R16, R208.reuse, R174, R16 ;  /* 0x000000aed010723c */ /* 0x040fe20000041810 */
[----:B------:R-:W2:Y:S07]  /*c8e0*/  LDSM.16.M88.4 R172, [R251] ;  /* 0x00000000fbac783b */ /* 0x000eae0000000200 */
[C---:B----4-:R-:W-:Y:S01]  /*c8f0*/  HMMA.16816.F32.BF16 R20, R208.reuse, R176, R20 ;  /* 0x000000b0d014723c */ /* 0x050fe20000041814 */
[----:B-1----:R-:W4:Y:S07]  /*c900*/  LDL R0, [R1+0xc] ;  /* 0x00000c0001007983 */ /* 0x002f2e0000100800 */
[----:B------:R-:W-:Y:S01]  /*c910*/  HMMA.16816.F32.BF16 R24, R208, R178, R24 ;  /* 0x000000b2d018723c */ /* 0x000fe20000041818 */
[----:B------:R-:W1:Y:S07]  /*c920*/  LDSM.16.M88.4 R176, [R252] ;  /* 0x00000000fcb0783b */ /* 0x000e6e0000000200 */
[C---:B---3--:R-:W-:Y:S08]  /*c930*/  HMMA.16816.F32.BF16 R4, R212.reuse, R136, R4 ;  /* 0x00000088d404723c */ /* 0x048ff00000041804 */
[C---:B------:R-:W-:Y:S01]  /*c940*/  HMMA.16816.F32.BF16 R8, R212.reuse, R138, R8 ;  /* 0x0000008ad408723c */ /* 0x040fe20000041808 */
[----:B------:R-:W3:Y:S07]  /*c950*/  LDSM.16.M88.4 R136, [R242+0x3000] ;  /* 0x00300000f288783b */ /* 0x000eee0000000200 */
[C---:B--2---:R-:W-:Y:S08]  /*c960*/  HMMA.16816.F32.BF16 R12, R212.reuse, R172, R12 ;  /* 0x000000acd40c723c */ /* 0x044ff0000004180c */
[C---:B------:R-:W-:Y:S01]  /*c970*/  HMMA.16816.F32.BF16 R16, R212.reuse, R174, R16 ;  /* 0x000000aed410723c */ /* 0x040fe20000041810 */
[----:B------:R-:W2:Y:S07]  /*c980*/  LDSM.16.M88.4 R172, [R242+0x3800] ;  /* 0x00380000f2ac783b */ /* 0x000eae0000000200 */
[C---:B-1----:R-:W-:Y:S08]  /*c990*/  HMMA.16816.F32.BF16 R20, R212.reuse, R176, R20 ;  /* 0x000000b0d414723c */ /* 0x042ff00000041814 */
[----:B------:R-:W-:Y:S01]  /*c9a0*/  HMMA.16816.F32.BF16 R24, R212, R178, R24 ;  /* 0x000000b2d418723c */ /* 0x000fe20000041818 */
[----:B------:R-:W1:Y:S07]  /*c9b0*/  LDSM.16.M88.4 R176, [R242+0x4000] ;  /* 0x00400000f2b0783b */ /* 0x000e6e0000000200 */
        /* <DEDUP_REMOVED lines=16> */
[----:B------:R-:W-:Y:S08]  /*cac0*/  HMMA.16816.F32.BF16 R24, R220, R178, R24 ;  /* 0x000000b2dc18723c */ /* 0x000ff00000041818 */
[C---:B---3--:R-:W-:Y:S08]  /*cad0*/  HMMA.16816.F32.BF16 R4, R224.reuse, R136, R4 ;  /* 0x00000088e004723c */ /* 0x048ff00000041804 */
[C---:B------:R-:W-:Y:S01]  /*cae0*/  HMMA.16816.F32.BF16 R8, R224.reuse, R138, R8 ;  /* 0x0000008ae008723c */ /* 0x040fe20000041808 */
[----:B------:R-:W1:Y:S07]  /*caf0*/  LDSM.16.M88.4 R136, [R240+0x5800] ;  /* 0x00580000f088783b */ /* 0x000e6e0000000200 */
[C---:B--2---:R-:W-:Y:S08]  /*cb00*/  HMMA.16816.F32.BF16 R12, R224.reuse, R172, R12 ;  /* 0x000000ace00c723c */ /* 0x044ff0000004180c */
[C---:B------:R-:W-:Y:S01]  /*cb10*/  HMMA.16816.F32.BF16 R16, R224.reuse, R174, R16 ;  /* 0x000000aee010723c */ /* 0x040fe20000041810 */
[----:B-----5:R-:W-:Y:S07]  /*cb20*/  LDSM.16.M88.4 R172, [R3] ;  /* 0x0000000003ac783b */ /* 0x020fee0000000200 */
[C---:B-1----:R-:W-:Y:S08]  /*cb30*/  HMMA.16816.F32.BF16 R20, R224.reuse, R136, R20 ;  /* 0x00000088e014723c */ /* 0x042ff00000041814 */
[----:B------:R-:W-:Y:S01]  /*cb40*/  HMMA.16816.F32.BF16 R24, R224, R138, R24 ;  /* 0x0000008ae018723c */ /* 0x000fe20000041818 */
[----:B------:R1:W-:Y:S06]  /*cb50*/  LDSM.16.M88.4 R136, [R2] ;  /* 0x000000000288783b */ /* 0x0003ec0000000200 */
[----:B-1----:R-:W2:Y:S06]  /*cb60*/  LDL R2, [R1+0x38] ;  /* 0x0000380001027983 */ /* 0x002eac0000100800 */
[----:B----4-:R1:W3:Y:S06]  /*cb70*/  LDSM.16.M88.4 R176, [R0] ;  /* 0x0000000000b0783b */ /* 0x0102ec0000000200 */
[----:B-1----:R-:W2:Y:S01]  /*cb80*/  LDL R0, [R1+0x70] ;  /* 0x0000700001007983 */ /* 0x002ea20000100800 */
[C---:B---3--:R-:W-:Y:S08]  /*cb90*/  HMMA.16816.F32.BF16 R4, R228.reuse, R176, R4 ;  /* 0x000000b0e404723c */ /* 0x048ff00000041804 */
        /* <DEDUP_REMOVED lines=25> */
[----:B--2---:R-:W-:Y:S11]  /*cd30*/  ISETP.GT.AND P0, PT, R2, R0, PT ;  /* 0x000000000200720c */ /* 0x004ff60003f04270 */
[----:B------:R-:W-:Y:S02]  /*cd40*/  @!UPT UIADD3 URZ, URZ, URZ, URZ ;  /* 0x0000003f3f3ff290 */ /* 0x000fe4000fffe03f */
[----:B------:R-:W-:-:S05]  /*cd50*/  @!P0 BRA `(.L_x_540) ;  /* 0x000007b000008947 */ /* 0x000fca0003800000 */
[----:B------:R-:W2:Y:S01]  /*cd60*/  LDL R3, [R1+0x84] ;  /* 0x0000840001037983 */ /* 0x000ea20000100800 */
[----:B------:R-:W-:Y:S02]  /*cd70*/  IMAD.MOV.U32 R132, RZ, RZ, c[0x0][0x2b8] ;  /* 0x0000ae00ff847624 */ /* 0x000fe400078e00ff */
[----:B------:R-:W-:Y:S01]  /*cd80*/  IMAD.MOV.U32 R136, RZ, RZ, RZ ;  /* 0x000000ffff887224 */ /* 0x000fe200078e00ff */
        /* <DEDUP_REMOVED lines=17> */
[C---:B------:R-:W-:Y:S04]  /*cea0*/  @!P1 LEA R2, P0, R3.reuse, c[0x0][0x2a0], 0x2 ;  /* 0x0000a80003029a11 */ /* 0x040fe800078010ff */
        /* <DEDUP_REMOVED lines=10> */
[----:B------:R-:W-:Y:S04]  /*cf50*/  IMAD.WIDE.U32 R2, R136, c[0x0][0x1f0], R2 ;  /* 0x00007c0088027a25 */ /* 0x000fe800078e0002 */
[----:B--2---:R-:W-:Y:S01]  /*cf60*/  IMAD R132, R0, c[0x0][0x1f0], RZ ;  /* 0x00007c0000847a24 */ /* 0x004fe200078e02ff */
[----:B------:R-:W-:Y:S03]  /*cf70*/  IADD3 R0, P0, R172, R2, RZ ;  /* 0x00000002ac007210 */ /* 0x000fe60007f1e0ff */
[----:B------:R-:W-:Y:S05]  /*cf80*/  IMAD R132, R136, c[0x0][0x1f4], R132 ;  /* 0x00007d0088847a24 */ /* 0x000fea00078e0284 */
[----:B------:R-:W-:Y:S02]  /*cf90*/  IADD3.X R2, R137, R3, R132, P0, !PT ;  /* 0x0000000389027210 */ /* 0x000fe400007fe484 */
[C---:B------:R-:W-:Y:S04]  /*cfa0*/  LEA R172, P0, R0.reuse, c[0x0][0x1c8], 0x1 ;  /* 0x0000720000ac7a11 */ /* 0x040fe800078008ff */
[----:B------:R-:W-:Y:S02]  /*cfb0*/  LEA.HI.X R137, R0, c[0x0][0x1cc], R2, 0x1, P0 ;  /* 0x0000730000897a11 */ /* 0x000fe400000f0c02 */
[----:B-1----:R-:W-:Y:S04]  /*cfc0*/  SHF.R.S32.HI R136, RZ, 0x1f, R138 ;  /* 0x0000001fff887819 */ /* 0x002fe8000001148a */
[----:B------:R-:W-:Y:S04]  /*cfd0*/  LEA.HI R136, R136, R138, RZ, 0x3 ;  /* 0x0000008a88887211 */ /* 0x000fe800078f18ff */
[----:B------:R-:W-:Y:S04]  /*cfe0*/  SHF.R.S32.HI R136, RZ, 0x3, R136 ;  /* 0x00000003ff887819 */ /* 0x000fe80000011488 */
[----:B------:R-:W-:Y:S04]  /*cff0*/  IADD3 R136, -R136, 0x30, RZ ;  /* 0x0000003088887810 */ /* 0x000fe80007ffe1ff */
[----:B------:R-:W-:Y:S01]  /*d000*/  ISETP.GE.AND P0, PT, R136, 0x1, PT ;  /* 0x000000018800780c */ /* 0x000fe20003f06270 */
[----:B------:R-:W-:-:S10]  /*d010*/  BRA.DIV ~URZ, `(.L_x_541) ;  /* 0x0000d1927f007947 */ /* 0x000fd4000b800000 */
[----:B------:R1:W2:Y:S02]  /*d020*/  SHFL.IDX PT, R132, R137, RZ, 0x181f ;  /* 0x00181fff89847589 */ /* 0x0002a400000e0000 */
.L_x_658:
[----:B------:R-:W-:-:S05]  /*d030*/  BRA.DIV ~URZ, `(.L_x_542) ;  /* 0x0000d2027f007947 */ /* 0x000fca000b800000 */
[----:B------:R3:W4:Y:S02]  /*d040*/  SHFL.IDX PT, R0, R172, RZ, 0x181f ;  /* 0x00181fffac007589 */ /* 0x00072400000e0000 */
.L_x_659:
        /* <DEDUP_REMOVED lines=40> */
.L_x_660:
[----:B------:R-:W5:Y:S04]  /*d2d0*/  LDL R136, [R1+0xc8] ;  /* 0x0000c80001887983 */ /* 0x000f680000100800 */
[----:B--2---:R-:W2:Y:S04]  /*d2e0*/  LDL R179, [R1+0x40] ;  /* 0x0000400001b37983 */ /* 0x004ea80000100800 */
        /* <DEDUP_REMOVED lines=11> */
[----:B-1---5:R-:W-:Y:S05]  /*d3a0*/  @P0 IADD3 R136, P1, R0, R136, RZ ;  /* 0x0000008800880210 */ /* 0x022fea0007f3e0ff */
[----:B--2---:R-:W-:Y:S01]  /*d3b0*/  @P0 IMAD.X R137, R132, 0x1, R179, P1 ;  /* 0x0000000184890824 */ /* 0x004fe200008e06b3 */
        /* <DEDUP_REMOVED lines=21> */
.L_x_540:
[----:B------:R-:W-:Y:S05]  /*d510*/  BSYNC B0 ;  /* 0x0000000000007941 */ /* 0x000fea0003800000 */
.L_x_539:
[----:B-1----:R-:W-:Y:S01]  /*d520*/  FMNMX.FTZ R2, R4, R134, !PT ;  /* 0x0000008604027209 */ /* 0x002fe20007810000 */
        /* <DEDUP_REMOVED lines=26> */
.L_x_661:
[----:B-12---:R-:W-:Y:S01]  /*d6d0*/  FMNMX.FTZ R132, R132, R0, !PT ;  /* 0x0000000084847209 */ /* 0x006fe20007810000 */
[----:B------:R-:W-:-:S05]  /*d6e0*/  BRA.DIV ~URZ, `(.L_x_545) ;  /* 0x0000cd327f007947 */ /* 0x000fca000b800000 */
[----:B------:R-:W1:Y:S02]  /*d6f0*/  SHFL.BFLY PT, R0, R132, 0x1, 0x1f ;  /* 0x0c201f0084007f89 */ /* 0x000e6400000e0000 */
[----:B-1----:R-:W-:Y:S02]  /*d700*/  FMNMX.FTZ R134, R132, R0, !PT ;  /* 0x0000000084867209 */ /* 0x002fe40007810000 */
[----:B------:R-:W1:Y:S02]  /*d710*/  SHFL.BFLY PT, R0, R136, 0x2, 0x1f ;  /* 0x0c401f0088007f89 */ /* 0x000e6400000e0000 */
[----:B-1----:R-:W-:Y:S05]  /*d720*/  FMNMX.FTZ R132, R136, R0, !PT ;  /* 0x0000000088847209 */ /* 0x002fea0007810000 */
[----:B------:R1:W2:Y:S02]  /*d730*/  SHFL.BFLY PT, R0, R132, 0x1, 0x1f ;  /* 0x0c201f0084007f89 */ /* 0x0002a400000e0000 */
.L_x_662:
[----:B------:R-:W3:Y:S01]  /*d740*/  LDL.LU R137, [R1+0x60] ;  /* 0x0000600001897983 */ /* 0x000ee20000300800 */
[----:B--2---:R-:W-:Y:S01]  /*d750*/  FMNMX.FTZ R3, R0, R132, !PT ;  /* 0x0000008400037209 */ /* 0x004fe20007810000 */
[C---:B-1----:R-:W-:Y:S01]  /*d760*/  FMUL.FTZ R132, R134.reuse, c[0x0][0x2d0] ;  /* 0x0000b40086847a20 */ /* 0x042fe20000410000 */
[----:B------:R-:W-:Y:S01]  /*d770*/  WARPSYNC 0xffffffff ;  /* 0xffffffff00007948 */ /* 0x000fe20003800000 */
[----:B------:R-:W2:Y:S01]  /*d780*/  LDL.LU R139, [R1+0x5c] ;  /* 0x00005c00018b7983 */ /* 0x000ea20000300800 */
        /* <DEDUP_REMOVED lines=15> */
[----:B------:R-:W-:Y:S03]  /*d880*/  FFMA.FTZ R132, R25, c[0x0][0x2d0], -R132 ;  /* 0x0000b40019847a23 */ /* 0x000fe60000010884 */
[----:B------:R-:W1:Y:S10]  /*d890*/  MUFU.EX2 R8, R135 ;  /* 0x0000008700087308 */ /* 0x000e740000000800 */
[----:B------:R-:W-:Y:S10]  /*d8a0*/  MUFU.EX2 R13, R5 ;  /* 0x00000005000d7308 */ /* 0x000ff40000000800 */
[----:B------:R4:W5:Y:S10]  /*d8b0*/  MUFU.EX2 R12, R4 ;  /* 0x00000004000c7308 */ /* 0x0009740000000800 */
[----:B------:R-:W-:Y:S01]  /*d8c0*/  MUFU.EX2 R132, R132 ;  /* 0x0000008400847308 */ /* 0x000fe20000000800 */
[----:B----4-:R-:W-:Y:S04]  /*d8d0*/  FMUL.FTZ R4, R3, c[0x0][0x2d0] ;  /* 0x0000b40003047a20 */ /* 0x010fe80000410000 */
        /* <DEDUP_REMOVED lines=10> */
[----:B------:R-:W-:Y:S01]  /*d980*/  FFMA.FTZ R182, R22, c[0x0][0x2d0], -R4 ;  /* 0x0000b40016b67a23 */ /* 0x000fe20000010804 */
[----:B-1----:R-:W-:Y:S01]  /*d990*/  F2FP.BF16.PACK_AB R136, R8, R9 ;  /* 0x000000090888723e */ /* 0x002fe200000010ff */
[----:B------:R-:W-:Y:S01]  /*d9a0*/  FMUL.FTZ R25, R2, R141 ;  /* 0x0000008d02197220 */ /* 0x000fe20000410000 */
[----:B-----5:R-:W-:Y:S01]  /*d9b0*/  F2FP.BF16.PACK_AB R138, R12, R13 ;  /* 0x0000000d0c8a723e */ /* 0x020fe200000010ff */
[C---:B------:R-:W-:Y:S02]  /*d9c0*/  FMUL.FTZ R17, R2.reuse, R149 ;  /* 0x0000009502117220 */ /* 0x040fe40000410000 */
        /* <DEDUP_REMOVED lines=53> */
[C---:B---3--:R-:W-:Y:S02]  /*dd20*/  FFMA.FTZ R0, R2.reuse, R137, R9 ;  /* 0x0000008902007223 */ /* 0x048fe40000010009 */
[C---:B------:R-:W-:Y:S01]  /*dd30*/  FMUL.FTZ R9, R2.reuse, R157 ;  /* 0x0000009d02097220 */ /* 0x040fe20000410000 */
[----:B------:R-:W-:Y:S01]  /*dd40*/  MOV R157, R20 ;  /* 0x00000014009d7202 */ /* 0x000fe20000000f00 */
[----:B------:R-:W-:Y:S01]  /*dd50*/  FMUL.FTZ R20, R2, R144 ;  /* 0x0000009002147220 */ /* 0x000fe20000410000 */
[----:B------:R-:W-:Y:S01]  /*dd60*/  MUFU.EX2 R137, R6 ;  /* 0x0000000600897308 */ /* 0x000fe20000000800 */
[----:B------:R-:W3:Y:S01]  /*dd70*/  LDL R144, [R1+0x10] ;  /* 0x0000100001907983 */ /* 0x000ee20000100800 */
[----:B------:R-:W-:Y:S02]  /*dd80*/  FADD.FTZ R5, R8, R0 ;  /* 0x0000000008057221 */ /* 0x000fe40000010000 */
[----:B------:R-:W-:Y:S02]  /*dd90*/  FADD.FTZ R0, -R3, R133 ;  /* 0x0000008503007221 */ /* 0x000fe40000010100 */
[----:B------:R-:W-:Y:S02]  /*dda0*/  FADD.FTZ R5, R13, R5 ;  /* 0x000000050d057221 */ /* 0x000fe40000010000 */
[----:B------:R-:W-:Y:S02]  /*ddb0*/  FMUL.FTZ R0, R0, c[0x0][0x2d0] ;  /* 0x0000b40000007a20 */ /* 0x000fe40000410000 */
[----:B------:R-:W-:Y:S02]  /*ddc0*/  FADD.FTZ R180, R12, R5 ;  /* 0x000000050cb47221 */ /* 0x000fe40000010000 */
[C---:B------:R-:W-:Y:S01]  /*ddd0*/  FMUL.FTZ R5, R2.reuse, R161 ;  /* 0x000000a102057220 */ /* 0x040fe20000410000 */
[----:B------:R-:W-:Y:S01]  /*dde0*/  MOV R161, R24 ;  /* 0x0000001800a17202 */ /* 0x000fe20000000f00 */
[----:B------:R-:W1:Y:S01]  /*ddf0*/  MUFU.EX2 R0, R0 ;  /* 0x0000000000007308 */ /* 0x000e620000000800 */
[----:B------:R-:W-:Y:S02]  /*de00*/  FMUL.FTZ R24, R2, R140 ;  /* 0x0000008c02187220 */ /* 0x000fe40000410000 */
[----:B------:R-:W-:Y:S02]  /*de10*/  FFMA.FTZ R133, R10, c[0x0][0x2d0], -R4 ;  /* 0x0000b4000a857a23 */ /* 0x000fe40000010804 */
[C---:B------:R-:W-:Y:S02]  /*de20*/  FMUL.FTZ R12, R2.reuse, R152 ;  /* 0x00000098020c7220 */ /* 0x040fe40000410000 */
[C---:B------:R-:W-:Y:S02]  /*de30*/  FMUL.FTZ R13, R2.reuse, R153 ;  /* 0x00000099020d7220 */ /* 0x040fe40000410000 */
[C---:B------:R-:W-:Y:S01]  /*de40*/  FMUL.FTZ R4, R2.reuse, R160 ;  /* 0x000000a002047220 */ /* 0x040fe20000410000 */
[----:B------:R-:W-:Y:S01]  /*de50*/  MUFU.EX2 R152, R133 ;  /* 0x0000008500987308 */ /* 0x000fe20000000800 */
[----:B------:R-:W-:Y:S01]  /*de60*/  MOV R160, R16 ;  /* 0x0000001000a07202 */ /* 0x000fe20000000f00 */
[C---:B------:R-:W-:Y:S02]  /*de70*/  FMUL.FTZ R16, R2.reuse, R148 ;  /* 0x0000009402107220 */ /* 0x040fe40000410000 */
[C---:B------:R-:W-:Y:S01]  /*de80*/  FMUL.FTZ R8, R2.reuse, R156 ;  /* 0x0000009c02087220 */ /* 0x040fe20000410000 */
[----:B------:R-:W-:Y:S01]  /*de90*/  MOV R156, R21 ;  /* 0x00000015009c7202 */ /* 0x000fe20000000f00 */
[----:B------:R-:W-:Y:S01]  /*dea0*/  FMUL.FTZ R21, R2, R145 ;  /* 0x0000009102157220 */ /* 0x000fe20000410000 */
[----:B------:R-:W-:Y:S02]  /*deb0*/  MOV R145, R157 ;  /* 0x0000009d00917202 */ /* 0x000fe40000000f00 */
[----:B------:R-:W-:Y:S01]  /*dec0*/  MOV R157, R156 ;  /* 0x0000009c009d7202 */ /* 0x000fe20000000f00 */
[----:B------:R-:W4:Y:S01]  /*ded0*/  MUFU.EX2 R153, R135 ;  /* 0x0000008700997308 */ /* 0x000f220000000800 */
[----:B------:R-:W-:Y:S02]  /*dee0*/  MOV R156, R161 ;  /* 0x000000a1009c7202 */ /* 0x000fe40000000f00 */
[----:B------:R-:W-:Y:S01]  /*def0*/  MOV R161, R160 ;  /* 0x000000a000a17202 */ /* 0x000fe20000000f00 */
[C---:B-1----:R-:W-:Y:S02]  /*df00*/  FMUL.FTZ R26, R0.reuse, R142 ;  /* 0x0000008e001a7220 */ /* 0x042fe40000410000 */
[C---:B------:R-:W-:Y:S02]  /*df10*/  FMUL.FTZ R27, R0.reuse, R143 ;  /* 0x0000008f001b7220 */ /* 0x040fe40000410000 */
[----:B------:R-:W1:Y:S01]  /*df20*/  LDSM.16.MT88.4 R140, [R243] ;  /* 0x00000000f38c783b */ /* 0x000e620000004200 */
[C---:B--2---:R-:W-:Y:S01]  /*df30*/  FFMA.FTZ R148, R0.reuse, R139, R137 ;  /* 0x0000008b00947223 */ /* 0x044fe20000010089 */
[----:B------:R-:W-:Y:S01]  /*df40*/  F2FP.BF16.PACK_AB R137, R149, R137 ;  /* 0x000000899589723e */ /* 0x000fe200000010ff */
        /* <DEDUP_REMOVED lines=9> */
[----:B----4-:R-:W-:Y:S01]  /*dfe0*/  F2FP.BF16.PACK_AB R139, R153, R152 ;  /* 0x00000098998b723e */ /* 0x010fe200000010ff */
        /* <DEDUP_REMOVED lines=14> */
[C---:B------:R-:W-:Y:S01]  /*e0d0*/  FMUL.FTZ R46, R0.reuse, R46 ;  /* 0x0000002e002e7220 */ /* 0x040fe20000410000 */
[C---:B-1----:R-:W-:Y:S05]  /*e0e0*/  HMMA.16816.F32.BF16 R4, R136.reuse, R140, R4 ;  /* 0x0000008c8804723c */ /* 0x042fea0000041804 */
[C---:B------:R-:W-:Y:S02]  /*e0f0*/  FMUL.FTZ R47, R0.reuse, R47 ;  /* 0x0000002f002f7220 */ /* 0x040fe40000410000 */
[C---:B------:R-:W-:Y:S01]  /*e100*/  FMUL.FTZ R50, R0.reuse, R50 ;  /* 0x0000003200327220 */ /* 0x040fe20000410000 */
[C---:B------:R-:W-:Y:S01]  /*e110*/  HMMA.16816.F32.BF16 R8, R136.reuse, R142, R8 ;  /* 0x0000008e8808723c */ /* 0x040fe20000041808 */
[----:B------:R-:W1:Y:S01]  /*e120*/  LDSM.16.MT88.4 R140, [R245] ;  /* 0x00000000f58c783b */ /* 0x000e620000004200 */
[----:B------:R-:W-:Y:S02]  /*e130*/  MUFU.EX2 R154, R173 ;  /* 0x000000ad009a7308 */ /* 0x000fe40000000800 */
        /* <DEDUP_REMOVED lines=10> */
[----:B------:R-:W2:Y:S01]  /*e1e0*/  MUFU.EX2 R160, R174 ;  /* 0x000000ae00a07308 */ /* 0x000ea20000000800 */
[C---:B------:R-:W-:Y:S02]  /*e1f0*/  FMUL.FTZ R70, R0.reuse, R70 ;  /* 0x0000004600467220 */ /* 0x040fe40000410000 */
[C---:B------:R-:W-:Y:S02]  /*e200*/  FMUL.FTZ R71, R0.reuse, R71 ;  /* 0x0000004700477220 */ /* 0x040fe40000410000 */
[C---:B------:R-:W-:Y:S02]  /*e210*/  FMUL.FTZ R74, R0.reuse, R74 ;  /* 0x0000004a004a7220 */ /* 0x040fe40000410000 */
[C---:B------:R-:W-:Y:S02]  /*e220*/  FMUL.FTZ R75, R0.reuse, R75 ;  /* 0x0000004b004b7220 */ /* 0x040fe40000410000 */
[C---:B------:R-:W-:Y:S01]  /*e230*/  FMUL.FTZ R78, R0.reuse, R78 ;  /* 0x0000004e004e7220 */ /* 0x040fe20000410000 */
[----:B------:R2:W-:Y:S01]  /*e240*/  MUFU.EX2 R178, R182 ;  /* 0x000000b600b27308 */ /* 0x0005e20000000800 */
[C---:B------:R-:W-:Y:S02]  /*e250*/  FMUL.FTZ R79, R0.reuse, R79 ;  /* 0x0000004f004f7220 */ /* 0x040fe40000410000 */
[C---:B------:R-:W-:Y:S02]  /*e260*/  FMUL.FTZ R82, R0.reuse, R82 ;  /* 0x0000005200527220 */ /* 0x040fe40000410000 */
[C---:B------:R-:W-:Y:S02]  /*e270*/  FMUL.FTZ R83, R0.reuse, R83 ;  /* 0x0000005300537220 */ /* 0x040fe40000410000 */
[C---:B------:R-:W-:Y:S01]  /*e280*/  FMUL.FTZ R86, R0.reuse, R86 ;  /* 0x0000005600567220 */ /* 0x040fe20000410000 */
[C---:B-1----:R-:W-:Y:S02]  /*e290*/  HMMA.16816.F32.BF16 R12, R136.reuse, R140, R12 ;  /* 0x0000008c880c723c */ /* 0x042fe4000004180c */
[----:B------:R-:W1:Y:S01]  /*e2a0*/  MUFU.EX2 R179, R181 ;  /* 0x000000b500b37308 */ /* 0x000e620000000800 */
[C---:B------:R-:W-:Y:S02]  /*e2b0*/  FMUL.FTZ R87, R0.reuse, R87 ;  /* 0x0000005700577220 */ /* 0x040fe40000410000 */
[C---:B------:R-:W-:Y:S02]  /*e2c0*/  FMUL.FTZ R90, R0.reuse, R90 ;  /* 0x0000005a005a7220 */ /* 0x040fe40000410000 */
[C---:B------:R-:W-:Y:S01]  /*e2d0*/  FMUL.FTZ R91, R0.reuse, R91 ;  /* 0x0000005b005b7220 */ /* 0x040fe20000410000 */
[C---:B------:R-:W-:Y:S01]  /*e2e0*/  HMMA.16816.F32.BF16 R16, R136.reuse, R142, R16 ;  /* 0x0000008e8810723c */ /* 0x040fe20000041810 */
[----:B------:R-:W4:Y:S03]  /*e2f0*/  LDSM.16.MT88.4 R140, [R244] ;  /* 0x00000000f48c783b */ /* 0x000f260000004200 */
[C---:B------:R-:W-:Y:S01]  /*e300*/  FMUL.FTZ R94, R0.reuse, R94 ;  /* 0x0000005e005e7220 */ /* 0x040fe20000410000 */
[----:B------:R5:W-:Y:S01]  /*e310*/  MUFU.EX2 R176, R183 ;  /* 0x000000b700b07308 */ /* 0x000be20000000800 */
[C---:B------:R-:W-:Y:S02]  /*e320*/  FMUL.FTZ R95, R0.reuse, R95 ;  /* 0x0000005f005f7220 */ /* 0x040fe40000410000 */
[C---:B------:R-:W-:Y:S01]  /*e330*/  FMUL.FTZ R98, R0.reuse, R98 ;  /* 0x0000006200627220 */ /* 0x040fe20000410000 */
[----:B--2---:R-:W-:Y:S03]  /*e340*/  MOV R182, R160 ;  /* 0x000000a000b67202 */ /* 0x004fe60000000f00 */
[C---:B------:R-:W-:Y:S02]  /*e350*/  FMUL.FTZ R99, R0.reuse, R99 ;  /* 0x0000006300637220 */ /* 0x040fe40000410000 */
[C---:B------:R-:W-:Y:S02]  /*e360*/  FMUL.FTZ R102, R0.reuse, R102 ;  /* 0x0000006600667220 */ /* 0x040fe40000410000 */
[C---:B------:R-:W-:Y:S02]  /*e370*/  FMUL.FTZ R103, R0.reuse, R103 ;  /* 0x0000006700677220 */ /* 0x040fe40000410000 */
[C---:B------:R-:W-:Y:S01]  /*e380*/  FMUL.FTZ R106, R0.reuse, R106 ;  /* 0x0000006a006a7220 */ /* 0x040fe20000410000 */
[----:B-1----:R-:W-:Y:S01]  /*e390*/  F2FP.BF16.PACK_AB R173, R179, R178 ;  /* 0x000000b2b3ad723e */ /* 0x002fe200000010ff */
[C---:B------:R-:W-:Y:S01]  /*e3a0*/  FMUL.FTZ R107, R0.reuse, R107 ;  /* 0x0000006b006b7220 */ /* 0x040fe20000410000 */
[----:B------:R-:W-:Y:S01]  /*e3b0*/  MOV R181, R155 ;  /* 0x0000009b00b57202 */ /* 0x000fe20000000f00 */
[C---:B------:R-:W-:Y:S02]  /*e3c0*/  FMUL.FTZ R110, R0.reuse, R110 ;  /* 0x0000006e006e7220 */ /* 0x040fe40000410000 */
[C---:B------:R-:W-:Y:S02]  /*e3d0*/  FMUL.FTZ R111, R0.reuse, R111 ;  /* 0x0000006f006f7220 */ /* 0x040fe40000410000 */
[C---:B------:R-:W-:Y:S02]  /*e3e0*/  FMUL.FTZ R114, R0.reuse, R114 ;  /* 0x0000007200727220 */ /* 0x040fe40000410000 */
[C---:B------:R-:W-:Y:S01]  /*e3f0*/  FMUL.FTZ R115, R0.reuse, R115 ;  /* 0x0000007300737220 */ /* 0x040fe20000410000 */
[----:B-----5:R-:W-:Y:S01]  /*e400*/  MOV R183, R154 ;  /* 0x0000009a00b77202 */ /* 0x020fe20000000f00 */
[C---:B------:R-:W-:Y:S02]  /*e410*/  FMUL.FTZ R118, R0.reuse, R118 ;  /* 0x0000007600767220 */ /* 0x040fe40000410000 */
[C---:B------:R-:W-:Y:S02]  /*e420*/  FMUL.FTZ R119, R0.reuse, R119 ;  /* 0x0000007700777220 */ /* 0x040fe40000410000 */
[C---:B------:R-:W-:Y:S02]  /*e430*/  FMUL.FTZ R122, R0.reuse, R122 ;  /* 0x0000007a007a7220 */ /* 0x040fe40000410000 */
[C---:B------:R-:W-:Y:S02]  /*e440*/  FMUL.FTZ R123, R0.reuse, R123 ;  /* 0x0000007b007b7220 */ /* 0x040fe40000410000 */
[C---:B------:R-:W-:Y:S02]  /*e450*/  FMUL.FTZ R126, R0.reuse, R126 ;  /* 0x0000007e007e7220 */ /* 0x040fe40000410000 */
[C---:B------:R-:W-:Y:S01]  /*e460*/  FMUL.FTZ R127, R0.reuse, R127 ;  /* 0x0000007f007f7220 */ /* 0x040fe20000410000 */
[C---:B----4-:R-:W-:Y:S03]  /*e470*/  HMMA.16816.F32.BF16 R20, R136.reuse, R140, R20 ;  /* 0x0000008c8814723c */ /* 0x050fe60000041814 */
[C---:B------:R-:W-:Y:S02]  /*e480*/  FMUL.FTZ R130, R0.reuse, R130 ;  /* 0x0000008200827220 */ /* 0x040fe40000410000 */
[----:B------:R-:W-:Y:S02]  /*e490*/  FMUL.FTZ R131, R0, R131 ;  /* 0x0000008300837220 */ /* 0x000fe40000410000 */
[----:B------:R-:W-:Y:S01]  /*e4a0*/  FADD.FTZ R0, R133, R180 ;  /* 0x000000b485007221 */ /* 0x000fe20000010000 */
[C---:B------:R-:W-:Y:S04]  /*e4b0*/  HMMA.16816.F32.BF16 R24, R136.reuse, R142, R24 ;  /* 0x0000008e8818723c */ /* 0x040fe80000041818 */
[----:B------:R-:W-:Y:S01]  /*e4c0*/  FADD.FTZ R0, R2, R0 ;  /* 0x0000000002007221 */ /* 0x000fe20000010000 */
[----:B------:R-:W-:Y:S01]  /*e4d0*/  MOV R180, R146 ;  /* 0x0000009200b47202 */ /* 0x000fe20000000f00 */
[----:B---3--:R1:W2:Y:S02]  /*e4e0*/  LDSM.16.MT88.4 R140, [R144] ;  /* 0x00000000908c783b */ /* 0x0082a40000004200 */
[----:B-1----:R-:W1:Y:S10]  /*e4f0*/  MUFU.EX2 R144, R177 ;  /* 0x000000b100907308 */ /* 0x002e740000000800 */
[----:B------:R-:W3:Y:S01]  /*e500*/  MUFU.EX2 R177, R161 ;  /* 0x000000a100b17308 */ /* 0x000ee20000000800 */
[C---:B--2---:R-:W-:Y:S03]  /*e510*/  HMMA.16816.F32.BF16 R28, R136.reuse, R140, R28 ;  /* 0x0000008c881c723c */ /* 0x044fe6000004181c */
[----:B-1----:R-:W-:Y:S05]  /*e520*/  FADD.FTZ R0, R144, R0 ;  /* 0x0000000090007221 */ /* 0x002fea0000010000 */
[C---:B------:R-:W-:Y:S01]  /*e530*/  HMMA.16816.F32.BF16 R32, R136.reuse, R142, R32 ;  /* 0x0000008e8820723c */ /* 0x040fe20000041820 */
[----:B------:R-:W1:Y:S03]  /*e540*/  LDSM.16.MT88.4 R140, [R243+0x1800] ;  /* 0x00180000f38c783b */ /* 0x000e660000004200 */
[----:B------:R-:W-:Y:S01]  /*e550*/  FADD.FTZ R0, R135, R0 ;  /* 0x0000000087007221 */ /* 0x000fe20000010000 */
[----:B---3--:R-:W-:Y:S03]  /*e560*/  F2FP.BF16.PACK_AB R175, R177, R176 ;  /* 0x000000b0b1af723e */ /* 0x008fe600000010ff */
        /* <DEDUP_REMOVED lines=35> */
[----:B------:R-:W1:Y:S06]  /*e7a0*/  LDSM.16.MT88.4 R140, [R243+0x800] ;  /* 0x00080000f38c783b */ /* 0x000e6c0000004200 */
[----:B------:R-:W-:Y:S02]  /*e7b0*/  F2FP.BF16.PACK_AB R138, R135, R144 ;  /* 0x00000090878a723e */ /* 0x000fe400000010ff */
[----:B------:R-:W2:Y:S01]  /*e7c0*/  LDSM.16.MT88.4 R144, [R245+0x800] ;  /* 0x00080000f590783b */ /* 0x000ea20000004200 */
[----:B------:R-:W3:Y:S02]  /*e7d0*/  MUFU.EX2 R135, R156 ;  /* 0x0000009c00877308 */ /* 0x000ee40000000800 */
[----:B------:R-:W-:Y:S02]  /*e7e0*/  F2FP.BF16.PACK_AB R136, R2, R133 ;  /* 0x000000850288723e */ /* 0x000fe400000010ff */
[----:B------:R-:W-:Y:S02]  /*e7f0*/  F2FP.BF16.PACK_AB R137, R155, R154 ;  /* 0x0000009a9b89723e */ /* 0x000fe400000010ff */
[----:B------:R-:W-:Y:S04]  /*e800*/  F2FP.BF16.PACK_AB R139, R180, R160 ;  /* 0x000000a0b48b723e */ /* 0x000fe800000010ff */
[----:B------:R-:W4:Y:S10]  /*e810*/  MUFU.EX2 R133, R162 ;  /* 0x000000a200857308 */ /* 0x000f340000000800 */
[----:B------:R-:W5:Y:S01]  /*e820*/  MUFU.EX2 R2, R157 ;  /* 0x0000009d00027308 */ /* 0x000f620000000800 */
[----:B---3--:R-:W-:Y:S01]  /*e830*/  F2FP.BF16.PACK_AB R174, R132, R135 ;  /* 0x0000008784ae723e */ /* 0x008fe200000010ff */
[C---:B-1----:R-:W-:Y:S03]  /*e840*/  HMMA.16816.F32.BF16 R4, R136.reuse, R140, R4 ;  /* 0x0000008c8804723c */ /* 0x042fe60000041804 */
[----:B----4-:R-:W-:Y:S05]  /*e850*/  FADD.FTZ R0, R133, R0 ;  /* 0x0000000085007221 */ /* 0x010fea0000010000 */
[C---:B------:R-:W-:Y:S01]  /*e860*/  HMMA.16816.F32.BF16 R8, R136.reuse, R142, R8 ;  /* 0x0000008e8808723c */ /* 0x040fe20000041808 */
[----:B------:R-:W1:Y:S03]  /*e870*/  LDSM.16.MT88.4 R140, [R244+0x800] ;  /* 0x00080000f48c783b */ /* 0x000e660000004200 */
[C---:B-----5:R-:W-:Y:S01]  /*e880*/  F2FP.BF16.PACK_AB R172, R2.reuse, R133 ;  /* 0x0000008502ac723e */ /* 0x060fe200000010ff */
[----:B------:R-:W-:Y:S03]  /*e890*/  FADD.FTZ R0, R2, R0 ;  /* 0x0000000002007221 */ /* 0x000fe60000010000 */
[C---:B--2---:R-:W-:Y:S01]  /*e8a0*/  HMMA.16816.F32.BF16 R12, R136.reuse, R144, R12 ;  /* 0x00000090880c723c */ /* 0x044fe2000004180c */
[----:B------:R-:W-:Y:S03]  /*e8b0*/  LDSM.16.MT88.4 R156, [R243+0x1000] ;  /* 0x00100000f39c783b */ /* 0x000fe60000004200 */
[----:B------:R-:W-:Y:S02]  /*e8c0*/  FADD.FTZ R2, R149, R148 ;  /* 0x0000009495027221 */ /* 0x000fe40000010000 */
[----:B------:R-:W-:Y:S02]  /*e8d0*/  FADD.FTZ R0, R135, R0 ;  /* 0x0000000087007221 */ /* 0x000fe40000010000 */
[C---:B------:R-:W-:Y:S01]  /*e8e0*/  HMMA.16816.F32.BF16 R16, R136.reuse, R146, R16 ;  /* 0x000000928810723c */ /* 0x040fe20000041810 */
[----:B------:R-:W2:Y:S03]  /*e8f0*/  LDSM.16.MT88.4 R144, [R246+0x800] ;  /* 0x00080000f690783b */ /* 0x000ea60000004200 */
[----:B------:R-:W-:Y:S05]  /*e900*/  FADD.FTZ R0, R132, R0 ;  /* 0x0000000084007221 */ /* 0x000fea0000010000 */
[----:B------:R-:W-:Y:S08]  /*e910*/  LDSM.16.MT88.4 R148, [R245+0x1000] ;  /* 0x00100000f594783b */ /* 0x000ff00000004200 */
[----:B------:R3:W-:Y:S01]  /*e920*/  STL [R1+0x60], R0 ;  /* 0x0000600001007387 */ /* 0x0007e20000100800 */
[C---:B-1----:R-:W-:Y:S08]  /*e930*/  HMMA.16816.F32.BF16 R20, R136.reuse, R140, R20 ;  /* 0x0000008c8814723c */ /* 0x042ff00000041814 */
[C---:B------:R-:W-:Y:S01]  /*e940*/  HMMA.16816.F32.BF16 R24, R136.reuse, R142, R24 ;  /* 0x0000008e8818723c */ /* 0x040fe20000041818 */
[----:B------:R-:W1:Y:S07]  /*e950*/  LDSM.16.MT88.4 R140, [R243+0x2000] ;  /* 0x00200000f38c783b */ /* 0x000e6e0000004200 */
[C---:B--2---:R-:W-:Y:S04]  /*e960*/  HMMA.16816.F32.BF16 R28, R136.reuse, R144, R28 ;  /* 0x00000090881c723c */ /* 0x044fe8000004181c */
[----:B---3--:R-:W-:Y:S04]  /*e970*/  FADD.FTZ R0, R152, R2 ;  /* 0x0000000298007221 */ /* 0x008fe80000010000 */
        /* <DEDUP_REMOVED lines=38> */
[----:B------:R-:W3:Y:S02]  /*ebe0*/  LDL.LU R133, [R1+0x38] ;  /* 0x0000380001857983 */ /* 0x000ee40000300800 */
[----:B------:R-:W-:Y:S01]  /*ebf0*/  MOV R139, R153 ;  /* 0x00000099008b7202 */ /* 0x000fe20000000f00 */
[C---:B------:R-:W-:Y:S01]  /*ec00*/  HMMA.16816.F32.BF16 R160, R172.reuse, R156, R4 ;  /* 0x0000009caca0723c */ /* 0x040fe20000041804 */
[----:B------:R-:W4:Y:S04]  /*ec10*/  LDSM.16.MT88.4 R4, [R246+0x1000] ;  /* 0x00100000f604783b */ /* 0x000f280000004200 */
[----:B------:R-:W-:Y:S03]  /*ec20*/  FADD.FTZ R0, R139, R0 ;  /* 0x000000008b007221 */ /* 0x000fe60000010000 */
[C---:B------:R-:W-:Y:S01]  /*ec30*/  HMMA.16816.F32.BF16 R156, R172.reuse, R158, R8 ;  /* 0x0000009eac9c723c */ /* 0x040fe20000041808 */
[----:B------:R-:W5:Y:S03]  /*ec40*/  LDSM.16.MT88.4 R8, [R243+0x2800] ;  /* 0x00280000f308783b */ /* 0x000f660000004200 */
[----:B------:R-:W-:Y:S04]  /*ec50*/  FADD.FTZ R0, R183, R0 ;  /* 0x00000000b7007221 */ /* 0x000fe80000010000 */
[C---:B------:R-:W-:Y:S01]  /*ec60*/  HMMA.16816.F32.BF16 R152, R172.reuse, R148, R12 ;  /* 0x00000094ac98723c */ /* 0x040fe2000004180c */
[----:B------:R-:W5:Y:S03]  /*ec70*/  LDSM.16.MT88.4 R12, [R245+0x2800] ;  /* 0x00280000f50c783b */ /* 0x000f660000004200 */
[----:B------:R-:W-:Y:S04]  /*ec80*/  FADD.FTZ R0, R181, R0 ;  /* 0x00000000b5007221 */ /* 0x000fe80000010000 */
[C---:B------:R-:W-:Y:S04]  /*ec90*/  HMMA.16816.F32.BF16 R148, R172.reuse, R150, R16 ;  /* 0x00000096ac94723c */ /* 0x040fe80000041810 */
[----:B------:R-:W-:Y:S04]  /*eca0*/  FADD.FTZ R0, R182, R0 ;  /* 0x00000000b6007221 */ /* 0x000fe80000010000 */
[C---:B-1----:R-:W-:Y:S04]  /*ecb0*/  HMMA.16816.F32.BF16 R144, R172.reuse, R140, R20 ;  /* 0x0000008cac90723c */ /* 0x042fe80000041814 */
[----:B------:R-:W-:Y:S04]  /*ecc0*/  FADD.FTZ R0, R180, R0 ;  /* 0x00000000b4007221 */ /* 0x000fe80000010000 */
[C---:B------:R-:W-:Y:S04]  /*ecd0*/  HMMA.16816.F32.BF16 R140, R172.reuse, R142, R24 ;  /* 0x0000008eac8c723c */ /* 0x040fe80000041818 */
[----:B------:R-:W-:Y:S04]  /*ece0*/  FADD.FTZ R0, R178, R0 ;  /* 0x00000000b2007221 */ /* 0x000fe80000010000 */
[C---:B----4-:R-:W-:Y:S04]  /*ecf0*/  HMMA.16816.F32.BF16 R28, R172.reuse, R4, R28 ;  /* 0x00000004ac1c723c */ /* 0x050fe8000004181c */
[----:B------:R-:W-:Y:S04]  /*ed00*/  FADD.FTZ R0, R179, R0 ;  /* 0x00000000b3007221 */ /* 0x000fe80000010000 */
[C---:B------:R-:W-:Y:S01]  /*ed10*/  HMMA.16816.F32.BF16 R32, R172.reuse, R6, R32 ;  /* 0x00000006ac20723c */ /* 0x040fe20000041820 */
[----:B------:R-:W1:Y:S03]  /*ed20*/  LDSM.16.MT88.4 R4, [R244+0x2800] ;  /* 0x00280000f404783b */ /* 0x000e660000004200 */
[----:B------:R-:W-:Y:S04]  /*ed30*/  FADD.FTZ R2, R176, R0 ;  /* 0x00000000b0027221 */ /* 0x000fe80000010000 */
[C---:B-----5:R-:W-:Y:S04]  /*ed40*/  HMMA.16816.F32.BF16 R36, R172.reuse, R8, R36 ;  /* 0x00000008ac24723c */ /* 0x060fe80000041824 */
[----:B------:R-:W-:Y:S04]  /*ed50*/  FADD.FTZ R2, R177, R2 ;  /* 0x00000002b1027221 */ /* 0x000fe80000010000 */
[C---:B------:R-:W-:Y:S01]  /*ed60*/  HMMA.16816.F32.BF16 R40, R172.reuse, R10, R40 ;  /* 0x0000000aac28723c */ /* 0x040fe20000041828 */
[----:B------:R-:W4:Y:S07]  /*ed70*/  LDSM.16.MT88.4 R8, [R246+0x2800] ;  /* 0x00280000f608783b */ /* 0x000f2e0000004200 */
[C---:B------:R-:W-:Y:S08]  /*ed80*/  HMMA.16816.F32.BF16 R44, R172.reuse, R12, R44 ;  /* 0x0000000cac2c723c */ /* 0x040ff0000004182c */
[C---:B------:R-:W-:Y:S01]  /*ed90*/  HMMA.16816.F32.BF16 R48, R172.reuse, R14, R48 ;  /* 0x0000000eac30723c */ /* 0x040fe20000041830 */
[----:B------:R-:W5:Y:S07]  /*eda0*/  LDSM.16.MT88.4 R12, [R243+0x4000] ;  /* 0x00400000f30c783b */ /* 0x000f6e0000004200 */
[C---:B-1----:R-:W-:Y:S08]  /*edb0*/  HMMA.16816.F32.BF16 R52, R172.reuse, R4, R52 ;  /* 0x00000004ac34723c */ /* 0x042ff00000041834 */
[C---:B------:R-:W-:Y:S01]  /*edc0*/  HMMA.16816.F32.BF16 R56, R172.reuse, R6, R56 ;  /* 0x00000006ac38723c */ /* 0x040fe20000041838 */
[----:B------:R-:W1:Y:S07]  /*edd0*/  LDSM.16.MT88.4 R4, [R245+0x4000] ;  /* 0x00400000f504783b */ /* 0x000e6e0000004200 */
[C---:B----4-:R-:W-:Y:S08]  /*ede0*/  HMMA.16816.F32.BF16 R60, R172.reuse, R8, R60 ;  /* 0x00000008ac3c723c */ /* 0x050ff0000004183c */
[C---:B------:R-:W-:Y:S01]  /*edf0*/  HMMA.16816.F32.BF16 R64, R172.reuse, R10, R64 ;  /* 0x0000000aac40723c */ /* 0x040fe20000041840 */
[----:B------:R-:W4:Y:S07]  /*ee00*/  LDSM.16.MT88.4 R8, [R244+0x4000] ;  /* 0x00400000f408783b */ /* 0x000f2e0000004200 */
[C---:B-----5:R-:W-:Y:S08]  /*ee10*/  HMMA.16816.F32.BF16 R68, R172.reuse, R12, R68 ;  /* 0x0000000cac44723c */ /* 0x060ff00000041844 */
        /* <DEDUP_REMOVED lines=15> */
[C---:B------:R-:W-:Y:S08]  /*ef10*/  HMMA.16816.F32.BF16 R112, R172.reuse, R10, R112 ;  /* 0x0000000aac70723c */ /* 0x040ff00000041870 */
[C---:B-----5:R-:W-:Y:S08]  /*ef20*/  HMMA.16816.F32.BF16 R116, R172.reuse, R12, R116 ;  /* 0x0000000cac74723c */ /* 0x060ff00000041874 */
[C---:B------:R-:W-:Y:S08]  /*ef30*/  HMMA.16816.F32.BF16 R120, R172.reuse, R14, R120 ;  /* 0x0000000eac78723c */ /* 0x040ff00000041878 */
[C---:B-1----:R-:W-:Y:S08]  /*ef40*/  HMMA.16816.F32.BF16 R124, R172.reuse, R4, R124 ;  /* 0x00000004ac7c723c */ /* 0x042ff0000004187c */
[----:B------:R-:W-:Y:S04]  /*ef50*/  HMMA.16816.F32.BF16 R128, R172, R6, R128 ;  /* 0x00000006ac80723c */ /* 0x000fe80000041880 */
[C---:B---3--:R-:W-:Y:S02]  /*ef60*/  IADD3 R0, R133.reuse, -0x1, RZ ;  /* 0xffffffff85007810 */ /* 0x048fe40007ffe0ff */
[----:B--2---:R-:W-:Y:S02]  /*ef70*/  ISETP.GT.AND P0, PT, R133, R136, PT ;  /* 0x000000888500720c */ /* 0x004fe40003f04270 */
[----:B------:R-:W-:Y:S01]  /*ef80*/  MOV R133, R3 ;  /* 0x0000000300857202 */ /* 0x000fe20000000f00 */
[----:B------:R1:W-:Y:S04]  /*ef90*/  STL [R1+0x38], R0 ;  /* 0x0000380001007387 */ /* 0x0003e80000100800 */
[----:B------:R1:W-:Y:S06]  /*efa0*/  STL [R1+0x5c], R2 ;  /* 0x00005c0201007387 */ /* 0x0003ec0000100800 */
[----:B-1----:R-:W-:-:S05]  /*efb0*/  @P0 BRA `(.L_x_546) ;  /* 0xffffcdc000000947 */ /* 0x002fca000383ffff */
.L_x_533:
[----:B------:R-:W2:Y:S04]  /*efc0*/  LDL R2, [R1+0x70] ;  /* 0x0000700001027983 */ /* 0x000ea80000100800 */
[----:B------:R-:W2:Y:S02]  /*efd0*/  LDL R0, [R1+0x38] ;  /* 0x0000380001007983 */ /* 0x000ea40000100800 */
[----:B--2---:R-:W-:-:S13]  /*efe0*/  ISETP.GE.AND P0, PT, R0, R2, PT ;  /* 0x000000020000720c */ /* 0x004fda0003f06270 */
[----:B------:R-:W-:Y:S05]  /*eff0*/  @!P0 BRA `(.L_x_547) ;  /* 0x00003cd000008947 */ /* 0x000fea0003800000 */
[----:B------:R-:W-:Y:S02]  /*f000*/  MOV R136, R133 ;  /* 0x0000008500887202 */ /* 0x000fe40000000f00 */
[----:B------:R-:W-:Y:S02]  /*f010*/  MOV R135, R134 ;  /* 0x0000008600877202 */ /* 0x000fe40000000f00 */
.L_x_569:
[----:B-1----:R-:W2:Y:S01]  /*f020*/  LDL R4, [R1+0x34] ;  /* 0x0000340001047983 */ /* 0x002ea20000100800 */
[----:B------:R-:W-:Y:S04]  /*f030*/  DEPBAR.LE SB0, 0x0 ;  /* 0x000080000000791a */ /* 0x000fe80000000000 */
[----:B------:R-:W3:Y:S01]  /*f040*/  LDL R6, [R1+0xa4] ;  /* 0x0000a40001067983 */ /* 0x000ee20000100800 */
[----:B------:R-:W-:Y:S03]  /*f050*/  WARPSYNC 0xffffffff ;  /* 0xffffffff00007948 */ /* 0x000fe60003800000 */
[----:B------:R-:W4:Y:S04]  /*f060*/  LDL R7, [R1+0x30] ;  /* 0x0000300001077983 */ /* 0x000f280000100800 */
[----:B------:R-:W5:Y:S04]  /*f070*/  LDL.64 R8, [R1+0x98] ;  /* 0x0000980001087983 */ /* 0x000f680000100a00 */
[----:B------:R-:W3:Y:S04]  /*f080*/  LDL R12, [R1+0x14] ;  /* 0x00001400010c7983 */ /* 0x000ee80000100800 */
[----:B------:R-:W5:Y:S04]  /*f090*/  LDL R5, [R1+0x18] ;  /* 0x0000180001057983 */ /* 0x000f680000100800 */
[----:B------:R-:W-:Y:S06]  /*f0a0*/  BAR.SYNC.DEFER_BLOCKING 0x0 ;  /* 0x0000000000007b1d */ /* 0x000fec0000010000 */
[----:B------:R1:W1:Y:S04]  /*f0b0*/  LDSM.16.M88.4 R16, [R240+0x800] ;  /* 0x00080000f010783b */ /* 0x0002680000000200 */
[----:B------:R1:W1:Y:S04]  /*f0c0*/  LDSM.16.M88.4 R24, [R240+0x1000] ;  /* 0x00100000f018783b */ /* 0x0002680000000200 */
[----:B------:R1:W1:Y:S01]  /*f0d0*/  LDSM.16.M88.4 R172, [R247] ;  /* 0x00000000f7ac783b */ /* 0x0002620000000200 */
[----:B--2---:R-:W-:Y:S01]  /*f0e0*/  IMAD.WIDE.U32 R2, R4, c[0x0][0x208], RZ ;  /* 0x0000820004027a25 */ /* 0x004fe200078e00ff */
[----:B------:R-:W-:Y:S05]  /*f0f0*/  SHF.R.S32.HI R0, RZ, 0x1f, R4 ;  /* 0x0000001fff007819 */ /* 0x000fea0000011404 */
[----:B------:R-:W-:Y:S04]  /*f100*/  IMAD R0, R0, c[0x0][0x208], RZ ;  /* 0x0000820000007a24 */ /* 0x000fe800078e02ff */
[----:B------:R-:W-:Y:S01]  /*f110*/  IMAD R0, R4, c[0x0][0x20c], R0 ;  /* 0x0000830004007a24 */ /* 0x000fe200078e0200 */
[----:B----4-:R-:W-:Y:S04]  /*f120*/  SHF.R.S32.HI R4, RZ, 0x1f, R7 ;  /* 0x0000001fff047819 */ /* 0x010fe80000011407 */
[----:B------:R-:W-:Y:S01]  /*f130*/  IADD3 R3, R3, R0, RZ ;  /* 0x0000000003037210 */ /* 0x000fe20007ffe0ff */
[----:B------:R-:W-:Y:S01]  /*f140*/  IMAD R4, R4, c[0x0][0x218], RZ ;  /* 0x0000860004047a24 */ /* 0x000fe200078e02ff */
[----:B---3--:R2:W3:Y:S03]  /*f150*/  LDSM.16.M88.4 R176, [R12] ;  /* 0x000000000cb0783b */ /* 0x0084e60000000200 */
[C---:B------:R-:W-:Y:S01]  /*f160*/  IMAD.WIDE.U32 R2, R7.reuse, c[0x0][0x218], R2 ;  /* 0x0000860007027a25 */ /* 0x040fe200078e0002 */
[----:B-----5:R2:W4:Y:S03]  /*f170*/  LDSM.16.M88.4 R180, [R5] ;  /* 0x0000000005b4783b */ /* 0x0205260000000200 */
[----:B------:R-:W-:Y:S01]  /*f180*/  IMAD R4, R7, c[0x0][0x21c], R4 ;  /* 0x0000870007047a24 */ /* 0x000fe200078e0204 */
[----:B------:R-:W-:Y:S02]  /*f190*/  IADD3 R0, P0, R8, R2, RZ ;  /* 0x0000000208007210 */ /* 0x000fe40007f1e0ff */
[----:B------:R2:W1:Y:S02]  /*f1a0*/  LDSM.16.M88.4 R8, [R240] ;  /* 0x00000000f008783b */ /* 0x0004640000000200 */
[----:B------:R-:W-:Y:S02]  /*f1b0*/  IADD3.X R2, R6, R3, R4, P0, !PT ;  /* 0x0000000306027210 */ /* 0x000fe400007fe404 */
[C---:B------:R-:W-:Y:S04]  /*f1c0*/  LEA R7, P0, R0.reuse, c[0x0][0x1f8], 0x1 ;  /* 0x00007e0000077a11 */ /* 0x040fe800078008ff */
[----:B------:R-:W-:Y:S01]  /*f1d0*/  LEA.HI.X R6, R0, c[0x0][0x1fc], R2, 0x1, P0 ;  /* 0x00007f0000067a11 */ /* 0x000fe200000f0c02 */
[----:B------:R-:W-:-:S06]  /*f1e0*/  BRA.DIV ~URZ, `(.L_x_548) ;  /* 0x0000b3027f007947 */ /* 0x000fcc000b800000 */
[----:B------:R2:W4:Y:S02]  /*f1f0*/  SHFL.IDX PT, R0, R6, RZ, 0x181f ;  /* 0x00181fff06007589 */ /* 0x00052400000e0000 */
.L_x_663:
[----:B--2---:R-:W2:Y:S01]  /*f200*/  LDL R5, [R1+0x3c] ;  /* 0x00003c0001057983 */ /* 0x004ea20000100800 */
[----:B------:R-:W-:Y:S03]  /*f210*/  BSSY B0, `(.L_x_549) ;  /* 0x000003e000007945 */ /* 0x000fe60003800000 */
[----:B------:R-:W5:Y:S04]  /*f220*/  LDL R4, [R1+0xc8] ;  /* 0x0000c80001047983 */ /* 0x000f680000100800 */
        /* <DEDUP_REMOVED lines=11> */
[----:B------:R-:W5:Y:S01]  /*f2e0*/  SHFL.IDX PT, R2, R7, RZ, 0x181f ;  /* 0x00181fff07027589 */ /* 0x000f6200000e0000 */
[----:B--2---:R-:W-:Y:S02]  /*f2f0*/  ISETP.GE.AND P5, PT, R5, c[0x0][0x1d4], PT ;  /* 0x0000750005007a0c */ /* 0x004fe40003fa6270 */
[----:B-----5:R-:W-:Y:S05]  /*f300*/  IADD3 R4, P0, R2, R4, RZ ;  /* 0x0000000402047210 */ /* 0x020fea0007f1e0ff */
[----:B----4-:R-:W-:Y:S06]  /*f310*/  IMAD.X R5, R0, 0x1, R133, P0 ;  /* 0x0000000100057824 */ /* 0x010fec00000e0685 */
[----:B------:R-:W-:Y:S01]  /*f320*/  @!PT LDS RZ, [RZ] ;  /* 0x00000000fffff984 */ /* 0x000fe20000000800 */
[----:B------:R-:W-:Y:S01]  /*f330*/  @!PT LDS RZ, [RZ] ;  /* 0x00000000fffff984 */ /* 0x000fe20000000800 */
[----:B---3--:R2:W-:Y:S01]  /*f340*/  LDGSTS.E.BYPASS.LTC128B.128 [R12+0x4080], [R4.64], !P5 ;  /* 0x04080000040c7fae */ /* 0x0085e2000e901d46 */
[----:B------:R-:W-:Y:S02]  /*f350*/  ISETP.GE.AND P4, PT, R22, c[0x0][0x1d4], PT ;  /* 0x0000750016007a0c */ /* 0x000fe40003f86270 */
[----:B------:R-:W-:Y:S02]  /*f360*/  ISETP.GE.AND P3, PT, R14, c[0x0][0x1d4], PT ;  /* 0x000075000e007a0c */ /* 0x000fe40003f66270 */
[----:B------:R-:W3:Y:S01]  /*f370*/  S2R R14, SR_TID.X ;  /* 0x00000000000e7919 */ /* 0x000ee20000002100 */
[----:B------:R-:W-:Y:S02]  /*f380*/  ISETP.GE.AND P2, PT, R13, c[0x0][0x1d4], PT ;  /* 0x000075000d007a0c */ /* 0x000fe40003f46270 */
[----:B--2---:R-:W-:Y:S05]  /*f390*/  IADD3 R4, P0, R2, R132, RZ ;  /* 0x0000008402047210 */ /* 0x004fea0007f1e0ff */
[----:B------:R-:W-:Y:S05]  /*f3a0*/  IMAD.X R5, R0, 0x1, R23, P0 ;  /* 0x0000000100057824 */ /* 0x000fea00000e0617 */
[----:B------:R2:W-:Y:S01]  /*f3b0*/  LDGSTS.E.BYPASS.LTC128B.128 [R12+0x5880], [R4.64], !P4 ;  /* 0x05880000040c7fae */ /* 0x0005e2000e101d46 */
[----:B---3--:R-:W-:Y:S02]  /*f3c0*/  ISETP.GT.AND P1, PT, R14, 0x7f, PT ;  /* 0x0000007f0e00780c */ /* 0x008fe40003f24270 */
[----:B--2---:R-:W-:Y:S05]  /*f3d0*/  IADD3 R4, P0, R2, R21, RZ ;  /* 0x0000001502047210 */ /* 0x004fea0007f1e0ff */
[----:B------:R-:W-:Y:S01]  /*f3e0*/  IMAD.X R5, R0, 0x1, R20, P0 ;  /* 0x0000000100057824 */ /* 0x000fe200000e0614 */
[----:B------:R-:W-:Y:S04]  /*f3f0*/  IADD3 R2, P0, R2, R3, RZ ;  /* 0x0000000302027210 */ /* 0x000fe80007f1e0ff */
[----:B------:R2:W-:Y:S01]  /*f400*/  LDGSTS.E.BYPASS.LTC128B.128 [R12+0x7080], [R4.64], !P3 ;  /* 0x07080000040c7fae */ /* 0x0005e2000d901d46 */
[----:B------:R-:W-:Y:S05]  /*f410*/  IMAD.X R3, R0, 0x1, R15, P0 ;  /* 0x0000000100037824 */ /* 0x000fea00000e060f */
[----:B------:R2:W-:Y:S01]  /*f420*/  LDGSTS.E.BYPASS.LTC128B.128 [R12+0x8880], [R2.64], !P2 ;  /* 0x08880000020c7fae */ /* 0x0005e2000d101d46 */
[----:B------:R-:W-:-:S05]  /*f430*/  @P1 BRA `(.L_x_550) ;  /* 0x000001b000001947 */ /* 0x000fca0003800000 */
[----:B------:R-:W-:-:S05]  /*f440*/  BRA.DIV ~URZ, `(.L_x_551) ;  /* 0x0000b1327f007947 */ /* 0x000fca000b800000 */
[----:B--2---:R2:W3:Y:S04]  /*f450*/  SHFL.IDX PT, R4, R6, 0x1, 0x181f ;  /* 0x00381f0006047f89 */ /* 0x0044e800000e0000 */
[----:B------:R2:W4:Y:S02]  /*f460*/  SHFL.IDX PT, R0, R7, 0x1, 0x181f ;  /* 0x00381f0007007f89 */ /* 0x00052400000e0000 */
.L_x_664:
[----:B--2---:R-:W2:Y:S04]  /*f470*/  LDL R6, [R1+0xc8] ;  /* 0x0000c80001067983 */ /* 0x004ea80000100800 */
[----:B------:R-:W5:Y:S04]  /*f480*/  LDL R3, [R1+0x40] ;  /* 0x0000400001037983 */ /* 0x000f680000100800 */
[----:B----4-:R-:W4:Y:S04]  /*f490*/  LDL R2, [R1+0xcc] ;  /* 0x0000cc0001027983 */ /* 0x010f280000100800 */
[----:B---3--:R-:W3:Y:S04]  /*f4a0*/  LDL R20, [R1+0x44] ;  /* 0x0000440001147983 */ /* 0x008ee80000100800 */
[----:B------:R-:W3:Y:S04]  /*f4b0*/  LDL R5, [R1+0x2c] ;  /* 0x00002c0001057983 */ /* 0x000ee80000100800 */
[----:B------:R-:W3:Y:S04]  /*f4c0*/  LDL R15, [R1+0xc4] ;  /* 0x0000c400010f7983 */ /* 0x000ee80000100800 */
[----:B------:R-:W3:Y:S04]  /*f4d0*/  LDL R14, [R1+0x48] ;  /* 0x00004800010e7983 */ /* 0x000ee80000100800 */
[----:B------:R-:W3:Y:S04]  /*f4e0*/  LDL R13, [R1+0xb4] ;  /* 0x0000b400010d7983 */ /* 0x000ee80000100800 */
[----:B------:R-:W3:Y:S01]  /*f4f0*/  LDL R12, [R1+0x4c] ;  /* 0x00004c00010c7983 */ /* 0x000ee20000100800 */
[----:B--2---:R-:W-:Y:S05]  /*f500*/  IADD3 R6, P0, R0, R6, RZ ;  /* 0x0000000600067210 */ /* 0x004fea0007f1e0ff */
[----:B-----5:R-:W-:Y:S01]  /*f510*/  IMAD.X R7, R4, 0x1, R3, P0 ;  /* 0x0000000104077824 */ /* 0x020fe200000e0603 */
[----:B----4-:R-:W-:Y:S05]  /*f520*/  IADD3 R2, P0, R0, R2, RZ ;  /* 0x0000000200027210 */ /* 0x010fea0007f1e0ff */
[----:B---3--:R-:W-:Y:S01]  /*f530*/  IMAD.X R3, R4, 0x1, R20, P0 ;  /* 0x0000000104037824 */ /* 0x008fe200000e0614 */
        /* <DEDUP_REMOVED lines=11> */
.L_x_550:
[----:B------:R-:W-:Y:S05]  /*f5f0*/  BSYNC B0 ;  /* 0x0000000000007941 */ /* 0x000fea0003800000 */
.L_x_549:
[----:B------:R-:W0:Y:S01]  /*f600*/  LDGDEPBAR ;  /* 0x00000000000079af */ /* 0x000e220000000000 */
[----:B------:R-:W-:Y:S01]  /*f610*/  WARPSYNC 0xffffffff ;  /* 0xffffffff00007948 */ /* 0x000fe20003800000 */
[C---:B-12---:R-:W-:Y:S01]  /*f620*/  HMMA.16816.F32.BF16 R4, R164.reuse, R8, RZ ;  /* 0x00000008a404723c */ /* 0x046fe200000418ff */
[----:B------:R-:W-:Y:S03]  /*f630*/  BSSY B0, `(.L_x_552) ;  /* 0x00000f8000007945 */ /* 0x000fe60003800000 */
[----:B------:R-:W2:Y:S04]  /*f640*/  LDL R2, [R1+0x38] ;  /* 0x0000380001027983 */ /* 0x000ea80000100800 */
[C---:B------:R-:W-:Y:S02]  /*f650*/  HMMA.16816.F32.BF16 R8, R164.reuse, R10, RZ ;  /* 0x0000000aa408723c */ /* 0x040fe400000418ff */
[----:B------:R-:W3:Y:S06]  /*f660*/  LDL R0, [R1] ;  /* 0x0000000001007983 */ /* 0x000eec0000100800 */
[C---:B------:R-:W-:Y:S01]  /*f670*/  HMMA.16816.F32.BF16 R12, R164.reuse, R16, RZ ;  /* 0x00000010a40c723c */ /* 0x040fe200000418ff */
        /* <DEDUP_REMOVED lines=152> */
[----:B------:R-:W4:Y:S01]  /*10000*/  LDL R134, [R1+0xa0] ;  /* 0x0000a00001867983 */ /* 0x000f220000100800 */
[----:B---3--:R-:W-:Y:S01]  /*10010*/  ISETP.GT.AND P1, PT, R0, 0x2f, PT ;  /* 0x0000002f0000780c */ /* 0x008fe20003f24270 */
[----:B--2---:R-:W-:Y:S05]  /*10020*/  IMAD R2, R2, 0x30, R3 ;  /* 0x0000003002027824 */ /* 0x004fea00078e0203 */
[----:B------:R-:W-:Y:S05]  /*10030*/  IADD3 R2, R2, -0x30, R0 ;  /* 0xffffffd002027810 */ /* 0x000fea0007ffe000 */
[----:B------:R-:W-:Y:S04]  /*10040*/  @P6 IMAD.HI.U32 R3, R2, c[0x0][0x2bc], RZ ;  /* 0x0000af0002036a27 */ /* 0x000fe800078e00ff */
[----:B------:R-:W-:Y:S01]  /*10050*/  IMAD.MOV.U32 R0, RZ, RZ, R2 ;  /* 0x000000ffff007224 */ /* 0x000fe200078e0002 */
[----:B------:R-:W-:Y:S04]  /*10060*/  @P6 SHF.R.U32.HI R0, RZ, c[0x0][0x2c0], R3 ;  /* 0x0000b000ff006a19 */ /* 0x000fe80000011603 */
[C---:B----4-:R-:W-:Y:S04]  /*10070*/  @!P1 IADD3 R3, P0, R0.reuse, R176, RZ ;  /* 0x000000b000039210 */ /* 0x050fe80007f1e0ff */
[----:B-----5:R-:W-:Y:S01]  /*10080*/  @!P1 LEA.HI.X.SX32 R133, R0, R132, 0x1, P0 ;  /* 0x0000008400859211 */ /* 0x020fe200000f0eff */
[----:B------:R-:W-:Y:S01]  /*10090*/  IMAD.MOV R0, RZ, RZ, -R0 ;  /* 0x000000ffff007224 */ /* 0x000fe200078e0a00 */
[C---:B------:R-:W-:Y:S03]  /*100a0*/  @!P1 LEA R132, P0, R3.reuse, c[0x0][0x2a0], 0x2 ;  /* 0x0000a80003849a11 */ /* 0x040fe600078010ff */
[----:B------:R-:W-:Y:S01]  /*100b0*/  IMAD R137, R0, c[0x0][0x2b8], R2 ;  /* 0x0000ae0000897a24 */ /* 0x000fe200078e0202 */
[----:B------:R-:W-:Y:S03]  /*100c0*/  @!P1 LEA.HI.X R133, R3, c[0x0][0x2a4], R133, 0x2, P0 ;  /* 0x0000a90003859a11 */ /* 0x000fe600000f1485 */
[C---:B------:R-:W-:Y:S01]  /*100d0*/  IMAD.WIDE.U32 R2, R137.reuse, c[0x0][0x1e0], RZ ;  /* 0x0000780089027a25 */ /* 0x040fe200078e00ff */
[----:B------:R-:W-:Y:S01]  /*100e0*/  SHF.R.S32.HI R0, RZ, 0x1f, R137 ;  /* 0x0000001fff007819 */ /* 0x000fe20000011489 */
[----:B------:R-:W2:Y:S04]  /*100f0*/  @!P1 LDG.E R172, [R132.64] ;  /* 0x0000000684ac9981 */ /* 0x000ea8000c1e1900 */
[----:B------:R1:W-:Y:S01]  /*10100*/  STL [R1+0x34], R137 ;  /* 0x0000348901007387 */ /* 0x0003e20000100800 */
[----:B------:R-:W-:Y:S04]  /*10110*/  IMAD R0, R0, c[0x0][0x1e0], RZ ;  /* 0x0000780000007a24 */ /* 0x000fe800078e02ff */
[----:B------:R-:W-:Y:S04]  /*10120*/  IMAD R0, R137, c[0x0][0x1e4], R0 ;  /* 0x0000790089007a24 */ /* 0x000fe800078e0200 */
[----:B------:R-:W-:Y:S01]  /*10130*/  IMAD.IADD R3, R3, 0x1, R0 ;  /* 0x0000000103037824 */ /* 0x000fe200078e0200 */
[----:B-1----:R-:W1:Y:S01]  /*10140*/  S2R R137, SR_TID.X ;  /* 0x0000000000897919 */ /* 0x002e620000002100 */
[----:B--2---:R-:W-:Y:S02]  /*10150*/  SHF.R.S32.HI R0, RZ, 0x1f, R172 ;  /* 0x0000001fff007819 */ /* 0x004fe400000114ac */
[----:B------:R-:W-:Y:S01]  /*10160*/  IMAD.WIDE.U32 R2, R172, c[0x0][0x1f0], R2 ;  /* 0x00007c00ac027a25 */ /* 0x000fe200078e0002 */
[----:B------:R2:W-:Y:S03]  /*10170*/  STL [R1+0x30], R172 ;  /* 0x000030ac01007387 */ /* 0x0005e60000100800 */
[----:B------:R-:W-:Y:S01]  /*10180*/  IMAD R132, R0, c[0x0][0x1f0], RZ ;  /* 0x00007c0000847a24 */ /* 0x000fe200078e02ff */
[----:B------:R-:W-:Y:S02]  /*10190*/  IADD3 R0, P0, R138, R2, RZ ;  /* 0x000000028a007210 */ /* 0x000fe40007f1e0ff */
[----:B-1----:R-:W-:Y:S01]  /*101a0*/  SHF.R.S32.HI R138, RZ, 0x1f, R137 ;  /* 0x0000001fff8a7819 */ /* 0x002fe20000011489 */
[----:B------:R-:W-:Y:S03]  /*101b0*/  IMAD R132, R172, c[0x0][0x1f4], R132 ;  /* 0x00007d00ac847a24 */ /* 0x000fe600078e0284 */
[----:B------:R-:W-:Y:S02]  /*101c0*/  LEA.HI R138, R138, R137, RZ, 0x3 ;  /* 0x000000898a8a7211 */ /* 0x000fe400078f18ff */
[----:B------:R-:W-:Y:S02]  /*101d0*/  IADD3.X R2, R134, R3, R132, P0, !PT ;  /* 0x0000000386027210 */ /* 0x000fe400007fe484 */
[----:B------:R-:W-:Y:S02]  /*101e0*/  SHF.R.S32.HI R138, RZ, 0x3, R138 ;  /* 0x00000003ff8a7819 */ /* 0x000fe4000001148a */
[----:B------:R-:W-:Y:S02]  /*101f0*/  LEA R137, P0, R0, c[0x0][0x1c8], 0x1 ;  /* 0x0000720000897a11 */ /* 0x000fe400078008ff */
[----:B------:R-:W-:Y:S02]  /*10200*/  IADD3 R133, -R138, 0x30, RZ ;  /* 0x000000308a857810 */ /* 0x000fe40007ffe1ff */
[----:B------:R-:W-:Y:S02]  /*10210*/  LEA.HI.X R134, R0, c[0x0][0x1cc], R2, 0x1, P0 ;  /* 0x0000730000867a11 */ /* 0x000fe400000f0c02 */
[----:B------:R-:W-:Y:S01]  /*10220*/  ISETP.GE.AND P0, PT, R133, 0x1, PT ;  /* 0x000000018500780c */ /* 0x000fe20003f06270 */
[----:B------:R-:W-:-:S10]  /*10230*/  BRA.DIV ~URZ, `(.L_x_554) ;  /* 0x0000a4527f007947 */ /* 0x000fd4000b800000 */
[----:B------:R1:W3:Y:S02]  /*10240*/  SHFL.IDX PT, R132, R134, RZ, 0x181f ;  /* 0x00181fff86847589 */ /* 0x0002e400000e0000 */
.L_x_665:
[----:B------:R-:W-:-:S05]  /*10250*/  BRA.DIV ~URZ, `(.L_x_555) ;  /* 0x0000a4c27f007947 */ /* 0x000fca000b800000 */
[----:B------:R4:W1:Y:S02]  /*10260*/  SHFL.IDX PT, R0, R137, RZ, 0x181f ;  /* 0x00181fff89007589 */ /* 0x00086400000e0000 */
.L_x_666:
        /* <DEDUP_REMOVED lines=8> */
[----:B------:R-:W3:Y:S01]  /*102f0*/  LDL R173, [R1+0x4c] ;  /* 0x00004c0001ad7983 */ /* 0x000ee20000100800 */
[----:B-1---5:R-:W-:Y:S05]  /*10300*/  @P0 IADD3 R138, P1, R0, R138, RZ ;  /* 0x0000008a008a0210 */ /* 0x022fea0007f3e0ff */
[----:B--2---:R-:W-:Y:S01]  /*10310*/  @P0 IMAD.X R139, R132, 0x1, R3, P1 ;  /* 0x00000001848b0824 */ /* 0x004fe200008e0603 */
[----:B----4-:R-:W-:Y:S05]  /*10320*/  @P0 IADD3 R2, P1, R0, R2, RZ ;  /* 0x0000000200020210 */ /* 0x010fea0007f3e0ff */
[----:B---3--:R-:W-:Y:S01]  /*10330*/  @P0 IMAD.X R3, R132, 0x1, R177, P1 ;  /* 0x0000000184030824 */ /* 0x008fe200008e06b1 */
[----:B------:R-:W-:Y:S01]  /*10340*/  @!PT LDS RZ, [RZ] ;  /* 0x00000000fffff984 */ /* 0x000fe20000000800 */
[----:B------:R-:W-:Y:S01]  /*10350*/  @!PT LDS RZ, [RZ] ;  /* 0x00000000fffff984 */ /* 0x000fe20000000800 */
[----:B------:R-:W-:Y:S01]  /*10360*/  @!PT LDS RZ, [RZ] ;  /* 0x00000000fffff984 */ /* 0x000fe20000000800 */
[----:B------:R1:W-:Y:S04]  /*10370*/  @P0 LDGSTS.E.BYPASS.LTC128B.128 [R172+0x14080], [R138.64], !P5 ;  /* 0x140800008aac0fae */ /* 0x0003e8000e901d46 */
[----:B------:R2:W-:Y:S02]  /*10380*/  @P0 LDGSTS.E.BYPASS.LTC128B.128 [R172+0x15880], [R2.64], !P4 ;  /* 0x1588000002ac0fae */ /* 0x0005e4000e101d46 */
[----:B--2---:R-:W-:Y:S05]  /*10390*/  @P0 IADD3 R2, P1, R0, R176, RZ ;  /* 0x000000b000020210 */ /* 0x004fea0007f3e0ff */
[----:B------:R-:W-:Y:S05]  /*103a0*/  @P0 IMAD.X R3, R132, 0x1, R175, P1 ;  /* 0x0000000184030824 */ /* 0x000fea00008e06af */
[----:B------:R2:W-:Y:S02]  /*103b0*/  @P0 LDGSTS.E.BYPASS.LTC128B.128 [R172+0x17080], [R2.64], !P3 ;  /* 0x1708000002ac0fae */ /* 0x0005e4000d901d46 */
[----:B--2---:R-:W-:Y:S05]  /*103c0*/  @P0 IADD3 R2, P1, R0, R174, RZ ;  /* 0x000000ae00020210 */ /* 0x004fea0007f3e0ff */
[----:B------:R-:W-:Y:S05]  /*103d0*/  @P0 IMAD.X R3, R132, 0x1, R173, P1 ;  /* 0x0000000184030824 */ /* 0x000fea00008e06ad */
[----:B------:R1:W-:Y:S01]  /*103e0*/  @P0 LDGSTS.E.BYPASS.LTC128B.128 [R172+0x18880], [R2.64], !P2 ;  /* 0x1888000002ac0fae */ /* 0x0003e2000d101d46 */
[----:B------:R-:W-:Y:S01]  /*103f0*/  ISETP.GE.AND P0, PT, R133, 0x21, PT ;  /* 0x000000218500780c */ /* 0x000fe20003f06270 */
[----:B------:R-:W-:-:S06]  /*10400*/  BRA.DIV ~URZ, `(.L_x_556) ;  /* 0x0000a3a27f007947 */ /* 0x000fcc000b800000 */
[----:B------:R2:W3:Y:S04]  /*10410*/  SHFL.IDX PT, R132, R134, 0x1, 0x181f ;  /* 0x00381f0086847f89 */ /* 0x0004e800000e0000 */
[----:B------:R2:W4:Y:S02]  /*10420*/  SHFL.IDX PT, R0, R137, 0x1, 0x181f ;  /* 0x00381f0089007f89 */ /* 0x00052400000e0000 */
.L_x_667:
[----:B-1----:R-:W5:Y:S04]  /*10430*/  LDL R138, [R1+0xc8] ;  /* 0x0000c800018a7983 */ /* 0x002f680000100800 */
        /* <DEDUP_REMOVED lines=8> */
[----:B-----5:R-:W-:Y:S05]  /*104c0*/  @P0 IADD3 R138, P1, R0, R138, RZ ;  /* 0x0000008a008a0210 */ /* 0x020fea0007f3e0ff */
        /* <DEDUP_REMOVED lines=13> */
[----:B------:R1:W-:Y:S03]  /*105a0*/  @P0 LDGSTS.E.BYPASS.LTC128B.128 [R133+0x19880], [R2.64], !P2 ;  /* 0x1988000002850fae */ /* 0x0003e6000d101d46 */
.L_x_553:
[----:B------:R-:W-:Y:S05]  /*105b0*/  BSYNC B0 ;  /* 0x0000000000007941 */ /* 0x000fea0003800000 */
.L_x_552:
        /* <DEDUP_REMOVED lines=19> */
.L_x_668:
        /* <DEDUP_REMOVED lines=21> */
.L_x_560:
[----:B------:R-:W-:Y:S04]  /*10840*/  MOV R138, 0x1 ;  /* 0x00000001008a7802 */ /* 0x000fe80000000f00 */
[----:B------:R-:W-:Y:S11]  /*10850*/  ISETP.NE.AND P0, PT, R138, c[0x0][0x32c], PT ;  /* 0x0000cb008a007a0c */ /* 0x000ff60003f05270 */
[----:B------:R-:W-:Y:S02]  /*10860*/  @!UPT UIADD3 URZ, URZ, URZ, URZ ;  /* 0x0000003f3f3ff290 */ /* 0x000fe4000fffe03f */
[----:B------:R-:W-:Y:S05]  /*10870*/  @P0 IMAD.HI.U32 R138, R132, c[0x0][0x330], RZ ;  /* 0x0000cc00848a0a27 */ /* 0x000fea00078e00ff */
[----:B------:R-:W-:Y:S02]  /*10880*/  @P0 SHF.R.U32.HI R132, RZ, c[0x0][0x334], R138 ;  /* 0x0000cd00ff840a19 */ /* 0x000fe4000001168a */
.L_x_561:
[----:B------:R-:W-:Y:S05]  /*10890*/  BSYNC B0 ;  /* 0x0000000000007941 */ /* 0x000fea0003800000 */
.L_x_559:
[----:B------:R-:W2:Y:S02]  /*108a0*/  LDL R138, [R1+0x7c] ;  /* 0x00007c00018a7983 */ /* 0x000ea40000100800 */
[----:B--2---:R-:W-:Y:S04]  /*108b0*/  IMAD.IADD R138, R0, 0x1, -R138 ;  /* 0x00000001008a7824 */ /* 0x004fe800078e0a8a */
[----:B------:R-:W-:Y:S05]  /*108c0*/  IMAD R132, R132, c[0x0][0x32c], R138 ;  /* 0x0000cb0084847a24 */ /* 0x000fea00078e028a */
[----:B------:R-:W-:Y:S02]  /*108d0*/  IMNMX R2, R2, R132, !PT ;  /* 0x0000008402027217 */ /* 0x000fe40007800200 */
[----:B------:R-:W-:Y:S04]  /*108e0*/  IADD3 R132, R132, c[0x0][0x32c], RZ ;  /* 0x0000cb0084847a10 */ /* 0x000fe80007ffe0ff */
[----:B------:R-:W-:Y:S02]  /*108f0*/  IMNMX R3, R3, R132, PT ;  /* 0x0000008403037217 */ /* 0x000fe40003800200 */
.L_x_558:
        /* <DEDUP_REMOVED lines=65> */
.L_x_669:
        /* <DEDUP_REMOVED lines=21> */
.L_x_565:
[----:B------:R-:W-:Y:S04]  /*10e60*/  MOV R5, 0x1 ;  /* 0x0000000100057802 */ /* 0x000fe80000000f00 */
[----:B------:R-:W-:Y:S11]  /*10e70*/  ISETP.NE.AND P0, PT, R5, c[0x0][0x32c], PT ;  /* 0x0000cb0005007a0c */ /* 0x000ff60003f05270 */
[----:B------:R-:W-:Y:S02]  /*10e80*/  @!UPT UIADD3 URZ, URZ, URZ, URZ ;  /* 0x0000003f3f3ff290 */ /* 0x000fe4000fffe03f */
[----:B------:R-:W-:Y:S05]  /*10e90*/  @P0 IMAD.HI.U32 R5, R4, c[0x0][0x330], RZ ;  /* 0x0000cc0004050a27 */ /* 0x000fea00078e00ff */
[----:B------:R-:W-:Y:S02]  /*10ea0*/  @P0 SHF.R.U32.HI R4, RZ, c[0x0][0x334], R5 ;  /* 0x0000cd00ff040a19 */ /* 0x000fe40000011605 */
.L_x_566:
[----:B------:R-:W-:Y:S05]  /*10eb0*/  BSYNC B0 ;  /* 0x0000000000007941 */ /* 0x000fea0003800000 */
.L_x_564:
[----:B------:R-:W4:Y:S02]  /*10ec0*/  LDL R5, [R1+0x7c] ;  /* 0x00007c0001057983 */ /* 0x000f240000100800 */
[----:B----4-:R-:W-:Y:S04]  /*10ed0*/  IMAD.IADD R0, R0, 0x1, -R5 ;  /* 0x0000000100007824 */ /* 0x010fe800078e0a05 */
[----:B------:R-:W-:Y:S05]  /*10ee0*/  IMAD R0, R4, c[0x0][0x32c], R0 ;  /* 0x0000cb0004007a24 */ /* 0x000fea00078e0200 */
[----:B------:R-:W-:Y:S02]  /*10ef0*/  IMNMX R2, R2, R0, !PT ;  /* 0x0000000002027217 */ /* 0x000fe40007800200 */
[----:B------:R-:W-:Y:S04]  /*10f00*/  IADD3 R0, R0, c[0x0][0x32c], RZ ;  /* 0x0000cb0000007a10 */ /* 0x000fe80007ffe0ff */
[----:B------:R-:W-:Y:S02]  /*10f10*/  IMNMX R3, R3, R0, PT ;  /* 0x0000000003037217 */ /* 0x000fe40003800200 */
.L_x_563:
        /* <DEDUP_REMOVED lines=69> */
.L_x_670:
[----:B--2-4-:R-:W-:Y:S01]  /*11370*/  FMNMX.FTZ R132, R132, R0, !PT ;  /* 0x0000000084847209 */ /* 0x014fe20007810000 */
[----:B------:R-:W-:-:S05]  /*11380*/  BRA.DIV ~URZ, `(.L_x_568) ;  /* 0x000096927f007947 */ /* 0x000fca000b800000 */
[----:B------:R-:W2:Y:S02]  /*11390*/  SHFL.BFLY PT, R0, R132, 0x1, 0x1f ;  /* 0x0c201f0084007f89 */ /* 0x000ea400000e0000 */
[----:B--2---:R-:W-:Y:S02]  /*113a0*/  FMNMX.FTZ R134, R132, R0, !PT ;  /* 0x0000000084867209 */ /* 0x004fe40007810000 */
[----:B------:R-:W2:Y:S02]  /*113b0*/  SHFL.BFLY PT, R0, R4, 0x2, 0x1f ;  /* 0x0c401f0004007f89 */ /* 0x000ea400000e0000 */
[----:B--2---:R-:W-:Y:S05]  /*113c0*/  FMNMX.FTZ R4, R4, R0, !PT ;  /* 0x0000000004047209 */ /* 0x004fea0007810000 */
[----:B------:R2:W4:Y:S02]  /*113d0*/  SHFL.BFLY PT, R0, R4, 0x1, 0x1f ;  /* 0x0c201f0004007f89 */ /* 0x00052400000e0000 */
.L_x_671:
        /* <DEDUP_REMOVED lines=9> */
[--C-:B--2---:R-:W-:Y:S02]  /*11470*/  FFMA.FTZ R4, R173, c[0x0][0x2d0], -R2.reuse ;  /* 0x0000b400ad047a23 */ /* 0x104fe40000010802 */
        /* <DEDUP_REMOVED lines=14> */
[----:B------:R-:W2:Y:S10]  /*11560*/  MUFU.EX2 R4, R15 ;  /* 0x0000000f00047308 */ /* 0x000eb40000000800 */
[----:B------:R-:W-:Y:S10]  /*11570*/  MUFU.EX2 R19, R19 ;  /* 0x0000001300137308 */ /* 0x000ff40000000800 */
[----:B------:R-:W-:Y:S01]  /*11580*/  MUFU.EX2 R135, R135 ;  /* 0x0000008700877308 */ /* 0x000fe20000000800 */
[----:B-----5:R-:W-:Y:S01]  /*11590*/  FFMA.FTZ R2, R0, R22, R20 ;  /* 0x0000001600027223 */ /* 0x020fe20000010014 */
[----:B--2---:R-:W-:Y:S01]  /*115a0*/  F2FP.BF16.PACK_AB R172, R4, R20 ;  /* 0x0000001404ac723e */ /* 0x004fe200000010ff */
[----:B------:R-:W-:Y:S07]  /*115b0*/  FMUL.FTZ R21, R0, R145 ;  /* 0x0000009100157220 */ /* 0x000fee0000410000 */
[----:B------:R-:W2:Y:S01]  /*115c0*/  MUFU.EX2 R20, R18 ;  /* 0x0000001200147308 */ /* 0x000ea20000000800 */
        /* <DEDUP_REMOVED lines=8> */
[----:B------:R-:W4:Y:S01]  /*11650*/  LDL.LU R136, [R1+0x5c] ;  /* 0x00005c0001887983 */ /* 0x000f220000300800 */
[C---:B------:R-:W-:Y:S01]  /*11660*/  FMUL.FTZ R25, R0.reuse, R141 ;  /* 0x0000008d00197220 */ /* 0x040fe20000410000 */
[----:B------:R-:W-:Y:S01]  /*11670*/  MOV R141, R26 ;  /* 0x0000001a008d7202 */ /* 0x000fe20000000f00 */
[----:B------:R-:W-:Y:S02]  /*11680*/  FMUL.FTZ R28, R0, R28 ;  /* 0x0000001c001c7220 */ /* 0x000fe40000410000 */
[--C-:B------:R-:W-:Y:S02]  /*11690*/  FFMA.FTZ R12, R12, c[0x0][0x2d0], -R4.reuse ;  /* 0x0000b4000c0c7a23 */ /* 0x100fe40000010804 */
[--C-:B------:R-:W-:Y:S02]  /*116a0*/  FFMA.FTZ R132, R16, c[0x0][0x2d0], -R4.reuse ;  /* 0x0000b40010847a23 */ /* 0x100fe40000010804 */
[----:B------:R5:W-:Y:S01]  /*116b0*/  MUFU.EX2 R173, R12 ;  /* 0x0000000c00ad7308 */ /* 0x000be20000000800 */
[--C-:B-1-3--:R-:W-:Y:S02]  /*116c0*/  FFMA.FTZ R133, R13, c[0x0][0x2d0], -R4.reuse ;  /* 0x0000b4000d857a23 */ /* 0x10afe40000010804 */
[--C-:B------:R-:W-:Y:S02]  /*116d0*/  FFMA.FTZ R178, R14, c[0x0][0x2d0], -R4.reuse ;  /* 0x0000b4000eb27a23 */ /* 0x100fe40000010804 */
[--C-:B------:R-:W-:Y:S01]  /*116e0*/  FFMA.FTZ R179, R10, c[0x0][0x2d0], -R4.reuse ;  /* 0x0000b4000ab37a23 */ /* 0x100fe20000010804 */
[----:B--2---:R-:W-:Y:S01]  /*116f0*/  F2FP.BF16.PACK_AB R174, R19, R20 ;  /* 0x0000001413ae723e */ /* 0x004fe200000010ff */
        /* <DEDUP_REMOVED lines=15> */
[C---:B-----5:R-:W-:Y:S02]  /*117f0*/  FMUL.FTZ R12, R0.reuse, R152 ;  /* 0x00000098000c7220 */ /* 0x060fe40000410000 */
        /* <DEDUP_REMOVED lines=136> */
[C---:B----4-:R-:W-:Y:S01]  /*12080*/  FFMA.FTZ R148, R2.reuse, R136, R173 ;  /* 0x0000008802947223 */ /* 0x050fe200000100ad */
        /* <DEDUP_REMOVED lines=193> */
[----:B------:R1:W-:Y:S04]  /*12ca0*/  STL [R1+0x38], R0 ;  /* 0x0000380001007387 */ /* 0x0003e80000100800 */
[----:B------:R1:W-:Y:S06]  /*12cb0*/  STL [R1+0x5c], R2 ;  /* 0x00005c0201007387 */ /* 0x0003ec0000100800 */
[----:B-1----:R-:W-:-:S05]  /*12cc0*/  @P0 BRA `(.L_x_569) ;  /* 0xffffc35000000947 */ /* 0x002fca000383ffff */
.L_x_547:
[----:B------:R-:W-:Y:S05]  /*12cd0*/  BRA.DIV ~URZ, `(.L_x_570) ;  /* 0x00007e227f007947 */ /* 0x000fea000b800000 */
[----:B------:R-:W2:Y:S04]  /*12ce0*/  LDL R2, [R1+0x60] ;  /* 0x0000600001027983 */ /* 0x000ea80000100800 */
[----:B--2---:R2:W3:Y:S02]  /*12cf0*/  SHFL.BFLY PT, R0, R2, 0x2, 0x1f ;  /* 0x0c401f0002007f89 */ /* 0x0044e400000e0000 */
.L_x_672:
[----:B--2---:R-:W2:Y:S02]  /*12d00*/  LDL.LU R2, [R1+0x60] ;  /* 0x0000600001027983 */ /* 0x004ea40000300800 */
[----:B-123--:R-:W-:Y:S01]  /*12d10*/  FADD.FTZ R4, R0, R2 ;  /* 0x0000000200047221 */ /* 0x00efe20000010000 */
[----:B------:R-:W-:Y:S05]  /*12d20*/  BRA.DIV ~URZ, `(.L_x_571) ;  /* 0x00007e227f007947 */ /* 0x000fea000b800000 */
[----:B------:R-:W2:Y:S04]  /*12d30*/  LDL.LU R2, [R1+0x5c] ;  /* 0x00005c0001027983 */ /* 0x000ea80000300800 */
[----:B--2---:R-:W1:Y:S02]  /*12d40*/  SHFL.BFLY PT, R0, R2, 0x2, 0x1f ;  /* 0x0c401f0002007f89 */ /* 0x004e6400000e0000 */
[----:B-1----:R-:W-:-:S02]  /*12d50*/  FADD.FTZ R5, R0, R2 ;  /* 0x0000000200057221 */ /* 0x002fc40000010000 */
[----:B------:R-:W1:Y:S04]  /*12d60*/  SHFL.BFLY PT, R0, R4, 0x1, 0x1f ;  /* 0x0c201f0004007f89 */ /* 0x000e6800000e0000 */
[----:B------:R2:W3:Y:S01]  /*12d70*/  SHFL.BFLY PT, R3, R5, 0x1, 0x1f ;  /* 0x0c201f0005037f89 */ /* 0x0004e200000e0000 */
[----:B-1----:R-:W-:-:S05]  /*12d80*/  FADD.FTZ R4, R4, R0 ;  /* 0x0000000004047221 */ /* 0x002fca0000010000 */
.L_x_673:
        /* <DEDUP_REMOVED lines=33> */
[C---:B-1----:R-:W-:Y:S02]  /*12fa0*/  FMUL.FTZ R128, R0.reuse, R142 ;  /* 0x0000008e00807220 */ /* 0x042fe40000410000 */
[C---:B------:R-:W-:Y:S02]  /*12fb0*/  FMUL.FTZ R129, R0.reuse, R143 ;  /* 0x0000008f00817220 */ /* 0x040fe40000410000 */
[----:B------:R-:W-:-:S02]  /*12fc0*/  FMUL.FTZ R120, R0, R150 ;  /* 0x0000009600787220 */ /* 0x000fc40000410000 */
[C---:B------:R-:W-:Y:S02]  /*12fd0*/  FMUL.FTZ R121, R0.reuse, R151 ;  /* 0x0000009700797220 */ /* 0x040fe40000410000 */
[C---:B------:R-:W-:Y:S02]  /*12fe0*/  FMUL.FTZ R142, R0.reuse, R38 ;  /* 0x00000026008e7220 */ /* 0x040fe40000410000 */
[----:B------:R-:W-:Y:S02]  /*12ff0*/  FMUL.FTZ R143, R0, R39 ;  /* 0x00000027008f7220 */ /* 0x000fe40000410000 */
[C---:B------:R-:W-:Y:S02]  /*13000*/  FMUL.FTZ R26, R2.reuse, R152 ;  /* 0x00000098021a7220 */ /* 0x040fe40000410000 */
        /* <DEDUP_REMOVED lines=71> */
[----:B------:R-:W-:Y:S01]  /*13480*/  MOV R0, 0x1 ;  /* 0x0000000100007802 */ /* 0x000fe20000000f00 */
        /* <DEDUP_REMOVED lines=36> */
.L_x_478:
[----:B---3--:R3:W5:Y:S04]  /*136d0*/  LDL R6, [R1+0xb0] ;  /* 0x0000b00001067983 */ /* 0x0087680000100800 */
[----:B------:R-:W4:Y:S01]  /*136e0*/  S2R R2, SR_TID.X ;  /* 0x0000000000027919 */ /* 0x000f220000002100 */
[----:B------:R-:W-:Y:S01]  /*136f0*/  BSSY B0, `(.L_x_572) ;  /* 0x0000011000007945 */ /* 0x000fe20003800000 */
[----:B----4-:R-:W-:-:S13]  /*13700*/  LOP3.LUT P0, RZ, R2, 0xff, RZ, 0xc0, !PT ;  /* 0x000000ff02ff7812 */ /* 0x010fda000780c0ff */
[----:B------:R-:W-:Y:S05]  /*13710*/  @P0 BRA `(.L_x_573) ;  /* 0x000000e000000947 */ /* 0x000fea0003800000 */
[----:B---3--:R-:W3:Y:S01]  /*13720*/  S2R R2, SR_LANEID ;  /* 0x0000000000027919 */ /* 0x008ee20000000000 */
[----:B------:R-:W-:Y:S01]  /*13730*/  VOTEU.ANY UR4, UPT, PT ;  /* 0x0000000000047886 */ /* 0x000fe200038e0100 */
[----:B------:R-:W-:Y:S01]  /*13740*/  IMAD.MOV.U32 R4, RZ, RZ, c[0x0][0x560] ;  /* 0x00015800ff047624 */ /* 0x000fe200078e00ff */
[----:B------:R-:W3:Y:S01]  /*13750*/  FLO.U32 R3, UR4 ;  /* 0x0000000400037d00 */ /* 0x000ee200080e0000 */
[----:B--2---:R-:W-:Y:S01]  /*13760*/  IMAD.MOV.U32 R5, RZ, RZ, c[0x0][0x564] ;  /* 0x00015900ff057624 */ /* 0x004fe200078e00ff */
[----:B---3--:R-:W-:-:S06]  /*13770*/  ISETP.EQ.U32.AND P0, PT, R3, R2, PT ;  /* 0x000000020300720c */ /* 0x008fcc0003f02070 */
[----:B------:R-:W2:Y:S07]  /*13780*/  POPC R2, UR4 ;  /* 0x0000000400027d09 */ /* 0x000eae0008000000 */
[----:B--2---:R2:W3:Y:S04]  /*13790*/  @P0 ATOMG.E.ADD.STRONG.GPU PT, R2, [R4.64], R2 ;  /* 0x00000002040209a8 */ /* 0x0044e800081ee1c6 */
[----:B--2---:R-:W2:Y:S04]  /*137a0*/  S2R R4, SR_LTMASK ;  /* 0x0000000000047919 */ /* 0x004ea80000003900 */
[----:B---3--:R2:W3:Y:S02]  /*137b0*/  SHFL.IDX PT, R3, R2, R3, 0x1f ;  /* 0x00001f0302037589 */ /* 0x0084e400000e0000 */
[----:B--2---:R-:W-:-:S06]  /*137c0*/  LOP3.LUT R2, R4, UR4, RZ, 0xc0, !PT ;  /* 0x0000000404027c12 */ /* 0x004fcc000f8ec0ff */
[----:B------:R-:W3:Y:S02]  /*137d0*/  POPC R2, R2 ;  /* 0x0000000200027309 */ /* 0x000ee40000000000 */
[----:B---3-5:R-:W-:-:S05]  /*137e0*/  IADD3 R6, R3, c[0x0][0xc], R2 ;  /* 0x0000030003067a10 */ /* 0x028fca0007ffe002 */
[----:B------:R2:W-:Y:S02]  /*137f0*/  STL [R1+0xb0], R6 ;  /* 0x0000b00601007387 */ /* 0x0005e40000100800 */
.L_x_573:
[----:B---3--:R-:W-:Y:S05]  /*13800*/  BSYNC B0 ;  /* 0x0000000000007941 */ /* 0x008fea0003800000 */
.L_x_572:
[----:B------:R-:W-:Y:S01]  /*13810*/  PRMT R0, R0, 0x9910, RZ ;  /* 0x0000991000007816 */ /* 0x000fe200000000ff */
[----:B------:R-:W-:Y:S01]  /*13820*/  BSSY B1, `(.L_x_574) ;  /* 0x000045a000017945 */ /* 0x000fe20003800000 */
[----:B-----5:R-:W-:Y:S02]  /*13830*/  IMAD.MOV.U32 R106, RZ, RZ, R6 ;  /* 0x000000ffff6a7224 */ /* 0x020fe400078e0006 */
[----:B------:R-:W-:-:S13]  /*13840*/  ISETP.NE.AND P0, PT, R0, RZ, PT ;  /* 0x000000ff0000720c */ /* 0x000fda0003f05270 */
[----:B------:R-:W-:Y:S05]  /*13850*/  @!P0 BRA `(.L_x_575) ;  /* 0x000035e000008947 */ /* 0x000fea0003800000 */
[----:B------:R-:W3:Y:S04]  /*13860*/  LDL R10, [R1+0xd0] ;  /* 0x0000d000010a7983 */ /* 0x000ee80000100800 */
[----:B------:R-:W4:Y:S04]  /*13870*/  LDL R8, [R1+0xd4] ;  /* 0x0000d40001087983 */ /* 0x000f280000100800 */
[----:B--2---:R-:W2:Y:S04]  /*13880*/  LDL R6, [R1+0xdc] ;  /* 0x0000dc0001067983 */ /* 0x004ea80000100800 */
[----:B------:R-:W2:Y:S04]  /*13890*/  LDL R9, [R1+0xd8] ;  /* 0x0000d80001097983 */ /* 0x000ea80000100800 */
[----:B------:R-:W2:Y:S04]  /*138a0*/  LDL R7, [R1+0xf0] ;  /* 0x0000f00001077983 */ /* 0x000ea80000100800 */
[----:B------:R-:W2:Y:S04]  /*138b0*/  LDL R5, [R1+0xe8] ;  /* 0x0000e80001057983 */ /* 0x000ea80000100800 */
[----:B------:R-:W2:Y:S04]  /*138c0*/  LDL R4, [R1+0xec] ;  /* 0x0000ec0001047983 */ /* 0x000ea80000100800 */
[----:B------:R-:W2:Y:S01]  /*138d0*/  LDL R3, [R1+0xe4] ;  /* 0x0000e40001037983 */ /* 0x000ea20000100800 */
[----:B------:R-:W-:Y:S01]  /*138e0*/  WARPSYNC 0xffffffff ;  /* 0xffffffff00007948 */ /* 0x000fe20003800000 */
[----:B------:R-:W-:-:S02]  /*138f0*/  F2FP.BF16.PACK_AB R2, R23, R22 ;  /* 0x000000161702723e */ /* 0x000fc400000010ff */
[----:B------:R-:W-:Y:S01]  /*13900*/  BAR.SYNC.DEFER_BLOCKING 0x1, 0x100 ;  /* 0x0044000000007b1d */ /* 0x000fe20000010000 */
[----:B------:R-:W-:-:S05]  /*13910*/  F2FP.BF16.PACK_AB R0, R117, R116 ;  /* 0x000000747500723e */ /* 0x000fca00000010ff */
[----:B---3--:R3:W-:Y:S04]  /*13920*/  STS [R10], R2 ;  /* 0x000000020a007388 */ /* 0x0087e80000000800 */
[----:B------:R1:W-:Y:S01]  /*13930*/  STS [R10+0x400], R0 ;  /* 0x000400000a007388 */ /* 0x0003e20000000800 */
[----:B---3--:R-:W-:Y:S02]  /*13940*/  F2FP.BF16.PACK_AB R2, R25, R24 ;  /* 0x000000181902723e */ /* 0x008fe400000010ff */
[----:B-1----:R-:W-:-:S03]  /*13950*/  F2FP.BF16.PACK_AB R0, R149, R148 ;  /* 0x000000949500723e */ /* 0x002fc600000010ff */
[----:B----4-:R1:W-:Y:S04]  /*13960*/  STS [R8], R2 ;  /* 0x0000000208007388 */ /* 0x0103e80000000800 */
[----:B------:R3:W-:Y:S01]  /*13970*/  STS [R8+0x400], R0 ;  /* 0x0004000008007388 */ /* 0x0007e20000000800 */
[----:B-1----:R-:W-:Y:S02]  /*13980*/  F2FP.BF16.PACK_AB R2, R27, R26 ;  /* 0x0000001a1b02723e */ /* 0x002fe400000010ff */
[----:B---3--:R-:W-:-:S03]  /*13990*/  F2FP.BF16.PACK_AB R0, R125, R124 ;  /* 0x0000007c7d00723e */ /* 0x008fc600000010ff */
[----:B--2---:R1:W-:Y:S04]  /*139a0*/  STS [R6], R2 ;  /* 0x0000000206007388 */ /* 0x0043e80000000800 */
        /* <DEDUP_REMOVED lines=93> */
[----:B-1----:R-:W2:Y:S01]  /*13f80*/  LDL R8, [R1+0xbc] ;  /* 0x0000bc0001087983 */ /* 0x002ea20000100800 */
        /* <DEDUP_REMOVED lines=8> */
[----:B------:R-:W-:Y:S02]  /*14010*/  ISETP.NE.U32.AND P0, PT, RZ, c[0x0][0x508], PT ;  /* 0x00014200ff007a0c */ /* 0x000fe40003f05070 */
[----:B------:R-:W-:Y:S01]  /*14020*/  ISETP.NE.U32.AND P2, PT, RZ, c[0x0][0x500], PT ;  /* 0x00014000ff007a0c */ /* 0x000fe20003f45070 */
[----:B------:R-:W-:Y:S01]  /*14030*/  IMAD.MOV.U32 R14, RZ, RZ, c[0x0][0x388] ;  /* 0x0000e200ff0e7624 */ /* 0x000fe200078e00ff */
[----:B------:R-:W4:Y:S01]  /*14040*/  LDL.LU R6, [R1+0xe0] ;  /* 0x0000e00001067983 */ /* 0x000f220000300800 */
[----:B------:R-:W-:-:S02]  /*14050*/  ISETP.NE.AND.EX P1, PT, RZ, c[0x0][0x50c], PT, P0 ;  /* 0x00014300ff007a0c */ /* 0x000fc40003f25300 */
        /* <DEDUP_REMOVED lines=15> */
[----:B------:R-:W-:Y:S01]  /*14150*/  STS [R3+0xc000], R2 ;  /* 0x00c0000203007388 */ /* 0x000fe20000000800 */
[----:B------:R-:W-:-:S03]  /*14160*/  IMAD.MOV.U32 R4, RZ, RZ, 0x4 ;  /* 0x00000004ff047424 */ /* 0x000fc600078e00ff */
[----:B------:R2:W-:Y:S02]  /*14170*/  STS [R3+0xc400], R0 ;  /* 0x00c4000003007388 */ /* 0x0005e40000000800 */
[CC--:B--2---:R-:W-:Y:S02]  /*14180*/  @P1 IMAD.WIDE R2, R8.reuse, R4.reuse, c[0x0][0x508] ;  /* 0x0001420008021625 */ /* 0x0c4fe400078e0204 */
[----:B------:R-:W-:Y:S02]  /*14190*/  BAR.SYNC.DEFER_BLOCKING 0x1, 0x100 ;  /* 0x0044000000007b1d */ /* 0x000fe40000010000 */
[----:B------:R-:W-:-:S04]  /*141a0*/  IMAD.WIDE R4, R8, R4, c[0x0][0x500] ;  /* 0x0001400008047625 */ /* 0x000fc800078e0204 */
[----:B------:R1:W5:Y:S02]  /*141b0*/  @P1 LDG.E R14, [R2.64] ;  /* 0x00000006020e1981 */ /* 0x000364000c1e1900 */
[----:B-1----:R-:W-:-:S06]  /*141c0*/  IMAD.MOV.U32 R2, RZ, RZ, RZ ;  /* 0x000000ffff027224 */ /* 0x002fcc00078e00ff */
[----:B------:R1:W5:Y:S01]  /*141d0*/  @P2 LDG.E R2, [R4.64] ;  /* 0x0000000604022981 */ /* 0x000362000c1e1900 */
[----:B----4-:R-:W-:-:S04]  /*141e0*/  ISETP.NE.AND P0, PT, R6, RZ, PT ;  /* 0x000000ff0600720c */ /* 0x010fc80003f05270 */
[----:B------:R-:W-:Y:S01]  /*141f0*/  SEL R3, R6, c[0x0][0x3d4], P0 ;  /* 0x0000f50006037a07 */ /* 0x000fe20000000000 */
[----:B------:R-:W-:Y:S05]  /*14200*/  @P1 BRA `(.L_x_576) ;  /* 0x0000004000001947 */ /* 0x000fea0003800000 */
[----:B------:R-:W-:Y:S05]  /*14210*/  @!P2 BRA `(.L_x_576) ;  /* 0x000000300000a947 */ /* 0x000fea0003800000 */
[----:B------:R2:W3:Y:S04]  /*14220*/  LDG.E R0, [R4.64] ;  /* 0x0000000604007981 */ /* 0x0004e8000c1e1900 */
[----:B-12---:R-:W3:Y:S02]  /*14230*/  LDG.E R4, [R4.64+0x4] ;  /* 0x0000040604047981 */ /* 0x006ee4000c1e1900 */
[----:B---3-5:R-:W-:Y:S02]  /*14240*/  IADD3 R14, -R0, R4, RZ ;  /* 0x00000004000e7210 */ /* 0x028fe40007ffe1ff */
.L_x_576:
[----:B-1----:R-:W2:Y:S04]  /*14250*/  LDL.LU R4, [R1+0xb8] ;  /* 0x0000b80001047983 */ /* 0x002ea80000300800 */
[----:B------:R-:W3:Y:S04]  /*14260*/  LDL R110, [R1+0xfc] ;  /* 0x0000fc00016e7983 */ /* 0x000ee80000100800 */
[----:B------:R-:W4:Y:S04]  /*14270*/  LDL R107, [R1+0xc0] ;  /* 0x0000c000016b7983 */ /* 0x000f280000100800 */
[----:B------:R-:W4:Y:S01]  /*14280*/  LDL R19, [R1+0xac] ;  /* 0x0000ac0001137983 */ /* 0x000f220000100800 */
[----:B------:R-:W-:Y:S01]  /*14290*/  IMAD.MOV.U32 R13, RZ, RZ, 0x368 ;  /* 0x00000368ff0d7424 */ /* 0x000fe200078e00ff */
[----:B------:R-:W-:-:S02]  /*142a0*/  ISETP.GT.AND P2, PT, R3, 0x1, PT ;  /* 0x000000010300780c */ /* 0x000fc40003f44270 */
[----:B------:R-:W-:Y:S02]  /*142b0*/  ISETP.NE.U32.AND P0, PT, RZ, c[0x0][0x500], PT ;  /* 0x00014000ff007a0c */ /* 0x000fe40003f05070 */
[----:B------:R-:W-:Y:S02]  /*142c0*/  SEL R13, R13, 0x328, P2 ;  /* 0x000003280d0d7807 */ /* 0x000fe40001000000 */
[----:B------:R-:W-:Y:S02]  /*142d0*/  ISETP.NE.AND.EX P0, PT, RZ, c[0x0][0x504], PT, P0 ;  /* 0x00014100ff007a0c */ /* 0x000fe40003f05300 */
[----:B------:R-:W1:Y:S01]  /*142e0*/  LDC.64 R6, c[0x0][R13+0x170] ;  /* 0x00005c000d067b82 */ /* 0x000e620000000a00 */
[----:B------:R-:W-:Y:S02]  /*142f0*/  SHF.R.S32.HI R3, RZ, 0x1f, R8 ;  /* 0x0000001fff037819 */ /* 0x000fe40000011408 */
[----:B------:R-:W-:-:S05]  /*14300*/  SEL R0, R8, RZ, !P0 ;  /* 0x000000ff08007207 */ /* 0x000fca0004000000 */
[----:B------:R-:W1:Y:S08]  /*14310*/  LDC.64 R10, c[0x0][R13+0x168] ;  /* 0x00005a000d0a7b82 */ /* 0x000e700000000a00 */
[----:B------:R-:W1:Y:S01]  /*14320*/  LDC.64 R16, c[0x0][R13+0x178] ;  /* 0x00005e000d107b82 */ /* 0x000e620000000a00 */
[----:B--2---:R-:W-:Y:S02]  /*14330*/  LOP3.LUT R8, R4, 0xffff, RZ, 0xc0, !PT ;  /* 0x0000ffff04087812 */ /* 0x004fe400078ec0ff */
[----:B------:R-:W-:Y:S01]  /*14340*/  SEL R4, R3, RZ, !P0 ;  /* 0x000000ff03047207 */ /* 0x000fe20004000000 */
[----:B-1----:R-:W-:-:S04]  /*14350*/  IMAD R3, R7, R0, RZ ;  /* 0x0000000007037224 */ /* 0x002fc800078e02ff */
[C---:B------:R-:W-:Y:S02]  /*14360*/  IMAD R9, R6.reuse, R4, R3 ;  /* 0x0000000406097224 */ /* 0x040fe400078e0203 */
[----:B------:R-:W-:-:S04]  /*14370*/  IMAD.WIDE.U32 R4, R6, R0, RZ ;  /* 0x0000000006047225 */ /* 0x000fc800078e00ff */
[----:B------:R-:W-:-:S04]  /*14380*/  IMAD.WIDE.U32 R6, R10, R8, RZ ;  /* 0x000000080a067225 */ /* 0x000fc800078e00ff */
[----:B------:R-:W-:Y:S01]  /*14390*/  IMAD R3, R11, R8, RZ ;  /* 0x000000080b037224 */ /* 0x000fe200078e02ff */
[--C-:B-----5:R-:W-:Y:S01]  /*143a0*/  IADD3 R12, P1, P0, R4, R6, R2.reuse ;  /* 0x00000006040c7210 */ /* 0x120fe2000783e002 */
[----:B------:R-:W-:Y:S01]  /*143b0*/  IMAD.IADD R9, R5, 0x1, R9 ;  /* 0x0000000105097824 */ /* 0x000fe200078e0209 */
[----:B------:R-:W-:Y:S01]  /*143c0*/  SHF.R.S32.HI R11, RZ, 0x1f, R2 ;  /* 0x0000001fff0b7819 */ /* 0x000fe20000011402 */
[----:B------:R-:W-:Y:S02]  /*143d0*/  IMAD.IADD R6, R7, 0x1, R3 ;  /* 0x0000000107067824 */ /* 0x000fe400078e0203 */
[----:B------:R-:W-:-:S03]  /*143e0*/  IMAD.MOV.U32 R3, RZ, RZ, c[0x0][0x4e8] ;  /* 0x00013a00ff037624 */ /* 0x000fc600078e00ff */
[----:B------:R-:W-:Y:S01]  /*143f0*/  IADD3.X R10, R9, R6, R11, P1, P0 ;  /* 0x00000006090a7210 */ /* 0x000fe20000fe040b */
[----:B----4-:R-:W-:Y:S01]  /*14400*/  IMAD.IADD R9, R107, 0x1, R19 ;  /* 0x000000016b097824 */ /* 0x010fe200078e0213 */
[----:B------:R-:W-:Y:S02]  /*14410*/  ISETP.NE.AND P3, PT, R3, 0x1, PT ;  /* 0x000000010300780c */ /* 0x000fe40003f65270 */
[----:B---3--:R-:W-:-:S05]  /*14420*/  SEL R3, R110, RZ, P2 ;  /* 0x000000ff6e037207 */ /* 0x008fca0001000000 */
[-C--:B------:R-:W-:Y:S02]  /*14430*/  IMAD.WIDE.U32 R4, R16, R3.reuse, RZ ;  /* 0x0000000310047225 */ /* 0x080fe400078e00ff */
[----:B------:R-:W2:Y:S02]  /*14440*/  LDL R16, [R1+0x1f8] ;  /* 0x0001f80001107983 */ /* 0x000ea40000100800 */
[----:B------:R-:W-:Y:S02]  /*14450*/  IMAD R7, R17, R3, RZ ;  /* 0x0000000311077224 */ /* 0x000fe400078e02ff */
[----:B------:R-:W-:-:S04]  /*14460*/  @P3 IMAD.HI.U32 R6, R9, c[0x0][0x4ec], RZ ;  /* 0x00013b0009063a27 */ /* 0x000fc800078e00ff */
[----:B------:R-:W-:Y:S01]  /*14470*/  IMAD.MOV.U32 R3, RZ, RZ, R9 ;  /* 0x000000ffff037224 */ /* 0x000fe200078e0009 */
[----:B------:R-:W-:-:S04]  /*14480*/  @P3 SHF.R.U32.HI R3, RZ, c[0x0][0x4f0], R6 ;  /* 0x00013c00ff033a19 */ /* 0x000fc80000011606 */
[----:B------:R-:W-:Y:S02]  /*14490*/  IADD3 R4, P1, P0, R3, R12, R4 ;  /* 0x0000000c03047210 */ /* 0x000fe4000783e004 */
[----:B------:R-:W1:Y:S01]  /*144a0*/  LDC.64 R12, c[0x0][R13+0x160] ;  /* 0x000058000d0c7b82 */ /* 0x000e620000000a00 */
[----:B------:R-:W3:Y:S01]  /*144b0*/  S2R R110, SR_TID.X ;  /* 0x00000000006e7919 */ /* 0x000ee20000002100 */
[----:B------:R-:W-:Y:S01]  /*144c0*/  IMAD.IADD R7, R5, 0x1, R7 ;  /* 0x0000000105077824 */ /* 0x000fe200078e0207 */
[--C-:B------:R-:W-:Y:S01]  /*144d0*/  SHF.R.S32.HI R5, RZ, 0x1f, R3.reuse ;  /* 0x0000001fff057819 */ /* 0x100fe20000011403 */
[----:B------:R-:W-:-:S03]  /*144e0*/  IMAD.MOV R3, RZ, RZ, -R3 ;  /* 0x000000ffff037224 */ /* 0x000fc600078e0a03 */
[----:B------:R-:W-:Y:S01]  /*144f0*/  IADD3.X R5, R5, R10, R7, P1, P0 ;  /* 0x0000000a05057210 */ /* 0x000fe20000fe0407 */
[----:B------:R-:W-:-:S05]  /*14500*/  IMAD R3, R3, c[0x0][0x4e8], R9 ;  /* 0x00013a0003037a24 */ /* 0x000fca00078e0209 */
[----:B------:R-:W-:Y:S02]  /*14510*/  SHF.R.S32.HI R7, RZ, 0x1f, R3 ;  /* 0x0000001fff077819 */ /* 0x000fe40000011403 */
[----:B---3--:R-:W-:-:S04]  /*14520*/  SHF.R.S32.HI R107, RZ, 0x1f, R110 ;  /* 0x0000001fff6b7819 */ /* 0x008fc8000001146e */
[----:B------:R-:W-:Y:S01]  /*14530*/  LEA.HI R107, R107, R110, RZ, 0x5 ;  /* 0x0000006e6b6b7211 */ /* 0x000fe200078f28ff */
[-C--:B-1----:R-:W-:Y:S02]  /*14540*/  IMAD R6, R13, R3.reuse, RZ ;  /* 0x000000030d067224 */ /* 0x082fe400078e02ff */
[----:B------:R-:W-:-:S04]  /*14550*/  IMAD.WIDE.U32 R4, R12, R3, R4 ;  /* 0x000000030c047225 */ /* 0x000fc800078e0004 */
[----:B------:R-:W-:Y:S02]  /*14560*/  IMAD.MOV.U32 R3, RZ, RZ, c[0x0][0x4a8] ;  /* 0x00012a00ff037624 */ /* 0x000fe400078e00ff */
[----:B------:R-:W-:Y:S02]  /*14570*/  IMAD R6, R12, R7, R6 ;  /* 0x000000070c067224 */ /* 0x000fe400078e0206 */
[----:B------:R-:W-:Y:S01]  /*14580*/  IMAD.MOV.U32 R7, RZ, RZ, c[0x0][0x4ac] ;  /* 0x00012b00ff077624 */ /* 0x000fe200078e00ff */
[----:B------:R-:W-:Y:S01]  /*14590*/  SEL R3, R3, c[0x0][0x450], P2 ;  /* 0x0001140003037a07 */ /* 0x000fe20001000000 */
[----:B------:R-:W-:-:S03]  /*145a0*/  IMAD.IADD R5, R5, 0x1, R6 ;  /* 0x0000000105057824 */ /* 0x000fc600078e0206 */
[----:B------:R-:W-:Y:S02]  /*145b0*/  SEL R7, R7, c[0x0][0x454], P2 ;  /* 0x0001150007077a07 */ /* 0x000fe40001000000 */
[C---:B------:R-:W-:Y:S02]  /*145c0*/  LEA R3, P0, R4.reuse, R3, 0x2 ;  /* 0x0000000304037211 */ /* 0x040fe400078010ff */
[----:B------:R-:W-:Y:S02]  /*145d0*/  LOP3.LUT R107, R107, 0xffffffe0, RZ, 0xc0, !PT ;  /* 0xffffffe06b6b7812 */ /* 0x000fe400078ec0ff */
[----:B------:R-:W-:Y:S01]  /*145e0*/  LEA.HI.X R5, R4, R7, R5, 0x2, P0 ;  /* 0x0000000704057211 */ /* 0x000fe200000f1405 */
[----:B------:R-:W-:Y:S02]  /*145f0*/  SHFL.IDX PT, R6, R3, RZ, 0x1c1f ;  /* 0x001c1fff03067589 */ /* 0x000fe400000e0000 */
[----:B------:R-:W-:Y:S02]  /*14600*/  IMAD.IADD R107, R110, 0x1, -R107 ;  /* 0x000000016e6b7824 */ /* 0x000fe400078e0a6b */
[----:B------:R-:W1:Y:S01]  /*14610*/  SHFL.IDX PT, R7, R5, RZ, 0x1c1f ;  /* 0x001c1fff05077589 */ /* 0x000e6200000e0000 */
[----:B------:R-:W-:-:S03]  /*14620*/  IMAD R13, R14, c[0x0][0x4e8], RZ ;  /* 0x00013a000e0d7a24 */ /* 0x000fc600078e02ff */
[----:B------:R2:W-:Y:S01]  /*14630*/  SHFL.IDX PT, R4, R3, 0x1, 0x1c1f ;  /* 0x003c1f0003047f89 */ /* 0x0005e200000e0000 */
[----:B------:R-:W-:-:S03]  /*14640*/  LOP3.LUT P0, RZ, R107, 0x3, RZ, 0xc0, !PT ;  /* 0x000000036bff7812 */ /* 0x000fc6000780c0ff */
[----:B------:R-:W3:Y:S01]  /*14650*/  SHFL.IDX PT, R5, R5, 0x1, 0x1c1f ;  /* 0x003c1f0005057f89 */ /* 0x000ee200000e0000 */
[----:B--2---:R-:W-:-:S05]  /*14660*/  IMAD.IADD R3, R16, 0x1, R19 ;  /* 0x0000000110037824 */ /* 0x004fca00078e0213 */
[C---:B------:R-:W-:Y:S02]  /*14670*/  IADD3 R10, R3.reuse, 0x8, RZ ;  /* 0x00000008030a7810 */ /* 0x040fe40007ffe0ff */
[-C--:B------:R-:W-:Y:S02]  /*14680*/  ISETP.GE.OR P1, PT, R3, R13.reuse, P0 ;  /* 0x0000000d0300720c */ /* 0x080fe40000726670 */
[----:B------:R-:W-:-:S11]  /*14690*/  ISETP.GE.OR P0, PT, R10, R13, P0 ;  /* 0x0000000d0a00720c */ /* 0x000fd60000706670 */
[----:B-1----:R1:W-:Y:S01]  /*146a0*/  @!P1 ST.E [R6.64], R15 ;  /* 0x0000000f06009985 */ /* 0x0023e2000c101906 */
[----:B------:R-:W-:-:S03]  /*146b0*/  ISETP.GE.AND P1, PT, R10, R13, PT ;  /* 0x0000000d0a00720c */ /* 0x000fc60003f26270 */
[----:B---3--:R1:W-:Y:S01]  /*146c0*/  @!P0 ST.E [R4.64], R18 ;  /* 0x0000001204008985 */ /* 0x0083e2000c101906 */
[----:B------:R-:W-:Y:S02]  /*146d0*/  ISETP.GE.AND P0, PT, R3, R13, PT ;  /* 0x0000000d0300720c */ /* 0x000fe40003f06270 */
[----:B------:R-:W-:Y:S01]  /*146e0*/  P2R R14, PR, RZ, 0x2 ;  /* 0x00000002ff0e7803 */ /* 0x000fe20000000000 */
[----:B------:R-:W-:Y:S05]  /*146f0*/  @P2 BRA `(.L_x_577) ;  /* 0x00000b7000002947 */ /* 0x000fea0003800000 */
[----:B------:R-:W2:Y:S04]  /*14700*/  LDL R16, [R1+0x174] ;  /* 0x0001740001107983 */ /* 0x000ea80000100800 */
[----:B------:R-:W3:Y:S01]  /*14710*/  LDL R107, [R1+0x2c] ;  /* 0x00002c00016b7983 */ /* 0x000ee20000100800 */
[----:B------:R-:W-:Y:S01]  /*14720*/  IMAD R11, R11, c[0x0][0x3a0], RZ ;  /* 0x0000e8000b0b7a24 */ /* 0x000fe200078e02ff */
[----:B-1----:R-:W-:Y:S01]  /*14730*/  SHF.R.S32.HI R7, RZ, 0x1f, R0 ;  /* 0x0000001fff077819 */ /* 0x002fe20000011400 */
[----:B------:R-:W-:-:S04]  /*14740*/  IMAD.WIDE.U32 R4, R2, c[0x0][0x3a0], RZ ;  /* 0x0000e80002047a25 */ /* 0x000fc800078e00ff */
[----:B------:R-:W-:-:S05]  /*14750*/  IMAD R2, R2, c[0x0][0x3a4], R11 ;  /* 0x0000e90002027a24 */ /* 0x000fca00078e020b */
[----:B------:R-:W-:Y:S02]  /*14760*/  IADD3 R3, R5, R2, RZ ;  /* 0x0000000205037210 */ /* 0x000fe40007ffe0ff */
[----:B------:R-:W-:-:S05]  /*14770*/  MOV R2, R4 ;  /* 0x0000000400027202 */ /* 0x000fca0000000f00 */
[----:B------:R-:W-:-:S04]  /*14780*/  IMAD.WIDE.U32 R4, R8, c[0x0][0x3e8], R2 ;  /* 0x0000fa0008047a25 */ /* 0x000fc800078e0002 */
[----:B------:R-:W-:Y:S02]  /*14790*/  IMAD R3, R7, c[0x0][0x3f0], RZ ;  /* 0x0000fc0007037a24 */ /* 0x000fe400078e02ff */
[----:B------:R-:W-:-:S04]  /*147a0*/  IMAD R5, R8, c[0x0][0x3ec], R5 ;  /* 0x0000fb0008057a24 */ /* 0x000fc800078e0205 */
[----:B------:R-:W-:Y:S01]  /*147b0*/  IMAD.WIDE.U32 R4, R0, c[0x0][0x3f0], R4 ;  /* 0x0000fc0000047a25 */ /* 0x000fe200078e0004 */
[----:B--2---:R-:W-:Y:S01]  /*147c0*/  IADD3 R6, R16, R19, RZ ;  /* 0x0000001310067210 */ /* 0x004fe20007ffe0ff */
[----:B---3--:R1:W2:Y:S04]  /*147d0*/  LDS.128 R28, [R107+0x80] ;  /* 0x000080006b1c7984 */ /* 0x0082a80000000c00 */
[----:B------:R-:W-:Y:S01]  /*147e0*/  @P3 IMAD.HI.U32 R7, R6, c[0x0][0x4ec], RZ ;  /* 0x00013b0006073a27 */ /* 0x000fe200078e00ff */
[----:B------:R-:W-:Y:S01]  /*147f0*/  MOV R2, R6 ;  /* 0x0000000600027202 */ /* 0x000fe20000000f00 */
[----:B------:R1:W3:Y:S03]  /*14800*/  LDS.128 R44, [R107+0x1080] ;  /* 0x001080006b2c7984 */ /* 0x0002e60000000c00 */
[----:B------:R-:W-:Y:S01]  /*14810*/  @P3 SHF.R.U32.HI R2, RZ, c[0x0][0x4f0], R7 ;  /* 0x00013c00ff023a19 */ /* 0x000fe20000011607 */
[----:B------:R-:W-:Y:S01]  /*14820*/  IMAD R7, R0, c[0x0][0x3f4], R3 ;  /* 0x0000fd0000077a24 */ /* 0x000fe200078e0203 */
[----:B------:R1:W4:Y:S02]  /*14830*/  LDS.128 R60, [R107+0x2080] ;  /* 0x002080006b3c7984 */ /* 0x0003240000000c00 */
[----:B------:R-:W-:-:S02]  /*14840*/  SHF.R.S32.HI R3, RZ, 0x1f, R2 ;  /* 0x0000001fff037819 */ /* 0x000fc40000011402 */
[----:B------:R1:W1:Y:S01]  /*14850*/  LDS.128 R72, [R107+0x3080] ;  /* 0x003080006b487984 */ /* 0x0002620000000c00 */
[----:B------:R-:W-:Y:S02]  /*14860*/  IADD3 R0, -R2, RZ, RZ ;  /* 0x000000ff02007210 */ /* 0x000fe40007ffe1ff */
[----:B------:R-:W-:Y:S01]  /*14870*/  IADD3 R5, R5, R7, RZ ;  /* 0x0000000705057210 */ /* 0x000fe20007ffe0ff */
[----:B------:R1:W1:Y:S01]  /*14880*/  LDS.128 R24, [R107+0x4080] ;  /* 0x004080006b187984 */ /* 0x0002620000000c00 */
[----:B------:R-:W-:Y:S02]  /*14890*/  IMAD R3, R3, c[0x0][0x3e0], RZ ;  /* 0x0000f80003037a24 */ /* 0x000fe400078e02ff */
[----:B------:R-:W-:Y:S01]  /*148a0*/  IMAD R0, R0, c[0x0][0x4e8], R6 ;  /* 0x00013a0000007a24 */ /* 0x000fe200078e0206 */
[----:B------:R1:W1:Y:S01]  /*148b0*/  LDS.128 R40, [R107+0x5080] ;  /* 0x005080006b287984 */ /* 0x0002620000000c00 */
[C---:B------:R-:W-:Y:S02]  /*148c0*/  IMAD R6, R2.reuse, c[0x0][0x3e4], R3 ;  /* 0x0000f90002067a24 */ /* 0x040fe400078e0203 */
[----:B------:R-:W-:Y:S01]  /*148d0*/  IMAD.WIDE.U32 R2, R2, c[0x0][0x3e0], R4 ;  /* 0x0000f80002027a25 */ /* 0x000fe200078e0004 */
[----:B------:R1:W1:Y:S01]  /*148e0*/  LDS.128 R56, [R107+0x6080] ;  /* 0x006080006b387984 */ /* 0x0002620000000c00 */
[----:B------:R-:W-:-:S03]  /*148f0*/  SHF.R.S32.HI R4, RZ, 0x1f, R0 ;  /* 0x0000001fff047819 */ /* 0x000fc60000011400 */
[----:B------:R1:W1:Y:S01]  /*14900*/  LDS.128 R68, [R107+0x7080] ;  /* 0x007080006b447984 */ /* 0x0002620000000c00 */
[----:B------:R-:W-:Y:S01]  /*14910*/  IADD3 R3, R3, R6, RZ ;  /* 0x0000000603037210 */ /* 0x000fe20007ffe0ff */
[----:B------:R-:W-:Y:S02]  /*14920*/  IMAD R4, R4, c[0x0][0x3d8], RZ ;  /* 0x0000f60004047a24 */ /* 0x000fe400078e02ff */
[----:B------:R1:W1:Y:S02]  /*14930*/  LDS.128 R20, [R107+0x8080] ;  /* 0x008080006b147984 */ /* 0x0002640000000c00 */
[C---:B------:R-:W-:Y:S02]  /*14940*/  IMAD.WIDE.U32 R2, R0.reuse, c[0x0][0x3d8], R2 ;  /* 0x0000f60000027a25 */ /* 0x040fe400078e0002 */
[----:B------:R1:W1:Y:S02]  /*14950*/  LDS.128 R36, [R107+0x9080] ;  /* 0x009080006b247984 */ /* 0x0002640000000c00 */
[----:B------:R-:W-:Y:S01]  /*14960*/  IMAD R0, R0, c[0x0][0x3dc], R4 ;  /* 0x0000f70000007a24 */ /* 0x000fe200078e0204 */
[C---:B------:R-:W-:Y:S01]  /*14970*/  LEA R14, P0, R2.reuse, c[0x0][0x380], 0x1 ;  /* 0x0000e000020e7a11 */ /* 0x040fe200078008ff */
[----:B------:R1:W1:Y:S03]  /*14980*/  LDS.128 R52, [R107+0xa080] ;  /* 0x00a080006b347984 */ /* 0x0002660000000c00 */
[----:B------:R-:W-:Y:S01]  /*14990*/  IADD3 R0, R3, R0, RZ ;  /* 0x0000000003007210 */ /* 0x000fe20007ffe0ff */
[----:B------:R1:W1:Y:S03]  /*149a0*/  LDS.128 R64, [R107+0xb080] ;  /* 0x00b080006b407984 */ /* 0x0002660000000c00 */
[----:B------:R-:W-:Y:S01]  /*149b0*/  LEA.HI.X R5, R2, c[0x0][0x384], R0, 0x1, P0 ;  /* 0x0000e10002057a11 */ /* 0x000fe200000f0c00 */
[----:B------:R1:W1:Y:S04]  /*149c0*/  LDS.128 R16, [R107+0xc080] ;  /* 0x00c080006b107984 */ /* 0x0002680000000c00 */
[----:B------:R1:W1:Y:S04]  /*149d0*/  LDS.128 R32, [R107+0xd080] ;  /* 0x00d080006b207984 */ /* 0x0002680000000c00 */
[----:B------:R1:W1:Y:S04]  /*149e0*/  LDS.128 R48, [R107+0xe080] ;  /* 0x00e080006b307984 */ /* 0x0002680000000c00 */
[----:B------:R1:W1:Y:S01]  /*149f0*/  LDS.128 R76, [R107+0xf080] ;  /* 0x00f080006b4c7984 */ /* 0x0002620000000c00 */
[----:B------:R-:W-:Y:S05]  /*14a00*/  BRA.DIV ~URZ, `(.L_x_578) ;  /* 0x000062527f007947 */ /* 0x000fea000b800000 */
[----:B--234-:R2:W3:Y:S02]  /*14a10*/  SHFL.IDX PT, R4, R5, RZ, 0x181f ;  /* 0x00181fff05047589 */ /* 0x01c4e400000e0000 */
.L_x_674:
[----:B------:R-:W-:Y:S05]  /*14a20*/  BRA.DIV ~URZ, `(.L_x_579) ;  /* 0x000062c27f007947 */ /* 0x000fea000b800000 */
[----:B------:R4:W2:Y:S02]  /*14a30*/  SHFL.IDX PT, R0, R14, RZ, 0x181f ;  /* 0x00181fff0e007589 */ /* 0x0008a400000e0000 */
.L_x_675:
[----:B------:R-:W5:Y:S04]  /*14a40*/  LDL.LU R3, [R1+0xac] ;  /* 0x0000ac0001037983 */ /* 0x000f680000300800 */
[----:B------:R-:W4:Y:S02]  /*14a50*/  S2R R6, SR_TID.X ;  /* 0x0000000000067919 */ /* 0x000f240000002100 */
[----:B----4-:R-:W-:-:S04]  /*14a60*/  SHF.R.S32.HI R2, RZ, 0x1f, R6 ;  /* 0x0000001fff027819 */ /* 0x010fc80000011406 */
[----:B------:R-:W-:-:S04]  /*14a70*/  LEA.HI R2, R2, R6, RZ, 0x3 ;  /* 0x0000000602027211 */ /* 0x000fc800078f18ff */
[----:B------:R-:W-:Y:S01]  /*14a80*/  SHF.R.S32.HI R2, RZ, 0x3, R2 ;  /* 0x00000003ff027819 */ /* 0x000fe20000011402 */
[----:B------:R-:W-:Y:S04]  /*14a90*/  BSSY B0, `(.L_x_580) ;  /* 0x000001c000007945 */ /* 0x000fe80003800000 */
[----:B-----5:R-:W-:-:S05]  /*14aa0*/  IMAD.IADD R12, R2, 0x1, R3 ;  /* 0x00000001020c7824 */ /* 0x020fca00078e0203 */
[----:B------:R-:W-:-:S13]  /*14ab0*/  ISETP.GE.AND P0, PT, R12, R13, PT ;  /* 0x0000000d0c00720c */ /* 0x000fda0003f06270 */
[----:B------:R-:W-:Y:S05]  /*14ac0*/  @P0 BRA `(.L_x_581) ;  /* 0x0000018000000947 */ /* 0x000fea0003800000 */
[----:B------:R-:W4:Y:S04]  /*14ad0*/  LDL R2, [R1+0x3c] ;  /* 0x00003c0001027983 */ /* 0x000f280000100800 */
[----:B------:R-:W5:Y:S04]  /*14ae0*/  LDL R83, [R1+0x68] ;  /* 0x0000680001537983 */ /* 0x000f680000100800 */
[----:B---3--:R-:W3:Y:S04]  /*14af0*/  LDL R81, [R1+0x64] ;  /* 0x0000640001517983 */ /* 0x008ee80000100800 */
[----:B--2---:R-:W2:Y:S04]  /*14b00*/  LDL R15, [R1+0x6c] ;  /* 0x00006c00010f7983 */ /* 0x004ea80000100800 */
[----:B------:R-:W2:Y:S04]  /*14b10*/  LDL R3, [R1+0x208] ;  /* 0x0002080001037983 */ /* 0x000ea80000100800 */
[----:B------:R-:W2:Y:S04]  /*14b20*/  LDL R84, [R1+0x204] ;  /* 0x0002040001547983 */ /* 0x000ea80000100800 */
[----:B------:R-:W2:Y:S04]  /*14b30*/  LDL R82, [R1+0x200] ;  /* 0x0002000001527983 */ /* 0x000ea80000100800 */
[----:B------:R-:W2:Y:S01]  /*14b40*/  LDL R80, [R1+0x1fc] ;  /* 0x0001fc0001507983 */ /* 0x000ea20000100800 */
[----:B----4-:R-:W-:-:S02]  /*14b50*/  ISETP.GE.AND P3, PT, R2, c[0x0][0x3c8], PT ;  /* 0x0000f20002007a0c */ /* 0x010fc40003f66270 */
[----:B-----5:R-:W-:Y:S02]  /*14b60*/  ISETP.GE.AND P2, PT, R83, c[0x0][0x3c8], PT ;  /* 0x0000f20053007a0c */ /* 0x020fe40003f46270 */
[----:B---3--:R-:W-:Y:S02]  /*14b70*/  ISETP.GE.AND P1, PT, R81, c[0x0][0x3c8], PT ;  /* 0x0000f20051007a0c */ /* 0x008fe40003f26270 */
[----:B--2---:R-:W-:-:S07]  /*14b80*/  ISETP.GE.AND P0, PT, R15, c[0x0][0x3c8], PT ;  /* 0x0000f2000f007a0c */ /* 0x004fce0003f06270 */
[CC--:B------:R-:W-:Y:S02]  /*14b90*/  @!P3 LEA R10, P4, R2.reuse, R0.reuse, 0x1 ;  /* 0x00000000020ab211 */ /* 0x0c0fe400078808ff */
[----:B------:R-:W-:Y:S02]  /*14ba0*/  @!P2 LEA R8, P6, R83, R0, 0x1 ;  /* 0x000000005308a211 */ /* 0x000fe400078c08ff */
[----:B------:R-:W-:Y:S02]  /*14bb0*/  @!P3 LEA.HI.X R11, R2, R4, R3, 0x1, P4 ;  /* 0x00000004020bb211 */ /* 0x000fe400020f0c03 */
[----:B------:R-:W-:Y:S02]  /*14bc0*/  @!P1 LEA R6, P5, R81, R0, 0x1 ;  /* 0x0000000051069211 */ /* 0x000fe400078a08ff */
[----:B------:R-:W-:Y:S02]  /*14bd0*/  @!P2 LEA.HI.X R9, R83, R4, R84, 0x1, P6 ;  /* 0x000000045309a211 */ /* 0x000fe400030f0c54 */
[----:B------:R-:W-:-:S02]  /*14be0*/  @!P0 LEA R2, P4, R15, R0, 0x1 ;  /* 0x000000000f028211 */ /* 0x000fc400078808ff */
[-C--:B------:R-:W-:Y:S02]  /*14bf0*/  @!P1 LEA.HI.X R7, R81, R4.reuse, R82, 0x1, P5 ;  /* 0x0000000451079211 */ /* 0x080fe400028f0c52 */
[----:B------:R-:W-:Y:S01]  /*14c00*/  @!P0 LEA.HI.X R3, R15, R4, R80, 0x1, P4 ;  /* 0x000000040f038211 */ /* 0x000fe200020f0c50 */
[----:B------:R2:W-:Y:S04]  /*14c10*/  @!P3 ST.E.128 [R10.64], R28 ;  /* 0x0000001c0a00b985 */ /* 0x0005e8000c101d06 */
[----:B-1----:R2:W-:Y:S04]  /*14c20*/  @!P2 ST.E.128 [R8.64], R24 ;  /* 0x000000180800a985 */ /* 0x0025e8000c101d06 */
[----:B------:R2:W-:Y:S04]  /*14c30*/  @!P1 ST.E.128 [R6.64], R20 ;  /* 0x0000001406009985 */ /* 0x0005e8000c101d06 */
[----:B------:R2:W-:Y:S02]  /*14c40*/  @!P0 ST.E.128 [R2.64], R16 ;  /* 0x0000001002008985 */ /* 0x0005e4000c101d06 */
.L_x_581:
[----:B------:R-:W-:Y:S05]  /*14c50*/  BSYNC B0 ;  /* 0x0000000000007941 */ /* 0x000fea0003800000 */
.L_x_580:
[----:B------:R-:W-:Y:S05]  /*14c60*/  BRA.DIV ~URZ, `(.L_x_582) ;  /* 0x000061127f007947 */ /* 0x000fea000b800000 */
[----:B---3--:R3:W4:Y:S04]  /*14c70*/  SHFL.IDX PT, R4, R5, 0x1, 0x181f ;  /* 0x00381f0005047f89 */ /* 0x00872800000e0000 */
[----:B--2---:R3:W2:Y:S02]  /*14c80*/  SHFL.IDX PT, R0, R14, 0x1, 0x181f ;  /* 0x00381f000e007f89 */ /* 0x0046a400000e0000 */
.L_x_676:
[----:B------:R-:W-:Y:S01]  /*14c90*/  IADD3 R2, R12, 0x20, RZ ;  /* 0x000000200c027810 */ /* 0x000fe20007ffe0ff */
[----:B------:R-:W-:Y:S03]  /*14ca0*/  BSSY B0, `(.L_x_583) ;  /* 0x000001b000007945 */ /* 0x000fe60003800000 */
[----:B------:R-:W-:-:S13]  /*14cb0*/  ISETP.GE.AND P0, PT, R2, R13, PT ;  /* 0x0000000d0200720c */ /* 0x000fda0003f06270 */
[----:B------:R-:W-:Y:S05]  /*14cc0*/  @P0 BRA `(.L_x_584) ;  /* 0x0000018000000947 */ /* 0x000fea0003800000 */
[----:B------:R-:W5:Y:S04]  /*14cd0*/  LDL R3, [R1+0x3c] ;  /* 0x00003c0001037983 */ /* 0x000f680000100800 */
[----:B-1-3--:R-:W3:Y:S04]  /*14ce0*/  LDL R19, [R1+0x68] ;  /* 0x0000680001137983 */ /* 0x00aee80000100800 */
[----:B----4-:R-:W4:Y:S04]  /*14cf0*/  LDL R17, [R1+0x64] ;  /* 0x0000640001117983 */ /* 0x010f280000100800 */
[----:B--2---:R-:W2:Y:S04]  /*14d00*/  LDL R15, [R1+0x6c] ;  /* 0x00006c00010f7983 */ /* 0x004ea80000100800 */
[----:B------:R-:W2:Y:S04]  /*14d10*/  LDL R21, [R1+0x208] ;  /* 0x0002080001157983 */ /* 0x000ea80000100800 */
[----:B------:R-:W2:Y:S04]  /*14d20*/  LDL R20, [R1+0x204] ;  /* 0x0002040001147983 */ /* 0x000ea80000100800 */
[----:B------:R-:W2:Y:S04]  /*14d30*/  LDL R18, [R1+0x200] ;  /* 0x0002000001127983 */ /* 0x000ea80000100800 */
[----:B------:R-:W2:Y:S01]  /*14d40*/  LDL R16, [R1+0x1fc] ;  /* 0x0001fc0001107983 */ /* 0x000ea20000100800 */
[----:B-----5:R-:W-:-:S02]  /*14d50*/  ISETP.GE.AND P3, PT, R3, c[0x0][0x3c8], PT ;  /* 0x0000f20003007a0c */ /* 0x020fc40003f66270 */
[----:B---3--:R-:W-:Y:S02]  /*14d60*/  ISETP.GE.AND P2, PT, R19, c[0x0][0x3c8], PT ;  /* 0x0000f20013007a0c */ /* 0x008fe40003f46270 */
[----:B----4-:R-:W-:Y:S02]  /*14d70*/  ISETP.GE.AND P1, PT, R17, c[0x0][0x3c8], PT ;  /* 0x0000f20011007a0c */ /* 0x010fe40003f26270 */
[----:B--2---:R-:W-:-:S07]  /*14d80*/  ISETP.GE.AND P0, PT, R15, c[0x0][0x3c8], PT ;  /* 0x0000f2000f007a0c */ /* 0x004fce0003f06270 */
[-C--:B------:R-:W-:Y:S02]  /*14d90*/  @!P3 LEA R10, P4, R3, R0.reuse, 0x1 ;  /* 0x00000000030ab211 */ /* 0x080fe400078808ff */
        /* <DEDUP_REMOVED lines=8> */
[----:B------:R1:W-:Y:S04]  /*14e20*/  @!P2 ST.E.128 [R8.64], R40 ;  /* 0x000000280800a985 */ /* 0x0003e8000c101d06 */
[----:B------:R1:W-:Y:S04]  /*14e30*/  @!P1 ST.E.128 [R6.64], R36 ;  /* 0x0000002406009985 */ /* 0x0003e8000c101d06 */
[----:B------:R1:W-:Y:S02]  /*14e40*/  @!P0 ST.E.128 [R2.64], R32 ;  /* 0x0000002002008985 */ /* 0x0003e4000c101d06 */
.L_x_584:
[----:B------:R-:W-:Y:S05]  /*14e50*/  BSYNC B0 ;  /* 0x0000000000007941 */ /* 0x000fea0003800000 */
.L_x_583:
[----:B------:R-:W-:Y:S05]  /*14e60*/  BRA.DIV ~URZ, `(.L_x_585) ;  /* 0x000060227f007947 */ /* 0x000fea000b800000 */
[----:B----4-:R4:W3:Y:S02]  /*14e70*/  SHFL.IDX PT, R4, R5, 0x2, 0x181f ;  /* 0x00581f0005047f89 */ /* 0x0108e400000e0000 */
.L_x_677:
[----:B------:R-:W-:Y:S05]  /*14e80*/  BRA.DIV ~URZ, `(.L_x_586) ;  /* 0x000060927f007947 */ /* 0x000fea000b800000 */
[----:B--2---:R2:W4:Y:S02]  /*14e90*/  SHFL.IDX PT, R0, R14, 0x2, 0x181f ;  /* 0x00581f000e007f89 */ /* 0x00452400000e0000 */
.L_x_678:
[----:B-1----:R-:W-:Y:S01]  /*14ea0*/  IADD3 R2, R12, 0x40, RZ ;  /* 0x000000400c027810 */ /* 0x002fe20007ffe0ff */
[----:B------:R-:W-:Y:S03]  /*14eb0*/  BSSY B0, `(.L_x_587) ;  /* 0x000001b000007945 */ /* 0x000fe60003800000 */
[----:B------:R-:W-:-:S13]  /*14ec0*/  ISETP.GE.AND P0, PT, R2, R13, PT ;  /* 0x0000000d0200720c */ /* 0x000fda0003f06270 */
[----:B------:R-:W-:Y:S05]  /*14ed0*/  @P0 BRA `(.L_x_588) ;  /* 0x0000018000000947 */ /* 0x000fea0003800000 */
[----:B------:R-:W5:Y:S04]  /*14ee0*/  LDL R3, [R1+0x3c] ;  /* 0x00003c0001037983 */ /* 0x000f680000100800 */
[----:B--2---:R-:W2:Y:S04]  /*14ef0*/  LDL R19, [R1+0x68] ;  /* 0x0000680001137983 */ /* 0x004ea80000100800 */
[----:B----4-:R-:W4:Y:S04]  /*14f00*/  LDL R17, [R1+0x64] ;  /* 0x0000640001117983 */ /* 0x010f280000100800 */
[----:B---3--:R-:W3:Y:S04]  /*14f10*/  LDL R15, [R1+0x6c] ;  /* 0x00006c00010f7983 */ /* 0x008ee80000100800 */
[----:B------:R-:W3:Y:S04]  /*14f20*/  LDL R21, [R1+0x208] ;  /* 0x0002080001157983 */ /* 0x000ee80000100800 */
[----:B------:R-:W3:Y:S04]  /*14f30*/  LDL R20, [R1+0x204] ;  /* 0x0002040001147983 */ /* 0x000ee80000100800 */
[----:B------:R-:W3:Y:S04]  /*14f40*/  LDL R18, [R1+0x200] ;  /* 0x0002000001127983 */ /* 0x000ee80000100800 */
[----:B------:R-:W3:Y:S01]  /*14f50*/  LDL R16, [R1+0x1fc] ;  /* 0x0001fc0001107983 */ /* 0x000ee20000100800 */
[----:B-----5:R-:W-:-:S02]  /*14f60*/  ISETP.GE.AND P3, PT, R3, c[0x0][0x3c8], PT ;  /* 0x0000f20003007a0c */ /* 0x020fc40003f66270 */
[----:B--2---:R-:W-:Y:S02]  /*14f70*/  ISETP.GE.AND P2, PT, R19, c[0x0][0x3c8], PT ;  /* 0x0000f20013007a0c */ /* 0x004fe40003f46270 */
[----:B----4-:R-:W-:Y:S02]  /*14f80*/  ISETP.GE.AND P1, PT, R17, c[0x0][0x3c8], PT ;  /* 0x0000f20011007a0c */ /* 0x010fe40003f26270 */
[----:B---3--:R-:W-:-:S07]  /*14f90*/  ISETP.GE.AND P0, PT, R15, c[0x0][0x3c8], PT ;  /* 0x0000f2000f007a0c */ /* 0x008fce0003f06270 */
        /* <DEDUP_REMOVED lines=12> */
.L_x_588:
[----:B------:R-:W-:Y:S05]  /*15060*/  BSYNC B0 ;  /* 0x0000000000007941 */ /* 0x000fea0003800000 */
.L_x_587:
[----:B------:R-:W-:Y:S05]  /*15070*/  BRA.DIV ~URZ, `(.L_x_589) ;  /* 0x00005f327f007947 */ /* 0x000fea000b800000 */
[----:B---3--:R3:W1:Y:S04]  /*15080*/  SHFL.IDX PT, R4, R5, 0x3, 0x181f ;  /* 0x00781f0005047f89 */ /* 0x00866800000e0000 */
[----:B----4-:R3:W4:Y:S02]  /*15090*/  SHFL.IDX PT, R0, R14, 0x3, 0x181f ;  /* 0x00781f000e007f89 */ /* 0x01072400000e0000 */
.L_x_679:
[----:B-1----:R-:W-:-:S04]  /*150a0*/  IADD3 R2, R12, 0x60, RZ ;  /* 0x000000600c027810 */ /* 0x002fc80007ffe0ff */
[----:B------:R-:W-:-:S13]  /*150b0*/  ISETP.GE.AND P0, PT, R2, R13, PT ;  /* 0x0000000d0200720c */ /* 0x000fda0003f06270 */
[----:B------:R-:W-:Y:S05]  /*150c0*/  @P0 BRA `(.L_x_590) ;  /* 0x00002cf000000947 */ /* 0x000fea0003800000 */
[----:B------:R-:W5:Y:S04]  /*150d0*/  LDL R16, [R1+0x3c] ;  /* 0x00003c0001107983 */ /* 0x000f680000100800 */
[----:B--23--:R-:W2:Y:S04]  /*150e0*/  LDL R14, [R1+0x68] ;  /* 0x00006800010e7983 */ /* 0x00cea80000100800 */
[----:B------:R-:W3:Y:S04]  /*150f0*/  LDL R10, [R1+0x64] ;  /* 0x00006400010a7983 */ /* 0x000ee80000100800 */
[----:B----4-:R-:W4:Y:S04]  /*15100*/  LDL R17, [R1+0x208] ;  /* 0x0002080001117983 */ /* 0x010f280000100800 */
[----:B------:R-:W4:Y:S04]  /*15110*/  LDL R15, [R1+0x204] ;  /* 0x00020400010f7983 */ /* 0x000f280000100800 */
[----:B------:R-:W4:Y:S04]  /*15120*/  LDL R11, [R1+0x200] ;  /* 0x00020000010b7983 */ /* 0x000f280000100800 */
[----:B------:R-:W4:Y:S01]  /*15130*/  LDL R5, [R1+0x6c] ;  /* 0x00006c0001057983 */ /* 0x000f220000100800 */
[----:B-----5:R-:W-:-:S02]  /*15140*/  ISETP.GE.AND P2, PT, R16, c[0x0][0x3c8], PT ;  /* 0x0000f20010007a0c */ /* 0x020fc40003f46270 */
[----:B--2---:R-:W-:Y:S02]  /*15150*/  ISETP.GE.AND P1, PT, R14, c[0x0][0x3c8], PT ;  /* 0x0000f2000e007a0c */ /* 0x004fe40003f26270 */
[----:B---3--:R-:W-:-:S09]  /*15160*/  ISETP.GE.AND P0, PT, R10, c[0x0][0x3c8], PT ;  /* 0x0000f2000a007a0c */ /* 0x008fd20003f06270 */
[-C--:B------:R-:W-:Y:S02]  /*15170*/  @!P2 LEA R8, P5, R16, R0.reuse, 0x1 ;  /* 0x000000001008a211 */ /* 0x080fe400078a08ff */
[----:B------:R-:W-:Y:S02]  /*15180*/  @!P1 LEA R6, P4, R14, R0, 0x1 ;  /* 0x000000000e069211 */ /* 0x000fe400078808ff */
[----:B----4-:R-:W-:Y:S02]  /*15190*/  @!P2 LEA.HI.X R9, R16, R4, R17, 0x1, P5 ;  /* 0x000000041009a211 */ /* 0x010fe400028f0c11 */
[----:B------:R-:W-:Y:S02]  /*151a0*/  @!P0 LEA R2, P3, R10, R0, 0x1 ;  /* 0x000000000a028211 */ /* 0x000fe400078608ff */
[-C--:B------:R-:W-:Y:S02]  /*151b0*/  @!P1 LEA.HI.X R7, R14, R4.reuse, R15, 0x1, P4 ;  /* 0x000000040e079211 */ /* 0x080fe400020f0c0f */
[----:B------:R-:W-:Y:S01]  /*151c0*/  @!P0 LEA.HI.X R3, R10, R4, R11, 0x1, P3 ;  /* 0x000000040a038211 */ /* 0x000fe200018f0c0b */
[----:B------:R1:W-:Y:S04]  /*151d0*/  @!P2 ST.E.128 [R8.64], R72 ;  /* 0x000000480800a985 */ /* 0x0003e8000c101d06 */
[----:B------:R1:W-:Y:S04]  /*151e0*/  @!P1 ST.E.128 [R6.64], R68 ;  /* 0x0000004406009985 */ /* 0x0003e8000c101d06 */
[----:B------:R1:W-:Y:S01]  /*151f0*/  @!P0 ST.E.128 [R2.64], R64 ;  /* 0x0000004002008985 */ /* 0x0003e2000c101d06 */
[----:B------:R-:W-:-:S13]  /*15200*/  ISETP.GE.AND P0, PT, R5, c[0x0][0x3c8], PT ;  /* 0x0000f20005007a0c */ /* 0x000fda0003f06270 */
[----:B------:R-:W-:Y:S05]  /*15210*/  @P0 BRA `(.L_x_590) ;  /* 0x00002ba000000947 */ /* 0x000fea0003800000 */
[----:B------:R-:W2:Y:S01]  /*15220*/  LDL R10, [R1+0x1fc] ;  /* 0x0001fc00010a7983 */ /* 0x000ea20000100800 */
[----:B-1----:R-:W-:-:S04]  /*15230*/  LEA R2, P0, R5, R0, 0x1 ;  /* 0x0000000005027211 */ /* 0x002fc800078008ff */
[----:B--2---:R-:W-:-:S05]  /*15240*/  LEA.HI.X R3, R5, R4, R10, 0x1, P0 ;  /* 0x0000000405037211 */ /* 0x004fca00000f0c0a */
[----:B------:R1:W-:Y:S01]  /*15250*/  ST.E.128 [R2.64], R76 ;  /* 0x0000004c02007985 */ /* 0x0003e2000c101d06 */
[----:B------:R-:W-:Y:S05]  /*15260*/  BRA `(.L_x_590) ;  /* 0x00002b5000007947 */ /* 0x000fea0003800000 */
.L_x_577:
[----:B-1----:R-:W2:Y:S01]  /*15270*/  LDL.LU R5, [R1+0xfc] ;  /* 0x0000fc0001057983 */ /* 0x002ea20000300800 */
[----:B------:R-:W-:Y:S01]  /*15280*/  IMAD R11, R11, c[0x0][0x408], RZ ;  /* 0x000102000b0b7a24 */ /* 0x000fe200078e02ff */
[----:B------:R-:W-:-:S03]  /*15290*/  SHF.R.S32.HI R4, RZ, 0x1f, R0 ;  /* 0x0000001fff047819 */ /* 0x000fc60000011400 */
[C---:B------:R-:W-:Y:S02]  /*152a0*/  IMAD R11, R2.reuse, c[0x0][0x40c], R11 ;  /* 0x00010300020b7a24 */ /* 0x040fe400078e020b */
[----:B------:R-:W-:-:S04]  /*152b0*/  IMAD.WIDE.U32 R2, R2, c[0x0][0x408], RZ ;  /* 0x0001020002027a25 */ /* 0x000fc800078e00ff */
[----:B------:R-:W-:Y:S01]  /*152c0*/  IMAD R4, R4, c[0x0][0x440], RZ ;  /* 0x0001100004047a24 */ /* 0x000fe200078e02ff */
[----:B------:R-:W-:-:S03]  /*152d0*/  IADD3 R3, R3, R11, RZ ;  /* 0x0000000b03037210 */ /* 0x000fc60007ffe0ff */
[----:B------:R-:W-:Y:S02]  /*152e0*/  IMAD R4, R0, c[0x0][0x444], R4 ;  /* 0x0001110000047a24 */ /* 0x000fe400078e0204 */
[----:B------:R-:W-:-:S04]  /*152f0*/  IMAD.WIDE.U32 R2, R8, c[0x0][0x438], R2 ;  /* 0x00010e0008027a25 */ /* 0x000fc800078e0002 */
[----:B------:R-:W-:-:S04]  /*15300*/  IMAD R3, R8, c[0x0][0x43c], R3 ;  /* 0x00010f0008037a24 */ /* 0x000fc800078e0203 */
[----:B------:R-:W-:Y:S01]  /*15310*/  IMAD.WIDE.U32 R2, R0, c[0x0][0x440], R2 ;  /* 0x0001100000027a25 */ /* 0x000fe200078e0002 */
[----:B------:R-:W-:-:S04]  /*15320*/  MOV R0, R9 ;  /* 0x0000000900007202 */ /* 0x000fc80000000f00 */
[----:B------:R-:W-:Y:S01]  /*15330*/  IADD3 R3, R3, R4, RZ ;  /* 0x0000000403037210 */ /* 0x000fe20007ffe0ff */
[----:B------:R-:W-:-:S05]  /*15340*/  @P3 IMAD.HI.U32 R4, R9, c[0x0][0x4ec], RZ ;  /* 0x00013b0009043a27 */ /* 0x000fca00078e00ff */
        /* <DEDUP_REMOVED lines=19> */
.L_x_680:
[----:B------:R-:W-:Y:S05]  /*15480*/  BRA.DIV ~URZ, `(.L_x_592) ;  /* 0x00005cc27f007947 */ /* 0x000fea000b800000 */
[----:B------:R3:W4:Y:S02]  /*15490*/  SHFL.IDX PT, R0, R12, RZ, 0x1c1f ;  /* 0x001c1fff0c007589 */ /* 0x00072400000e0000 */
.L_x_681:
        /* <DEDUP_REMOVED lines=28> */
[----:B------:R-:W5:Y:S04]  /*15660*/  LDL R18, [R1+0x1d8] ;  /* 0x0001d80001127983 */ /* 0x000f680000100800 */
[----:B------:R1:W-:Y:S04]  /*15670*/  @!P1 ST.E.64 [R2.64], R24 ;  /* 0x0000001802009985 */ /* 0x0003e8000c101b06 */
[----:B-1----:R-:W4:Y:S01]  /*15680*/  LDL R25, [R1+0x1d4] ;  /* 0x0001d40001197983 */ /* 0x002f220000100800 */
[----:B------:R-:W-:-:S02]  /*15690*/  ISETP.GE.AND P1, PT, R6, c[0x0][0x3c8], PT ;  /* 0x0000f20006007a0c */ /* 0x000fc40003f26270 */
[C---:B------:R-:W-:Y:S01]  /*156a0*/  @!P2 LEA R2, P0, R11.reuse, R0, 0x2 ;  /* 0x000000000b02a211 */ /* 0x040fe200078010ff */
[----:B------:R-:W4:Y:S01]  /*156b0*/  LDL R24, [R1+0x1cc] ;  /* 0x0001cc0001187983 */ /* 0x000f220000100800 */
[----:B------:R-:W-:Y:S02]  /*156c0*/  ISETP.GE.AND P3, PT, R10, c[0x0][0x3c8], PT ;  /* 0x0000f2000a007a0c */ /* 0x000fe40003f66270 */
[----:B------:R-:W-:Y:S02]  /*156d0*/  @!P2 LEA.HI.X R3, R11, R4, R13, 0x2, P0 ;  /* 0x000000040b03a211 */ /* 0x000fe400000f140d */
[----:B------:R-:W4:Y:S04]  /*156e0*/  LDL R11, [R1+0x150] ;  /* 0x00015000010b7983 */ /* 0x000f280000100800 */
[----:B------:R1:W-:Y:S01]  /*156f0*/  @!P2 ST.E.64 [R2.64], R26 ;  /* 0x0000001a0200a985 */ /* 0x0003e2000c101b06 */
[----:B------:R-:W-:-:S03]  /*15700*/  ISETP.GE.AND P2, PT, R17, c[0x0][0x3c8], PT ;  /* 0x0000f20011007a0c */ /* 0x000fc60003f46270 */
[----:B------:R-:W4:Y:S01]  /*15710*/  LDL R13, [R1+0x1d0] ;  /* 0x0001d000010d7983 */ /* 0x000f220000100800 */
[----:B------:R-:W-:Y:S02]  /*15720*/  ISETP.GE.AND P4, PT, R8, c[0x0][0x3c8], PT ;  /* 0x0000f20008007a0c */ /* 0x000fe40003f86270 */
[C---:B-1----:R-:W-:Y:S01]  /*15730*/  @!P1 LEA R2, P0, R6.reuse, R0, 0x2 ;  /* 0x0000000006029211 */ /* 0x042fe200078010ff */
[----:B------:R-:W4:Y:S03]  /*15740*/  LDL R26, [R1+0x14c] ;  /* 0x00014c00011a7983 */ /* 0x000f260000100800 */
[----:B------:R-:W-:Y:S01]  /*15750*/  @!P1 LEA.HI.X R3, R6, R4, R7, 0x2, P0 ;  /* 0x0000000406039211 */ /* 0x000fe200000f1407 */
[----:B------:R-:W4:Y:S01]  /*15760*/  LDL R27, [R1+0x1c4] ;  /* 0x0001c400011b7983 */ /* 0x000f220000100800 */
[----:B------:R-:W-:-:S03]  /*15770*/  @!P3 LEA R6, P5, R10, R0, 0x2 ;  /* 0x000000000a06b211 */ /* 0x000fc600078a10ff */
[----:B------:R1:W-:Y:S01]  /*15780*/  @!P1 ST.E.64 [R2.64], R132 ;  /* 0x0000008402009985 */ /* 0x0003e2000c101b06 */
[----:B------:R-:W-:Y:S02]  /*15790*/  ISETP.GE.AND P1, PT, R16, c[0x0][0x3c8], PT ;  /* 0x0000f20010007a0c */ /* 0x000fe40003f26270 */
[----:B------:R-:W-:Y:S02]  /*157a0*/  @!P3 LEA.HI.X R7, R10, R4, R107, 0x2, P5 ;  /* 0x000000040a07b211 */ /* 0x000fe400028f146b */
[----:B------:R-:W4:Y:S04]  /*157b0*/  LDL R10, [R1+0x148] ;  /* 0x00014800010a7983 */ /* 0x000f280000100800 */
[----:B------:R1:W-:Y:S02]  /*157c0*/  @!P3 ST.E.64 [R6.64], R134 ;  /* 0x000000860600b985 */ /* 0x0003e4000c101b06 */
[----:B-1----:R-:W-:-:S04]  /*157d0*/  @!P2 LEA R2, P0, R17, R0, 0x2 ;  /* 0x000000001102a211 */ /* 0x002fc800078010ff */
[----:B------:R-:W-:Y:S02]  /*157e0*/  @!P2 LEA.HI.X R3, R17, R4, R19, 0x2, P0 ;  /* 0x000000041103a211 */ /* 0x000fe400000f1413 */
[----:B------:R-:W4:Y:S04]  /*157f0*/  LDL R17, [R1+0x1c8] ;  /* 0x0001c80001117983 */ /* 0x000f280000100800 */
[----:B------:R1:W-:Y:S01]  /*15800*/  @!P2 ST.E.64 [R2.64], R136 ;  /* 0x000000880200a985 */ /* 0x0003e2000c101b06 */
[-C--:B------:R-:W-:Y:S02]  /*15810*/  @!P4 LEA R6, P5, R8, R0.reuse, 0x2 ;  /* 0x000000000806c211 */ /* 0x080fe400078a10ff */
[----:B------:R-:W-:Y:S01]  /*15820*/  ISETP.GE.AND P3, PT, R15, c[0x0][0x3c8], PT ;  /* 0x0000f2000f007a0c */ /* 0x000fe20003f66270 */
[----:B------:R-:W4:Y:S01]  /*15830*/  LDL R19, [R1+0x144] ;  /* 0x0001440001137983 */ /* 0x000f220000100800 */
[----:B-1----:R-:W-:-:S04]  /*15840*/  @!P1 LEA R2, P0, R16, R0, 0x2 ;  /* 0x0000000010029211 */ /* 0x002fc800078010ff */
[-C--:B-----5:R-:W-:Y:S02]  /*15850*/  @!P1 LEA.HI.X R3, R16, R4.reuse, R18, 0x2, P0 ;  /* 0x0000000410039211 */ /* 0x0a0fe400000f1412 */
[----:B------:R-:W5:Y:S01]  /*15860*/  LDL R16, [R1+0x1c0] ;  /* 0x0001c00001107983 */ /* 0x000f620000100800 */
[----:B---3--:R-:W-:-:S03]  /*15870*/  @!P4 LEA.HI.X R7, R8, R4, R23, 0x2, P5 ;  /* 0x000000040807c211 */ /* 0x008fc600028f1417 */
[----:B------:R-:W3:Y:S04]  /*15880*/  LDL R8, [R1+0x140] ;  /* 0x0001400001087983 */ /* 0x000ee80000100800 */
[----:B------:R1:W-:Y:S01]  /*15890*/  @!P4 ST.E.64 [R6.64], R28 ;  /* 0x0000001c0600c985 */ /* 0x0003e2000c101b06 */
[----:B--2---:R-:W-:-:S03]  /*158a0*/  ISETP.GE.AND P2, PT, R9, c[0x0][0x3c8], PT ;  /* 0x0000f20009007a0c */ /* 0x004fc60003f46270 */
[----:B------:R-:W2:Y:S04]  /*158b0*/  LDL R23, [R1+0x13c] ;  /* 0x00013c0001177983 */ /* 0x000ea80000100800 */
[----:B------:R-:W2:Y:S01]  /*158c0*/  LDL R18, [R1+0x138] ;  /* 0x0001380001127983 */ /* 0x000ea20000100800 */
[----:B-1----:R-:W-:-:S03]  /*158d0*/  @!P3 LEA R6, P5, R15, R0, 0x2 ;  /* 0x000000000f06b211 */ /* 0x002fc600078a10ff */
[----:B------:R-:W2:Y:S01]  /*158e0*/  LDL R28, [R1+0x11c] ;  /* 0x00011c00011c7983 */ /* 0x000ea20000100800 */
[----:B----4-:R-:W-:-:S03]  /*158f0*/  @!P3 LEA.HI.X R7, R15, R4, R25, 0x2, P5 ;  /* 0x000000040f07b211 */ /* 0x010fc600028f1419 */
[----:B------:R-:W4:Y:S04]  /*15900*/  LDL R29, [R1+0x194] ;  /* 0x00019400011d7983 */ /* 0x000f280000100800 */
[----:B------:R-:W2:Y:S04]  /*15910*/  LDL R15, [R1+0x1b8] ;  /* 0x0001b800010f7983 */ /* 0x000ea80000100800 */
[----:B------:R-:W4:Y:S01]  /*15920*/  LDL R25, [R1+0x1bc] ;  /* 0x0001bc0001197983 */ /* 0x000f220000100800 */
[----:B------:R-:W-:-:S03]  /*15930*/  ISETP.GE.AND P4, PT, R22, c[0x0][0x3c8], PT ;  /* 0x0000f20016007a0c */ /* 0x000fc60003f86270 */
[----:B------:R1:W-:Y:S01]  /*15940*/  @!P1 ST.E.64 [R2.64], R32 ;  /* 0x0000002002009985 */ /* 0x0003e2000c101b06 */
[----:B------:R-:W-:-:S03]  /*15950*/  ISETP.GE.AND P1, PT, R11, c[0x0][0x3c8], PT ;  /* 0x0000f2000b007a0c */ /* 0x000fc60003f26270 */
[----:B------:R1:W-:Y:S02]  /*15960*/  @!P3 ST.E.64 [R6.64], R36 ;  /* 0x000000240600b985 */ /* 0x0003e4000c101b06 */
[C---:B-1----:R-:W-:Y:S02]  /*15970*/  @!P2 LEA R2, P0, R9.reuse, R0, 0x2 ;  /* 0x000000000902a211 */ /* 0x042fe400078010ff */
[----:B------:R-:W4:Y:S02]  /*15980*/  LDL R32, [R1+0x124] ;  /* 0x0001240001207983 */ /* 0x000f240000100800 */
[----:B------:R-:W-:Y:S02]  /*15990*/  @!P2 LEA.HI.X R3, R9, R4, R13, 0x2, P0 ;  /* 0x000000040903a211 */ /* 0x000fe400000f140d */
[----:B------:R-:W4:Y:S01]  /*159a0*/  LDL R33, [R1+0x19c] ;  /* 0x00019c0001217983 */ /* 0x000f220000100800 */
[----:B------:R-:W-:-:S03]  /*159b0*/  @!P4 LEA R6, P5, R22, R0, 0x2 ;  /* 0x000000001606c211 */ /* 0x000fc600078a10ff */
[----:B------:R1:W-:Y:S01]  /*159c0*/  @!P2 ST.E.64 [R2.64], R40 ;  /* 0x000000280200a985 */ /* 0x0003e2000c101b06 */
[----:B------:R-:W-:-:S03]  /*159d0*/  ISETP.GE.AND P2, PT, R10, c[0x0][0x3c8], PT ;  /* 0x0000f2000a007a0c */ /* 0x000fc60003f46270 */
[----:B------:R-:W4:Y:S01]  /*159e0*/  LDL R9, [R1+0x134] ;  /* 0x0001340001097983 */ /* 0x000f220000100800 */
[----:B------:R-:W-:-:S03]  /*159f0*/  @!P4 LEA.HI.X R7, R22, R4, R24, 0x2, P5 ;  /* 0x000000041607c211 */ /* 0x000fc600028f1418 */
[----:B------:R-:W4:Y:S04]  /*15a00*/  LDL R24, [R1+0x1b4] ;  /* 0x0001b40001187983 */ /* 0x000f280000100800 */
[----:B------:R1:W-:Y:S01]  /*15a10*/  @!P4 ST.E.64 [R6.64], R44 ;  /* 0x0000002c0600c985 */ /* 0x0003e2000c101b06 */
[----:B------:R-:W-:-:S03]  /*15a20*/  ISETP.GE.AND P3, PT, R26, c[0x0][0x3c8], PT ;  /* 0x0000f2001a007a0c */ /* 0x000fc60003f66270 */
[----:B------:R-:W4:Y:S04]  /*15a30*/  LDL R13, [R1+0x130] ;  /* 0x00013000010d7983 */ /* 0x000f280000100800 */
[----:B------:R-:W4:Y:S01]  /*15a40*/  LDL R22, [R1+0x1b0] ;  /* 0x0001b00001167983 */ /* 0x000f220000100800 */
[----:B-1----:R-:W-:-:S04]  /*15a50*/  @!P1 LEA R2, P0, R11, R0, 0x2 ;  /* 0x000000000b029211 */ /* 0x002fc800078010ff */
[----:B------:R-:W-:Y:S02]  /*15a60*/  @!P1 LEA.HI.X R3, R11, R4, R17, 0x2, P0 ;  /* 0x000000040b039211 */ /* 0x000fe400000f1411 */
[----:B------:R-:W4:Y:S04]  /*15a70*/  LDL R11, [R1+0x128] ;  /* 0x00012800010b7983 */ /* 0x000f280000100800 */
[----:B------:R1:W-:Y:S01]  /*15a80*/  @!P1 ST.E.64 [R2.64], R48 ;  /* 0x0000003002009985 */ /* 0x0003e2000c101b06 */
[C---:B------:R-:W-:Y:S02]  /*15a90*/  @!P3 LEA R6, P5, R26.reuse, R0, 0x2 ;  /* 0x000000001a06b211 */ /* 0x040fe400078a10ff */
[----:B------:R-:W-:Y:S01]  /*15aa0*/  ISETP.GE.AND P4, PT, R19, c[0x0][0x3c8], PT ;  /* 0x0000f20013007a0c */ /* 0x000fe20003f86270 */
[----:B------:R-:W4:Y:S01]  /*15ab0*/  LDL R17, [R1+0x12c] ;  /* 0x00012c0001117983 */ /* 0x000f220000100800 */
[----:B------:R-:W-:-:S03]  /*15ac0*/  @!P3 LEA.HI.X R7, R26, R4, R27, 0x2, P5 ;  /* 0x000000041a07b211 */ /* 0x000fc600028f141b */
[----:B------:R-:W4:Y:S01]  /*15ad0*/  LDL R26, [R1+0x118] ;  /* 0x00011800011a7983 */ /* 0x000f220000100800 */
[----:B-1----:R-:W-:-:S03]  /*15ae0*/  @!P2 LEA R2, P0, R10, R0, 0x2 ;  /* 0x000000000a02a211 */ /* 0x002fc600078010ff */
[----:B------:R1:W-:Y:S04]  /*15af0*/  @!P3 ST.E.64 [R6.64], R52 ;  /* 0x000000340600b985 */ /* 0x0003e8000c101b06 */
[----:B------:R-:W4:Y:S01]  /*15b00*/  LDL R27, [R1+0x190] ;  /* 0x00019000011b7983 */ /* 0x000f220000100800 */
[----:B-1----:R-:W-:Y:S02]  /*15b10*/  @!P4 LEA R6, P5, R19, R0, 0x2 ;  /* 0x000000001306c211 */ /* 0x002fe400078a10ff */
[----:B-----5:R-:W-:Y:S02]  /*15b20*/  @!P2 LEA.HI.X R3, R10, R4, R16, 0x2, P0 ;  /* 0x000000040a03a211 */ /* 0x020fe400000f1410 */
[----:B------:R-:W5:Y:S01]  /*15b30*/  LDL R10, [R1+0x1ac] ;  /* 0x0001ac00010a7983 */ /* 0x000f620000100800 */
[----:B---3--:R-:W-:-:S03]  /*15b40*/  ISETP.GE.AND P1, PT, R8, c[0x0][0x3c8], PT ;  /* 0x0000f20008007a0c */ /* 0x008fc60003f26270 */
[----:B------:R-:W3:Y:S04]  /*15b50*/  LDL R16, [R1+0x1a8] ;  /* 0x0001a80001107983 */ /* 0x000ee80000100800 */
[----:B------:R1:W-:Y:S06]  /*15b60*/  @!P2 ST.E.64 [R2.64], R56 ;  /* 0x000000380200a985 */ /* 0x0003ec000c101b06 */
[----:B-1----:R-:W-:-:S04]  /*15b70*/  @!P1 LEA R2, P0, R8, R0, 0x2 ;  /* 0x0000000008029211 */ /* 0x002fc800078010ff */
[-C--:B--2---:R-:W-:Y:S02]  /*15b80*/  @!P1 LEA.HI.X R3, R8, R4.reuse, R15, 0x2, P0 ;  /* 0x0000000408039211 */ /* 0x084fe400000f140f */
[----:B------:R-:W2:Y:S01]  /*15b90*/  LDL R15, [R1+0x1a0] ;  /* 0x0001a000010f7983 */ /* 0x000ea20000100800 */
[----:B----4-:R-:W-:-:S03]  /*15ba0*/  @!P4 LEA.HI.X R7, R19, R4, R25, 0x2, P5 ;  /* 0x000000041307c211 */ /* 0x010fc600028f1419 */
[----:B------:R-:W4:Y:S01]  /*15bb0*/  LDL R19, [R1+0x1a4] ;  /* 0x0001a40001137983 */ /* 0x000f220000100800 */
[----:B------:R-:W-:-:S03]  /*15bc0*/  ISETP.GE.AND P3, PT, R23, c[0x0][0x3c8], PT ;  /* 0x0000f20017007a0c */ /* 0x000fc60003f66270 */
[----:B------:R1:W-:Y:S01]  /*15bd0*/  @!P4 ST.E.64 [R6.64], R60 ;  /* 0x0000003c0600c985 */ /* 0x0003e2000c101b06 */
[----:B------:R-:W-:-:S03]  /*15be0*/  ISETP.GE.AND P2, PT, R18, c[0x0][0x3c8], PT ;  /* 0x0000f20012007a0c */ /* 0x000fc60003f46270 */
[----:B------:R-:W4:Y:S04]  /*15bf0*/  LDL R8, [R1+0x120] ;  /* 0x0001200001087983 */ /* 0x000f280000100800 */
[----:B------:R1:W-:Y:S04]  /*15c00*/  @!P1 ST.E.64 [R2.64], R64 ;  /* 0x0000004002009985 */ /* 0x0003e8000c101b06 */
[----:B------:R-:W4:Y:S01]  /*15c10*/  LDL R25, [R1+0x18c] ;  /* 0x00018c0001197983 */ /* 0x000f220000100800 */
[----:B-1----:R-:W-:Y:S02]  /*15c20*/  @!P3 LEA R6, P5, R23, R0, 0x2 ;  /* 0x000000001706b211 */ /* 0x002fe400078a10ff */
[----:B------:R-:W-:-:S02]  /*15c30*/  ISETP.GE.AND P4, PT, R9, c[0x0][0x3c8], PT ;  /* 0x0000f20009007a0c */ /* 0x000fc40003f86270 */
[----:B------:R-:W-:Y:S02]  /*15c40*/  @!P3 LEA.HI.X R7, R23, R4, R24, 0x2, P5 ;  /* 0x000000041707b211 */ /* 0x000fe400028f1418 */
[----:B------:R-:W-:Y:S01]  /*15c50*/  @!P2 LEA R2, P0, R18, R0, 0x2 ;  /* 0x000000001202a211 */ /* 0x000fe200078010ff */
[----:B------:R-:W4:Y:S04]  /*15c60*/  LDL R24, [R1+0x114] ;  /* 0x0001140001187983 */ /* 0x000f280000100800 */
[----:B------:R1:W-:Y:S01]  /*15c70*/  @!P3 ST.E.64 [R6.64], R68 ;  /* 0x000000440600b985 */ /* 0x0003e2000c101b06 */
[----:B------:R-:W-:-:S03]  /*15c80*/  ISETP.GE.AND P1, PT, R13, c[0x0][0x3c8], PT ;  /* 0x0000f2000d007a0c */ /* 0x000fc60003f26270 */
[----:B------:R-:W4:Y:S01]  /*15c90*/  LDL R23, [R1+0x184] ;  /* 0x0001840001177983 */ /* 0x000f220000100800 */
[----:B------:R-:W-:-:S03]  /*15ca0*/  @!P2 LEA.HI.X R3, R18, R4, R22, 0x2, P0 ;  /* 0x000000041203a211 */ /* 0x000fc600000f1416 */
[----:B------:R-:W4:Y:S04]  /*15cb0*/  LDL R18, [R1+0x108] ;  /* 0x0001080001127983 */ /* 0x000f280000100800 */
[----:B------:R1:W-:Y:S04]  /*15cc0*/  @!P2 ST.E.64 [R2.64], R72 ;  /* 0x000000480200a985 */ /* 0x0003e8000c101b06 */
[----:B------:R-:W4:Y:S01]  /*15cd0*/  LDL R22, [R1+0x10c] ;  /* 0x00010c0001167983 */ /* 0x000f220000100800 */
[----:B-1----:R-:W-:Y:S02]  /*15ce0*/  @!P4 LEA R6, P5, R9, R0, 0x2 ;  /* 0x000000000906c211 */ /* 0x002fe400078a10ff */
[----:B------:R-:W-:-:S02]  /*15cf0*/  ISETP.GE.AND P2, PT, R11, c[0x0][0x3c8], PT ;  /* 0x0000f2000b007a0c */ /* 0x000fc40003f46270 */
[----:B------:R-:W-:Y:S02]  /*15d00*/  ISETP.GE.AND P3, PT, R17, c[0x0][0x3c8], PT ;  /* 0x0000f20011007a0c */ /* 0x000fe40003f66270 */
[----:B------:R-:W-:Y:S02]  /*15d10*/  @!P1 LEA R2, P0, R13, R0, 0x2 ;  /* 0x000000000d029211 */ /* 0x000fe400078010ff */
[-C--:B-----5:R-:W-:Y:S02]  /*15d20*/  @!P4 LEA.HI.X R7, R9, R4.reuse, R10, 0x2, P5 ;  /* 0x000000040907c211 */ /* 0x0a0fe400028f140a */
[----:B------:R-:W5:Y:S04]  /*15d30*/  LDL R9, [R1+0x198] ;  /* 0x0001980001097983 */ /* 0x000f680000100800 */
[----:B------:R-:W5:Y:S01]  /*15d40*/  LDL R10, [R1+0x110] ;  /* 0x00011000010a7983 */ /* 0x000f620000100800 */
[----:B---3--:R-:W-:-:S03]  /*15d50*/  @!P1 LEA.HI.X R3, R13, R4, R16, 0x2, P0 ;  /* 0x000000040d039211 */ /* 0x008fc600000f1410 */
[----:B------:R-:W3:Y:S04]  /*15d60*/  LDL R16, [R1+0x104] ;  /* 0x0001040001107983 */ /* 0x000ee80000100800 */
[----:B------:R1:W-:Y:S04]  /*15d70*/  @!P4 ST.E.64 [R6.64], R76 ;  /* 0x0000004c0600c985 */ /* 0x0003e8000c101b06 */
[----:B------:R-:W3:Y:S04]  /*15d80*/  LDL R13, [R1+0x100] ;  /* 0x00010000010d7983 */ /* 0x000ee80000100800 */
[----:B------:R2:W-:Y:S01]  /*15d90*/  @!P1 ST.E.64 [R2.64], R80 ;  /* 0x0000005002009985 */ /* 0x0005e2000c101b06 */
[----:B-1----:R-:W-:-:S02]  /*15da0*/  @!P3 LEA R6, P5, R17, R0, 0x2 ;  /* 0x000000001106b211 */ /* 0x002fc400078a10ff */
[----:B--2---:R-:W-:-:S04]  /*15db0*/  @!P2 LEA R2, P0, R11, R0, 0x2 ;  /* 0x000000000b02a211 */ /* 0x004fc800078010ff */
[-C--:B------:R-:W-:Y:S02]  /*15dc0*/  @!P2 LEA.HI.X R3, R11, R4.reuse, R15, 0x2, P0 ;  /* 0x000000040b03a211 */ /* 0x080fe400000f140f */
[----:B------:R-:W2:Y:S01]  /*15dd0*/  LDL R11, [R1+0x188] ;  /* 0x00018800010b7983 */ /* 0x000ea20000100800 */
[----:B----4-:R-:W-:-:S03]  /*15de0*/  @!P3 LEA.HI.X R7, R17, R4, R19, 0x2, P5 ;  /* 0x000000041107b211 */ /* 0x010fc600028f1413 */
[----:B------:R-:W4:Y:S04]  /*15df0*/  LDL R19, [R1+0x180] ;  /* 0x0001800001137983 */ /* 0x000f280000100800 */
[----:B------:R-:W2:Y:S04]  /*15e00*/  LDL R17, [R1+0x17c] ;  /* 0x00017c0001117983 */ /* 0x000ea80000100800 */
[----:B------:R-:W2:Y:S01]  /*15e10*/  LDL R15, [R1+0x178] ;  /* 0x00017800010f7983 */ /* 0x000ea20000100800 */
[----:B------:R-:W-:Y:S02]  /*15e20*/  ISETP.GE.AND P4, PT, R32, c[0x0][0x3c8], PT ;  /* 0x0000f20020007a0c */ /* 0x000fe40003f86270 */
[----:B------:R-:W-:Y:S01]  /*15e30*/  ISETP.GE.AND P1, PT, R8, c[0x0][0x3c8], PT ;  /* 0x0000f20008007a0c */ /* 0x000fe20003f26270 */
[----:B------:R1:W-:Y:S01]  /*15e40*/  @!P3 ST.E.64 [R6.64], R84 ;  /* 0x000000540600b985 */ /* 0x0003e2000c101b06 */
[----:B------:R-:W-:-:S03]  /*15e50*/  ISETP.GE.AND P3, PT, R28, c[0x0][0x3c8], PT ;  /* 0x0000f2001c007a0c */ /* 0x000fc60003f66270 */
[----:B------:R1:W-:Y:S01]  /*15e60*/  @!P2 ST.E.64 [R2.64], R88 ;  /* 0x000000580200a985 */ /* 0x0003e2000c101b06 */
[----:B------:R-:W-:-:S05]  /*15e70*/  ISETP.GE.AND P2, PT, R26, c[0x0][0x3c8], PT ;  /* 0x0000f2001a007a0c */ /* 0x000fca0003f46270 */
[-C--:B-1----:R-:W-:Y:S02]  /*15e80*/  @!P4 LEA R6, P5, R32, R0.reuse, 0x2 ;  /* 0x000000002006c211 */ /* 0x082fe400078a10ff */
[----:B------:R-:W-:Y:S02]  /*15e90*/  @!P1 LEA R2, P0, R8, R0, 0x2 ;  /* 0x0000000008029211 */ /* 0x000fe400078010ff */
[----:B------:R-:W-:Y:S02]  /*15ea0*/  @!P4 LEA.HI.X R7, R32, R4, R33, 0x2, P5 ;  /* 0x000000042007c211 */ /* 0x000fe400028f1421 */
[----:B------:R-:W-:-:S03]  /*15eb0*/  ISETP.GE.AND P6, PT, R24, c[0x0][0x3c8], PT ;  /* 0x0000f20018007a0c */ /* 0x000fc60003fc6270 */
[----:B------:R1:W-:Y:S01]  /*15ec0*/  @!P4 ST.E.64 [R6.64], R92 ;  /* 0x0000005c0600c985 */ /* 0x0003e2000c101b06 */
[----:B------:R-:W-:Y:S02]  /*15ed0*/  ISETP.GE.AND P4, PT, R22, c[0x0][0x3c8], PT ;  /* 0x0000f20016007a0c */ /* 0x000fe40003f86270 */
[----:B-----5:R-:W-:Y:S02]  /*15ee0*/  @!P1 LEA.HI.X R3, R8, R4, R9, 0x2, P0 ;  /* 0x0000000408039211 */ /* 0x020fe400000f1409 */
[----:B------:R-:W-:-:S03]  /*15ef0*/  @!P3 LEA R8, P0, R28, R0, 0x2 ;  /* 0x000000001c08b211 */ /* 0x000fc600078010ff */
[----:B------:R5:W-:Y:S01]  /*15f00*/  @!P1 ST.E.64 [R2.64], R96 ;  /* 0x0000006002009985 */ /* 0x000be2000c101b06 */
[----:B------:R-:W-:Y:S02]  /*15f10*/  @!P3 LEA.HI.X R9, R28, R4, R29, 0x2, P0 ;  /* 0x000000041c09b211 */ /* 0x000fe400000f141d */
[----:B------:R-:W-:-:S03]  /*15f20*/  ISETP.GE.AND P5, PT, R10, c[0x0][0x3c8], PT ;  /* 0x0000f2000a007a0c */ /* 0x000fc60003fa6270 */
[----:B------:R-:W-:Y:S01]  /*15f30*/  @!P3 ST.E.64 [R8.64], R138 ;  /* 0x0000008a0800b985 */ /* 0x000fe2000c101b06 */
[----:B-1----:R-:W-:-:S04]  /*15f40*/  @!P6 LEA R6, P0, R24, R0, 0x2 ;  /* 0x000000001806e211 */ /* 0x002fc800078010ff */
[----:B------:R-:W-:Y:S02]  /*15f50*/  @!P6 LEA.HI.X R7, R24, R4, R25, 0x2, P0 ;  /* 0x000000041807e211 */ /* 0x000fe400000f1419 */
[----:B---3--:R-:W-:Y:S02]  /*15f60*/  ISETP.GE.AND P0, PT, R13, c[0x0][0x3c8], PT ;  /* 0x0000f2000d007a0c */ /* 0x008fe40003f06270 */
[----:B-----5:R-:W-:-:S04]  /*15f70*/  @!P2 LEA R2, P1, R26, R0, 0x2 ;  /* 0x000000001a02a211 */ /* 0x020fc800078210ff */
[----:B------:R-:W-:-:S05]  /*15f80*/  @!P2 LEA.HI.X R3, R26, R4, R27, 0x2, P1 ;  /* 0x000000041a03a211 */ /* 0x000fca00008f141b */
[----:B------:R1:W-:Y:S01]  /*15f90*/  @!P2 ST.E.64 [R2.64], R100 ;  /* 0x000000640200a985 */ /* 0x0003e2000c101b06 */
[----:B------:R-:W-:Y:S02]  /*15fa0*/  ISETP.GE.AND P2, PT, R18, c[0x0][0x3c8], PT ;  /* 0x0000f20012007a0c */ /* 0x000fe40003f46270 */
[----:B------:R-:W-:Y:S01]  /*15fb0*/  ISETP.GE.AND P1, PT, R16, c[0x0][0x3c8], PT ;  /* 0x0000f20010007a0c */ /* 0x000fe20003f26270 */
[----:B------:R3:W-:Y:S01]  /*15fc0*/  @!P6 ST.E.64 [R6.64], R104 ;  /* 0x000000680600e985 */ /* 0x0007e2000c101b06 */
[----:B-1----:R-:W-:-:S04]  /*15fd0*/  @!P5 LEA R2, P3, R10, R0, 0x2 ;  /* 0x000000000a02d211 */ /* 0x002fc800078610ff */
[----:B--2---:R-:W-:-:S05]  /*15fe0*/  @!P5 LEA.HI.X R3, R10, R4, R11, 0x2, P3 ;  /* 0x000000040a03d211 */ /* 0x004fca00018f140b */
[-C--:B------:R-:W-:Y:S02]  /*15ff0*/  @!P2 LEA R8, P3, R18, R0.reuse, 0x2 ;  /* 0x000000001208a211 */ /* 0x080fe400078610ff */
[-C--:B------:R-:W-:Y:S01]  /*16000*/  @!P4 LEA R10, P6, R22, R0.reuse, 0x2 ;  /* 0x00000000160ac211 */ /* 0x080fe200078c10ff */
[----:B------:R1:W-:Y:S01]  /*16010*/  @!P5 ST.E.64 [R2.64], R108 ;  /* 0x0000006c0200d985 */ /* 0x0003e2000c101b06 */
[----:B---3--:R-:W-:Y:S02]  /*16020*/  @!P1 LEA R6, P5, R16, R0, 0x2 ;  /* 0x0000000010069211 */ /* 0x008fe400078a10ff */
[-C--:B----4-:R-:W-:Y:S02]  /*16030*/  @!P2 LEA.HI.X R9, R18, R4.reuse, R19, 0x2, P3 ;  /* 0x000000041209a211 */ /* 0x090fe400018f1413 */
[-C--:B------:R-:W-:Y:S02]  /*16040*/  @!P4 LEA.HI.X R11, R22, R4.reuse, R23, 0x2, P6 ;  /* 0x00000004160bc211 */ /* 0x080fe400030f1417 */
[----:B------:R-:W-:-:S03]  /*16050*/  @!P1 LEA.HI.X R7, R16, R4, R17, 0x2, P5 ;  /* 0x0000000410079211 */ /* 0x000fc600028f1411 */
[----:B------:R2:W-:Y:S04]  /*16060*/  @!P4 ST.E.64 [R10.64], R144 ;  /* 0x000000900a00c985 */ /* 0x0005e8000c101b06 */
[----:B------:R2:W-:Y:S04]  /*16070*/  @!P2 ST.E.64 [R8.64], R140 ;  /* 0x0000008c0800a985 */ /* 0x0005e8000c101b06 */
[----:B------:R2:W-:Y:S01]  /*16080*/  @!P1 ST.E.64 [R6.64], R112 ;  /* 0x0000007006009985 */ /* 0x0005e2000c101b06 */
[----:B-1----:R-:W-:-:S04]  /*16090*/  @!P0 LEA R2, P3, R13, R0, 0x2 ;  /* 0x000000000d028211 */ /* 0x002fc800078610ff */
[----:B------:R-:W-:-:S05]  /*160a0*/  @!P0 LEA.HI.X R3, R13, R4, R15, 0x2, P3 ;  /* 0x000000040d038211 */ /* 0x000fca00018f140f */
[----:B------:R2:W-:Y:S04]  /*160b0*/  @!P0 ST.E.64 [R2.64], R20 ;  /* 0x0000001402008985 */ /* 0x0005e8000c101b06 */
.L_x_594:
[----:B------:R-:W-:Y:S05]  /*160c0*/  BSYNC B0 ;  /* 0x0000000000007941 */ /* 0x000fea0003800000 */
.L_x_593:
[----:B------:R-:W-:Y:S05]  /*160d0*/  BRA.DIV ~URZ, `(.L_x_595) ;  /* 0x000051027f007947 */ /* 0x000fea000b800000 */
[----:B--2---:R2:W1:Y:S04]  /*160e0*/  SHFL.IDX PT, R4, R5, 0x1, 0x1c1f ;  /* 0x003c1f0005047f89 */ /* 0x00446800000e0000 */
[----:B----4-:R2:W4:Y:S02]  /*160f0*/  SHFL.IDX PT, R0, R12, 0x1, 0x1c1f ;  /* 0x003c1f000c007f89 */ /* 0x01052400000e0000 */
.L_x_682:
[----:B------:R-:W-:-:S13]  /*16100*/  ISETP.NE.AND P0, PT, R14, RZ, PT ;  /* 0x000000ff0e00720c */ /* 0x000fda0003f05270 */
[----:B------:R-:W-:Y:S05]  /*16110*/  @P0 BRA `(.L_x_590) ;  /* 0x00001ca000000947 */ /* 0x000fea0003800000 */
        /* <DEDUP_REMOVED lines=10> */
[----:B-1----:R-:W4:Y:S04]  /*161c0*/  LDL R5, [R1+0x1e4] ;  /* 0x0001e40001057983 */ /* 0x002f280000100800 */
        /* <DEDUP_REMOVED lines=9> */
[----:B--2---:R-:W-:Y:S02]  /*16260*/  ISETP.GE.AND P2, PT, R11, c[0x0][0x3c8], PT ;  /* 0x0000f2000b007a0c */ /* 0x004fe40003f46270 */
[----:B---3--:R-:W-:-:S09]  /*16270*/  ISETP.GE.AND P1, PT, R21, c[0x0][0x3c8], PT ;  /* 0x0000f20015007a0c */ /* 0x008fd20003f26270 */
[----:B------:R-:W-:Y:S02]  /*16280*/  @!P3 IMAD.MOV.U32 R2, RZ, RZ, R0 ;  /* 0x000000ffff02b224 */ /* 0x000fe400078e0000 */
[----:B------:R-:W-:Y:S01]  /*16290*/  @!P3 IMAD.MOV.U32 R3, RZ, RZ, R4 ;  /* 0x000000ffff03b224 */ /* 0x000fe200078e0004 */
[----:B----4-:R-:W-:-:S03]  /*162a0*/  ISETP.GE.AND P0, PT, R13, c[0x0][0x3c8], PT ;  /* 0x0000f2000d007a0c */ /* 0x010fc60003f06270 */
[----:B------:R-:W-:Y:S01]  /*162b0*/  @!P3 IMAD.WIDE R2, R6, 0x4, R2 ;  /* 0x000000040602b825 */ /* 0x000fe200078e0202 */
[----:B------:R-:W-:-:S04]  /*162c0*/  @!P1 LEA R6, P4, R21, R0, 0x2 ;  /* 0x0000000015069211 */ /* 0x000fc800078810ff */
[----:B------:R1:W-:Y:S01]  /*162d0*/  @!P3 ST.E.64 [R2.64], R116 ;  /* 0x000000740200b985 */ /* 0x0003e2000c101b06 */
[----:B------:R-:W-:Y:S02]  /*162e0*/  @!P2 LEA R8, P3, R11, R0, 0x2 ;  /* 0x000000000b08a211 */ /* 0x000fe400078610ff */
[-C--:B------:R-:W-:Y:S02]  /*162f0*/  @!P1 LEA.HI.X R7, R21, R4.reuse, R22, 0x2, P4 ;  /* 0x0000000415079211 */ /* 0x080fe400020f1416 */
[----:B------:R-:W-:Y:S01]  /*16300*/  @!P2 LEA.HI.X R9, R11, R4, R18, 0x2, P3 ;  /* 0x000000040b09a211 */ /* 0x000fe200018f1412 */
[----:B------:R-:W2:Y:S01]  /*16310*/  LDL R21, [R1+0x1d4] ;  /* 0x0001d40001157983 */ /* 0x000ea20000100800 */
[----:B------:R-:W-:-:S03]  /*16320*/  ISETP.GE.AND P4, PT, R17, c[0x0][0x3c8], PT ;  /* 0x0000f20011007a0c */ /* 0x000fc60003f86270 */
[----:B------:R-:W3:Y:S01]  /*16330*/  LDL R18, [R1+0x150] ;  /* 0x0001500001127983 */ /* 0x000ee20000100800 */
[----:B------:R-:W-:-:S03]  /*16340*/  ISETP.GE.AND P6, PT, R12, c[0x0][0x3c8], PT ;  /* 0x0000f2000c007a0c */ /* 0x000fc60003fc6270 */
[----:B------:R-:W4:Y:S04]  /*16350*/  LDL R11, [R1+0x154] ;  /* 0x00015400010b7983 */ /* 0x000f280000100800 */
[----:B------:R5:W-:Y:S04]  /*16360*/  @!P2 ST.E.64 [R8.64], R148 ;  /* 0x000000940800a985 */ /* 0x000be8000c101b06 */
[----:B------:R-:W4:Y:S01]  /*16370*/  LDL R22, [R1+0x148] ;  /* 0x0001480001167983 */ /* 0x000f220000100800 */
[----:B-1----:R-:W-:-:S04]  /*16380*/  @!P0 LEA R2, P3, R13, R0, 0x2 ;  /* 0x000000000d028211 */ /* 0x002fc800078610ff */
[----:B------:R-:W-:Y:S02]  /*16390*/  @!P0 LEA.HI.X R3, R13, R4, R19, 0x2, P3 ;  /* 0x000000040d038211 */ /* 0x000fe400018f1413 */
[----:B------:R-:W4:Y:S01]  /*163a0*/  LDL R19, [R1+0x1d0] ;  /* 0x0001d00001137983 */ /* 0x000f220000100800 */
[----:B------:R-:W-:-:S03]  /*163b0*/  ISETP.GE.AND P3, PT, R20, c[0x0][0x3c8], PT ;  /* 0x0000f20014007a0c */ /* 0x000fc60003f66270 */
[----:B------:R1:W-:Y:S04]  /*163c0*/  @!P1 ST.E.64 [R6.64], R124 ;  /* 0x0000007c06009985 */ /* 0x0003e8000c101b06 */
[----:B------:R1:W-:Y:S01]  /*163d0*/  @!P0 ST.E.64 [R2.64], R120 ;  /* 0x0000007802008985 */ /* 0x0003e2000c101b06 */
[----:B-----5:R-:W-:-:S03]  /*163e0*/  @!P4 LEA R8, P0, R17, R0, 0x2 ;  /* 0x000000001108c211 */ /* 0x020fc600078010ff */
[----:B------:R-:W5:Y:S01]  /*163f0*/  LDL R13, [R1+0x14c] ;  /* 0x00014c00010d7983 */ /* 0x000f620000100800 */
[----:B------:R-:W-:Y:S02]  /*16400*/  @!P4 LEA.HI.X R9, R17, R4, R5, 0x2, P0 ;  /* 0x000000041109c211 */ /* 0x000fe400000f1405 */
[C---:B------:R-:W-:Y:S01]  /*16410*/  ISETP.GE.AND P0, PT, R20.reuse, c[0x0][0x3c8], PT ;  /* 0x0000f20014007a0c */ /* 0x040fe20003f06270 */
[----:B------:R-:W5:Y:S01]  /*16420*/  LDL R5, [R1+0x144] ;  /* 0x0001440001057983 */ /* 0x000f620000100800 */
[-C--:B-1----:R-:W-:Y:S02]  /*16430*/  @!P3 LEA R6, P1, R20, R0.reuse, 0x2 ;  /* 0x000000001406b211 */ /* 0x082fe400078210ff */
[----:B------:R-:W-:-:S04]  /*16440*/  @!P6 LEA R2, P2, R12, R0, 0x2 ;  /* 0x000000000c02e211 */ /* 0x000fc800078410ff */
[-C--:B------:R-:W-:Y:S02]  /*16450*/  @!P6 LEA.HI.X R3, R12, R4.reuse, R14, 0x2, P2 ;  /* 0x000000040c03e211 */ /* 0x080fe400010f140e */
[----:B------:R-:W5:Y:S05]  /*16460*/  LDL R12, [R1+0x1cc] ;  /* 0x0001cc00010c7983 */ /* 0x000f6a0000100800 */
[----:B------:R-:W-:Y:S01]  /*16470*/  @!P0 LEA.HI.X R7, R20, R4, R24, 0x2, P1 ;  /* 0x0000000414078211 */ /* 0x000fe200008f1418 */
[----:B------:R-:W5:Y:S04]  /*16480*/  LDL R14, [R1+0x1c4] ;  /* 0x0001c400010e7983 */ /* 0x000f680000100800 */
[----:B------:R-:W5:Y:S01]  /*16490*/  LDL R20, [R1+0x1c8] ;  /* 0x0001c80001147983 */ /* 0x000f620000100800 */
[----:B------:R-:W-:-:S02]  /*164a0*/  ISETP.GE.AND P1, PT, R17, c[0x0][0x3c8], PT ;  /* 0x0000f20011007a0c */ /* 0x000fc40003f26270 */
[----:B------:R-:W-:Y:S01]  /*164b0*/  ISETP.GE.AND P4, PT, R16, c[0x0][0x3c8], PT ;  /* 0x0000f20010007a0c */ /* 0x000fe20003f86270 */
[----:B------:R-:W5:Y:S01]  /*164c0*/  LDL R17, [R1+0x140] ;  /* 0x0001400001117983 */ /* 0x000f620000100800 */
[----:B------:R-:W-:Y:S02]  /*164d0*/  ISETP.GE.AND P5, PT, R15, c[0x0][0x3c8], PT ;  /* 0x0000f2000f007a0c */ /* 0x000fe40003fa6270 */
[----:B------:R-:W-:Y:S01]  /*164e0*/  ISETP.GE.AND P3, PT, R10, c[0x0][0x3c8], PT ;  /* 0x0000f2000a007a0c */ /* 0x000fe20003f66270 */
[----:B------:R-:W5:Y:S06]  /*164f0*/  LDL R24, [R1+0x120] ;  /* 0x0001200001187983 */ /* 0x000f6c0000100800 */
[----:B------:R-:W-:Y:S04]  /*16500*/  @!P1 ST.E.64 [R8.64], R146 ;  /* 0x0000009208009985 */ /* 0x000fe8000c101b06 */
[----:B------:R1:W-:Y:S04]  /*16510*/  @!P0 ST.E.64 [R6.64], R128 ;  /* 0x0000008006008985 */ /* 0x0003e8000c101b06 */
[----:B------:R1:W-:Y:S02]  /*16520*/  @!P6 ST.E.64 [R2.64], R30 ;  /* 0x0000001e0200e985 */ /* 0x0003e4000c101b06 */
[----:B-1----:R-:W-:-:S02]  /*16530*/  @!P4 LEA R6, P6, R16, R0, 0x2 ;  /* 0x000000001006c211 */ /* 0x002fc400078c10ff */
[----:B------:R-:W-:-:S04]  /*16540*/  @!P5 LEA R8, P0, R15, R0, 0x2 ;  /* 0x000000000f08d211 */ /* 0x000fc800078010ff */
[----:B------:R-:W-:Y:S02]  /*16550*/  @!P5 LEA.HI.X R9, R15, R4, R23, 0x2, P0 ;  /* 0x000000040f09d211 */ /* 0x000fe400000f1417 */
[----:B------:R-:W5:Y:S05]  /*16560*/  LDL R15, [R1+0x13c] ;  /* 0x00013c00010f7983 */ /* 0x000f6a0000100800 */
[----:B------:R-:W-:Y:S01]  /*16570*/  P2R R2, PR, RZ, 0x40 ;  /* 0x00000040ff027803 */ /* 0x000fe20000000000 */
[----:B------:R-:W5:Y:S03]  /*16580*/  LDL R23, [R1+0x1c0] ;  /* 0x0001c00001177983 */ /* 0x000f660000100800 */
[----:B------:R-:W-:-:S02]  /*16590*/  ISETP.NE.AND P0, PT, R2, RZ, PT ;  /* 0x000000ff0200720c */ /* 0x000fc40003f05270 */
[----:B------:R-:W-:Y:S01]  /*165a0*/  @!P3 LEA R2, P6, R10, R0, 0x2 ;  /* 0x000000000a02b211 */ /* 0x000fe200078c10ff */
[----:B------:R-:W-:Y:S01]  /*165b0*/  @!P5 ST.E.64 [R8.64], R150 ;  /* 0x000000960800d985 */ /* 0x000fe2000c101b06 */
[----:B--2---:R-:W-:-:S03]  /*165c0*/  @!P4 LEA.HI.X R7, R16, R4, R21, 0x2, P0 ;  /* 0x000000041007c211 */ /* 0x004fc600000f1415 */
[----:B------:R-:W2:Y:S01]  /*165d0*/  LDL R21, [R1+0x1bc] ;  /* 0x0001bc0001157983 */ /* 0x000ea20000100800 */
[----:B---3--:R-:W-:-:S03]  /*165e0*/  ISETP.GE.AND P1, PT, R18, c[0x0][0x3c8], PT ;  /* 0x0000f20012007a0c */ /* 0x008fc60003f26270 */
[----:B------:R1:W-:Y:S01]  /*165f0*/  @!P4 ST.E.64 [R6.64], R142 ;  /* 0x0000008e0600c985 */ /* 0x0003e2000c101b06 */
[----:B----4-:R-:W-:-:S03]  /*16600*/  ISETP.GE.AND P2, PT, R11, c[0x0][0x3c8], PT ;  /* 0x0000f2000b007a0c */ /* 0x010fc60003f46270 */
[----:B------:R-:W3:Y:S01]  /*16610*/  LDL R16, [R1+0x138] ;  /* 0x0001380001107983 */ /* 0x000ee20000100800 */
[----:B------:R-:W-:-:S03]  /*16620*/  @!P3 LEA.HI.X R3, R10, R4, R19, 0x2, P6 ;  /* 0x000000040a03b211 */ /* 0x000fc600030f1413 */
[----:B------:R-:W4:Y:S02]  /*16630*/  LDL R19, [R1+0x1b8] ;  /* 0x0001b80001137983 */ /* 0x000f240000100800 */
[-C--:B-1----:R-:W-:Y:S02]  /*16640*/  @!P1 LEA R6, P6, R18, R0.reuse, 0x2 ;  /* 0x0000000012069211 */ /* 0x082fe400078c10ff */
[----:B------:R1:W-:Y:S02]  /*16650*/  @!P3 ST.E.64 [R2.64], R34 ;  /* 0x000000220200b985 */ /* 0x0003e4000c101b06 */
[----:B------:R-:W-:Y:S02]  /*16660*/  @!P2 LEA R8, P3, R11, R0, 0x2 ;  /* 0x000000000b08a211 */ /* 0x000fe400078610ff */
[----:B------:R-:W4:Y:S07]  /*16670*/  LDL R10, [R1+0x134] ;  /* 0x00013400010a7983 */ /* 0x000f2e0000100800 */
[----:B-1----:R-:W-:-:S02]  /*16680*/  P2R R2, PR, RZ, 0x40 ;  /* 0x00000040ff027803 */ /* 0x002fc40000000000 */
[-C--:B-----5:R-:W-:Y:S02]  /*16690*/  @!P2 LEA.HI.X R9, R11, R4.reuse, R12, 0x2, P3 ;  /* 0x000000040b09a211 */ /* 0x0a0fe400018f140c */
[----:B------:R-:W-:Y:S01]  /*166a0*/  ISETP.NE.AND P3, PT, R2, RZ, PT ;  /* 0x000000ff0200720c */ /* 0x000fe20003f65270 */
[----:B------:R-:W5:Y:S01]  /*166b0*/  LDL R11, [R1+0x12c] ;  /* 0x00012c00010b7983 */ /* 0x000f620000100800 */
[----:B------:R-:W-:Y:S02]  /*166c0*/  ISETP.GE.AND P0, PT, R13, c[0x0][0x3c8], PT ;  /* 0x0000f2000d007a0c */ /* 0x000fe40003f06270 */
[----:B------:R-:W-:Y:S01]  /*166d0*/  ISETP.GE.AND P4, PT, R5, c[0x0][0x3c8], PT ;  /* 0x0000f20005007a0c */ /* 0x000fe20003f86270 */
[----:B------:R-:W5:Y:S01]  /*166e0*/  LDL R12, [R1+0x130] ;  /* 0x00013000010c7983 */ /* 0x000f620000100800 */
[----:B------:R-:W-:-:S03]  /*166f0*/  @!P1 LEA.HI.X R7, R18, R4, R20, 0x2, P3 ;  /* 0x0000000412079211 */ /* 0x000fc600018f1414 */
[----:B------:R-:W5:Y:S01]  /*16700*/  LDL R20, [R1+0x1b4] ;  /* 0x0001b40001147983 */ /* 0x000f620000100800 */
[----:B------:R-:W-:-:S03]  /*16710*/  ISETP.GE.AND P3, PT, R17, c[0x0][0x3c8], PT ;  /* 0x0000f20011007a0c */ /* 0x000fc60003f66270 */
[----:B------:R-:W-:Y:S02]  /*16720*/  @!P2 ST.E.64 [R8.64], R152 ;  /* 0x000000980800a985 */ /* 0x000fe4000c101b06 */
[C---:B------:R-:W-:Y:S02]  /*16730*/  @!P0 LEA R2, P6, R13.reuse, R0, 0x2 ;  /* 0x000000000d028211 */ /* 0x040fe400078c10ff */
[----:B------:R-:W5:Y:S02]  /*16740*/  LDL R18, [R1+0x1b0] ;  /* 0x0001b00001127983 */ /* 0x000f640000100800 */
[----:B------:R-:W-:Y:S02]  /*16750*/  @!P0 LEA.HI.X R3, R13, R4, R14, 0x2, P6 ;  /* 0x000000040d038211 */ /* 0x000fe400030f140e */
[----:B------:R-:W-:Y:S04]  /*16760*/  @!P1 ST.E.64 [R6.64], R46 ;  /* 0x0000002e06009985 */ /* 0x000fe8000c101b06 */
[----:B------:R1:W-:Y:S04]  /*16770*/  @!P0 ST.E.64 [R2.64], R38 ;  /* 0x0000002602008985 */ /* 0x0003e8000c101b06 */
[----:B------:R-:W5:Y:S01]  /*16780*/  LDL R14, [R1+0x1ac] ;  /* 0x0001ac00010e7983 */ /* 0x000f620000100800 */
[----:B------:R-:W-:-:S03]  /*16790*/  ISETP.GE.AND P5, PT, R22, c[0x0][0x3c8], PT ;  /* 0x0000f20016007a0c */ /* 0x000fc60003fa6270 */
[----:B------:R-:W5:Y:S01]  /*167a0*/  LDL R13, [R1+0x128] ;  /* 0x00012800010d7983 */ /* 0x000f620000100800 */
[-C--:B-1----:R-:W-:Y:S02]  /*167b0*/  @!P3 LEA R2, P1, R17, R0.reuse, 0x2 ;  /* 0x000000001102b211 */ /* 0x082fe400078210ff */
[----:B------:R-:W-:-:S11]  /*167c0*/  @!P4 LEA R6, P6, R5, R0, 0x2 ;  /* 0x000000000506c211 */ /* 0x000fd600078c10ff */
[----:B------:R-:W-:Y:S02]  /*167d0*/  P2R R3, PR, RZ, 0x2 ;  /* 0x00000002ff037803 */ /* 0x000fe40000000000 */
[----:B------:R-:W-:Y:S02]  /*167e0*/  ISETP.GE.AND P2, PT, R15, c[0x0][0x3c8], PT ;  /* 0x0000f2000f007a0c */ /* 0x000fe40003f46270 */
[----:B------:R-:W-:-:S04]  /*167f0*/  @!P5 LEA R8, P0, R22, R0, 0x2 ;  /* 0x000000001608d211 */ /* 0x000fc800078010ff */
[-C--:B------:R-:W-:Y:S02]  /*16800*/  @!P5 LEA.HI.X R9, R22, R4.reuse, R23, 0x2, P0 ;  /* 0x000000041609d211 */ /* 0x080fe400000f1417 */
[----:B------:R-:W5:Y:S04]  /*16810*/  LDL R22, [R1+0x11c] ;  /* 0x00011c0001167983 */ /* 0x000f680000100800 */
[----:B------:R1:W-:Y:S04]  /*16820*/  @!P5 ST.E.64 [R8.64], R154 ;  /* 0x0000009a0800d985 */ /* 0x0003e8000c101b06 */
[----:B------:R-:W5:Y:S01]  /*16830*/  LDL R23, [R1+0x194] ;  /* 0x0001940001177983 */ /* 0x000f620000100800 */
[----:B--2---:R-:W-:-:S02]  /*16840*/  @!P4 LEA.HI.X R7, R5, R4, R21, 0x2, P6 ;  /* 0x000000040507c211 */ /* 0x004fc400030f1415 */
[----:B------:R-:W-:Y:S01]  /*16850*/  ISETP.NE.AND P6, PT, R3, RZ, PT ;  /* 0x000000ff0300720c */ /* 0x000fe20003fc5270 */
[----:B------:R-:W2:Y:S04]  /*16860*/  LDL R5, [R1+0x124] ;  /* 0x0001240001057983 */ /* 0x000ea80000100800 */
[----:B------:R1:W-:Y:S01]  /*16870*/  @!P4 ST.E.64 [R6.64], R54 ;  /* 0x000000360600c985 */ /* 0x0003e2000c101b06 */
[----:B---3--:R-:W-:-:S03]  /*16880*/  ISETP.GE.AND P1, PT, R16, c[0x0][0x3c8], PT ;  /* 0x0000f20010007a0c */ /* 0x008fc60003f26270 */
[----:B------:R-:W3:Y:S01]  /*16890*/  LDL R21, [R1+0x190] ;  /* 0x0001900001157983 */ /* 0x000ee20000100800 */
[----:B----4-:R-:W-:-:S03]  /*168a0*/  @!P3 LEA.HI.X R3, R17, R4, R19, 0x2, P6 ;  /* 0x000000041103b211 */ /* 0x010fc600030f1413 */
[----:B------:R-:W4:Y:S04]  /*168b0*/  LDL R19, [R1+0x1a8] ;  /* 0x0001a80001137983 */ /* 0x000f280000100800 */
[----:B------:R-:W3:Y:S04]  /*168c0*/  LDL R17, [R1+0x1a4] ;  /* 0x0001a40001117983 */ /* 0x000ee80000100800 */
[----:B------:R5:W-:Y:S01]  /*168d0*/  @!P3 ST.E.64 [R2.64], R42 ;  /* 0x0000002a0200b985 */ /* 0x000be2000c101b06 */
[----:B-1----:R-:W-:-:S04]  /*168e0*/  @!P2 LEA R8, P3, R15, R0, 0x2 ;  /* 0x000000000f08a211 */ /* 0x002fc800078610ff */
[----:B-----5:R-:W-:Y:S02]  /*168f0*/  @!P2 LEA.HI.X R9, R15, R4, R20, 0x2, P3 ;  /* 0x000000040f09a211 */ /* 0x020fe400018f1414 */
[----:B------:R-:W5:Y:S01]  /*16900*/  LDL R15, [R1+0x1a0] ;  /* 0x0001a000010f7983 */ /* 0x000f620000100800 */
[----:B------:R-:W-:Y:S02]  /*16910*/  @!P1 LEA R6, P6, R16, R0, 0x2 ;  /* 0x0000000010069211 */ /* 0x000fe400078c10ff */
[----:B------:R-:W-:Y:S01]  /*16920*/  ISETP.GE.AND P0, PT, R10, c[0x0][0x3c8], PT ;  /* 0x0000f2000a007a0c */ /* 0x000fe20003f06270 */
[----:B------:R-:W5:Y:S01]  /*16930*/  LDL R20, [R1+0x118] ;  /* 0x0001180001147983 */ /* 0x000f620000100800 */
[----:B------:R-:W-:-:S09]  /*16940*/  ISETP.GE.AND P4, PT, R11, c[0x0][0x3c8], PT ;  /* 0x0000f2000b007a0c */ /* 0x000fd20003f86270 */
[----:B------:R-:W-:-:S04]  /*16950*/  P2R R2, PR, RZ, 0x40 ;  /* 0x00000040ff027803 */ /* 0x000fc80000000000 */
[----:B------:R-:W-:Y:S02]  /*16960*/  ISETP.NE.AND P3, PT, R2, RZ, PT ;  /* 0x000000ff0200720c */ /* 0x000fe40003f65270 */
[----:B------:R-:W-:Y:S02]  /*16970*/  @!P0 LEA R2, P6, R10, R0, 0x2 ;  /* 0x000000000a028211 */ /* 0x000fe400078c10ff */
[-C--:B------:R-:W-:Y:S01]  /*16980*/  @!P1 LEA.HI.X R7, R16, R4.reuse, R18, 0x2, P3 ;  /* 0x0000000410079211 */ /* 0x080fe200018f1412 */
[----:B------:R-:W-:Y:S01]  /*16990*/  @!P2 ST.E.64 [R8.64], R156 ;  /* 0x0000009c0800a985 */ /* 0x000fe2000c101b06 */
[----:B------:R-:W-:Y:S02]  /*169a0*/  ISETP.GE.AND P5, PT, R12, c[0x0][0x3c8], PT ;  /* 0x0000f2000c007a0c */ /* 0x000fe40003fa6270 */
[----:B------:R-:W-:Y:S01]  /*169b0*/  @!P0 LEA.HI.X R3, R10, R4, R14, 0x2, P6 ;  /* 0x000000040a038211 */ /* 0x000fe200030f140e */
[----:B------:R1:W-:Y:S04]  /*169c0*/  @!P1 ST.E.64 [R6.64], R62 ;  /* 0x0000003e06009985 */ /* 0x0003e8000c101b06 */
[----:B------:R-:W5:Y:S04]  /*169d0*/  LDL R10, [R1+0x114] ;  /* 0x00011400010a7983 */ /* 0x000f680000100800 */
[----:B------:R-:W5:Y:S04]  /*169e0*/  LDL R18, [R1+0x110] ;  /* 0x0001100001127983 */ /* 0x000f680000100800 */
[----:B------:R1:W-:Y:S01]  /*169f0*/  @!P0 ST.E.64 [R2.64], R50 ;  /* 0x0000003202008985 */ /* 0x0003e2000c101b06 */
[----:B------:R-:W-:-:S03]  /*16a00*/  ISETP.GE.AND P3, PT, R13, c[0x0][0x3c8], PT ;  /* 0x0000f2000d007a0c */ /* 0x000fc60003f66270 */
[----:B------:R-:W5:Y:S04]  /*16a10*/  LDL R16, [R1+0x10c] ;  /* 0x00010c0001107983 */ /* 0x000f680000100800 */
[----:B------:R-:W5:Y:S01]  /*16a20*/  LDL R14, [R1+0x108] ;  /* 0x00010800010e7983 */ /* 0x000f620000100800 */
[-C--:B-1----:R-:W-:Y:S02]  /*16a30*/  @!P4 LEA R6, P6, R11, R0.reuse, 0x2 ;  /* 0x000000000b06c211 */ /* 0x082fe400078c10ff */
[----:B------:R-:W-:-:S11]  /*16a40*/  @!P5 LEA R8, P0, R12, R0, 0x2 ;  /* 0x000000000c08d211 */ /* 0x000fd600078010ff */
[----:B------:R-:W-:Y:S02]  /*16a50*/  P2R R2, PR, RZ, 0x40 ;  /* 0x00000040ff027803 */ /* 0x000fe40000000000 */
[----:B--2---:R-:W-:Y:S02]  /*16a60*/  ISETP.GE.AND P2, PT, R5, c[0x0][0x3c8], PT ;  /* 0x0000f20005007a0c */ /* 0x004fe40003f46270 */
[-C--:B----4-:R-:W-:Y:S02]  /*16a70*/  @!P5 LEA.HI.X R9, R12, R4.reuse, R19, 0x2, P0 ;  /* 0x000000040c09d211 */ /* 0x090fe400000f1413 */
[----:B------:R-:W-:Y:S01]  /*16a80*/  ISETP.NE.AND P0, PT, R2, RZ, PT ;  /* 0x000000ff0200720c */ /* 0x000fe20003f05270 */
[----:B------:R-:W2:Y:S03]  /*16a90*/  LDL R12, [R1+0x104] ;  /* 0x00010400010c7983 */ /* 0x000ea60000100800 */
[----:B---3--:R-:W-:Y:S01]  /*16aa0*/  @!P4 LEA.HI.X R7, R11, R4, R17, 0x2, P0 ;  /* 0x000000040b07c211 */ /* 0x008fe200000f1411 */
[----:B------:R-:W3:Y:S04]  /*16ab0*/  LDL R19, [R1+0x188] ;  /* 0x0001880001137983 */ /* 0x000ee80000100800 */
[----:B------:R-:W4:Y:S01]  /*16ac0*/  LDL R11, [R1+0x18c] ;  /* 0x00018c00010b7983 */ /* 0x000f220000100800 */
[----:B------:R-:W-:-:S03]  /*16ad0*/  @!P3 LEA R2, P6, R13, R0, 0x2 ;  /* 0x000000000d02b211 */ /* 0x000fc600078c10ff */
[----:B------:R-:W2:Y:S04]  /*16ae0*/  LDL R17, [R1+0x184] ;  /* 0x0001840001117983 */ /* 0x000ea80000100800 */
[----:B------:R1:W-:Y:S04]  /*16af0*/  @!P5 ST.E.64 [R8.64], R158 ;  /* 0x0000009e0800d985 */ /* 0x0003e8000c101b06 */
[----:B------:R1:W-:Y:S01]  /*16b00*/  @!P4 ST.E.64 [R6.64], R74 ;  /* 0x0000004a0600c985 */ /* 0x0003e2000c101b06 */
[----:B-----5:R-:W-:-:S03]  /*16b10*/  @!P3 LEA.HI.X R3, R13, R4, R15, 0x2, P6 ;  /* 0x000000040d03b211 */ /* 0x020fc600030f140f */
[----:B------:R-:W5:Y:S04]  /*16b20*/  LDL R15, [R1+0x180] ;  /* 0x00018000010f7983 */ /* 0x000f680000100800 */
[----:B------:R-:W5:Y:S04]  /*16b30*/  LDL R13, [R1+0x17c] ;  /* 0x00017c00010d7983 */ /* 0x000f680000100800 */
[----:B------:R1:W-:Y:S02]  /*16b40*/  @!P3 ST.E.64 [R2.64], R58 ;  /* 0x0000003a0200b985 */ /* 0x0003e4000c101b06 */
[----:B-1----:R-:W-:-:S04]  /*16b50*/  @!P2 LEA R8, P3, R5, R0, 0x2 ;  /* 0x000000000508a211 */ /* 0x002fc800078610ff */
[----:B------:R-:W-:Y:S02]  /*16b60*/  @!P2 LEA.HI.X R9, R5, R4, R26, 0x2, P3 ;  /* 0x000000040509a211 */ /* 0x000fe400018f141a */
[----:B------:R-:W5:Y:S01]  /*16b70*/  LDL R5, [R1+0x100] ;  /* 0x0001000001057983 */ /* 0x000f620000100800 */
[----:B------:R-:W-:Y:S02]  /*16b80*/  ISETP.GE.AND P1, PT, R24, c[0x0][0x3c8], PT ;  /* 0x0000f20018007a0c */ /* 0x000fe40003f26270 */
[----:B------:R-:W-:-:S11]  /*16b90*/  ISETP.GE.AND P0, PT, R22, c[0x0][0x3c8], PT ;  /* 0x0000f20016007a0c */ /* 0x000fd60003f06270 */
[-C--:B------:R-:W-:Y:S02]  /*16ba0*/  @!P1 LEA R6, P4, R24, R0.reuse, 0x2 ;  /* 0x0000000018069211 */ /* 0x080fe400078810ff */
[----:B------:R-:W-:Y:S02]  /*16bb0*/  ISETP.GE.AND P5, PT, R20, c[0x0][0x3c8], PT ;  /* 0x0000f20014007a0c */ /* 0x000fe40003fa6270 */
[----:B------:R-:W-:-:S09]  /*16bc0*/  @!P0 LEA R2, P6, R22, R0, 0x2 ;  /* 0x0000000016028211 */ /* 0x000fd200078c10ff */
[----:B------:R-:W-:-:S04]  /*16bd0*/  P2R R3, PR, RZ, 0x10 ;  /* 0x00000010ff037803 */ /* 0x000fc80000000000 */
[----:B------:R-:W-:Y:S02]  /*16be0*/  ISETP.NE.AND P3, PT, R3, RZ, PT ;  /* 0x000000ff0300720c */ /* 0x000fe40003f65270 */
[----:B------:R-:W-:Y:S02]  /*16bf0*/  ISETP.GE.AND P4, PT, R10, c[0x0][0x3c8], PT ;  /* 0x0000f2000a007a0c */ /* 0x000fe40003f86270 */
[-C--:B------:R-:W-:Y:S02]  /*16c00*/  @!P1 LEA.HI.X R7, R24, R4.reuse, R25, 0x2, P3 ;  /* 0x0000000418079211 */ /* 0x080fe400018f1419 */
[----:B------:R-:W-:Y:S01]  /*16c10*/  @!P0 LEA.HI.X R3, R22, R4, R23, 0x2, P6 ;  /* 0x0000000416038211 */ /* 0x000fe200030f1417 */
[----:B------:R-:W-:Y:S01]  /*16c20*/  @!P2 ST.E.64 [R8.64], R160 ;  /* 0x000000a00800a985 */ /* 0x000fe2000c101b06 */
[----:B------:R-:W-:-:S03]  /*16c30*/  ISETP.GE.AND P3, PT, R18, c[0x0][0x3c8], PT ;  /* 0x0000f20012007a0c */ /* 0x000fc60003f66270 */
[----:B------:R1:W-:Y:S04]  /*16c40*/  @!P1 ST.E.64 [R6.64], R82 ;  /* 0x0000005206009985 */ /* 0x0003e8000c101b06 */
[----:B------:R1:W-:Y:S01]  /*16c50*/  @!P0 ST.E.64 [R2.64], R66 ;  /* 0x0000004202008985 */ /* 0x0003e2000c101b06 */
[----:B------:R-:W-:Y:S02]  /*16c60*/  ISETP.GE.AND P2, PT, R16, c[0x0][0x3c8], PT ;  /* 0x0000f20010007a0c */ /* 0x000fe40003f46270 */
[----:B------:R-:W-:Y:S02]  /*16c70*/  ISETP.GE.AND P1, PT, R14, c[0x0][0x3c8], PT ;  /* 0x0000f2000e007a0c */ /* 0x000fe40003f26270 */
[----:B-1----:R-:W-:-:S04]  /*16c80*/  @!P5 LEA R6, P0, R20, R0, 0x2 ;  /* 0x000000001406d211 */ /* 0x002fc800078010ff */
[----:B------:R-:W-:Y:S02]  /*16c90*/  @!P5 LEA.HI.X R7, R20, R4, R21, 0x2, P0 ;  /* 0x000000041407d211 */ /* 0x000fe400000f1415 */
[----:B------:R-:W-:-:S03]  /*16ca0*/  @!P4 LEA R2, P6, R10, R0, 0x2 ;  /* 0x000000000a02c211 */ /* 0x000fc600078c10ff */
[----:B------:R-:W-:Y:S01]  /*16cb0*/  @!P5 ST.E.64 [R6.64], R86 ;  /* 0x000000560600d985 */ /* 0x000fe2000c101b06 */
[----:B----4-:R-:W-:Y:S02]  /*16cc0*/  @!P4 LEA.HI.X R3, R10, R4, R11, 0x2, P6 ;  /* 0x000000040a03c211 */ /* 0x010fe400030f140b */
[-C--:B------:R-:W-:Y:S02]  /*16cd0*/  @!P3 LEA R10, P5, R18, R0.reuse, 0x2 ;  /* 0x00000000120ab211 */ /* 0x080fe400078a10ff */
[----:B--2---:R-:W-:Y:S01]  /*16ce0*/  ISETP.GE.AND P0, PT, R12, c[0x0][0x3c8], PT ;  /* 0x0000f2000c007a0c */ /* 0x004fe20003f06270 */
[----:B------:R1:W-:Y:S01]  /*16cf0*/  @!P4 ST.E.64 [R2.64], R90 ;  /* 0x0000005a0200c985 */ /* 0x0003e2000c101b06 */
[----:B------:R-:W-:-:S04]  /*16d00*/  @!P2 LEA R8, P6, R16, R0, 0x2 ;  /* 0x000000001008a211 */ /* 0x000fc800078c10ff */
[----:B------:R-:W-:-:S05]  /*16d10*/  @!P2 LEA.HI.X R9, R16, R4, R17, 0x2, P6 ;  /* 0x000000041009a211 */ /* 0x000fca00030f1411 */
[----:B-1----:R-:W-:-:S04]  /*16d20*/  P2R R2, PR, RZ, 0x20 ;  /* 0x00000020ff027803 */ /* 0x002fc80000000000 */
[----:B------:R-:W-:Y:S02]  /*16d30*/  ISETP.NE.AND P4, PT, R2, RZ, PT ;  /* 0x000000ff0200720c */ /* 0x000fe40003f85270 */
[----:B------:R-:W-:Y:S02]  /*16d40*/  @!P1 LEA R6, P5, R14, R0, 0x2 ;  /* 0x000000000e069211 */ /* 0x000fe400078a10ff */
[----:B---3--:R-:W-:Y:S02]  /*16d50*/  @!P3 LEA.HI.X R11, R18, R4, R19, 0x2, P4 ;  /* 0x00000004120bb211 */ /* 0x008fe400020f1413 */
[----:B------:R-:W-:Y:S02]  /*16d60*/  @!P0 LEA R2, P4, R12, R0, 0x2 ;  /* 0x000000000c028211 */ /* 0x000fe400078810ff */
[-C--:B-----5:R-:W-:Y:S02]  /*16d70*/  @!P1 LEA.HI.X R7, R14, R4.reuse, R15, 0x2, P5 ;  /* 0x000000040e079211 */ /* 0x0a0fe400028f140f */
[----:B------:R-:W-:Y:S01]  /*16d80*/  @!P0 LEA.HI.X R3, R12, R4, R13, 0x2, P4 ;  /* 0x000000040c038211 */ /* 0x000fe200020f140d */
[----:B------:R1:W-:Y:S04]  /*16d90*/  @!P3 ST.E.64 [R10.64], R102 ;  /* 0x000000660a00b985 */ /* 0x0003e8000c101b06 */
[----:B------:R1:W-:Y:S04]  /*16da0*/  @!P2 ST.E.64 [R8.64], R98 ;  /* 0x000000620800a985 */ /* 0x0003e8000c101b06 */
[----:B------:R1:W-:Y:S04]  /*16db0*/  @!P1 ST.E.64 [R6.64], R94 ;  /* 0x0000005e06009985 */ /* 0x0003e8000c101b06 */
        /* <DEDUP_REMOVED lines=8> */
.L_x_575:
[----:B------:R-:W3:Y:S04]  /*16e40*/  LDL.LU R0, [R1+0xe0] ;  /* 0x0000e00001007983 */ /* 0x000ee80000300800 */
[----:B--2---:R-:W2:Y:S01]  /*16e50*/  LDL R7, [R1+0xbc] ;  /* 0x0000bc0001077983 */ /* 0x004ea20000100800 */
[----:B------:R-:W-:Y:S01]  /*16e60*/  ISETP.NE.U32.AND P0, PT, RZ, c[0x0][0x508], PT ;  /* 0x00014200ff007a0c */ /* 0x000fe20003f05070 */
[----:B------:R-:W-:Y:S01]  /*16e70*/  IMAD.MOV.U32 R4, RZ, RZ, 0x4 ;  /* 0x00000004ff047424 */ /* 0x000fe200078e00ff */
[----:B------:R-:W-:Y:S01]  /*16e80*/  ISETP.NE.U32.AND P2, PT, RZ, c[0x0][0x500], PT ;  /* 0x00014000ff007a0c */ /* 0x000fe20003f45070 */
[----:B------:R-:W-:Y:S01]  /*16e90*/  IMAD.MOV.U32 R20, RZ, RZ, c[0x0][0x388] ;  /* 0x0000e200ff147624 */ /* 0x000fe200078e00ff */
[----:B------:R-:W-:Y:S01]  /*16ea0*/  ISETP.NE.AND.EX P0, PT, RZ, c[0x0][0x50c], PT, P0 ;  /* 0x00014300ff007a0c */ /* 0x000fe20003f05300 */
[----:B------:R-:W-:Y:S01]  /*16eb0*/  IMAD.MOV.U32 R6, RZ, RZ, RZ ;  /* 0x000000ffff067224 */ /* 0x000fe200078e00ff */
[----:B------:R-:W-:Y:S01]  /*16ec0*/  ISETP.NE.AND.EX P2, PT, RZ, c[0x0][0x504], PT, P2 ;  /* 0x00014100ff007a0c */ /* 0x000fe20003f45320 */
[----:B--2---:R-:W-:-:S10]  /*16ed0*/  IMAD.WIDE R2, R7, R4, c[0x0][0x500] ;  /* 0x0001400007027625 */ /* 0x004fd400078e0204 */
[----:B------:R-:W-:Y:S02]  /*16ee0*/  @P0 IMAD.WIDE R4, R7, R4, c[0x0][0x508] ;  /* 0x0001420007040625 */ /* 0x000fe400078e0204 */
[----:B------:R2:W5:Y:S04]  /*16ef0*/  @P2 LDG.E R6, [R2.64] ;  /* 0x0000000602062981 */ /* 0x000568000c1e1900 */
[----:B------:R2:W5:Y:S01]  /*16f00*/  @P0 LDG.E R20, [R4.64] ;  /* 0x0000000604140981 */ /* 0x000562000c1e1900 */
[----:B---3--:R-:W-:-:S04]  /*16f10*/  ISETP.NE.AND P1, PT, R0, RZ, PT ;  /* 0x000000ff0000720c */ /* 0x008fc80003f25270 */
[----:B-1----:R-:W-:Y:S01]  /*16f20*/  SEL R19, R0, c[0x0][0x3d4], P1 ;  /* 0x0000f50000137a07 */ /* 0x002fe20000800000 */
[----:B------:R-:W-:Y:S05]  /*16f30*/  @P0 BRA `(.L_x_596) ;  /* 0x0000004000000947 */ /* 0x000fea0003800000 */
[----:B------:R-:W-:Y:S05]  /*16f40*/  @!P2 BRA `(.L_x_596) ;  /* 0x000000300000a947 */ /* 0x000fea0003800000 */
[----:B------:R1:W3:Y:S04]  /*16f50*/  LDG.E R0, [R2.64] ;  /* 0x0000000602007981 */ /* 0x0002e8000c1e1900 */
[----:B-12---:R-:W3:Y:S02]  /*16f60*/  LDG.E R2, [R2.64+0x4] ;  /* 0x0000040602027981 */ /* 0x006ee4000c1e1900 */
[----:B---3-5:R-:W-:Y:S02]  /*16f70*/  IADD3 R20, -R0, R2, RZ ;  /* 0x0000000200147210 */ /* 0x028fe40007ffe1ff */
.L_x_596:
[----:B--2---:R-:W2:Y:S01]  /*16f80*/  LDL.LU R2, [R1+0xb8] ;  /* 0x0000b80001027983 */ /* 0x004ea20000300800 */
[----:B------:R-:W-:Y:S01]  /*16f90*/  SHF.R.S32.HI R0, RZ, 0x1f, R7 ;  /* 0x0000001fff007819 */ /* 0x000fe20000011407 */
[----:B------:R-:W-:Y:S01]  /*16fa0*/  BSSY B0, `(.L_x_597) ;  /* 0x0000039000007945 */ /* 0x000fe20003800000 */
[----:B-----5:R-:W-:Y:S01]  /*16fb0*/  SHF.R.S32.HI R18, RZ, 0x1f, R6 ;  /* 0x0000001fff127819 */ /* 0x020fe20000011406 */
[----:B------:R-:W1:Y:S01]  /*16fc0*/  S2R R3, SR_TID.X ;  /* 0x0000000000037919 */ /* 0x000e620000002100 */
[----:B------:R-:W-:-:S02]  /*16fd0*/  SEL R16, R7, RZ, !P2 ;  /* 0x000000ff07107207 */ /* 0x000fc40005000000 */
[----:B------:R-:W-:Y:S02]  /*16fe0*/  SEL R21, R0, RZ, !P2 ;  /* 0x000000ff00157207 */ /* 0x000fe40005000000 */
[----:B-1----:R-:W-:Y:S02]  /*16ff0*/  ISETP.GT.AND P0, PT, R3, 0x7f, PT ;  /* 0x0000007f0300780c */ /* 0x002fe40003f04270 */
[----:B--2---:R-:W-:-:S11]  /*17000*/  LOP3.LUT R15, R2, 0xffff, RZ, 0xc0, !PT ;  /* 0x0000ffff020f7812 */ /* 0x004fd600078ec0ff */
[----:B------:R-:W-:Y:S05]  /*17010*/  @P0 BRA `(.L_x_598) ;  /* 0x0000031000000947 */ /* 0x000fea0003800000 */
[----:B------:R-:W2:Y:S01]  /*17020*/  LDL R2, [R1+0xac] ;  /* 0x0000ac0001027983 */ /* 0x000ea20000100800 */
[----:B------:R-:W-:Y:S01]  /*17030*/  IMAD R0, R20, c[0x0][0x4e8], RZ ;  /* 0x00013a0014007a24 */ /* 0x000fe200078e02ff */
[----:B--2---:R-:W-:-:S04]  /*17040*/  IADD3 R14, R2, R3, RZ ;  /* 0x00000003020e7210 */ /* 0x004fc80007ffe0ff */
        /* <DEDUP_REMOVED lines=23> */
[----:B------:R-:W-:Y:S01]  /*171c0*/  IMAD.MOV R2, RZ, RZ, -R0 ;  /* 0x000000ffff027224 */ /* 0x000fe200078e0a00 */
[----:B------:R-:W-:Y:S02]  /*171d0*/  IADD3.X R9, R3, R9, R18, P1, P0 ;  /* 0x0000000903097210 */ /* 0x000fe40000fe0412 */
[----:B------:R-:W-:Y:S01]  /*171e0*/  SHF.R.S32.HI R3, RZ, 0x1f, R0 ;  /* 0x0000001fff037819 */ /* 0x000fe20000011400 */
[----:B------:R-:W-:Y:S01]  /*171f0*/  IMAD R2, R2, c[0x0][0x4e8], R14 ;  /* 0x00013a0002027a24 */ /* 0x000fe200078e020e */
[----:B--2---:R-:W-:-:S05]  /*17200*/  SEL R7, R22, RZ, P2 ;  /* 0x000000ff16077207 */ /* 0x004fca0001000000 */
[-C--:B-----5:R-:W-:Y:S02]  /*17210*/  IMAD R8, R13, R7.reuse, RZ ;  /* 0x000000070d087224 */ /* 0x0a0fe400078e02ff */
[----:B------:R-:W-:Y:S01]  /*17220*/  IMAD.WIDE.U32 R4, R12, R7, RZ ;  /* 0x000000070c047225 */ /* 0x000fe200078e00ff */
[----:B------:R-:W-:-:S04]  /*17230*/  SHF.R.S32.HI R7, RZ, 0x1f, R2 ;  /* 0x0000001fff077819 */ /* 0x000fc80000011402 */
[----:B------:R-:W-:Y:S01]  /*17240*/  IADD3 R5, R5, R8, RZ ;  /* 0x0000000805057210 */ /* 0x000fe20007ffe0ff */
[----:B------:R-:W-:Y:S01]  /*17250*/  IMAD.MOV.U32 R8, RZ, RZ, c[0x0][0x4a8] ;  /* 0x00012a00ff087624 */ /* 0x000fe200078e00ff */
[----:B------:R-:W-:Y:S01]  /*17260*/  IADD3 R4, P1, P0, R0, R17, R4 ;  /* 0x0000001100047210 */ /* 0x000fe2000783e004 */
[----:B------:R-:W-:-:S03]  /*17270*/  IMAD R0, R11, R2, RZ ;  /* 0x000000020b007224 */ /* 0x000fc600078e02ff */
[----:B------:R-:W-:Y:S01]  /*17280*/  IADD3.X R5, R3, R9, R5, P1, P0 ;  /* 0x0000000903057210 */ /* 0x000fe20000fe0405 */
[----:B------:R-:W-:-:S04]  /*17290*/  IMAD R0, R10, R7, R0 ;  /* 0x000000070a007224 */ /* 0x000fc800078e0200 */
        /* <DEDUP_REMOVED lines=9> */
.L_x_598:
[----:B------:R-:W-:Y:S05]  /*17330*/  BSYNC B0 ;  /* 0x0000000000007941 */ /* 0x000fea0003800000 */
.L_x_597:
[----:B------:R-:W-:-:S13]  /*17340*/  ISETP.GT.AND P0, PT, R19, 0x1, PT ;  /* 0x000000011300780c */ /* 0x000fda0003f04270 */
[----:B------:R-:W-:Y:S05]  /*17350*/  @P0 BRA `(.L_x_590) ;  /* 0x00000a6000000947 */ /* 0x000fea0003800000 */
[----:B-1----:R-:W2:Y:S04]  /*17360*/  LDL R5, [R1+0xac] ;  /* 0x0000ac0001057983 */ /* 0x002ea80000100800 */
[----:B------:R-:W2:Y:S01]  /*17370*/  LDL R4, [R1+0x174] ;  /* 0x0001740001047983 */ /* 0x000ea20000100800 */
[----:B------:R-:W-:Y:S01]  /*17380*/  MOV R2, c[0x0][0x4e8] ;  /* 0x00013a0000027a02 */ /* 0x000fe20000000f00 */
[----:B------:R-:W-:-:S03]  /*17390*/  IMAD R0, R18, c[0x0][0x3a0], RZ ;  /* 0x0000e80012007a24 */ /* 0x000fc600078e02ff */
[----:B------:R-:W-:Y:S01]  /*173a0*/  ISETP.NE.AND P0, PT, R2, 0x1, PT ;  /* 0x000000010200780c */ /* 0x000fe20003f05270 */
[----:B------:R-:W-:-:S04]  /*173b0*/  IMAD.WIDE.U32 R2, R6, c[0x0][0x3a0], RZ ;  /* 0x0000e80006027a25 */ /* 0x000fc800078e00ff */
[----:B------:R-:W-:-:S05]  /*173c0*/  IMAD R6, R6, c[0x0][0x3a4], R0 ;  /* 0x0000e90006067a24 */ /* 0x000fca00078e0200 */
[----:B------:R-:W-:-:S05]  /*173d0*/  IADD3 R3, R3, R6, RZ ;  /* 0x0000000603037210 */ /* 0x000fca0007ffe0ff */
[----:B------:R-:W-:-:S04]  /*173e0*/  IMAD.WIDE.U32 R2, R15, c[0x0][0x3e8], R2 ;  /* 0x0000fa000f027a25 */ /* 0x000fc800078e0002 */
[----:B------:R-:W-:-:S04]  /*173f0*/  IMAD R3, R15, c[0x0][0x3ec], R3 ;  /* 0x0000fb000f037a24 */ /* 0x000fc800078e0203 */
[----:B------:R-:W-:Y:S01]  /*17400*/  IMAD.WIDE.U32 R2, R16, c[0x0][0x3f0], R2 ;  /* 0x0000fc0010027a25 */ /* 0x000fe200078e0002 */
[----:B--2---:R-:W-:-:S03]  /*17410*/  IADD3 R4, R4, R5, RZ ;  /* 0x0000000504047210 */ /* 0x004fc60007ffe0ff */
[----:B------:R-:W-:Y:S01]  /*17420*/  IMAD R5, R21, c[0x0][0x3f0], RZ ;  /* 0x0000fc0015057a24 */ /* 0x000fe200078e02ff */
[----:B------:R-:W-:Y:S01]  /*17430*/  MOV R0, R4 ;  /* 0x0000000400007202 */ /* 0x000fe20000000f00 */
[----:B------:R-:W-:-:S04]  /*17440*/  @P0 IMAD.HI.U32 R6, R4, c[0x0][0x4ec], RZ ;  /* 0x00013b0004060a27 */ /* 0x000fc800078e00ff */
[----:B------:R-:W-:Y:S01]  /*17450*/  IMAD R7, R16, c[0x0][0x3f4], R5 ;  /* 0x0000fd0010077a24 */ /* 0x000fe200078e0205 */
[----:B------:R-:W-:-:S04]  /*17460*/  @P0 SHF.R.U32.HI R0, RZ, c[0x0][0x4f0], R6 ;  /* 0x00013c00ff000a19 */ /* 0x000fc80000011606 */
[----:B------:R-:W-:Y:S02]  /*17470*/  SHF.R.S32.HI R6, RZ, 0x1f, R0 ;  /* 0x0000001fff067819 */ /* 0x000fe40000011400 */
[----:B------:R-:W-:Y:S02]  /*17480*/  IADD3 R5, -R0, RZ, RZ ;  /* 0x000000ff00057210 */ /* 0x000fe40007ffe1ff */
[----:B------:R-:W-:Y:S01]  /*17490*/  IADD3 R3, R3, R7, RZ ;  /* 0x0000000703037210 */ /* 0x000fe20007ffe0ff */
[----:B------:R-:W-:Y:S02]  /*174a0*/  IMAD R6, R6, c[0x0][0x3e0], RZ ;  /* 0x0000f80006067a24 */ /* 0x000fe400078e02ff */
        /* <DEDUP_REMOVED lines=13> */
.L_x_683:
[----:B------:R-:W-:Y:S05]  /*17580*/  BRA.DIV ~URZ, `(.L_x_600) ;  /* 0x00003df27f007947 */ /* 0x000fea000b800000 */
[----:B------:R3:W4:Y:S02]  /*17590*/  SHFL.IDX PT, R0, R14, RZ, 0x181f ;  /* 0x00181fff0e007589 */ /* 0x00072400000e0000 */
.L_x_684:
[----:B------:R-:W5:Y:S04]  /*175a0*/  LDL.LU R3, [R1+0xac] ;  /* 0x0000ac0001037983 */ /* 0x000f680000300800 */
[----:B------:R-:W1:Y:S01]  /*175b0*/  S2R R6, SR_TID.X ;  /* 0x0000000000067919 */ /* 0x000e620000002100 */
[----:B------:R-:W-:Y:S01]  /*175c0*/  IMAD R13, R20, c[0x0][0x4e8], RZ ;  /* 0x00013a00140d7a24 */ /* 0x000fe200078e02ff */
[----:B-1----:R-:W-:-:S04]  /*175d0*/  SHF.R.S32.HI R2, RZ, 0x1f, R6 ;  /* 0x0000001fff027819 */ /* 0x002fc80000011406 */
[----:B------:R-:W-:-:S04]  /*175e0*/  LEA.HI R2, R2, R6, RZ, 0x3 ;  /* 0x0000000602027211 */ /* 0x000fc800078f18ff */
[----:B------:R-:W-:Y:S01]  /*175f0*/  SHF.R.S32.HI R2, RZ, 0x3, R2 ;  /* 0x00000003ff027819 */ /* 0x000fe20000011402 */
[----:B------:R-:W-:Y:S04]  /*17600*/  BSSY B0, `(.L_x_601) ;  /* 0x000001c000007945 */ /* 0x000fe80003800000 */
[----:B-----5:R-:W-:-:S05]  /*17610*/  IMAD.IADD R12, R2, 0x1, R3 ;  /* 0x00000001020c7824 */ /* 0x020fca00078e0203 */
[----:B------:R-:W-:-:S13]  /*17620*/  ISETP.GE.AND P0, PT, R12, R13, PT ;  /* 0x0000000d0c00720c */ /* 0x000fda0003f06270 */
[----:B------:R-:W-:Y:S05]  /*17630*/  @P0 BRA `(.L_x_602) ;  /* 0x0000018000000947 */ /* 0x000fea0003800000 */
[----:B------:R-:W5:Y:S04]  /*17640*/  LDL R2, [R1+0x3c] ;  /* 0x00003c0001027983 */ /* 0x000f680000100800 */
[----:B---3--:R-:W3:Y:S04]  /*17650*/  LDL R19, [R1+0x68] ;  /* 0x0000680001137983 */ /* 0x008ee80000100800 */
        /* <DEDUP_REMOVED lines=18> */
[----:B------:R1:W-:Y:S04]  /*17780*/  @!P3 ST.E.128 [R10.64], RZ ;  /* 0x000000ff0a00b985 */ /* 0x0003e8000c101d06 */
[----:B------:R1:W-:Y:S04]  /*17790*/  @!P2 ST.E.128 [R8.64], RZ ;  /* 0x000000ff0800a985 */ /* 0x0003e8000c101d06 */
[----:B------:R1:W-:Y:S04]  /*177a0*/  @!P1 ST.E.128 [R6.64], RZ ;  /* 0x000000ff06009985 */ /* 0x0003e8000c101d06 */
[----:B------:R1:W-:Y:S02]  /*177b0*/  @!P0 ST.E.128 [R2.64], RZ ;  /* 0x000000ff02008985 */ /* 0x0003e4000c101d06 */
.L_x_602:
[----:B------:R-:W-:Y:S05]  /*177c0*/  BSYNC B0 ;  /* 0x0000000000007941 */ /* 0x000fea0003800000 */
.L_x_601:
[----:B------:R-:W-:Y:S05]  /*177d0*/  BRA.DIV ~URZ, `(.L_x_603) ;  /* 0x00003c327f007947 */ /* 0x000fea000b800000 */
[----:B--2---:R2:W1:Y:S04]  /*177e0*/  SHFL.IDX PT, R4, R5, 0x1, 0x181f ;  /* 0x00381f0005047f89 */ /* 0x00446800000e0000 */
[----:B----4-:R2:W4:Y:S02]  /*177f0*/  SHFL.IDX PT, R0, R14, 0x1, 0x181f ;  /* 0x00381f000e007f89 */ /* 0x01052400000e0000 */
.L_x_685:
[----:B-1----:R-:W-:Y:S01]  /*17800*/  IADD3 R2, R12, 0x20, RZ ;  /* 0x000000200c027810 */ /* 0x002fe20007ffe0ff */
[----:B------:R-:W-:Y:S03]  /*17810*/  BSSY B0, `(.L_x_604) ;  /* 0x000001b000007945 */ /* 0x000fe60003800000 */
[----:B------:R-:W-:-:S13]  /*17820*/  ISETP.GE.AND P0, PT, R2, R13, PT ;  /* 0x0000000d0200720c */ /* 0x000fda0003f06270 */
        /* <DEDUP_REMOVED lines=8> */
[----:B------:R-:W4:Y:S01]  /*178b0*/  LDL R16, [R1+0x1fc] ;  /* 0x0001fc0001107983 */ /* 0x000f220000100800 */
[----:B-----5:R-:W-:-:S02]  /*178c0*/  ISETP.GE.AND P3, PT, R3, c[0x0][0x3c8], PT ;  /* 0x0000f20003007a0c */ /* 0x020fc40003f66270 */
[----:B--2---:R-:W-:Y:S02]  /*178d0*/  ISETP.GE.AND P2, PT, R19, c[0x0][0x3c8], PT ;  /* 0x0000f20013007a0c */ /* 0x004fe40003f46270 */
[----:B---3--:R-:W-:Y:S02]  /*178e0*/  ISETP.GE.AND P1, PT, R17, c[0x0][0x3c8], PT ;  /* 0x0000f20011007a0c */ /* 0x008fe40003f26270 */
[----:B----4-:R-:W-:-:S07]  /*178f0*/  ISETP.GE.AND P0, PT, R15, c[0x0][0x3c8], PT ;  /* 0x0000f2000f007a0c */ /* 0x010fce0003f06270 */
        /* <DEDUP_REMOVED lines=12> */
.L_x_605:
[----:B------:R-:W-:Y:S05]  /*179c0*/  BSYNC B0 ;  /* 0x0000000000007941 */ /* 0x000fea0003800000 */
.L_x_604:
[----:B------:R-:W-:Y:S05]  /*179d0*/  BRA.DIV ~URZ, `(.L_x_606) ;  /* 0x00003b427f007947 */ /* 0x000fea000b800000 */
[----:B------:R1:W2:Y:S02]  /*179e0*/  SHFL.IDX PT, R4, R5, 0x2, 0x181f ;  /* 0x00581f0005047f89 */ /* 0x0002a400000e0000 */
.L_x_686:
[----:B------:R-:W-:Y:S05]  /*179f0*/  BRA.DIV ~URZ, `(.L_x_607) ;  /* 0x00003bb27f007947 */ /* 0x000fea000b800000 */
[----:B----4-:R4:W1:Y:S02]  /*17a00*/  SHFL.IDX PT, R0, R14, 0x2, 0x181f ;  /* 0x00581f000e007f89 */ /* 0x01086400000e0000 */
.L_x_687:
[----:B-1----:R-:W-:Y:S01]  /*17a10*/  IADD3 R2, R12, 0x40, RZ ;  /* 0x000000400c027810 */ /* 0x002fe20007ffe0ff */
[----:B------:R-:W-:Y:S03]  /*17a20*/  BSSY B0, `(.L_x_608) ;  /* 0x000001b000007945 */ /* 0x000fe60003800000 */
        /* <DEDUP_REMOVED lines=26> */
.L_x_609:
[----:B------:R-:W-:Y:S05]  /*17bd0*/  BSYNC B0 ;  /* 0x0000000000007941 */ /* 0x000fea0003800000 */
.L_x_608:
[----:B------:R-:W-:Y:S05]  /*17be0*/  BRA.DIV ~URZ, `(.L_x_610) ;  /* 0x00003a527f007947 */ /* 0x000fea000b800000 */
[----:B--2---:R2:W1:Y:S04]  /*17bf0*/  SHFL.IDX PT, R4, R5, 0x3, 0x181f ;  /* 0x00781f0005047f89 */ /* 0x00446800000e0000 */
[----:B------:R2:W3:Y:S02]  /*17c00*/  SHFL.IDX PT, R0, R14, 0x3, 0x181f ;  /* 0x00781f000e007f89 */ /* 0x0004e400000e0000 */
.L_x_688:
[----:B-1----:R-:W-:-:S04]  /*17c10*/  IADD3 R2, R12, 0x60, RZ ;  /* 0x000000600c027810 */ /* 0x002fc80007ffe0ff */
        /* <DEDUP_REMOVED lines=26> */
.L_x_590:
[----:B------:R-:W-:Y:S05]  /*17dc0*/  BSYNC B1 ;  /* 0x0000000000017941 */ /* 0x000fea0003800000 */
.L_x_574:
[----:B-1-34-:R-:W3:Y:S02]  /*17dd0*/  LDL R0, [R1+0x1f4] ;  /* 0x0001f40001007983 */ /* 0x01aee40000100800 */
[----:B---3--:R-:W-:-:S13]  /*17de0*/  ISETP.NE.AND P0, PT, R0, RZ, PT ;  /* 0x000000ff0000720c */ /* 0x008fda0003f05270 */
[----:B------:R-:W-:Y:S01]  /*17df0*/  @P0 WARPSYNC 0xffffffff ;  /* 0xffffffff00000948 */ /* 0x000fe20003800000 */
[----:B------:R-:W-:Y:S06]  /*17e00*/  @P0 BAR.SYNC.DEFER_BLOCKING 0x5, 0x100 ;  /* 0x0144000000000b1d */ /* 0x000fec0000010000 */
[----:B--2---:R-:W1:Y:S04]  /*17e10*/  @P0 LDS.128 R4, [0x1a080] ;  /* 0x01a08000ff040984 */ /* 0x004e680000000c00 */
        /* <DEDUP_REMOVED lines=10> */
.L_x_689:
[----:B------:R-:W-:Y:S05]  /*17ec0*/  BRA.DIV ~URZ, `(.L_x_613) ;  /* 0x000039127f007947 */ /* 0x000fea000b800000 */
[----:B------:R3:W4:Y:S02]  /*17ed0*/  SHFL.IDX PT, R8, R106, 0x1, 0x1f ;  /* 0x00201f006a087f89 */ /* 0x00072400000e0000 */
.L_x_690:
        /* <DEDUP_REMOVED lines=19> */
.L_x_691:
        /* <DEDUP_REMOVED lines=16> */
.L_x_692:
[----:B---3--:R-:W-:Y:S01]  /*18110*/  IMAD R0, R0, c[0x0][0x538], RZ ;  /* 0x00014e0000007a24 */ /* 0x008fe200078e02ff */
[----:B------:R-:W-:Y:S04]  /*18120*/  BSSY B1, `(.L_x_616) ;  /* 0x00000cf000017945 */ /* 0x000fe80003800000 */
[----:B----4-:R-:W-:-:S04]  /*18130*/  IADD3 R8, R0, R8, RZ ;  /* 0x0000000800087210 */ /* 0x010fc80007ffe0ff */
[----:B--2---:R-:W-:-:S13]  /*18140*/  ISETP.GT.AND P0, PT, R8, R9, PT ;  /* 0x000000090800720c */ /* 0x004fda0003f04270 */
[----:B------:R-:W-:Y:S05]  /*18150*/  @P0 BRA `(.L_x_617) ;  /* 0x0000025000000947 */ /* 0x000fea0003800000 */
.L_x_621:
        /* <DEDUP_REMOVED lines=17> */
.L_x_693:
        /* <DEDUP_REMOVED lines=16> */
.L_x_694:
[----:B--2---:R-:W-:-:S05]  /*18370*/  IMAD R0, R0, c[0x0][0x538], RZ ;  /* 0x00014e0000007a24 */ /* 0x004fca00078e02ff */
[----:B------:R-:W-:-:S04]  /*18380*/  IADD3 R8, R0, R8, RZ ;  /* 0x0000000800087210 */ /* 0x000fc80007ffe0ff */
[----:B------:R-:W-:-:S13]  /*18390*/  ISETP.GT.AND P0, PT, R8, R9, PT ;  /* 0x000000090800720c */ /* 0x000fda0003f04270 */
[----:B-1----:R-:W-:Y:S05]  /*183a0*/  @!P0 BRA `(.L_x_621) ;  /* 0xfffffdb000008947 */ /* 0x002fea000383ffff */
.L_x_617:
[----:B------:R-:W-:-:S05]  /*183b0*/  IADD3 R8, -R0, R8, RZ ;  /* 0x0000000800087210 */ /* 0x000fca0007ffe1ff */
[----:B------:R-:W-:-:S05]  /*183c0*/  IMAD R0, R4, c[0x0][0x538], R8 ;  /* 0x00014e0004007a24 */ /* 0x000fca00078e0208 */
[----:B------:R-:W-:Y:S01]  /*183d0*/  ISETP.GT.AND P0, PT, R0, R9, PT ;  /* 0x000000090000720c */ /* 0x000fe20003f04270 */
[----:B------:R-:W-:-:S12]  /*183e0*/  BRA.DIV ~URZ, `(.L_x_622) ;  /* 0x000038b27f007947 */ /* 0x000fd8000b800000 */
[----:B------:R-:W-:-:S03]  /*183f0*/  VOTE.ANY R5, PT, !P0 ;  /* 0x0000000000057806 */ /* 0x000fc600040e0100 */
.L_x_695:
[----:B------:R-:W2:Y:S01]  /*18400*/  LDL.LU R2, [R1+0xbc] ;  /* 0x0000bc0001027983 */ /* 0x000ea20000300800 */
[----:B------:R-:W2:Y:S02]  /*18410*/  POPC R0, R5 ;  /* 0x0000000500007309 */ /* 0x000ea40000000000 */
[----:B--2---:R-:W-:-:S05]  /*18420*/  IADD3 R2, R0, R2, RZ ;  /* 0x0000000200027210 */ /* 0x004fca0007ffe0ff */
[----:B------:R2:W-:Y:S01]  /*18430*/  STL [R1+0xbc], R2 ;  /* 0x0000bc0201007387 */ /* 0x0005e20000100800 */
[----:B------:R-:W-:Y:S05]  /*18440*/  BRA.DIV ~URZ, `(.L_x_623) ;  /* 0x000038a27f007947 */ /* 0x000fea000b800000 */
[----:B------:R3:W4:Y:S04]  /*18450*/  SHFL.IDX PT, R10, R6, R0, 0x1f ;  /* 0x00001f00060a7589 */ /* 0x00072800000e0000 */
[----:B------:R3:W1:Y:S02]  /*18460*/  SHFL.IDX PT, R7, R7, R0, 0x1f ;  /* 0x00001f0007077589 */ /* 0x00066400000e0000 */
.L_x_696:
[----:B------:R-:W-:Y:S01]  /*18470*/  ISETP.NE.AND P0, PT, R5, RZ, PT ;  /* 0x000000ff0500720c */ /* 0x000fe20003f05270 */
[----:B------:R-:W-:-:S12]  /*18480*/  BSSY B0, `(.L_x_624) ;  /* 0x0000005000007945 */ /* 0x000fd80003800000 */
[----:B------:R-:W-:Y:S05]  /*18490*/  @!P0 BRA `(.L_x_625) ;  /* 0x0000003000008947 */ /* 0x000fea0003800000 */
[----:B---3--:R-:W-:Y:S01]  /*184a0*/  IADD3 R0, R0, -0x1, RZ ;  /* 0xffffffff00007810 */ /* 0x008fe20007ffe0ff */
[----:B------:R-:W-:Y:S05]  /*184b0*/  BRA.DIV ~URZ, `(.L_x_626) ;  /* 0x000039427f007947 */ /* 0x000fea000b800000 */
[----:B------:R3:W2:Y:S02]  /*184c0*/  SHFL.IDX PT, R11, R4, R0, 0x1f ;  /* 0x00001f00040b7589 */ /* 0x0006a400000e0000 */
.L_x_625:
[----:B------:R-:W-:Y:S05]  /*184d0*/  BSYNC B0 ;  /* 0x0000000000007941 */ /* 0x000fea0003800000 */
.L_x_624:
[----:B--23--:R-:W-:Y:S01]  /*184e0*/  IMAD R0, R11, c[0x0][0x538], R8 ;  /* 0x00014e000b007a24 */ /* 0x00cfe200078e0208 */
[----:B-1----:R-:W-:Y:S01]  /*184f0*/  ISETP.NE.AND P0, PT, R7, 0x1, PT ;  /* 0x000000010700780c */ /* 0x002fe20003f05270 */
[----:B------:R-:W-:Y:S03]  /*18500*/  BSSY B0, `(.L_x_627) ;  /* 0x0000087000007945 */ /* 0x000fe60003800000 */
[----:B------:R1:W-:Y:S01]  /*18510*/  STL [R1+0xb0], R0 ;  /* 0x0000b00001007387 */ /* 0x0003e20000100800 */
[----:B------:R-:W-:-:S08]  /*18520*/  IADD3 R8, -R0, R9, RZ ;  /* 0x0000000900087210 */ /* 0x000fd00007ffe1ff */
[----:B------:R-:W-:Y:S05]  /*18530*/  @!P0 BRA `(.L_x_628) ;  /* 0x000003e000008947 */ /* 0x000fea0003800000 */
[-C--:B----4-:R-:W-:Y:S02]  /*18540*/  IABS R2, R10.reuse ;  /* 0x0000000a00027213 */ /* 0x090fe40000000000 */
[----:B------:R-:W-:Y:S02]  /*18550*/  IABS R9, R10 ;  /* 0x0000000a00097213 */ /* 0x000fe40000000000 */
[----:B-1----:R-:W1:Y:S08]  /*18560*/  I2F.RP R0, R2 ;  /* 0x0000000200007306 */ /* 0x002e700000209400 */
[----:B-1----:R-:W1:Y:S02]  /*18570*/  MUFU.RCP R0, R0 ;  /* 0x0000000000007308 */ /* 0x002e640000001000 */
[----:B-1----:R-:W-:-:S06]  /*18580*/  IADD3 R0, R0, 0xffffffe, RZ ;  /* 0x0ffffffe00007810 */ /* 0x002fcc0007ffe0ff */
[----:B------:R-:W1:Y:S02]  /*18590*/  F2I.FTZ.U32.TRUNC.NTZ R5, R0 ;  /* 0x0000000000057305 */ /* 0x000e64000021f000 */
[----:B-1----:R-:W-:Y:S01]  /*185a0*/  IMAD.MOV R3, RZ, RZ, -R5 ;  /* 0x000000ffff037224 */ /* 0x002fe200078e0a05 */
[----:B------:R-:W-:-:S03]  /*185b0*/  IABS R0, R7 ;  /* 0x0000000700007213 */ /* 0x000fc60000000000 */
[----:B------:R-:W-:Y:S01]  /*185c0*/  IMAD.MOV.U32 R4, RZ, RZ, R3 ;  /* 0x000000ffff047224 */ /* 0x000fe200078e0003 */
[----:B------:R-:W-:Y:S01]  /*185d0*/  IABS R3, R8 ;  /* 0x0000000800037213 */ /* 0x000fe20000000000 */
[----:B------:R-:W-:Y:S02]  /*185e0*/  IMAD.MOV.U32 R6, RZ, RZ, R0 ;  /* 0x000000ffff067224 */ /* 0x000fe400078e0000 */
[----:B------:R-:W-:Y:S02]  /*185f0*/  IMAD R0, R4, R2, RZ ;  /* 0x0000000204007224 */ /* 0x000fe400078e02ff */
[----:B------:R-:W-:Y:S01]  /*18600*/  IMAD.MOV.U32 R4, RZ, RZ, RZ ;  /* 0x000000ffff047224 */ /* 0x000fe200078e00ff */
[----:B------:R-:W1:Y:S03]  /*18610*/  I2F.RP R11, R6 ;  /* 0x00000006000b7306 */ /* 0x000e660000209400 */
[----:B------:R-:W-:-:S04]  /*18620*/  IMAD.HI.U32 R5, R5, R0, R4 ;  /* 0x0000000005057227 */ /* 0x000fc800078e0004 */
[----:B------:R-:W-:-:S05]  /*18630*/  IMAD.MOV R0, RZ, RZ, -R9 ;  /* 0x000000ffff007224 */ /* 0x000fca00078e0a09 */
[----:B------:R-:W-:Y:S01]  /*18640*/  MOV R4, R0 ;  /* 0x0000000000047202 */ /* 0x000fe20000000f00 */
[----:B------:R-:W-:-:S04]  /*18650*/  IMAD.HI.U32 R0, R5, R3, RZ ;  /* 0x0000000305007227 */ /* 0x000fc800078e00ff */
[----:B------:R-:W-:Y:S02]  /*18660*/  IMAD R3, R0, R4, R3 ;  /* 0x0000000400037224 */ /* 0x000fe400078e0203 */
[----:B-1----:R-:W1:Y:S03]  /*18670*/  MUFU.RCP R4, R11 ;  /* 0x0000000b00047308 */ /* 0x002e660000001000 */
[----:B------:R-:W-:-:S13]  /*18680*/  ISETP.GT.U32.AND P0, PT, R2, R3, PT ;  /* 0x000000030200720c */ /* 0x000fda0003f04070 */
[----:B------:R-:W-:Y:S01]  /*18690*/  @!P0 IMAD.IADD R3, R3, 0x1, -R2 ;  /* 0x0000000103038824 */ /* 0x000fe200078e0a02 */
[----:B-1----:R-:W-:Y:S02]  /*186a0*/  IADD3 R4, R4, 0xffffffe, RZ ;  /* 0x0ffffffe04047810 */ /* 0x002fe40007ffe0ff */
[----:B------:R-:W-:Y:S02]  /*186b0*/  @!P0 IADD3 R0, R0, 0x1, RZ ;  /* 0x0000000100008810 */ /* 0x000fe40007ffe0ff */
[----:B------:R-:W-:Y:S02]  /*186c0*/  ISETP.GE.U32.AND P2, PT, R3, R2, PT ;  /* 0x000000020300720c */ /* 0x000fe40003f46070 */
[----:B------:R-:W1:Y:S01]  /*186d0*/  F2I.FTZ.U32.TRUNC.NTZ R3, R4 ;  /* 0x0000000400037305 */ /* 0x000e62000021f000 */
[----:B------:R-:W-:Y:S02]  /*186e0*/  LOP3.LUT R2, R8, R10, RZ, 0x3c, !PT ;  /* 0x0000000a08027212 */ /* 0x000fe400078e3cff */
[----:B------:R-:W-:-:S02]  /*186f0*/  ISETP.NE.AND P0, PT, R10, RZ, PT ;  /* 0x000000ff0a00720c */ /* 0x000fc40003f05270 */
[----:B------:R-:W-:-:S06]  /*18700*/  ISETP.GE.AND P1, PT, R2, RZ, PT ;  /* 0x000000ff0200720c */ /* 0x000fcc0003f26270 */
[----:B------:R-:W-:Y:S01]  /*18710*/  @P2 IADD3 R0, R0, 0x1, RZ ;  /* 0x0000000100002810 */ /* 0x000fe20007ffe0ff */
[----:B-1----:R-:W-:-:S06]  /*18720*/  IMAD.MOV R2, RZ, RZ, -R3 ;  /* 0x000000ffff027224 */ /* 0x002fcc00078e0a03 */
[----:B------:R-:W-:Y:S01]  /*18730*/  @!P1 IMAD.MOV R0, RZ, RZ, -R0 ;  /* 0x000000ffff009224 */ /* 0x000fe200078e0a00 */
[----:B------:R-:W-:Y:S02]  /*18740*/  @!P0 LOP3.LUT R0, RZ, R10, RZ, 0x33, !PT ;  /* 0x0000000aff008212 */ /* 0x000fe400078e33ff */
[----:B------:R-:W-:Y:S02]  /*18750*/  MOV R4, R2 ;  /* 0x0000000200047202 */ /* 0x000fe40000000f00 */
[----:B------:R-:W-:Y:S02]  /*18760*/  IABS R2, R7 ;  /* 0x0000000700027213 */ /* 0x000fe40000000000 */
[----:B------:R-:W-:Y:S01]  /*18770*/  IABS R9, R0 ;  /* 0x0000000000097213 */ /* 0x000fe20000000000 */
[----:B------:R-:W-:Y:S02]  /*18780*/  IMAD R4, R4, R6, RZ ;  /* 0x0000000604047224 */ /* 0x000fe400078e02ff */
[----:B------:R-:W-:-:S02]  /*18790*/  IMAD.MOV R5, RZ, RZ, -R2 ;  /* 0x000000ffff057224 */ /* 0x000fc400078e0a02 */
[----:B------:R-:W-:-:S04]  /*187a0*/  IMAD.MOV.U32 R2, RZ, RZ, RZ ;  /* 0x000000ffff027224 */ /* 0x000fc800078e00ff */
[----:B------:R-:W-:Y:S01]  /*187b0*/  IMAD.HI.U32 R2, R3, R4, R2 ;  /* 0x0000000403027227 */ /* 0x000fe200078e0002 */
[----:B------:R-:W-:-:S03]  /*187c0*/  MOV R4, R5 ;  /* 0x0000000500047202 */ /* 0x000fc60000000f00 */
[----:B------:R-:W-:-:S04]  /*187d0*/  IMAD.MOV.U32 R3, RZ, RZ, R9 ;  /* 0x000000ffff037224 */ /* 0x000fc800078e0009 */
[----:B------:R-:W-:-:S04]  /*187e0*/  IMAD.HI.U32 R2, R2, R3, RZ ;  /* 0x0000000302027227 */ /* 0x000fc800078e00ff */
[----:B------:R-:W-:Y:S01]  /*187f0*/  IMAD R3, R2, R4, R3 ;  /* 0x0000000402037224 */ /* 0x000fe200078e0203 */
[----:B------:R-:W-:-:S04]  /*18800*/  IADD3 R4, -R0, RZ, RZ ;  /* 0x000000ff00047210 */ /* 0x000fc80007ffe1ff */
        /* <DEDUP_REMOVED lines=9> */
[----:B------:R-:W-:-:S05]  /*188a0*/  @!P0 LOP3.LUT R2, RZ, R7, RZ, 0x33, !PT ;  /* 0x00000007ff028212 */ /* 0x000fca00078e33ff */
[----:B------:R-:W-:-:S04]  /*188b0*/  IMAD.MOV R3, RZ, RZ, -R2 ;  /* 0x000000ffff037224 */ /* 0x000fc800078e0a02 */
[C---:B------:R-:W-:Y:S02]  /*188c0*/  IMAD R3, R7.reuse, R3, R0 ;  /* 0x0000000307037224 */ /* 0x040fe400078e0200 */
[----:B------:R-:W-:Y:S02]  /*188d0*/  IMAD R0, R7, 0x1000000, R2 ;  /* 0x0100000007007824 */ /* 0x000fe400078e0202 */
[----:B------:R-:W-:Y:S02]  /*188e0*/  IMAD R2, R10, R4, R8 ;  /* 0x000000040a027224 */ /* 0x000fe400078e0208 */
[----:B------:R-:W-:-:S05]  /*188f0*/  IMAD R0, R3, 0x10000, R0 ;  /* 0x0001000003007824 */ /* 0x000fca00078e0200 */
[----:B------:R1:W-:Y:S01]  /*18900*/  STL [R1+0xb8], R0 ;  /* 0x0000b80001007387 */ /* 0x0003e20000100800 */
[----:B------:R-:W-:Y:S05]  /*18910*/  BRA `(.L_x_629) ;  /* 0x0000045000007947 */ /* 0x000fea0003800000 */
.L_x_628:
[----:B-1----:R-:W2:Y:S01]  /*18920*/  LDL R0, [R1+0xbc] ;  /* 0x0000bc0001007983 */ /* 0x002ea20000100800 */
[----:B------:R-:W-:-:S04]  /*18930*/  IMAD.MOV.U32 R2, RZ, RZ, 0x4 ;  /* 0x00000004ff027424 */ /* 0x000fc800078e00ff */
[----:B--2---:R-:W-:-:S05]  /*18940*/  IMAD.WIDE R2, R0, R2, c[0x0][0x590] ;  /* 0x0001640000027625 */ /* 0x004fca00078e0202 */
[----:B------:R-:W2:Y:S02]  /*18950*/  LDG.E R4, [R2.64] ;  /* 0x0000000602047981 */ /* 0x000ea4000c1e1900 */
[----:B--2-4-:R-:W-:-:S05]  /*18960*/  IMAD R11, R4, R10, RZ ;  /* 0x0000000a040b7224 */ /* 0x014fca00078e02ff */
[-C--:B------:R-:W-:Y:S02]  /*18970*/  IABS R0, R11.reuse ;  /* 0x0000000b00007213 */ /* 0x080fe40000000000 */
        /* <DEDUP_REMOVED lines=10> */
[----:B------:R-:W-:Y:S01]  /*18a20*/  MOV R2, RZ ;  /* 0x000000ff00027202 */ /* 0x000fe20000000f00 */
[----:B------:R-:W-:-:S04]  /*18a30*/  IMAD.MOV.U32 R6, RZ, RZ, R0 ;  /* 0x000000ffff067224 */ /* 0x000fc800078e0000 */
        /* <DEDUP_REMOVED lines=11> */
[----:B------:R-:W-:-:S05]  /*18af0*/  @P2 IADD3 R0, R0, 0x1, RZ ;  /* 0x0000000100002810 */ /* 0x000fca0007ffe0ff */
[----:B------:R-:W-:-:S05]  /*18b00*/  IMAD.MOV.U32 R2, RZ, RZ, R0 ;  /* 0x000000ffff027224 */ /* 0x000fca00078e0000 */
[----:B------:R-:W-:Y:S02]  /*18b10*/  @!P1 IADD3 R2, -R2, RZ, RZ ;  /* 0x000000ff02029210 */ /* 0x000fe40007ffe1ff */
[----:B------:R-:W-:-:S05]  /*18b20*/  @!P0 LOP3.LUT R2, RZ, R11, RZ, 0x33, !PT ;  /* 0x0000000bff028212 */ /* 0x000fca00078e33ff */
[----:B------:R-:W-:Y:S02]  /*18b30*/  IMAD R9, R4, R2, RZ ;  /* 0x0000000204097224 */ /* 0x000fe400078e02ff */
[----:B------:R-:W-:-:S03]  /*18b40*/  IMAD.MOV R2, RZ, RZ, -R2 ;  /* 0x000000ffff027224 */ /* 0x000fc600078e0a02 */
[----:B------:R-:W-:Y:S01]  /*18b50*/  IADD3 R0, -R9, c[0x0][0x538], RZ ;  /* 0x00014e0009007a10 */ /* 0x000fe20007ffe1ff */
[----:B------:R-:W-:-:S03]  /*18b60*/  IMAD R5, R11, R2, R8 ;  /* 0x000000020b057224 */ /* 0x000fc600078e0208 */
[----:B------:R-:W-:Y:S02]  /*18b70*/  IMNMX R0, R4, R0, PT ;  /* 0x0000000004007217 */ /* 0x000fe40003800200 */
[----:B------:R-:W-:Y:S02]  /*18b80*/  IABS R2, R5 ;  /* 0x0000000500027213 */ /* 0x000fe40000000000 */
        /* <DEDUP_REMOVED lines=8> */
[----:B------:R-:W-:Y:S01]  /*18c10*/  IMAD R7, R6, R4, RZ ;  /* 0x0000000406077224 */ /* 0x000fe200078e02ff */
[----:B------:R-:W-:Y:S01]  /*18c20*/  MOV R6, R2 ;  /* 0x0000000200067202 */ /* 0x000fe20000000f00 */
[----:B------:R-:W-:-:S04]  /*18c30*/  IMAD.MOV.U32 R2, RZ, RZ, RZ ;  /* 0x000000ffff027224 */ /* 0x000fc800078e00ff */
[----:B------:R-:W-:-:S04]  /*18c40*/  IMAD.HI.U32 R7, R3, R7, R2 ;  /* 0x0000000703077227 */ /* 0x000fc800078e0002 */
[----:B------:R-:W-:-:S04]  /*18c50*/  IMAD.MOV R2, RZ, RZ, -R8 ;  /* 0x000000ffff027224 */ /* 0x000fc800078e0a08 */
[----:B------:R-:W-:Y:S02]  /*18c60*/  IMAD.MOV.U32 R3, RZ, RZ, R2 ;  /* 0x000000ffff037224 */ /* 0x000fe400078e0002 */
[----:B------:R-:W-:-:S04]  /*18c70*/  IMAD.HI.U32 R2, R7, R6, RZ ;  /* 0x0000000607027227 */ /* 0x000fc800078e00ff */
[----:B------:R-:W-:-:S05]  /*18c80*/  IMAD R3, R2, R3, R6 ;  /* 0x0000000302037224 */ /* 0x000fca00078e0206 */
[----:B------:R-:W-:-:S13]  /*18c90*/  ISETP.GT.U32.AND P0, PT, R4, R3, PT ;  /* 0x000000030400720c */ /* 0x000fda0003f04070 */
[-C--:B------:R-:W-:Y:S02]  /*18ca0*/  @!P0 IADD3 R3, R3, -R4.reuse, RZ ;  /* 0x8000000403038210 */ /* 0x080fe40007ffe0ff */
[----:B------:R-:W-:Y:S02]  /*18cb0*/  @!P0 IADD3 R2, R2, 0x1, RZ ;  /* 0x0000000102028810 */ /* 0x000fe40007ffe0ff */
[----:B------:R-:W-:Y:S02]  /*18cc0*/  ISETP.GE.U32.AND P2, PT, R3, R4, PT ;  /* 0x000000040300720c */ /* 0x000fe40003f46070 */
[----:B------:R-:W-:Y:S02]  /*18cd0*/  LOP3.LUT R3, R5, R0, RZ, 0x3c, !PT ;  /* 0x0000000005037212 */ /* 0x000fe400078e3cff */
[----:B------:R-:W-:Y:S02]  /*18ce0*/  ISETP.NE.AND P0, PT, R0, RZ, PT ;  /* 0x000000ff0000720c */ /* 0x000fe40003f05270 */
[----:B------:R-:W-:Y:S01]  /*18cf0*/  ISETP.GE.AND P1, PT, R3, RZ, PT ;  /* 0x000000ff0300720c */ /* 0x000fe20003f26270 */
[----:B------:R-:W-:Y:S01]  /*18d00*/  IMAD.MOV R3, RZ, RZ, -R0 ;  /* 0x000000ffff037224 */ /* 0x000fe200078e0a00 */
[----:B------:R-:W-:-:S05]  /*18d10*/  IADD3 R5, R9, 0x1000000, R5 ;  /* 0x0100000009057810 */ /* 0x000fca0007ffe005 */
[----:B------:R-:W-:-:S06]  /*18d20*/  @P2 IADD3 R2, R2, 0x1, RZ ;  /* 0x0000000102022810 */ /* 0x000fcc0007ffe0ff */
[----:B------:R-:W-:Y:S01]  /*18d30*/  @!P1 IMAD.MOV R2, RZ, RZ, -R2 ;  /* 0x000000ffff029224 */ /* 0x000fe200078e0a02 */
[----:B------:R-:W-:-:S05]  /*18d40*/  @!P0 LOP3.LUT R2, RZ, R0, RZ, 0x33, !PT ;  /* 0x00000000ff028212 */ /* 0x000fca00078e33ff */
[----:B------:R-:W-:-:S05]  /*18d50*/  IMAD R0, R2, R3, R5 ;  /* 0x0000000302007224 */ /* 0x000fca00078e0205 */
[----:B------:R1:W-:Y:S02]  /*18d60*/  STL [R1+0xb8], R0 ;  /* 0x0000b80001007387 */ /* 0x0003e40000100800 */
.L_x_629:
[----:B------:R-:W-:Y:S05]  /*18d70*/  BSYNC B0 ;  /* 0x0000000000007941 */ /* 0x000fea0003800000 */
.L_x_627:
[----:B------:R-:W-:-:S04]  /*18d80*/  LOP3.LUT R2, RZ, R2, RZ, 0x33, !PT ;  /* 0x00000002ff027212 */ /* 0x000fc800078e33ff */
[----:B-1----:R-:W-:-:S05]  /*18d90*/  IADD3 R0, R2, R10, RZ ;  /* 0x0000000a02007210 */ /* 0x002fca0007ffe0ff */
[----:B------:R1:W-:Y:S01]  /*18da0*/  STL [R1+0xb4], R0 ;  /* 0x0000b40001007387 */ /* 0x0003e20000100800 */
[----:B------:R-:W-:Y:S05]  /*18db0*/  BRA `(.L_x_630) ;  /* 0x0000005000007947 */ /* 0x000fea0003800000 */
.L_x_618:
[----:B------:R-:W-:Y:S01]  /*18dc0*/  MOV R0, c[0x0][0x53c] ;  /* 0x00014f0000007a02 */ /* 0x000fe20000000f00 */
[----:B------:R2:W-:Y:S04]  /*18dd0*/  STL [R1+0xb0], R9 ;  /* 0x0000b00901007387 */ /* 0x0005e80000100800 */
[----:B------:R2:W-:Y:S04]  /*18de0*/  STL [R1+0xb4], RZ ;  /* 0x0000b4ff01007387 */ /* 0x0005e80000100800 */
[----:B------:R2:W-:Y:S04]  /*18df0*/  STL [R1+0xb8], RZ ;  /* 0x0000b8ff01007387 */ /* 0x0005e80000100800 */
[----:B------:R2:W-:Y:S02]  /*18e00*/  STL [R1+0xbc], R0 ;  /* 0x0000bc0001007387 */ /* 0x0005e40000100800 */
.L_x_630:
[----:B------:R-:W-:Y:S05]  /*18e10*/  BSYNC B1 ;  /* 0x0000000000017941 */ /* 0x000fea0003800000 */
.L_x_616:
        /* <DEDUP_REMOVED lines=9> */
.L_x_611:
[----:B--2---:R-:W2:Y:S02]  /*18eb0*/  LDL R0, [R1+0xbc] ;  /* 0x0000bc0001007983 */ /* 0x004ea40000100800 */
[----:B--2---:R-:W-:-:S13]  /*18ec0*/  ISETP.GE.AND P0, PT, R0, c[0x0][0x53c], PT ;  /* 0x00014f0000007a0c */ /* 0x004fda0003f06270 */
[----:B-1----:R-:W-:Y:S01]  /*18ed0*/  @P0 CALL.REL.NOINC `(.L_x_631) ;  /* 0x0000001000000944 */ /* 0x002fe20003c00000 */
[----:B------:R-:W-:Y:S05]  /*18ee0*/  BRA `(.L_x_632) ;  /* 0xfffe92a000007947 */ /* 0x000fea000383ffff */
.L_x_631:
[----:B------:R-:W-:Y:S05]  /*18ef0*/  EXIT ;  /* 0x000000000000794d */ /* 0x000fea0003800000 */
.L_x_453:
[----:B------:R-:W-:Y:S01]  /*18f00*/  IMAD.MOV.U32 R0, RZ, RZ, R5 ;  /* 0x000000ffff007224 */ /* 0x000fe200078e0005 */
[----:B------:R-:W-:Y:S02]  /*18f10*/  MOV R3, 0x1 ;  /* 0x0000000100037802 */ /* 0x000fe40000000f00 */
[----:B------:R-:W-:Y:S02]  /*18f20*/  MOV R2, 0x18f40 ;  /* 0x00018f4000027802 */ /* 0x000fe40000000f00 */
[----:B------:R-:W-:Y:S05]  /*18f30*/  CALL.REL.NOINC `($__internal_11_$__cuda_sm70_shflsync_up_p) ;  /* 0x0000308000007944 */ /* 0x000fea0003c00000 */
[----:B------:R-:W-:Y:S01]  /*18f40*/  MOV R0, R4 ;  /* 0x0000000400007202 */ /* 0x000fe20000000f00 */
[----:B------:R-:W-:Y:S05]  /*18f50*/  BRA `(.L_x_633) ;  /* 0xfffe750000007947 */ /* 0x000fea000383ffff */
.L_x_454:
[----:B------:R-:W-:Y:S01]  /*18f60*/  IMAD.MOV.U32 R0, RZ, RZ, R5 ;  /* 0x000000ffff007224 */ /* 0x000fe200078e0005 */
[----:B------:R-:W-:Y:S02]  /*18f70*/  MOV R3, 0x2 ;  /* 0x0000000200037802 */ /* 0x000fe40000000f00 */
[----:B------:R-:W-:Y:S02]  /*18f80*/  MOV R2, 0x18fa0 ;  /* 0x00018fa000027802 */ /* 0x000fe40000000f00 */
[----:B------:R-:W-:Y:S05]  /*18f90*/  CALL.REL.NOINC `($__internal_11_$__cuda_sm70_shflsync_up_p) ;  /* 0x0000302000007944 */ /* 0x000fea0003c00000 */
[----:B------:R-:W-:Y:S01]  /*18fa0*/  SEL R4, R4, RZ, P4 ;  /* 0x000000ff04047207 */ /* 0x000fe20002000000 */
[----:B------:R-:W-:Y:S01]  /*18fb0*/  IMAD.MOV.U32 R3, RZ, RZ, 0x4 ;  /* 0x00000004ff037424 */ /* 0x000fe200078e00ff */
[----:B------:R-:W-:-:S03]  /*18fc0*/  MOV R2, 0x18ff0 ;  /* 0x00018ff000027802 */ /* 0x000fc60000000f00 */
[----:B------:R-:W-:Y:S02]  /*18fd0*/  IMAD.IADD R0, R5, 0x1, R4 ;  /* 0x0000000105007824 */ /* 0x000fe400078e0204 */
        /* <DEDUP_REMOVED lines=14> */
[----:B------:R-:W-:Y:S01]  /*190c0*/  IMAD.IADD R4, R0, 0x1, R4 ;  /* 0x0000000100047824 */ /* 0x000fe200078e0204 */
[----:B------:R-:W-:Y:S01]  /*190d0*/  MOV R0, 0x19120 ;  /* 0x0001912000007802 */ /* 0x000fe20000000f00 */
[----:B------:R1:W-:Y:S02]  /*190e0*/  STL [R1+0x54], R5 ;  /* 0x0000540501007387 */ /* 0x0003e40000100800 */
[----:B------:R-:W-:Y:S02]  /*190f0*/  IMAD.MOV.U32 R2, RZ, RZ, R4 ;  /* 0x000000ffff027224 */ /* 0x000fe400078e0004 */
[----:B------:R1:W-:Y:S04]  /*19100*/  STL [R1+0x50], R0 ;  /* 0x0000500001007387 */ /* 0x0003e80000100800 */
[----:B-1----:R-:W-:Y:S05]  /*19110*/  CALL.REL.NOINC `($__internal_10_$__cuda_sm70_shflsync_idx_p) ;  /* 0x00002dd000007944 */ /* 0x002fea0003c00000 */
[----:B-----5:R1:W5:Y:S02]  /*19120*/  LDL.LU R0, [R1+0x54] ;  /* 0x0000540001007983 */ /* 0x0203640000300800 */
[----:B-1---5:R-:W-:Y:S05]  /*19130*/  BRA `(.L_x_634) ;  /* 0xfffe742000007947 */ /* 0x022fea000383ffff */
.L_x_456:
[----:B------:R-:W-:Y:S02]  /*19140*/  SEL R0, RZ, 0x1, P0 ;  /* 0x00000001ff007807 */ /* 0x000fe40000000000 */
[----:B------:R-:W-:-:S02]  /*19150*/  MOV R2, 0x19170 ;  /* 0x0001917000027802 */ /* 0x000fc40000000f00 */
[----:B------:R-:W-:Y:S05]  /*19160*/  CALL.REL.NOINC `($__internal_12_$__cuda_sm70_votesync_ballot) ;  /* 0x00002eb000007944 */ /* 0x000fea0003c00000 */
[----:B------:R-:W-:Y:S01]  /*19170*/  MOV R6, R0 ;  /* 0x0000000000067202 */ /* 0x000fe20000000f00 */
[----:B------:R-:W-:Y:S05]  /*19180*/  BRA `(.L_x_635) ;  /* 0xfffe746000007947 */ /* 0x000fea000383ffff */
.L_x_457:
[----:B------:R-:W-:Y:S01]  /*19190*/  MOV R5, 0x19200 ;  /* 0x0001920000057802 */ /* 0x000fe20000000f00 */
[----:B------:R-:W-:Y:S01]  /*191a0*/  IMAD.MOV.U32 R7, RZ, RZ, 0x1f ;  /* 0x0000001fff077424 */ /* 0x000fe200078e00ff */
[----:B------:R-:W-:Y:S01]  /*191b0*/  MOV R3, R0 ;  /* 0x0000000000037202 */ /* 0x000fe20000000f00 */
[----:B-1----:R-:W-:-:S02]  /*191c0*/  IMAD.MOV.U32 R2, RZ, RZ, R9 ;  /* 0x000000ffff027224 */ /* 0x002fc400078e0009 */
[----:B------:R1:W-:Y:S04]  /*191d0*/  STL [R1+0x50], R5 ;  /* 0x0000500501007387 */ /* 0x0003e80000100800 */
[----:B------:R1:W-:Y:S02]  /*191e0*/  STL [R1+0x54], R7 ;  /* 0x0000540701007387 */ /* 0x0003e40000100800 */
[----:B-1----:R-:W-:Y:S05]  /*191f0*/  CALL.REL.NOINC `($__internal_10_$__cuda_sm70_shflsync_idx_p) ;  /* 0x00002cf000007944 */ /* 0x002fea0003c00000 */
[----:B------:R-:W-:Y:S01]  /*19200*/  IMAD.MOV.U32 R2, RZ, RZ, R8 ;  /* 0x000000ffff027224 */ /* 0x000fe200078e0008 */
[----:B------:R-:W-:Y:S01]  /*19210*/  MOV R7, 0x19290 ;  /* 0x0001929000077802 */ /* 0x000fe20000000f00 */
[----:B------:R1:W5:Y:S01]  /*19220*/  LDL.LU R12, [R1+0x54] ;  /* 0x00005400010c7983 */ /* 0x0003620000300800 */
[----:B------:R-:W-:Y:S01]  /*19230*/  MOV R8, 0x1f ;  /* 0x0000001f00087802 */ /* 0x000fe20000000f00 */
[----:B------:R-:W-:Y:S01]  /*19240*/  IMAD.MOV.U32 R5, RZ, RZ, RZ ;  /* 0x000000ffff057224 */ /* 0x000fe200078e00ff */
[----:B-----5:R-:W-:Y:S01]  /*19250*/  MOV R3, R0 ;  /* 0x0000000000037202 */ /* 0x020fe20000000f00 */
[----:B------:R1:W-:Y:S04]  /*19260*/  STL [R1+0x50], R7 ;  /* 0x0000500701007387 */ /* 0x0003e80000100800 */
[----:B------:R1:W-:Y:S02]  /*19270*/  STL [R1+0x54], R8 ;  /* 0x0000540801007387 */ /* 0x0003e40000100800 */
[----:B-1----:R-:W-:Y:S05]  /*19280*/  CALL.REL.NOINC `($__internal_10_$__cuda_sm70_shflsync_idx_p) ;  /* 0x00002c6000007944 */ /* 0x002fea0003c00000 */
[----:B------:R1:W5:Y:S02]  /*19290*/  LDL.LU R9, [R1+0x54] ;  /* 0x0000540001097983 */ /* 0x0003640000300800 */
[----:B-1---5:R-:W-:Y:S05]  /*192a0*/  BRA `(.L_x_636) ;  /* 0xfffe73b000007947 */ /* 0x022fea000383ffff */
.L_x_460:
[----:B------:R-:W-:Y:S01]  /*192b0*/  MOV R3, R0 ;  /* 0x0000000000037202 */ /* 0x000fe20000000f00 */
[----:B-1----:R-:W-:Y:S01]  /*192c0*/  IMAD.MOV.U32 R2, RZ, RZ, R4 ;  /* 0x000000ffff027224 */ /* 0x002fe200078e0004 */
[----:B------:R-:W-:Y:S01]  /*192d0*/  MOV R0, 0x19320 ;  /* 0x0001932000007802 */ /* 0x000fe20000000f00 */
[----:B------:R-:W-:-:S04]  /*192e0*/  IMAD.MOV.U32 R4, RZ, RZ, 0x1f ;  /* 0x0000001fff047424 */ /* 0x000fc800078e00ff */
[----:B------:R1:W-:Y:S04]  /*192f0*/  STL [R1+0x50], R0 ;  /* 0x0000500001007387 */ /* 0x0003e80000100800 */
[----:B------:R1:W-:Y:S02]  /*19300*/  STL [R1+0x54], R4 ;  /* 0x0000540401007387 */ /* 0x0003e40000100800 */
[----:B-1-34-:R-:W-:Y:S05]  /*19310*/  CALL.REL.NOINC `($__internal_10_$__cuda_sm70_shflsync_idx_p) ;  /* 0x00002bd000007944 */ /* 0x01afea0003c00000 */
[----:B------:R1:W5:Y:S02]  /*19320*/  LDL.LU R5, [R1+0x54] ;  /* 0x0000540001057983 */ /* 0x0003640000300800 */
[----:B-1---5:R-:W-:Y:S05]  /*19330*/  BRA `(.L_x_459) ;  /* 0xfffe738000007947 */ /* 0x022fea000383ffff */
.L_x_481:
[----:B------:R-:W-:Y:S01]  /*19340*/  MOV R4, 0x193b0 ;  /* 0x000193b000047802 */ /* 0x000fe20000000f00 */
[----:B------:R-:W-:Y:S01]  /*19350*/  IMAD.MOV.U32 R5, RZ, RZ, 0x181f ;  /* 0x0000181fff057424 */ /* 0x000fe200078e00ff */
[----:B-1----:R-:W-:Y:S01]  /*19360*/  MOV R3, 0x1 ;  /* 0x0000000100037802 */ /* 0x002fe20000000f00 */
[----:B------:R-:W-:Y:S02]  /*19370*/  IMAD.MOV.U32 R2, RZ, RZ, R8 ;  /* 0x000000ffff027224 */ /* 0x000fe400078e0008 */
[----:B------:R1:W-:Y:S04]  /*19380*/  STL [R1+0x50], R4 ;  /* 0x0000500401007387 */ /* 0x0003e80000100800 */
[----:B------:R1:W-:Y:S02]  /*19390*/  STL [R1+0x54], R5 ;  /* 0x0000540501007387 */ /* 0x0003e40000100800 */
[----:B-1----:R-:W-:Y:S05]  /*193a0*/  CALL.REL.NOINC `($__internal_10_$__cuda_sm70_shflsync_idx_p) ;  /* 0x00002b4000007944 */ /* 0x002fea0003c00000 */
[----:B------:R-:W-:Y:S01]  /*193b0*/  MOV R5, 0x19430 ;  /* 0x0001943000057802 */ /* 0x000fe20000000f00 */
[----:B------:R-:W-:Y:S01]  /*193c0*/  IMAD.MOV.U32 R6, RZ, RZ, 0x181f ;  /* 0x0000181fff067424 */ /* 0x000fe200078e00ff */
[----:B-----5:R1:W5:Y:S01]  /*193d0*/  LDL.LU R4, [R1+0x54] ;  /* 0x0000540001047983 */ /* 0x0203620000300800 */
[----:B------:R-:W-:Y:S01]  /*193e0*/  IMAD.MOV.U32 R2, RZ, RZ, R11 ;  /* 0x000000ffff027224 */ /* 0x000fe200078e000b */
[----:B------:R-:W-:-:S02]  /*193f0*/  MOV R3, 0x1 ;  /* 0x0000000100037802 */ /* 0x000fc40000000f00 */
[----:B------:R1:W-:Y:S04]  /*19400*/  STL [R1+0x50], R5 ;  /* 0x0000500501007387 */ /* 0x0003e80000100800 */
[----:B------:R1:W-:Y:S02]  /*19410*/  STL [R1+0x54], R6 ;  /* 0x0000540601007387 */ /* 0x0003e40000100800 */
[----:B-1---5:R-:W-:Y:S05]  /*19420*/  CALL.REL.NOINC `($__internal_10_$__cuda_sm70_shflsync_idx_p) ;  /* 0x00002ac000007944 */ /* 0x022fea0003c00000 */
[----:B------:R1:W5:Y:S02]  /*19430*/  LDL.LU R2, [R1+0x54] ;  /* 0x0000540001027983 */ /* 0x0003640000300800 */
[----:B-1---5:R-:W-:Y:S05]  /*19440*/  BRA `(.L_x_637) ;  /* 0xfffeb0e000007947 */ /* 0x022fea000383ffff */
.L_x_484:
[----:B------:R-:W-:Y:S01]  /*19450*/  MOV R0, 0x194c0 ;  /* 0x000194c000007802 */ /* 0x000fe20000000f00 */
[----:B------:R-:W-:Y:S01]  /*19460*/  IMAD.MOV.U32 R4, RZ, RZ, 0x181f ;  /* 0x0000181fff047424 */ /* 0x000fe200078e00ff */
[----:B------:R-:W-:Y:S01]  /*19470*/  MOV R3, RZ ;  /* 0x000000ff00037202 */ /* 0x000fe20000000f00 */
[----:B------:R-:W-:Y:S02]  /*19480*/  IMAD.MOV.U32 R2, RZ, RZ, R5 ;  /* 0x000000ffff027224 */ /* 0x000fe400078e0005 */
[----:B------:R2:W-:Y:S04]  /*19490*/  STL [R1+0x50], R0 ;  /* 0x0000500001007387 */ /* 0x0005e80000100800 */
[----:B------:R2:W-:Y:S02]  /*194a0*/  STL [R1+0x54], R4 ;  /* 0x0000540401007387 */ /* 0x0005e40000100800 */
[----:B-12---:R-:W-:Y:S05]  /*194b0*/  CALL.REL.NOINC `($__internal_10_$__cuda_sm70_shflsync_idx_p) ;  /* 0x00002a3000007944 */ /* 0x006fea0003c00000 */
[----:B-----5:R1:W5:Y:S02]  /*194c0*/  LDL.LU R4, [R1+0x54] ;  /* 0x0000540001047983 */ /* 0x0203640000300800 */
[----:B-1---5:R-:W-:Y:S05]  /*194d0*/  BRA `(.L_x_638) ;  /* 0xfffebfc000007947 */ /* 0x022fea000383ffff */
.L_x_485:
[----:B------:R-:W-:Y:S01]  /*194e0*/  MOV R0, 0x19550 ;  /* 0x0001955000007802 */ /* 0x000fe20000000f00 */
[----:B------:R-:W-:Y:S01]  /*194f0*/  IMAD.MOV.U32 R8, RZ, RZ, 0x181f ;  /* 0x0000181fff087424 */ /* 0x000fe200078e00ff */
[----:B------:R-:W-:Y:S01]  /*19500*/  MOV R3, RZ ;  /* 0x000000ff00037202 */ /* 0x000fe20000000f00 */
[----:B------:R-:W-:-:S02]  /*19510*/  IMAD.MOV.U32 R2, RZ, RZ, R6 ;  /* 0x000000ffff027224 */ /* 0x000fc400078e0006 */
[----:B------:R4:W-:Y:S04]  /*19520*/  STL [R1+0x50], R0 ;  /* 0x0000500001007387 */ /* 0x0009e80000100800 */
[----:B------:R4:W-:Y:S02]  /*19530*/  STL [R1+0x54], R8 ;  /* 0x0000540801007387 */ /* 0x0009e40000100800 */
[----:B-1234-:R-:W-:Y:S05]  /*19540*/  CALL.REL.NOINC `($__internal_10_$__cuda_sm70_shflsync_idx_p) ;  /* 0x000029a000007944 */ /* 0x01efea0003c00000 */
[----:B-----5:R1:W5:Y:S02]  /*19550*/  LDL.LU R0, [R1+0x54] ;  /* 0x0000540001007983 */ /* 0x0203640000300800 */
[----:B-1---5:R-:W-:Y:S05]  /*19560*/  BRA `(.L_x_639) ;  /* 0xfffebf5000007947 */ /* 0x022fea000383ffff */
.L_x_488:
[----:B-1----:R-:W-:Y:S01]  /*19570*/  MOV R0, 0x195e0 ;  /* 0x000195e000007802 */ /* 0x002fe20000000f00 */
[----:B---3--:R-:W-:Y:S01]  /*19580*/  IMAD.MOV.U32 R4, RZ, RZ, 0x181f ;  /* 0x0000181fff047424 */ /* 0x008fe200078e00ff */
[----:B------:R-:W-:Y:S01]  /*19590*/  MOV R3, 0x1 ;  /* 0x0000000100037802 */ /* 0x000fe20000000f00 */
[----:B------:R-:W-:Y:S02]  /*195a0*/  IMAD.MOV.U32 R2, RZ, RZ, R5 ;  /* 0x000000ffff027224 */ /* 0x000fe400078e0005 */
[----:B------:R1:W-:Y:S04]  /*195b0*/  STL [R1+0x50], R0 ;  /* 0x0000500001007387 */ /* 0x0003e80000100800 */
[----:B------:R1:W-:Y:S02]  /*195c0*/  STL [R1+0x54], R4 ;  /* 0x0000540401007387 */ /* 0x0003e40000100800 */
[----:B-12-4-:R-:W-:Y:S05]  /*195d0*/  CALL.REL.NOINC `($__internal_10_$__cuda_sm70_shflsync_idx_p) ;  /* 0x0000291000007944 */ /* 0x016fea0003c00000 */
[----:B-----5:R-:W-:Y:S01]  /*195e0*/  MOV R0, 0x19660 ;  /* 0x0001966000007802 */ /* 0x020fe20000000f00 */
[----:B------:R-:W-:Y:S01]  /*195f0*/  IMAD.MOV.U32 R5, RZ, RZ, 0x181f ;  /* 0x0000181fff057424 */ /* 0x000fe200078e00ff */
[----:B------:R1:W5:Y:S01]  /*19600*/  LDL.LU R4, [R1+0x54] ;  /* 0x0000540001047983 */ /* 0x0003620000300800 */
[----:B------:R-:W-:Y:S01]  /*19610*/  IMAD.MOV.U32 R2, RZ, RZ, R6 ;  /* 0x000000ffff027224 */ /* 0x000fe200078e0006 */
[----:B------:R-:W-:-:S02]  /*19620*/  MOV R3, 0x1 ;  /* 0x0000000100037802 */ /* 0x000fc40000000f00 */
[----:B------:R1:W-:Y:S04]  /*19630*/  STL [R1+0x50], R0 ;  /* 0x0000500001007387 */ /* 0x0003e80000100800 */
[----:B------:R1:W-:Y:S02]  /*19640*/  STL [R1+0x54], R5 ;  /* 0x0000540501007387 */ /* 0x0003e40000100800 */
[----:B-1---5:R-:W-:Y:S05]  /*19650*/  CALL.REL.NOINC `($__internal_10_$__cuda_sm70_shflsync_idx_p) ;  /* 0x0000289000007944 */ /* 0x022fea0003c00000 */
[----:B-----5:R1:W5:Y:S02]  /*19660*/  LDL.LU R0, [R1+0x54] ;  /* 0x0000540001007983 */ /* 0x0203640000300800 */
[----:B-1---5:R-:W-:Y:S05]  /*19670*/  BRA `(.L_x_640) ;  /* 0xfffec0b000007947 */ /* 0x022fea000383ffff */
.L_x_489:
[----:B------:R-:W-:Y:S01]  /*19680*/  MOV R0, 0x196f0 ;  /* 0x000196f000007802 */ /* 0x000fe20000000f00 */
[----:B------:R-:W-:Y:S01]  /*19690*/  IMAD.MOV.U32 R9, RZ, RZ, 0x1c1f ;  /* 0x00001c1fff097424 */ /* 0x000fe200078e00ff */
[----:B------:R-:W-:Y:S01]  /*196a0*/  MOV R3, RZ ;  /* 0x000000ff00037202 */ /* 0x000fe20000000f00 */
[----:B------:R-:W-:Y:S02]  /*196b0*/  IMAD.MOV.U32 R2, RZ, RZ, R4 ;  /* 0x000000ffff027224 */ /* 0x000fe400078e0004 */
[----:B------:R1:W-:Y:S04]  /*196c0*/  STL [R1+0x50], R0 ;  /* 0x0000500001007387 */ /* 0x0003e80000100800 */
[----:B------:R1:W-:Y:S02]  /*196d0*/  STL [R1+0x54], R9 ;  /* 0x0000540901007387 */ /* 0x0003e40000100800 */
[----:B-1----:R-:W-:Y:S05]  /*196e0*/  CALL.REL.NOINC `($__internal_10_$__cuda_sm70_shflsync_idx_p) ;  /* 0x0000280000007944 */ /* 0x002fea0003c00000 */
[----:B------:R1:W5:Y:S02]  /*196f0*/  LDL.LU R3, [R1+0x54] ;  /* 0x0000540001037983 */ /* 0x0003640000300800 */
[----:B-1---5:R-:W-:Y:S05]  /*19700*/  BRA `(.L_x_641) ;  /* 0xfffec39000007947 */ /* 0x022fea000383ffff */
.L_x_494:
[----:B------:R-:W-:Y:S01]  /*19710*/  IMAD.MOV.U32 R2, RZ, RZ, R4 ;  /* 0x000000ffff027224 */ /* 0x000fe200078e0004 */
[----:B------:R-:W-:Y:S01]  /*19720*/  MOV R0, 0x19780 ;  /* 0x0001978000007802 */ /* 0x000fe20000000f00 */
[----:B-1----:R-:W-:Y:S01]  /*19730*/  IMAD.MOV.U32 R4, RZ, RZ, 0x1c1f ;  /* 0x00001c1fff047424 */ /* 0x002fe200078e00ff */
[----:B--2---:R-:W-:-:S03]  /*19740*/  MOV R3, 0x1 ;  /* 0x0000000100037802 */ /* 0x004fc60000000f00 */
[----:B------:R1:W-:Y:S04]  /*19750*/  STL [R1+0x50], R0 ;  /* 0x0000500001007387 */ /* 0x0003e80000100800 */
[----:B------:R1:W-:Y:S02]  /*19760*/  STL [R1+0x54], R4 ;  /* 0x0000540401007387 */ /* 0x0003e40000100800 */
[----:B-1----:R-:W-:Y:S05]  /*19770*/  CALL.REL.NOINC `($__internal_10_$__cuda_sm70_shflsync_idx_p) ;  /* 0x0000277000007944 */ /* 0x002fea0003c00000 */
[----:B------:R1:W5:Y:S02]  /*19780*/  LDL.LU R3, [R1+0x54] ;  /* 0x0000540001037983 */ /* 0x0003640000300800 */
[----:B-1---5:R-:W-:Y:S05]  /*19790*/  BRA `(.L_x_642) ;  /* 0xfffec8c000007947 */ /* 0x022fea000383ffff */
.L_x_499:
[----:B------:R-:W-:Y:S01]  /*197a0*/  IMAD.MOV.U32 R132, RZ, RZ, R4 ;  /* 0x000000ffff847224 */ /* 0x000fe200078e0004 */
[----:B------:R-:W-:Y:S02]  /*197b0*/  MOV R0, 0x2 ;  /* 0x0000000200007802 */ /* 0x000fe40000000f00 */
[----:B------:R-:W-:Y:S02]  /*197c0*/  MOV R2, 0x197e0 ;  /* 0x000197e000027802 */ /* 0x000fe40000000f00 */
[----:B------:R-:W-:Y:S05]  /*197d0*/  CALL.REL.NOINC `($__internal_9_$__cuda_sm70_shflsync_bfly_p) ;  /* 0x000026b000007944 */ /* 0x000fea0003c00000 */
[----:B------:R-:W-:Y:S05]  /*197e0*/  BRA `(.L_x_643) ;  /* 0xfffece6000007947 */ /* 0x000fea000383ffff */
.L_x_500:
[----:B------:R-:W-:Y:S01]  /*197f0*/  IMAD.MOV.U32 R132, RZ, RZ, R4 ;  /* 0x000000ffff847224 */ /* 0x000fe200078e0004 */
[----:B------:R-:W-:-:S02]  /*19800*/  MOV R0, 0x1 ;  /* 0x0000000100007802 */ /* 0x000fc40000000f00 */
[----:B------:R-:W-:Y:S02]  /*19810*/  MOV R2, 0x19830 ;  /* 0x0001983000027802 */ /* 0x000fe40000000f00 */
[----:B------:R-:W-:Y:S05]  /*19820*/  CALL.REL.NOINC `($__internal_9_$__cuda_sm70_shflsync_bfly_p) ;  /* 0x0000266000007944 */ /* 0x000fea0003c00000 */
[----:B------:R-:W-:Y:S01]  /*19830*/  FMNMX.FTZ R134, R4, R0, !PT ;  /* 0x0000000004867209 */ /* 0x000fe20007810000 */
[----:B------:R-:W-:Y:S01]  /*19840*/  IMAD.MOV.U32 R132, RZ, RZ, R5 ;  /* 0x000000ffff847224 */ /* 0x000fe200078e0005 */
[----:B------:R-:W-:Y:S01]  /*19850*/  MOV R2, 0x19880 ;  /* 0x0001988000027802 */ /* 0x000fe20000000f00 */
[----:B------:R-:W-:Y:S02]  /*19860*/  IMAD.MOV.U32 R0, RZ, RZ, 0x2 ;  /* 0x00000002ff007424 */ /* 0x000fe400078e00ff */
[----:B------:R-:W-:Y:S05]  /*19870*/  CALL.REL.NOINC `($__internal_9_$__cuda_sm70_shflsync_bfly_p) ;  /* 0x0000261000007944 */ /* 0x000fea0003c00000 */
[----:B------:R-:W-:Y:S01]  /*19880*/  FMNMX.FTZ R5, R5, R0, !PT ;  /* 0x0000000005057209 */ /* 0x000fe20007810000 */
[----:B------:R-:W-:Y:S01]  /*19890*/  IMAD.MOV.U32 R0, RZ, RZ, 0x1 ;  /* 0x00000001ff007424 */ /* 0x000fe200078e00ff */
[----:B------:R-:W-:-:S03]  /*198a0*/  MOV R2, 0x198d0 ;  /* 0x000198d000027802 */ /* 0x000fc60000000f00 */
[----:B------:R-:W-:Y:S02]  /*198b0*/  IMAD.MOV.U32 R132, RZ, RZ, R5 ;  /* 0x000000ffff847224 */ /* 0x000fe400078e0005 */
[----:B------:R-:W-:Y:S05]  /*198c0*/  CALL.REL.NOINC `($__internal_9_$__cuda_sm70_shflsync_bfly_p) ;  /* 0x000025c000007944 */ /* 0x000fea0003c00000 */
[----:B------:R-:W-:Y:S01]  /*198d0*/  MOV R3, R0 ;  /* 0x0000000000037202 */ /* 0x000fe20000000f00 */
[----:B------:R-:W-:Y:S05]  /*198e0*/  BRA `(.L_x_644) ;  /* 0xfffecdd000007947 */ /* 0x000fea000383ffff */
.L_x_508:
        /* <DEDUP_REMOVED lines=8> */
[----:B-1---5:R-:W-:-:S05]  /*19970*/  BRA `(.L_x_645) ;  /* 0xfffee4e000007947 */ /* 0x022fca000383ffff */
.L_x_509:
[----:B------:R-:W-:Y:S01]  /*19980*/  MOV R0, 0x199f0 ;  /* 0x000199f000007802 */ /* 0x000fe20000000f00 */
[----:B------:R-:W-:Y:S01]  /*19990*/  IMAD.MOV.U32 R6, RZ, RZ, 0x181f ;  /* 0x0000181fff067424 */ /* 0x000fe200078e00ff */
[----:B------:R-:W-:Y:S01]  /*199a0*/  MOV R3, RZ ;  /* 0x000000ff00037202 */ /* 0x000fe20000000f00 */
[----:B------:R-:W-:Y:S02]  /*199b0*/  IMAD.MOV.U32 R2, RZ, RZ, R12 ;  /* 0x000000ffff027224 */ /* 0x000fe400078e000c */
[----:B------:R4:W-:Y:S04]  /*199c0*/  STL [R1+0x50], R0 ;  /* 0x0000500001007387 */ /* 0x0009e80000100800 */
[----:B------:R4:W-:Y:S02]  /*199d0*/  STL [R1+0x54], R6 ;  /* 0x0000540601007387 */ /* 0x0009e40000100800 */
[----:B-1234-:R-:W-:Y:S05]  /*199e0*/  CALL.REL.NOINC `($__internal_10_$__cuda_sm70_shflsync_idx_p) ;  /* 0x0000250000007944 */ /* 0x01efea0003c00000 */
[----:B-----5:R1:W5:Y:S02]  /*199f0*/  LDL.LU R0, [R1+0x54] ;  /* 0x0000540001007983 */ /* 0x0203640000300800 */
[----:B-1---5:R-:W-:-:S05]  /*19a00*/  BRA `(.L_x_646) ;  /* 0xfffee47000007947 */ /* 0x022fca000383ffff */
.L_x_510:
[----:B------:R-:W-:Y:S01]  /*19a10*/  MOV R0, 0x19a80 ;  /* 0x00019a8000007802 */ /* 0x000fe20000000f00 */
[----:B------:R-:W-:Y:S01]  /*19a20*/  IMAD.MOV.U32 R4, RZ, RZ, 0x181f ;  /* 0x0000181fff047424 */ /* 0x000fe200078e00ff */
[----:B--2---:R-:W-:Y:S01]  /*19a30*/  MOV R3, 0x1 ;  /* 0x0000000100037802 */ /* 0x004fe20000000f00 */
[----:B------:R-:W-:Y:S02]  /*19a40*/  IMAD.MOV.U32 R2, RZ, RZ, R5 ;  /* 0x000000ffff027224 */ /* 0x000fe400078e0005 */
[----:B------:R2:W-:Y:S04]  /*19a50*/  STL [R1+0x50], R0 ;  /* 0x0000500001007387 */ /* 0x0005e80000100800 */
[----:B------:R2:W-:Y:S02]  /*19a60*/  STL [R1+0x54], R4 ;  /* 0x0000540401007387 */ /* 0x0005e40000100800 */
[----:B-12---:R-:W-:Y:S05]  /*19a70*/  CALL.REL.NOINC `($__internal_10_$__cuda_sm70_shflsync_idx_p) ;  /* 0x0000247000007944 */ /* 0x006fea0003c00000 */
[----:B-----5:R1:W5:Y:S01]  /*19a80*/  LDL.LU R4, [R1+0x54] ;  /* 0x0000540001047983 */ /* 0x0203620000300800 */
[----:B------:R-:W-:Y:S01]  /*19a90*/  MOV R0, 0x19b00 ;  /* 0x00019b0000007802 */ /* 0x000fe20000000f00 */
[----:B------:R-:W-:Y:S01]  /*19aa0*/  IMAD.MOV.U32 R5, RZ, RZ, 0x181f ;  /* 0x0000181fff057424 */ /* 0x000fe200078e00ff */
[----:B------:R-:W-:Y:S01]  /*19ab0*/  MOV R3, 0x1 ;  /* 0x0000000100037802 */ /* 0x000fe20000000f00 */
[----:B------:R-:W-:Y:S02]  /*19ac0*/  IMAD.MOV.U32 R2, RZ, RZ, R12 ;  /* 0x000000ffff027224 */ /* 0x000fe400078e000c */
[----:B------:R1:W-:Y:S04]  /*19ad0*/  STL [R1+0x50], R0 ;  /* 0x0000500001007387 */ /* 0x0003e80000100800 */
[----:B------:R1:W-:Y:S02]  /*19ae0*/  STL [R1+0x54], R5 ;  /* 0x0000540501007387 */ /* 0x0003e40000100800 */
[----:B-1---5:R-:W-:Y:S05]  /*19af0*/  CALL.REL.NOINC `($__internal_10_$__cuda_sm70_shflsync_idx_p) ;  /* 0x000023f000007944 */ /* 0x022fea0003c00000 */
[----:B-----5:R1:W5:Y:S02]  /*19b00*/  LDL.LU R0, [R1+0x54] ;  /* 0x0000540001007983 */ /* 0x0203640000300800 */
[----:B-1---5:R-:W-:-:S05]  /*19b10*/  BRA `(.L_x_647) ;  /* 0xfffee5c000007947 */ /* 0x022fca000383ffff */
.L_x_513:
        /* <DEDUP_REMOVED lines=8> */
[----:B-1---5:R-:W-:-:S05]  /*19ba0*/  BRA `(.L_x_648) ;  /* 0xfffef31000007947 */ /* 0x022fca000383ffff */
.L_x_514:
[----:B------:R-:W-:Y:S01]  /*19bb0*/  MOV R0, 0x19c20 ;  /* 0x00019c2000007802 */ /* 0x000fe20000000f00 */
[----:B------:R-:W-:Y:S01]  /*19bc0*/  IMAD.MOV.U32 R138, RZ, RZ, 0x181f ;  /* 0x0000181fff8a7424 */ /* 0x000fe200078e00ff */
[----:B------:R-:W-:Y:S01]  /*19bd0*/  MOV R3, RZ ;  /* 0x000000ff00037202 */ /* 0x000fe20000000f00 */
[----:B------:R-:W-:Y:S02]  /*19be0*/  IMAD.MOV.U32 R2, RZ, RZ, R137 ;  /* 0x000000ffff027224 */ /* 0x000fe400078e0089 */
[----:B------:R3:W-:Y:S04]  /*19bf0*/  STL [R1+0x50], R0 ;  /* 0x0000500001007387 */ /* 0x0007e80000100800 */
[----:B------:R3:W-:Y:S02]  /*19c00*/  STL [R1+0x54], R138 ;  /* 0x0000548a01007387 */ /* 0x0007e40000100800 */
[----:B-123--:R-:W-:Y:S05]  /*19c10*/  CALL.REL.NOINC `($__internal_10_$__cuda_sm70_shflsync_idx_p) ;  /* 0x000022d000007944 */ /* 0x00efea0003c00000 */
[----:B-----5:R1:W5:Y:S02]  /*19c20*/  LDL.LU R0, [R1+0x54] ;  /* 0x0000540001007983 */ /* 0x0203640000300800 */
[----:B-1---5:R-:W-:-:S05]  /*19c30*/  BRA `(.L_x_649) ;  /* 0xfffef2a000007947 */ /* 0x022fca000383ffff */
.L_x_515:
[----:B------:R-:W-:Y:S01]  /*19c40*/  MOV R0, 0x19cb0 ;  /* 0x00019cb000007802 */ /* 0x000fe20000000f00 */
[----:B------:R-:W-:Y:S01]  /*19c50*/  IMAD.MOV.U32 R132, RZ, RZ, 0x181f ;  /* 0x0000181fff847424 */ /* 0x000fe200078e00ff */
[----:B--2---:R-:W-:Y:S01]  /*19c60*/  MOV R3, 0x1 ;  /* 0x0000000100037802 */ /* 0x004fe20000000f00 */
[----:B------:R-:W-:Y:S02]  /*19c70*/  IMAD.MOV.U32 R2, RZ, RZ, R134 ;  /* 0x000000ffff027224 */ /* 0x000fe400078e0086 */
[----:B------:R2:W-:Y:S04]  /*19c80*/  STL [R1+0x50], R0 ;  /* 0x0000500001007387 */ /* 0x0005e80000100800 */
[----:B------:R2:W-:Y:S02]  /*19c90*/  STL [R1+0x54], R132 ;  /* 0x0000548401007387 */ /* 0x0005e40000100800 */
[----:B-12---:R-:W-:Y:S05]  /*19ca0*/  CALL.REL.NOINC `($__internal_10_$__cuda_sm70_shflsync_idx_p) ;  /* 0x0000224000007944 */ /* 0x006fea0003c00000 */
[----:B------:R1:W5:Y:S02]  /*19cb0*/  LDL.LU R132, [R1+0x54] ;  /* 0x0000540001847983 */ /* 0x0003640000300800 */
[----:B-----5:R-:W-:Y:S01]  /*19cc0*/  MOV R0, 0x19d30 ;  /* 0x00019d3000007802 */ /* 0x020fe20000000f00 */
[----:B------:R-:W-:Y:S01]  /*19cd0*/  IMAD.MOV.U32 R133, RZ, RZ, 0x181f ;  /* 0x0000181fff857424 */ /* 0x000fe200078e00ff */
[----:B------:R-:W-:Y:S01]  /*19ce0*/  MOV R3, 0x1 ;  /* 0x0000000100037802 */ /* 0x000fe20000000f00 */
[----:B------:R-:W-:Y:S02]  /*19cf0*/  IMAD.MOV.U32 R2, RZ, RZ, R137 ;  /* 0x000000ffff027224 */ /* 0x000fe400078e0089 */
[----:B------:R1:W-:Y:S04]  /*19d00*/  STL [R1+0x50], R0 ;  /* 0x0000500001007387 */ /* 0x0003e80000100800 */
[----:B------:R1:W-:Y:S02]  /*19d10*/  STL [R1+0x54], R133 ;  /* 0x0000548501007387 */ /* 0x0003e40000100800 */
[----:B-1----:R-:W-:Y:S05]  /*19d20*/  CALL.REL.NOINC `($__internal_10_$__cuda_sm70_shflsync_idx_p) ;  /* 0x000021c000007944 */ /* 0x002fea0003c00000 */
[----:B-----5:R1:W5:Y:S02]  /*19d30*/  LDL.LU R0, [R1+0x54] ;  /* 0x0000540001007983 */ /* 0x0203640000300800 */
[----:B-1---5:R-:W-:-:S05]  /*19d40*/  BRA `(.L_x_650) ;  /* 0xfffef41000007947 */ /* 0x022fca000383ffff */
.L_x_516:
        /* <DEDUP_REMOVED lines=9> */
.L_x_521:
[----:B------:R-:W-:Y:S01]  /*19de0*/  MOV R4, 0x19e50 ;  /* 0x00019e5000047802 */ /* 0x000fe20000000f00 */
[----:B------:R-:W-:Y:S01]  /*19df0*/  IMAD.MOV.U32 R5, RZ, RZ, 0x1c1f ;  /* 0x00001c1fff057424 */ /* 0x000fe200078e00ff */
[----:B------:R-:W-:Y:S01]  /*19e00*/  MOV R3, 0x1 ;  /* 0x0000000100037802 */ /* 0x000fe20000000f00 */
[----:B------:R-:W-:Y:S02]  /*19e10*/  IMAD.MOV.U32 R2, RZ, RZ, R133 ;  /* 0x000000ffff027224 */ /* 0x000fe400078e0085 */
[----:B------:R3:W-:Y:S04]  /*19e20*/  STL [R1+0x50], R4 ;  /* 0x0000500401007387 */ /* 0x0007e80000100800 */
[----:B------:R3:W-:Y:S02]  /*19e30*/  STL [R1+0x54], R5 ;  /* 0x0000540501007387 */ /* 0x0007e40000100800 */
[----:B-123--:R-:W-:Y:S05]  /*19e40*/  CALL.REL.NOINC `($__internal_10_$__cuda_sm70_shflsync_idx_p) ;  /* 0x000020a000007944 */ /* 0x00efea0003c00000 */
[----:B-----5:R1:W5:Y:S02]  /*19e50*/  LDL.LU R4, [R1+0x54] ;  /* 0x0000540001047983 */ /* 0x0203640000300800 */
[----:B-1---5:R-:W-:-:S05]  /*19e60*/  BRA `(.L_x_652) ;  /* 0xfffefc9000007947 */ /* 0x022fca000383ffff */
.L_x_526:
[----:B------:R-:W-:Y:S02]  /*19e70*/  MOV R0, 0x2 ;  /* 0x0000000200007802 */ /* 0x000fe40000000f00 */
[----:B------:R-:W-:Y:S02]  /*19e80*/  MOV R2, 0x19ea0 ;  /* 0x00019ea000027802 */ /* 0x000fe40000000f00 */
[----:B-1-3--:R-:W-:Y:S05]  /*19e90*/  CALL.REL.NOINC `($__internal_9_$__cuda_sm70_shflsync_bfly_p) ;  /* 0x00001ff000007944 */ /* 0x00afea0003c00000 */
[----:B------:R-:W-:-:S05]  /*19ea0*/  BRA `(.L_x_653) ;  /* 0xffff02b000007947 */ /* 0x000fca000383ffff */
.L_x_527:
[----:B------:R-:W-:Y:S02]  /*19eb0*/  MOV R0, 0x1 ;  /* 0x0000000100007802 */ /* 0x000fe40000000f00 */
[----:B------:R-:W-:Y:S02]  /*19ec0*/  MOV R2, 0x19ee0 ;  /* 0x00019ee000027802 */ /* 0x000fe40000000f00 */
[----:B-1-3--:R-:W-:Y:S05]  /*19ed0*/  CALL.REL.NOINC `($__internal_9_$__cuda_sm70_shflsync_bfly_p) ;  /* 0x00001fb000007944 */ /* 0x00afea0003c00000 */
[----:B------:R-:W-:Y:S01]  /*19ee0*/  FMNMX.FTZ R134, R132, R0, !PT ;  /* 0x0000000084867209 */ /* 0x000fe20007810000 */
[----:B------:R-:W-:Y:S01]  /*19ef0*/  IMAD.MOV.U32 R132, RZ, RZ, R4 ;  /* 0x000000ffff847224 */ /* 0x000fe200078e0004 */
[----:B------:R-:W-:Y:S01]  /*19f00*/  MOV R2, 0x19f30 ;  /* 0x00019f3000027802 */ /* 0x000fe20000000f00 */
[----:B------:R-:W-:Y:S02]  /*19f10*/  IMAD.MOV.U32 R0, RZ, RZ, 0x2 ;  /* 0x00000002ff007424 */ /* 0x000fe400078e00ff */
[----:B------:R-:W-:Y:S05]  /*19f20*/  CALL.REL.NOINC `($__internal_9_$__cuda_sm70_shflsync_bfly_p) ;  /* 0x00001f6000007944 */ /* 0x000fea0003c00000 */
[----:B------:R-:W-:Y:S01]  /*19f30*/  FMNMX.FTZ R132, R4, R0, !PT ;  /* 0x0000000004847209 */ /* 0x000fe20007810000 */
[----:B------:R-:W-:Y:S01]  /*19f40*/  IMAD.MOV.U32 R0, RZ, RZ, 0x1 ;  /* 0x00000001ff007424 */ /* 0x000fe200078e00ff */
[----:B------:R-:W-:Y:S02]  /*19f50*/  MOV R2, 0x19f70 ;  /* 0x00019f7000027802 */ /* 0x000fe40000000f00 */
[----:B------:R-:W-:Y:S05]  /*19f60*/  CALL.REL.NOINC `($__internal_9_$__cuda_sm70_shflsync_bfly_p) ;  /* 0x00001f2000007944 */ /* 0x000fea0003c00000 */
[----:B------:R-:W-:-:S05]  /*19f70*/  BRA `(.L_x_654) ;  /* 0xffff025000007947 */ /* 0x000fca000383ffff */
.L_x_536:
        /* <DEDUP_REMOVED lines=9> */
.L_x_537:
        /* <DEDUP_REMOVED lines=9> */
.L_x_538:
        /* <DEDUP_REMOVED lines=17> */
.L_x_541:
        /* <DEDUP_REMOVED lines=9> */
.L_x_542:
        /* <DEDUP_REMOVED lines=9> */
.L_x_543:
        /* <DEDUP_REMOVED lines=17> */
.L_x_544:
[----:B------:R-:W-:Y:S02]  /*1a3e0*/  MOV R0, 0x2 ;  /* 0x0000000200007802 */ /* 0x000fe40000000f00 */
[----:B------:R-:W-:Y:S02]  /*1a3f0*/  MOV R2, 0x1a410 ;  /* 0x0001a41000027802 */ /* 0x000fe40000000f00 */
[----:B------:R-:W-:Y:S05]  /*1a400*/  CALL.REL.NOINC `($__internal_9_$__cuda_sm70_shflsync_bfly_p) ;  /* 0x00001a8000007944 */ /* 0x000fea0003c00000 */
[----:B------:R-:W-:-:S05]  /*1a410*/  BRA `(.L_x_661) ;  /* 0xffff32b000007947 */ /* 0x000fca000383ffff */
.L_x_545:
[----:B------:R-:W-:Y:S02]  /*1a420*/  MOV R0, 0x1 ;  /* 0x0000000100007802 */ /* 0x000fe40000000f00 */
        /* <DEDUP_REMOVED lines=12> */
.L_x_548:
        /* <DEDUP_REMOVED lines=9> */
.L_x_551:
[----:B------:R-:W-:Y:S01]  /*1a580*/  MOV R0, 0x1a5f0 ;  /* 0x0001a5f000007802 */ /* 0x000fe20000000f00 */
[----:B--2---:R-:W-:Y:S01]  /*1a590*/  IMAD.MOV.U32 R4, RZ, RZ, 0x181f ;  /* 0x0000181fff047424 */ /* 0x004fe200078e00ff */
[----:B------:R-:W-:Y:S01]  /*1a5a0*/  MOV R3, 0x1 ;  /* 0x0000000100037802 */ /* 0x000fe20000000f00 */
        /* <DEDUP_REMOVED lines=14> */
.L_x_554:
[----:B------:R-:W-:Y:S01]  /*1a690*/  MOV R0, 0x1a700 ;  /* 0x0001a70000007802 */ /* 0x000fe20000000f00 */
[----:B------:R-:W-:Y:S01]  /*1a6a0*/  IMAD.MOV.U32 R132, RZ, RZ, 0x181f ;  /* 0x0000181fff847424 */ /* 0x000fe200078e00ff */
[----:B------:R-:W-:Y:S01]  /*1a6b0*/  MOV R3, RZ ;  /* 0x000000ff00037202 */ /* 0x000fe20000000f00 */
[----:B------:R-:W-:Y:S02]  /*1a6c0*/  IMAD.MOV.U32 R2, RZ, RZ, R134 ;  /* 0x000000ffff027224 */ /* 0x000fe400078e0086 */
[----:B------:R1:W-:Y:S04]  /*1a6d0*/  STL [R1+0x50], R0 ;  /* 0x0000500001007387 */ /* 0x0003e80000100800 */
[----:B------:R1:W-:Y:S02]  /*1a6e0*/  STL [R1+0x54], R132 ;  /* 0x0000548401007387 */ /* 0x0003e40000100800 */
[----:B-12---:R-:W-:Y:S05]  /*1a6f0*/  CALL.REL.NOINC `($__internal_10_$__cuda_sm70_shflsync_idx_p) ;  /* 0x000017f000007944 */ /* 0x006fea0003c00000 */
[----:B------:R1:W5:Y:S02]  /*1a700*/  LDL.LU R132, [R1+0x54] ;  /* 0x0000540001847983 */ /* 0x0003640000300800 */
[----:B-1---5:R-:W-:-:S05]  /*1a710*/  BRA `(.L_x_665) ;  /* 0xffff5b3000007947 */ /* 0x022fca000383ffff */
.L_x_555:
        /* <DEDUP_REMOVED lines=9> */
.L_x_556:
[----:B------:R-:W-:Y:S01]  /*1a7b0*/  MOV R0, 0x1a820 ;  /* 0x0001a82000007802 */ /* 0x000fe20000000f00 */
[----:B------:R-:W-:Y:S01]  /*1a7c0*/  IMAD.MOV.U32 R132, RZ, RZ, 0x181f ;  /* 0x0000181fff847424 */ /* 0x000fe200078e00ff */
[----:B-1----:R-:W-:Y:S01]  /*1a7d0*/  MOV R3, 0x1 ;  /* 0x0000000100037802 */ /* 0x002fe20000000f00 */
[----:B------:R-:W-:Y:S02]  /*1a7e0*/  IMAD.MOV.U32 R2, RZ, RZ, R134 ;  /* 0x000000ffff027224 */ /* 0x000fe400078e0086 */
[----:B------:R1:W-:Y:S04]  /*1a7f0*/  STL [R1+0x50], R0 ;  /* 0x0000500001007387 */ /* 0x0003e80000100800 */
[----:B------:R1:W-:Y:S02]  /*1a800*/  STL [R1+0x54], R132 ;  /* 0x0000548401007387 */ /* 0x0003e40000100800 */
[----:B-1----:R-:W-:Y:S05]  /*1a810*/  CALL.REL.NOINC `($__internal_10_$__cuda_sm70_shflsync_idx_p) ;  /* 0x000016d000007944 */ /* 0x002fea0003c00000 */
        /* <DEDUP_REMOVED lines=10> */
.L_x_557:
        /* <DEDUP_REMOVED lines=9> */
.L_x_562:
        /* <DEDUP_REMOVED lines=9> */
.L_x_567:
[----:B------:R-:W-:Y:S02]  /*1a9e0*/  MOV R0, 0x2 ;  /* 0x0000000200007802 */ /* 0x000fe40000000f00 */
[----:B------:R-:W-:Y:S02]  /*1a9f0*/  MOV R2, 0x1aa10 ;  /* 0x0001aa1000027802 */ /* 0x000fe40000000f00 */
[----:B-1-3--:R-:W-:Y:S05]  /*1aa00*/  CALL.REL.NOINC `($__internal_9_$__cuda_sm70_shflsync_bfly_p) ;  /* 0x0000148000007944 */ /* 0x00afea0003c00000 */
[----:B------:R-:W-:-:S05]  /*1aa10*/  BRA `(.L_x_670) ;  /* 0xffff695000007947 */ /* 0x000fca000383ffff */
.L_x_568:
        /* <DEDUP_REMOVED lines=10> */
[----:B------:R-:W-:Y:S03]  /*1aac0*/  MOV R2, 0x1aaf0 ;  /* 0x0001aaf000027802 */ /* 0x000fe60000000f00 */
[----:B------:R-:W-:Y:S02]  /*1aad0*/  IMAD.MOV.U32 R132, RZ, RZ, R4 ;  /* 0x000000ffff847224 */ /* 0x000fe400078e0004 */
[----:B------:R-:W-:Y:S05]  /*1aae0*/  CALL.REL.NOINC `($__internal_9_$__cuda_sm70_shflsync_bfly_p) ;  /* 0x000013a000007944 */ /* 0x000fea0003c00000 */
[----:B------:R-:W-:-:S05]  /*1aaf0*/  BRA `(.L_x_671) ;  /* 0xffff68e000007947 */ /* 0x000fca000383ffff */
.L_x_570:
[----:B------:R2:W5:Y:S01]  /*1ab00*/  LDL R132, [R1+0x60] ;  /* 0x0000600001847983 */ /* 0x0005620000100800 */
[----:B------:R-:W-:-:S02]  /*1ab10*/  MOV R0, 0x2 ;  /* 0x0000000200007802 */ /* 0x000fc40000000f00 */
[----:B------:R-:W-:Y:S02]  /*1ab20*/  MOV R2, 0x1ab40 ;  /* 0x0001ab4000027802 */ /* 0x000fe40000000f00 */
[----:B-12--5:R-:W-:Y:S05]  /*1ab30*/  CALL.REL.NOINC `($__internal_9_$__cuda_sm70_shflsync_bfly_p) ;  /* 0x0000135000007944 */ /* 0x026fea0003c00000 */
[----:B------:R-:W-:Y:S05]  /*1ab40*/  BRA `(.L_x_672) ;  /* 0xffff81b000007947 */ /* 0x000fea000383ffff */
.L_x_571:
[----:B------:R-:W-:Y:S01]  /*1ab50*/  IMAD.MOV.U32 R132, RZ, RZ, R4 ;  /* 0x000000ffff847224 */ /* 0x000fe200078e0004 */
[----:B------:R-:W-:Y:S02]  /*1ab60*/  MOV R0, 0x1 ;  /* 0x0000000100007802 */ /* 0x000fe40000000f00 */
[----:B------:R-:W-:Y:S02]  /*1ab70*/  MOV R2, 0x1ab90 ;  /* 0x0001ab9000027802 */ /* 0x000fe40000000f00 */
[----:B------:R-:W-:Y:S05]  /*1ab80*/  CALL.REL.NOINC `($__internal_9_$__cuda_sm70_shflsync_bfly_p) ;  /* 0x0000130000007944 */ /* 0x000fea0003c00000 */
[----:B------:R1:W5:Y:S01]  /*1ab90*/  LDL R132, [R1+0x5c] ;  /* 0x00005c0001847983 */ /* 0x0003620000100800 */
[----:B------:R-:W-:Y:S01]  /*1aba0*/  FADD.FTZ R4, R4, R0 ;  /* 0x0000000004047221 */ /* 0x000fe20000010000 */
[----:B------:R-:W-:Y:S02]  /*1abb0*/  MOV R0, 0x2 ;  /* 0x0000000200007802 */ /* 0x000fe40000000f00 */
[----:B------:R-:W-:Y:S02]  /*1abc0*/  MOV R2, 0x1abe0 ;  /* 0x0001abe000027802 */ /* 0x000fe40000000f00 */
[----:B-1---5:R-:W-:Y:S05]  /*1abd0*/  CALL.REL.NOINC `($__internal_9_$__cuda_sm70_shflsync_bfly_p) ;  /* 0x000012b000007944 */ /* 0x022fea0003c00000 */
[----:B------:R-:W2:Y:S02]  /*1abe0*/  LDL.LU R2, [R1+0x5c] ;  /* 0x00005c0001027983 */ /* 0x000ea40000300800 */
[----:B--2---:R-:W-:Y:S01]  /*1abf0*/  FADD.FTZ R5, R2, R0 ;  /* 0x0000000002057221 */ /* 0x004fe20000010000 */
[----:B------:R-:W-:-:S02]  /*1ac00*/  MOV R0, 0x1 ;  /* 0x0000000100007802 */ /* 0x000fc40000000f00 */
[----:B------:R-:W-:Y:S02]  /*1ac10*/  MOV R2, 0x1ac40 ;  /* 0x0001ac4000027802 */ /* 0x000fe40000000f00 */
[----:B------:R-:W-:Y:S02]  /*1ac20*/  MOV R132, R5 ;  /* 0x0000000500847202 */ /* 0x000fe40000000f00 */
[----:B------:R-:W-:Y:S05]  /*1ac30*/  CALL.REL.NOINC `($__internal_9_$__cuda_sm70_shflsync_bfly_p) ;  /* 0x0000125000007944 */ /* 0x000fea0003c00000 */
[----:B------:R-:W-:Y:S01]  /*1ac40*/  MOV R3, R0 ;  /* 0x0000000000037202 */ /* 0x000fe20000000f00 */
[----:B------:R-:W-:Y:S05]  /*1ac50*/  BRA `(.L_x_673) ;  /* 0xffff813000007947 */ /* 0x000fea000383ffff */
.L_x_578:
[----:B--234-:R-:W-:Y:S01]  /*1ac60*/  MOV R0, 0x1acd0 ;  /* 0x0001acd000007802 */ /* 0x01cfe20000000f00 */
        /* <DEDUP_REMOVED lines=8> */
.L_x_579:
        /* <DEDUP_REMOVED lines=9> */
.L_x_582:
[----:B--2---:R-:W-:Y:S01]  /*1ad80*/  MOV R0, 0x1adf0 ;  /* 0x0001adf000007802 */ /* 0x004fe20000000f00 */
[----:B---3--:R-:W-:Y:S01]  /*1ad90*/  IMAD.MOV.U32 R4, RZ, RZ, 0x181f ;  /* 0x0000181fff047424 */ /* 0x008fe200078e00ff */
[----:B------:R-:W-:Y:S01]  /*1ada0*/  MOV R3, 0x1 ;  /* 0x0000000100037802 */ /* 0x000fe20000000f00 */
[----:B------:R-:W-:Y:S02]  /*1adb0*/  IMAD.MOV.U32 R2, RZ, RZ, R5 ;  /* 0x000000ffff027224 */ /* 0x000fe400078e0005 */
[----:B------:R2:W-:Y:S04]  /*1adc0*/  STL [R1+0x50], R0 ;  /* 0x0000500001007387 */ /* 0x0005e80000100800 */
[----:B------:R2:W-:Y:S02]  /*1add0*/  STL [R1+0x54], R4 ;  /* 0x0000540401007387 */ /* 0x0005e40000100800 */
[----:B-12---:R-:W-:Y:S05]  /*1ade0*/  CALL.REL.NOINC `($__internal_10_$__cuda_sm70_shflsync_idx_p) ;  /* 0x0000110000007944 */ /* 0x006fea0003c00000 */
        /* <DEDUP_REMOVED lines=10> */
.L_x_585:
[----:B--2---:R-:W-:Y:S01]  /*1ae90*/  MOV R0, 0x1af00 ;  /* 0x0001af0000007802 */ /* 0x004fe20000000f00 */
[----:B----4-:R-:W-:Y:S01]  /*1aea0*/  IMAD.MOV.U32 R4, RZ, RZ, 0x181f ;  /* 0x0000181fff047424 */ /* 0x010fe200078e00ff */
[----:B-1----:R-:W-:Y:S01]  /*1aeb0*/  MOV R3, 0x2 ;  /* 0x0000000200037802 */ /* 0x002fe20000000f00 */
[----:B------:R-:W-:Y:S02]  /*1aec0*/  IMAD.MOV.U32 R2, RZ, RZ, R5 ;  /* 0x000000ffff027224 */ /* 0x000fe400078e0005 */
[----:B------:R1:W-:Y:S04]  /*1aed0*/  STL [R1+0x50], R0 ;  /* 0x0000500001007387 */ /* 0x0003e80000100800 */
[----:B------:R1:W-:Y:S02]  /*1aee0*/  STL [R1+0x54], R4 ;  /* 0x0000540401007387 */ /* 0x0003e40000100800 */
[----:B-1-3--:R-:W-:Y:S05]  /*1aef0*/  CALL.REL.NOINC `($__internal_10_$__cuda_sm70_shflsync_idx_p) ;  /* 0x00000ff000007944 */ /* 0x00afea0003c00000 */
[----:B-----5:R1:W5:Y:S02]  /*1af00*/  LDL.LU R4, [R1+0x54] ;  /* 0x0000540001047983 */ /* 0x0203640000300800 */
[----:B-1---5:R-:W-:Y:S05]  /*1af10*/  BRA `(.L_x_677) ;  /* 0xffff9f6000007947 */ /* 0x022fea000383ffff */
.L_x_586:
[----:B--2---:R-:W-:Y:S01]  /*1af20*/  MOV R0, 0x1af90 ;  /* 0x0001af9000007802 */ /* 0x004fe20000000f00 */
[----:B-1----:R-:W-:Y:S01]  /*1af30*/  IMAD.MOV.U32 R6, RZ, RZ, 0x181f ;  /* 0x0000181fff067424 */ /* 0x002fe200078e00ff */
[----:B------:R-:W-:Y:S01]  /*1af40*/  MOV R3, 0x2 ;  /* 0x0000000200037802 */ /* 0x000fe20000000f00 */
[----:B------:R-:W-:-:S02]  /*1af50*/  IMAD.MOV.U32 R2, RZ, RZ, R14 ;  /* 0x000000ffff027224 */ /* 0x000fc400078e000e */
[----:B------:R1:W-:Y:S04]  /*1af60*/  STL [R1+0x50], R0 ;  /* 0x0000500001007387 */ /* 0x0003e80000100800 */
[----:B------:R1:W-:Y:S02]  /*1af70*/  STL [R1+0x54], R6 ;  /* 0x0000540601007387 */ /* 0x0003e40000100800 */
[----:B-1-34-:R-:W-:Y:S05]  /*1af80*/  CALL.REL.NOINC `($__internal_10_$__cuda_sm70_shflsync_idx_p) ;  /* 0x00000f6000007944 */ /* 0x01afea0003c00000 */
[----:B-----5:R1:W5:Y:S02]  /*1af90*/  LDL.LU R0, [R1+0x54] ;  /* 0x0000540001007983 */ /* 0x0203640000300800 */
[----:B-1---5:R-:W-:Y:S05]  /*1afa0*/  BRA `(.L_x_678) ;  /* 0xffff9ef000007947 */ /* 0x022fea000383ffff */
.L_x_589:
[----:B----4-:R-:W-:Y:S01]  /*1afb0*/  MOV R0, 0x1b020 ;  /* 0x0001b02000007802 */ /* 0x010fe20000000f00 */
[----:B---3--:R-:W-:Y:S01]  /*1afc0*/  IMAD.MOV.U32 R4, RZ, RZ, 0x181f ;  /* 0x0000181fff047424 */ /* 0x008fe200078e00ff */
[----:B-1----:R-:W-:Y:S01]  /*1afd0*/  MOV R3, 0x3 ;  /* 0x0000000300037802 */ /* 0x002fe20000000f00 */
        /* <DEDUP_REMOVED lines=14> */
.L_x_591:
[----:B------:R-:W-:Y:S01]  /*1b0c0*/  MOV R0, 0x1b130 ;  /* 0x0001b13000007802 */ /* 0x000fe20000000f00 */
[----:B------:R-:W-:Y:S01]  /*1b0d0*/  IMAD.MOV.U32 R4, RZ, RZ, 0x1c1f ;  /* 0x00001c1fff047424 */ /* 0x000fe200078e00ff */
[----:B------:R-:W-:Y:S01]  /*1b0e0*/  MOV R3, RZ ;  /* 0x000000ff00037202 */ /* 0x000fe20000000f00 */
[----:B------:R-:W-:Y:S02]  /*1b0f0*/  IMAD.MOV.U32 R2, RZ, RZ, R5 ;  /* 0x000000ffff027224 */ /* 0x000fe400078e0005 */
[----:B------:R1:W-:Y:S04]  /*1b100*/  STL [R1+0x50], R0 ;  /* 0x0000500001007387 */ /* 0x0003e80000100800 */
[----:B------:R1:W-:Y:S02]  /*1b110*/  STL [R1+0x54], R4 ;  /* 0x0000540401007387 */ /* 0x0003e40000100800 */
[----:B-1----:R-:W-:Y:S05]  /*1b120*/  CALL.REL.NOINC `($__internal_10_$__cuda_sm70_shflsync_idx_p) ;  /* 0x00000dc000007944 */ /* 0x002fea0003c00000 */
[----:B-----5:R1:W5:Y:S02]  /*1b130*/  LDL.LU R4, [R1+0x54] ;  /* 0x0000540001047983 */ /* 0x0203640000300800 */
[----:B-1---5:R-:W-:Y:S05]  /*1b140*/  BRA `(.L_x_680) ;  /* 0xffffa33000007947 */ /* 0x022fea000383ffff */
.L_x_592:
[----:B------:R-:W-:Y:S01]  /*1b150*/  MOV R0, 0x1b1c0 ;  /* 0x0001b1c000007802 */ /* 0x000fe20000000f00 */
[----:B------:R-:W-:Y:S01]  /*1b160*/  IMAD.MOV.U32 R6, RZ, RZ, 0x1c1f ;  /* 0x00001c1fff067424 */ /* 0x000fe200078e00ff */
[----:B------:R-:W-:Y:S01]  /*1b170*/  MOV R3, RZ ;  /* 0x000000ff00037202 */ /* 0x000fe20000000f00 */
[----:B------:R-:W-:-:S02]  /*1b180*/  IMAD.MOV.U32 R2, RZ, RZ, R12 ;  /* 0x000000ffff027224 */ /* 0x000fc400078e000c */
[----:B------:R3:W-:Y:S04]  /*1b190*/  STL [R1+0x50], R0 ;  /* 0x0000500001007387 */ /* 0x0007e80000100800 */
[----:B------:R3:W-:Y:S02]  /*1b1a0*/  STL [R1+0x54], R6 ;  /* 0x0000540601007387 */ /* 0x0007e40000100800 */
[----:B-123--:R-:W-:Y:S05]  /*1b1b0*/  CALL.REL.NOINC `($__internal_10_$__cuda_sm70_shflsync_idx_p) ;  /* 0x00000d3000007944 */ /* 0x00efea0003c00000 */
[----:B-----5:R1:W5:Y:S02]  /*1b1c0*/  LDL.LU R0, [R1+0x54] ;  /* 0x0000540001007983 */ /* 0x0203640000300800 */
[----:B-1---5:R-:W-:Y:S05]  /*1b1d0*/  BRA `(.L_x_681) ;  /* 0xffffa2c000007947 */ /* 0x022fea000383ffff */
.L_x_595:
[----:B----4-:R-:W-:Y:S01]  /*1b1e0*/  MOV R0, 0x1b250 ;  /* 0x0001b25000007802 */ /* 0x010fe20000000f00 */
[----:B--2---:R-:W-:Y:S01]  /*1b1f0*/  IMAD.MOV.U32 R4, RZ, RZ, 0x1c1f ;  /* 0x00001c1fff047424 */ /* 0x004fe200078e00ff */
[----:B------:R-:W-:Y:S01]  /*1b200*/  MOV R3, 0x1 ;  /* 0x0000000100037802 */ /* 0x000fe20000000f00 */
[----:B------:R-:W-:Y:S02]  /*1b210*/  IMAD.MOV.U32 R2, RZ, RZ, R5 ;  /* 0x000000ffff027224 */ /* 0x000fe400078e0005 */
[----:B------:R2:W-:Y:S04]  /*1b220*/  STL [R1+0x50], R0 ;  /* 0x0000500001007387 */ /* 0x0005e80000100800 */
[----:B------:R2:W-:Y:S02]  /*1b230*/  STL [R1+0x54], R4 ;  /* 0x0000540401007387 */ /* 0x0005e40000100800 */
[----:B-123--:R-:W-:Y:S05]  /*1b240*/  CALL.REL.NOINC `($__internal_10_$__cuda_sm70_shflsync_idx_p) ;  /* 0x00000ca000007944 */ /* 0x00efea0003c00000 */
        /* <DEDUP_REMOVED lines=10> */
.L_x_599:
        /* <DEDUP_REMOVED lines=9> */
.L_x_600:
        /* <DEDUP_REMOVED lines=9> */
.L_x_603:
[----:B----4-:R-:W-:Y:S01]  /*1b410*/  MOV R0, 0x1b480 ;  /* 0x0001b48000007802 */ /* 0x010fe20000000f00 */
[----:B--2---:R-:W-:Y:S01]  /*1b420*/  IMAD.MOV.U32 R4, RZ, RZ, 0x181f ;  /* 0x0000181fff047424 */ /* 0x004fe200078e00ff */
[----:B-1----:R-:W-:Y:S01]  /*1b430*/  MOV R3, 0x1 ;  /* 0x0000000100037802 */ /* 0x002fe20000000f00 */
[----:B------:R-:W-:Y:S02]  /*1b440*/  IMAD.MOV.U32 R2, RZ, RZ, R5 ;  /* 0x000000ffff027224 */ /* 0x000fe400078e0005 */
[----:B------:R1:W-:Y:S04]  /*1b450*/  STL [R1+0x50], R0 ;  /* 0x0000500001007387 */ /* 0x0003e80000100800 */
[----:B------:R1:W-:Y:S02]  /*1b460*/  STL [R1+0x54], R4 ;  /* 0x0000540401007387 */ /* 0x0003e40000100800 */
[----:B-1-3--:R-:W-:Y:S05]  /*1b470*/  CALL.REL.NOINC `($__internal_10_$__cuda_sm70_shflsync_idx_p) ;  /* 0x00000a7000007944 */ /* 0x00afea0003c00000 */
        /* <DEDUP_REMOVED lines=10> */
.L_x_606:
[----:B----4-:R-:W-:Y:S01]  /*1b520*/  MOV R0, 0x1b590 ;  /* 0x0001b59000007802 */ /* 0x010fe20000000f00 */
[----:B------:R-:W-:Y:S01]  /*1b530*/  IMAD.MOV.U32 R4, RZ, RZ, 0x181f ;  /* 0x0000181fff047424 */ /* 0x000fe200078e00ff */
[----:B-1----:R-:W-:Y:S01]  /*1b540*/  MOV R3, 0x2 ;  /* 0x0000000200037802 */ /* 0x002fe20000000f00 */
[----:B------:R-:W-:Y:S02]  /*1b550*/  IMAD.MOV.U32 R2, RZ, RZ, R5 ;  /* 0x000000ffff027224 */ /* 0x000fe400078e0005 */
[----:B------:R1:W-:Y:S04]  /*1b560*/  STL [R1+0x50], R0 ;  /* 0x0000500001007387 */ /* 0x0003e80000100800 */
[----:B------:R1:W-:Y:S02]  /*1b570*/  STL [R1+0x54], R4 ;  /* 0x0000540401007387 */ /* 0x0003e40000100800 */
[----:B-123--:R-:W-:Y:S05]  /*1b580*/  CALL.REL.NOINC `($__internal_10_$__cuda_sm70_shflsync_idx_p) ;  /* 0x0000096000007944 */ /* 0x00efea0003c00000 */
[----:B-----5:R1:W5:Y:S02]  /*1b590*/  LDL.LU R4, [R1+0x54] ;  /* 0x0000540001047983 */ /* 0x0203640000300800 */
[----:B-1---5:R-:W-:Y:S05]  /*1b5a0*/  BRA `(.L_x_686) ;  /* 0xffffc44000007947 */ /* 0x022fea000383ffff */
.L_x_607:
[----:B----4-:R-:W-:Y:S01]  /*1b5b0*/  MOV R0, 0x1b620 ;  /* 0x0001b62000007802 */ /* 0x010fe20000000f00 */
[----:B-1----:R-:W-:Y:S01]  /*1b5c0*/  IMAD.MOV.U32 R6, RZ, RZ, 0x181f ;  /* 0x0000181fff067424 */ /* 0x002fe200078e00ff */
[----:B------:R-:W-:Y:S01]  /*1b5d0*/  MOV R3, 0x2 ;  /* 0x0000000200037802 */ /* 0x000fe20000000f00 */
[----:B------:R-:W-:-:S02]  /*1b5e0*/  IMAD.MOV.U32 R2, RZ, RZ, R14 ;  /* 0x000000ffff027224 */ /* 0x000fc400078e000e */
[----:B------:R1:W-:Y:S04]  /*1b5f0*/  STL [R1+0x50], R0 ;  /* 0x0000500001007387 */ /* 0x0003e80000100800 */
[----:B------:R1:W-:Y:S02]  /*1b600*/  STL [R1+0x54], R6 ;  /* 0x0000540601007387 */ /* 0x0003e40000100800 */
[----:B-123--:R-:W-:Y:S05]  /*1b610*/  CALL.REL.NOINC `($__internal_10_$__cuda_sm70_shflsync_idx_p) ;  /* 0x000008d000007944 */ /* 0x00efea0003c00000 */
[----:B-----5:R1:W5:Y:S02]  /*1b620*/  LDL.LU R0, [R1+0x54] ;  /* 0x0000540001007983 */ /* 0x0203640000300800 */
[----:B-1---5:R-:W-:Y:S05]  /*1b630*/  BRA `(.L_x_687) ;  /* 0xffffc3d000007947 */ /* 0x022fea000383ffff */
.L_x_610:
[----:B------:R-:W-:Y:S01]  /*1b640*/  MOV R0, 0x1b6b0 ;  /* 0x0001b6b000007802 */ /* 0x000fe20000000f00 */
[----:B--2---:R-:W-:Y:S01]  /*1b650*/  IMAD.MOV.U32 R4, RZ, RZ, 0x181f ;  /* 0x0000181fff047424 */ /* 0x004fe200078e00ff */
[----:B-1----:R-:W-:Y:S01]  /*1b660*/  MOV R3, 0x3 ;  /* 0x0000000300037802 */ /* 0x002fe20000000f00 */
        /* <DEDUP_REMOVED lines=14> */
.L_x_612:
        /* <DEDUP_REMOVED lines=9> */
.L_x_613:
[----:B------:R-:W-:Y:S01]  /*1b7e0*/  MOV R0, 0x1b850 ;  /* 0x0001b85000007802 */ /* 0x000fe20000000f00 */
[----:B------:R-:W-:Y:S01]  /*1b7f0*/  IMAD.MOV.U32 R4, RZ, RZ, 0x1f ;  /* 0x0000001fff047424 */ /* 0x000fe200078e00ff */
[----:B------:R-:W-:Y:S01]  /*1b800*/  MOV R3, 0x1 ;  /* 0x0000000100037802 */ /* 0x000fe20000000f00 */
[----:B------:R-:W-:-:S02]  /*1b810*/  IMAD.MOV.U32 R2, RZ, RZ, R106 ;  /* 0x000000ffff027224 */ /* 0x000fc400078e006a */
[----:B------:R3:W-:Y:S04]  /*1b820*/  STL [R1+0x50], R0 ;  /* 0x0000500001007387 */ /* 0x0007e80000100800 */
[----:B------:R3:W-:Y:S02]  /*1b830*/  STL [R1+0x54], R4 ;  /* 0x0000540401007387 */ /* 0x0007e40000100800 */
[----:B-123--:R-:W-:Y:S05]  /*1b840*/  CALL.REL.NOINC `($__internal_10_$__cuda_sm70_shflsync_idx_p) ;  /* 0x000006a000007944 */ /* 0x00efea0003c00000 */
[----:B------:R1:W5:Y:S02]  /*1b850*/  LDL.LU R8, [R1+0x54] ;  /* 0x0000540001087983 */ /* 0x0003640000300800 */
[----:B-1---5:R-:W-:Y:S05]  /*1b860*/  BRA `(.L_x_690) ;  /* 0xffffc67000007947 */ /* 0x022fea000383ffff */
.L_x_614:
[----:B------:R-:W-:Y:S02]  /*1b870*/  MOV R3, 0x1 ;  /* 0x0000000100037802 */ /* 0x000fe40000000f00 */
[----:B------:R-:W-:Y:S02]  /*1b880*/  MOV R2, 0x1b8a0 ;  /* 0x0001b8a000027802 */ /* 0x000fe40000000f00 */
[----:B-1234-:R-:W-:Y:S05]  /*1b890*/  CALL.REL.NOINC `($__internal_11_$__cuda_sm70_shflsync_up_p) ;  /* 0x0000072000007944 */ /* 0x01efea0003c00000 */
[----:B------:R-:W-:Y:S05]  /*1b8a0*/  BRA `(.L_x_691) ;  /* 0xffffc76000007947 */ /* 0x000fea000383ffff */
.L_x_615:
[----:B------:R-:W-:Y:S02]  /*1b8b0*/  MOV R3, 0x2 ;  /* 0x0000000200037802 */ /* 0x000fe40000000f00 */
[----:B------:R-:W-:-:S02]  /*1b8c0*/  MOV R2, 0x1b8e0 ;  /* 0x0001b8e000027802 */ /* 0x000fc40000000f00 */
[----:B--2-4-:R-:W-:Y:S05]  /*1b8d0*/  CALL.REL.NOINC `($__internal_11_$__cuda_sm70_shflsync_up_p) ;  /* 0x000006e000007944 */ /* 0x014fea0003c00000 */
[----:B------:R-:W-:Y:S02]  /*1b8e0*/  SEL R3, R4, RZ, P1 ;  /* 0x000000ff04037207 */ /* 0x000fe40000800000 */
[----:B------:R-:W-:-:S03]  /*1b8f0*/  MOV R2, 0x1b930 ;  /* 0x0001b93000027802 */ /* 0x000fc60000000f00 */
[----:B------:R-:W-:Y:S02]  /*1b900*/  IMAD.IADD R0, R0, 0x1, R3 ;  /* 0x0000000100007824 */ /* 0x000fe400078e0203 */
[----:B------:R-:W-:Y:S02]  /*1b910*/  IMAD.MOV.U32 R3, RZ, RZ, 0x4 ;  /* 0x00000004ff037424 */ /* 0x000fe400078e00ff */
        /* <DEDUP_REMOVED lines=22> */
.L_x_619:
[----:B------:R-:W-:Y:S02]  /*1ba80*/  MOV R3, 0x1 ;  /* 0x0000000100037802 */ /* 0x000fe40000000f00 */
[----:B------:R-:W-:-:S02]  /*1ba90*/  MOV R2, 0x1bab0 ;  /* 0x0001bab000027802 */ /* 0x000fc40000000f00 */
[----:B------:R-:W-:Y:S05]  /*1baa0*/  CALL.REL.NOINC `($__internal_11_$__cuda_sm70_shflsync_up_p) ;  /* 0x0000051000007944 */ /* 0x000fea0003c00000 */
[----:B------:R-:W-:Y:S01]  /*1bab0*/  MOV R2, R4 ;  /* 0x0000000400027202 */ /* 0x000fe20000000f00 */
[----:B------:R-:W-:Y:S05]  /*1bac0*/  BRA `(.L_x_693) ;  /* 0xffffc7a000007947 */ /* 0x000fea000383ffff */
.L_x_620:
[----:B------:R-:W-:Y:S02]  /*1bad0*/  MOV R3, 0x2 ;  /* 0x0000000200037802 */ /* 0x000fe40000000f00 */
[----:B------:R-:W-:-:S02]  /*1bae0*/  MOV R2, 0x1bb00 ;  /* 0x0001bb0000027802 */ /* 0x000fc40000000f00 */
        /* <DEDUP_REMOVED lines=27> */
.L_x_622:
[----:B------:R-:W-:Y:S02]  /*1bca0*/  SEL R0, RZ, 0x1, P0 ;  /* 0x00000001ff007807 */ /* 0x000fe40000000000 */
[----:B------:R-:W-:-:S02]  /*1bcb0*/  MOV R2, 0x1bcd0 ;  /* 0x0001bcd000027802 */ /* 0x000fc40000000f00 */
[----:B-1----:R-:W-:Y:S05]  /*1bcc0*/  CALL.REL.NOINC `($__internal_12_$__cuda_sm70_votesync_ballot) ;  /* 0x0000035000007944 */ /* 0x002fea0003c00000 */
[----:B------:R-:W-:Y:S01]  /*1bcd0*/  MOV R5, R0 ;  /* 0x0000000000057202 */ /* 0x000fe20000000f00 */
[----:B------:R-:W-:Y:S05]  /*1bce0*/  BRA `(.L_x_695) ;  /* 0xffffc71000007947 */ /* 0x000fea000383ffff */
.L_x_623:
[----:B--2---:R-:W-:Y:S01]  /*1bcf0*/  IMAD.MOV.U32 R2, RZ, RZ, R6 ;  /* 0x000000ffff027224 */ /* 0x004fe200078e0006 */
[----:B------:R-:W-:Y:S01]  /*1bd00*/  MOV R6, 0x1bd60 ;  /* 0x0001bd6000067802 */ /* 0x000fe20000000f00 */
[----:B------:R-:W-:Y:S01]  /*1bd10*/  IMAD.MOV.U32 R10, RZ, RZ, 0x1f ;  /* 0x0000001fff0a7424 */ /* 0x000fe200078e00ff */
[----:B------:R-:W-:-:S03]  /*1bd20*/  MOV R3, R0 ;  /* 0x0000000000037202 */ /* 0x000fc60000000f00 */
[----:B------:R2:W-:Y:S04]  /*1bd30*/  STL [R1+0x50], R6 ;  /* 0x0000500601007387 */ /* 0x0005e80000100800 */
[----:B------:R2:W-:Y:S02]  /*1bd40*/  STL [R1+0x54], R10 ;  /* 0x0000540a01007387 */ /* 0x0005e40000100800 */
[----:B-12---:R-:W-:Y:S05]  /*1bd50*/  CALL.REL.NOINC `($__internal_10_$__cuda_sm70_shflsync_idx_p) ;  /* 0x0000019000007944 */ /* 0x006fea0003c00000 */
[----:B------:R-:W-:Y:S01]  /*1bd60*/  IMAD.MOV.U32 R2, RZ, RZ, R7 ;  /* 0x000000ffff027224 */ /* 0x000fe200078e0007 */
[----:B------:R-:W-:Y:S01]  /*1bd70*/  MOV R6, 0x1bde0 ;  /* 0x0001bde000067802 */ /* 0x000fe20000000f00 */
[----:B------:R-:W-:Y:S01]  /*1bd80*/  IMAD.MOV.U32 R7, RZ, RZ, 0x1f ;  /* 0x0000001fff077424 */ /* 0x000fe200078e00ff */
[----:B------:R1:W5:Y:S02]  /*1bd90*/  LDL.LU R10, [R1+0x54] ;  /* 0x00005400010a7983 */ /* 0x0003640000300800 */
[----:B-----5:R-:W-:Y:S02]  /*1bda0*/  MOV R3, R0 ;  /* 0x0000000000037202 */ /* 0x020fe40000000f00 */
[----:B------:R1:W-:Y:S04]  /*1bdb0*/  STL [R1+0x50], R6 ;  /* 0x0000500601007387 */ /* 0x0003e80000100800 */
[----:B------:R1:W-:Y:S02]  /*1bdc0*/  STL [R1+0x54], R7 ;  /* 0x0000540701007387 */ /* 0x0003e40000100800 */
[----:B-1----:R-:W-:Y:S05]  /*1bdd0*/  CALL.REL.NOINC `($__internal_10_$__cuda_sm70_shflsync_idx_p) ;  /* 0x0000011000007944 */ /* 0x002fea0003c00000 */
[----:B------:R1:W5:Y:S02]  /*1bde0*/  LDL.LU R7, [R1+0x54] ;  /* 0x0000540001077983 */ /* 0x0003640000300800 */
[----:B-1---5:R-:W-:Y:S05]  /*1bdf0*/  BRA `(.L_x_696) ;  /* 0xffffc67000007947 */ /* 0x022fea000383ffff */
.L_x_626:
[----:B------:R-:W-:Y:S01]  /*1be00*/  MOV R3, R0 ;  /* 0x0000000000037202 */ /* 0x000fe20000000f00 */
[----:B--2---:R-:W-:Y:S01]  /*1be10*/  IMAD.MOV.U32 R2, RZ, RZ, R4 ;  /* 0x000000ffff027224 */ /* 0x004fe200078e0004 */
[----:B------:R-:W-:Y:S01]  /*1be20*/  MOV R0, 0x1be70 ;  /* 0x0001be7000007802 */ /* 0x000fe20000000f00 */
[----:B-1----:R-:W-:-:S04]  /*1be30*/  IMAD.MOV.U32 R4, RZ, RZ, 0x1f ;  /* 0x0000001fff047424 */ /* 0x002fc800078e00ff */
[----:B------:R1:W-:Y:S04]  /*1be40*/  STL [R1+0x50], R0 ;  /* 0x0000500001007387 */ /* 0x0003e80000100800 */
[----:B------:R1:W-:Y:S02]  /*1be50*/  STL [R1+0x54], R4 ;  /* 0x0000540401007387 */ /* 0x0003e40000100800 */
[----:B-1--4-:R-:W-:Y:S05]  /*1be60*/  CALL.REL.NOINC `($__internal_10_$__cuda_sm70_shflsync_idx_p) ;  /* 0x0000008000007944 */ /* 0x012fea0003c00000 */
[----:B------:R1:W5:Y:S02]  /*1be70*/  LDL.LU R11, [R1+0x54] ;  /* 0x00005400010b7983 */ /* 0x0003640000300800 */
[----:B-1---5:R-:W-:Y:S05]  /*1be80*/  BRA `(.L_x_625) ;  /* 0xffffc64000007947 */ /* 0x022fea000383ffff */
        .weak           $__internal_9_$__cuda_sm70_shflsync_bfly_p
        .type           $__internal_9_$__cuda_sm70_shflsync_bfly_p,@function
        .size           $__internal_9_$__cuda_sm70_shflsync_bfly_p,($__internal_10_$__cuda_sm70_shflsync_idx_p - $__internal_9_$__cuda_sm70_shflsync_bfly_p)
$__internal_9_$__cuda_sm70_shflsync_bfly_p:
[----:B------:R-:W-:Y:S02]  /*1be90*/  MOV R137, 0xffffffff ;  /* 0xffffffff00897802 */ /* 0x000fe40000000f00 */
[----:B------:R-:W-:Y:S02]  /*1bea0*/  MOV R3, 0x1f ;  /* 0x0000001f00037802 */ /* 0x000fe40000000f00 */
[----:B------:R-:W-:Y:S04]  /*1beb0*/  WARPSYNC R137 ;  /* 0x0000008900007348 */ /* 0x000fe80003800000 */
[----:B------:R1:W2:Y:S02]  /*1bec0*/  SHFL.BFLY PT, R0, R132, R0, R3 ;  /* 0x0c00000084007389 */ /* 0x0002a400000e0003 */
[----:B-1----:R-:W-:-:S04]  /*1bed0*/  MOV R3, 0x0 ;  /* 0x0000000000037802 */ /* 0x002fc80000000f00 */
[----:B--2---:R-:W-:Y:S05]  /*1bee0*/  RET.REL.NODEC R2 `(_ZN7cutlass13device_kernelIN5flash19enable_sm80_to_sm89INS1_16FlashAttnFwdSm80INS1_25CollectiveMainloopFwdSm80ILi8ELi1ELb1EN4cute5tupleIJNS5_1CILi128EEENS7_ILi48EEENS7_ILi256EEEEEELi256ENS_10bfloat16_tEfNS_4arch4Sm80ELb0ELb1ELb0ELb1ELb1ELb0ELb1ELb1EEENS1_21CollectiveEpilogueFwdINS6_IJS8_SA_S9_EEENS6_IJNS7_ILi1EEESI_SI_EEESC_SE_Li256ELb1ELb1ELb1ELb0EEENS1_36VarlenDynamicPersistentTileSchedulerILi128ELi48ELi256ELi256ELb1ELb1ELb0ELb1ELb0ELb1EEEEEEEEEvNT_6ParamsE) ;  /* 0xfffe411002007950 */ /* 0x004fea0003c3ffff */
        .weak           $__internal_10_$__cuda_sm70_shflsync_idx_p
        .type           $__internal_10_$__cuda_sm70_shflsync_idx_p,@function
        .size           $__internal_10_$__cuda_sm70_shflsync_idx_p,($__internal_11_$__cuda_sm70_shflsync_up_p - $__internal_10_$__cuda_sm70_shflsync_idx_p)
$__internal_10_$__cuda_sm70_shflsync_idx_p:
[----:B------:R1:W-:Y:S04]  /*1bef0*/  STL [R1+0x210], R4 ;  /* 0x0002100401007387 */ /* 0x0003e80000100800 */
[----:B------:R2:W-:Y:S01]  /*1bf00*/  STL [R1+0x20c], R0 ;  /* 0x00020c0001007387 */ /* 0x0005e20000100800 */
[----:B-1----:R-:W-:-:S03]  /*1bf10*/  MOV R4, 0xffffffff ;  /* 0xffffffff00047802 */ /* 0x002fc60000000f00 */
[----:B--2---:R-:W2:Y:S01]  /*1bf20*/  LDL.LU R0, [R1+0x54] ;  /* 0x0000540001007983 */ /* 0x004ea20000300800 */
[----:B------:R-:W-:Y:S04]  /*1bf30*/  WARPSYNC R4 ;  /* 0x0000000400007348 */ /* 0x000fe80003800000 */
[----:B--2---:R1:W2:Y:S04]  /*1bf40*/  SHFL.IDX PT, R2, R2, R3, R0 ;  /* 0x0000000302027389 */ /* 0x0042a800000e0000 */
[----:B-1----:R1:W5:Y:S04]  /*1bf50*/  LDL.LU R4, [R1+0x210] ;  /* 0x0002100001047983 */ /* 0x0023680000300800 */
[----:B------:R1:W5:Y:S04]  /*1bf60*/  LDL.LU R0, [R1+0x20c] ;  /* 0x00020c0001007983 */ /* 0x0003680000300800 */
[----:B------:R-:W3:Y:S04]  /*1bf70*/  LDL.LU R3, [R1+0x50] ;  /* 0x0000500001037983 */ /* 0x000ee80000300800 */
[----:B--2---:R3:W-:Y:S02]  /*1bf80*/  STL [R1+0x54], R2 ;  /* 0x0000540201007387 */ /* 0x0047e40000100800 */
[----:B---3--:R-:W-:-:S02]  /*1bf90*/  MOV R2, R3 ;  /* 0x0000000300027202 */ /* 0x008fc40000000f00 */
[----:B------:R-:W-:-:S04]  /*1bfa0*/  MOV R3, 0x0 ;  /* 0x0000000000037802 */ /* 0x000fc80000000f00 */
[----:B-1----:R-:W-:Y:S05]  /*1bfb0*/  RET.REL.NODEC R2 `(_ZN7cutlass13device_kernelIN5flash19enable_sm80_to_sm89INS1_16FlashAttnFwdSm80INS1_25CollectiveMainloopFwdSm80ILi8ELi1ELb1EN4cute5tupleIJNS5_1CILi128EEENS7_ILi48EEENS7_ILi256EEEEEELi256ENS_10bfloat16_tEfNS_4arch4Sm80ELb0ELb1ELb0ELb1ELb1ELb0ELb1ELb1EEENS1_21CollectiveEpilogueFwdINS6_IJS8_SA_S9_EEENS6_IJNS7_ILi1EEESI_SI_EEESC_SE_Li256ELb1ELb1ELb1ELb0EEENS1_36VarlenDynamicPersistentTileSchedulerILi128ELi48ELi256ELi256ELb1ELb1ELb0ELb1ELb0ELb1EEEEEEEEEvNT_6ParamsE) ;  /* 0xfffe404002007950 */ /* 0x002fea0003c3ffff */
        .weak           $__internal_11_$__cuda_sm70_shflsync_up_p
        .type           $__internal_11_$__cuda_sm70_shflsync_up_p,@function
        .size           $__internal_11_$__cuda_sm70_shflsync_up_p,($__internal_12_$__cuda_sm70_votesync_ballot - $__internal_11_$__cuda_sm70_shflsync_up_p)
$__internal_11_$__cuda_sm70_shflsync_up_p:
[----:B------:R-:W-:Y:S02]  /*1bfc0*/  MOV R4, RZ ;  /* 0x000000ff00047202 */ /* 0x000fe40000000f00 */
[----:B------:R-:W-:-:S04]  /*1bfd0*/  MOV R10, 0xffffffff ;  /* 0xffffffff000a7802 */ /* 0x000fc80000000f00 */
[----:B------:R-:W-:Y:S04]  /*1bfe0*/  WARPSYNC R10 ;  /* 0x0000000a00007348 */ /* 0x000fe80003800000 */
[----:B------:R1:W2:Y:S02]  /*1bff0*/  SHFL.UP PT, R4, R0, R3, R4 ;  /* 0x0400000300047389 */ /* 0x0002a400000e0004 */
[----:B-1----:R-:W-:-:S04]  /*1c000*/  MOV R3, 0x0 ;  /* 0x0000000000037802 */ /* 0x002fc80000000f00 */
[----:B--2---:R-:W-:Y:S05]  /*1c010*/  RET.REL.NODEC R2 `(_ZN7cutlass13device_kernelIN5flash19enable_sm80_to_sm89INS1_16FlashAttnFwdSm80INS1_25CollectiveMainloopFwdSm80ILi8ELi1ELb1EN4cute5tupleIJNS5_1CILi128EEENS7_ILi48EEENS7_ILi256EEEEEELi256ENS_10bfloat16_tEfNS_4arch4Sm80ELb0ELb1ELb0ELb1ELb1ELb0ELb1ELb1EEENS1_21CollectiveEpilogueFwdINS6_IJS8_SA_S9_EEENS6_IJNS7_ILi1EEESI_SI_EEESC_SE_Li256ELb1ELb1ELb1ELb0EEENS1_36VarlenDynamicPersistentTileSchedulerILi128ELi48ELi256ELi256ELb1ELb1ELb0ELb1ELb0ELb1EEEEEEEEEvNT_6ParamsE) ;  /* 0xfffe3fe002007950 */ /* 0x004fea0003c3ffff */
        .weak           $__internal_12_$__cuda_sm70_votesync_ballot
        .type           $__internal_12_$__cuda_sm70_votesync_ballot,@function
        .size           $__internal_12_$__cuda_sm70_votesync_ballot,(.L_x_3241 - $__internal_12_$__cuda_sm70_votesync_ballot)
$__internal_12_$__cuda_sm70_votesync_ballot:
[----:B------:R-:W-:Y:S01]  /*1c020*/  ISETP.NE.U32.AND P0, PT, R0, 0x1, PT ;  /* 0x000000010000780c */ /* 0x000fe20003f05070 */
[----:B------:R-:W-:-:S04]  /*1c030*/  IMAD.MOV.U32 R3, RZ, RZ, -0x1 ;  /* 0xffffffffff037424 */ /* 0x000fc800078e00ff */
[----:B------:R-:W-:Y:S08]  /*1c040*/  WARPSYNC R3 ;  /* 0x0000000300007348 */ /* 0x000ff00003800000 */
[----:B------:R-:W-:-:S04]  /*1c050*/  VOTE.ANY R0, PT, !P0 ;  /* 0x0000000000007806 */ /* 0x000fc800040e0100 */
[----:B------:R-:W-:Y:S01]  /*1c060*/  LOP3.LUT R0, R0, R3, RZ, 0xc0, !PT ;  /* 0x0000000300007212 */ /* 0x000fe200078ec0ff */
[----:B------:R-:W-:-:S04]  /*1c070*/  IMAD.MOV.U32 R3, RZ, RZ, 0x0 ;  /* 0x00000000ff037424 */ /* 0x000fc800078e00ff */
[----:B------:R-:W-:Y:S05]  /*1c080*/  RET.REL.NODEC R2 `(_ZN7cutlass13device_kernelIN5flash19enable_sm80_to_sm89INS1_16FlashAttnFwdSm80INS1_25CollectiveMainloopFwdSm80ILi8ELi1ELb1EN4cute5tupleIJNS5_1CILi128EEENS7_ILi48EEENS7_ILi256EEEEEELi256ENS_10bfloat16_tEfNS_4arch4Sm80ELb0ELb1ELb0ELb1ELb1ELb0ELb1ELb1EEENS1_21CollectiveEpilogueFwdINS6_IJS8_SA_S9_EEENS6_IJNS7_ILi1EEESI_SI_EEESC_SE_Li256ELb1ELb1ELb1ELb0EEENS1_36VarlenDynamicPersistentTileSchedulerILi128ELi48ELi256ELi256ELb1ELb1ELb0ELb1ELb0ELb1EEEEEEEEEvNT_6ParamsE) ;  /* 0xfffe3f7002007950 */ /* 0x000fea0003c3ffff */
.L_x_697:
        /* <DEDUP_REMOVED lines=15> */
.L_x_3241:


//--------------------- .text._ZN7cutlass13device_kernelIN5flash19enable_sm80_to_sm89INS1_16FlashAttnFwdSm80INS1_25CollectiveMainloopFwdSm80ILi8ELi1ELb0EN4cute5tupleIJNS5_1CILi128EEENS7_ILi32EEENS7_ILi256EEEEEELi256ENS_10bfloat16_tEfNS_4arch4Sm80ELb0ELb1ELb0ELb1ELb1ELb1ELb1ELb1EEENS1_21CollectiveEpilogueFwdINS6_IJS8_SA_S9_EEENS6_IJNS7_ILi1EEESI_SI_EEESC_SE_Li256ELb1ELb1ELb1ELb0EEENS1_36VarlenDynamicPersistentTileSchedulerILi128ELi32ELi256ELi256ELb1ELb1ELb0ELb1ELb0ELb1EEEEEEEEEvNT_6ParamsE --------------------------
	.section	.text._ZN7cutlass13device_kernelIN5flash19enable_sm80_to_sm89INS1_16FlashAttnFwdSm80INS1_25CollectiveMainloopFwdSm80ILi8ELi1ELb0EN4cute5tupleIJNS5_1CILi128EEENS7_ILi32EEENS7_ILi256EEEEEELi256ENS_10bfloat16_tEfNS_4arch4Sm80ELb0ELb1ELb0ELb1ELb1ELb1ELb1ELb1EEENS1_21CollectiveEpilogueFwdINS6_IJS8_SA_S9_EEENS6_IJNS7_ILi1EEESI_SI_EEESC_SE_Li256ELb1ELb1ELb1ELb0EEENS1_36VarlenDynamicPersistentTileSchedulerILi128ELi32ELi256ELi256ELb1ELb1ELb0ELb1ELb0ELb1EEEEEEEEEvNT_6ParamsE,"ax",@progbits
	.sectioninfo	@"SHI_REGISTERS=255"
	.align	128
.text._ZN7cutlass13device_kernelIN5flash19enable_sm80_to_sm89INS1_16FlashAttnFwdSm80INS1_25CollectiveMainloopFwdSm80ILi8ELi1ELb0EN4cute5tupleIJNS5_1CILi128EEENS7_ILi32EEENS7_ILi256EEEEEELi256ENS_10bfloat16_tEfNS_4arch4Sm80ELb0ELb1ELb0ELb1ELb1ELb1ELb1ELb1EEENS1_21CollectiveEpilogueFwdINS6_IJS8_SA_S9_EEENS6_IJNS7_ILi1EEESI_SI_EEESC_SE_Li256ELb1ELb1ELb1ELb0EEENS1_36VarlenDynamicPersistentTileSchedulerILi128ELi32ELi256ELi256ELb1ELb1ELb0ELb1ELb0ELb1EEEEEEEEEvNT_6ParamsE:
        .type           _ZN7cutlass13device_kernelIN5flash19enable_sm80_to_sm89INS1_16FlashAttnFwdSm80INS1_25CollectiveMainloopFwdSm80ILi8ELi1ELb0EN4cute5tupleIJNS5_1CILi128EEENS7_ILi32EEENS7_ILi256EEEEEELi256ENS_10bfloat16_tEfNS_4arch4Sm80ELb0ELb1ELb0ELb1ELb1ELb1ELb1ELb1EEENS1_21CollectiveEpilogueFwdINS6_IJS8_SA_S9_EEENS6_IJNS7_ILi1EEESI_SI_EEESC_SE_Li256ELb1ELb1ELb1ELb0EEENS1_36VarlenDynamicPersistentTileSchedulerILi128ELi32ELi256ELi256ELb1ELb1ELb0ELb1ELb0ELb1EEEEEEEEEvNT_6ParamsE,@function
        .size           _ZN7cutlass13device_kernelIN5flash19enable_sm80_to_sm89INS1_16FlashAttnFwdSm80INS1_25CollectiveMainloopFwdSm80ILi8ELi1ELb0EN4cute5tupleIJNS5_1CILi128EEENS7_ILi32EEENS7_ILi256EEEEEELi256ENS_10bfloat16_tEfNS_4arch4Sm80ELb0ELb1ELb0ELb1ELb1ELb1ELb1ELb1EEENS1_21CollectiveEpilogueFwdINS6_IJS8_SA_S9_EEENS6_IJNS7_ILi1EEESI_SI_EEESC_SE_Li256ELb1ELb1ELb1ELb0EEENS1_36VarlenDynamicPersistentTileSchedulerILi128ELi32ELi256ELi256ELb1ELb1ELb0ELb1ELb0ELb1EEEEEEEEEvNT_6ParamsE,(.L_x_3246 - _ZN7cutlass13device_kernelIN5flash19enable_sm80_to_sm89INS1_16FlashAttnFwdSm80INS1_25CollectiveMainloopFwdSm80ILi8ELi1ELb0EN4cute5tupleIJNS5_1CILi128EEENS7_ILi32EEENS7_ILi256EEEEEELi256ENS_10bfloat16_tEfNS_4arch4Sm80ELb0ELb1ELb0ELb1ELb1ELb1ELb1ELb1EEENS1_21CollectiveEpilogueFwdINS6_IJS8_SA_S9_EEENS6_IJNS7_ILi1EEESI_SI_EEESC_SE_Li256ELb1ELb1ELb1ELb0EEENS1_36VarlenDynamicPersistentTileSchedulerILi128ELi32ELi256ELi256ELb1ELb1ELb0ELb1ELb0ELb1EEEEEEEEEvNT_6ParamsE)
        .other          _ZN7cutlass13device_kernelIN5flash19enable_sm80_to_sm89INS1_16FlashAttnFwdSm80INS1_25CollectiveMainloopFwdSm80ILi8ELi1ELb0EN4cute5tupleIJNS5_1CILi128EEENS7_ILi32EEENS7_ILi256EEEEEELi256ENS_10bfloat16_tEfNS_4arch4Sm80ELb0ELb1ELb0ELb1ELb1ELb1ELb1ELb1EEENS1_21CollectiveEpilogueFwdINS6_IJS8_SA_S9_EEENS6_IJNS7_ILi1EEESI_SI_EEESC_SE_Li256ELb1ELb1ELb1ELb0EEENS1_36VarlenDynamicPersistentTileSchedulerILi128ELi32ELi256ELi256ELb1ELb1ELb0ELb1ELb0ELb1EEEEEEEEEvNT_6ParamsE,@"STO_CUDA_ENTRY STV_DEFAULT"
_ZN7cutlass13device_kernelIN5flash19enable_sm80_to_sm89INS1_16FlashAttnFwdSm80INS1_25CollectiveMainloopFwdSm80ILi8ELi1ELb0EN4cute5tupleIJNS5_1CILi128EEENS7_ILi32EEENS7_ILi256EEEEEELi256ENS_10bfloat16_tEfNS_4arch4Sm80ELb0ELb1ELb0ELb1ELb1ELb1ELb1ELb1EEENS1_21CollectiveEpilogueFwdINS6_IJS8_SA_S9_EEENS6_IJNS7_ILi1EEESI_SI_EEESC_SE_Li256ELb1ELb1ELb1ELb0EEENS1_36VarlenDynamicPersistentTileSchedulerILi128ELi32ELi256ELi256ELb1ELb1ELb0ELb1ELb0ELb1EEEEEEEEEvNT_6ParamsE:
        /* <DEDUP_REMOVED lines=13> */
[----:B------:R-:W-:-:S03]  /*00d0*/  CS2R R8, SRZ ;  /* 0x0000000000087805 */ /* 0x000fc6000001ff00 */
        /* <DEDUP_REMOVED lines=10> */
[C---:B------:R-:W-:Y:S01]  /*0180*/  ISETP.GE.U32.AND P4, PT, R13.reuse, 0x2, PT ;  /* 0x000000020d00780c */ /* 0x040fe20003f86070 */
[----:B------:R-:W-:Y:S01]  /*0190*/  IMAD.MOV.U32 R7, RZ, RZ, RZ ;  /* 0x000000ffff077224 */ /* 0x000fe200078e00ff */
        /* <DEDUP_REMOVED lines=26> */
.L_x_703:
        /* <DEDUP_REMOVED lines=11> */
[----:B------:R-:W3:Y:S04]  /*03f0*/  @!P0 LDG.E R9, [R4.64] ;  /* 0x0000000804098981 */ /* 0x000ee8000c1e1900 */
[----:B------:R-:W3:Y:S02]  /*0400*/  @!P0 LDG.E R8, [R2.64] ;  /* 0x0000000802088981 */ /* 0x000ee4000c1e1900 */
[----:B---3--:R-:W-:Y:S01]  /*0410*/  IMAD R5, R9, R8, RZ ;  /* 0x0000000809057224 */ /* 0x008fe200078e02ff */
[----:B------:R-:W-:Y:S05]  /*0420*/  BRA.DIV ~URZ, `(.L_x_701) ;  /* 0x000205a27f007947 */ /* 0x000fea000b800000 */
[----:B------:R1:W3:Y:S02]  /*0430*/  SHFL.UP PT, R0, R5, 0x1, RZ ;  /* 0x0420000005007989 */ /* 0x0002e400000e00ff */
.L_x_973:
        /* <DEDUP_REMOVED lines=16> */
.L_x_974:
[----:B---3--:R-:W-:-:S05]  /*0540*/  IMAD R0, R0, c[0x0][0x538], RZ ;  /* 0x00014e0000007a24 */ /* 0x008fca00078e02ff */
[----:B------:R-:W-:-:S04]  /*0550*/  IADD3 R6, R0, R6, RZ ;  /* 0x0000000600067210 */ /* 0x000fc80007ffe0ff */
[----:B------:R-:W-:-:S13]  /*0560*/  ISETP.GT.AND P0, PT, R6, UR4, PT ;  /* 0x0000000406007c0c */ /* 0x000fda000bf04270 */
[----:B-12---:R-:W-:Y:S05]  /*0570*/  @!P0 BRA `(.L_x_703) ;  /* 0xfffffdc000008947 */ /* 0x006fea000383ffff */
.L_x_699:
[----:B------:R-:W-:-:S05]  /*0580*/  IADD3 R11, -R0, R6, RZ ;  /* 0x00000006000b7210 */ /* 0x000fca0007ffe1ff */
[----:B------:R-:W-:-:S05]  /*0590*/  IMAD R0, R4, c[0x0][0x538], R11 ;  /* 0x00014e0004007a24 */ /* 0x000fca00078e020b */
[----:B------:R-:W-:Y:S01]  /*05a0*/  ISETP.GT.AND P0, PT, R0, UR4, PT ;  /* 0x0000000400007c0c */ /* 0x000fe2000bf04270 */
[----:B------:R-:W-:-:S12]  /*05b0*/  BRA.DIV ~URZ, `(.L_x_704) ;  /* 0x000206227f007947 */ /* 0x000fd8000b800000 */
[----:B------:R-:W-:-:S04]  /*05c0*/  VOTE.ANY R10, PT, !P0 ;  /* 0x00000000000a7806 */ /* 0x000fc800040e0100 */
.L_x_975:
[----:B------:R-:W1:Y:S02]  /*05d0*/  POPC R5, R10 ;  /* 0x0000000a00057309 */ /* 0x000e640000000000 */
[----:B-12---:R-:W-:Y:S01]  /*05e0*/  IADD3 R235, R5, R7, RZ ;  /* 0x0000000705eb7210 */ /* 0x006fe20007ffe0ff */
[----:B------:R-:W-:Y:S05]  /*05f0*/  BRA.DIV ~URZ, `(.L_x_705) ;  /* 0x000206327f007947 */ /* 0x000fea000b800000 */
[----:B------:R1:W2:Y:S01]  /*0600*/  SHFL.IDX PT, R12, R9, R5, 0x1f ;  /* 0x00001f05090c7589 */ /* 0x0002a200000e0000 */
[----:B------:R-:W-:-:S03]  /*0610*/  MOV R6, RZ ;  /* 0x000000ff00067202 */ /* 0x000fc60000000f00 */
[----:B------:R1:W3:Y:S04]  /*0620*/  SHFL.IDX PT, R9, R8, R5, 0x1f ;  /* 0x00001f0508097589 */ /* 0x0002e800000e0000 */
.L_x_976:
[----:B------:R-:W-:Y:S01]  /*0630*/  ISETP.NE.AND P0, PT, R10, RZ, PT ;  /* 0x000000ff0a00720c */ /* 0x000fe20003f05270 */
[----:B------:R-:W-:-:S12]  /*0640*/  BSSY B0, `(.L_x_706) ;  /* 0x0000005000007945 */ /* 0x000fd80003800000 */
[----:B------:R-:W-:Y:S05]  /*0650*/  @!P0 BRA `(.L_x_707) ;  /* 0x0000003000008947 */ /* 0x000fea0003800000 */
[----:B------:R-:W-:Y:S01]  /*0660*/  IADD3 R2, R5, -0x1, RZ ;  /* 0xffffffff05027810 */ /* 0x000fe20007ffe0ff */
[----:B------:R-:W-:Y:S05]  /*0670*/  BRA.DIV ~URZ, `(.L_x_708) ;  /* 0x000206927f007947 */ /* 0x000fea000b800000 */
[----:B------:R4:W1:Y:S02]  /*0680*/  SHFL.IDX PT, R6, R4, R2, 0x1f ;  /* 0x00001f0204067589 */ /* 0x00086400000e0000 */
.L_x_707:
[----:B------:R-:W-:Y:S05]  /*0690*/  BSYNC B0 ;  /* 0x0000000000007941 */ /* 0x000fea0003800000 */
.L_x_706:
[----:B---3--:R-:W-:Y:S01]  /*06a0*/  ISETP.NE.AND P0, PT, R9, 0x1, PT ;  /* 0x000000010900780c */ /* 0x008fe20003f05270 */
[----:B-1----:R-:W-:Y:S01]  /*06b0*/  IMAD R232, R6, c[0x0][0x538], R11 ;  /* 0x00014e0006e87a24 */ /* 0x002fe200078e020b */
[----:B------:R-:W-:Y:S04]  /*06c0*/  BSSY B0, `(.L_x_709) ;  /* 0x0000085000007945 */ /* 0x000fe80003800000 */
[----:B------:R-:W-:-:S07]  /*06d0*/  IADD3 R11, -R232, UR4, RZ ;  /* 0x00000004e80b7c10 */ /* 0x000fce000fffe1ff */
[----:B------:R-:W-:Y:S05]  /*06e0*/  @!P0 BRA `(.L_x_710) ;  /* 0x000003e000008947 */ /* 0x000fea0003800000 */
[-C--:B--2---:R-:W-:Y:S02]  /*06f0*/  IABS R0, R12.reuse ;  /* 0x0000000c00007213 */ /* 0x084fe40000000000 */
[----:B------:R-:W-:-:S03]  /*0700*/  IABS R6, R12 ;  /* 0x0000000c00067213 */ /* 0x000fc60000000000 */
[----:B------:R-:W-:Y:S01]  /*0710*/  IMAD.MOV.U32 R5, RZ, RZ, R0 ;  /* 0x000000ffff057224 */ /* 0x000fe200078e0000 */
[----:B------:R-:W-:-:S03]  /*0720*/  IABS R0, R9 ;  /* 0x0000000900007213 */ /* 0x000fc60000000000 */
[----:B----4-:R-:W1:Y:S02]  /*0730*/  I2F.RP R2, R5 ;  /* 0x0000000500027306 */ /* 0x010e640000209400 */
        /* <DEDUP_REMOVED lines=55> */
[----:B------:R-:W-:Y:S01]  /*0ab0*/  IMAD R234, R3, 0x10000, R2 ;  /* 0x0001000003ea7824 */ /* 0x000fe200078e0202 */
[----:B------:R-:W-:Y:S05]  /*0ac0*/  BRA `(.L_x_711) ;  /* 0x0000044000007947 */ /* 0x000fea0003800000 */
.L_x_710:
[----:B----4-:R-:W-:-:S04]  /*0ad0*/  IMAD.MOV.U32 R2, RZ, RZ, 0x4 ;  /* 0x00000004ff027424 */ /* 0x010fc800078e00ff */
[----:B------:R-:W-:-:S05]  /*0ae0*/  IMAD.WIDE R2, R235, R2, c[0x0][0x590] ;  /* 0x00016400eb027625 */ /* 0x000fca00078e0202 */
[----:B------:R-:W3:Y:S02]  /*0af0*/  LDG.E R7, [R2.64] ;  /* 0x0000000802077981 */ /* 0x000ee4000c1e1900 */
[----:B--23--:R-:W-:-:S05]  /*0b00*/  IMAD R9, R7, R12, RZ ;  /* 0x0000000c07097224 */ /* 0x00cfca00078e02ff */
        /* <DEDUP_REMOVED lines=63> */
[----:B------:R-:W-:Y:S02]  /*0f00*/  IMAD R234, R0, R2, R3 ;  /* 0x0000000200ea7224 */ /* 0x000fe400078e0203 */
.L_x_711:
[----:B------:R-:W-:Y:S05]  /*0f10*/  BSYNC B0 ;  /* 0x0000000000007941 */ /* 0x000fea0003800000 */
.L_x_709:
[----:B------:R-:W-:-:S04]  /*0f20*/  LOP3.LUT R0, RZ, R0, RZ, 0x33, !PT ;  /* 0x00000000ff007212 */ /* 0x000fc800078e33ff */
[----:B------:R-:W-:Y:S01]  /*0f30*/  IADD3 R233, R0, R12, RZ ;  /* 0x0000000c00e97210 */ /* 0x000fe20007ffe0ff */
[----:B------:R-:W-:Y:S05]  /*0f40*/  BRA `(.L_x_712) ;  /* 0x0000004000007947 */ /* 0x000fea0003800000 */
.L_x_700:
[----:B--2---:R-:W-:Y:S01]  /*0f50*/  IMAD.MOV.U32 R233, RZ, RZ, RZ ;  /* 0x000000ffffe97224 */ /* 0x004fe200078e00ff */
[----:B------:R-:W-:Y:S01]  /*0f60*/  MOV R234, RZ ;  /* 0x000000ff00ea7202 */ /* 0x000fe20000000f00 */
[----:B------:R-:W-:Y:S01]  /*0f70*/  IMAD.U32 R232, RZ, RZ, UR4 ;  /* 0x00000004ffe87e24 */ /* 0x000fe2000f8e00ff */
[----:B------:R-:W-:Y:S02]  /*0f80*/  MOV R235, c[0x0][0x53c] ;  /* 0x00014f0000eb7a02 */ /* 0x000fe40000000f00 */
.L_x_712:
[----:B------:R-:W-:Y:S01]  /*0f90*/  ISETP.NE.AND P0, PT, R13, RZ, PT ;  /* 0x000000ff0d00720c */ /* 0x000fe20003f05270 */
[----:B------:R-:W-:-:S12]  /*0fa0*/  WARPSYNC 0xffffffff ;  /* 0xffffffff00007948 */ /* 0x000fd80003800000 */
[----:B------:R1:W-:Y:S04]  /*0fb0*/  @!P0 STS.128 [0x20080], R232 ;  /* 0x020080e8ff008388 */ /* 0x0003e80000000c00 */
[----:B------:R-:W-:Y:S06]  /*0fc0*/  BAR.ARV 0x5, 0x100 ;  /* 0x0144000000007b1d */ /* 0x000fec0000002000 */
.L_x_698:
[----:B-12---:R-:W-:-:S13]  /*0fd0*/  ISETP.GE.AND P0, PT, R235, c[0x0][0x53c], PT ;  /* 0x00014f00eb007a0c */ /* 0x006fda0003f06270 */
[----:B------:R-:W-:Y:S05]  /*0fe0*/  @P0 EXIT ;  /* 0x000000000000094d */ /* 0x000fea0003800000 */
[----:B------:R-:W1:Y:S01]  /*0ff0*/  S2R R14, SR_TID.X ;  /* 0x00000000000e7919 */ /* 0x000e620000002100 */
        /* <DEDUP_REMOVED lines=84> */
[----:B------:R-:W-:Y:S01]  /*1540*/  IADD3 R139, R156, 0x40, RZ ;  /* 0x000000409c8b7810 */ /* 0x000fe20007ffe0ff */
[----:B------:R-:W-:Y:S01]  /*1550*/  IMAD R213, R229, 0x20, R212 ;  /* 0x00000020e5d57824 */ /* 0x000fe200078e02d4 */
[----:B------:R-:W-:-:S02]  /*1560*/  LOP3.LUT R29, R3, 0x1c0, RZ, 0xc0, !PT ;  /* 0x000001c0031d7812 */ /* 0x000fc400078ec0ff */
        /* <DEDUP_REMOVED lines=8> */
[----:B------:R-:W-:Y:S02]  /*15f0*/  LOP3.LUT R9, R5, 0xfffffe00, RZ, 0xc0, !PT ;  /* 0xfffffe0005097812 */ /* 0x000fe400078ec0ff */
[----:B------:R-:W-:Y:S01]  /*1600*/  LOP3.LUT R22, R4, 0xfffffe00, RZ, 0xc0, !PT ;  /* 0xfffffe0004167812 */ /* 0x000fe200078ec0ff */
[----:B------:R-:W-:Y:S01]  /*1610*/  IMAD.SHL.U32 R3, R2, 0x40, RZ ;  /* 0x0000004002037824 */ /* 0x000fe200078e00ff */
[----:B------:R-:W-:-:S02]  /*1620*/  SHF.R.S32.HI R2, RZ, 0x1f, R138 ;  /* 0x0000001fff027819 */ /* 0x000fc4000001148a */
[----:B------:R-:W-:Y:S01]  /*1630*/  LOP3.LUT R27, R7, 0x1c0, RZ, 0xc0, !PT ;  /* 0x000001c0071b7812 */ /* 0x000fe200078ec0ff */
[----:B------:R-:W-:Y:S01]  /*1640*/  STL [R1+0x18], R22 ;  /* 0x0000181601007387 */ /* 0x000fe20000100800 */
[CC--:B------:R-:W-:Y:S02]  /*1650*/  LEA.HI R4, R2.reuse, R138.reuse, RZ, 0x6 ;  /* 0x0000008a02047211 */ /* 0x0c0fe400078f30ff */
[----:B------:R-:W-:Y:S02]  /*1660*/  LEA.HI R5, R2, R138, RZ, 0x3 ;  /* 0x0000008a02057211 */ /* 0x000fe400078f18ff */
[----:B------:R-:W-:Y:S01]  /*1670*/  LOP3.LUT R18, R3, 0xfffffe00, RZ, 0xc0, !PT ;  /* 0xfffffe0003127812 */ /* 0x000fe200078ec0ff */
[----:B------:R-:W-:Y:S01]  /*1680*/  IMAD.SHL.U32 R2, R4, 0x80, RZ ;  /* 0x0000008004027824 */ /* 0x000fe200078e00ff */
[----:B------:R-:W-:Y:S02]  /*1690*/  SHF.R.U32.HI R25, RZ, 0x3, R230 ;  /* 0x00000003ff197819 */ /* 0x000fe400000116e6 */
[----:B------:R-:W-:-:S02]  /*16a0*/  SHF.R.U32.HI R23, RZ, 0x3, R29 ;  /* 0x00000003ff177819 */ /* 0x000fc4000001161d */
[--C-:B------:R-:W-:Y:S02]  /*16b0*/  LOP3.LUT R4, R230, 0x38, R5.reuse, 0xf8, !PT ;  /* 0x00000038e6047812 */ /* 0x100fe400078ef805 */
[----:B------:R-:W-:Y:S02]  /*16c0*/  LOP3.LUT R3, R29, 0x38, R5, 0xf8, !PT ;  /* 0x000000381d037812 */ /* 0x000fe400078ef805 */
[----:B------:R-:W-:Y:S02]  /*16d0*/  SHF.R.U32.HI R21, RZ, 0x3, R28 ;  /* 0x00000003ff157819 */ /* 0x000fe4000001161c */
[----:B------:R-:W-:Y:S02]  /*16e0*/  SHF.R.U32.HI R19, RZ, 0x3, R27 ;  /* 0x00000003ff137819 */ /* 0x000fe4000001161b */
[--C-:B------:R-:W-:Y:S02]  /*16f0*/  LOP3.LUT R7, R28, 0x38, R5.reuse, 0xf8, !PT ;  /* 0x000000381c077812 */ /* 0x100fe400078ef805 */
[----:B------:R-:W-:-:S02]  /*1700*/  LOP3.LUT R10, R27, 0x38, R5, 0xf8, !PT ;  /* 0x000000381b0a7812 */ /* 0x000fc400078ef805 */
        /* <DEDUP_REMOVED lines=16> */
[C---:B------:R-:W-:Y:S02]  /*1810*/  IADD3 R159, R156.reuse, 0x20, RZ ;  /* 0x000000209c9f7810 */ /* 0x040fe40007ffe0ff */
[----:B------:R-:W-:Y:S02]  /*1820*/  SHF.R.S32.HI R6, RZ, 0x1f, R212 ;  /* 0x0000001fff067819 */ /* 0x000fe400000114d4 */
[----:B------:R-:W-:Y:S02]  /*1830*/  IADD3 R158, R156, 0x60, RZ ;  /* 0x000000609c9e7810 */ /* 0x000fe40007ffe0ff */
[----:B------:R-:W-:-:S02]  /*1840*/  LOP3.LUT R6, R17, 0x7ffffffc, RZ, 0xc0, !PT ;  /* 0x7ffffffc11067812 */ /* 0x000fc400078ec0ff */
[----:B------:R-:W-:Y:S02]  /*1850*/  LOP3.LUT R25, R2, R25, RZ, 0x3c, !PT ;  /* 0x0000001902197212 */ /* 0x000fe400078e3cff */
[----:B------:R-:W-:Y:S02]  /*1860*/  SHF.R.S32.HI R17, RZ, 0x1f, R159 ;  /* 0x0000001fff117819 */ /* 0x000fe4000001149f */
[----:B------:R-:W-:Y:S01]  /*1870*/  SHF.R.S32.HI R7, RZ, 0x1f, R139 ;  /* 0x0000001fff077819 */ /* 0x000fe2000001148b */
[----:B------:R-:W-:Y:S01]  /*1880*/  STL [R1+0x3c], R25 ;  /* 0x00003c1901007387 */ /* 0x000fe20000100800 */
[----:B------:R-:W-:Y:S02]  /*1890*/  SHF.R.S32.HI R2, RZ, 0x1f, R158 ;  /* 0x0000001fff027819 */ /* 0x000fe4000001149e */
[CC--:B------:R-:W-:Y:S01]  /*18a0*/  IADD3 R3, R11.reuse, R9.reuse, R12 ;  /* 0x000000090b037210 */ /* 0x0c0fe20007ffe00c */
[----:B------:R-:W-:Y:S01]  /*18b0*/  STL [R1+0x8], R17 ;  /* 0x0000081101007387 */ /* 0x000fe20000100800 */
[----:B------:R-:W-:Y:S01]  /*18c0*/  LOP3.LUT R4, R11, R9, RZ, 0xfc, !PT ;  /* 0x000000090b047212 */ /* 0x000fe200078efcff */
[----:B------:R-:W-:Y:S01]  /*18d0*/  IMAD.MOV.U32 R11, RZ, RZ, 0x20 ;  /* 0x00000020ff0b7424 */ /* 0x000fe200078e00ff */
[--C-:B------:R-:W-:Y:S01]  /*18e0*/  LOP3.LUT R10, R29, 0x38, R134.reuse, 0xf8, !PT ;  /* 0x000000381d0a7812 */ /* 0x100fe200078ef886 */
[----:B------:R1:W-:Y:S01]  /*18f0*/  STL [R1+0x4], R7 ;  /* 0x0000040701007387 */ /* 0x0003e20000100800 */
[----:B------:R-:W-:Y:S01]  /*1900*/  LOP3.LUT R9, R28, 0x38, R134, 0xf8, !PT ;  /* 0x000000381c097812 */ /* 0x000fe200078ef886 */
[----:B------:R-:W-:Y:S01]  /*1910*/  IMAD.MOV.U32 R12, RZ, RZ, 0x40 ;  /* 0x00000040ff0c7424 */ /* 0x000fe200078e00ff */
[----:B------:R-:W-:Y:S01]  /*1920*/  LOP3.LUT R10, R22, R10, R23, 0xf6, !PT ;  /* 0x0000000a160a7212 */ /* 0x000fe200078ef617 */
[----:B------:R2:W-:Y:S01]  /*1930*/  STL [R1], R2 ;  /* 0x0000000201007387 */ /* 0x0005e20000100800 */
[----:B------:R-:W-:-:S02]  /*1940*/  LOP3.LUT R9, R20, R9, R21, 0xf6, !PT ;  /* 0x0000000914097212 */ /* 0x000fc400078ef615 */
[----:B------:R-:W-:Y:S02]  /*1950*/  LEA R178, R0, 0xc080, 0x1 ;  /* 0x0000c08000b27811 */ /* 0x000fe400078e08ff */
[----:B------:R-:W-:Y:S02]  /*1960*/  LOP3.LUT R8, R27, 0x38, R134, 0xf8, !PT ;  /* 0x000000381b087812 */ /* 0x000fe400078ef886 */
[----:B------:R-:W-:Y:S02]  /*1970*/  SHF.R.S32.HI R0, RZ, 0x3, R5 ;  /* 0x00000003ff007819 */ /* 0x000fe40000011405 */
[----:B------:R-:W-:Y:S02]  /*1980*/  LOP3.LUT R202, R5, 0xfffffff8, RZ, 0xc0, !PT ;  /* 0xfffffff805ca7812 */ /* 0x000fe400078ec0ff */
[----:B------:R-:W-:Y:S01]  /*1990*/  LOP3.LUT R220, R25, R231, RZ, 0xfc, !PT ;  /* 0x000000e719dc7212 */ /* 0x000fe200078efcff */
[----:B------:R-:W-:Y:S01]  /*19a0*/  STL [R1+0xc], R0 ;  /* 0x00000c0001007387 */ /* 0x000fe20000100800 */
[----:B------:R-:W-:-:S02]  /*19b0*/  LEA R5, R10, 0x10080, 0x1 ;  /* 0x000100800a057811 */ /* 0x000fc400078e08ff */
[----:B------:R-:W-:Y:S01]  /*19c0*/  LEA R9, R9, 0x10080, 0x1 ;  /* 0x0001008009097811 */ /* 0x000fe200078e08ff */
[----:B------:R-:W-:Y:S01]  /*19d0*/  IMAD.SHL.U32 R220, R220, 0x2, RZ ;  /* 0x00000002dcdc7824 */ /* 0x000fe200078e00ff */
[----:B------:R-:W-:Y:S01]  /*19e0*/  LOP3.LUT R8, R18, R8, R19, 0xf6, !PT ;  /* 0x0000000812087212 */ /* 0x000fe200078ef613 */
[----:B------:R3:W-:Y:S01]  /*19f0*/  STL [R1+0x34], R5 ;  /* 0x0000340501007387 */ /* 0x0007e20000100800 */
[----:B------:R-:W-:Y:S02]  /*1a00*/  LEA R183, R3, 0x10080, 0x1 ;  /* 0x0001008003b77811 */ /* 0x000fe400078e08ff */
[----:B------:R-:W-:Y:S01]  /*1a10*/  LEA R8, R8, 0x10080, 0x1 ;  /* 0x0001008008087811 */ /* 0x000fe200078e08ff */
[----:B------:R4:W-:Y:S01]  /*1a20*/  STL [R1+0x30], R9 ;  /* 0x0000300901007387 */ /* 0x0009e20000100800 */
[----:B-1----:R-:W-:Y:S01]  /*1a30*/  SEL R7, R12, 0xffffffc0, !P2 ;  /* 0xffffffc00c077807 */ /* 0x002fe20005000000 */
[----:B--2---:R-:W-:Y:S01]  /*1a40*/  IMAD.IADD R2, R26, 0x1, -R6 ;  /* 0x000000011a027824 */ /* 0x004fe200078e0a06 */
[C---:B------:R-:W-:Y:S01]  /*1a50*/  SEL R6, R11.reuse, 0xffffffe0, !P1 ;  /* 0xffffffe00b067807 */ /* 0x040fe20004800000 */
[----:B------:R1:W-:Y:S01]  /*1a60*/  STL [R1+0x2c], R8 ;  /* 0x00002c0801007387 */ /* 0x0003e20000100800 */
[----:B------:R-:W-:Y:S01]  /*1a70*/  LEA R179, R4, 0x8080, 0x1 ;  /* 0x0000808004b37811 */ /* 0x000fe200078e08ff */
[----:B------:R-:W-:Y:S01]  /*1a80*/  IMAD.SHL.U32 R216, R2, 0x2, RZ ;  /* 0x0000000202d87824 */ /* 0x000fe200078e00ff */
[----:B------:R-:W-:Y:S01]  /*1a90*/  SEL R2, R11, 0xffffffe0, !P4 ;  /* 0xffffffe00b027807 */ /* 0x000fe20006000000 */
[----:B------:R-:W-:Y:S01]  /*1aa0*/  IMAD.IADD R240, R237, 0x1, R6 ;  /* 0x00000001edf07824 */ /* 0x000fe200078e0206 */
[----:B------:R-:W-:Y:S01]  /*1ab0*/  IADD3 R201, R134, 0x80, RZ ;  /* 0x0000008086c97810 */ /* 0x000fe20007ffe0ff */
[----:B------:R-:W-:Y:S01]  /*1ac0*/  IMAD.IADD R239, R6, 0x1, R238 ;  /* 0x0000000106ef7824 */ /* 0x000fe200078e02ee */
[C---:B------:R-:W-:Y:S01]  /*1ad0*/  IADD3 R34, R216.reuse, 0x8, RZ ;  /* 0x00000008d8227810 */ /* 0x040fe20007ffe0ff */
[----:B------:R-:W-:Y:S01]  /*1ae0*/  IMAD.IADD R184, R183, 0x1, R2 ;  /* 0x00000001b7b87824 */ /* 0x000fe200078e0202 */
[----:B------:R-:W-:Y:S01]  /*1af0*/  IADD3 R33, R216, 0x10, RZ ;  /* 0x00000010d8217810 */ /* 0x000fe20007ffe0ff */
[----:B------:R-:W-:Y:S01]  /*1b00*/  IMAD.IADD R180, R2, 0x1, R179 ;  /* 0x0000000102b47824 */ /* 0x000fe200078e02b3 */
[C---:B------:R-:W-:Y:S01]  /*1b10*/  IADD3 R32, R216.reuse, 0x18, RZ ;  /* 0x00000018d8207810 */ /* 0x040fe20007ffe0ff */
[--C-:B------:R-:W-:Y:S01]  /*1b20*/  IMAD.IADD R244, R237, 0x1, R7.reuse ;  /* 0x00000001edf47824 */ /* 0x100fe200078e0207 */
[C---:B------:R-:W-:Y:S01]  /*1b30*/  IADD3 R31, R216.reuse, 0x30, RZ ;  /* 0x00000030d81f7810 */ /* 0x040fe20007ffe0ff */
[C---:B------:R-:W-:Y:S01]  /*1b40*/  IMAD.IADD R243, R7.reuse, 0x1, R240 ;  /* 0x0000000107f37824 */ /* 0x040fe200078e02f0 */
[C---:B------:R-:W-:Y:S01]  /*1b50*/  IADD3 R29, R216.reuse, 0x40, RZ ;  /* 0x00000040d81d7810 */ /* 0x040fe20007ffe0ff */
[----:B------:R-:W-:Y:S01]  /*1b60*/  IMAD.IADD R242, R7, 0x1, R238 ;  /* 0x0000000107f27824 */ /* 0x000fe200078e02ee */
[----:B------:R-:W-:Y:S01]  /*1b70*/  SHF.R.S32.HI R35, RZ, 0x1f, R34 ;  /* 0x0000001fff237819 */ /* 0x000fe20000011422 */
[----:B------:R-:W-:Y:S01]  /*1b80*/  IMAD.IADD R241, R239, 0x1, R7 ;  /* 0x00000001eff17824 */ /* 0x000fe200078e0207 */
[----:B------:R-:W-:-:S02]  /*1b90*/  IADD3 R27, R216, 0x50, RZ ;  /* 0x00000050d81b7810 */ /* 0x000fc40007ffe0ff */
[----:B------:R-:W-:Y:S02]  /*1ba0*/  SHF.R.S32.HI R34, RZ, 0x1f, R33 ;  /* 0x0000001fff227819 */ /* 0x000fe40000011421 */
[C---:B------:R-:W-:Y:S02]  /*1bb0*/  IADD3 R25, R216.reuse, 0x60, RZ ;  /* 0x00000060d8197810 */ /* 0x040fe40007ffe0ff */
[----:B------:R-:W-:Y:S02]  /*1bc0*/  SHF.R.S32.HI R33, RZ, 0x1f, R32 ;  /* 0x0000001fff217819 */ /* 0x000fe40000011420 */
[C---:B------:R-:W-:Y:S02]  /*1bd0*/  IADD3 R23, R216.reuse, 0x70, RZ ;  /* 0x00000070d8177810 */ /* 0x040fe40007ffe0ff */
[----:B------:R-:W-:Y:S02]  /*1be0*/  SHF.R.S32.HI R33, RZ, 0x1f, R31 ;  /* 0x0000001fff217819 */ /* 0x000fe4000001141f */
[----:B------:R-:W-:-:S02]  /*1bf0*/  IADD3 R247, R216, 0x20, RZ ;  /* 0x00000020d8f77810 */ /* 0x000fc40007ffe0ff */
[C---:B------:R-:W-:Y:S02]  /*1c00*/  IADD3 R21, R216.reuse, 0x80, RZ ;  /* 0x00000080d8157810 */ /* 0x040fe40007ffe0ff */
[----:B------:R-:W-:Y:S02]  /*1c10*/  SHF.R.S32.HI R31, RZ, 0x1f, R29 ;  /* 0x0000001fff1f7819 */ /* 0x000fe4000001141d */
[C---:B------:R-:W-:Y:S02]  /*1c20*/  IADD3 R30, R216.reuse, 0x38, RZ ;  /* 0x00000038d81e7810 */ /* 0x040fe40007ffe0ff */
[C---:B------:R-:W-:Y:S02]  /*1c30*/  IADD3 R19, R216.reuse, 0x90, RZ ;  /* 0x00000090d8137810 */ /* 0x040fe40007ffe0ff */
[----:B------:R-:W-:Y:S02]  /*1c40*/  SHF.R.S32.HI R29, RZ, 0x1f, R27 ;  /* 0x0000001fff1d7819 */ /* 0x000fe4000001141b */
[----:B------:R-:W-:-:S02]  /*1c50*/  IADD3 R28, R216, 0x48, RZ ;  /* 0x00000048d81c7810 */ /* 0x000fc40007ffe0ff */
[C---:B------:R-:W-:Y:S02]  /*1c60*/  IADD3 R17, R216.reuse, 0xa0, RZ ;  /* 0x000000a0d8117810 */ /* 0x040fe40007ffe0ff */
[----:B------:R-:W-:Y:S02]  /*1c70*/  SHF.R.S32.HI R27, RZ, 0x1f, R25 ;  /* 0x0000001fff1b7819 */ /* 0x000fe40000011419 */
[C---:B------:R-:W-:Y:S02]  /*1c80*/  IADD3 R26, R216.reuse, 0x58, RZ ;  /* 0x00000058d81a7810 */ /* 0x040fe40007ffe0ff */
[----:B------:R-:W-:Y:S02]  /*1c90*/  IADD3 R11, R216, 0xb0, RZ ;  /* 0x000000b0d80b7810 */ /* 0x000fe40007ffe0ff */
[----:B------:R-:W-:Y:S02]  /*1ca0*/  SHF.R.S32.HI R25, RZ, 0x1f, R23 ;  /* 0x0000001fff197819 */ /* 0x000fe40000011417 */
[----:B---3--:R-:W-:-:S02]  /*1cb0*/  SHF.R.S32.HI R5, RZ, 0x1f, R216 ;  /* 0x0000001fff057819 */ /* 0x008fc400000114d8 */
[C---:B------:R-:W-:Y:S02]  /*1cc0*/  IADD3 R24, R216.reuse, 0x68, RZ ;  /* 0x00000068d8187810 */ /* 0x040fe40007ffe0ff */
[C---:B----4-:R-:W-:Y:S02]  /*1cd0*/  IADD3 R9, R216.reuse, 0xc0, RZ ;  /* 0x000000c0d8097810 */ /* 0x050fe40007ffe0ff */
[----:B------:R-:W-:Y:S02]  /*1ce0*/  SHF.R.S32.HI R32, RZ, 0x1f, R247 ;  /* 0x0000001fff207819 */ /* 0x000fe400000114f7 */
[----:B------:R-:W-:Y:S02]  /*1cf0*/  SHF.R.S32.HI R23, RZ, 0x1f, R21 ;  /* 0x0000001fff177819 */ /* 0x000fe40000011415 */
[C---:B------:R-:W-:Y:S02]  /*1d00*/  IADD3 R22, R216.reuse, 0x78, RZ ;  /* 0x00000078d8167810 */ /* 0x040fe40007ffe0ff */
[----:B------:R-:W-:-:S02]  /*1d10*/  IADD3 R5, R216, 0xd0, RZ ;  /* 0x000000d0d8057810 */ /* 0x000fc40007ffe0ff */
[----:B------:R-:W-:Y:S02]  /*1d20*/  SHF.R.S32.HI R32, RZ, 0x1f, R30 ;  /* 0x0000001fff207819 */ /* 0x000fe4000001141e */
[----:B------:R-:W-:Y:S02]  /*1d30*/  SHF.R.S32.HI R21, RZ, 0x1f, R19 ;  /* 0x0000001fff157819 */ /* 0x000fe40000011413 */
[C---:B------:R-:W-:Y:S02]  /*1d40*/  IADD3 R20, R216.reuse, 0x88, RZ ;  /* 0x00000088d8147810 */ /* 0x040fe40007ffe0ff */
[----:B------:R-:W-:Y:S02]  /*1d50*/  IADD3 R251, R216, 0xe0, RZ ;  /* 0x000000e0d8fb7810 */ /* 0x000fe40007ffe0ff */
[----:B------:R-:W-:Y:S02]  /*1d60*/  SHF.R.S32.HI R30, RZ, 0x1f, R28 ;  /* 0x0000001fff1e7819 */ /* 0x000fe4000001141c */
[----:B------:R-:W-:-:S02]  /*1d70*/  SHF.R.S32.HI R19, RZ, 0x1f, R17 ;  /* 0x0000001fff137819 */ /* 0x000fc40000011411 */
[----:B------:R-:W-:Y:S02]  /*1d80*/  SEL R0, R12, 0xffffffc0, !P3 ;  /* 0xffffffc00c007807 */ /* 0x000fe40005800000 */
[C---:B------:R-:W-:Y:S02]  /*1d90*/  IADD3 R18, R216.reuse, 0x98, RZ ;  /* 0x00000098d8127810 */ /* 0x040fe40007ffe0ff */
[----:B------:R-:W-:Y:S01]  /*1da0*/  IADD3 R248, R216, 0xf8, RZ ;  /* 0x000000f8d8f87810 */ /* 0x000fe20007ffe0ff */
[----:B------:R-:W-:Y:S01]  /*1db0*/  IMAD.IADD R186, R183, 0x1, R0 ;  /* 0x00000001b7ba7824 */ /* 0x000fe200078e0200 */
[----:B------:R-:W-:Y:S01]  /*1dc0*/  SHF.R.S32.HI R28, RZ, 0x1f, R26 ;  /* 0x0000001fff1c7819 */ /* 0x000fe2000001141a */
[----:B------:R-:W-:Y:S01]  /*1dd0*/  IMAD.IADD R182, R0, 0x1, R179 ;  /* 0x0000000100b67824 */ /* 0x000fe200078e02b3 */
[----:B------:R-:W-:Y:S01]  /*1de0*/  SHF.R.S32.HI R17, RZ, 0x1f, R11 ;  /* 0x0000001fff117819 */ /* 0x000fe2000001140b */
[----:B------:R-:W-:Y:S01]  /*1df0*/  IMAD.IADD R185, R184, 0x1, R0 ;  /* 0x00000001b8b97824 */ /* 0x000fe200078e0200 */
[----:B------:R-:W-:Y:S01]  /*1e00*/  IADD3 R12, R216, 0xa8, RZ ;  /* 0x000000a8d80c7810 */ /* 0x000fe20007ffe0ff */
[----:B------:R-:W-:Y:S01]  /*1e10*/  IMAD.IADD R181, R0, 0x1, R180 ;  /* 0x0000000100b57824 */ /* 0x000fe200078e02b4 */
[----:B------:R-:W-:-:S02]  /*1e20*/  SHF.R.S32.HI R26, RZ, 0x1f, R24 ;  /* 0x0000001fff1a7819 */ /* 0x000fc40000011418 */
[----:B------:R-:W-:Y:S02]  /*1e30*/  SHF.R.S32.HI R11, RZ, 0x1f, R9 ;  /* 0x0000001fff0b7819 */ /* 0x000fe40000011409 */
[C---:B------:R-:W-:Y:S02]  /*1e40*/  IADD3 R10, R216.reuse, 0xb8, RZ ;  /* 0x000000b8d80a7810 */ /* 0x040fe40007ffe0ff */
[----:B------:R-:W-:Y:S02]  /*1e50*/  SHF.R.S32.HI R24, RZ, 0x1f, R22 ;  /* 0x0000001fff187819 */ /* 0x000fe40000011416 */
[----:B------:R-:W-:Y:S02]  /*1e60*/  SHF.R.S32.HI R9, RZ, 0x1f, R5 ;  /* 0x0000001fff097819 */ /* 0x000fe40000011405 */
[----:B-1----:R-:W-:Y:S02]  /*1e70*/  IADD3 R8, R216, 0xc8, RZ ;  /* 0x000000c8d8087810 */ /* 0x002fe40007ffe0ff */
[----:B------:R-:W-:-:S02]  /*1e80*/  SHF.R.S32.HI R22, RZ, 0x1f, R20 ;  /* 0x0000001fff167819 */ /* 0x000fc40000011414 */
[----:B------:R-:W-:Y:S02]  /*1e90*/  SHF.R.S32.HI R5, RZ, 0x1f, R251 ;  /* 0x0000001fff057819 */ /* 0x000fe400000114fb */
[C---:B------:R-:W-:Y:S02]  /*1ea0*/  IADD3 R252, R216.reuse, 0xd8, RZ ;  /* 0x000000d8d8fc7810 */ /* 0x040fe40007ffe0ff */
[C---:B------:R-:W-:Y:S02]  /*1eb0*/  IADD3 R250, R216.reuse, 0xe8, RZ ;  /* 0x000000e8d8fa7810 */ /* 0x040fe40007ffe0ff */
[----:B------:R-:W-:Y:S02]  /*1ec0*/  SHF.R.S32.HI R20, RZ, 0x1f, R18 ;  /* 0x0000001fff147819 */ /* 0x000fe40000011412 */
[----:B------:R-:W-:Y:S02]  /*1ed0*/  SHF.R.S32.HI R5, RZ, 0x1f, R248 ;  /* 0x0000001fff057819 */ /* 0x000fe400000114f8 */
[----:B------:R-:W-:-:S02]  /*1ee0*/  IADD3 R249, R216, 0xf0, RZ ;  /* 0x000000f0d8f97810 */ /* 0x000fc40007ffe0ff */
[----:B------:R-:W-:Y:S02]  /*1ef0*/  SHF.R.S32.HI R18, RZ, 0x1f, R12 ;  /* 0x0000001fff127819 */ /* 0x000fe4000001140c */
[----:B------:R-:W-:Y:S02]  /*1f00*/  LEA R5, R16, 0x10080, 0x1 ;  /* 0x0001008010057811 */ /* 0x000fe400078e08ff */
[----:B------:R-:W-:Y:S02]  /*1f10*/  SHF.R.S32.HI R12, RZ, 0x1f, R10 ;  /* 0x0000001fff0c7819 */ /* 0x000fe4000001140a */
[----:B------:R-:W-:Y:S01]  /*1f20*/  SHF.R.S32.HI R10, RZ, 0x1f, R8 ;  /* 0x0000001fff0a7819 */ /* 0x000fe20000011408 */
[----:B------:R1:W-:Y:S01]  /*1f30*/  STL [R1+0x28], R5 ;  /* 0x0000280501007387 */ /* 0x0003e20000100800 */
[----:B------:R-:W-:Y:S02]  /*1f40*/  SHF.R.S32.HI R8, RZ, 0x1f, R252 ;  /* 0x0000001fff087819 */ /* 0x000fe400000114fc */
[----:B------:R-:W-:-:S02]  /*1f50*/  SHF.R.S32.HI R9, RZ, 0x1f, R250 ;  /* 0x0000001fff097819 */ /* 0x000fc400000114fa */
[----:B------:R-:W-:Y:S02]  /*1f60*/  SHF.R.S32.HI R8, RZ, 0x1f, R249 ;  /* 0x0000001fff087819 */ /* 0x000fe400000114f9 */
[----:B------:R-:W-:Y:S02]  /*1f70*/  LEA R9, R15, 0x10080, 0x1 ;  /* 0x000100800f097811 */ /* 0x000fe400078e08ff */
[----:B------:R-:W-:Y:S02]  /*1f80*/  LEA R8, R14, 0x10080, 0x1 ;  /* 0x000100800e087811 */ /* 0x000fe400078e08ff */
[----:B------:R-:W-:Y:S01]  /*1f90*/  IADD3 R200, R134, 0xc0, RZ ;  /* 0x000000c086c87810 */ /* 0x000fe20007ffe0ff */
[----:B------:R2:W-:Y:S01]  /*1fa0*/  STL [R1+0x24], R9 ;  /* 0x0000240901007387 */ /* 0x0005e20000100800 */
[----:B------:R-:W-:Y:S02]  /*1fb0*/  IADD3 R246, R216, 0x28, RZ ;  /* 0x00000028d8f67810 */ /* 0x000fe40007ffe0ff */
[----:B------:R-:W-:Y:S01]  /*1fc0*/  SHF.R.S32.HI R135, RZ, 0x1f, R134 ;  /* 0x0000001fff877819 */ /* 0x000fe20000011486 */
[----:B------:R2:W-:Y:S01]  /*1fd0*/  STL [R1+0x20], R8 ;  /* 0x0000200801007387 */ /* 0x0005e20000100800 */
[----:B------:R-:W-:-:S02]  /*1fe0*/  SHF.R.S32.HI R157, RZ, 0x1f, R156 ;  /* 0x0000001fff9d7819 */ /* 0x000fc4000001149c */
[----:B------:R-:W-:Y:S02]  /*1ff0*/  SHF.R.S32.HI R208, RZ, 0x1f, R201 ;  /* 0x0000001fffd07819 */ /* 0x000fe400000114c9 */
[----:B------:R-:W-:Y:S02]  /*2000*/  SHF.R.S32.HI R206, RZ, 0x1f, R200 ;  /* 0x0000001fffce7819 */ /* 0x000fe400000114c8 */
[----:B------:R-:W-:Y:S02]  /*2010*/  SHF.R.S32.HI R207, RZ, 0x1f, R202 ;  /* 0x0000001fffcf7819 */ /* 0x000fe400000114ca */
[----:B-1----:R-:W-:Y:S02]  /*2020*/  LEA R5, R13, 0x10080, 0x1 ;  /* 0x000100800d057811 */ /* 0x002fe400078e08ff */
[----:B------:R-:W-:-:S03]  /*2030*/  SHF.R.S32.HI R34, RZ, 0x1f, R246 ;  /* 0x0000001fff227819 */ /* 0x000fc600000114f6 */
[----:B------:R2:W-:Y:S04]  /*2040*/  STL [R1+0x1c], R5 ;  /* 0x00001c0501007387 */ /* 0x0005e80000100800 */
.L_x_972:
[----:B------:R-:W-:Y:S01]  /*2050*/  ISETP.NE.U32.AND P0, PT, RZ, c[0x0][0x370], PT ;  /* 0x0000dc00ff007a0c */ /* 0x000fe20003f05070 */
[----:B------:R-:W-:Y:S01]  /*2060*/  IMAD.MOV.U32 R15, RZ, RZ, 0x4 ;  /* 0x00000004ff0f7424 */ /* 0x000fe200078e00ff */
[----:B------:R-:W-:Y:S01]  /*2070*/  ISETP.NE.U32.AND P1, PT, RZ, c[0x0][0x360], PT ;  /* 0x0000d800ff007a0c */ /* 0x000fe20003f25070 */
[----:B------:R-:W-:Y:S01]  /*2080*/  IMAD.MOV.U32 R227, RZ, RZ, RZ ;  /* 0x000000ffffe37224 */ /* 0x000fe200078e00ff */
[----:B------:R-:W-:Y:S01]  /*2090*/  ISETP.NE.AND.EX P2, PT, RZ, c[0x0][0x374], PT, P0 ;  /* 0x0000dd00ff007a0c */ /* 0x000fe20003f45300 */
[----:B------:R-:W-:Y:S01]  /*20a0*/  IMAD.MOV.U32 R97, RZ, RZ, RZ ;  /* 0x000000ffff617224 */ /* 0x000fe200078e00ff */
[----:B------:R-:W-:Y:S01]  /*20b0*/  ISETP.NE.AND.EX P0, PT, RZ, c[0x0][0x364], PT, P1 ;  /* 0x0000d900ff007a0c */ /* 0x000fe20003f05310 */
[----:B------:R-:W-:Y:S01]  /*20c0*/  IMAD.MOV.U32 R14, RZ, RZ, RZ ;  /* 0x000000ffff0e7224 */ /* 0x000fe200078e00ff */
[----:B------:R-:W-:Y:S01]  /*20d0*/  ISETP.NE.U32.AND P1, PT, RZ, c[0x0][0x348], PT ;  /* 0x0000d200ff007a0c */ /* 0x000fe20003f25070 */
[----:B------:R-:W-:Y:S01]  /*20e0*/  IMAD.MOV.U32 R13, RZ, RZ, RZ ;  /* 0x000000ffff0d7224 */ /* 0x000fe200078e00ff */
[----:B------:R-:W-:Y:S01]  /*20f0*/  ISETP.NE.U32.AND P3, PT, RZ, c[0x0][0x350], PT ;  /* 0x0000d400ff007a0c */ /* 0x000fe20003f65070 */
[----:B------:R-:W-:Y:S01]  /*2100*/  IMAD.WIDE R6, R235, R15, c[0x0][0x348] ;  /* 0x0000d200eb067625 */ /* 0x000fe200078e020f */
[----:B------:R-:W-:-:S02]  /*2110*/  ISETP.NE.U32.AND P4, PT, RZ, c[0x0][0x358], PT ;  /* 0x0000d600ff007a0c */ /* 0x000fc40003f85070 */
[----:B------:R-:W-:Y:S01]  /*2120*/  ISETP.NE.AND.EX P1, PT, RZ, c[0x0][0x34c], PT, P1 ;  /* 0x0000d300ff007a0c */ /* 0x000fe20003f25310 */
[CC--:B--2---:R-:W-:Y:S01]  /*2130*/  IMAD.WIDE R4, R235.reuse, R15.reuse, c[0x0][0x350] ;  /* 0x0000d400eb047625 */ /* 0x0c4fe200078e020f */
[----:B------:R-:W-:Y:S02]  /*2140*/  ISETP.NE.AND.EX P3, PT, RZ, c[0x0][0x354], PT, P3 ;  /* 0x0000d500ff007a0c */ /* 0x000fe40003f65330 */
[----:B------:R-:W-:Y:S01]  /*2150*/  ISETP.NE.AND.EX P4, PT, RZ, c[0x0][0x35c], PT, P4 ;  /* 0x0000d700ff007a0c */ /* 0x000fe20003f85340 */
[----:B------:R-:W-:-:S04]  /*2160*/  @P2 IMAD.WIDE R10, R235, R15, c[0x0][0x370] ;  /* 0x0000dc00eb0a2625 */ /* 0x000fc800078e020f */
[CC--:B------:R-:W-:Y:S01]  /*2170*/  @P0 IMAD.WIDE R8, R235.reuse, R15.reuse, c[0x0][0x360] ;  /* 0x0000d800eb080625 */ /* 0x0c0fe200078e020f */
[----:B------:R1:W5:Y:S03]  /*2180*/  @P2 LDG.E R227, [R10.64] ;  /* 0x000000080ae32981 */ /* 0x000366000c1e1900 */
[----:B------:R-:W-:Y:S01]  /*2190*/  IMAD.WIDE R2, R235, R15, c[0x0][0x358] ;  /* 0x0000d600eb027625 */ /* 0x000fe200078e020f */
[----:B------:R1:W5:Y:S04]  /*21a0*/  @P0 LDG.E R211, [R8.64] ;  /* 0x0000000808d30981 */ /* 0x000368000c1e1900 */
[----:B------:R1:W5:Y:S04]  /*21b0*/  @P1 LDG.E R97, [R6.64] ;  /* 0x0000000806611981 */ /* 0x000368000c1e1900 */
[----:B------:R1:W5:Y:S04]  /*21c0*/  @P3 LDG.E R14, [R4.64] ;  /* 0x00000008040e3981 */ /* 0x000368000c1e1900 */
[----:B------:R1:W5:Y:S01]  /*21d0*/  @P4 LDG.E R13, [R2.64] ;  /* 0x00000008020d4981 */ /* 0x000362000c1e1900 */
[----:B------:R-:W-:Y:S01]  /*21e0*/  YIELD ;  /* 0x0000000000007946 */ /* 0x000fe20003800000 */
[----:B------:R-:W-:Y:S05]  /*21f0*/  @P0 BRA `(.L_x_713) ;  /* 0x0000005000000947 */ /* 0x000fea0003800000 */
[----:B-----5:R-:W-:Y:S01]  /*2200*/  MOV R211, c[0x0][0x168] ;  /* 0x00005a0000d37a02 */ /* 0x020fe20000000f00 */
[----:B------:R-:W-:Y:S05]  /*2210*/  @!P1 BRA `(.L_x_713) ;  /* 0x0000003000009947 */ /* 0x000fea0003800000 */
[----:B-1----:R-:W2:Y:S04]  /*2220*/  LDG.E R8, [R6.64] ;  /* 0x0000000806087981 */ /* 0x002ea8000c1e1900 */
[----:B------:R-:W2:Y:S02]  /*2230*/  LDG.E R0, [R6.64+0x4] ;  /* 0x0000040806007981 */ /* 0x000ea4000c1e1900 */
[----:B--2---:R-:W-:-:S02]  /*2240*/  IADD3 R211, -R8, R0, RZ ;  /* 0x0000000008d37210 */ /* 0x004fc40007ffe1ff */
.L_x_713:
[----:B------:R-:W-:-:S04]  /*2250*/  ISETP.NE.U32.AND P0, PT, RZ, c[0x0][0x368], PT ;  /* 0x0000da00ff007a0c */ /* 0x000fc80003f05070 */
[----:B------:R-:W-:-:S13]  /*2260*/  ISETP.NE.AND.EX P0, PT, RZ, c[0x0][0x36c], PT, P0 ;  /* 0x0000db00ff007a0c */ /* 0x000fda0003f05300 */
[----:B------:R-:W-:Y:S05]  /*2270*/  @!P0 BRA `(.L_x_714) ;  /* 0x0000003000008947 */ /* 0x000fea0003800000 */
[----:B-1----:R-:W-:-:S05]  /*2280*/  IMAD.WIDE R4, R235, R15, c[0x0][0x368] ;  /* 0x0000da00eb047625 */ /* 0x002fca00078e020f */
[----:B------:R1:W5:Y:S01]  /*2290*/  LDG.E R12, [R4.64] ;  /* 0x00000008040c7981 */ /* 0x000362000c1e1900 */
[----:B------:R-:W-:Y:S05]  /*22a0*/  BRA `(.L_x_715) ;  /* 0x0000005000007947 */ /* 0x000fea0003800000 */
.L_x_714:
[----:B------:R-:W-:Y:S01]  /*22b0*/  MOV R12, UR6 ;  /* 0x00000006000c7c02 */ /* 0x000fe20008000f00 */
[----:B------:R-:W-:Y:S05]  /*22c0*/  @!P3 BRA `(.L_x_715) ;  /* 0x000000300000b947 */ /* 0x000fea0003800000 */
[----:B-1----:R-:W2:Y:S04]  /*22d0*/  LDG.E R6, [R4.64] ;  /* 0x0000000804067981 */ /* 0x002ea8000c1e1900 */
[----:B------:R-:W2:Y:S02]  /*22e0*/  LDG.E R0, [R4.64+0x4] ;  /* 0x0000040804007981 */ /* 0x000ea4000c1e1900 */
[----:B--2---:R-:W-:Y:S02]  /*22f0*/  IADD3 R12, -R6, R0, RZ ;  /* 0x00000000060c7210 */ /* 0x004fe40007ffe1ff */
.L_x_715:
[----:B-1----:R1:W2:Y:S04]  /*2300*/  @P4 LDG.E R5, [R2.64] ;  /* 0x0000000802054981 */ /* 0x0022a8000c1e1900 */
[----:B------:R1:W2:Y:S01]  /*2310*/  @P4 LDG.E R4, [R2.64+0x4] ;  /* 0x0000040802044981 */ /* 0x0002a2000c1e1900 */
[----:B------:R-:W-:Y:S01]  /*2320*/  ISETP.NE.U32.AND P0, PT, RZ, c[0x0][0x378], PT ;  /* 0x0000de00ff007a0c */ /* 0x000fe20003f05070 */
[----:B------:R-:W-:-:S02]  /*2330*/  IMAD.MOV.U32 R0, RZ, RZ, c[0x0][0x2c4] ;  /* 0x0000b100ff007624 */ /* 0x000fc400078e00ff */
[----:B-----5:R-:W-:Y:S01]  /*2340*/  IMAD.MOV.U32 R96, RZ, RZ, R12 ;  /* 0x000000ffff607224 */ /* 0x020fe200078e000c */
[----:B------:R-:W-:Y:S02]  /*2350*/  ISETP.NE.AND.EX P0, PT, RZ, c[0x0][0x37c], PT, P0 ;  /* 0x0000df00ff007a0c */ /* 0x000fe40003f05300 */
[----:B------:R-:W-:Y:S01]  /*2360*/  ISETP.NE.AND P2, PT, R0, 0x1, PT ;  /* 0x000000010000780c */ /* 0x000fe20003f45270 */
[----:B------:R-:W-:Y:S02]  /*2370*/  IMAD.SHL.U32 R228, R233, 0x80, RZ ;  /* 0x00000080e9e47824 */ /* 0x000fe400078e00ff */
[----:B------:R-:W-:Y:S02]  /*2380*/  IMAD.MOV.U32 R53, RZ, RZ, c[0x0][0x228] ;  /* 0x00008a00ff357624 */ /* 0x000fe400078e00ff */
[----:B------:R-:W-:Y:S01]  /*2390*/  IMAD.IADD R11, R12, 0x1, -R227 ;  /* 0x000000010c0b7824 */ /* 0x000fe200078e0ae3 */
[----:B------:R-:W-:Y:S01]  /*23a0*/  IADD3 R0, R228, 0x7f, RZ ;  /* 0x0000007fe4007810 */ /* 0x000fe20007ffe0ff */
[----:B------:R-:W-:Y:S01]  /*23b0*/  IMAD.MOV.U32 R6, RZ, RZ, c[0x0][0x32c] ;  /* 0x0000cb00ff067624 */ /* 0x000fe200078e00ff */
[----:B------:R-:W-:-:S03]  /*23c0*/  LOP3.LUT R215, R215, 0xffffffdf, RZ, 0xc0, !PT ;  /* 0xffffffdfd7d77812 */ /* 0x000fc600078ec0ff */
[----:B-1----:R-:W-:Y:S01]  /*23d0*/  @P0 IMAD.WIDE R2, R235, R15, c[0x0][0x378] ;  /* 0x0000de00eb020625 */ /* 0x002fe200078e020f */
[----:B------:R-:W-:-:S04]  /*23e0*/  ISETP.GE.AND P1, PT, R6, 0x1, PT ;  /* 0x000000010600780c */ /* 0x000fc80003f26270 */
[----:B------:R1:W5:Y:S01]  /*23f0*/  @P0 LDG.E R96, [R2.64] ;  /* 0x0000000802600981 */ /* 0x000362000c1e1900 */
[----:B------:R-:W-:-:S04]  /*2400*/  @P2 LOP3.LUT R215, R215, 0x20, RZ, 0xfc, !PT ;  /* 0x00000020d7d72812 */ /* 0x000fc800078efcff */
[----:B------:R-:W-:-:S04]  /*2410*/  LOP3.LUT R215, R215, 0xffffffbf, RZ, 0xc0, !PT ;  /* 0xffffffbfd7d77812 */ /* 0x000fc800078ec0ff */
[----:B------:R-:W-:Y:S01]  /*2420*/  @P1 LOP3.LUT R215, R215, 0x40, RZ, 0xfc, !PT ;  /* 0x00000040d7d71812 */ /* 0x000fe200078efcff */
[----:B-1----:R-:W-:-:S05]  /*2430*/  @P2 IMAD.HI.U32 R3, R0, c[0x0][0x2c8], RZ ;  /* 0x0000b20000032a27 */ /* 0x002fca00078e00ff */
[----:B------:R-:W-:Y:S01]  /*2440*/  @P2 SHF.R.U32.HI R0, RZ, c[0x0][0x2cc], R3 ;  /* 0x0000b300ff002a19 */ /* 0x000fe20000011603 */
[----:B--2---:R-:W-:-:S04]  /*2450*/  @P4 IMAD.IADD R53, R4, 0x1, -R5 ;  /* 0x0000000104354824 */ /* 0x004fc800078e0a05 */
[----:B------:R-:W-:-:S05]  /*2460*/  IMAD.IADD R210, R11, 0x1, R53 ;  /* 0x000000010bd27824 */ /* 0x000fca00078e0235 */
[C---:B------:R-:W-:Y:S02]  /*2470*/  IADD3 R2, R210.reuse, 0x1f, RZ ;  /* 0x0000001fd2027810 */ /* 0x040fe40007ffe0ff */
[----:B------:R-:W-:Y:S02]  /*2480*/  IADD3 R3, R210, 0x1, -R211 ;  /* 0x00000001d2037810 */ /* 0x000fe40007ffe8d3 */
[----:B------:R-:W-:-:S03]  /*2490*/  SHF.R.S32.HI R4, RZ, 0x1f, R2 ;  /* 0x0000001fff047819 */ /* 0x000fc60000011402 */
[----:B------:R-:W-:Y:S01]  /*24a0*/  IMAD.IADD R0, R3, 0x1, R0 ;  /* 0x0000000103007824 */ /* 0x000fe200078e0200 */
[----:B------:R-:W-:-:S04]  /*24b0*/  LEA.HI R2, R4, R2, RZ, 0x5 ;  /* 0x0000000204027211 */ /* 0x000fc800078f28ff */
[----:B------:R-:W-:Y:S02]  /*24c0*/  IADD3 R3, R0, c[0x0][0x328], RZ ;  /* 0x0000ca0000037a10 */ /* 0x000fe40007ffe0ff */
[----:B------:R-:W-:Y:S01]  /*24d0*/  SHF.R.S32.HI R102, RZ, 0x5, R2 ;  /* 0x00000005ff667819 */ /* 0x000fe20000011402 */
        /* <DEDUP_REMOVED lines=11> */
.L_x_718:
[----:B------:R-:W-:-:S13]  /*2590*/  ISETP.NE.AND P0, PT, R6, 0x1, PT ;  /* 0x000000010600780c */ /* 0x000fda0003f05270 */
[----:B------:R-:W-:-:S05]  /*25a0*/  @P0 IMAD.HI.U32 R0, R2, c[0x0][0x330], RZ ;  /* 0x0000cc0002000a27 */ /* 0x000fca00078e00ff */
[----:B------:R-:W-:Y:S02]  /*25b0*/  @P0 SHF.R.U32.HI R2, RZ, c[0x0][0x334], R0 ;  /* 0x0000cd00ff020a19 */ /* 0x000fe40000011600 */
.L_x_719:
[----:B------:R-:W-:Y:S05]  /*25c0*/  BSYNC B0 ;  /* 0x0000000000007941 */ /* 0x000fea0003800000 */
.L_x_717:
[----:B------:R-:W-:-:S05]  /*25d0*/  IMAD R2, R2, R6, c[0x0][0x32c] ;  /* 0x0000cb0002027624 */ /* 0x000fca00078e0206 */
[----:B------:R-:W-:-:S04]  /*25e0*/  IMNMX R3, R3, R2, PT ;  /* 0x0000000203037217 */ /* 0x000fc80003800200 */
.L_x_716:
[----:B------:R-:W-:Y:S01]  /*25f0*/  IADD3 R3, R3, 0x1f, RZ ;  /* 0x0000001f03037810 */ /* 0x000fe20007ffe0ff */
[----:B------:R-:W-:-:S03]  /*2600*/  @P2 IMAD.HI.U32 R2, R228, c[0x0][0x2c8], RZ ;  /* 0x0000b200e4022a27 */ /* 0x000fc600078e00ff */
[----:B------:R-:W-:Y:S01]  /*2610*/  SHF.R.S32.HI R4, RZ, 0x1f, R3 ;  /* 0x0000001fff047819 */ /* 0x000fe20000011403 */
[----:B------:R-:W-:Y:S01]  /*2620*/  IMAD.MOV.U32 R0, RZ, RZ, R228 ;  /* 0x000000ffff007224 */ /* 0x000fe200078e00e4 */
[----:B------:R-:W-:Y:S01]  /*2630*/  @P2 SHF.R.U32.HI R0, RZ, c[0x0][0x2cc], R2 ;  /* 0x0000b300ff002a19 */ /* 0x000fe20000011602 */
[----:B------:R-:W-:Y:S01]  /*2640*/  IMAD.IADD R172, R210, 0x1, -R211 ;  /* 0x00000001d2ac7824 */ /* 0x000fe200078e0ad3 */
[----:B------:R-:W-:-:S03]  /*2650*/  LEA.HI R3, R4, R3, RZ, 0x5 ;  /* 0x0000000304037211 */ /* 0x000fc600078f28ff */
[----:B------:R-:W-:Y:S01]  /*2660*/  IMAD.IADD R0, R172, 0x1, R0 ;  /* 0x00000001ac007824 */ /* 0x000fe200078e0200 */
[----:B------:R-:W-:-:S04]  /*2670*/  SHF.R.S32.HI R3, RZ, 0x5, R3 ;  /* 0x00000005ff037819 */ /* 0x000fc80000011403 */
[----:B------:R-:W-:Y:S02]  /*2680*/  IADD3 R2, R0, -c[0x0][0x324], RZ ;  /* 0x8000c90000027a10 */ /* 0x000fe40007ffe0ff */
        /* <DEDUP_REMOVED lines=11> */
.L_x_722:
[----:B------:R-:W-:-:S13]  /*2740*/  ISETP.NE.AND P0, PT, R6, 0x1, PT ;  /* 0x000000010600780c */ /* 0x000fda0003f05270 */
[----:B------:R-:W-:-:S05]  /*2750*/  @P0 IMAD.HI.U32 R3, R0, c[0x0][0x330], RZ ;  /* 0x0000cc0000030a27 */ /* 0x000fca00078e00ff */
[----:B------:R-:W-:Y:S02]  /*2760*/  @P0 SHF.R.U32.HI R0, RZ, c[0x0][0x334], R3 ;  /* 0x0000cd00ff000a19 */ /* 0x000fe40000011603 */
.L_x_723:
[----:B------:R-:W-:Y:S05]  /*2770*/  BSYNC B0 ;  /* 0x0000000000007941 */ /* 0x000fea0003800000 */
.L_x_721:
[----:B------:R-:W-:-:S05]  /*2780*/  IMAD R0, R0, c[0x0][0x32c], RZ ;  /* 0x0000cb0000007a24 */ /* 0x000fca00078e02ff */
[----:B------:R-:W-:-:S04]  /*2790*/  IMNMX R2, R2, R0, !PT ;  /* 0x0000000002027217 */ /* 0x000fc80007800200 */
.L_x_720:
[----:B------:R-:W-:Y:S01]  /*27a0*/  SHF.R.S32.HI R0, RZ, 0x1f, R2 ;  /* 0x0000001fff007819 */ /* 0x000fe20000011402 */
[----:B------:R-:W-:Y:S01]  /*27b0*/  BSSY B0, `(.L_x_724) ;  /* 0x000002d000007945 */ /* 0x000fe20003800000 */
[----:B------:R-:W-:Y:S02]  /*27c0*/  LOP3.LUT R3, R234, 0xff000000, RZ, 0xc0, !PT ;  /* 0xff000000ea037812 */ /* 0x000fe400078ec0ff */
[----:B------:R-:W-:Y:S02]  /*27d0*/  LEA.HI R2, R0, R2, RZ, 0x5 ;  /* 0x0000000200027211 */ /* 0x000fe400078f28ff */
[----:B------:R-:W-:Y:S02]  /*27e0*/  LOP3.LUT R4, R234, 0xff0000, RZ, 0xc0, !PT ;  /* 0x00ff0000ea047812 */ /* 0x000fe400078ec0ff */
[----:B------:R-:W-:Y:S02]  /*27f0*/  SHF.R.S32.HI R0, RZ, 0x5, R2 ;  /* 0x00000005ff007819 */ /* 0x000fe40000011402 */
[----:B------:R-:W-:-:S02]  /*2800*/  SHF.R.U32.HI R3, RZ, 0x8, R3 ;  /* 0x00000008ff037819 */ /* 0x000fc40000011603 */
[----:B------:R-:W-:Y:S01]  /*2810*/  IMNMX R5, RZ, R0, !PT ;  /* 0x00000000ff057217 */ /* 0x000fe20007800200 */
[----:B------:R-:W-:Y:S01]  /*2820*/  IMAD.MOV.U32 R0, RZ, RZ, RZ ;  /* 0x000000ffff007224 */ /* 0x000fe200078e00ff */
[----:B------:R-:W-:Y:S02]  /*2830*/  LEA.HI R2, R4, R3, RZ, 0x10 ;  /* 0x0000000304027211 */ /* 0x000fe400078f80ff */
[----:B------:R-:W-:Y:S02]  /*2840*/  ISETP.GT.AND P0, PT, R8, R5, PT ;  /* 0x000000050800720c */ /* 0x000fe40003f04270 */
[----:B------:R-:W-:Y:S02]  /*2850*/  SHF.R.U32.HI R233, RZ, 0x10, R2 ;  /* 0x00000010ffe97819 */ /* 0x000fe40000011602 */
[----:B------:R-:W-:Y:S02]  /*2860*/  LOP3.LUT R245, R2, 0xff, RZ, 0xc0, !PT ;  /* 0x000000ff02f57812 */ /* 0x000fe400078ec0ff */
[----:B------:R-:W-:-:S04]  /*2870*/  ISETP.NE.AND P1, PT, R233, RZ, PT ;  /* 0x000000ffe900720c */ /* 0x000fc80003f25270 */
[----:B------:R-:W-:-:S03]  /*2880*/  SEL R95, R233, c[0x0][0x338], P1 ;  /* 0x0000ce00e95f7a07 */ /* 0x000fc60000800000 */
[----:B------:R-:W-:Y:S05]  /*2890*/  @!P0 BRA `(.L_x_725) ;  /* 0x000001e000008947 */ /* 0x000fea0003800000 */
[----:B------:R-:W-:-:S05]  /*28a0*/  IABS R0, R95 ;  /* 0x0000005f00007213 */ /* 0x000fca0000000000 */
[----:B------:R-:W-:-:S04]  /*28b0*/  IMAD.MOV.U32 R4, RZ, RZ, R0 ;  /* 0x000000ffff047224 */ /* 0x000fc800078e0000 */
[----:B------:R-:W1:Y:S08]  /*28c0*/  I2F.RP R2, R4 ;  /* 0x0000000400027306 */ /* 0x000e700000209400 */
[----:B-1----:R-:W1:Y:S02]  /*28d0*/  MUFU.RCP R2, R2 ;  /* 0x0000000200027308 */ /* 0x002e640000001000 */
[----:B-1----:R-:W-:-:S06]  /*28e0*/  IADD3 R2, R2, 0xffffffe, RZ ;  /* 0x0ffffffe02027810 */ /* 0x002fcc0007ffe0ff */
[----:B------:R1:W2:Y:S02]  /*28f0*/  F2I.FTZ.U32.TRUNC.NTZ R3, R2 ;  /* 0x0000000200037305 */ /* 0x0002a4000021f000 */
[----:B-1----:R-:W-:Y:S01]  /*2900*/  IADD3 R2, R95, -0x1, R8 ;  /* 0xffffffff5f027810 */ /* 0x002fe20007ffe008 */
[----:B--2---:R-:W-:-:S04]  /*2910*/  IMAD.MOV R0, RZ, RZ, -R3 ;  /* 0x000000ffff007224 */ /* 0x004fc800078e0a03 */
[----:B------:R-:W-:Y:S01]  /*2920*/  IMAD.MOV.U32 R7, RZ, RZ, R0 ;  /* 0x000000ffff077224 */ /* 0x000fe200078e0000 */
[----:B------:R-:W-:Y:S01]  /*2930*/  IABS R0, R95 ;  /* 0x0000005f00007213 */ /* 0x000fe20000000000 */
[----:B------:R-:W-:Y:S01]  /*2940*/  IMAD.IADD R6, R2, 0x1, -R5 ;  /* 0x0000000102067824 */ /* 0x000fe200078e0a05 */
[----:B------:R-:W-:Y:S01]  /*2950*/  MOV R2, RZ ;  /* 0x000000ff00027202 */ /* 0x000fe20000000f00 */
[----:B------:R-:W-:Y:S02]  /*2960*/  IMAD R7, R7, R4, RZ ;  /* 0x0000000407077224 */ /* 0x000fe400078e02ff */
[----:B------:R-:W-:Y:S01]  /*2970*/  IMAD.MOV R9, RZ, RZ, -R0 ;  /* 0x000000ffff097224 */ /* 0x000fe200078e0a00 */
[----:B------:R-:W-:Y:S01]  /*2980*/  IABS R10, R6 ;  /* 0x00000006000a7213 */ /* 0x000fe20000000000 */
[----:B------:R-:W-:-:S04]  /*2990*/  IMAD.HI.U32 R0, R3, R7, R2 ;  /* 0x0000000703007227 */ /* 0x000fc800078e0002 */
[----:B------:R-:W-:Y:S02]  /*29a0*/  IMAD.MOV.U32 R2, RZ, RZ, R10 ;  /* 0x000000ffff027224 */ /* 0x000fe400078e000a */
        /* <DEDUP_REMOVED lines=9> */
[----:B------:R-:W-:-:S07]  /*2a40*/  ISETP.GE.AND P1, PT, R2, RZ, PT ;  /* 0x000000ff0200720c */ /* 0x000fce0003f26270 */
[----:B------:R-:W-:-:S06]  /*2a50*/  @P2 IADD3 R0, R0, 0x1, RZ ;  /* 0x0000000100002810 */ /* 0x000fcc0007ffe0ff */
[----:B------:R-:W-:Y:S01]  /*2a60*/  @!P1 IMAD.MOV R0, RZ, RZ, -R0 ;  /* 0x000000ffff009224 */ /* 0x000fe200078e0a00 */
[----:B------:R-:W-:Y:S02]  /*2a70*/  @!P0 LOP3.LUT R0, RZ, R95, RZ, 0x33, !PT ;  /* 0x0000005fff008212 */ /* 0x000fe400078e33ff */
.L_x_725:
[----:B------:R-:W-:Y:S05]  /*2a80*/  BSYNC B0 ;  /* 0x0000000000007941 */ /* 0x000fea0003800000 */
.L_x_724:
[----:B------:R-:W2:Y:S01]  /*2a90*/  LDL R4, [R1+0x3c] ;  /* 0x00003c0001047983 */ /* 0x000ea20000100800 */
[----:B------:R-:W-:-:S04]  /*2aa0*/  IMAD R2, R245, R0, R5 ;  /* 0x00000000f5027224 */ /* 0x000fc800078e0205 */
        /* <DEDUP_REMOVED lines=26> */
[----:B------:R-:W-:Y:S01]  /*2c50*/  SHF.R.S32.HI R8, RZ, 0x1f, R235 ;  /* 0x0000001fff087819 */ /* 0x000fe200000114eb */
[----:B------:R-:W-:Y:S01]  /*2c60*/  IMAD R4, R57, c[0x0][0x238], RZ ;  /* 0x00008e0039047a24 */ /* 0x000fe200078e02ff */
[----:B------:R-:W-:Y:S01]  /*2c70*/  SEL R6, R235, RZ, !P4 ;  /* 0x000000ffeb067207 */ /* 0x000fe20006000000 */
[----:B------:R-:W-:Y:S01]  /*2c80*/  IMAD R0, R46, -0x20, R93 ;  /* 0xffffffe02e007824 */ /* 0x000fe200078e025d */
[----:B------:R-:W-:Y:S01]  /*2c90*/  SEL R7, R8, RZ, !P4 ;  /* 0x000000ff08077207 */ /* 0x000fe20006000000 */
[----:B------:R-:W-:Y:S01]  /*2ca0*/  IMAD R4, R56, c[0x0][0x23c], R4 ;  /* 0x00008f0038047a24 */ /* 0x000fe200078e0204 */
[C---:B------:R-:W-:Y:S01]  /*2cb0*/  SHF.L.U64.HI R101, R105.reuse, R100, c[0x0][0x23c] ;  /* 0x00008f0069657619 */ /* 0x040fe20000010264 */
[----:B------:R-:W-:Y:S01]  /*2cc0*/  IMAD.SHL.U32 R105, R105, 0x20, RZ ;  /* 0x0000002069697824 */ /* 0x000fe200078e00ff */
[----:B------:R-:W-:Y:S01]  /*2cd0*/  ISETP.GT.AND P0, PT, R0, RZ, PT ;  /* 0x000000ff0000720c */ /* 0x000fe20003f04270 */
[----:B------:R-:W-:Y:S01]  /*2ce0*/  IMAD.IADD R3, R3, 0x1, R4 ;  /* 0x0000000103037824 */ /* 0x000fe200078e0204 */
[----:B------:R-:W-:Y:S01]  /*2cf0*/  ISETP.GE.AND P2, PT, R134, c[0x0][0x1d4], PT ;  /* 0x0000750086007a0c */ /* 0x000fe20003f46270 */
[----:B------:R-:W-:Y:S01]  /*2d00*/  IMAD R0, R7, c[0x0][0x248], RZ ;  /* 0x0000920007007a24 */ /* 0x000fe200078e02ff */
[----:B------:R-:W-:Y:S01]  /*2d10*/  ISETP.GE.AND P6, PT, R138, c[0x0][0x1d4], PT ;  /* 0x000075008a007a0c */ /* 0x000fe20003fc6270 */
[----:B------:R-:W-:Y:S01]  /*2d20*/  IMAD.WIDE.U32 R2, R19, c[0x0][0x240], R2 ;  /* 0x0000900013027a25 */ /* 0x000fe200078e0002 */
[----:B------:R-:W-:-:S02]  /*2d30*/  ISETP.GE.AND P5, PT, R201, c[0x0][0x1d4], PT ;  /* 0x00007500c9007a0c */ /* 0x000fc40003fa6270 */
[----:B------:R-:W-:Y:S01]  /*2d40*/  ISETP.GE.AND P4, PT, R200, c[0x0][0x1d4], PT ;  /* 0x00007500c8007a0c */ /* 0x000fe20003f86270 */
[----:B------:R-:W-:Y:S01]  /*2d50*/  IMAD R3, R19, c[0x0][0x244], R3 ;  /* 0x0000910013037a24 */ /* 0x000fe200078e0203 */
[----:B------:R-:W-:Y:S01]  /*2d60*/  LOP3.LUT R215, R215, 0xfffffffe, RZ, 0xc0, !PT ;  /* 0xfffffffed7d77812 */ /* 0x000fe200078ec0ff */
[C---:B------:R-:W-:Y:S02]  /*2d70*/  IMAD R4, R6.reuse, c[0x0][0x24c], R0 ;  /* 0x0000930006047a24 */ /* 0x040fe400078e0200 */
[----:B------:R-:W-:Y:S01]  /*2d80*/  IMAD.WIDE.U32 R60, R6, c[0x0][0x248], R2 ;  /* 0x00009200063c7a25 */ /* 0x000fe200078e0002 */
[----:B------:R-:W-:Y:S02]  /*2d90*/  @P0 SHF.R.S32.HI R2, RZ, 0x1f, R46 ;  /* 0x0000001fff020819 */ /* 0x000fe4000001142e */
[----:B------:R-:W-:Y:S01]  /*2da0*/  @P2 LOP3.LUT R215, R215, 0x1, RZ, 0xfc, !PT ;  /* 0x00000001d7d72812 */ /* 0x000fe200078efcff */
[----:B------:R-:W-:Y:S02]  /*2db0*/  @P0 IMAD R0, R101, R46, RZ ;  /* 0x0000002e65000224 */ /* 0x000fe400078e02ff */
[----:B------:R-:W-:-:S02]  /*2dc0*/  IMAD.IADD R59, R61, 0x1, R4 ;  /* 0x000000013d3b7824 */ /* 0x000fc400078e0204 */
[----:B------:R-:W-:Y:S02]  /*2dd0*/  @P0 IMAD.MOV.U32 R58, RZ, RZ, R60 ;  /* 0x000000ffff3a0224 */ /* 0x000fe400078e003c */
[-C--:B------:R-:W-:Y:S02]  /*2de0*/  @P0 IMAD R0, R2, R105.reuse, R0 ;  /* 0x0000006902000224 */ /* 0x080fe400078e0200 */
[----:B------:R-:W-:-:S04]  /*2df0*/  @P0 IMAD.WIDE.U32 R4, R46, R105, R58 ;  /* 0x000000692e040225 */ /* 0x000fc800078e003a */
[----:B------:R-:W-:Y:S01]  /*2e00*/  @P0 IMAD.IADD R0, R5, 0x1, R0 ;  /* 0x0000000105000824 */ /* 0x000fe200078e0200 */
[----:B------:R-:W-:-:S04]  /*2e10*/  @P0 LEA R2, P1, R4, c[0x0][0x220], 0x1 ;  /* 0x0000880004020a11 */ /* 0x000fc800078208ff */
[----:B------:R-:W-:-:S05]  /*2e20*/  @P0 LEA.HI.X R3, R4, c[0x0][0x224], R0, 0x1, P1 ;  /* 0x0000890004030a11 */ /* 0x000fca00008f0c00 */
[----:B------:R-:W-:Y:S01]  /*2e30*/  @!PT LDS RZ, [RZ] ;  /* 0x00000000fffff984 */ /* 0x000fe20000000800 */
[----:B------:R-:W-:Y:S01]  /*2e40*/  @!PT LDS RZ, [RZ] ;  /* 0x00000000fffff984 */ /* 0x000fe20000000800 */
[----:B------:R-:W-:Y:S01]  /*2e50*/  @!PT LDS RZ, [RZ] ;  /* 0x00000000fffff984 */ /* 0x000fe20000000800 */
[----:B------:R1:W-:Y:S04]  /*2e60*/  @P0 LDGSTS.E.BYPASS.LTC128B.128 [R195+0xc080], [R2.64], !P2 ;  /* 0x0c08000002c30fae */ /* 0x0003e8000d101d48 */
[----:B------:R1:W-:Y:S04]  /*2e70*/  @P0 LDGSTS.E.BYPASS.LTC128B.128 [R195+0xd080], [R2.64+0x80], !P6 ;  /* 0x0d08008002c30fae */ /* 0x0003e8000f101d48 */
[----:B------:R1:W-:Y:S04]  /*2e80*/  @P0 LDGSTS.E.BYPASS.LTC128B.128 [R195+0xe080], [R2.64+0x100], !P5 ;  /* 0x0e08010002c30fae */ /* 0x0003e8000e901d48 */
[----:B------:R1:W-:Y:S01]  /*2e90*/  @P0 LDGSTS.E.BYPASS.LTC128B.128 [R195+0xf080], [R2.64+0x180], !P4 ;  /* 0x0f08018002c30fae */ /* 0x0003e2000e101d48 */
[----:B------:R-:W-:-:S02]  /*2ea0*/  ISETP.NE.U32.AND P0, PT, RZ, c[0x0][0x340], PT ;  /* 0x0000d000ff007a0c */ /* 0x000fc40003f05070 */
[----:B------:R-:W-:Y:S01]  /*2eb0*/  ISETP.GE.AND P1, PT, R134, c[0x0][0x27c], PT ;  /* 0x00009f0086007a0c */ /* 0x000fe20003f26270 */
[----:B------:R-:W-:Y:S01]  /*2ec0*/  IMAD.MOV.U32 R98, RZ, RZ, c[0x0][0x27c] ;  /* 0x00009f00ff627624 */ /* 0x000fe200078e00ff */
[----:B------:R-:W-:Y:S01]  /*2ed0*/  ISETP.NE.AND.EX P0, PT, RZ, c[0x0][0x344], PT, P0 ;  /* 0x0000d100ff007a0c */ /* 0x000fe20003f05300 */
[----:B------:R-:W0:-:S12]  /*2ee0*/  LDGDEPBAR ;  /* 0x00000000000079af */ /* 0x000e180000000000 */
[----:B-1----:R-:W-:-:S06]  /*2ef0*/  @P0 IMAD.WIDE R2, R235, R15, c[0x0][0x340] ;  /* 0x0000d000eb020625 */ /* 0x002fcc00078e020f */
[----:B------:R-:W2:Y:S01]  /*2f00*/  @P0 LDG.E R2, [R2.64] ;  /* 0x0000000802020981 */ /* 0x000ea2000c1e1900 */
[----:B------:R-:W-:Y:S01]  /*2f10*/  LOP3.LUT R215, R215, 0xfffffffd, RZ, 0xc0, !PT ;  /* 0xfffffffdd7d77812 */ /* 0x000fe200078ec0ff */
[----:B------:R-:W-:Y:S01]  /*2f20*/  WARPSYNC 0xffffffff ;  /* 0xffffffff00007948 */ /* 0x000fe20003800000 */
[----:B-----5:R-:W-:Y:S01]  /*2f30*/  SHF.R.S32.HI R18, RZ, 0x1f, R96 ;  /* 0x0000001fff127819 */ /* 0x020fe20000011460 */
[----:B------:R-:W-:Y:S01]  /*2f40*/  IMAD.SHL.U32 R98, R98, 0x2, RZ ;  /* 0x0000000262627824 */ /* 0x000fe200078e00ff */
[----:B------:R-:W-:Y:S02]  /*2f50*/  @P1 LOP3.LUT R215, R215, 0x2, RZ, 0xfc, !PT ;  /* 0x00000002d7d71812 */ /* 0x000fe400078efcff */
[----:B--2---:R-:W-:Y:S01]  /*2f60*/  @P0 SHF.R.S32.HI R3, RZ, 0x1f, R2 ;  /* 0x0000001fff030819 */ /* 0x004fe20000011402 */
[----:B------:R-:W-:Y:S02]  /*2f70*/  @!P0 IMAD.MOV.U32 R2, RZ, RZ, R235 ;  /* 0x000000ffff028224 */ /* 0x000fe400078e00eb */
[----:B------:R-:W-:-:S02]  /*2f80*/  @!P0 IMAD.MOV.U32 R3, RZ, RZ, R8 ;  /* 0x000000ffff038224 */ /* 0x000fc400078e0008 */
[----:B------:R-:W-:Y:S01]  /*2f90*/  IMAD.WIDE.U32 R4, R19, c[0x0][0x260], R134 ;  /* 0x0000980013047a25 */ /* 0x000fe200078e0086 */
[----:B------:R-:W-:Y:S01]  /*2fa0*/  ISETP.GE.AND P0, PT, R138, c[0x0][0x27c], PT ;  /* 0x00009f008a007a0c */ /* 0x000fe20003f06270 */
[----:B------:R-:W-:Y:S01]  /*2fb0*/  BAR.SYNC.DEFER_BLOCKING 0x0 ;  /* 0x0000000000007b1d */ /* 0x000fe20000010000 */
[----:B------:R-:W-:Y:S01]  /*2fc0*/  SEL R8, RZ, c[0x0][0x27c], !P1 ;  /* 0x00009f00ff087a07 */ /* 0x000fe20004800000 */
[----:B------:R-:W-:Y:S01]  /*2fd0*/  IMAD R0, R7, c[0x0][0x268], RZ ;  /* 0x00009a0007007a24 */ /* 0x000fe200078e02ff */
[----:B------:R-:W-:Y:S01]  /*2fe0*/  LOP3.LUT R215, R215, 0xfffffffb, RZ, 0xc0, !PT ;  /* 0xfffffffbd7d77812 */ /* 0x000fe200078ec0ff */
[----:B------:R-:W-:Y:S01]  /*2ff0*/  IMAD R5, R19, c[0x0][0x264], R5 ;  /* 0x0000990013057a24 */ /* 0x000fe200078e0205 */
[----:B------:R-:W-:Y:S01]  /*3000*/  SHF.R.U32.HI R21, RZ, 0x3, R230 ;  /* 0x00000003ff157819 */ /* 0x000fe200000116e6 */
[C---:B------:R-:W-:Y:S01]  /*3010*/  IMAD R20, R6.reuse, c[0x0][0x26c], R0 ;  /* 0x00009b0006147a24 */ /* 0x040fe200078e0200 */
[----:B------:R-:W-:Y:S01]  /*3020*/  MOV R106, c[0x0][0x27c] ;  /* 0x00009f00006a7a02 */ /* 0x000fe20000000f00 */
[----:B------:R-:W-:Y:S01]  /*3030*/  IMAD R0, R9, c[0x0][0x290], RZ ;  /* 0x0000a40009007a24 */ /* 0x000fe200078e02ff */
[----:B------:R-:W-:Y:S01]  /*3040*/  MOV R104, c[0x0][0x280] ;  /* 0x0000a00000687a02 */ /* 0x000fe20000000f00 */
[----:B------:R-:W-:Y:S01]  /*3050*/  IMAD.WIDE.U32 R76, R6, c[0x0][0x268], R4 ;  /* 0x00009a00064c7a25 */ /* 0x000fe200078e0004 */
[----:B------:R-:W-:Y:S01]  /*3060*/  ULDC.U8 UR5, c[0x0][0x298] ;  /* 0x0000a60000057ab9 */ /* 0x000fe20000000000 */
[----:B------:R-:W-:-:S02]  /*3070*/  @P0 LOP3.LUT R215, R215, 0x4, RZ, 0xfc, !PT ;  /* 0x00000004d7d70812 */ /* 0x000fc400078efcff */
[----:B------:R-:W-:Y:S01]  /*3080*/  IMAD R9, R9, c[0x0][0x280], RZ ;  /* 0x0000a00009097a24 */ /* 0x000fe200078e02ff */
[----:B------:R-:W-:Y:S01]  /*3090*/  IADD3 R90, R77, R20, RZ ;  /* 0x000000144d5a7210 */ /* 0x000fe20007ffe0ff */
[----:B------:R-:W-:Y:S01]  /*30a0*/  IMAD.WIDE.U32 R4, R212, c[0x0][0x290], R134 ;  /* 0x0000a400d4047a25 */ /* 0x000fe200078e0086 */
[----:B------:R-:W-:-:S03]  /*30b0*/  LOP3.LUT R215, R215, 0xffffffef, RZ, 0xc0, !PT ;  /* 0xffffffefd7d77812 */ /* 0x000fc600078ec0ff */
[----:B------:R-:W-:Y:S01]  /*30c0*/  IMAD R0, R212, c[0x0][0x294], R0 ;  /* 0x0000a500d4007a24 */ /* 0x000fe200078e0200 */
[----:B------:R-:W-:Y:S01]  /*30d0*/  MOV R10, R4 ;  /* 0x00000004000a7202 */ /* 0x000fe20000000f00 */
[----:B------:R-:W-:Y:S01]  /*30e0*/  IMAD.IADD R94, R12, 0x1, R14 ;  /* 0x000000010c5e7824 */ /* 0x000fe200078e020e */
[----:B------:R-:W-:Y:S01]  /*30f0*/  LOP3.LUT R215, R215, 0xfffffff7, RZ, 0xc0, !PT ;  /* 0xfffffff7d7d77812 */ /* 0x000fe200078ec0ff */
[----:B------:R-:W-:-:S04]  /*3100*/  IMAD.WIDE.U32 R6, R212, c[0x0][0x280], R134 ;  /* 0x0000a000d4067a25 */ /* 0x000fc800078e0086 */
[C---:B------:R-:W-:Y:S02]  /*3110*/  IMAD R14, R212.reuse, c[0x0][0x284], R9 ;  /* 0x0000a100d40e7a24 */ /* 0x040fe400078e0209 */
[----:B------:R-:W-:Y:S01]  /*3120*/  IMAD.IADD R11, R5, 0x1, R0 ;  /* 0x00000001050b7824 */ /* 0x000fe200078e0200 */
[----:B------:R-:W-:Y:S01]  /*3130*/  SEL R5, RZ, c[0x0][0x27c], !P0 ;  /* 0x00009f00ff057a07 */ /* 0x000fe20004000000 */
[----:B------:R-:W-:Y:S01]  /*3140*/  IMAD.WIDE.U32 R12, R212, c[0x0][0x290], R156 ;  /* 0x0000a400d40c7a25 */ /* 0x000fe200078e009c */
[----:B------:R-:W-:Y:S02]  /*3150*/  IADD3 R9, R7, R14, RZ ;  /* 0x0000000e07097210 */ /* 0x000fe40007ffe0ff */
[----:B------:R-:W-:Y:S01]  /*3160*/  ISETP.GE.AND P0, PT, R106, 0x1, PT ;  /* 0x000000016a00780c */ /* 0x000fe20003f06270 */
[----:B------:R-:W-:Y:S02]  /*3170*/  IMAD.IADD R15, R134, 0x1, R8 ;  /* 0x00000001860f7824 */ /* 0x000fe400078e0208 */
[----:B------:R-:W-:-:S02]  /*3180*/  IMAD.IADD R7, R0, 0x1, R13 ;  /* 0x0000000100077824 */ /* 0x000fc400078e020d */
[----:B------:R-:W-:Y:S01]  /*3190*/  IMAD.IADD R13, R138, 0x1, R5 ;  /* 0x000000018a0d7824 */ /* 0x000fe200078e0205 */
[----:B------:R-:W-:Y:S01]  /*31a0*/  SHF.R.S32.HI R0, RZ, 0x1f, R15 ;  /* 0x0000001fff007819 */ /* 0x000fe2000001140f */
[----:B------:R-:W-:Y:S01]  /*31b0*/  IMAD.MOV.U32 R8, RZ, RZ, R6 ;  /* 0x000000ffff087224 */ /* 0x000fe200078e0006 */
[----:B------:R-:W-:Y:S01]  /*31c0*/  MOV R6, R12 ;  /* 0x0000000c00067202 */ /* 0x000fe20000000f00 */
[----:B------:R-:W-:Y:S01]  /*31d0*/  IMAD.WIDE.U32 R4, R212, c[0x0][0x280], R156 ;  /* 0x0000a000d4047a25 */ /* 0x000fe200078e009c */
[----:B------:R-:W-:Y:S02]  /*31e0*/  SHF.R.S32.HI R16, RZ, 0x1f, R13 ;  /* 0x0000001fff107819 */ /* 0x000fe4000001140d */
[CC--:B------:R-:W-:Y:S01]  /*31f0*/  LEA.HI R12, R0.reuse, R15.reuse, RZ, 0x3 ;  /* 0x0000000f000c7211 */ /* 0x0c0fe200078f18ff */
[----:B------:R-:W-:Y:S01]  /*3200*/  IMAD.MOV.U32 R107, RZ, RZ, c[0x0][0x2b8] ;  /* 0x0000ae00ff6b7624 */ /* 0x000fe200078e00ff */
[----:B------:R-:W-:Y:S01]  /*3210*/  LEA.HI R15, R0, R15, RZ, 0x6 ;  /* 0x0000000f000f7211 */ /* 0x000fe200078f30ff */
[----:B------:R-:W-:Y:S01]  /*3220*/  IMAD.IADD R5, R14, 0x1, R5 ;  /* 0x000000010e057824 */ /* 0x000fe200078e0205 */
[CC--:B------:R-:W-:Y:S01]  /*3230*/  LEA.HI R0, R16.reuse, R13.reuse, RZ, 0x3 ;  /* 0x0000000d10007211 */ /* 0x0c0fe200078f18ff */
[----:B------:R-:W-:Y:S01]  /*3240*/  IMAD R3, R3, c[0x0][0x2b0], RZ ;  /* 0x0000ac0003037a24 */ /* 0x000fe200078e02ff */
[----:B------:R-:W-:Y:S01]  /*3250*/  LEA.HI R13, R16, R13, RZ, 0x6 ;  /* 0x0000000d100d7211 */ /* 0x000fe200078f30ff */
[----:B------:R-:W-:Y:S01]  /*3260*/  IMAD.SHL.U32 R15, R15, 0x20, RZ ;  /* 0x000000200f0f7824 */ /* 0x000fe200078e00ff */
[----:B------:R-:W-:Y:S01]  /*3270*/  LOP3.LUT R14, R230, 0x38, R0, 0xf8, !PT ;  /* 0x00000038e60e7812 */ /* 0x000fe200078ef800 */
[----:B------:R-:W-:Y:S01]  /*3280*/  IMAD.WIDE.U32 R74, R2, c[0x0][0x2b0], RZ ;  /* 0x0000ac00024a7a25 */ /* 0x000fe200078e00ff */
[----:B------:R-:W-:-:S02]  /*3290*/  SHF.L.U32 R13, R13, 0x5, RZ ;  /* 0x000000050d0d7819 */ /* 0x000fc400000006ff */
[----:B------:R-:W-:Y:S01]  /*32a0*/  LOP3.LUT R17, R15, 0x7ffff800, RZ, 0xc0, !PT ;  /* 0x7ffff8000f117812 */ /* 0x000fe200078ec0ff */
[----:B------:R-:W-:Y:S01]  /*32b0*/  IMAD.MOV.U32 R103, RZ, RZ, c[0x0][0x290] ;  /* 0x0000a400ff677624 */ /* 0x000fe200078e00ff */
[----:B------:R-:W-:Y:S01]  /*32c0*/  ISETP.NE.AND P1, PT, R107, 0x1, PT ;  /* 0x000000016b00780c */ /* 0x000fe20003f25270 */
[----:B------:R-:W-:Y:S01]  /*32d0*/  IMAD.WIDE.U32 R64, R96, c[0x0][0x290], R6 ;  /* 0x0000a40060407a25 */ /* 0x000fe200078e0006 */
[----:B------:R-:W-:Y:S02]  /*32e0*/  LOP3.LUT R15, R13, 0x7ffff800, RZ, 0xc0, !PT ;  /* 0x7ffff8000d0f7812 */ /* 0x000fe400078ec0ff */
[----:B------:R-:W-:Y:S01]  /*32f0*/  LOP3.LUT R13, R14, R21, RZ, 0x3c, !PT ;  /* 0x000000150e0d7212 */ /* 0x000fe200078e3cff */
[----:B------:R-:W-:Y:S01]  /*3300*/  IMAD.WIDE.U32 R62, R96, c[0x0][0x280], R4 ;  /* 0x0000a000603e7a25 */ /* 0x000fe200078e0004 */
[----:B------:R-:W-:Y:S02]  /*3310*/  LOP3.LUT R16, R230, 0x38, R12, 0xf8, !PT ;  /* 0x00000038e6107812 */ /* 0x000fe400078ef80c */
[----:B------:R-:W-:Y:S01]  /*3320*/  IADD3 R15, R13, R15, R231 ;  /* 0x0000000f0d0f7210 */ /* 0x000fe20007ffe0e7 */
[----:B------:R-:W-:Y:S01]  /*3330*/  IMAD R13, R2, c[0x0][0x2b4], R3 ;  /* 0x0000ad00020d7a24 */ /* 0x000fe200078e0203 */
[----:B------:R-:W-:Y:S01]  /*3340*/  LOP3.LUT R16, R16, R21, RZ, 0x3c, !PT ;  /* 0x0000001510107212 */ /* 0x000fe200078e3cff */
[----:B------:R-:W-:Y:S01]  /*3350*/  IMAD R3, R18, c[0x0][0x290], RZ ;  /* 0x0000a40012037a24 */ /* 0x000fe200078e02ff */
[----:B------:R-:W-:Y:S01]  /*3360*/  LOP3.LUT R55, R12, 0xfffffff8, RZ, 0xc0, !PT ;  /* 0xfffffff80c377812 */ /* 0x000fe200078ec0ff */
[----:B------:R-:W-:Y:S01]  /*3370*/  IMAD R2, R18, c[0x0][0x280], RZ ;  /* 0x0000a00012027a24 */ /* 0x000fe200078e02ff */
[----:B------:R-:W-:Y:S01]  /*3380*/  IADD3 R14, R16, R17, R231 ;  /* 0x00000011100e7210 */ /* 0x000fe20007ffe0e7 */
[----:B------:R-:W-:Y:S01]  /*3390*/  IMAD R3, R96, c[0x0][0x294], R3 ;  /* 0x0000a50060037a24 */ /* 0x000fe200078e0203 */
[----:B------:R-:W-:Y:S01]  /*33a0*/  LOP3.LUT R54, R0, 0xfffffff8, RZ, 0xc0, !PT ;  /* 0xfffffff800367812 */ /* 0x000fe200078ec0ff */
[----:B------:R-:W-:Y:S01]  /*33b0*/  IMAD R2, R96, c[0x0][0x284], R2 ;  /* 0x0000a10060027a24 */ /* 0x000fe200078e0202 */
[----:B------:R-:W-:Y:S01]  /*33c0*/  @P1 LOP3.LUT R215, R215, 0x8, RZ, 0xfc, !PT ;  /* 0x00000008d7d71812 */ /* 0x000fe200078efcff */
[----:B------:R-:W-:Y:S01]  /*33d0*/  IMAD.WIDE.U32 R72, R19, c[0x0][0x210], RZ ;  /* 0x0000840013487a25 */ /* 0x000fe200078e00ff */
[----:B------:R-:W-:-:S02]  /*33e0*/  SHF.L.U64.HI R99, R103, R100, c[0x0][0x294] ;  /* 0x0000a50067637619 */ /* 0x000fc40000010264 */
[C---:B------:R-:W-:Y:S01]  /*33f0*/  SHF.L.U64.HI R100, R104.reuse, R100, c[0x0][0x284] ;  /* 0x0000a10068647619 */ /* 0x040fe20000010264 */
[----:B------:R-:W-:Y:S01]  /*3400*/  IMAD.WIDE.U32 R70, R19, c[0x0][0x1e8], RZ ;  /* 0x00007a0013467a25 */ /* 0x000fe200078e00ff */
[----:B------:R-:W-:Y:S02]  /*3410*/  SHF.L.U32 R104, R104, 0x5, RZ ;  /* 0x0000000568687819 */ /* 0x000fe400000006ff */
[----:B------:R-:W-:Y:S01]  /*3420*/  SHF.R.S32.HI R88, RZ, 0x3, R12 ;  /* 0x00000003ff587819 */ /* 0x000fe2000001140c */
[C---:B------:R-:W-:Y:S01]  /*3430*/  IMAD.WIDE.U32 R68, R96.reuse, c[0x0][0x290], R10 ;  /* 0x0000a40060447a25 */ /* 0x040fe200078e000a */
[----:B------:R-:W-:Y:S02]  /*3440*/  SHF.R.S32.HI R87, RZ, 0x3, R0 ;  /* 0x00000003ff577819 */ /* 0x000fe40000011400 */
[----:B------:R-:W-:Y:S01]  /*3450*/  IADD3 R84, R3, R65, RZ ;  /* 0x0000004103547210 */ /* 0x000fe20007ffe0ff */
[----:B------:R-:W-:Y:S01]  /*3460*/  IMAD.WIDE.U32 R66, R96, c[0x0][0x280], R8 ;  /* 0x0000a00060427a25 */ /* 0x000fe200078e0008 */
[----:B------:R-:W-:-:S02]  /*3470*/  IADD3 R81, R2, R63, RZ ;  /* 0x0000003f02517210 */ /* 0x000fc40007ffe0ff */
[----:B------:R-:W-:Y:S01]  /*3480*/  SHF.R.S32.HI R83, RZ, 0x1f, R55 ;  /* 0x0000001fff537819 */ /* 0x000fe20000011437 */
[----:B------:R-:W-:Y:S01]  /*3490*/  IMAD.SHL.U32 R103, R103, 0x20, RZ ;  /* 0x0000002067677824 */ /* 0x000fe200078e00ff */
[----:B------:R-:W-:Y:S01]  /*34a0*/  SHF.R.S32.HI R82, RZ, 0x1f, R54 ;  /* 0x0000001fff527819 */ /* 0x000fe20000011436 */
[----:B------:R-:W-:Y:S01]  /*34b0*/  IMAD R92, R19, c[0x0][0x214], R73 ;  /* 0x00008500135c7a24 */ /* 0x000fe200078e0249 */
[----:B------:R-:W-:Y:S01]  /*34c0*/  SHF.L.U32 R78, R15, 0x1, RZ ;  /* 0x000000010f4e7819 */ /* 0x000fe200000006ff */
[----:B------:R-:W-:Y:S01]  /*34d0*/  IMAD R91, R19, c[0x0][0x1ec], R71 ;  /* 0x00007b00135b7a24 */ /* 0x000fe200078e0247 */
[----:B------:R-:W-:Y:S01]  /*34e0*/  @P0 LOP3.LUT R215, R215, 0x10, RZ, 0xfc, !PT ;  /* 0x00000010d7d70812 */ /* 0x000fe200078efcff */
[----:B------:R-:W-:Y:S02]  /*34f0*/  IMAD.IADD R89, R75, 0x1, R13 ;  /* 0x000000014b597824 */ /* 0x000fe400078e020d */
[----:B------:R-:W-:Y:S02]  /*3500*/  IMAD.IADD R86, R69, 0x1, R3 ;  /* 0x0000000145567824 */ /* 0x000fe400078e0203 */
[----:B------:R-:W-:-:S02]  /*3510*/  IMAD.IADD R85, R67, 0x1, R2 ;  /* 0x0000000143557824 */ /* 0x000fc400078e0202 */
[----:B------:R-:W-:Y:S02]  /*3520*/  IMAD.SHL.U32 R79, R14, 0x2, RZ ;  /* 0x000000020e4f7824 */ /* 0x000fe400078e00ff */
.L_x_745:
        /* <DEDUP_REMOVED lines=10> */
[----:B------:R-:W-:Y:S01]  /*35d0*/  IMAD.MOV.U32 R0, RZ, RZ, R2 ;  /* 0x000000ffff007224 */ /* 0x000fe200078e0002 */
[----:B------:R-:W-:Y:S05]  /*35e0*/  ISETP.GT.OR P0, PT, R213, 0x1f, P0 ;  /* 0x0000001fd500780c */ /* 0x000fea0000704670 */
[----:B------:R-:W-:Y:S05]  /*35f0*/  @P1 IMAD.HI.U32 R3, R2, c[0x0][0x2bc], RZ ;  /* 0x0000af0002031a27 */ /* 0x000fea00078e00ff */
[----:B------:R-:W-:Y:S04]  /*3600*/  @P1 SHF.R.U32.HI R0, RZ, c[0x0][0x2c0], R3 ;  /* 0x0000b000ff001a19 */ /* 0x000fe80000011603 */
[C---:B------:R-:W-:Y:S04]  /*3610*/  @!P0 IADD3 R3, P1, R0.reuse, R74, RZ ;  /* 0x0000004a00038210 */ /* 0x040fe80007f3e0ff */
[----:B-1----:R-:W-:Y:S01]  /*3620*/  @!P0 LEA.HI.X.SX32 R5, R0, R89, 0x1, P1 ;  /* 0x0000005900058211 */ /* 0x002fe200008f0eff */
[----:B------:R-:W-:Y:S01]  /*3630*/  IMAD.MOV R0, RZ, RZ, -R0 ;  /* 0x000000ffff007224 */ /* 0x000fe200078e0a00 */
[C---:B------:R-:W-:Y:S03]  /*3640*/  @!P0 LEA R4, P1, R3.reuse, c[0x0][0x2a0], 0x2 ;  /* 0x0000a80003048a11 */ /* 0x040fe600078210ff */
[----:B------:R-:W-:Y:S01]  /*3650*/  IMAD R48, R0, c[0x0][0x2b8], R2 ;  /* 0x0000ae0000307a24 */ /* 0x000fe200078e0202 */
[----:B------:R-:W-:Y:S03]  /*3660*/  @!P0 LEA.HI.X R5, R3, c[0x0][0x2a4], R5, 0x2, P1 ;  /* 0x0000a90003058a11 */ /* 0x000fe600008f1405 */
[C---:B------:R-:W-:Y:S01]  /*3670*/  IMAD.WIDE.U32 R2, R48.reuse, c[0x0][0x1e0], RZ ;  /* 0x0000780030027a25 */ /* 0x040fe200078e00ff */
[----:B------:R-:W-:Y:S01]  /*3680*/  SHF.R.S32.HI R51, RZ, 0x1f, R48 ;  /* 0x0000001fff337819 */ /* 0x000fe20000011430 */
[----:B------:R-:W2:Y:S04]  /*3690*/  @!P0 LDG.E R47, [R4.64] ;  /* 0x00000008042f8981 */ /* 0x000ea8000c1e1900 */
[----:B------:R-:W-:Y:S01]  /*36a0*/  IMAD R0, R51, c[0x0][0x1e0], RZ ;  /* 0x0000780033007a24 */ /* 0x000fe200078e02ff */
[----:B------:R-:W-:Y:S03]  /*36b0*/  BAR.SYNC.DEFER_BLOCKING 0x0 ;  /* 0x0000000000007b1d */ /* 0x000fe60000010000 */
        /* <DEDUP_REMOVED lines=67> */
.L_x_731:
[----:B------:R-:W-:Y:S05]  /*3af0*/  BSYNC B0 ;  /* 0x0000000000007941 */ /* 0x000fea0003800000 */
.L_x_730:
        /* <DEDUP_REMOVED lines=26> */
[----:B------:R-:W-:Y:S01]  /*3ca0*/  MOV R4, R2 ;  /* 0x0000000200047202 */ /* 0x000fe20000000f00 */
[----:B--2---:R-:W-:Y:S01]  /*3cb0*/  IMAD.MOV.U32 R22, RZ, RZ, R20 ;  /* 0x000000ffff167224 */ /* 0x004fe200078e0014 */
[----:B---3--:R-:W-:Y:S01]  /*3cc0*/  LEA.HI.X R37, R134, R42, R135, 0x1, P0 ;  /* 0x0000002a86257211 */ /* 0x008fe200000f0c87 */
[--C-:B------:R-:W-:Y:S01]  /*3cd0*/  IMAD.MOV.U32 R23, RZ, RZ, R21.reuse ;  /* 0x000000ffff177224 */ /* 0x100fe200078e0015 */
[----:B------:R-:W-:Y:S11]  /*3ce0*/  ISETP.GE.AND P0, PT, R156, c[0x0][0x27c], PT ;  /* 0x00009f009c007a0c */ /* 0x000ff60003f06270 */
[----:B------:R-:W-:Y:S02]  /*3cf0*/  @!UPT UIADD3 URZ, URZ, URZ, URZ ;  /* 0x0000003f3f3ff290 */ /* 0x000fe4000fffe03f */
[----:B------:R-:W-:Y:S02]  /*3d00*/  @!P0 SHF.R.U64 R20, R20, 0x10, R21 ;  /* 0x0000001014148819 */ /* 0x000fe40000001215 */
[--C-:B------:R-:W-:Y:S01]  /*3d10*/  @!P0 SHF.R.U64 R5, R2, 0x10, R3.reuse ;  /* 0x0000001002058819 */ /* 0x100fe20000001203 */
[----:B------:R-:W-:Y:S01]  /*3d20*/  IMAD.MOV.U32 R2, RZ, RZ, R3 ;  /* 0x000000ffff027224 */ /* 0x000fe200078e0003 */
[----:B------:R-:W-:Y:S02]  /*3d30*/  @!P0 SHF.R.U32.HI R14, RZ, 0x10, R21 ;  /* 0x00000010ff0e8819 */ /* 0x000fe40000011615 */
[----:B------:R-:W-:Y:S02]  /*3d40*/  @!P0 SHF.R.U32.HI R0, RZ, 0x10, R3 ;  /* 0x00000010ff008819 */ /* 0x000fe40000011603 */
[----:B------:R-:W-:Y:S02]  /*3d50*/  @!P0 PRMT R22, R22, 0x5410, R20 ;  /* 0x0000541016168816 */ /* 0x000fe40000000014 */
[----:B------:R-:W-:Y:S02]  /*3d60*/  @!P0 PRMT R4, R4, 0x5410, R5 ;  /* 0x0000541004048816 */ /* 0x000fe40000000005 */
[----:B------:R-:W-:Y:S01]  /*3d70*/  @!P0 PRMT R24, R23, 0x5410, R14 ;  /* 0x0000541017188816 */ /* 0x000fe2000000000e */
[----:B------:R-:W-:Y:S01]  /*3d80*/  @!P0 IMAD.U32 R5, R22, 0x10000, RZ ;  /* 0x0001000016058824 */ /* 0x000fe200078e00ff */
[----:B------:R-:W-:Y:S02]  /*3d90*/  @!P0 PRMT R14, R2, 0x5410, R0 ;  /* 0x00005410020e8816 */ /* 0x000fe40000000000 */
[----:B------:R-:W-:Y:S02]  /*3da0*/  @!P0 SHF.L.U32 R3, R4, 0x10, RZ ;  /* 0x0000001004038819 */ /* 0x000fe400000006ff */
[----:B------:R-:W-:Y:S02]  /*3db0*/  @!P0 LOP3.LUT R21, R22, 0xffff0000, RZ, 0xc0, !PT ;  /* 0xffff000016158812 */ /* 0x000fe400078ec0ff */
[----:B------:R-:W-:Y:S01]  /*3dc0*/  @!P0 LOP3.LUT R4, R4, 0xffff0000, RZ, 0xc0, !PT ;  /* 0xffff000004048812 */ /* 0x000fe200078ec0ff */
[C---:B-1----:R-:W-:Y:S01]  /*3dd0*/  @!P0 IMAD.U32 R20, R8.reuse, 0x10000, RZ ;  /* 0x0001000008148824 */ /* 0x042fe200078e00ff */
[----:B------:R-:W-:Y:S01]  /*3de0*/  @!P0 LOP3.LUT R0, R8, 0xffff0000, RZ, 0xc0, !PT ;  /* 0xffff000008008812 */ /* 0x000fe200078ec0ff */
[C---:B------:R-:W-:Y:S01]  /*3df0*/  @!P0 IMAD.U32 R22, R9.reuse, 0x10000, RZ ;  /* 0x0001000009168824 */ /* 0x040fe200078e00ff */
[----:B------:R-:W-:Y:S03]  /*3e00*/  @!P0 LOP3.LUT R2, R9, 0xffff0000, RZ, 0xc0, !PT ;  /* 0xffff000009028812 */ /* 0x000fe600078ec0ff */
[C---:B------:R-:W-:Y:S02]  /*3e10*/  @!P0 FMUL.FTZ R23, R0.reuse, R5 ;  /* 0x0000000500178220 */ /* 0x040fe40000410000 */
[----:B------:R-:W-:Y:S02]  /*3e20*/  @!P0 FMUL.FTZ R0, R0, R3 ;  /* 0x0000000300008220 */ /* 0x000fe40000410000 */
[----:B------:R-:W-:Y:S02]  /*3e30*/  @!P0 FMUL.FTZ R25, R2, R21 ;  /* 0x0000001502198220 */ /* 0x000fe40000410000 */
[----:B------:R-:W-:Y:S01]  /*3e40*/  @!P0 FFMA.FTZ R40, R20, R3, -R23 ;  /* 0x0000000314288223 */ /* 0x000fe20000010817 */
[----:B------:R-:W-:Y:S01]  /*3e50*/  @!P0 LOP3.LUT R3, R10, 0xffff0000, RZ, 0xc0, !PT ;  /* 0xffff00000a038812 */ /* 0x000fe200078ec0ff */
[----:B------:R-:W-:Y:S01]  /*3e60*/  @!P0 FFMA.FTZ R0, R5, R20, R0 ;  /* 0x0000001405008223 */ /* 0x000fe20000010000 */
[----:B------:R-:W-:Y:S01]  /*3e70*/  @!P0 SHF.L.U32 R20, R24, 0x10, RZ ;  /* 0x0000001018148819 */ /* 0x000fe200000006ff */
[----:B------:R-:W-:Y:S01]  /*3e80*/  @!P0 IMAD.U32 R5, R14, 0x10000, RZ ;  /* 0x000100000e058824 */ /* 0x000fe200078e00ff */
[----:B------:R-:W-:Y:S01]  /*3e90*/  @!P0 LOP3.LUT R24, R24, 0xffff0000, RZ, 0xc0, !PT ;  /* 0xffff000018188812 */ /* 0x000fe200078ec0ff */
[-C--:B------:R-:W-:Y:S01]  /*3ea0*/  @!P0 FMUL.FTZ R2, R2, R4.reuse ;  /* 0x0000000402028220 */ /* 0x080fe20000410000 */
[----:B------:R-:W-:Y:S01]  /*3eb0*/  @!P0 LOP3.LUT R14, R14, 0xffff0000, RZ, 0xc0, !PT ;  /* 0xffff00000e0e8812 */ /* 0x000fe200078ec0ff */
[----:B------:R-:W-:Y:S01]  /*3ec0*/  @!P0 FFMA.FTZ R39, R22, R4, -R25 ;  /* 0x0000000416278223 */ /* 0x000fe20000010819 */
[C---:B------:R-:W-:Y:S01]  /*3ed0*/  @!P0 LOP3.LUT R4, R11.reuse, 0xffff0000, RZ, 0xc0, !PT ;  /* 0xffff00000b048812 */ /* 0x040fe200078ec0ff */
[----:B------:R-:W-:Y:S01]  /*3ee0*/  @!P0 IMAD.U32 R23, R10, 0x10000, RZ ;  /* 0x000100000a178824 */ /* 0x000fe200078e00ff */
[----:B------:R-:W-:Y:S01]  /*3ef0*/  @!P0 SHF.L.U32 R25, R11, 0x10, RZ ;  /* 0x000000100b198819 */ /* 0x000fe200000006ff */
[C---:B------:R-:W-:Y:S02]  /*3f00*/  @!P0 FMUL.FTZ R35, R3.reuse, R20 ;  /* 0x0000001403238220 */ /* 0x040fe40000410000 */
[----:B------:R-:W-:Y:S02]  /*3f10*/  @!P0 FMUL.FTZ R3, R3, R5 ;  /* 0x0000000503038220 */ /* 0x000fe40000410000 */
        /* <DEDUP_REMOVED lines=9> */
[----:B------:R-:W-:Y:S01]  /*3fb0*/  @!P0 F2FP.BF16.PACK_AB R3, R3, R35 ;  /* 0x000000230303823e */ /* 0x000fe200000010ff */
[----:B------:R-:W-:Y:S01]  /*3fc0*/  @!P0 IMAD.MOV.U32 R8, RZ, RZ, R5 ;  /* 0x000000ffff088224 */ /* 0x000fe200078e0005 */
[----:B------:R-:W-:Y:S02]  /*3fd0*/  @!P0 MOV R9, R2 ;  /* 0x0000000200098202 */ /* 0x000fe40000000f00 */
[----:B------:R-:W-:Y:S01]  /*3fe0*/  @!P0 F2FP.BF16.PACK_AB R0, R4, R38 ;  /* 0x000000260400823e */ /* 0x000fe200000010ff */
[----:B------:R-:W-:Y:S03]  /*3ff0*/  @!P0 IMAD.MOV.U32 R10, RZ, RZ, R3 ;  /* 0x000000ffff0a8224 */ /* 0x000fe600078e0003 */
[----:B------:R-:W-:Y:S05]  /*4000*/  @!P0 MOV R11, R0 ;  /* 0x00000000000b8202 */ /* 0x000fea0000000f00 */
[----:B------:R1:W-:Y:S02]  /*4010*/  ST.E.128 [R36.64], R8 ;  /* 0x0000000824007985 */ /* 0x0003e4000c101d08 */
.L_x_734:
[----:B------:R-:W-:Y:S05]  /*4020*/  BSYNC B0 ;  /* 0x0000000000007941 */ /* 0x000fea0003800000 */
.L_x_733:
[----:B------:R-:W-:Y:S01]  /*4030*/  ISETP.GE.AND P0, PT, R138, c[0x0][0x1d4], PT ;  /* 0x000075008a007a0c */ /* 0x000fe20003f06270 */
[----:B------:R-:W-:Y:S01]  /*4040*/  @!UPT UIADD3 URZ, URZ, URZ, URZ ;  /* 0x0000003f3f3ff290 */ /* 0x000fe2000fffe03f */
[----:B------:R-:W-:Y:S11]  /*4050*/  BSSY B0, `(.L_x_735) ;  /* 0x0000038000007945 */ /* 0x000ff60003800000 */
        /* <DEDUP_REMOVED lines=11> */
[C---:B------:R-:W-:Y:S01]  /*4110*/  @!P0 PRMT R0, R15.reuse, 0x5432, R0 ;  /* 0x000054320f008816 */ /* 0x040fe20000000000 */
[----:B------:R-:W-:Y:S01]  /*4120*/  @!P0 IMAD.U32 R7, R4, 0x10000, RZ ;  /* 0x0001000004078824 */ /* 0x000fe200078e00ff */
[----:B------:R-:W-:Y:S02]  /*4130*/  @!P0 PRMT R21, R32, 0x5432, R5 ;  /* 0x0000543220158816 */ /* 0x000fe40000000005 */
[----:B------:R-:W-:Y:S01]  /*4140*/  @!P0 PRMT R5, R15, 0x5410, R2 ;  /* 0x000054100f058816 */ /* 0x000fe20000000002 */
[----:B------:R-:W-:Y:S01]  /*4150*/  @!P0 IMAD.U32 R6, R0, 0x10000, RZ ;  /* 0x0001000000068824 */ /* 0x000fe200078e00ff */
[----:B------:R-:W-:Y:S02]  /*4160*/  @!P0 LOP3.LUT R15, R4, 0xffff0000, RZ, 0xc0, !PT ;  /* 0xffff0000040f8812 */ /* 0x000fe400078ec0ff */
[----:B------:R-:W-:Y:S01]  /*4170*/  @!P0 LOP3.LUT R4, R0, 0xffff0000, RZ, 0xc0, !PT ;  /* 0xffff000000048812 */ /* 0x000fe200078ec0ff */
[C---:B-12---:R-:W-:Y:S01]  /*4180*/  @!P0 IMAD.U32 R14, R8.reuse, 0x10000, RZ ;  /* 0x00010000080e8824 */ /* 0x046fe200078e00ff */
        /* <DEDUP_REMOVED lines=36> */
.L_x_736:
[----:B------:R-:W-:Y:S05]  /*43d0*/  BSYNC B0 ;  /* 0x0000000000007941 */ /* 0x000fea0003800000 */
.L_x_735:
        /* <DEDUP_REMOVED lines=12> */
[C---:B------:R-:W-:Y:S02]  /*44a0*/  @!P0 PRMT R4, R33.reuse, 0x5410, R3 ;  /* 0x0000541021048816 */ /* 0x040fe40000000003 */
        /* <DEDUP_REMOVED lines=45> */
.L_x_738:
[----:B------:R-:W-:Y:S05]  /*4780*/  BSYNC B0 ;  /* 0x0000000000007941 */ /* 0x000fea0003800000 */
.L_x_737:
        /* <DEDUP_REMOVED lines=23> */
[----:B--2---:R-:W-:Y:S01]  /*4900*/  @!P0 SHF.L.U32 R14, R9, 0x10, RZ ;  /* 0x00000010090e8819 */ /* 0x004fe200000006ff */
        /* <DEDUP_REMOVED lines=34> */
.L_x_729:
        /* <DEDUP_REMOVED lines=31> */
.L_x_740:
[----:B------:R-:W-:Y:S05]  /*4d20*/  BSYNC B0 ;  /* 0x0000000000007941 */ /* 0x000fea0003800000 */
.L_x_739:
        /* <DEDUP_REMOVED lines=21> */
[----:B------:R-:W1:Y:S01]  /*4e80*/  LDS.128 R28, [R79+0xc080] ;  /* 0x00c080004f1c7984 */ /* 0x000e620000000c00 */
[----:B------:R-:W-:Y:S01]  /*4e90*/  ISETP.GE.AND P0, PT, R134, c[0x0][0x27c], PT ;  /* 0x00009f0086007a0c */ /* 0x000fe20003f06270 */
[----:B------:R-:W-:Y:S01]  /*4ea0*/  IMAD.MOV.U32 R32, RZ, RZ, R24 ;  /* 0x000000ffff207224 */ /* 0x000fe200078e0018 */
[----:B------:R-:W-:Y:S01]  /*4eb0*/  SEL R0, R98, R45, !P2 ;  /* 0x0000002d62007207 */ /* 0x000fe20005000000 */
[----:B------:R-:W-:Y:S01]  /*4ec0*/  IMAD.MOV.U32 R9, RZ, RZ, R4 ;  /* 0x000000ffff097224 */ /* 0x000fe200078e0004 */
[----:B------:R-:W-:Y:S01]  /*4ed0*/  MOV R33, R25 ;  /* 0x0000001900217202 */ /* 0x000fe20000000f00 */
[----:B------:R-:W-:Y:S01]  /*4ee0*/  IMAD.MOV.U32 R8, RZ, RZ, R5 ;  /* 0x000000ffff087224 */ /* 0x000fe200078e0005 */
[----:B------:R-:W-:Y:S01]  /*4ef0*/  SHF.R.S32.HI R2, RZ, 0x1f, R0 ;  /* 0x0000001fff027819 */ /* 0x000fe20000011400 */
[----:B------:R-:W-:Y:S01]  /*4f00*/  IMAD.MOV.U32 R21, RZ, RZ, R26 ;  /* 0x000000ffff157224 */ /* 0x000fe200078e001a */
[----:B------:R-:W-:Y:S02]  /*4f10*/  MOV R34, R27 ;  /* 0x0000001b00227202 */ /* 0x000fe40000000f00 */
[----:B------:R-:W-:Y:S03]  /*4f20*/  LEA.HI R0, R2, R0, RZ, 0x4 ;  /* 0x0000000002007211 */ /* 0x000fe600078f20ff */
[----:B------:R-:W-:Y:S02]  /*4f30*/  @!P0 SHF.R.U64 R24, R24, 0x10, R25 ;  /* 0x0000001018188819 */ /* 0x000fe40000001219 */
[----:B------:R-:W-:Y:S02]  /*4f40*/  LEA.HI.SX32 R0, R0, R88, 0x1c ;  /* 0x0000005800007211 */ /* 0x000fe400078fe2ff */
[----:B------:R-:W-:Y:S02]  /*4f50*/  @!P0 SHF.R.U64 R10, R4, 0x10, R5 ;  /* 0x00000010040a8819 */ /* 0x000fe40000001205 */
[----:B------:R-:W-:Y:S01]  /*4f60*/  SHF.R.S32.HI R2, RZ, 0x1f, R0 ;  /* 0x0000001fff027819 */ /* 0x000fe20000011400 */
[----:B------:R-:W-:Y:S01]  /*4f70*/  IMAD.SHL.U32 R35, R0, 0x8, RZ ;  /* 0x0000000800237824 */ /* 0x000fe200078e00ff */
[--C-:B------:R-:W-:Y:S02]  /*4f80*/  @!P0 SHF.R.U64 R3, R6, 0x10, R7.reuse ;  /* 0x0000001006038819 */ /* 0x100fe40000001207 */
[----:B------:R-:W-:Y:S02]  /*4f90*/  LEA.HI R0, R2, R0, RZ, 0x3 ;  /* 0x0000000002007211 */ /* 0x000fe400078f18ff */
[----:B------:R-:W-:Y:S02]  /*4fa0*/  @!P0 PRMT R24, R32, 0x5410, R24 ;  /* 0x0000541020188816 */ /* 0x000fe40000000018 */
[----:B------:R-:W-:Y:S01]  /*4fb0*/  @!P0 SHF.R.U32.HI R4, RZ, 0x10, R7 ;  /* 0x00000010ff048819 */ /* 0x000fe20000011607 */
[----:B------:R-:W-:Y:S01]  /*4fc0*/  IMAD.SHL.U32 R0, R0, 0x100, RZ ;  /* 0x0000010000007824 */ /* 0x000fe200078e00ff */
[----:B------:R-:W-:Y:S02]  /*4fd0*/  LOP3.LUT R2, R230, 0x38, R35, 0xf8, !PT ;  /* 0x00000038e6027812 */ /* 0x000fe400078ef823 */
[----:B------:R-:W-:Y:S02]  /*4fe0*/  @!P0 SHF.R.U32.HI R23, RZ, 0x10, R25 ;  /* 0x00000010ff178819 */ /* 0x000fe40000011619 */
[----:B------:R-:W-:Y:S02]  /*4ff0*/  LOP3.LUT R2, R2, R108, RZ, 0x3c, !PT ;  /* 0x0000006c02027212 */ /* 0x000fe400078e3cff */
[----:B------:R-:W-:Y:S02]  /*5000*/  LOP3.LUT R0, R0, 0x7ffff800, RZ, 0xc0, !PT ;  /* 0x7ffff80000007812 */ /* 0x000fe400078ec0ff */
[----:B--2---:R-:W-:Y:S02]  /*5010*/  @!P0 SHF.R.U64 R22, R26, 0x10, R27 ;  /* 0x000000101a168819 */ /* 0x004fe4000000121b */
[----:B------:R-:W-:Y:S02]  /*5020*/  IADD3 R0, R2, R0, R231 ;  /* 0x0000000002007210 */ /* 0x000fe40007ffe0e7 */
[----:B------:R-:W-:Y:S01]  /*5030*/  @!P0 SHF.R.U32.HI R2, RZ, 0x10, R5 ;  /* 0x00000010ff028819 */ /* 0x000fe20000011605 */
[----:B------:R-:W-:Y:S01]  /*5040*/  IMAD.MOV.U32 R5, RZ, RZ, R7 ;  /* 0x000000ffff057224 */ /* 0x000fe200078e0007 */
[----:B------:R-:W-:Y:S01]  /*5050*/  @!P0 PRMT R23, R33, 0x5410, R23 ;  /* 0x0000541021178816 */ /* 0x000fe20000000017 */
[----:B------:R-:W-:Y:S01]  /*5060*/  IMAD.SHL.U32 R0, R0, 0x2, RZ ;  /* 0x0000000200007824 */ /* 0x000fe200078e00ff */
[----:B------:R-:W-:Y:S02]  /*5070*/  @!P0 PRMT R7, R8, 0x5410, R2 ;  /* 0x0000541008078816 */ /* 0x000fe40000000002 */
[----:B------:R-:W-:Y:S01]  /*5080*/  @!P0 PRMT R26, R21, 0x5410, R22 ;  /* 0x00005410151a8816 */ /* 0x000fe20000000016 */
[----:B-1----:R-:W-:Y:S01]  /*5090*/  @!P0 IMAD.U32 R22, R29, 0x10000, RZ ;  /* 0x000100001d168824 */ /* 0x002fe200078e00ff */
[----:B------:R1:W2:Y:S01]  /*50a0*/  LDS.128 R12, [R0+0xc080] ;  /* 0x00c08000000c7984 */ /* 0x0002a20000000c00 */
[----:B------:R-:W-:Y:S04]  /*50b0*/  @!P0 SHF.R.U32.HI R25, RZ, 0x10, R27 ;  /* 0x00000010ff198819 */ /* 0x000fe8000001161b */
[----:B------:R-:W-:Y:S01]  /*50c0*/  @!P0 PRMT R25, R34, 0x5410, R25 ;  /* 0x0000541022198816 */ /* 0x000fe20000000019 */
[----:B-1----:R-:W-:Y:S01]  /*50d0*/  IMAD.MOV.U32 R0, RZ, RZ, R6 ;  /* 0x000000ffff007224 */ /* 0x002fe200078e0006 */
[----:B------:R-:W-:Y:S01]  /*50e0*/  @!P0 PRMT R6, R9, 0x5410, R10 ;  /* 0x0000541009068816 */ /* 0x000fe2000000000a */
[----:B------:R-:W-:Y:S01]  /*50f0*/  @!P0 IMAD.U32 R10, R24, 0x10000, RZ ;  /* 0x00010000180a8824 */ /* 0x000fe200078e00ff */
[----:B------:R-:W-:Y:S01]  /*5100*/  @!P0 PRMT R9, R5, 0x5410, R4 ;  /* 0x0000541005098816 */ /* 0x000fe20000000004 */
[----:B------:R-:W-:Y:S01]  /*5110*/  @!P0 IMAD.U32 R4, R28, 0x10000, RZ ;  /* 0x000100001c048824 */ /* 0x000fe200078e00ff */
[----:B------:R-:W-:Y:S01]  /*5120*/  @!P0 PRMT R8, R0, 0x5410, R3 ;  /* 0x0000541000088816 */ /* 0x000fe20000000003 */
[----:B------:R-:W-:Y:S01]  /*5130*/  @!P0 IMAD.U32 R3, R6, 0x10000, RZ ;  /* 0x0001000006038824 */ /* 0x000fe200078e00ff */
[----:B------:R-:W-:Y:S02]  /*5140*/  @!P0 LOP3.LUT R5, R24, 0xffff0000, RZ, 0xc0, !PT ;  /* 0xffff000018058812 */ /* 0x000fe400078ec0ff */
[C---:B--2---:R-:W-:Y:S02]  /*5150*/  @!P0 SHF.L.U32 R0, R12.reuse, 0x10, RZ ;  /* 0x000000100c008819 */ /* 0x044fe400000006ff */
[----:B------:R-:W-:Y:S03]  /*5160*/  @!P0 LOP3.LUT R2, R12, 0xffff0000, RZ, 0xc0, !PT ;  /* 0xffff00000c028812 */ /* 0x000fe600078ec0ff */
[C---:B------:R-:W-:Y:S02]  /*5170*/  @!P0 FMUL.FTZ R21, R0.reuse, R10 ;  /* 0x0000000a00158220 */ /* 0x040fe40000410000 */
[-C--:B------:R-:W-:Y:S02]  /*5180*/  @!P0 FMUL.FTZ R0, R0, R3.reuse ;  /* 0x0000000300008220 */ /* 0x080fe40000410000 */
[----:B------:R-:W-:Y:S01]  /*5190*/  @!P0 FFMA.FTZ R24, R4, R3, -R21 ;  /* 0x0000000304188223 */ /* 0x000fe20000010815 */
[----:B------:R-:W-:Y:S01]  /*51a0*/  @!P0 SHF.L.U32 R3, R13, 0x10, RZ ;  /* 0x000000100d038819 */ /* 0x000fe200000006ff */
[----:B------:R-:W-:Y:S01]  /*51b0*/  @!P0 FFMA.FTZ R0, R10, R4, R0 ;  /* 0x000000040a008223 */ /* 0x000fe20000010000 */
[----:B------:R-:W-:Y:S01]  /*51c0*/  @!P0 LOP3.LUT R4, R6, 0xffff0000, RZ, 0xc0, !PT ;  /* 0xffff000006048812 */ /* 0x000fe200078ec0ff */
[----:B------:R-:W-:Y:S01]  /*51d0*/  @!P0 FMUL.FTZ R6, R2, R5 ;  /* 0x0000000502068220 */ /* 0x000fe20000410000 */
[----:B------:R-:W-:Y:S01]  /*51e0*/  @!P0 LOP3.LUT R10, R28, 0xffff0000, RZ, 0xc0, !PT ;  /* 0xffff00001c0a8812 */ /* 0x000fe200078ec0ff */
[C---:B------:R-:W-:Y:S01]  /*51f0*/  @!P0 IMAD.U32 R21, R23.reuse, 0x10000, RZ ;  /* 0x0001000017158824 */ /* 0x040fe200078e00ff */
[----:B------:R-:W-:Y:S01]  /*5200*/  @!P0 LOP3.LUT R23, R23, 0xffff0000, RZ, 0xc0, !PT ;  /* 0xffff000017178812 */ /* 0x000fe200078ec0ff */
[-C--:B------:R-:W-:Y:S02]  /*5210*/  @!P0 FMUL.FTZ R2, R2, R4.reuse ;  /* 0x0000000402028220 */ /* 0x080fe40000410000 */
[----:B------:R-:W-:Y:S02]  /*5220*/  @!P0 FFMA.FTZ R27, R10, R4, -R6 ;  /* 0x000000040a1b8223 */ /* 0x000fe40000010806 */
[----:B------:R-:W-:Y:S02]  /*5230*/  @!P0 IMAD.U32 R4, R7, 0x10000, RZ ;  /* 0x0001000007048824 */ /* 0x000fe400078e00ff */
[----:B------:R-:W-:Y:S01]  /*5240*/  @!P0 FMUL.FTZ R6, R3, R21 ;  /* 0x0000001503068220 */ /* 0x000fe20000410000 */
[----:B------:R-:W-:Y:S01]  /*5250*/  @!P0 F2FP.BF16.PACK_AB R27, R27, R24 ;  /* 0x000000181b1b823e */ /* 0x000fe200000010ff */
[-C--:B------:R-:W-:Y:S02]  /*5260*/  @!P0 FMUL.FTZ R3, R3, R4.reuse ;  /* 0x0000000403038220 */ /* 0x080fe40000410000 */
[----:B------:R-:W-:Y:S01]  /*5270*/  @!P0 FFMA.FTZ R44, R22, R4, -R6 ;  /* 0x00000004162c8223 */ /* 0x000fe20000010806 */
[----:B------:R-:W-:Y:S01]  /*5280*/  @!P0 LOP3.LUT R4, R13, 0xffff0000, RZ, 0xc0, !PT ;  /* 0xffff00000d048812 */ /* 0x000fe200078ec0ff */
[----:B------:R-:W-:Y:S01]  /*5290*/  @!P0 FFMA.FTZ R2, R5, R10, R2 ;  /* 0x0000000a05028223 */ /* 0x000fe20000010002 */
[----:B------:R-:W-:Y:S01]  /*52a0*/  @!P0 LOP3.LUT R6, R7, 0xffff0000, RZ, 0xc0, !PT ;  /* 0xffff000007068812 */ /* 0x000fe200078ec0ff */
[----:B------:R-:W-:Y:S01]  /*52b0*/  @!P0 FFMA.FTZ R3, R21, R22, R3 ;  /* 0x0000001615038223 */ /* 0x000fe20000010003 */
[----:B------:R-:W-:Y:S01]  /*52c0*/  @!P0 LOP3.LUT R7, R29, 0xffff0000, RZ, 0xc0, !PT ;  /* 0xffff00001d078812 */ /* 0x000fe200078ec0ff */
[----:B------:R-:W-:Y:S01]  /*52d0*/  @!P0 FMUL.FTZ R21, R4, R23 ;  /* 0x0000001704158220 */ /* 0x000fe20000410000 */
[----:B------:R-:W-:Y:S01]  /*52e0*/  @!P0 SHF.L.U32 R5, R14, 0x10, RZ ;  /* 0x000000100e058819 */ /* 0x000fe200000006ff */
[-C--:B------:R-:W-:Y:S01]  /*52f0*/  @!P0 FMUL.FTZ R4, R4, R6.reuse ;  /* 0x0000000604048220 */ /* 0x080fe20000410000 */
[C---:B------:R-:W-:Y:S01]  /*5300*/  @!P0 LOP3.LUT R22, R26.reuse, 0xffff0000, RZ, 0xc0, !PT ;  /* 0xffff00001a168812 */ /* 0x040fe200078ec0ff */
[----:B------:R-:W-:Y:S02]  /*5310*/  @!P0 IMAD.U32 R10, R26, 0x10000, RZ ;  /* 0x000100001a0a8824 */ /* 0x000fe400078e00ff */
[----:B------:R-:W-:Y:S02]  /*5320*/  @!P0 FFMA.FTZ R34, R7, R6, -R21 ;  /* 0x0000000607228223 */ /* 0x000fe40000010815 */
[----:B------:R-:W-:Y:S01]  /*5330*/  @!P0 FFMA.FTZ R4, R23, R7, R4 ;  /* 0x0000000717048223 */ /* 0x000fe20000010004 */
[----:B------:R-:W-:Y:S01]  /*5340*/  @!P0 LOP3.LUT R23, R30, 0xffff0000, RZ, 0xc0, !PT ;  /* 0xffff00001e178812 */ /* 0x000fe200078ec0ff */
[----:B------:R-:W-:Y:S01]  /*5350*/  @!P0 IMAD.U32 R6, R8, 0x10000, RZ ;  /* 0x0001000008068824 */ /* 0x000fe200078e00ff */
[----:B------:R-:W-:Y:S01]  /*5360*/  @!P0 F2FP.BF16.PACK_AB R26, R34, R44 ;  /* 0x0000002c221a823e */ /* 0x000fe200000010ff */
[----:B------:R-:W-:Y:S01]  /*5370*/  @!P0 IMAD.U32 R21, R30, 0x10000, RZ ;  /* 0x000100001e158824 */ /* 0x000fe200078e00ff */
[----:B------:R-:W-:Y:S01]  /*5380*/  @!P0 F2FP.BF16.PACK_AB R3, R4, R3 ;  /* 0x000000030403823e */ /* 0x000fe200000010ff */
[C---:B------:R-:W-:Y:S01]  /*5390*/  @!P0 FMUL.FTZ R7, R5.reuse, R10 ;  /* 0x0000000a05078220 */ /* 0x040fe20000410000 */
[----:B------:R-:W-:Y:S01]  /*53a0*/  @!P0 MOV R29, R26 ;  /* 0x0000001a001d8202 */ /* 0x000fe20000000f00 */
[-C--:B------:R-:W-:Y:S01]  /*53b0*/  @!P0 FMUL.FTZ R5, R5, R6.reuse ;  /* 0x0000000605058220 */ /* 0x080fe20000410000 */
[----:B------:R-:W-:Y:S01]  /*53c0*/  @!P0 MOV R13, R3 ;  /* 0x00000003000d8202 */ /* 0x000fe20000000f00 */
[----:B------:R-:W-:Y:S01]  /*53d0*/  @!P0 FFMA.FTZ R33, R21, R6, -R7 ;  /* 0x0000000615218223 */ /* 0x000fe20000010807 */
[----:B------:R-:W-:Y:S01]  /*53e0*/  @!P0 LOP3.LUT R6, R14, 0xffff0000, RZ, 0xc0, !PT ;  /* 0xffff00000e068812 */ /* 0x000fe200078ec0ff */
[----:B------:R-:W-:Y:S01]  /*53f0*/  @!P0 FFMA.FTZ R5, R10, R21, R5 ;  /* 0x000000150a058223 */ /* 0x000fe20000010005 */
[----:B------:R-:W-:Y:S01]  /*5400*/  @!P0 LOP3.LUT R7, R8, 0xffff0000, RZ, 0xc0, !PT ;  /* 0xffff000008078812 */ /* 0x000fe200078ec0ff */
[----:B------:R-:W-:Y:S02]  /*5410*/  @!P0 IMAD.U32 R10, R25, 0x10000, RZ ;  /* 0x00010000190a8824 */ /* 0x000fe400078e00ff */
[C---:B------:R-:W-:Y:S02]  /*5420*/  @!P0 FMUL.FTZ R8, R6.reuse, R22 ;  /* 0x0000001606088220 */ /* 0x040fe40000410000 */
[-C--:B------:R-:W-:Y:S02]  /*5430*/  @!P0 FMUL.FTZ R6, R6, R7.reuse ;  /* 0x0000000706068220 */ /* 0x080fe40000410000 */
[----:B------:R-:W-:Y:S01]  /*5440*/  @!P0 FFMA.FTZ R24, R23, R7, -R8 ;  /* 0x0000000717188223 */ /* 0x000fe20000010808 */
[----:B------:R-:W-:Y:S01]  /*5450*/  @!P0 SHF.L.U32 R7, R15, 0x10, RZ ;  /* 0x000000100f078819 */ /* 0x000fe200000006ff */
[----:B------:R-:W-:Y:S01]  /*5460*/  @!P0 FFMA.FTZ R6, R22, R23, R6 ;  /* 0x0000001716068223 */ /* 0x000fe20000010006 */
[C---:B------:R-:W-:Y:S01]  /*5470*/  @!P0 LOP3.LUT R23, R31.reuse, 0xffff0000, RZ, 0xc0, !PT ;  /* 0xffff00001f178812 */ /* 0x040fe200078ec0ff */
[----:B------:R-:W-:Y:S01]  /*5480*/  @!P0 IMAD.U32 R21, R31, 0x10000, RZ ;  /* 0x000100001f158824 */ /* 0x000fe200078e00ff */
[----:B------:R-:W-:Y:S01]  /*5490*/  @!P0 F2FP.BF16.PACK_AB R24, R24, R33 ;  /* 0x000000211818823e */ /* 0x000fe200000010ff */
[C---:B------:R-:W-:Y:S01]  /*54a0*/  @!P0 IMAD.U32 R8, R9.reuse, 0x10000, RZ ;  /* 0x0001000009088824 */ /* 0x040fe200078e00ff */
[----:B------:R-:W-:Y:S01]  /*54b0*/  @!P0 LOP3.LUT R9, R9, 0xffff0000, RZ, 0xc0, !PT ;  /* 0xffff000009098812 */ /* 0x000fe200078ec0ff */
[C---:B------:R-:W-:Y:S02]  /*54c0*/  @!P0 FMUL.FTZ R22, R7.reuse, R10 ;  /* 0x0000000a07168220 */ /* 0x040fe40000410000 */
[-C--:B------:R-:W-:Y:S02]  /*54d0*/  @!P0 FMUL.FTZ R7, R7, R8.reuse ;  /* 0x0000000807078220 */ /* 0x080fe40000410000 */
[----:B------:R-:W-:Y:S01]  /*54e0*/  @!P0 FFMA.FTZ R32, R21, R8, -R22 ;  /* 0x0000000815208223 */ /* 0x000fe20000010816 */
[----:B------:R-:W-:Y:S01]  /*54f0*/  @!P0 LOP3.LUT R22, R25, 0xffff0000, RZ, 0xc0, !PT ;  /* 0xffff000019168812 */ /* 0x000fe200078ec0ff */
[----:B------:R-:W-:Y:S01]  /*5500*/  @!P0 FFMA.FTZ R7, R10, R21, R7 ;  /* 0x000000150a078223 */ /* 0x000fe20000010007 */
[----:B------:R-:W-:Y:S01]  /*5510*/  @!P0 LOP3.LUT R8, R15, 0xffff0000, RZ, 0xc0, !PT ;  /* 0xffff00000f088812 */ /* 0x000fe200078ec0ff */
[----:B------:R-:W-:Y:S02]  /*5520*/  @!P0 IMAD.MOV.U32 R28, RZ, RZ, R27 ;  /* 0x000000ffff1c8224 */ /* 0x000fe400078e001b */
[----:B------:R-:W-:Y:S02]  /*5530*/  @!P0 IMAD.MOV.U32 R30, RZ, RZ, R24 ;  /* 0x000000ffff1e8224 */ /* 0x000fe400078e0018 */
        /* <DEDUP_REMOVED lines=18> */
.L_x_742:
[----:B------:R-:W-:Y:S05]  /*5660*/  BSYNC B0 ;  /* 0x0000000000007941 */ /* 0x000fea0003800000 */
.L_x_741:
[----:B------:R-:W-:Y:S11]  /*5670*/  ISETP.GE.AND P0, PT, R138, c[0x0][0x1d4], PT ;  /* 0x000075008a007a0c */ /* 0x000ff60003f06270 */
[----:B------:R-:W-:Y:S02]  /*5680*/  @!UPT UIADD3 URZ, URZ, URZ, URZ ;  /* 0x0000003f3f3ff290 */ /* 0x000fe4000fffe03f */
[----:B------:R-:W-:-:S05]  /*5690*/  @P0 BRA `(.L_x_732) ;  /* 0x0000096000000947 */ /* 0x000fca0003800000 */
[----:B------:R-:W-:Y:S01]  /*56a0*/  LOP3.LUT P1, RZ, R215, 0x4, RZ, 0xc0, !PT ;  /* 0x00000004d7ff7812 */ /* 0x000fe2000782c0ff */
[----:B------:R-:W5:Y:S01]  /*56b0*/  LDS.128 R32, [R78+0xc080] ;  /* 0x00c080004e207984 */ /* 0x000f620000000c00 */
[----:B------:R-:W-:Y:S02]  /*56c0*/  ISETP.GE.AND P0, PT, R138, c[0x0][0x27c], PT ;  /* 0x00009f008a007a0c */ /* 0x000fe40003f06270 */
[----:B------:R-:W-:Y:S02]  /*56d0*/  SEL R0, R98, R45, !P1 ;  /* 0x0000002d62007207 */ /* 0x000fe40004800000 */
[C---:B-1--4-:R-:W-:Y:S02]  /*56e0*/  LEA R30, P1, R54.reuse, R42, 0x1 ;  /* 0x0000002a361e7211 */ /* 0x052fe400078208ff */
[----:B------:R-:W-:Y:S02]  /*56f0*/  SHF.R.S32.HI R2, RZ, 0x1f, R0 ;  /* 0x0000001fff027819 */ /* 0x000fe40000011400 */
[----:B---3--:R-:W-:Y:S02]  /*5700*/  LEA.HI.X R31, R54, R43, R82, 0x1, P1 ;  /* 0x0000002b361f7211 */ /* 0x008fe400008f0c52 */
[----:B------:R-:W-:Y:S03]  /*5710*/  LEA.HI R0, R2, R0, RZ, 0x4 ;  /* 0x0000000002007211 */ /* 0x000fe600078f20ff */
[----:B------:R-:W-:Y:S02]  /*5720*/  @!P0 SHF.R.U64 R3, R16, 0x10, R17 ;  /* 0x0000001010038819 */ /* 0x000fe40000001211 */
[----:B------:R-:W-:Y:S02]  /*5730*/  LEA.HI.SX32 R0, R0, R87, 0x1c ;  /* 0x0000005700007211 */ /* 0x000fe400078fe2ff */
[----:B------:R-:W-:Y:S02]  /*5740*/  @!P0 SHF.R.U32.HI R5, RZ, 0x10, R19 ;  /* 0x00000010ff058819 */ /* 0x000fe40000011613 */
[----:B------:R-:W-:Y:S01]  /*5750*/  SHF.R.S32.HI R2, RZ, 0x1f, R0 ;  /* 0x0000001fff027819 */ /* 0x000fe20000011400 */
[----:B------:R-:W-:Y:S01]  /*5760*/  IMAD.SHL.U32 R44, R0, 0x8, RZ ;  /* 0x00000008002c7824 */ /* 0x000fe200078e00ff */
[--C-:B------:R-:W-:Y:S02]  /*5770*/  @!P0 SHF.R.U64 R4, R36, 0x10, R37.reuse ;  /* 0x0000001024048819 */ /* 0x100fe40000001225 */
[----:B------:R-:W-:Y:S02]  /*5780*/  LEA.HI R0, R2, R0, RZ, 0x3 ;  /* 0x0000000002007211 */ /* 0x000fe400078f18ff */
[----:B------:R-:W-:Y:S02]  /*5790*/  LOP3.LUT R2, R230, 0x38, R44, 0xf8, !PT ;  /* 0x00000038e6027812 */ /* 0x000fe400078ef82c */
[----:B------:R-:W-:Y:S01]  /*57a0*/  @!P0 PRMT R10, R40, 0x5410, R4 ;  /* 0x00005410280a8816 */ /* 0x000fe20000000004 */
[----:B------:R-:W-:Y:S01]  /*57b0*/  IMAD.SHL.U32 R0, R0, 0x100, RZ ;  /* 0x0000010000007824 */ /* 0x000fe200078e00ff */
[----:B------:R-:W-:Y:S02]  /*57c0*/  LOP3.LUT R2, R2, R108, RZ, 0x3c, !PT ;  /* 0x0000006c02027212 */ /* 0x000fe400078e3cff */
[----:B------:R-:W-:Y:S02]  /*57d0*/  @!P0 SHF.R.U32.HI R7, RZ, 0x10, R37 ;  /* 0x00000010ff078819 */ /* 0x000fe40000011625 */
[----:B------:R-:W-:Y:S02]  /*57e0*/  LOP3.LUT R0, R0, 0x7ffff800, RZ, 0xc0, !PT ;  /* 0x7ffff80000007812 */ /* 0x000fe400078ec0ff */
[----:B------:R-:W-:Y:S02]  /*57f0*/  @!P0 PRMT R6, R11, 0x5432, R3 ;  /* 0x000054320b068816 */ /* 0x000fe40000000003 */
[----:B------:R-:W-:Y:S01]  /*5800*/  IADD3 R0, R2, R0, R231 ;  /* 0x0000000002007210 */ /* 0x000fe20007ffe0e7 */
[----:B-----5:R-:W-:Y:S01]  /*5810*/  @!P0 IMAD.U32 R26, R35, 0x10000, RZ ;  /* 0x00010000231a8824 */ /* 0x020fe200078e00ff */
[----:B------:R-:W-:Y:S01]  /*5820*/  @!P0 LOP3.LUT R21, R33, 0xffff0000, RZ, 0xc0, !PT ;  /* 0xffff000021158812 */ /* 0x000fe200078ec0ff */
[----:B------:R-:W-:Y:S01]  /*5830*/  @!P0 IMAD.U32 R23, R34, 0x10000, RZ ;  /* 0x0001000022178824 */ /* 0x000fe200078e00ff */
[----:B------:R-:W-:Y:S01]  /*5840*/  @!P0 LOP3.LUT R28, R35, 0xffff0000, RZ, 0xc0, !PT ;  /* 0xffff0000231c8812 */ /* 0x000fe200078ec0ff */
[----:B------:R-:W-:Y:S01]  /*5850*/  IMAD.SHL.U32 R0, R0, 0x2, RZ ;  /* 0x0000000200007824 */ /* 0x000fe200078e00ff */
[----:B------:R-:W-:Y:S01]  /*5860*/  @!P0 SHF.R.U64 R2, R18, 0x10, R19 ;  /* 0x0000001012028819 */ /* 0x000fe20000001213 */
[----:B------:R-:W-:Y:S01]  /*5870*/  @!P0 IMAD.U32 R19, R33, 0x10000, RZ ;  /* 0x0001000021138824 */ /* 0x000fe200078e00ff */
[--C-:B------:R-:W-:Y:S02]  /*5880*/  @!P0 SHF.R.U32.HI R8, RZ, 0x10, R39.reuse ;  /* 0x00000010ff088819 */ /* 0x100fe40000011627 */
[----:B--2---:R1:W2:Y:S01]  /*5890*/  LDS.128 R12, [R0+0xc080] ;  /* 0x00c08000000c7984 */ /* 0x0042a20000000c00 */
[----:B------:R-:W-:Y:S02]  /*58a0*/  @!P0 SHF.R.U64 R16, R38, 0x10, R39 ;  /* 0x0000001026108819 */ /* 0x000fe40000001227 */
[----:B------:R-:W-:Y:S01]  /*58b0*/  @!P0 PRMT R9, R40, 0x5432, R7 ;  /* 0x0000543228098816 */ /* 0x000fe20000000007 */
[----:B------:R-:W-:Y:S01]  /*58c0*/  @!P0 IMAD.U32 R7, R10, 0x10000, RZ ;  /* 0x000100000a078824 */ /* 0x000fe200078e00ff */
[C---:B------:R-:W-:Y:S02]  /*58d0*/  @!P0 PRMT R22, R41.reuse, 0x5410, R8 ;  /* 0x0000541029168816 */ /* 0x040fe40000000008 */
[----:B------:R-:W-:Y:S01]  /*58e0*/  @!P0 PRMT R24, R41, 0x5432, R16 ;  /* 0x0000543229188816 */ /* 0x000fe20000000010 */
[----:B------:R-:W-:Y:S01]  /*58f0*/  @!P0 IMAD.U32 R18, R9, 0x10000, RZ ;  /* 0x0001000009128824 */ /* 0x000fe200078e00ff */
[----:B------:R-:W-:Y:S01]  /*5900*/  @!P0 PRMT R8, R20, 0x5410, R5 ;  /* 0x0000541014088816 */ /* 0x000fe20000000005 */
[C---:B------:R-:W-:Y:S01]  /*5910*/  @!P0 IMAD.U32 R5, R6.reuse, 0x10000, RZ ;  /* 0x0001000006058824 */ /* 0x040fe200078e00ff */
[----:B------:R-:W-:Y:S01]  /*5920*/  @!P0 LOP3.LUT R6, R6, 0xffff0000, RZ, 0xc0, !PT ;  /* 0xffff000006068812 */ /* 0x000fe200078ec0ff */
[C---:B------:R-:W-:Y:S01]  /*5930*/  @!P0 IMAD.U32 R25, R22.reuse, 0x10000, RZ ;  /* 0x0001000016198824 */ /* 0x040fe200078e00ff */
[----:B------:R-:W-:Y:S01]  /*5940*/  @!P0 LOP3.LUT R27, R22, 0xffff0000, RZ, 0xc0, !PT ;  /* 0xffff0000161b8812 */ /* 0x000fe200078ec0ff */
[C---:B------:R-:W-:Y:S01]  /*5950*/  @!P0 IMAD.U32 R22, R24.reuse, 0x10000, RZ ;  /* 0x0001000018168824 */ /* 0x040fe200078e00ff */
[----:B------:R-:W-:Y:S02]  /*5960*/  @!P0 LOP3.LUT R24, R24, 0xffff0000, RZ, 0xc0, !PT ;  /* 0xffff000018188812 */ /* 0x000fe400078ec0ff */
[----:B-1----:R-:W-:Y:S02]  /*5970*/  @!P0 SHF.R.U32.HI R0, RZ, 0x10, R17 ;  /* 0x00000010ff008819 */ /* 0x002fe40000011611 */
[----:B------:R-:W-:Y:S02]  /*5980*/  @!P0 LOP3.LUT R17, R32, 0xffff0000, RZ, 0xc0, !PT ;  /* 0xffff000020118812 */ /* 0x000fe400078ec0ff */
[----:B------:R-:W-:Y:S02]  /*5990*/  @!P0 PRMT R4, R11, 0x5410, R0 ;  /* 0x000054100b048816 */ /* 0x000fe40000000000 */
[----:B------:R-:W-:Y:S01]  /*59a0*/  @!P0 PRMT R11, R20, 0x5432, R2 ;  /* 0x00005432140b8816 */ /* 0x000fe20000000002 */
[----:B------:R-:W-:Y:S01]  /*59b0*/  @!P0 IMAD.U32 R2, R32, 0x10000, RZ ;  /* 0x0001000020028824 */ /* 0x000fe200078e00ff */
[----:B------:R-:W-:Y:S01]  /*59c0*/  @!P0 LOP3.LUT R20, R9, 0xffff0000, RZ, 0xc0, !PT ;  /* 0xffff000009148812 */ /* 0x000fe200078ec0ff */
[----:B--2---:R-:W-:Y:S02]  /*59d0*/  @!P0 IMAD.U32 R0, R12, 0x10000, RZ ;  /* 0x000100000c008824 */ /* 0x004fe400078e00ff */
[----:B------:R-:W-:Y:S02]  /*59e0*/  @!P0 IMAD.U32 R3, R13, 0x10000, RZ ;  /* 0x000100000d038824 */ /* 0x000fe400078e00ff */
[C---:B------:R-:W-:Y:S02]  /*59f0*/  @!P0 FMUL.FTZ R16, R0.reuse, R7 ;  /* 0x0000000700108220 */ /* 0x040fe40000410000 */
[-C--:B------:R-:W-:Y:S02]  /*5a00*/  @!P0 FMUL.FTZ R0, R0, R5.reuse ;  /* 0x0000000500008220 */ /* 0x080fe40000410000 */
[----:B------:R-:W-:Y:S01]  /*5a10*/  @!P0 FFMA.FTZ R45, R2, R5, -R16 ;  /* 0x00000005022d8223 */ /* 0x000fe20000010810 */
[----:B------:R-:W-:Y:S01]  /*5a20*/  @!P0 LOP3.LUT R16, R10, 0xffff0000, RZ, 0xc0, !PT ;  /* 0xffff00000a108812 */ /* 0x000fe200078ec0ff */
[----:B------:R-:W-:Y:S01]  /*5a30*/  @!P0 FFMA.FTZ R0, R7, R2, R0 ;  /* 0x0000000207008223 */ /* 0x000fe20000010000 */
[C---:B------:R-:W-:Y:S01]  /*5a40*/  @!P0 SHF.L.U32 R5, R4.reuse, 0x10, RZ ;  /* 0x0000001004058819 */ /* 0x040fe200000006ff */
[----:B------:R-:W-:Y:S01]  /*5a50*/  @!P0 FMUL.FTZ R7, R3, R18 ;  /* 0x0000001203078220 */ /* 0x000fe20000410000 */
[----:B------:R-:W-:Y:S03]  /*5a60*/  @!P0 LOP3.LUT R2, R13, 0xffff0000, RZ, 0xc0, !PT ;  /* 0xffff00000d028812 */ /* 0x000fe600078ec0ff */
[-C--:B------:R-:W-:Y:S02]  /*5a70*/  @!P0 FMUL.FTZ R3, R3, R5.reuse ;  /* 0x0000000503038220 */ /* 0x080fe40000410000 */
[----:B------:R-:W-:Y:S01]  /*5a80*/  @!P0 FFMA.FTZ R41, R19, R5, -R7 ;  /* 0x0000000513298223 */ /* 0x000fe20000010807 */
[----:B------:R-:W-:Y:S01]  /*5a90*/  @!P0 LOP3.LUT R7, R4, 0xffff0000, RZ, 0xc0, !PT ;  /* 0xffff000004078812 */ /* 0x000fe200078ec0ff */
[----:B------:R-:W-:Y:S01]  /*5aa0*/  @!P0 FMUL.FTZ R9, R2, R20 ;  /* 0x0000001402098220 */ /* 0x000fe20000410000 */
[----:B------:R-:W-:Y:S03]  /*5ab0*/  @!P0 LOP3.LUT R5, R12, 0xffff0000, RZ, 0xc0, !PT ;  /* 0xffff00000c058812 */ /* 0x000fe600078ec0ff */
[-C--:B------:R-:W-:Y:S02]  /*5ac0*/  @!P0 FMUL.FTZ R4, R2, R7.reuse ;  /* 0x0000000702048220 */ /* 0x080fe40000410000 */
[----:B------:R-:W-:Y:S02]  /*5ad0*/  @!P0 FFMA.FTZ R40, R21, R7, -R9 ;  /* 0x0000000715288223 */ /* 0x000fe40000010809 */
[----:B------:R-:W-:Y:S02]  /*5ae0*/  @!P0 FMUL.FTZ R9, R5, R16 ;  /* 0x0000001005098220 */ /* 0x000fe40000410000 */
[----:B------:R-:W-:Y:S02]  /*5af0*/  @!P0 IMAD.U32 R7, R15, 0x10000, RZ ;  /* 0x000100000f078824 */ /* 0x000fe400078e00ff */
[-C--:B------:R-:W-:Y:S01]  /*5b00*/  @!P0 FMUL.FTZ R2, R5, R6.reuse ;  /* 0x0000000605028220 */ /* 0x080fe20000410000 */
[----:B------:R-:W-:Y:S01]  /*5b10*/  @!P0 LOP3.LUT R5, R15, 0xffff0000, RZ, 0xc0, !PT ;  /* 0xffff00000f058812 */ /* 0x000fe200078ec0ff */
[----:B------:R-:W-:Y:S02]  /*5b20*/  @!P0 FFMA.FTZ R39, R17, R6, -R9 ;  /* 0x0000000611278223 */ /* 0x000fe40000010809 */
[----:B------:R-:W-:Y:S02]  /*5b30*/  @!P0 IMAD.U32 R6, R8, 0x10000, RZ ;  /* 0x0001000008068824 */ /* 0x000fe400078e00ff */
[C---:B------:R-:W-:Y:S02]  /*5b40*/  @!P0 FMUL.FTZ R9, R7.reuse, R25 ;  /* 0x0000001907098220 */ /* 0x040fe40000410000 */
[-C--:B------:R-:W-:Y:S02]  /*5b50*/  @!P0 FMUL.FTZ R7, R7, R6.reuse ;  /* 0x0000000607078220 */ /* 0x080fe40000410000 */
[----:B------:R-:W-:Y:S01]  /*5b60*/  @!P0 FFMA.FTZ R38, R26, R6, -R9 ;  /* 0x000000061a268223 */ /* 0x000fe20000010809 */
[----:B------:R-:W-:Y:S01]  /*5b70*/  @!P0 LOP3.LUT R6, R8, 0xffff0000, RZ, 0xc0, !PT ;  /* 0xffff000008068812 */ /* 0x000fe200078ec0ff */
[C---:B------:R-:W-:Y:S01]  /*5b80*/  @!P0 FMUL.FTZ R10, R5.reuse, R27 ;  /* 0x0000001b050a8220 */ /* 0x040fe20000410000 */
[----:B------:R-:W-:Y:S01]  /*5b90*/  @!P0 SHF.L.U32 R9, R14, 0x10, RZ ;  /* 0x000000100e098819 */ /* 0x000fe200000006ff */
[----:B------:R-:W-:Y:S01]  /*5ba0*/  @!P0 FFMA.FTZ R2, R16, R17, R2 ;  /* 0x0000001110028223 */ /* 0x000fe20000010002 */
[----:B------:R-:W-:Y:S01]  /*5bb0*/  @!P0 F2FP.BF16.PACK_AB R17, R40, R41 ;  /* 0x000000292811823e */ /* 0x000fe200000010ff */
[-C--:B------:R-:W-:Y:S01]  /*5bc0*/  @!P0 FMUL.FTZ R8, R5, R6.reuse ;  /* 0x0000000605088220 */ /* 0x080fe20000410000 */
[----:B------:R-:W-:Y:S01]  /*5bd0*/  @!P0 F2FP.BF16.PACK_AB R16, R39, R45 ;  /* 0x0000002d2710823e */ /* 0x000fe200000010ff */
[----:B------:R-:W-:Y:S01]  /*5be0*/  @!P0 FFMA.FTZ R36, R28, R6, -R10 ;  /* 0x000000061c248223 */ /* 0x000fe2000001080a */
[----:B------:R-:W-:Y:S01]  /*5bf0*/  @!P0 LOP3.LUT R6, R14, 0xffff0000, RZ, 0xc0, !PT ;  /* 0xffff00000e068812 */ /* 0x000fe200078ec0ff */
[----:B------:R-:W-:Y:S02]  /*5c00*/  @!P0 IMAD.U32 R10, R11, 0x10000, RZ ;  /* 0x000100000b0a8824 */ /* 0x000fe400078e00ff */
[C---:B------:R-:W-:Y:S02]  /*5c10*/  @!P0 FMUL.FTZ R29, R9.reuse, R22 ;  /* 0x00000016091d8220 */ /* 0x040fe40000410000 */
[-C--:B------:R-:W-:Y:S01]  /*5c20*/  @!P0 FMUL.FTZ R5, R9, R10.reuse ;  /* 0x0000000a09058220 */ /* 0x080fe20000410000 */
[----:B------:R-:W-:Y:S01]  /*5c30*/  @!P0 LOP3.LUT R9, R11, 0xffff0000, RZ, 0xc0, !PT ;  /* 0xffff00000b098812 */ /* 0x000fe200078ec0ff */
[----:B------:R-:W-:Y:S01]  /*5c40*/  @!P0 FFMA.FTZ R29, R23, R10, -R29 ;  /* 0x0000000a171d8223 */ /* 0x000fe2000001081d */
[----:B------:R-:W-:Y:S01]  /*5c50*/  @!P0 LOP3.LUT R10, R34, 0xffff0000, RZ, 0xc0, !PT ;  /* 0xffff0000220a8812 */ /* 0x000fe200078ec0ff */
[----:B------:R-:W-:Y:S02]  /*5c60*/  @!P0 FMUL.FTZ R11, R6, R24 ;  /* 0x00000018060b8220 */ /* 0x000fe40000410000 */
[----:B------:R-:W-:Y:S02]  /*5c70*/  @!P0 FFMA.FTZ R3, R18, R19, R3 ;  /* 0x0000001312038223 */ /* 0x000fe40000010003 */
[-C--:B------:R-:W-:Y:S01]  /*5c80*/  @!P0 FFMA.FTZ R37, R10, R9.reuse, -R11 ;  /* 0x000000090a258223 */ /* 0x080fe2000001080b */
[----:B------:R-:W-:Y:S01]  /*5c90*/  @!P0 F2FP.BF16.PACK_AB R11, R36, R38 ;  /* 0x00000026240b823e */ /* 0x000fe200000010ff */
[----:B------:R-:W-:Y:S01]  /*5ca0*/  @!P0 FMUL.FTZ R6, R6, R9 ;  /* 0x0000000906068220 */ /* 0x000fe20000410000 */
[----:B------:R-:W-:Y:S01]  /*5cb0*/  @!P0 F2FP.BF16.PACK_AB R9, R2, R0 ;  /* 0x000000000209823e */ /* 0x000fe200000010ff */
[----:B------:R-:W-:Y:S01]  /*5cc0*/  @!P0 FFMA.FTZ R4, R20, R21, R4 ;  /* 0x0000001514048223 */ /* 0x000fe20000010004 */
[----:B------:R-:W-:Y:S01]  /*5cd0*/  @!P0 MOV R35, R11 ;  /* 0x0000000b00238202 */ /* 0x000fe20000000f00 */
[----:B------:R-:W-:Y:S02]  /*5ce0*/  @!P0 FFMA.FTZ R5, R22, R23, R5 ;  /* 0x0000001716058223 */ /* 0x000fe40000010005 */
[----:B------:R-:W-:Y:S01]  /*5cf0*/  @!P0 FFMA.FTZ R6, R24, R10, R6 ;  /* 0x0000000a18068223 */ /* 0x000fe20000010006 */
[----:B------:R-:W-:Y:S01]  /*5d00*/  @!P0 F2FP.BF16.PACK_AB R10, R37, R29 ;  /* 0x0000001d250a823e */ /* 0x000fe200000010ff */
        /* <DEDUP_REMOVED lines=20> */
.L_x_728:
        /* <DEDUP_REMOVED lines=9> */
[C---:B------:R-:W-:Y:S09]  /*5ee0*/  ISETP.GE.AND P1, PT, R201.reuse, c[0x0][0x1d4], PT ;  /* 0x00007500c9007a0c */ /* 0x040ff20003f26270 */
[----:B-1----:R-:W1:Y:S01]  /*5ef0*/  @!P2 LDS.128 R12, [R195+0xc080] ;  /* 0x00c08000c30ca984 */ /* 0x002e620000000c00 */
[C---:B---3--:R-:W-:Y:S04]  /*5f00*/  @!P2 LEA R4, P0, R134.reuse, R0, 0x1 ;  /* 0x000000008604a211 */ /* 0x048fe800078008ff */
[----:B--2---:R-:W-:Y:S02]  /*5f10*/  @!P2 LEA.HI.X R5, R134, R2, R135, 0x1, P0 ;  /* 0x000000028605a211 */ /* 0x004fe400000f0c87 */
        /* <DEDUP_REMOVED lines=14> */
.L_x_732:
[----:B------:R-:W-:Y:S05]  /*6000*/  BSYNC B1 ;  /* 0x0000000000017941 */ /* 0x000fea0003800000 */
.L_x_727:
        /* <DEDUP_REMOVED lines=41> */
[C---:B------:R-:W-:Y:S09]  /*62a0*/  ISETP.GE.AND P1, PT, R201.reuse, c[0x0][0x1d4], PT ;  /* 0x00007500c9007a0c */ /* 0x040ff20003f26270 */
        /* <DEDUP_REMOVED lines=17> */
.L_x_744:
[----:B-123--:R-:W-:Y:S05]  /*63c0*/  BSYNC B0 ;  /* 0x0000000000007941 */ /* 0x00efea0003800000 */
.L_x_743:
        /* <DEDUP_REMOVED lines=23> */
.L_x_726:
[----:B------:R-:W-:Y:S01]  /*6540*/  IMAD.MOV.U32 R0, RZ, RZ, c[0x0][0x2c4] ;  /* 0x0000b100ff007624 */ /* 0x000fe200078e00ff */
[----:B------:R-:W-:Y:S01]  /*6550*/  IADD3 R2, R210, 0x1, -R211 ;  /* 0x00000001d2027810 */ /* 0x000fe20007ffe8d3 */
[----:B-1----:R-:W-:-:S03]  /*6560*/  IMAD.MOV.U32 R4, RZ, RZ, c[0x0][0x32c] ;  /* 0x0000cb00ff047624 */ /* 0x002fc600078e00ff */
[----:B------:R-:W-:Y:S02]  /*6570*/  ISETP.NE.AND P3, PT, R0, 0x1, PT ;  /* 0x000000010000780c */ /* 0x000fe40003f65270 */
[----:B------:R-:W-:Y:S02]  /*6580*/  IADD3 R0, R228, 0x7f, RZ ;  /* 0x0000007fe4007810 */ /* 0x000fe40007ffe0ff */
[----:B------:R-:W-:-:S09]  /*6590*/  ISETP.GE.AND P1, PT, R4, 0x1, PT ;  /* 0x000000010400780c */ /* 0x000fd20003f26270 */
[----:B------:R-:W-:-:S05]  /*65a0*/  @P3 IMAD.HI.U32 R3, R0, c[0x0][0x2c8], RZ ;  /* 0x0000b20000033a27 */ /* 0x000fca00078e00ff */
[----:B------:R-:W-:-:S05]  /*65b0*/  @P3 SHF.R.U32.HI R0, RZ, c[0x0][0x2cc], R3 ;  /* 0x0000b300ff003a19 */ /* 0x000fca0000011603 */
[----:B------:R-:W-:-:S05]  /*65c0*/  IMAD.IADD R0, R2, 0x1, R0 ;  /* 0x0000000102007824 */ /* 0x000fca00078e0200 */
[----:B------:R-:W-:Y:S01]  /*65d0*/  IADD3 R3, R0, c[0x0][0x328], RZ ;  /* 0x0000ca0000037a10 */ /* 0x000fe20007ffe0ff */
[----:B------:R-:W-:Y:S05]  /*65e0*/  @!P1 BRA `(.L_x_746) ;  /* 0x0000011000009947 */ /* 0x000fea0003800000 */
[C---:B------:R-:W-:Y:S01]  /*65f0*/  ISETP.GT.AND P0, PT, R0.reuse, RZ, PT ;  /* 0x000000ff0000720c */ /* 0x040fe20003f04270 */
[----:B------:R-:W-:Y:S01]  /*6600*/  BSSY B0, `(.L_x_747) ;  /* 0x000000d000007945 */ /* 0x000fe20003800000 */
[----:B------:R-:W-:Y:S01]  /*6610*/  IADD3 R2, R0, -0x1, RZ ;  /* 0xffffffff00027810 */ /* 0x000fe20007ffe0ff */
[----:B------:R-:W-:-:S10]  /*6620*/  IMAD.MOV.U32 R4, RZ, RZ, c[0x0][0x32c] ;  /* 0x0000cb00ff047624 */ /* 0x000fd400078e00ff */
[----:B------:R-:W-:Y:S05]  /*6630*/  @P0 BRA `(.L_x_748) ;  /* 0x0000006000000947 */ /* 0x000fea0003800000 */
[----:B------:R-:W-:Y:S01]  /*6640*/  ISETP.NE.AND P0, PT, R4, 0x1, PT ;  /* 0x000000010400780c */ /* 0x000fe20003f05270 */
[----:B------:R-:W-:-:S12]  /*6650*/  IMAD.MOV R0, RZ, RZ, -R0 ;  /* 0x000000ffff007224 */ /* 0x000fd800078e0a00 */
[----:B------:R-:W-:-:S05]  /*6660*/  @P0 IMAD.HI.U32 R2, R0, c[0x0][0x330], RZ ;  /* 0x0000cc0000020a27 */ /* 0x000fca00078e00ff */
[----:B------:R-:W-:-:S04]  /*6670*/  @P0 SHF.R.U32.HI R0, RZ, c[0x0][0x334], R2 ;  /* 0x0000cd00ff000a19 */ /* 0x000fc80000011602 */
[----:B------:R-:W-:Y:S01]  /*6680*/  LOP3.LUT R2, RZ, R0, RZ, 0x33, !PT ;  /* 0x00000000ff027212 */ /* 0x000fe200078e33ff */
[----:B------:R-:W-:Y:S05]  /*6690*/  BRA `(.L_x_749) ;  /* 0x0000003000007947 */ /* 0x000fea0003800000 */
.L_x_748:
[----:B------:R-:W-:-:S13]  /*66a0*/  ISETP.NE.AND P0, PT, R4, 0x1, PT ;  /* 0x000000010400780c */ /* 0x000fda0003f05270 */
[----:B------:R-:W-:-:S05]  /*66b0*/  @P0 IMAD.HI.U32 R0, R2, c[0x0][0x330], RZ ;  /* 0x0000cc0002000a27 */ /* 0x000fca00078e00ff */
[----:B------:R-:W-:Y:S02]  /*66c0*/  @P0 SHF.R.U32.HI R2, RZ, c[0x0][0x334], R0 ;  /* 0x0000cd00ff020a19 */ /* 0x000fe40000011600 */
.L_x_749:
[----:B------:R-:W-:Y:S05]  /*66d0*/  BSYNC B0 ;  /* 0x0000000000007941 */ /* 0x000fea0003800000 */
.L_x_747:
[----:B------:R-:W-:-:S05]  /*66e0*/  IMAD R2, R2, R4, c[0x0][0x32c] ;  /* 0x0000cb0002027624 */ /* 0x000fca00078e0204 */
[----:B------:R-:W-:-:S04]  /*66f0*/  IMNMX R3, R3, R2, PT ;  /* 0x0000000203037217 */ /* 0x000fc80003800200 */
.L_x_746:
[----:B------:R-:W-:Y:S01]  /*6700*/  IADD3 R3, R3, 0x1f, RZ ;  /* 0x0000001f03037810 */ /* 0x000fe20007ffe0ff */
[----:B------:R-:W-:-:S03]  /*6710*/  @P3 IMAD.HI.U32 R2, R228, c[0x0][0x2c8], RZ ;  /* 0x0000b200e4023a27 */ /* 0x000fc600078e00ff */
[----:B------:R-:W-:Y:S01]  /*6720*/  SHF.R.S32.HI R4, RZ, 0x1f, R3 ;  /* 0x0000001fff047819 */ /* 0x000fe20000011403 */
[----:B------:R-:W-:Y:S01]  /*6730*/  IMAD.MOV.U32 R0, RZ, RZ, R228 ;  /* 0x000000ffff007224 */ /* 0x000fe200078e00e4 */
[----:B------:R-:W-:Y:S02]  /*6740*/  @P3 SHF.R.U32.HI R0, RZ, c[0x0][0x2cc], R2 ;  /* 0x0000b300ff003a19 */ /* 0x000fe40000011602 */
        /* <DEDUP_REMOVED lines=16> */
.L_x_752:
[----:B------:R-:W-:-:S04]  /*6850*/  MOV R3, c[0x0][0x32c] ;  /* 0x0000cb0000037a02 */ /* 0x000fc80000000f00 */
[----:B------:R-:W-:-:S13]  /*6860*/  ISETP.NE.AND P0, PT, R3, 0x1, PT ;  /* 0x000000010300780c */ /* 0x000fda0003f05270 */
[----:B------:R-:W-:-:S05]  /*6870*/  @P0 IMAD.HI.U32 R3, R0, c[0x0][0x330], RZ ;  /* 0x0000cc0000030a27 */ /* 0x000fca00078e00ff */
[----:B------:R-:W-:Y:S02]  /*6880*/  @P0 SHF.R.U32.HI R0, RZ, c[0x0][0x334], R3 ;  /* 0x0000cd00ff000a19 */ /* 0x000fe40000011603 */
.L_x_753:
[----:B------:R-:W-:Y:S05]  /*6890*/  BSYNC B0 ;  /* 0x0000000000007941 */ /* 0x000fea0003800000 */
.L_x_751:
[----:B------:R-:W-:-:S05]  /*68a0*/  IMAD R0, R0, c[0x0][0x32c], RZ ;  /* 0x0000cb0000007a24 */ /* 0x000fca00078e02ff */
[----:B------:R-:W-:-:S04]  /*68b0*/  IMNMX R2, R2, R0, !PT ;  /* 0x0000000002027217 */ /* 0x000fc80007800200 */
.L_x_750:
[----:B------:R-:W-:Y:S01]  /*68c0*/  SHF.R.S32.HI R0, RZ, 0x1f, R2 ;  /* 0x0000001fff007819 */ /* 0x000fe20000011402 */
[----:B------:R-:W-:Y:S03]  /*68d0*/  BSSY B0, `(.L_x_754) ;  /* 0x0000025000007945 */ /* 0x000fe60003800000 */
[----:B------:R-:W-:-:S04]  /*68e0*/  LEA.HI R0, R0, R2, RZ, 0x5 ;  /* 0x0000000200007211 */ /* 0x000fc800078f28ff */
[----:B------:R-:W-:-:S04]  /*68f0*/  SHF.R.S32.HI R0, RZ, 0x5, R0 ;  /* 0x00000005ff007819 */ /* 0x000fc80000011400 */
[----:B------:R-:W-:Y:S01]  /*6900*/  IMNMX R5, RZ, R0, !PT ;  /* 0x00000000ff057217 */ /* 0x000fe20007800200 */
[----:B------:R-:W-:-:S03]  /*6910*/  IMAD.MOV.U32 R0, RZ, RZ, RZ ;  /* 0x000000ffff007224 */ /* 0x000fc600078e00ff */
[----:B------:R-:W-:-:S13]  /*6920*/  ISETP.GT.AND P0, PT, R7, R5, PT ;  /* 0x000000050700720c */ /* 0x000fda0003f04270 */
        /* <DEDUP_REMOVED lines=31> */
.L_x_755:
[----:B------:R-:W-:Y:S05]  /*6b20*/  BSYNC B0 ;  /* 0x0000000000007941 */ /* 0x000fea0003800000 */
.L_x_754:
[----:B------:R-:W-:Y:S01]  /*6b30*/  IMAD R209, R245, R0, R5 ;  /* 0x00000000f5d17224 */ /* 0x000fe200078e0205 */
        /* <DEDUP_REMOVED lines=73> */
[----:B------:R-:W-:-:S04]  /*6fd0*/  @P1 IMAD.MOV.U32 R2, RZ, RZ, 0x4 ;  /* 0x00000004ff021424 */ /* 0x000fc800078e00ff */
[----:B------:R-:W-:-:S05]  /*6fe0*/  @P1 IMAD.WIDE R2, R235, R2, c[0x0][0x340] ;  /* 0x0000d000eb021625 */ /* 0x000fca00078e0202 */
[----:B------:R1:W5:Y:S01]  /*6ff0*/  @P1 LDG.E R14, [R2.64] ;  /* 0x00000008020e1981 */ /* 0x000362000c1e1900 */
[----:B------:R-:W-:Y:S02]  /*7000*/  SHF.R.S32.HI R0, RZ, 0x1f, R97 ;  /* 0x0000001fff007819 */ /* 0x000fe40000011461 */
[----:B------:R-:W-:Y:S02]  /*7010*/  ISETP.NE.U32.AND P0, PT, RZ, c[0x0][0x348], PT ;  /* 0x0000d200ff007a0c */ /* 0x000fe40003f05070 */
[----:B------:R-:W-:Y:S01]  /*7020*/  LOP3.LUT R217, R234, 0xffff, RZ, 0xc0, !PT ;  /* 0x0000ffffead97812 */ /* 0x000fe200078ec0ff */
[----:B------:R-:W-:Y:S01]  /*7030*/  IMAD R0, R0, c[0x0][0x178], RZ ;  /* 0x00005e0000007a24 */ /* 0x000fe200078e02ff */
[----:B------:R-:W-:Y:S02]  /*7040*/  ISETP.NE.AND.EX P0, PT, RZ, c[0x0][0x34c], PT, P0 ;  /* 0x0000d300ff007a0c */ /* 0x000fe40003f05300 */
[----:B------:R-:W-:Y:S01]  /*7050*/  IADD3 R4, R213, R228, RZ ;  /* 0x000000e4d5047210 */ /* 0x000fe20007ffe0ff */
[----:B------:R-:W-:Y:S01]  /*7060*/  IMAD R0, R97, c[0x0][0x17c], R0 ;  /* 0x00005f0061007a24 */ /* 0x000fe200078e0200 */
[----:B------:R-:W-:-:S02]  /*7070*/  SEL R5, R235, RZ, !P0 ;  /* 0x000000ffeb057207 */ /* 0x000fc40004000000 */
[----:B------:R-:W-:Y:S01]  /*7080*/  ISETP.GE.AND P5, PT, R134, c[0x0][0x198], PT ;  /* 0x0000660086007a0c */ /* 0x000fe20003fa6270 */
[----:B------:R-:W-:Y:S01]  /*7090*/  @P3 IMAD.HI.U32 R7, R4, c[0x0][0x2c8], RZ ;  /* 0x0000b20004073a27 */ /* 0x000fe200078e00ff */
[----:B------:R-:W-:Y:S02]  /*70a0*/  ISETP.GE.AND P4, PT, R138, c[0x0][0x198], PT ;  /* 0x000066008a007a0c */ /* 0x000fe40003f86270 */
[----:B------:R-:W-:Y:S02]  /*70b0*/  ISETP.GE.AND P2, PT, R200, c[0x0][0x198], PT ;  /* 0x00006600c8007a0c */ /* 0x000fe40003f46270 */
[----:B------:R-:W-:Y:S02]  /*70c0*/  IADD3 R119, R196, -0x1, RZ ;  /* 0xffffffffc4777810 */ /* 0x000fe40007ffe0ff */
[----:B------:R-:W-:Y:S01]  /*70d0*/  IADD3 R13, R212, R228, RZ ;  /* 0x000000e4d40d7210 */ /* 0x000fe20007ffe0ff */
[----:B-1----:R-:W-:-:S04]  /*70e0*/  IMAD.WIDE.U32 R2, R97, c[0x0][0x178], RZ ;  /* 0x00005e0061027a25 */ /* 0x002fc800078e00ff */
[----:B------:R-:W-:Y:S01]  /*70f0*/  IMAD.IADD R3, R3, 0x1, R0 ;  /* 0x0000000103037824 */ /* 0x000fe200078e0200 */
[----:B------:R-:W-:-:S03]  /*7100*/  SHF.R.S32.HI R0, RZ, 0x1f, R235 ;  /* 0x0000001fff007819 */ /* 0x000fc600000114eb */
[----:B------:R-:W-:Y:S01]  /*7110*/  IMAD.WIDE.U32 R2, R217, c[0x0][0x1b8], R2 ;  /* 0x00006e00d9027a25 */ /* 0x000fe200078e0002 */
[----:B------:R-:W-:-:S03]  /*7120*/  SEL R6, R0, RZ, !P0 ;  /* 0x000000ff00067207 */ /* 0x000fc60004000000 */
[----:B------:R-:W-:Y:S01]  /*7130*/  IMAD.MOV.U32 R0, RZ, RZ, R4 ;  /* 0x000000ffff007224 */ /* 0x000fe200078e0004 */
[----:B------:R-:W-:Y:S01]  /*7140*/  @P3 SHF.R.U32.HI R0, RZ, c[0x0][0x2cc], R7 ;  /* 0x0000b300ff003a19 */ /* 0x000fe20000011607 */
[----:B------:R-:W-:Y:S01]  /*7150*/  IMAD R3, R217, c[0x0][0x1bc], R3 ;  /* 0x00006f00d9037a24 */ /* 0x000fe200078e0203 */
[----:B------:R-:W-:Y:S01]  /*7160*/  ISETP.GE.AND P3, PT, R201, c[0x0][0x198], PT ;  /* 0x00006600c9007a0c */ /* 0x000fe20003f66270 */
[----:B------:R-:W-:Y:S01]  /*7170*/  IMAD R6, R6, c[0x0][0x1c0], RZ ;  /* 0x0000700006067a24 */ /* 0x000fe200078e02ff */
[----:B------:R-:W-:Y:S01]  /*7180*/  SHF.R.S32.HI R7, RZ, 0x1f, R0 ;  /* 0x0000001fff077819 */ /* 0x000fe20000011400 */
[----:B------:R-:W-:-:S04]  /*7190*/  IMAD.WIDE.U32 R2, R5, c[0x0][0x1c0], R2 ;  /* 0x0000700005027a25 */ /* 0x000fc800078e0002 */
[----:B------:R-:W-:Y:S01]  /*71a0*/  IMAD R6, R5, c[0x0][0x1c4], R6 ;  /* 0x0000710005067a24 */ /* 0x000fe200078e0206 */
[----:B------:R-:W-:-:S03]  /*71b0*/  IADD3 R5, -R0, RZ, RZ ;  /* 0x000000ff00057210 */ /* 0x000fc60007ffe1ff */
[----:B------:R-:W-:Y:S02]  /*71c0*/  IMAD.IADD R3, R3, 0x1, R6 ;  /* 0x0000000103037824 */ /* 0x000fe400078e0206 */
[----:B------:R-:W-:Y:S02]  /*71d0*/  IMAD R4, R5, c[0x0][0x2c4], R4 ;  /* 0x0000b10005047a24 */ /* 0x000fe400078e0204 */
[----:B------:R-:W-:Y:S02]  /*71e0*/  IMAD R5, R7, c[0x0][0x1b0], RZ ;  /* 0x00006c0007057a24 */ /* 0x000fe400078e02ff */
[----:B------:R-:W-:-:S04]  /*71f0*/  IMAD.WIDE.U32 R2, R0, c[0x0][0x1b0], R2 ;  /* 0x00006c0000027a25 */ /* 0x000fc800078e0002 */
[----:B------:R-:W-:Y:S01]  /*7200*/  IMAD R6, R0, c[0x0][0x1b4], R5 ;  /* 0x00006d0000067a24 */ /* 0x000fe200078e0205 */
[----:B------:R-:W-:-:S04]  /*7210*/  SHF.R.S32.HI R5, RZ, 0x1f, R4 ;  /* 0x0000001fff057819 */ /* 0x000fc80000011404 */
[----:B------:R-:W-:Y:S01]  /*7220*/  IADD3 R3, R3, R6, RZ ;  /* 0x0000000603037210 */ /* 0x000fe20007ffe0ff */
[----:B------:R-:W-:-:S04]  /*7230*/  IMAD R0, R5, c[0x0][0x1a8], RZ ;  /* 0x00006a0005007a24 */ /* 0x000fc800078e02ff */
[C---:B------:R-:W-:Y:S02]  /*7240*/  IMAD R0, R4.reuse, c[0x0][0x1ac], R0 ;  /* 0x00006b0004007a24 */ /* 0x040fe400078e0200 */
[----:B------:R-:W-:-:S04]  /*7250*/  IMAD.WIDE.U32 R2, R4, c[0x0][0x1a8], R2 ;  /* 0x00006a0004027a25 */ /* 0x000fc800078e0002 */
[----:B------:R-:W-:Y:S01]  /*7260*/  IMAD.IADD R0, R3, 0x1, R0 ;  /* 0x0000000103007824 */ /* 0x000fe200078e0200 */
[----:B------:R-:W-:-:S04]  /*7270*/  LEA R12, P0, R2, c[0x0][0x160], 0x1 ;  /* 0x00005800020c7a11 */ /* 0x000fc800078008ff */
[----:B------:R-:W-:Y:S01]  /*7280*/  LEA.HI.X R5, R2, c[0x0][0x164], R0, 0x1, P0 ;  /* 0x0000590002057a11 */ /* 0x000fe200000f0c00 */
[----:B------:R-:W-:Y:S01]  /*7290*/  @!P1 IMAD.MOV.U32 R14, RZ, RZ, R235 ;  /* 0x000000ffff0e9224 */ /* 0x000fe200078e00eb */
[----:B------:R-:W-:Y:S05]  /*72a0*/  BRA.DIV ~URZ, `(.L_x_757) ;  /* 0x00019ac27f007947 */ /* 0x000fea000b800000 */
[----:B------:R1:W2:Y:S02]  /*72b0*/  SHFL.IDX PT, R4, R5, RZ, 0x181f ;  /* 0x00181fff05047589 */ /* 0x0002a400000e0000 */
.L_x_977:
[----:B------:R-:W-:Y:S05]  /*72c0*/  BRA.DIV ~URZ, `(.L_x_758) ;  /* 0x00019b127f007947 */ /* 0x000fea000b800000 */
[----:B------:R3:W4:Y:S02]  /*72d0*/  SHFL.IDX PT, R0, R12, RZ, 0x181f ;  /* 0x00181fff0c007589 */ /* 0x00072400000e0000 */
.L_x_978:
[----:B------:R-:W-:Y:S01]  /*72e0*/  IMAD R60, R211, c[0x0][0x2c4], RZ ;  /* 0x0000b100d33c7a24 */ /* 0x000fe200078e02ff */
[----:B------:R-:W-:Y:S01]  /*72f0*/  LOP3.LUT R215, R215, 0xfffffffd, RZ, 0xc0, !PT ;  /* 0xfffffffdd7d77812 */ /* 0x000fe200078ec0ff */
[----:B------:R-:W-:Y:S03]  /*7300*/  BSSY B0, `(.L_x_759) ;  /* 0x0000013000007945 */ /* 0x000fe60003800000 */
[----:B------:R-:W-:-:S13]  /*7310*/  ISETP.GE.AND P0, PT, R13, R60, PT ;  /* 0x0000003c0d00720c */ /* 0x000fda0003f06270 */
[----:B------:R-:W-:Y:S01]  /*7320*/  @P0 LOP3.LUT R215, R215, 0x2, RZ, 0xfc, !PT ;  /* 0x00000002d7d70812 */ /* 0x000fe200078efcff */
[----:B------:R-:W-:Y:S05]  /*7330*/  @P0 BRA `(.L_x_760) ;  /* 0x000000f000000947 */ /* 0x000fea0003800000 */
[----:B----4-:R-:W-:-:S04]  /*7340*/  LEA R10, P0, R134, R0, 0x1 ;  /* 0x00000000860a7211 */ /* 0x010fc800078008ff */
[----:B--2---:R-:W-:Y:S02]  /*7350*/  LEA.HI.X R11, R134, R4, R135, 0x1, P0 ;  /* 0x00000004860b7211 */ /* 0x004fe400000f0c87 */
[----:B------:R-:W-:-:S03]  /*7360*/  LEA R8, P0, R202, R0, 0x1 ;  /* 0x00000000ca087211 */ /* 0x000fc600078008ff */
[----:B------:R-:W-:Y:S01]  /*7370*/  @!PT LDS RZ, [RZ] ;  /* 0x00000000fffff984 */ /* 0x000fe20000000800 */
[----:B------:R-:W-:Y:S01]  /*7380*/  @!PT LDS RZ, [RZ] ;  /* 0x00000000fffff984 */ /* 0x000fe20000000800 */
[----:B------:R-:W-:Y:S01]  /*7390*/  @!PT LDS RZ, [RZ] ;  /* 0x00000000fffff984 */ /* 0x000fe20000000800 */
[----:B------:R2:W-:Y:S01]  /*73a0*/  LDGSTS.E.BYPASS.LTC128B.128 [R195+0x10080], [R10.64], !P5 ;  /* 0x100800000ac37fae */ /* 0x0005e2000e901d48 */
        /* <DEDUP_REMOVED lines=8> */
.L_x_760:
[----:B------:R-:W-:Y:S05]  /*7430*/  BSYNC B0 ;  /* 0x0000000000007941 */ /* 0x000fea0003800000 */
.L_x_759:
[----:B------:R-:W-:Y:S05]  /*7440*/  BRA.DIV ~URZ, `(.L_x_761) ;  /* 0x000199f27f007947 */ /* 0x000fea000b800000 */
[----:B--2---:R2:W1:Y:S04]  /*7450*/  SHFL.IDX PT, R4, R5, 0x1, 0x181f ;  /* 0x00381f0005047f89 */ /* 0x00446800000e0000 */
[----:B----4-:R2:W4:Y:S02]  /*7460*/  SHFL.IDX PT, R0, R12, 0x1, 0x181f ;  /* 0x00381f000c007f89 */ /* 0x01052400000e0000 */
.L_x_979:
[----:B------:R-:W-:Y:S01]  /*7470*/  IADD3 R2, R13, 0x20, RZ ;  /* 0x000000200d027810 */ /* 0x000fe20007ffe0ff */
[----:B------:R-:W-:Y:S01]  /*7480*/  BSSY B0, `(.L_x_762) ;  /* 0x0000014000007945 */ /* 0x000fe20003800000 */
[----:B------:R-:W-:Y:S02]  /*7490*/  LOP3.LUT R215, R215, 0xfffffffb, RZ, 0xc0, !PT ;  /* 0xfffffffbd7d77812 */ /* 0x000fe400078ec0ff */
[----:B------:R-:W-:-:S13]  /*74a0*/  ISETP.GE.AND P0, PT, R2, R60, PT ;  /* 0x0000003c0200720c */ /* 0x000fda0003f06270 */
[----:B------:R-:W-:Y:S01]  /*74b0*/  @P0 LOP3.LUT R215, R215, 0x4, RZ, 0xfc, !PT ;  /* 0x00000004d7d70812 */ /* 0x000fe200078efcff */
[----:B------:R-:W-:Y:S05]  /*74c0*/  @P0 BRA `(.L_x_763) ;  /* 0x000000f000000947 */ /* 0x000fea0003800000 */
[----:B----4-:R-:W-:-:S04]  /*74d0*/  LEA R10, P0, R134, R0, 0x1 ;  /* 0x00000000860a7211 */ /* 0x010fc800078008ff */
[----:B-1----:R-:W-:Y:S02]  /*74e0*/  LEA.HI.X R11, R134, R4, R135, 0x1, P0 ;  /* 0x00000004860b7211 */ /* 0x002fe400000f0c87 */
        /* <DEDUP_REMOVED lines=13> */
.L_x_763:
[----:B------:R-:W-:Y:S05]  /*75c0*/  BSYNC B0 ;  /* 0x0000000000007941 */ /* 0x000fea0003800000 */
.L_x_762:
[----:B------:R-:W-:Y:S05]  /*75d0*/  BRA.DIV ~URZ, `(.L_x_764) ;  /* 0x000199227f007947 */ /* 0x000fea000b800000 */
[----:B-1----:R1:W2:Y:S02]  /*75e0*/  SHFL.IDX PT, R4, R5, 0x2, 0x181f ;  /* 0x00581f0005047f89 */ /* 0x0022a400000e0000 */
.L_x_980:
[----:B------:R-:W-:Y:S05]  /*75f0*/  BRA.DIV ~URZ, `(.L_x_765) ;  /* 0x000199727f007947 */ /* 0x000fea000b800000 */
[----:B----4-:R4:W1:Y:S02]  /*7600*/  SHFL.IDX PT, R0, R12, 0x2, 0x181f ;  /* 0x00581f000c007f89 */ /* 0x01086400000e0000 */
.L_x_981:
[----:B------:R-:W-:Y:S01]  /*7610*/  IADD3 R2, R13, 0x40, RZ ;  /* 0x000000400d027810 */ /* 0x000fe20007ffe0ff */
[----:B------:R-:W-:Y:S01]  /*7620*/  BSSY B0, `(.L_x_766) ;  /* 0x0000014000007945 */ /* 0x000fe20003800000 */
[----:B------:R-:W-:Y:S02]  /*7630*/  LOP3.LUT R215, R215, 0xfffffff7, RZ, 0xc0, !PT ;  /* 0xfffffff7d7d77812 */ /* 0x000fe400078ec0ff */
[----:B------:R-:W-:-:S13]  /*7640*/  ISETP.GE.AND P0, PT, R2, R60, PT ;  /* 0x0000003c0200720c */ /* 0x000fda0003f06270 */
[----:B------:R-:W-:Y:S01]  /*7650*/  @P0 LOP3.LUT R215, R215, 0x8, RZ, 0xfc, !PT ;  /* 0x00000008d7d70812 */ /* 0x000fe200078efcff */
[----:B------:R-:W-:Y:S05]  /*7660*/  @P0 BRA `(.L_x_767) ;  /* 0x000000f000000947 */ /* 0x000fea0003800000 */
[----:B-1----:R-:W-:-:S04]  /*7670*/  LEA R10, P0, R134, R0, 0x1 ;  /* 0x00000000860a7211 */ /* 0x002fc800078008ff */
        /* <DEDUP_REMOVED lines=14> */
.L_x_767:
[----:B------:R-:W-:Y:S05]  /*7760*/  BSYNC B0 ;  /* 0x0000000000007941 */ /* 0x000fea0003800000 */
.L_x_766:
[----:B------:R-:W-:Y:S05]  /*7770*/  BRA.DIV ~URZ, `(.L_x_768) ;  /* 0x000198527f007947 */ /* 0x000fea000b800000 */
[----:B--2---:R2:W3:Y:S04]  /*7780*/  SHFL.IDX PT, R4, R5, 0x3, 0x181f ;  /* 0x00781f0005047f89 */ /* 0x0044e800000e0000 */
[----:B-1----:R2:W1:Y:S02]  /*7790*/  SHFL.IDX PT, R0, R12, 0x3, 0x181f ;  /* 0x00781f000c007f89 */ /* 0x00246400000e0000 */
.L_x_982:
        /* <DEDUP_REMOVED lines=11> */
[----:B------:R-:W-:-:S03]  /*7850*/  @!P6 LEA R6, P0, R201, R0, 0x1 ;  /* 0x00000000c906e211 */ /* 0x000fc600078008ff */
[----:B------:R3:W-:Y:S01]  /*7860*/  @!P6 LDGSTS.E.BYPASS.LTC128B.128 [R220+0x17080], [R8.64], !P4 ;  /* 0x1708000008dcefae */ /* 0x0007e2000e101d48 */
[----:B------:R-:W-:-:S05]  /*7870*/  @!P6 LEA.HI.X R7, R201, R4, R208, 0x1, P0 ;  /* 0x00000004c907e211 */ /* 0x000fca00000f0cd0 */
[----:B------:R3:W-:Y:S01]  /*7880*/  @!P6 LDGSTS.E.BYPASS.LTC128B.128 [R220+0x1b080], [R6.64], !P3 ;  /* 0x1b08000006dcefae */ /* 0x0007e2000d901d48 */
[C---:B-1----:R-:W-:Y:S02]  /*7890*/  @!P6 LEA R2, P0, R200.reuse, R0, 0x1 ;  /* 0x00000000c802e211 */ /* 0x042fe400078008ff */
[----:B------:R-:W-:Y:S02]  /*78a0*/  SHF.R.S32.HI R0, RZ, 0x1f, R14 ;  /* 0x0000001fff007819 */ /* 0x000fe4000001140e */
[----:B------:R-:W-:-:S03]  /*78b0*/  @!P6 LEA.HI.X R3, R200, R4, R206, 0x1, P0 ;  /* 0x00000004c803e211 */ /* 0x000fc600000f0cce */
[----:B------:R-:W-:Y:S02]  /*78c0*/  IMAD R0, R0, c[0x0][0x2b0], RZ ;  /* 0x0000ac0000007a24 */ /* 0x000fe400078e02ff */
[----:B------:R3:W-:Y:S02]  /*78d0*/  @!P6 LDGSTS.E.BYPASS.LTC128B.128 [R220+0x1f080], [R2.64], !P2 ;  /* 0x1f08000002dcefae */ /* 0x0007e4000d101d48 */
[----:B------:R-:W-:Y:S02]  /*78e0*/  IMAD R0, R14, c[0x0][0x2b4], R0 ;  /* 0x0000ad000e007a24 */ /* 0x000fe400078e0200 */
[----:B------:R-:W0:Y:S01]  /*78f0*/  LDGDEPBAR ;  /* 0x00000000000079af */ /* 0x000e220000000000 */
[----:B------:R-:W-:Y:S01]  /*7900*/  WARPSYNC 0xffffffff ;  /* 0xffffffff00007948 */ /* 0x000fe20003800000 */
[----:B------:R-:W-:Y:S02]  /*7910*/  IMAD.IADD R226, R225, 0x1, R0 ;  /* 0x00000001e1e27824 */ /* 0x000fe400078e0200 */
[----:B------:R-:W-:Y:S01]  /*7920*/  IMAD.MOV.U32 R120, RZ, RZ, c[0x0][0x2b8] ;  /* 0x0000ae00ff787624 */ /* 0x000fe200078e00ff */
[----:B------:R-:W-:Y:S01]  /*7930*/  BAR.SYNC.DEFER_BLOCKING 0x0 ;  /* 0x0000000000007b1d */ /* 0x000fe20000010000 */
[----:B------:R-:W-:Y:S01]  /*7940*/  IMAD.SHL.U32 R107, R119, 0x20, RZ ;  /* 0x00000020776b7824 */ /* 0x000fe200078e00ff */
[----:B------:R-:W-:Y:S01]  /*7950*/  LOP3.LUT R215, R215, 0xfffffffe, RZ, 0xc0, !PT ;  /* 0xfffffffed7d77812 */ /* 0x000fe200078ec0ff */
[----:B------:R-:W-:Y:S01]  /*7960*/  IMAD.MOV.U32 R198, RZ, RZ, RZ ;  /* 0x000000ffffc67224 */ /* 0x000fe200078e00ff */
[----:B------:R-:W-:Y:S01]  /*7970*/  ISETP.NE.AND P1, PT, R120, 0x1, PT ;  /* 0x000000017800780c */ /* 0x000fe20003f25270 */
[----:B---3--:R-:W-:-:S05]  /*7980*/  IMAD.IADD R2, R213, 0x1, R107 ;  /* 0x00000001d5027824 */ /* 0x008fca00078e026b */
[C---:B------:R-:W-:Y:S01]  /*7990*/  ISETP.GE.AND P0, PT, R2.reuse, R210, PT ;  /* 0x000000d20200720c */ /* 0x040fe20003f06270 */
[----:B------:R-:W-:-:S03]  /*79a0*/  IMAD.IADD R2, R2, 0x1, R227 ;  /* 0x0000000102027824 */ /* 0x000fc600078e02e3 */
[----:B------:R-:W-:Y:S01]  /*79b0*/  ISETP.GT.OR P0, PT, R213, 0x1f, P0 ;  /* 0x0000001fd500780c */ /* 0x000fe20000704670 */
[----:B------:R-:W-:Y:S02]  /*79c0*/  IMAD.MOV.U32 R0, RZ, RZ, R2 ;  /* 0x000000ffff007224 */ /* 0x000fe400078e0002 */
[----:B------:R-:W-:Y:S01]  /*79d0*/  @P1 IMAD.HI.U32 R3, R2, c[0x0][0x2bc], RZ ;  /* 0x0000af0002031a27 */ /* 0x000fe200078e00ff */
[----:B------:R-:W-:-:S04]  /*79e0*/  @P1 LOP3.LUT R215, R215, 0x1, RZ, 0xfc, !PT ;  /* 0x00000001d7d71812 */ /* 0x000fc800078efcff */
[----:B------:R-:W-:-:S05]  /*79f0*/  @P1 SHF.R.U32.HI R0, RZ, c[0x0][0x2c0], R3 ;  /* 0x0000b000ff001a19 */ /* 0x000fca0000011603 */
[----:B------:R-:W-:-:S04]  /*7a00*/  @!P0 IADD3 R3, P1, R0, R224, RZ ;  /* 0x000000e000038210 */ /* 0x000fc80007f3e0ff */
[----:B--2---:R-:W-:Y:S02]  /*7a10*/  @!P0 LEA.HI.X.SX32 R5, R0, R226, 0x1, P1 ;  /* 0x000000e200058211 */ /* 0x004fe400008f0eff */
[----:B------:R-:W-:-:S04]  /*7a20*/  @!P0 LEA R4, P1, R3, c[0x0][0x2a0], 0x2 ;  /* 0x0000a80003048a11 */ /* 0x000fc800078210ff */
[----:B------:R-:W-:-:S05]  /*7a30*/  @!P0 LEA.HI.X R5, R3, c[0x0][0x2a4], R5, 0x2, P1 ;  /* 0x0000a90003058a11 */ /* 0x000fca00008f1405 */
[----:B------:R-:W2:Y:S01]  /*7a40*/  @!P0 LDG.E R198, [R4.64] ;  /* 0x0000000804c68981 */ /* 0x000ea2000c1e1900 */
[----:B------:R-:W-:Y:S01]  /*7a50*/  IMAD.MOV R0, RZ, RZ, -R0 ;  /* 0x000000ffff007224 */ /* 0x000fe200078e0a00 */
[----:B------:R-:W-:Y:S01]  /*7a60*/  ISETP.GT.AND P5, PT, R213, 0x1f, PT ;  /* 0x0000001fd500780c */ /* 0x000fe20003fa4270 */
[----:B------:R-:W-:-:S04]  /*7a70*/  IMAD.WIDE.U32 R222, R217, c[0x0][0x1e8], RZ ;  /* 0x00007a00d9de7a25 */ /* 0x000fc800078e00ff */
[----:B------:R-:W-:Y:S02]  /*7a80*/  IMAD R199, R0, c[0x0][0x2b8], R2 ;  /* 0x0000ae0000c77a24 */ /* 0x000fe400078e0202 */
[----:B------:R-:W-:Y:S02]  /*7a90*/  IMAD R221, R217, c[0x0][0x1ec], R223 ;  /* 0x00007b00d9dd7a24 */ /* 0x000fe400078e02df */
[----:B------:R-:W-:Y:S01]  /*7aa0*/  IMAD.WIDE.U32 R2, R199, c[0x0][0x1e0], RZ ;  /* 0x00007800c7027a25 */ /* 0x000fe200078e00ff */
[----:B------:R-:W-:-:S03]  /*7ab0*/  SHF.R.S32.HI R117, RZ, 0x1f, R199 ;  /* 0x0000001fff757819 */ /* 0x000fc600000114c7 */
[----:B------:R-:W-:Y:S02]  /*7ac0*/  IMAD.IADD R116, R210, 0x1, -R107 ;  /* 0x00000001d2747824 */ /* 0x000fe400078e0a6b */
        /* <DEDUP_REMOVED lines=17> */
[----:B------:R-:W-:-:S04]  /*7be0*/  @P0 LEA R8, P1, R202, R0, 0x1 ;  /* 0x00000000ca080211 */ /* 0x000fc800078208ff */
[----:B------:R-:W-:Y:S02]  /*7bf0*/  @P0 LEA.HI.X R9, R202, R2, R207, 0x1, P1 ;  /* 0x00000002ca090211 */ /* 0x000fe400008f0ccf */
[----:B------:R-:W-:-:S04]  /*7c00*/  @P0 LEA R6, P1, R201, R0, 0x1 ;  /* 0x00000000c9060211 */ /* 0x000fc800078208ff */
[----:B------:R-:W-:Y:S02]  /*7c10*/  @P0 LEA.HI.X R7, R201, R2, R208, 0x1, P1 ;  /* 0x00000002c9070211 */ /* 0x000fe400008f0cd0 */
[----:B------:R-:W-:-:S13]  /*7c20*/  @P0 ISETP.GE.AND P1, PT, R134, c[0x0][0x1d4], PT ;  /* 0x0000750086000a0c */ /* 0x000fda0003f26270 */
[----:B------:R-:W-:Y:S01]  /*7c30*/  @!PT LDS RZ, [RZ] ;  /* 0x00000000fffff984 */ /* 0x000fe20000000800 */
[----:B------:R1:W-:Y:S02]  /*7c40*/  @P0 LDGSTS.E.BYPASS.LTC128B.128 [R195+0xc080], [R4.64], !P1 ;  /* 0x0c08000004c30fae */ /* 0x0003e4000c901d48 */
[----:B-1----:R-:W-:-:S04]  /*7c50*/  @P0 LEA R4, P1, R200, R0, 0x1 ;  /* 0x00000000c8040211 */ /* 0x002fc800078208ff */
[----:B------:R-:W-:Y:S02]  /*7c60*/  @P0 LEA.HI.X R5, R200, R2, R206, 0x1, P1 ;  /* 0x00000002c8050211 */ /* 0x000fe400008f0cce */
[----:B------:R-:W-:-:S13]  /*7c70*/  @P0 ISETP.GE.AND P1, PT, R138, c[0x0][0x1d4], PT ;  /* 0x000075008a000a0c */ /* 0x000fda0003f26270 */
[----:B------:R1:W-:Y:S01]  /*7c80*/  @P0 LDGSTS.E.BYPASS.LTC128B.128 [R195+0xd080], [R8.64], !P1 ;  /* 0x0d08000008c30fae */ /* 0x0003e2000c901d48 */
[----:B------:R-:W-:-:S13]  /*7c90*/  @P0 ISETP.GE.AND P1, PT, R201, c[0x0][0x1d4], PT ;  /* 0x00007500c9000a0c */ /* 0x000fda0003f26270 */
[----:B------:R1:W-:Y:S01]  /*7ca0*/  @P0 LDGSTS.E.BYPASS.LTC128B.128 [R195+0xe080], [R6.64], !P1 ;  /* 0x0e08000006c30fae */ /* 0x0003e2000c901d48 */
[----:B------:R-:W-:-:S13]  /*7cb0*/  @P0 ISETP.GE.AND P1, PT, R200, c[0x0][0x1d4], PT ;  /* 0x00007500c8000a0c */ /* 0x000fda0003f26270 */
[----:B------:R1:W-:Y:S01]  /*7cc0*/  @P0 LDGSTS.E.BYPASS.LTC128B.128 [R195+0xf080], [R4.64], !P1 ;  /* 0x0f08000004c30fae */ /* 0x0003e2000c901d48 */
[----:B------:R-:W-:-:S03]  /*7cd0*/  ISETP.LT.AND P0, PT, RZ, c[0x0][0x27c], PT ;  /* 0x00009f00ff007a0c */ /* 0x000fc60003f01270 */
[----:B------:R-:W0:Y:S10]  /*7ce0*/  LDGDEPBAR ;  /* 0x00000000000079af */ /* 0x000e340000000000 */
[----:B------:R-:W-:Y:S05]  /*7cf0*/  @P0 BRA `(.L_x_769) ;  /* 0x0000002000000947 */ /* 0x000fea0003800000 */
[----:B------:R-:W-:-:S04]  /*7d00*/  DEPBAR.LE SB0, 0x1 ;  /* 0x000080400000791a */ /* 0x000fc80000000000 */
[----:B------:R-:W-:Y:S05]  /*7d10*/  BRA `(.L_x_770) ;  /* 0x0000956000007947 */ /* 0x000fea0003800000 */
.L_x_769:
[----:B------:R-:W-:Y:S01]  /*7d20*/  ULDC.U8 UR4, c[0x0][0x298] ;  /* 0x0000a60000047ab9 */ /* 0x000fe20000000000 */
[----:B------:R-:W-:Y:S01]  /*7d30*/  SHF.R.S32.HI R0, RZ, 0x1f, R96 ;  /* 0x0000001fff007819 */ /* 0x000fe20000011460 */
[----:B-1----:R-:W-:Y:S01]  /*7d40*/  IMAD.WIDE.U32 R4, R96, c[0x0][0x280], RZ ;  /* 0x0000a00060047a25 */ /* 0x002fe200078e00ff */
[----:B------:R-:W-:Y:S01]  /*7d50*/  ISETP.NE.AND P0, PT, RZ, UR4, PT ;  /* 0x00000004ff007c0c */ /* 0x000fe2000bf05270 */
[----:B------:R-:W-:Y:S02]  /*7d60*/  BSSY B2, `(.L_x_770) ;  /* 0x0000951000027945 */ /* 0x000fe40003800000 */
[C---:B------:R-:W-:Y:S02]  /*7d70*/  IMAD R2, R0.reuse, c[0x0][0x280], RZ ;  /* 0x0000a00000027a24 */ /* 0x040fe400078e02ff */
[----:B------:R-:W-:Y:S02]  /*7d80*/  IMAD R0, R0, c[0x0][0x290], RZ ;  /* 0x0000a40000007a24 */ /* 0x000fe400078e02ff */
[----:B------:R-:W-:-:S02]  /*7d90*/  IMAD R6, R96, c[0x0][0x284], R2 ;  /* 0x0000a10060067a24 */ /* 0x000fc400078e0202 */
[C---:B------:R-:W-:Y:S01]  /*7da0*/  IMAD R7, R96.reuse, c[0x0][0x294], R0 ;  /* 0x0000a50060077a24 */ /* 0x040fe200078e0200 */
[----:B------:R-:W-:Y:S01]  /*7db0*/  LEA R0, R229, R13, 0x5 ;  /* 0x0000000de5007211 */ /* 0x000fe200078e28ff */
[----:B------:R-:W-:Y:S01]  /*7dc0*/  IMAD.WIDE.U32 R2, R96, c[0x0][0x290], RZ ;  /* 0x0000a40060027a25 */ /* 0x000fe200078e00ff */
[----:B------:R-:W-:-:S04]  /*7dd0*/  IADD3 R6, R6, R5, RZ ;  /* 0x0000000506067210 */ /* 0x000fc80007ffe0ff */
[----:B------:R-:W-:Y:S01]  /*7de0*/  IADD3 R7, R7, R3, RZ ;  /* 0x0000000307077210 */ /* 0x000fe20007ffe0ff */
[----:B------:R-:W-:Y:S05]  /*7df0*/  @!P0 BRA `(.L_x_771) ;  /* 0x000049b000008947 */ /* 0x000fea0003800000 */
[----:B------:R1:W5:Y:S01]  /*7e00*/  LDL R105, [R1+0x8] ;  /* 0x0000080001697983 */ /* 0x0003620000100800 */
[----:B------:R-:W-:-:S03]  /*7e10*/  IMAD.MOV.U32 R8, RZ, RZ, c[0x0][0x2c4] ;  /* 0x0000b100ff087624 */ /* 0x000fc600078e00ff */
[----:B------:R1:W5:Y:S02]  /*7e20*/  LDL R102, [R1+0x4] ;  /* 0x0000040001667983 */ /* 0x0003640000100800 */
[----:B------:R-:W-:Y:S02]  /*7e30*/  ISETP.NE.AND P2, PT, R8, 0x1, PT ;  /* 0x000000010800780c */ /* 0x000fe40003f45270 */
[----:B------:R1:W5:Y:S11]  /*7e40*/  LDL R101, [R1] ;  /* 0x0000000001657983 */ /* 0x0003760000100800 */
[----:B------:R-:W-:-:S05]  /*7e50*/  @P2 IMAD.HI.U32 R3, R0, c[0x0][0x2c8], RZ ;  /* 0x0000b20000032a27 */ /* 0x000fca00078e00ff */
[----:B------:R-:W-:-:S04]  /*7e60*/  @P2 SHF.R.U32.HI R0, RZ, c[0x0][0x2cc], R3 ;  /* 0x0000b300ff002a19 */ /* 0x000fc80000011603 */
[----:B------:R-:W-:Y:S02]  /*7e70*/  SHF.R.S32.HI R3, RZ, 0x1f, R0 ;  /* 0x0000001fff037819 */ /* 0x000fe40000011400 */
[----:B------:R-:W-:-:S03]  /*7e80*/  MOV R5, R6 ;  /* 0x0000000600057202 */ /* 0x000fc60000000f00 */
[----:B------:R-:W-:Y:S02]  /*7e90*/  IMAD R8, R3, c[0x0][0x280], RZ ;  /* 0x0000a00003087a24 */ /* 0x000fe400078e02ff */
[----:B------:R-:W-:-:S04]  /*7ea0*/  IMAD.WIDE.U32 R4, R0, c[0x0][0x280], R4 ;  /* 0x0000a00000047a25 */ /* 0x000fc800078e0004 */
[----:B------:R-:W-:Y:S01]  /*7eb0*/  IMAD R6, R0, c[0x0][0x284], R8 ;  /* 0x0000a10000067a24 */ /* 0x000fe200078e0208 */
[----:B------:R-:W-:-:S03]  /*7ec0*/  LEA R36, P0, R4, c[0x0][0x270], 0x1 ;  /* 0x00009c0004247a11 */ /* 0x000fc600078008ff */
[----:B------:R-:W-:-:S05]  /*7ed0*/  IMAD.IADD R6, R5, 0x1, R6 ;  /* 0x0000000105067824 */ /* 0x000fca00078e0206 */
[----:B------:R-:W-:Y:S01]  /*7ee0*/  LEA.HI.X R31, R4, c[0x0][0x274], R6, 0x1, P0 ;  /* 0x00009d00041f7a11 */ /* 0x000fe200000f0c06 */
[----:B------:R-:W-:Y:S01]  /*7ef0*/  IMAD R4, R3, c[0x0][0x290], RZ ;  /* 0x0000a40003047a24 */ /* 0x000fe200078e02ff */
[----:B------:R-:W-:Y:S02]  /*7f00*/  MOV R3, R7 ;  /* 0x0000000700037202 */ /* 0x000fe40000000f00 */
[----:B------:R-:W-:-:S03]  /*7f10*/  LOP3.LUT P1, RZ, R215, 0x2, RZ, 0xc0, !PT ;  /* 0x00000002d7ff7812 */ /* 0x000fc6000782c0ff */
[----:B------:R-:W-:-:S04]  /*7f20*/  IMAD.WIDE.U32 R2, R0, c[0x0][0x290], R2 ;  /* 0x0000a40000027a25 */ /* 0x000fc800078e0002 */
[----:B------:R-:W-:Y:S01]  /*7f30*/  IMAD R0, R0, c[0x0][0x294], R4 ;  /* 0x0000a50000007a24 */ /* 0x000fe200078e0204 */
[----:B------:R-:W-:-:S03]  /*7f40*/  LEA R30, P0, R2, c[0x0][0x288], 0x1 ;  /* 0x0000a200021e7a11 */ /* 0x000fc600078008ff */
[----:B------:R-:W-:-:S05]  /*7f50*/  IMAD.IADD R0, R3, 0x1, R0 ;  /* 0x0000000103007824 */ /* 0x000fca00078e0200 */
[----:B------:R-:W-:Y:S01]  /*7f60*/  LEA.HI.X R21, R2, c[0x0][0x28c], R0, 0x1, P0 ;  /* 0x0000a30002157a11 */ /* 0x000fe200000f0c00 */
[----:B------:R1:W2:Y:S01]  /*7f70*/  SHFL.IDX PT, R3, R36, RZ, 0x181f ;  /* 0x00181fff24037589 */ /* 0x0002a200000e0000 */
[----:B------:R-:W-:Y:S03]  /*7f80*/  BSSY B0, `(.L_x_772) ;  /* 0x000003a000007945 */ /* 0x000fe60003800000 */
[----:B------:R1:W3:Y:S01]  /*7f90*/  SHFL.IDX PT, R0, R30, RZ, 0x181f ;  /* 0x00181fff1e007589 */ /* 0x0002e200000e0000 */
[----:B------:R-:W-:-:S03]  /*7fa0*/  CS2R R54, SRZ ;  /* 0x0000000000367805 */ /* 0x000fc6000001ff00 */
[----:B------:R1:W4:Y:S01]  /*7fb0*/  SHFL.IDX PT, R4, R31, RZ, 0x181f ;  /* 0x00181fff1f047589 */ /* 0x00032200000e0000 */
[----:B------:R-:W-:-:S03]  /*7fc0*/  CS2R R38, SRZ ;  /* 0x0000000000267805 */ /* 0x000fc6000001ff00 */
[----:B------:R1:W1:Y:S01]  /*7fd0*/  SHFL.IDX PT, R2, R21, RZ, 0x181f ;  /* 0x00181fff15027589 */ /* 0x00026200000e0000 */
[----:B------:R-:W-:Y:S01]  /*7fe0*/  CS2R R32, SRZ ;  /* 0x0000000000207805 */ /* 0x000fe2000001ff00 */
[----:B------:R-:W-:Y:S01]  /*7ff0*/  CS2R R26, SRZ ;  /* 0x00000000001a7805 */ /* 0x000fe2000001ff00 */
[----:B------:R-:W-:Y:S01]  /*8000*/  CS2R R22, SRZ ;  /* 0x0000000000167805 */ /* 0x000fe2000001ff00 */
[----:B------:R-:W-:Y:S01]  /*8010*/  CS2R R40, SRZ ;  /* 0x0000000000287805 */ /* 0x000fe2000001ff00 */
[----:B------:R-:W-:Y:S01]  /*8020*/  CS2R R34, SRZ ;  /* 0x0000000000227805 */ /* 0x000fe2000001ff00 */
[----:B------:R-:W-:Y:S01]  /*8030*/  CS2R R28, SRZ ;  /* 0x00000000001c7805 */ /* 0x000fe2000001ff00 */
[----:B------:R-:W-:Y:S01]  /*8040*/  CS2R R24, SRZ ;  /* 0x0000000000187805 */ /* 0x000fe2000001ff00 */
[----:B------:R-:W-:Y:S05]  /*8050*/  @P1 BRA `(.L_x_773) ;  /* 0x000002c000001947 */ /* 0x000fea0003800000 */
[----:B------:R-:W-:Y:S01]  /*8060*/  ISETP.GE.AND P3, PT, R156, c[0x0][0x27c], PT ;  /* 0x00009f009c007a0c */ /* 0x000fe20003f66270 */
[----:B------:R-:W-:Y:S01]  /*8070*/  CS2R R22, SRZ ;  /* 0x0000000000167805 */ /* 0x000fe2000001ff00 */
[----:B------:R-:W-:Y:S01]  /*8080*/  ISETP.GE.AND P2, PT, R159, c[0x0][0x27c], PT ;  /* 0x00009f009f007a0c */ /* 0x000fe20003f46270 */
[----:B------:R-:W-:Y:S01]  /*8090*/  CS2R R24, SRZ ;  /* 0x0000000000187805 */ /* 0x000fe2000001ff00 */
[----:B------:R-:W-:-:S09]  /*80a0*/  ISETP.GE.AND P1, PT, R139, c[0x0][0x27c], PT ;  /* 0x00009f008b007a0c */ /* 0x000fd20003f26270 */
[C---:B------:R-:W-:Y:S01]  /*80b0*/  @!P3 IMAD.SHL.U32 R6, R156.reuse, 0x2, RZ ;  /* 0x000000029c06b824 */ /* 0x040fe200078e00ff */
[----:B------:R-:W-:-:S04]  /*80c0*/  @!P3 SHF.L.U64.HI R5, R156, 0x1, R157 ;  /* 0x000000019c05b819 */ /* 0x000fc8000001029d */
[----:B--2---:R-:W-:-:S05]  /*80d0*/  @!P3 IADD3 R18, P0, R3, R6, RZ ;  /* 0x000000060312b210 */ /* 0x004fca0007f1e0ff */
[----:B----4-:R-:W-:Y:S01]  /*80e0*/  @!P3 IMAD.X R19, R4, 0x1, R5, P0 ;  /* 0x000000010413b824 */ /* 0x010fe200000e0605 */
[----:B---3--:R-:W-:Y:S02]  /*80f0*/  @!P3 IADD3 R16, P0, R0, R6, RZ ;  /* 0x000000060010b210 */ /* 0x008fe40007f1e0ff */
[C---:B-----5:R-:W-:Y:S01]  /*8100*/  @!P2 SHF.L.U64.HI R6, R159.reuse, 0x1, R105 ;  /* 0x000000019f06a819 */ /* 0x060fe20000010269 */
[----:B------:R-:W-:Y:S01]  /*8110*/  CS2R R26, SRZ ;  /* 0x00000000001a7805 */ /* 0x000fe2000001ff00 */
[----:B------:R-:W-:Y:S01]  /*8120*/  CS2R R28, SRZ ;  /* 0x00000000001c7805 */ /* 0x000fe2000001ff00 */
[----:B-1----:R-:W-:Y:S01]  /*8130*/  @!P3 IMAD.X R17, R2, 0x1, R5, P0 ;  /* 0x000000010211b824 */ /* 0x002fe200000e0605 */
[----:B------:R-:W-:Y:S01]  /*8140*/  CS2R R32, SRZ ;  /* 0x0000000000207805 */ /* 0x000fe2000001ff00 */
[----:B------:R-:W-:Y:S01]  /*8150*/  @!P2 IMAD.SHL.U32 R5, R159, 0x2, RZ ;  /* 0x000000029f05a824 */ /* 0x000fe200078e00ff */
[----:B------:R-:W-:Y:S01]  /*8160*/  CS2R R34, SRZ ;  /* 0x0000000000227805 */ /* 0x000fe2000001ff00 */
[----:B------:R-:W-:Y:S01]  /*8170*/  CS2R R38, SRZ ;  /* 0x0000000000267805 */ /* 0x000fe2000001ff00 */
[----:B------:R-:W-:Y:S01]  /*8180*/  CS2R R40, SRZ ;  /* 0x0000000000287805 */ /* 0x000fe2000001ff00 */
[----:B------:R1:W5:Y:S01]  /*8190*/  @!P3 LD.E.64 R22, [R18.64] ;  /* 0x000000081216b980 */ /* 0x000362000c101b00 */
[----:B------:R-:W-:-:S03]  /*81a0*/  @!P2 IADD3 R14, P0, R3, R5, RZ ;  /* 0x00000005030ea210 */ /* 0x000fc60007f1e0ff */
[----:B------:R1:W5:Y:S02]  /*81b0*/  @!P3 LD.E.64 R24, [R16.64] ;  /* 0x000000081018b980 */ /* 0x000364000c101b00 */
[----:B------:R-:W-:Y:S01]  /*81c0*/  @!P2 IMAD.X R15, R4, 0x1, R6, P0 ;  /* 0x00000001040fa824 */ /* 0x000fe200000e0606 */
[----:B------:R-:W-:Y:S01]  /*81d0*/  @!P2 IADD3 R12, P0, R0, R5, RZ ;  /* 0x00000005000ca210 */ /* 0x000fe20007f1e0ff */
[----:B------:R-:W-:-:S03]  /*81e0*/  @!P1 IMAD.SHL.U32 R5, R139, 0x2, RZ ;  /* 0x000000028b059824 */ /* 0x000fc600078e00ff */
[----:B------:R1:W5:Y:S01]  /*81f0*/  @!P2 LD.E.64 R26, [R14.64] ;  /* 0x000000080e1aa980 */ /* 0x000362000c101b00 */
[----:B------:R-:W-:Y:S01]  /*8200*/  @!P2 IMAD.X R13, R2, 0x1, R6, P0 ;  /* 0x00000001020da824 */ /* 0x000fe200000e0606 */
[----:B------:R-:W-:Y:S02]  /*8210*/  @!P1 SHF.L.U64.HI R6, R139, 0x1, R102 ;  /* 0x000000018b069819 */ /* 0x000fe40000010266 */
[-C--:B------:R-:W-:Y:S02]  /*8220*/  @!P1 IADD3 R10, P0, R3, R5.reuse, RZ ;  /* 0x00000005030a9210 */ /* 0x080fe40007f1e0ff */
[----:B------:R1:W5:Y:S03]  /*8230*/  @!P2 LD.E.64 R28, [R12.64] ;  /* 0x000000080c1ca980 */ /* 0x000366000c101b00 */
[----:B------:R-:W-:Y:S01]  /*8240*/  @!P1 IMAD.X R11, R4, 0x1, R6, P0 ;  /* 0x00000001040b9824 */ /* 0x000fe200000e0606 */
[----:B------:R-:W-:-:S04]  /*8250*/  @!P1 IADD3 R8, P0, R0, R5, RZ ;  /* 0x0000000500089210 */ /* 0x000fc80007f1e0ff */
[----:B------:R1:W5:Y:S01]  /*8260*/  @!P1 LD.E.64 R32, [R10.64] ;  /* 0x000000080a209980 */ /* 0x000362000c101b00 */
[----:B------:R-:W-:Y:S01]  /*8270*/  @!P1 IMAD.X R9, R2, 0x1, R6, P0 ;  /* 0x0000000102099824 */ /* 0x000fe200000e0606 */
[----:B------:R-:W-:-:S04]  /*8280*/  ISETP.GE.AND P0, PT, R158, c[0x0][0x27c], PT ;  /* 0x00009f009e007a0c */ /* 0x000fc80003f06270 */
[----:B------:R1:W5:Y:S09]  /*8290*/  @!P1 LD.E.64 R34, [R8.64] ;  /* 0x0000000808229980 */ /* 0x000372000c101b00 */
[C---:B------:R-:W-:Y:S01]  /*82a0*/  @!P0 IMAD.SHL.U32 R5, R158.reuse, 0x2, RZ ;  /* 0x000000029e058824 */ /* 0x040fe200078e00ff */
[----:B------:R-:W-:-:S04]  /*82b0*/  @!P0 SHF.L.U64.HI R20, R158, 0x1, R101 ;  /* 0x000000019e148819 */ /* 0x000fc80000010265 */
[----:B------:R-:W-:-:S05]  /*82c0*/  @!P0 IADD3 R6, P4, R3, R5, RZ ;  /* 0x0000000503068210 */ /* 0x000fca0007f9e0ff */
[----:B------:R-:W-:Y:S01]  /*82d0*/  @!P0 IMAD.X R7, R4, 0x1, R20, P4 ;  /* 0x0000000104078824 */ /* 0x000fe200020e0614 */
[----:B------:R-:W-:-:S04]  /*82e0*/  @!P0 IADD3 R4, P4, R0, R5, RZ ;  /* 0x0000000500048210 */ /* 0x000fc80007f9e0ff */
[----:B------:R1:W5:Y:S01]  /*82f0*/  @!P0 LD.E.64 R38, [R6.64] ;  /* 0x0000000806268980 */ /* 0x000362000c101b00 */
[----:B------:R-:W-:-:S05]  /*8300*/  @!P0 IMAD.X R5, R2, 0x1, R20, P4 ;  /* 0x0000000102058824 */ /* 0x000fca00020e0614 */
[----:B------:R1:W5:Y:S03]  /*8310*/  @!P0 LD.E.64 R40, [R4.64] ;  /* 0x0000000804288980 */ /* 0x000366000c101b00 */
.L_x_773:
[----:B------:R-:W-:Y:S05]  /*8320*/  BSYNC B0 ;  /* 0x0000000000007941 */ /* 0x000fea0003800000 */
.L_x_772:
[----:B-1---5:R-:W-:Y:S01]  /*8330*/  IMAD.MOV.U32 R2, RZ, RZ, R38 ;  /* 0x000000ffff027224 */ /* 0x022fe200078e0026 */
[----:B------:R-:W-:Y:S01]  /*8340*/  LOP3.LUT P0, RZ, R215, 0x4, RZ, 0xc0, !PT ;  /* 0x00000004d7ff7812 */ /* 0x000fe2000780c0ff */
[----:B---3--:R-:W-:Y:S01]  /*8350*/  IMAD.MOV.U32 R0, RZ, RZ, R39 ;  /* 0x000000ffff007224 */ /* 0x008fe200078e0027 */
[----:B------:R-:W-:Y:S01]  /*8360*/  MOV R5, R35 ;  /* 0x0000002300057202 */ /* 0x000fe20000000f00 */
[----:B----4-:R-:W-:Y:S01]  /*8370*/  IMAD.MOV.U32 R4, RZ, RZ, R32 ;  /* 0x000000ffff047224 */ /* 0x010fe200078e0020 */
[----:B------:R-:W-:Y:S01]  /*8380*/  BSSY B0, `(.L_x_774) ;  /* 0x000004e000007945 */ /* 0x000fe20003800000 */
[----:B--2---:R-:W-:Y:S01]  /*8390*/  IMAD.MOV.U32 R3, RZ, RZ, R33 ;  /* 0x000000ffff037224 */ /* 0x004fe200078e0021 */
[----:B------:R-:W-:Y:S01]  /*83a0*/  PRMT R87, R0, 0x5410, R2 ;  /* 0x0000541000577816 */ /* 0x000fe20000000002 */
[----:B------:R-:W-:Y:S01]  /*83b0*/  IMAD.MOV.U32 R0, RZ, RZ, R27 ;  /* 0x000000ffff007224 */ /* 0x000fe200078e001b */
[----:B------:R-:W-:Y:S01]  /*83c0*/  MOV R2, R26 ;  /* 0x0000001a00027202 */ /* 0x000fe20000000f00 */
[----:B------:R-:W-:Y:S01]  /*83d0*/  IMAD.MOV.U32 R6, RZ, RZ, R34 ;  /* 0x000000ffff067224 */ /* 0x000fe200078e0022 */
[----:B------:R-:W-:Y:S01]  /*83e0*/  PRMT R84, R3, 0x5410, R4 ;  /* 0x0000541003547816 */ /* 0x000fe20000000004 */
[----:B------:R-:W-:Y:S01]  /*83f0*/  IMAD.MOV.U32 R4, RZ, RZ, R22 ;  /* 0x000000ffff047224 */ /* 0x000fe200078e0016 */
        /* <DEDUP_REMOVED lines=8> */
[----:B------:R-:W-:Y:S01]  /*8480*/  PRMT R86, R2, 0x7610, R86 ;  /* 0x0000761002567816 */ /* 0x000fe20000000056 */
[----:B------:R-:W-:Y:S01]  /*8490*/  IMAD.MOV.U32 R5, RZ, RZ, R25 ;  /* 0x000000ffff057224 */ /* 0x000fe200078e0019 */
[----:B------:R-:W-:Y:S01]  /*84a0*/  PRMT R85, R85, 0x5410, R0 ;  /* 0x0000541055557816 */ /* 0x000fe20000000000 */
[----:B------:R1:W2:Y:S01]  /*84b0*/  SHFL.IDX PT, R4, R31, 0x1, 0x181f ;  /* 0x00381f001f047f89 */ /* 0x0002a200000e0000 */
[----:B------:R-:W-:Y:S01]  /*84c0*/  MOV R6, R24 ;  /* 0x0000001800067202 */ /* 0x000fe20000000f00 */
[----:B------:R-:W-:Y:S01]  /*84d0*/  CS2R R14, SRZ ;  /* 0x00000000000e7805 */ /* 0x000fe2000001ff00 */
[----:B------:R-:W-:Y:S01]  /*84e0*/  PRMT R81, R7, 0x5410, R8 ;  /* 0x0000541007517816 */ /* 0x000fe20000000008 */
[----:B------:R1:W3:Y:S01]  /*84f0*/  SHFL.IDX PT, R3, R36, 0x1, 0x181f ;  /* 0x00381f0024037f89 */ /* 0x0002e200000e0000 */
[----:B------:R-:W-:Y:S01]  /*8500*/  PRMT R61, R5, 0x5410, R6 ;  /* 0x00005410053d7816 */ /* 0x000fe20000000006 */
[----:B------:R-:W-:Y:S01]  /*8510*/  CS2R R16, SRZ ;  /* 0x0000000000107805 */ /* 0x000fe2000001ff00 */
[----:B------:R-:W-:Y:S01]  /*8520*/  CS2R R42, SRZ ;  /* 0x00000000002a7805 */ /* 0x000fe2000001ff00 */
[----:B------:R1:W4:Y:S01]  /*8530*/  SHFL.IDX PT, R2, R21, 0x1, 0x181f ;  /* 0x00381f0015027f89 */ /* 0x00032200000e0000 */
[----:B------:R-:W-:Y:S01]  /*8540*/  CS2R R48, SRZ ;  /* 0x0000000000307805 */ /* 0x000fe2000001ff00 */
[----:B------:R-:W-:Y:S01]  /*8550*/  CS2R R46, SRZ ;  /* 0x00000000002e7805 */ /* 0x000fe2000001ff00 */
[----:B------:R-:W-:Y:S01]  /*8560*/  CS2R R18, SRZ ;  /* 0x0000000000127805 */ /* 0x000fe2000001ff00 */
[----:B------:R1:W1:Y:S01]  /*8570*/  SHFL.IDX PT, R0, R30, 0x1, 0x181f ;  /* 0x00381f001e007f89 */ /* 0x00026200000e0000 */
        /* <DEDUP_REMOVED lines=9> */
[----:B---3--:R-:W-:-:S05]  /*8610*/  @!P3 IADD3 R18, P0, R3, R5, RZ ;  /* 0x000000050312b210 */ /* 0x008fca0007f1e0ff */
[--C-:B--2---:R-:W-:Y:S01]  /*8620*/  @!P3 IMAD.X R19, R4, 0x1, R6.reuse, P0 ;  /* 0x000000010413b824 */ /* 0x104fe200000e0606 */
[----:B-1----:R-:W-:Y:S01]  /*8630*/  @!P3 IADD3 R16, P0, R0, R5, RZ ;  /* 0x000000050010b210 */ /* 0x002fe20007f1e0ff */
[C---:B------:R-:W-:Y:S01]  /*8640*/  @!P2 IMAD.SHL.U32 R5, R159.reuse, 0x2, RZ ;  /* 0x000000029f05a824 */ /* 0x040fe200078e00ff */
[----:B------:R-:W-:Y:S01]  /*8650*/  CS2R R46, SRZ ;  /* 0x00000000002e7805 */ /* 0x000fe2000001ff00 */
[----:B------:R-:W-:Y:S01]  /*8660*/  CS2R R54, SRZ ;  /* 0x0000000000367805 */ /* 0x000fe2000001ff00 */
[----:B------:R1:W5:Y:S01]  /*8670*/  @!P3 LD.E.64 R42, [R18.64] ;  /* 0x00000008122ab980 */ /* 0x000362000c101b00 */
[----:B----4-:R-:W-:Y:S01]  /*8680*/  @!P3 IMAD.X R17, R2, 0x1, R6, P0 ;  /* 0x000000010211b824 */ /* 0x010fe200000e0606 */
[----:B------:R-:W-:Y:S02]  /*8690*/  @!P2 SHF.L.U64.HI R6, R159, 0x1, R105 ;  /* 0x000000019f06a819 */ /* 0x000fe40000010269 */
[-C--:B------:R-:W-:Y:S02]  /*86a0*/  @!P2 IADD3 R14, P0, R3, R5.reuse, RZ ;  /* 0x00000005030ea210 */ /* 0x080fe40007f1e0ff */
[----:B------:R2:W5:Y:S03]  /*86b0*/  @!P3 LD.E.64 R44, [R16.64] ;  /* 0x00000008102cb980 */ /* 0x000566000c101b00 */
[----:B------:R-:W-:Y:S01]  /*86c0*/  @!P2 IMAD.X R15, R4, 0x1, R6, P0 ;  /* 0x00000001040fa824 */ /* 0x000fe200000e0606 */
[----:B------:R-:W-:Y:S01]  /*86d0*/  @!P2 IADD3 R12, P0, R0, R5, RZ ;  /* 0x00000005000ca210 */ /* 0x000fe20007f1e0ff */
[----:B------:R-:W-:-:S04]  /*86e0*/  @!P1 IMAD.SHL.U32 R5, R139, 0x2, RZ ;  /* 0x000000028b059824 */ /* 0x000fc800078e00ff */
[----:B------:R-:W-:Y:S01]  /*86f0*/  @!P2 IMAD.X R13, R2, 0x1, R6, P0 ;  /* 0x00000001020da824 */ /* 0x000fe200000e0606 */
[----:B------:R-:W-:Y:S02]  /*8700*/  @!P1 SHF.L.U64.HI R6, R139, 0x1, R102 ;  /* 0x000000018b069819 */ /* 0x000fe40000010266 */
[----:B------:R-:W-:-:S05]  /*8710*/  @!P1 IADD3 R10, P0, R3, R5, RZ ;  /* 0x00000005030a9210 */ /* 0x000fca0007f1e0ff */
[----:B------:R-:W-:Y:S01]  /*8720*/  @!P1 IMAD.X R11, R4, 0x1, R6, P0 ;  /* 0x00000001040b9824 */ /* 0x000fe200000e0606 */
[----:B------:R-:W-:-:S05]  /*8730*/  @!P1 IADD3 R8, P0, R0, R5, RZ ;  /* 0x0000000500089210 */ /* 0x000fca0007f1e0ff */
[----:B------:R-:W-:Y:S01]  /*8740*/  @!P1 IMAD.X R9, R2, 0x1, R6, P0 ;  /* 0x0000000102099824 */ /* 0x000fe200000e0606 */
[C---:B------:R-:W-:Y:S01]  /*8750*/  ISETP.GE.AND P0, PT, R158.reuse, c[0x0][0x27c], PT ;  /* 0x00009f009e007a0c */ /* 0x040fe20003f06270 */
[----:B--2---:R-:W-:Y:S01]  /*8760*/  CS2R R16, SRZ ;  /* 0x0000000000107805 */ /* 0x004fe2000001ff00 */
[----:B-1----:R-:W-:Y:S01]  /*8770*/  CS2R R18, SRZ ;  /* 0x0000000000127805 */ /* 0x002fe2000001ff00 */
[----:B------:R-:W-:Y:S01]  /*8780*/  CS2R R48, SRZ ;  /* 0x0000000000307805 */ /* 0x000fe2000001ff00 */
[----:B------:R1:W5:Y:S04]  /*8790*/  @!P1 LD.E.64 R46, [R8.64] ;  /* 0x00000008082e9980 */ /* 0x000368000c101b00 */
[----:B------:R2:W5:Y:S04]  /*87a0*/  @!P2 LD.E.64 R16, [R14.64] ;  /* 0x000000080e10a980 */ /* 0x000568000c101b00 */
[----:B------:R1:W5:Y:S01]  /*87b0*/  @!P2 LD.E.64 R18, [R12.64] ;  /* 0x000000080c12a980 */ /* 0x000362000c101b00 */
[C---:B------:R-:W-:Y:S01]  /*87c0*/  @!P0 IMAD.SHL.U32 R5, R158.reuse, 0x2, RZ ;  /* 0x000000029e058824 */ /* 0x040fe200078e00ff */
[----:B------:R-:W-:-:S04]  /*87d0*/  @!P0 SHF.L.U64.HI R20, R158, 0x1, R101 ;  /* 0x000000019e148819 */ /* 0x000fc80000010265 */
[----:B------:R-:W-:-:S05]  /*87e0*/  @!P0 IADD3 R6, P4, R3, R5, RZ ;  /* 0x0000000503068210 */ /* 0x000fca0007f9e0ff */
[----:B------:R-:W-:Y:S01]  /*87f0*/  @!P0 IMAD.X R7, R4, 0x1, R20, P4 ;  /* 0x0000000104078824 */ /* 0x000fe200020e0614 */
[----:B------:R-:W-:-:S04]  /*8800*/  @!P0 IADD3 R4, P4, R0, R5, RZ ;  /* 0x0000000500048210 */ /* 0x000fc80007f9e0ff */
[----:B------:R1:W5:Y:S01]  /*8810*/  @!P0 LD.E.64 R54, [R6.64] ;  /* 0x0000000806368980 */ /* 0x000362000c101b00 */
[----:B------:R-:W-:Y:S01]  /*8820*/  @!P0 IMAD.X R5, R2, 0x1, R20, P4 ;  /* 0x0000000102058824 */ /* 0x000fe200020e0614 */
[----:B--2---:R-:W-:-:S04]  /*8830*/  CS2R R14, SRZ ;  /* 0x00000000000e7805 */ /* 0x004fc8000001ff00 */
[----:B------:R1:W5:Y:S04]  /*8840*/  @!P0 LD.E.64 R48, [R4.64] ;  /* 0x0000000804308980 */ /* 0x000368000c101b00 */
[----:B------:R1:W5:Y:S02]  /*8850*/  @!P1 LD.E.64 R14, [R10.64] ;  /* 0x000000080a0e9980 */ /* 0x000364000c101b00 */
.L_x_775:
[----:B------:R-:W-:Y:S05]  /*8860*/  BSYNC B0 ;  /* 0x0000000000007941 */ /* 0x000fea0003800000 */
.L_x_774:
[----:B-12--5:R-:W-:Y:S01]  /*8870*/  IMAD.MOV.U32 R4, RZ, RZ, R54 ;  /* 0x000000ffff047224 */ /* 0x026fe200078e0036 */
[----:B------:R-:W-:Y:S01]  /*8880*/  LOP3.LUT P0, RZ, R215, 0x8, RZ, 0xc0, !PT ;  /* 0x00000008d7ff7812 */ /* 0x000fe2000780c0ff */
[----:B---3--:R-:W-:Y:S01]  /*8890*/  IMAD.MOV.U32 R3, RZ, RZ, R55 ;  /* 0x000000ffff037224 */ /* 0x008fe200078e0037 */
[----:B------:R-:W-:Y:S01]  /*88a0*/  MOV R6, R19 ;  /* 0x0000001300067202 */ /* 0x000fe20000000f00 */
[----:B----4-:R-:W-:Y:S01]  /*88b0*/  IMAD.MOV.U32 R2, RZ, RZ, R14 ;  /* 0x000000ffff027224 */ /* 0x010fe200078e000e */
[----:B------:R1:W2:Y:S01]  /*88c0*/  SHFL.IDX PT, R8, R21, 0x2, 0x181f ;  /* 0x00581f0015087f89 */ /* 0x0002a200000e0000 */
        /* <DEDUP_REMOVED lines=15> */
[----:B------:R-:W-:Y:S01]  /*89c0*/  MOV R3, R49 ;  /* 0x0000003100037202 */ /* 0x000fe20000000f00 */
[----:B------:R-:W-:Y:S01]  /*89d0*/  IMAD.MOV.U32 R5, RZ, RZ, R44 ;  /* 0x000000ffff057224 */ /* 0x000fe200078e002c */
[----:B------:R-:W-:Y:S01]  /*89e0*/  BSSY B0, `(.L_x_776) ;  /* 0x0000041000007945 */ /* 0x000fe20003800000 */
[----:B------:R-:W-:Y:S01]  /*89f0*/  PRMT R90, R7, 0x7610, R90 ;  /* 0x00007610075a7816 */ /* 0x000fe2000000005a */
[----:B------:R-:W-:Y:S01]  /*8a00*/  CS2R R78, SRZ ;  /* 0x00000000004e7805 */ /* 0x000fe2000001ff00 */
[----:B------:R-:W-:Y:S01]  /*8a10*/  PRMT R94, R3, 0x5410, R4 ;  /* 0x00005410035e7816 */ /* 0x000fe20000000004 */
[----:B------:R-:W-:Y:S01]  /*8a20*/  IMAD.MOV.U32 R4, RZ, RZ, R45 ;  /* 0x000000ffff047224 */ /* 0x000fe200078e002d */
[----:B------:R-:W-:Y:S01]  /*8a30*/  PRMT R91, R0, 0x5410, R2 ;  /* 0x00005410005b7816 */ /* 0x000fe20000000002 */
[----:B------:R1:W3:Y:S01]  /*8a40*/  SHFL.IDX PT, R3, R31, 0x2, 0x181f ;  /* 0x00581f001f037f89 */ /* 0x0002e200000e0000 */
[----:B------:R-:W-:Y:S01]  /*8a50*/  PRMT R89, R6, 0x7610, R89 ;  /* 0x0000761006597816 */ /* 0x000fe20000000059 */
[----:B------:R-:W-:Y:S01]  /*8a60*/  CS2R R68, SRZ ;  /* 0x0000000000447805 */ /* 0x000fe2000001ff00 */
[----:B------:R-:W-:Y:S01]  /*8a70*/  PRMT R88, R5, 0x7610, R88 ;  /* 0x0000761005587816 */ /* 0x000fe20000000058 */
[----:B------:R1:W4:Y:S01]  /*8a80*/  SHFL.IDX PT, R2, R36, 0x2, 0x181f ;  /* 0x00581f0024027f89 */ /* 0x00032200000e0000 */
[----:B------:R-:W-:Y:S01]  /*8a90*/  PRMT R85, R4, 0x7610, R85 ;  /* 0x0000761004557816 */ /* 0x000fe20000000055 */
[----:B------:R-:W-:Y:S01]  /*8aa0*/  CS2R R62, SRZ ;  /* 0x00000000003e7805 */ /* 0x000fe2000001ff00 */
[----:B------:R-:W-:Y:S01]  /*8ab0*/  CS2R R56, SRZ ;  /* 0x0000000000387805 */ /* 0x000fe2000001ff00 */
[----:B------:R1:W1:Y:S01]  /*8ac0*/  SHFL.IDX PT, R0, R30, 0x2, 0x181f ;  /* 0x00581f001e007f89 */ /* 0x00026200000e0000 */
[----:B------:R-:W-:Y:S01]  /*8ad0*/  CS2R R50, SRZ ;  /* 0x0000000000327805 */ /* 0x000fe2000001ff00 */
[----:B------:R-:W-:Y:S01]  /*8ae0*/  CS2R R66, SRZ ;  /* 0x0000000000427805 */ /* 0x000fe2000001ff00 */
[----:B------:R-:W-:Y:S01]  /*8af0*/  CS2R R64, SRZ ;  /* 0x0000000000407805 */ /* 0x000fe2000001ff00 */
[----:B------:R-:W-:Y:S01]  /*8b00*/  CS2R R58, SRZ ;  /* 0x00000000003a7805 */ /* 0x000fe2000001ff00 */
[----:B------:R-:W-:Y:S01]  /*8b10*/  CS2R R52, SRZ ;  /* 0x0000000000347805 */ /* 0x000fe2000001ff00 */
[----:B------:R-:W-:Y:S05]  /*8b20*/  @P0 BRA `(.L_x_777) ;  /* 0x000002c000000947 */ /* 0x000fea0003800000 */
[----:B--2---:R-:W-:Y:S01]  /*8b30*/  ISETP.GE.AND P0, PT, R156, c[0x0][0x27c], PT ;  /* 0x00009f009c007a0c */ /* 0x004fe20003f06270 */
[----:B------:R-:W-:Y:S01]  /*8b40*/  CS2R R50, SRZ ;  /* 0x0000000000327805 */ /* 0x000fe2000001ff00 */
[----:B------:R-:W-:Y:S01]  /*8b50*/  ISETP.GE.AND P2, PT, R159, c[0x0][0x27c], PT ;  /* 0x00009f009f007a0c */ /* 0x000fe20003f46270 */
[----:B------:R-:W-:-:S10]  /*8b60*/  CS2R R52, SRZ ;  /* 0x0000000000347805 */ /* 0x000fd4000001ff00 */
[C---:B------:R-:W-:Y:S01]  /*8b70*/  @!P0 IMAD.SHL.U32 R4, R156.reuse, 0x2, RZ ;  /* 0x000000029c048824 */ /* 0x040fe200078e00ff */
[----:B------:R-:W-:-:S04]  /*8b80*/  @!P0 SHF.L.U64.HI R5, R156, 0x1, R157 ;  /* 0x000000019c058819 */ /* 0x000fc8000001029d */
[----:B----4-:R-:W-:-:S05]  /*8b90*/  @!P0 IADD3 R6, P1, R2, R4, RZ ;  /* 0x0000000402068210 */ /* 0x010fca0007f3e0ff */
[----:B---3--:R-:W-:Y:S01]  /*8ba0*/  @!P0 IMAD.X R7, R3, 0x1, R5, P1 ;  /* 0x0000000103078824 */ /* 0x008fe200008e0605 */
[----:B-1----:R-:W-:Y:S01]  /*8bb0*/  @!P0 IADD3 R4, P1, R0, R4, RZ ;  /* 0x0000000400048210 */ /* 0x002fe20007f3e0ff */
[----:B------:R-:W-:-:S03]  /*8bc0*/  @!P2 IMAD.SHL.U32 R9, R159, 0x2, RZ ;  /* 0x000000029f09a824 */ /* 0x000fc600078e00ff */
[----:B------:R1:W5:Y:S01]  /*8bd0*/  @!P0 LD.E.64 R50, [R6.64] ;  /* 0x0000000806328980 */ /* 0x000362000c101b00 */
[----:B------:R-:W-:Y:S01]  /*8be0*/  @!P0 IMAD.X R5, R8, 0x1, R5, P1 ;  /* 0x0000000108058824 */ /* 0x000fe200008e0605 */
[----:B------:R-:W-:-:S04]  /*8bf0*/  ISETP.GE.AND P1, PT, R139, c[0x0][0x27c], PT ;  /* 0x00009f008b007a0c */ /* 0x000fc80003f26270 */
[----:B------:R2:W5:Y:S01]  /*8c00*/  @!P0 LD.E.64 R52, [R4.64] ;  /* 0x0000000804348980 */ /* 0x000562000c101b00 */
[----:B------:R-:W-:Y:S01]  /*8c10*/  CS2R R56, SRZ ;  /* 0x0000000000387805 */ /* 0x000fe2000001ff00 */
[----:B------:R-:W-:Y:S01]  /*8c20*/  CS2R R58, SRZ ;  /* 0x00000000003a7805 */ /* 0x000fe2000001ff00 */
[----:B-1----:R-:W-:Y:S02]  /*8c30*/  @!P2 IADD3 R6, P0, R2, R9, RZ ;  /* 0x000000090206a210 */ /* 0x002fe40007f1e0ff */
[----:B--2---:R-:W-:-:S05]  /*8c40*/  @!P2 SHF.L.U64.HI R5, R159, 0x1, R105 ;  /* 0x000000019f05a819 */ /* 0x004fca0000010269 */
[----:B------:R-:W-:Y:S01]  /*8c50*/  @!P2 IMAD.X R7, R3, 0x1, R5, P0 ;  /* 0x000000010307a824 */ /* 0x000fe200000e0605 */
[----:B------:R-:W-:Y:S01]  /*8c60*/  @!P2 IADD3 R4, P0, R0, R9, RZ ;  /* 0x000000090004a210 */ /* 0x000fe20007f1e0ff */
[----:B------:R-:W-:-:S03]  /*8c70*/  @!P1 IMAD.SHL.U32 R9, R139, 0x2, RZ ;  /* 0x000000028b099824 */ /* 0x000fc600078e00ff */
[----:B------:R1:W5:Y:S01]  /*8c80*/  @!P2 LD.E.64 R56, [R6.64] ;  /* 0x000000080638a980 */ /* 0x000362000c101b00 */
[----:B------:R-:W-:-:S05]  /*8c90*/  @!P2 IMAD.X R5, R8, 0x1, R5, P0 ;  /* 0x000000010805a824 */ /* 0x000fca00000e0605 */
[----:B------:R2:W5:Y:S01]  /*8ca0*/  @!P2 LD.E.64 R58, [R4.64] ;  /* 0x00000008043aa980 */ /* 0x000562000c101b00 */
[----:B------:R-:W-:Y:S01]  /*8cb0*/  CS2R R62, SRZ ;  /* 0x00000000003e7805 */ /* 0x000fe2000001ff00 */
[----:B-1----:R-:W-:Y:S02]  /*8cc0*/  @!P1 IADD3 R6, P0, R2, R9, RZ ;  /* 0x0000000902069210 */ /* 0x002fe40007f1e0ff */
[----:B--2---:R-:W-:-:S05]  /*8cd0*/  @!P1 SHF.L.U64.HI R5, R139, 0x1, R102 ;  /* 0x000000018b059819 */ /* 0x004fca0000010266 */
[----:B------:R-:W-:Y:S01]  /*8ce0*/  @!P1 IMAD.X R7, R3, 0x1, R5, P0 ;  /* 0x0000000103079824 */ /* 0x000fe200000e0605 */
[----:B------:R-:W-:Y:S01]  /*8cf0*/  @!P1 IADD3 R4, P0, R0, R9, RZ ;  /* 0x0000000900049210 */ /* 0x000fe20007f1e0ff */
[----:B------:R-:W-:-:S03]  /*8d00*/  CS2R R64, SRZ ;  /* 0x0000000000407805 */ /* 0x000fc6000001ff00 */
[----:B------:R1:W5:Y:S01]  /*8d10*/  @!P1 LD.E.64 R62, [R6.64] ;  /* 0x00000008063e9980 */ /* 0x000362000c101b00 */
[----:B------:R-:W-:Y:S01]  /*8d20*/  @!P1 IMAD.X R5, R8, 0x1, R5, P0 ;  /* 0x0000000108059824 */ /* 0x000fe200000e0605 */
[----:B------:R-:W-:-:S04]  /*8d30*/  ISETP.GE.AND P0, PT, R158, c[0x0][0x27c], PT ;  /* 0x00009f009e007a0c */ /* 0x000fc80003f06270 */
[----:B------:R2:W5:Y:S01]  /*8d40*/  @!P1 LD.E.64 R64, [R4.64] ;  /* 0x0000000804409980 */ /* 0x000562000c101b00 */
[----:B------:R-:W-:Y:S01]  /*8d50*/  CS2R R68, SRZ ;  /* 0x0000000000447805 */ /* 0x000fe2000001ff00 */
[----:B------:R-:W-:-:S07]  /*8d60*/  CS2R R66, SRZ ;  /* 0x0000000000427805 */ /* 0x000fce000001ff00 */
[C---:B-1----:R-:W-:Y:S01]  /*8d70*/  @!P0 IMAD.SHL.U32 R6, R158.reuse, 0x2, RZ ;  /* 0x000000029e068824 */ /* 0x042fe200078e00ff */
[----:B------:R-:W-:-:S04]  /*8d80*/  @!P0 SHF.L.U64.HI R7, R158, 0x1, R101 ;  /* 0x000000019e078819 */ /* 0x000fc80000010265 */
[----:B--2---:R-:W-:-:S05]  /*8d90*/  @!P0 IADD3 R4, P1, R2, R6, RZ ;  /* 0x0000000602048210 */ /* 0x004fca0007f3e0ff */
[----:B------:R-:W-:Y:S01]  /*8da0*/  @!P0 IMAD.X R5, R3, 0x1, R7, P1 ;  /* 0x0000000103058824 */ /* 0x000fe200008e0607 */
[----:B------:R-:W-:-:S04]  /*8db0*/  @!P0 IADD3 R2, P1, R0, R6, RZ ;  /* 0x0000000600028210 */ /* 0x000fc80007f3e0ff */
[----:B------:R1:W5:Y:S01]  /*8dc0*/  @!P0 LD.E.64 R68, [R4.64] ;  /* 0x0000000804448980 */ /* 0x000362000c101b00 */
[----:B------:R-:W-:-:S05]  /*8dd0*/  @!P0 IMAD.X R3, R8, 0x1, R7, P1 ;  /* 0x0000000108038824 */ /* 0x000fca00008e0607 */
[----:B------:R1:W5:Y:S03]  /*8de0*/  @!P0 LD.E.64 R66, [R2.64] ;  /* 0x0000000802428980 */ /* 0x000366000c101b00 */
.L_x_777:
[----:B--2---:R-:W-:Y:S05]  /*8df0*/  BSYNC B0 ;  /* 0x0000000000007941 */ /* 0x004fea0003800000 */
.L_x_776:
[----:B-1--45:R-:W-:Y:S01]  /*8e00*/  IMAD.MOV.U32 R2, RZ, RZ, R68 ;  /* 0x000000ffff027224 */ /* 0x032fe200078e0044 */
[----:B---3--:R-:W-:Y:S01]  /*8e10*/  MOV R3, R58 ;  /* 0x0000003a00037202 */ /* 0x008fe20000000f00 */
[----:B------:R-:W-:Y:S01]  /*8e20*/  IMAD.MOV.U32 R0, RZ, RZ, R69 ;  /* 0x000000ffff007224 */ /* 0x000fe200078e0045 */
[----:B------:R-:W1:Y:S01]  /*8e30*/  SHFL.IDX PT, R7, R31, 0x3, 0x181f ;  /* 0x00781f001f077f89 */ /* 0x000e6200000e0000 */
[----:B------:R-:W-:Y:S01]  /*8e40*/  BSSY B0, `(.L_x_778) ;  /* 0x000004d000007945 */ /* 0x000fe20003800000 */
[----:B------:R-:W-:Y:S01]  /*8e50*/  CS2R R74, SRZ ;  /* 0x00000000004a7805 */ /* 0x000fe2000001ff00 */
[----:B------:R-:W-:Y:S01]  /*8e60*/  CS2R R70, SRZ ;  /* 0x0000000000467805 */ /* 0x000fe2000001ff00 */
[----:B------:R-:W-:Y:S01]  /*8e70*/  PRMT R104, R0, 0x5410, R2 ;  /* 0x0000541000687816 */ /* 0x000fe20000000002 */
[----:B------:R-:W-:Y:S01]  /*8e80*/  IMAD.MOV.U32 R2, RZ, RZ, R62 ;  /* 0x000000ffff027224 */ /* 0x000fe200078e003e */
[----:B------:R-:W-:Y:S01]  /*8e90*/  MOV R0, R63 ;  /* 0x0000003f00007202 */ /* 0x000fe20000000f00 */
[----:B------:R2:W3:Y:S01]  /*8ea0*/  SHFL.IDX PT, R6, R21, 0x3, 0x181f ;  /* 0x00781f0015067f89 */ /* 0x0004e200000e0000 */
[----:B------:R-:W-:Y:S01]  /*8eb0*/  CS2R R76, SRZ ;  /* 0x00000000004c7805 */ /* 0x000fe2000001ff00 */
[----:B------:R-:W-:Y:S01]  /*8ec0*/  CS2R R72, SRZ ;  /* 0x0000000000487805 */ /* 0x000fe2000001ff00 */
[----:B------:R-:W-:Y:S01]  /*8ed0*/  PRMT R100, R0, 0x5410, R2 ;  /* 0x0000541000647816 */ /* 0x000fe20000000002 */
[----:B------:R-:W-:Y:S01]  /*8ee0*/  IMAD.MOV.U32 R2, RZ, RZ, R56 ;  /* 0x000000ffff027224 */ /* 0x000fe200078e0038 */
[----:B------:R4:W1:Y:S01]  /*8ef0*/  SHFL.IDX PT, R5, R30, 0x3, 0x181f ;  /* 0x00781f001e057f89 */ /* 0x00086200000e0000 */
[----:B------:R-:W-:-:S05]  /*8f00*/  IMAD.MOV.U32 R0, RZ, RZ, R57 ;  /* 0x000000ffff007224 */ /* 0x000fca00078e0039 */
[----:B------:R-:W-:Y:S01]  /*8f10*/  PRMT R98, R0, 0x5410, R2 ;  /* 0x0000541000627816 */ /* 0x000fe20000000002 */
[----:B------:R-:W-:Y:S01]  /*8f20*/  IMAD.MOV.U32 R0, RZ, RZ, R51 ;  /* 0x000000ffff007224 */ /* 0x000fe200078e0033 */
[----:B------:R-:W-:-:S04]  /*8f30*/  MOV R2, R50 ;  /* 0x0000003200027202 */ /* 0x000fc80000000f00 */
[----:B------:R-:W-:Y:S01]  /*8f40*/  PRMT R95, R0, 0x5410, R2 ;  /* 0x00005410005f7816 */ /* 0x000fe20000000002 */
[----:B------:R-:W-:Y:S01]  /*8f50*/  IMAD.MOV.U32 R2, RZ, RZ, R66 ;  /* 0x000000ffff027224 */ /* 0x000fe200078e0042 */
[----:B------:R-:W-:-:S04]  /*8f60*/  MOV R0, R67 ;  /* 0x0000004300007202 */ /* 0x000fc80000000f00 */
[----:B------:R-:W-:Y:S01]  /*8f70*/  PRMT R103, R0, 0x5410, R2 ;  /* 0x0000541000677816 */ /* 0x000fe20000000002 */
[----:B------:R-:W-:Y:S01]  /*8f80*/  IMAD.MOV.U32 R2, RZ, RZ, R64 ;  /* 0x000000ffff027224 */ /* 0x000fe200078e0040 */
[----:B--2---:R-:W-:Y:S01]  /*8f90*/  CS2R R20, SRZ ;  /* 0x0000000000147805 */ /* 0x004fe2000001ff00 */
[----:B------:R-:W-:Y:S01]  /*8fa0*/  IMAD.MOV.U32 R0, RZ, RZ, R65 ;  /* 0x000000ffff007224 */ /* 0x000fe200078e0041 */
[----:B----4-:R-:W-:-:S04]  /*8fb0*/  CS2R R30, SRZ ;  /* 0x00000000001e7805 */ /* 0x010fc8000001ff00 */
[----:B------:R-:W-:Y:S01]  /*8fc0*/  PRMT R99, R0, 0x5410, R2 ;  /* 0x0000541000637816 */ /* 0x000fe20000000002 */
[----:B------:R-:W-:Y:S01]  /*8fd0*/  IMAD.MOV.U32 R2, RZ, RZ, R59 ;  /* 0x000000ffff027224 */ /* 0x000fe200078e003b */
[----:B------:R2:W4:Y:S04]  /*8fe0*/  SHFL.IDX PT, R0, R36, 0x3, 0x181f ;  /* 0x00781f0024007f89 */ /* 0x00052800000e0000 */
[----:B------:R-:W-:Y:S01]  /*8ff0*/  PRMT R97, R2, 0x5410, R3 ;  /* 0x0000541002617816 */ /* 0x000fe20000000003 */
[----:B------:R-:W-:Y:S01]  /*9000*/  IMAD.MOV.U32 R3, RZ, RZ, R52 ;  /* 0x000000ffff037224 */ /* 0x000fe200078e0034 */
[----:B------:R-:W-:-:S04]  /*9010*/  MOV R2, R53 ;  /* 0x0000003500027202 */ /* 0x000fc80000000f00 */
[----:B------:R-:W-:Y:S01]  /*9020*/  PRMT R93, R2, 0x5410, R3 ;  /* 0x00005410025d7816 */ /* 0x000fe20000000003 */
[----:B--2---:R-:W-:Y:S01]  /*9030*/  CS2R R36, SRZ ;  /* 0x0000000000247805 */ /* 0x004fe2000001ff00 */
[----:B------:R-:W-:Y:S05]  /*9040*/  @P6 BRA `(.L_x_779) ;  /* 0x000002c000006947 */ /* 0x000fea0003800000 */
[----:B-1-34-:R-:W-:Y:S01]  /*9050*/  ISETP.GE.AND P0, PT, R156, c[0x0][0x27c], PT ;  /* 0x00009f009c007a0c */ /* 0x01afe20003f06270 */
[----:B------:R-:W-:Y:S01]  /*9060*/  CS2R R30, SRZ ;  /* 0x00000000001e7805 */ /* 0x000fe2000001ff00 */
[----:B------:R-:W-:-:S11]  /*9070*/  ISETP.GE.AND P2, PT, R159, c[0x0][0x27c], PT ;  /* 0x00009f009f007a0c */ /* 0x000fd60003f46270 */
[C---:B------:R-:W-:Y:S01]  /*9080*/  @!P0 IMAD.SHL.U32 R4, R156.reuse, 0x2, RZ ;  /* 0x000000029c048824 */ /* 0x040fe200078e00ff */
[----:B------:R-:W-:-:S04]  /*9090*/  @!P0 SHF.L.U64.HI R8, R156, 0x1, R157 ;  /* 0x000000019c088819 */ /* 0x000fc8000001029d */
[----:B------:R-:W-:-:S05]  /*90a0*/  @!P0 IADD3 R2, P1, R0, R4, RZ ;  /* 0x0000000400028210 */ /* 0x000fca0007f3e0ff */
[----:B------:R-:W-:-:S05]  /*90b0*/  @!P0 IMAD.X R3, R7, 0x1, R8, P1 ;  /* 0x0000000107038824 */ /* 0x000fca00008e0608 */
[----:B------:R1:W5:Y:S01]  /*90c0*/  @!P0 LD.E.64 R30, [R2.64] ;  /* 0x00000008021e8980 */ /* 0x000362000c101b00 */
[----:B------:R-:W-:Y:S01]  /*90d0*/  CS2R R20, SRZ ;  /* 0x0000000000147805 */ /* 0x000fe2000001ff00 */
[----:B------:R-:W-:Y:S01]  /*90e0*/  CS2R R70, SRZ ;  /* 0x0000000000467805 */ /* 0x000fe2000001ff00 */
[----:B-1----:R-:W-:Y:S01]  /*90f0*/  @!P0 IADD3 R2, P1, R5, R4, RZ ;  /* 0x0000000405028210 */ /* 0x002fe20007f3e0ff */
[----:B------:R-:W-:-:S04]  /*9100*/  @!P2 IMAD.SHL.U32 R4, R159, 0x2, RZ ;  /* 0x000000029f04a824 */ /* 0x000fc800078e00ff */
[----:B------:R-:W-:Y:S01]  /*9110*/  @!P0 IMAD.X R3, R6, 0x1, R8, P1 ;  /* 0x0000000106038824 */ /* 0x000fe200008e0608 */
[----:B------:R-:W-:-:S04]  /*9120*/  @!P2 SHF.L.U64.HI R8, R159, 0x1, R105 ;  /* 0x000000019f08a819 */ /* 0x000fc80000010269 */
[----:B------:R1:W5:Y:S01]  /*9130*/  @!P0 LD.E.64 R20, [R2.64] ;  /* 0x0000000802148980 */ /* 0x000362000c101b00 */
[----:B------:R-:W-:Y:S01]  /*9140*/  ISETP.GE.AND P1, PT, R139, c[0x0][0x27c], PT ;  /* 0x00009f008b007a0c */ /* 0x000fe20003f26270 */
[----:B------:R-:W-:Y:S01]  /*9150*/  CS2R R36, SRZ ;  /* 0x0000000000247805 */ /* 0x000fe2000001ff00 */
[----:B-1----:R-:W-:-:S05]  /*9160*/  @!P2 IADD3 R2, P0, R0, R4, RZ ;  /* 0x000000040002a210 */ /* 0x002fca0007f1e0ff */
[----:B------:R-:W-:-:S05]  /*9170*/  @!P2 IMAD.X R3, R7, 0x1, R8, P0 ;  /* 0x000000010703a824 */ /* 0x000fca00000e0608 */
[----:B------:R1:W5:Y:S01]  /*9180*/  @!P2 LD.E.64 R70, [R2.64] ;  /* 0x000000080246a980 */ /* 0x000362000c101b00 */
[----:B------:R-:W-:Y:S01]  /*9190*/  CS2R R74, SRZ ;  /* 0x00000000004a7805 */ /* 0x000fe2000001ff00 */
[----:B-1----:R-:W-:Y:S01]  /*91a0*/  @!P2 IADD3 R2, P0, R5, R4, RZ ;  /* 0x000000040502a210 */ /* 0x002fe20007f1e0ff */
[----:B------:R-:W-:-:S04]  /*91b0*/  @!P1 IMAD.SHL.U32 R4, R139, 0x2, RZ ;  /* 0x000000028b049824 */ /* 0x000fc800078e00ff */
[----:B------:R-:W-:Y:S01]  /*91c0*/  @!P2 IMAD.X R3, R6, 0x1, R8, P0 ;  /* 0x000000010603a824 */ /* 0x000fe200000e0608 */
[----:B------:R-:W-:-:S04]  /*91d0*/  @!P1 SHF.L.U64.HI R8, R139, 0x1, R102 ;  /* 0x000000018b089819 */ /* 0x000fc80000010266 */
[----:B------:R1:W5:Y:S01]  /*91e0*/  @!P2 LD.E.64 R36, [R2.64] ;  /* 0x000000080224a980 */ /* 0x000362000c101b00 */
[----:B------:R-:W-:Y:S01]  /*91f0*/  CS2R R72, SRZ ;  /* 0x0000000000487805 */ /* 0x000fe2000001ff00 */
[----:B-1----:R-:W-:-:S05]  /*9200*/  @!P1 IADD3 R2, P0, R0, R4, RZ ;  /* 0x0000000400029210 */ /* 0x002fca0007f1e0ff */
[----:B------:R-:W-:Y:S01]  /*9210*/  @!P1 IMAD.X R3, R7, 0x1, R8, P0 ;  /* 0x0000000107039824 */ /* 0x000fe200000e0608 */
[----:B------:R-:W-:-:S04]  /*9220*/  ISETP.GE.AND P0, PT, R158, c[0x0][0x27c], PT ;  /* 0x00009f009e007a0c */ /* 0x000fc80003f06270 */
[----:B------:R1:W5:Y:S01]  /*9230*/  @!P1 LD.E.64 R74, [R2.64] ;  /* 0x00000008024a9980 */ /* 0x000362000c101b00 */
[----:B------:R-:W-:Y:S01]  /*9240*/  CS2R R78, SRZ ;  /* 0x00000000004e7805 */ /* 0x000fe2000001ff00 */
[----:B------:R-:W-:Y:S01]  /*9250*/  CS2R R76, SRZ ;  /* 0x00000000004c7805 */ /* 0x000fe2000001ff00 */
[----:B-1----:R-:W-:-:S05]  /*9260*/  @!P1 IADD3 R2, P2, R5, R4, RZ ;  /* 0x0000000405029210 */ /* 0x002fca0007f5e0ff */
[----:B------:R-:W-:-:S05]  /*9270*/  @!P1 IMAD.X R3, R6, 0x1, R8, P2 ;  /* 0x0000000106039824 */ /* 0x000fca00010e0608 */
[----:B------:R1:W5:Y:S02]  /*9280*/  @!P1 LD.E.64 R72, [R2.64] ;  /* 0x0000000802489980 */ /* 0x000364000c101b00 */
[----:B-1----:R-:W-:-:S05]  /*9290*/  @!P0 IMAD.SHL.U32 R2, R158, 0x2, RZ ;  /* 0x000000029e028824 */ /* 0x002fca00078e00ff */
[-C--:B------:R-:W-:Y:S02]  /*92a0*/  @!P0 IADD3 R4, P2, R0, R2.reuse, RZ ;  /* 0x0000000200048210 */ /* 0x080fe40007f5e0ff */
[----:B------:R-:W-:Y:S02]  /*92b0*/  @!P0 IADD3 R2, P1, R5, R2, RZ ;  /* 0x0000000205028210 */ /* 0x000fe40007f3e0ff */
[----:B------:R-:W-:-:S05]  /*92c0*/  @!P0 SHF.L.U64.HI R0, R158, 0x1, R101 ;  /* 0x000000019e008819 */ /* 0x000fca0000010265 */
[--C-:B------:R-:W-:Y:S02]  /*92d0*/  @!P0 IMAD.X R5, R7, 0x1, R0.reuse, P2 ;  /* 0x0000000107058824 */ /* 0x100fe400010e0600 */
[----:B------:R-:W-:-:S03]  /*92e0*/  @!P0 IMAD.X R3, R6, 0x1, R0, P1 ;  /* 0x0000000106038824 */ /* 0x000fc600008e0600 */
[----:B------:R1:W5:Y:S04]  /*92f0*/  @!P0 LD.E.64 R78, [R4.64] ;  /* 0x00000008044e8980 */ /* 0x000368000c101b00 */
[----:B------:R1:W5:Y:S02]  /*9300*/  @!P0 LD.E.64 R76, [R2.64] ;  /* 0x00000008024c8980 */ /* 0x000364000c101b00 */
.L_x_779:
[----:B-1-34-:R-:W-:Y:S05]  /*9310*/  BSYNC B0 ;  /* 0x0000000000007941 */ /* 0x01afea0003800000 */
.L_x_778:
[----:B-----5:R-:W-:Y:S01]  /*9320*/  IMAD.MOV.U32 R2, RZ, RZ, R78 ;  /* 0x000000ffff027224 */ /* 0x020fe200078e004e */
[----:B------:R-:W-:-:S04]  /*9330*/  DEPBAR.LE SB0, 0x1 ;  /* 0x000080400000791a */ /* 0x000fc80000000000 */
[----:B------:R-:W-:Y:S01]  /*9340*/  IMAD.MOV.U32 R0, RZ, RZ, R79 ;  /* 0x000000ffff007224 */ /* 0x000fe200078e004f */
[----:B------:R-:W-:Y:S04]  /*9350*/  BSSY B1, `(.L_x_780) ;  /* 0x00000e5000017945 */ /* 0x000fe80003800000 */
[----:B------:R-:W-:Y:S01]  /*9360*/  PRMT R111, R0, 0x5410, R2 ;  /* 0x00005410006f7816 */ /* 0x000fe20000000002 */
[----:B------:R-:W-:Y:S02]  /*9370*/  IMAD.MOV.U32 R2, RZ, RZ, R74 ;  /* 0x000000ffff027224 */ /* 0x000fe400078e004a */
[----:B------:R-:W-:-:S05]  /*9380*/  IMAD.MOV.U32 R0, RZ, RZ, R75 ;  /* 0x000000ffff007224 */ /* 0x000fca00078e004b */
[----:B------:R-:W-:Y:S01]  /*9390*/  PRMT R109, R0, 0x5410, R2 ;  /* 0x00005410006d7816 */ /* 0x000fe20000000002 */
[----:B------:R-:W-:Y:S01]  /*93a0*/  IMAD.MOV.U32 R2, RZ, RZ, R70 ;  /* 0x000000ffff027224 */ /* 0x000fe200078e0046 */
[----:B------:R-:W-:-:S04]  /*93b0*/  MOV R0, R71 ;  /* 0x0000004700007202 */ /* 0x000fc80000000f00 */
[----:B------:R-:W-:Y:S01]  /*93c0*/  PRMT R106, R0, 0x5410, R2 ;  /* 0x00005410006a7816 */ /* 0x000fe20000000002 */
[----:B------:R-:W-:Y:S02]  /*93d0*/  IMAD.MOV.U32 R2, RZ, RZ, R30 ;  /* 0x000000ffff027224 */ /* 0x000fe400078e001e */
[----:B------:R-:W-:-:S05]  /*93e0*/  IMAD.MOV.U32 R0, RZ, RZ, R31 ;  /* 0x000000ffff007224 */ /* 0x000fca00078e001f */
[----:B------:R-:W-:Y:S01]  /*93f0*/  PRMT R102, R0, 0x5410, R2 ;  /* 0x0000541000667816 */ /* 0x000fe20000000002 */
[----:B------:R-:W-:Y:S02]  /*9400*/  IMAD.MOV.U32 R2, RZ, RZ, R76 ;  /* 0x000000ffff027224 */ /* 0x000fe400078e004c */
[----:B------:R-:W-:-:S05]  /*9410*/  IMAD.MOV.U32 R0, RZ, RZ, R77 ;  /* 0x000000ffff007224 */ /* 0x000fca00078e004d */
[----:B------:R-:W-:Y:S01]  /*9420*/  PRMT R110, R0, 0x5410, R2 ;  /* 0x00005410006e7816 */ /* 0x000fe20000000002 */
[----:B------:R-:W-:Y:S01]  /*9430*/  IMAD.IADD R2, R60, 0x1, -R228 ;  /* 0x000000013c027824 */ /* 0x000fe200078e0ae4 */
[----:B------:R-:W-:-:S04]  /*9440*/  MOV R0, R72 ;  /* 0x0000004800007202 */ /* 0x000fc80000000f00 */
[----:B------:R-:W-:Y:S01]  /*9450*/  PRMT R108, R108, 0x5410, R0 ;  /* 0x000054106c6c7816 */ /* 0x000fe20000000000 */
[----:B------:R-:W-:Y:S01]  /*9460*/  IMAD.MOV.U32 R0, RZ, RZ, R73 ;  /* 0x000000ffff007224 */ /* 0x000fe200078e0049 */
[----:B------:R-:W-:-:S04]  /*9470*/  IMNMX R60, R2, 0x80, PT ;  /* 0x00000080023c7817 */ /* 0x000fc80003800200 */
[----:B------:R-:W-:Y:S01]  /*9480*/  PRMT R108, R0, 0x7610, R108 ;  /* 0x00007610006c7816 */ /* 0x000fe2000000006c */
[----:B------:R-:W-:Y:S01]  /*9490*/  IMAD.MOV.U32 R0, RZ, RZ, R36 ;  /* 0x000000ffff007224 */ /* 0x000fe200078e0024 */
[----:B------:R-:W-:Y:S01]  /*94a0*/  BAR.SYNC.DEFER_BLOCKING 0x0 ;  /* 0x0000000000007b1d */ /* 0x000fe20000010000 */
[----:B------:R-:W-:-:S03]  /*94b0*/  ISETP.GE.AND P0, PT, R212, R60, PT ;  /* 0x0000003cd400720c */ /* 0x000fc60003f06270 */
[----:B------:R-:W-:Y:S02]  /*94c0*/  PRMT R105, R105, 0x5410, R0 ;  /* 0x0000541069697816 */ /* 0x000fe40000000000 */
[----:B------:R-:W-:-:S04]  /*94d0*/  MOV R0, R37 ;  /* 0x0000002500007202 */ /* 0x000fc80000000f00 */
[----:B------:R-:W-:Y:S01]  /*94e0*/  PRMT R105, R0, 0x7610, R105 ;  /* 0x0000761000697816 */ /* 0x000fe20000000069 */
[----:B------:R-:W-:-:S05]  /*94f0*/  IMAD.MOV.U32 R0, RZ, RZ, R20 ;  /* 0x000000ffff007224 */ /* 0x000fca00078e0014 */
[----:B------:R-:W-:Y:S01]  /*9500*/  PRMT R101, R101, 0x5410, R0 ;  /* 0x0000541065657816 */ /* 0x000fe20000000000 */
[----:B------:R-:W-:-:S05]  /*9510*/  IMAD.MOV.U32 R0, RZ, RZ, R21 ;  /* 0x000000ffff007224 */ /* 0x000fca00078e0015 */
[----:B------:R-:W-:Y:S01]  /*9520*/  PRMT R101, R0, 0x7610, R101 ;  /* 0x0000761000657816 */ /* 0x000fe20000000065 */
[----:B------:R-:W-:Y:S05]  /*9530*/  @P0 BRA `(.L_x_781) ;  /* 0x00000c6000000947 */ /* 0x000fea0003800000 */
[----:B------:R-:W-:Y:S01]  /*9540*/  ISETP.GE.AND P0, PT, R156, c[0x0][0x27c], PT ;  /* 0x00009f009c007a0c */ /* 0x000fe20003f06270 */
[----:B------:R-:W-:-:S12]  /*9550*/  BSSY B0, `(.L_x_782) ;  /* 0x0000030000007945 */ /* 0x000fd80003800000 */
[----:B------:R-:W-:Y:S05]  /*9560*/  @P0 BRA `(.L_x_783) ;  /* 0x000002e000000947 */ /* 0x000fea0003800000 */
[----:B------:R-:W1:Y:S01]  /*9570*/  LDS.128 R4, [R195+0x10080] ;  /* 0x01008000c3047984 */ /* 0x000e620000000c00 */
[--C-:B------:R-:W-:Y:S02]  /*9580*/  SHF.R.U64 R3, R24, 0x10, R25.reuse ;  /* 0x0000001018037819 */ /* 0x100fe40000001219 */
[----:B------:R-:W-:Y:S02]  /*9590*/  SHF.R.U32.HI R11, RZ, 0x10, R25 ;  /* 0x00000010ff0b7819 */ /* 0x000fe40000011619 */
[--C-:B------:R-:W-:Y:S02]  /*95a0*/  SHF.R.U32.HI R2, RZ, 0x10, R23.reuse ;  /* 0x00000010ff027819 */ /* 0x100fe40000011617 */
[----:B------:R-:W-:Y:S02]  /*95b0*/  SHF.R.U64 R0, R22, 0x10, R23 ;  /* 0x0000001016007819 */ /* 0x000fe40000001217 */
[C---:B------:R-:W-:Y:S02]  /*95c0*/  PRMT R9, R61.reuse, 0x5432, R3 ;  /* 0x000054323d097816 */ /* 0x040fe40000000003 */
[----:B------:R-:W-:-:S02]  /*95d0*/  PRMT R3, R61, 0x5410, R11 ;  /* 0x000054103d037816 */ /* 0x000fc4000000000b */
[C---:B------:R-:W-:Y:S02]  /*95e0*/  PRMT R8, R80.reuse, 0x5410, R2 ;  /* 0x0000541050087816 */ /* 0x040fe40000000002 */
[----:B------:R-:W-:Y:S01]  /*95f0*/  PRMT R10, R80, 0x5432, R0 ;  /* 0x00005432500a7816 */ /* 0x000fe20000000000 */
[----:B------:R-:W-:Y:S01]  /*9600*/  IMAD.U32 R13, R3, 0x10000, RZ ;  /* 0x00010000030d7824 */ /* 0x000fe200078e00ff */
[----:B------:R-:W-:Y:S02]  /*9610*/  SHF.L.U32 R12, R8, 0x10, RZ ;  /* 0x00000010080c7819 */ /* 0x000fe400000006ff */
[C---:B-1----:R-:W-:Y:S01]  /*9620*/  LOP3.LUT R0, R6.reuse, 0xffff0000, RZ, 0xc0, !PT ;  /* 0xffff000006007812 */ /* 0x042fe200078ec0ff */
[----:B------:R-:W-:-:S04]  /*9630*/  IMAD.U32 R2, R6, 0x10000, RZ ;  /* 0x0001000006027824 */ /* 0x000fc800078e00ff */
[CC--:B------:R-:W-:Y:S02]  /*9640*/  FMUL.FTZ R6, R0.reuse, R13.reuse ;  /* 0x0000000d00067220 */ /* 0x0c0fe40000410000 */
[-C--:B------:R-:W-:Y:S02]  /*9650*/  FMUL.FTZ R0, R0, R12.reuse ;  /* 0x0000000c00007220 */ /* 0x080fe40000410000 */
[C---:B------:R-:W-:Y:S01]  /*9660*/  FFMA.FTZ R11, R2.reuse, R12, -R6 ;  /* 0x0000000c020b7223 */ /* 0x040fe20000010806 */
[----:B------:R-:W-:Y:S01]  /*9670*/  LOP3.LUT R12, R3, 0xffff0000, RZ, 0xc0, !PT ;  /* 0xffff0000030c7812 */ /* 0x000fe200078ec0ff */
[----:B------:R-:W-:Y:S01]  /*9680*/  FFMA.FTZ R6, R2, R13, R0 ;  /* 0x0000000d02067223 */ /* 0x000fe20000010000 */
[C---:B------:R-:W-:Y:S01]  /*9690*/  LOP3.LUT R0, R7.reuse, 0xffff0000, RZ, 0xc0, !PT ;  /* 0xffff000007007812 */ /* 0x040fe200078ec0ff */
[----:B------:R-:W-:Y:S01]  /*96a0*/  IMAD.U32 R2, R7, 0x10000, RZ ;  /* 0x0001000007027824 */ /* 0x000fe200078e00ff */
[----:B------:R-:W-:Y:S02]  /*96b0*/  LOP3.LUT R7, R8, 0xffff0000, RZ, 0xc0, !PT ;  /* 0xffff000008077812 */ /* 0x000fe400078ec0ff */
[----:B------:R-:W-:Y:S01]  /*96c0*/  F2FP.BF16.PACK_AB R6, R6, R11 ;  /* 0x0000000b0606723e */ /* 0x000fe200000010ff */
[----:B------:R-:W-:-:S02]  /*96d0*/  FMUL.FTZ R3, R0, R12 ;  /* 0x0000000c00037220 */ /* 0x000fc40000410000 */
[-C--:B------:R-:W-:Y:S02]  /*96e0*/  FMUL.FTZ R0, R0, R7.reuse ;  /* 0x0000000700007220 */ /* 0x080fe40000410000 */
[C---:B------:R-:W-:Y:S02]  /*96f0*/  FFMA.FTZ R3, R2.reuse, R7, -R3 ;  /* 0x0000000702037223 */ /* 0x040fe40000010803 */
[----:B------:R-:W-:Y:S01]  /*9700*/  FFMA.FTZ R2, R2, R12, R0 ;  /* 0x0000000c02027223 */ /* 0x000fe20000010000 */
[----:B------:R-:W-:Y:S01]  /*9710*/  LOP3.LUT R0, R4, 0xffff0000, RZ, 0xc0, !PT ;  /* 0xffff000004007812 */ /* 0x000fe200078ec0ff */
[C---:B------:R-:W-:Y:S01]  /*9720*/  IMAD.U32 R11, R9.reuse, 0x10000, RZ ;  /* 0x00010000090b7824 */ /* 0x040fe200078e00ff */
[----:B------:R-:W-:Y:S02]  /*9730*/  LOP3.LUT R9, R9, 0xffff0000, RZ, 0xc0, !PT ;  /* 0xffff000009097812 */ /* 0x000fe400078ec0ff */
[----:B------:R-:W-:Y:S01]  /*9740*/  F2FP.BF16.PACK_AB R7, R2, R3 ;  /* 0x000000030207723e */ /* 0x000fe200000010ff */
[----:B------:R-:W-:Y:S01]  /*9750*/  FMUL.FTZ R3, R0, R11 ;  /* 0x0000000b00037220 */ /* 0x000fe20000410000 */
[----:B------:R-:W-:Y:S01]  /*9760*/  SHF.L.U32 R2, R4, 0x10, RZ ;  /* 0x0000001004027819 */ /* 0x000fe200000006ff */
[C---:B------:R-:W-:Y:S01]  /*9770*/  IMAD.U32 R4, R10.reuse, 0x10000, RZ ;  /* 0x000100000a047824 */ /* 0x040fe200078e00ff */
[----:B------:R-:W-:-:S03]  /*9780*/  LOP3.LUT R10, R10, 0xffff0000, RZ, 0xc0, !PT ;  /* 0xffff00000a0a7812 */ /* 0x000fc600078ec0ff */
[-C--:B------:R-:W-:Y:S02]  /*9790*/  FMUL.FTZ R0, R0, R4.reuse ;  /* 0x0000000400007220 */ /* 0x080fe40000410000 */
[C---:B------:R-:W-:Y:S02]  /*97a0*/  FFMA.FTZ R8, R2.reuse, R4, -R3 ;  /* 0x0000000402087223 */ /* 0x040fe40000010803 */
[----:B------:R-:W-:Y:S01]  /*97b0*/  FFMA.FTZ R4, R2, R11, R0 ;  /* 0x0000000b02047223 */ /* 0x000fe20000010000 */
[C---:B------:R-:W-:Y:S02]  /*97c0*/  LOP3.LUT R2, R5.reuse, 0xffff0000, RZ, 0xc0, !PT ;  /* 0xffff000005027812 */ /* 0x040fe400078ec0ff */
[----:B------:R-:W-:Y:S02]  /*97d0*/  SHF.L.U32 R0, R5, 0x10, RZ ;  /* 0x0000001005007819 */ /* 0x000fe400000006ff */
[----:B------:R-:W-:Y:S01]  /*97e0*/  F2FP.BF16.PACK_AB R4, R4, R8 ;  /* 0x000000080404723e */ /* 0x000fe200000010ff */
[----:B------:R-:W-:-:S02]  /*97f0*/  FMUL.FTZ R3, R2, R9 ;  /* 0x0000000902037220 */ /* 0x000fc40000410000 */
[-C--:B------:R-:W-:Y:S02]  /*9800*/  FMUL.FTZ R2, R2, R10.reuse ;  /* 0x0000000a02027220 */ /* 0x080fe40000410000 */
[C---:B------:R-:W-:Y:S02]  /*9810*/  FFMA.FTZ R3, R0.reuse, R10, -R3 ;  /* 0x0000000a00037223 */ /* 0x040fe40000010803 */
[----:B------:R-:W-:-:S05]  /*9820*/  FFMA.FTZ R0, R0, R9, R2 ;  /* 0x0000000900007223 */ /* 0x000fca0000010002 */
[----:B------:R-:W-:-:S05]  /*9830*/  F2FP.BF16.PACK_AB R5, R0, R3 ;  /* 0x000000030005723e */ /* 0x000fca00000010ff */
[----:B------:R1:W-:Y:S02]  /*9840*/  STS.128 [R195+0x10080], R4 ;  /* 0x01008004c3007388 */ /* 0x0003e40000000c00 */
.L_x_783:
[----:B------:R-:W-:Y:S05]  /*9850*/  BSYNC B0 ;  /* 0x0000000000007941 */ /* 0x000fea0003800000 */
.L_x_782:
[----:B------:R-:W-:Y:S01]  /*9860*/  ISETP.GE.AND P0, PT, R159, c[0x0][0x27c], PT ;  /* 0x00009f009f007a0c */ /* 0x000fe20003f06270 */
[----:B------:R-:W-:-:S12]  /*9870*/  BSSY B0, `(.L_x_784) ;  /* 0x0000030000007945 */ /* 0x000fd80003800000 */
[----:B------:R-:W-:Y:S05]  /*9880*/  @P0 BRA `(.L_x_785) ;  /* 0x000002e000000947 */ /* 0x000fea0003800000 */
[----:B-1----:R-:W1:Y:S01]  /*9890*/  LDS.128 R4, [R195+0x14080] ;  /* 0x01408000c3047984 */ /* 0x002e620000000c00 */
        /* <DEDUP_REMOVED lines=45> */
.L_x_785:
[----:B------:R-:W-:Y:S05]  /*9b70*/  BSYNC B0 ;  /* 0x0000000000007941 */ /* 0x000fea0003800000 */
.L_x_784:
        /* <DEDUP_REMOVED lines=49> */
.L_x_787:
[----:B------:R-:W-:Y:S05]  /*9e90*/  BSYNC B0 ;  /* 0x0000000000007941 */ /* 0x000fea0003800000 */
.L_x_786:
[----:B------:R-:W-:-:S13]  /*9ea0*/  ISETP.GE.AND P0, PT, R158, c[0x0][0x27c], PT ;  /* 0x00009f009e007a0c */ /* 0x000fda0003f06270 */
[----:B------:R-:W-:Y:S05]  /*9eb0*/  @P0 BRA `(.L_x_781) ;  /* 0x000002e000000947 */ /* 0x000fea0003800000 */
[----:B-1----:R-:W1:Y:S01]  /*9ec0*/  LDS.128 R4, [R195+0x1c080] ;  /* 0x01c08000c3047984 */ /* 0x002e620000000c00 */
[----:B------:R-:W-:Y:S02]  /*9ed0*/  SHF.R.U64 R0, R38, 0x10, R39 ;  /* 0x0000001026007819 */ /* 0x000fe40000001227 */
[--C-:B------:R-:W-:Y:S02]  /*9ee0*/  SHF.R.U32.HI R10, RZ, 0x10, R41.reuse ;  /* 0x00000010ff0a7819 */ /* 0x100fe40000011629 */
[----:B------:R-:W-:Y:S02]  /*9ef0*/  SHF.R.U64 R3, R40, 0x10, R41 ;  /* 0x0000001028037819 */ /* 0x000fe40000001229 */
[----:B------:R-:W-:Y:S02]  /*9f00*/  PRMT R9, R87, 0x5432, R0 ;  /* 0x0000543257097816 */ /* 0x000fe40000000000 */
[----:B------:R-:W-:Y:S02]  /*9f10*/  SHF.R.U32.HI R2, RZ, 0x10, R39 ;  /* 0x00000010ff027819 */ /* 0x000fe40000011627 */
[----:B------:R-:W-:-:S02]  /*9f20*/  PRMT R0, R85, 0x5432, R10 ;  /* 0x0000543255007816 */ /* 0x000fc4000000000a */
[----:B------:R-:W-:Y:S02]  /*9f30*/  PRMT R8, R86, 0x5410, R3 ;  /* 0x0000541056087816 */ /* 0x000fe40000000003 */
[----:B------:R-:W-:Y:S01]  /*9f40*/  PRMT R2, R87, 0x5410, R2 ;  /* 0x0000541057027816 */ /* 0x000fe20000000002 */
[----:B------:R-:W-:-:S04]  /*9f50*/  IMAD.U32 R13, R0, 0x10000, RZ ;  /* 0x00010000000d7824 */ /* 0x000fc800078e00ff */
[----:B------:R-:W-:Y:S01]  /*9f60*/  IMAD.U32 R11, R2, 0x10000, RZ ;  /* 0x00010000020b7824 */ /* 0x000fe200078e00ff */
[C---:B-1----:R-:W-:Y:S02]  /*9f70*/  LOP3.LUT R3, R6.reuse, 0xffff0000, RZ, 0xc0, !PT ;  /* 0xffff000006037812 */ /* 0x042fe400078ec0ff */
[----:B------:R-:W-:-:S03]  /*9f80*/  SHF.L.U32 R6, R6, 0x10, RZ ;  /* 0x0000001006067819 */ /* 0x000fc600000006ff */
[C---:B------:R-:W-:Y:S02]  /*9f90*/  FMUL.FTZ R10, R3.reuse, R13 ;  /* 0x0000000d030a7220 */ /* 0x040fe40000410000 */
[-C--:B------:R-:W-:Y:S02]  /*9fa0*/  FMUL.FTZ R3, R3, R11.reuse ;  /* 0x0000000b03037220 */ /* 0x080fe40000410000 */
[----:B------:R-:W-:Y:S01]  /*9fb0*/  FFMA.FTZ R12, R6, R11, -R10 ;  /* 0x0000000b060c7223 */ /* 0x000fe2000001080a */
[----:B------:R-:W-:Y:S01]  /*9fc0*/  LOP3.LUT R11, R2, 0xffff0000, RZ, 0xc0, !PT ;  /* 0xffff0000020b7812 */ /* 0x000fe200078ec0ff */
[----:B------:R-:W-:Y:S01]  /*9fd0*/  FFMA.FTZ R6, R6, R13, R3 ;  /* 0x0000000d06067223 */ /* 0x000fe20000010003 */
[----:B------:R-:W-:Y:S01]  /*9fe0*/  LOP3.LUT R10, R0, 0xffff0000, RZ, 0xc0, !PT ;  /* 0xffff0000000a7812 */ /* 0x000fe200078ec0ff */
[C---:B------:R-:W-:Y:S01]  /*9ff0*/  IMAD.U32 R0, R7.reuse, 0x10000, RZ ;  /* 0x0001000007007824 */ /* 0x040fe200078e00ff */
[----:B------:R-:W-:Y:S01]  /*a000*/  LOP3.LUT R2, R7, 0xffff0000, RZ, 0xc0, !PT ;  /* 0xffff000007027812 */ /* 0x000fe200078ec0ff */
[C---:B------:R-:W-:Y:S01]  /*a010*/  IMAD.U32 R13, R8.reuse, 0x10000, RZ ;  /* 0x00010000080d7824 */ /* 0x040fe200078e00ff */
[----:B------:R-:W-:-:S02]  /*a020*/  LOP3.LUT R8, R8, 0xffff0000, RZ, 0xc0, !PT ;  /* 0xffff000008087812 */ /* 0x000fc400078ec0ff */
[----:B------:R-:W-:Y:S01]  /*a030*/  F2FP.BF16.PACK_AB R6, R6, R12 ;  /* 0x0000000c0606723e */ /* 0x000fe200000010ff */
[CC--:B------:R-:W-:Y:S02]  /*a040*/  FMUL.FTZ R3, R2.reuse, R10.reuse ;  /* 0x0000000a02037220 */ /* 0x0c0fe40000410000 */
[-C--:B------:R-:W-:Y:S02]  /*a050*/  FMUL.FTZ R2, R2, R11.reuse ;  /* 0x0000000b02027220 */ /* 0x080fe40000410000 */
[C---:B------:R-:W-:Y:S02]  /*a060*/  FFMA.FTZ R11, R0.reuse, R11, -R3 ;  /* 0x0000000b000b7223 */ /* 0x040fe40000010803 */
[----:B------:R-:W-:Y:S01]  /*a070*/  FFMA.FTZ R7, R0, R10, R2 ;  /* 0x0000000a00077223 */ /* 0x000fe20000010002 */
[C---:B------:R-:W-:Y:S01]  /*a080*/  LOP3.LUT R0, R4.reuse, 0xffff0000, RZ, 0xc0, !PT ;  /* 0xffff000004007812 */ /* 0x040fe200078ec0ff */
[----:B------:R-:W-:Y:S01]  /*a090*/  IMAD.U32 R2, R4, 0x10000, RZ ;  /* 0x0001000004027824 */ /* 0x000fe200078e00ff */
[----:B------:R-:W-:-:S02]  /*a0a0*/  SHF.L.U32 R10, R9, 0x10, RZ ;  /* 0x00000010090a7819 */ /* 0x000fc400000006ff */
[----:B------:R-:W-:Y:S01]  /*a0b0*/  LOP3.LUT R9, R9, 0xffff0000, RZ, 0xc0, !PT ;  /* 0xffff000009097812 */ /* 0x000fe200078ec0ff */
[C---:B------:R-:W-:Y:S01]  /*a0c0*/  FMUL.FTZ R3, R0.reuse, R13 ;  /* 0x0000000d00037220 */ /* 0x040fe20000410000 */
[----:B------:R-:W-:Y:S01]  /*a0d0*/  F2FP.BF16.PACK_AB R7, R7, R11 ;  /* 0x0000000b0707723e */ /* 0x000fe200000010ff */
[-C--:B------:R-:W-:Y:S02]  /*a0e0*/  FMUL.FTZ R0, R0, R10.reuse ;  /* 0x0000000a00007220 */ /* 0x080fe40000410000 */
[C---:B------:R-:W-:Y:S02]  /*a0f0*/  FFMA.FTZ R10, R2.reuse, R10, -R3 ;  /* 0x0000000a020a7223 */ /* 0x040fe40000010803 */
[----:B------:R-:W-:Y:S01]  /*a100*/  FFMA.FTZ R4, R2, R13, R0 ;  /* 0x0000000d02047223 */ /* 0x000fe20000010000 */
[C---:B------:R-:W-:Y:S02]  /*a110*/  LOP3.LUT R2, R5.reuse, 0xffff0000, RZ, 0xc0, !PT ;  /* 0xffff000005027812 */ /* 0x040fe400078ec0ff */
[----:B------:R-:W-:-:S02]  /*a120*/  SHF.L.U32 R0, R5, 0x10, RZ ;  /* 0x0000001005007819 */ /* 0x000fc400000006ff */
[----:B------:R-:W-:Y:S01]  /*a130*/  F2FP.BF16.PACK_AB R4, R4, R10 ;  /* 0x0000000a0404723e */ /* 0x000fe200000010ff */
[CC--:B------:R-:W-:Y:S02]  /*a140*/  FMUL.FTZ R3, R2.reuse, R8.reuse ;  /* 0x0000000802037220 */ /* 0x0c0fe40000410000 */
[-C--:B------:R-:W-:Y:S02]  /*a150*/  FMUL.FTZ R2, R2, R9.reuse ;  /* 0x0000000902027220 */ /* 0x080fe40000410000 */
[C---:B------:R-:W-:Y:S02]  /*a160*/  FFMA.FTZ R3, R0.reuse, R9, -R3 ;  /* 0x0000000900037223 */ /* 0x040fe40000010803 */
[----:B------:R-:W-:-:S05]  /*a170*/  FFMA.FTZ R2, R0, R8, R2 ;  /* 0x0000000800027223 */ /* 0x000fca0000010002 */
[----:B------:R-:W-:-:S05]  /*a180*/  F2FP.BF16.PACK_AB R5, R2, R3 ;  /* 0x000000030205723e */ /* 0x000fca00000010ff */
[----:B------:R1:W-:Y:S02]  /*a190*/  STS.128 [R195+0x1c080], R4 ;  /* 0x01c08004c3007388 */ /* 0x0003e40000000c00 */
.L_x_781:
[----:B------:R-:W-:Y:S05]  /*a1a0*/  BSYNC B1 ;  /* 0x0000000000017941 */ /* 0x000fea0003800000 */
.L_x_780:
        /* <DEDUP_REMOVED lines=8> */
[----:B------:R-:W-:Y:S02]  /*a230*/  SHF.R.U32.HI R0, RZ, 0x10, R45 ;  /* 0x00000010ff007819 */ /* 0x000fe4000001162d */
[----:B------:R-:W-:Y:S02]  /*a240*/  SHF.R.U32.HI R2, RZ, 0x10, R43 ;  /* 0x00000010ff027819 */ /* 0x000fe4000001162b */
[----:B------:R-:W-:Y:S02]  /*a250*/  PRMT R0, R85, 0x5410, R0 ;  /* 0x0000541055007816 */ /* 0x000fe40000000000 */
[----:B------:R-:W-:Y:S02]  /*a260*/  PRMT R2, R86, 0x5432, R2 ;  /* 0x0000543256027816 */ /* 0x000fe40000000002 */
[C---:B------:R-:W-:Y:S01]  /*a270*/  LOP3.LUT R11, R0.reuse, 0xffff0000, RZ, 0xc0, !PT ;  /* 0xffff0000000b7812 */ /* 0x040fe200078ec0ff */
[----:B------:R-:W-:-:S02]  /*a280*/  IMAD.U32 R10, R0, 0x10000, RZ ;  /* 0x00010000000a7824 */ /* 0x000fc400078e00ff */
[----:B------:R-:W-:Y:S01]  /*a290*/  IMAD.U32 R9, R2, 0x10000, RZ ;  /* 0x0001000002097824 */ /* 0x000fe200078e00ff */
[C---:B-1----:R-:W-:Y:S01]  /*a2a0*/  LOP3.LUT R3, R6.reuse, 0xffff0000, RZ, 0xc0, !PT ;  /* 0xffff000006037812 */ /* 0x042fe200078ec0ff */
[----:B------:R-:W-:Y:S01]  /*a2b0*/  IMAD.U32 R0, R7, 0x10000, RZ ;  /* 0x0001000007007824 */ /* 0x000fe200078e00ff */
[----:B------:R-:W-:-:S03]  /*a2c0*/  SHF.L.U32 R6, R6, 0x10, RZ ;  /* 0x0000001006067819 */ /* 0x000fc600000006ff */
[CC--:B------:R-:W-:Y:S02]  /*a2d0*/  FMUL.FTZ R8, R3.reuse, R10.reuse ;  /* 0x0000000a03087220 */ /* 0x0c0fe40000410000 */
[-C--:B------:R-:W-:Y:S02]  /*a2e0*/  FMUL.FTZ R3, R3, R9.reuse ;  /* 0x0000000903037220 */ /* 0x080fe40000410000 */
[----:B------:R-:W-:Y:S01]  /*a2f0*/  FFMA.FTZ R12, R6, R9, -R8 ;  /* 0x00000009060c7223 */ /* 0x000fe20000010808 */
[----:B------:R-:W-:Y:S01]  /*a300*/  LOP3.LUT R9, R2, 0xffff0000, RZ, 0xc0, !PT ;  /* 0xffff000002097812 */ /* 0x000fe200078ec0ff */
[----:B------:R-:W-:Y:S01]  /*a310*/  FFMA.FTZ R10, R6, R10, R3 ;  /* 0x0000000a060a7223 */ /* 0x000fe20000010003 */
[----:B------:R-:W-:Y:S02]  /*a320*/  LOP3.LUT R2, R7, 0xffff0000, RZ, 0xc0, !PT ;  /* 0xffff000007027812 */ /* 0x000fe400078ec0ff */
[----:B------:R-:W-:Y:S02]  /*a330*/  SHF.R.U64 R8, R44, 0x10, R45 ;  /* 0x000000102c087819 */ /* 0x000fe4000000122d */
[----:B------:R-:W-:Y:S01]  /*a340*/  SHF.R.U64 R6, R42, 0x10, R43 ;  /* 0x000000102a067819 */ /* 0x000fe2000000122b */
[----:B------:R-:W-:-:S02]  /*a350*/  FMUL.FTZ R3, R2, R11 ;  /* 0x0000000b02037220 */ /* 0x000fc40000410000 */
[-C--:B------:R-:W-:Y:S02]  /*a360*/  FMUL.FTZ R2, R2, R9.reuse ;  /* 0x0000000902027220 */ /* 0x080fe40000410000 */
[----:B------:R-:W-:Y:S01]  /*a370*/  FFMA.FTZ R9, R0, R9, -R3 ;  /* 0x0000000900097223 */ /* 0x000fe20000010803 */
[----:B------:R-:W-:Y:S01]  /*a380*/  LOP3.LUT R3, R4, 0xffff0000, RZ, 0xc0, !PT ;  /* 0xffff000004037812 */ /* 0x000fe200078ec0ff */
[----:B------:R-:W-:Y:S01]  /*a390*/  FFMA.FTZ R7, R0, R11, R2 ;  /* 0x0000000b00077223 */ /* 0x000fe20000010002 */
[----:B------:R-:W-:Y:S01]  /*a3a0*/  PRMT R0, R88, 0x5410, R8 ;  /* 0x0000541058007816 */ /* 0x000fe20000000008 */
[----:B------:R-:W-:Y:S01]  /*a3b0*/  IMAD.U32 R4, R4, 0x10000, RZ ;  /* 0x0001000004047824 */ /* 0x000fe200078e00ff */
[----:B------:R-:W-:Y:S02]  /*a3c0*/  PRMT R2, R88, 0x5432, R6 ;  /* 0x0000543258027816 */ /* 0x000fe40000000006 */
[----:B------:R-:W-:Y:S01]  /*a3d0*/  F2FP.BF16.PACK_AB R7, R7, R9 ;  /* 0x000000090707723e */ /* 0x000fe200000010ff */
        /* <DEDUP_REMOVED lines=8> */
[C---:B------:R-:W-:Y:S02]  /*a460*/  LOP3.LUT R2, R5.reuse, 0xffff0000, RZ, 0xc0, !PT ;  /* 0xffff000005027812 */ /* 0x040fe400078ec0ff */
[----:B------:R-:W-:-:S02]  /*a470*/  SHF.L.U32 R0, R5, 0x10, RZ ;  /* 0x0000001005007819 */ /* 0x000fc400000006ff */
[----:B------:R-:W-:Y:S01]  /*a480*/  F2FP.BF16.PACK_AB R4, R4, R8 ;  /* 0x000000080404723e */ /* 0x000fe200000010ff */
[CC--:B------:R-:W-:Y:S02]  /*a490*/  FMUL.FTZ R3, R2.reuse, R6.reuse ;  /* 0x0000000602037220 */ /* 0x0c0fe40000410000 */
[-C--:B------:R-:W-:Y:S02]  /*a4a0*/  FMUL.FTZ R2, R2, R11.reuse ;  /* 0x0000000b02027220 */ /* 0x080fe40000410000 */
[C---:B------:R-:W-:Y:S02]  /*a4b0*/  FFMA.FTZ R3, R0.reuse, R11, -R3 ;  /* 0x0000000b00037223 */ /* 0x040fe40000010803 */
[----:B------:R-:W-:Y:S01]  /*a4c0*/  FFMA.FTZ R2, R0, R6, R2 ;  /* 0x0000000600027223 */ /* 0x000fe20000010002 */
[----:B------:R-:W-:-:S04]  /*a4d0*/  F2FP.BF16.PACK_AB R6, R10, R12 ;  /* 0x0000000c0a06723e */ /* 0x000fc800000010ff */
[----:B------:R-:W-:-:S05]  /*a4e0*/  F2FP.BF16.PACK_AB R5, R2, R3 ;  /* 0x000000030205723e */ /* 0x000fca00000010ff */
[----:B------:R1:W-:Y:S02]  /*a4f0*/  STS.128 [R195+0x11080], R4 ;  /* 0x01108004c3007388 */ /* 0x0003e40000000c00 */
.L_x_791:
[----:B------:R-:W-:Y:S05]  /*a500*/  BSYNC B0 ;  /* 0x0000000000007941 */ /* 0x000fea0003800000 */
.L_x_790:
[----:B------:R-:W-:Y:S01]  /*a510*/  ISETP.GE.AND P0, PT, R159, c[0x0][0x27c], PT ;  /* 0x00009f009f007a0c */ /* 0x000fe20003f06270 */
[----:B------:R-:W-:-:S12]  /*a520*/  BSSY B0, `(.L_x_792) ;  /* 0x0000030000007945 */ /* 0x000fd80003800000 */
[----:B------:R-:W-:Y:S05]  /*a530*/  @P0 BRA `(.L_x_793) ;  /* 0x000002e000000947 */ /* 0x000fea0003800000 */
[----:B-1----:R-:W1:Y:S01]  /*a540*/  LDS.128 R4, [R195+0x15080] ;  /* 0x01508000c3047984 */ /* 0x002e620000000c00 */
[----:B------:R-:W-:Y:S02]  /*a550*/  SHF.R.U32.HI R0, RZ, 0x10, R19 ;  /* 0x00000010ff007819 */ /* 0x000fe40000011613 */
[----:B------:R-:W-:Y:S02]  /*a560*/  SHF.R.U32.HI R2, RZ, 0x10, R17 ;  /* 0x00000010ff027819 */ /* 0x000fe40000011611 */
[C---:B------:R-:W-:Y:S02]  /*a570*/  PRMT R0, R89.reuse, 0x5410, R0 ;  /* 0x0000541059007816 */ /* 0x040fe40000000000 */
        /* <DEDUP_REMOVED lines=42> */
.L_x_793:
[----:B------:R-:W-:Y:S05]  /*a820*/  BSYNC B0 ;  /* 0x0000000000007941 */ /* 0x000fea0003800000 */
.L_x_792:
[----:B------:R-:W-:Y:S01]  /*a830*/  ISETP.GE.AND P0, PT, R139, c[0x0][0x27c], PT ;  /* 0x00009f008b007a0c */ /* 0x000fe20003f06270 */
[----:B------:R-:W-:-:S12]  /*a840*/  BSSY B0, `(.L_x_794) ;  /* 0x0000030000007945 */ /* 0x000fd80003800000 */
[----:B------:R-:W-:Y:S05]  /*a850*/  @P0 BRA `(.L_x_795) ;  /* 0x000002e000000947 */ /* 0x000fea0003800000 */
[----:B-1----:R-:W1:Y:S01]  /*a860*/  LDS.128 R4, [R195+0x19080] ;  /* 0x01908000c3047984 */ /* 0x002e620000000c00 */
[----:B------:R-:W-:Y:S02]  /*a870*/  SHF.R.U32.HI R8, RZ, 0x10, R47 ;  /* 0x00000010ff087819 */ /* 0x000fe4000001162f */
[--C-:B------:R-:W-:Y:S02]  /*a880*/  SHF.R.U32.HI R2, RZ, 0x10, R15.reuse ;  /* 0x00000010ff027819 */ /* 0x100fe4000001160f */
[----:B------:R-:W-:Y:S02]  /*a890*/  PRMT R8, R91, 0x5410, R8 ;  /* 0x000054105b087816 */ /* 0x000fe40000000008 */
[----:B------:R-:W-:Y:S02]  /*a8a0*/  PRMT R10, R92, 0x5410, R2 ;  /* 0x000054105c0a7816 */ /* 0x000fe40000000002 */
[----:B------:R-:W-:Y:S01]  /*a8b0*/  SHF.R.U64 R0, R14, 0x10, R15 ;  /* 0x000000100e007819 */ /* 0x000fe2000000120f */
[----:B------:R-:W-:Y:S01]  /*a8c0*/  IMAD.U32 R16, R8, 0x10000, RZ ;  /* 0x0001000008107824 */ /* 0x000fe200078e00ff */
[----:B------:R-:W-:-:S02]  /*a8d0*/  SHF.R.U64 R3, R46, 0x10, R47 ;  /* 0x000000102e037819 */ /* 0x000fc4000000122f */
[----:B------:R-:W-:Y:S02]  /*a8e0*/  SHF.L.U32 R15, R10, 0x10, RZ ;  /* 0x000000100a0f7819 */ /* 0x000fe400000006ff */
[----:B------:R-:W-:Y:S02]  /*a8f0*/  PRMT R11, R92, 0x5432, R0 ;  /* 0x000054325c0b7816 */ /* 0x000fe40000000000 */
[----:B------:R-:W-:Y:S02]  /*a900*/  PRMT R9, R91, 0x5432, R3 ;  /* 0x000054325b097816 */ /* 0x000fe40000000003 */
[----:B------:R-:W-:Y:S02]  /*a910*/  LOP3.LUT R17, R8, 0xffff0000, RZ, 0xc0, !PT ;  /* 0xffff000008117812 */ /* 0x000fe400078ec0ff */
[----:B------:R-:W-:Y:S02]  /*a920*/  LOP3.LUT R8, R10, 0xffff0000, RZ, 0xc0, !PT ;  /* 0xffff00000a087812 */ /* 0x000fe400078ec0ff */
[C---:B-1----:R-:W-:Y:S01]  /*a930*/  LOP3.LUT R13, R6.reuse, 0xffff0000, RZ, 0xc0, !PT ;  /* 0xffff0000060d7812 */ /* 0x042fe200078ec0ff */
[C---:B------:R-:W-:Y:S01]  /*a940*/  IMAD.U32 R12, R7.reuse, 0x10000, RZ ;  /* 0x00010000070c7824 */ /* 0x040fe200078e00ff */
[----:B------:R-:W-:Y:S01]  /*a950*/  LOP3.LUT R2, R7, 0xffff0000, RZ, 0xc0, !PT ;  /* 0xffff000007027812 */ /* 0x000fe200078ec0ff */
[----:B------:R-:W-:Y:S01]  /*a960*/  IMAD.U32 R14, R6, 0x10000, RZ ;  /* 0x00010000060e7824 */ /* 0x000fe200078e00ff */
[C---:B------:R-:W-:Y:S01]  /*a970*/  LOP3.LUT R0, R5.reuse, 0xffff0000, RZ, 0xc0, !PT ;  /* 0xffff000005007812 */ /* 0x040fe200078ec0ff */
[----:B------:R-:W-:Y:S01]  /*a980*/  IMAD.U32 R3, R5, 0x10000, RZ ;  /* 0x0001000005037824 */ /* 0x000fe200078e00ff */
[C---:B------:R-:W-:Y:S01]  /*a990*/  SHF.L.U32 R6, R4.reuse, 0x10, RZ ;  /* 0x0000001004067819 */ /* 0x040fe200000006ff */
[C---:B------:R-:W-:Y:S01]  /*a9a0*/  FMUL.FTZ R7, R13.reuse, R16 ;  /* 0x000000100d077220 */ /* 0x040fe20000410000 */
[----:B------:R-:W-:Y:S01]  /*a9b0*/  LOP3.LUT R4, R4, 0xffff0000, RZ, 0xc0, !PT ;  /* 0xffff000004047812 */ /* 0x000fe200078ec0ff */
[----:B------:R-:W-:-:S02]  /*a9c0*/  FMUL.FTZ R5, R13, R15 ;  /* 0x0000000f0d057220 */ /* 0x000fc40000410000 */
[----:B------:R-:W-:Y:S02]  /*a9d0*/  FFMA.FTZ R13, R14, R15, -R7 ;  /* 0x0000000f0e0d7223 */ /* 0x000fe40000010807 */
[----:B------:R-:W-:Y:S02]  /*a9e0*/  FMUL.FTZ R7, R2, R17 ;  /* 0x0000001102077220 */ /* 0x000fe40000410000 */
[----:B------:R-:W-:Y:S01]  /*a9f0*/  FFMA.FTZ R10, R14, R16, R5 ;  /* 0x000000100e0a7223 */ /* 0x000fe20000010005 */
[----:B------:R-:W-:Y:S01]  /*aa00*/  SHF.L.U32 R14, R11, 0x10, RZ ;  /* 0x000000100b0e7819 */ /* 0x000fe200000006ff */
[C---:B------:R-:W-:Y:S01]  /*aa10*/  IMAD.U32 R15, R9.reuse, 0x10000, RZ ;  /* 0x00010000090f7824 */ /* 0x040fe200078e00ff */
[----:B------:R-:W-:Y:S01]  /*aa20*/  LOP3.LUT R9, R9, 0xffff0000, RZ, 0xc0, !PT ;  /* 0xffff000009097812 */ /* 0x000fe200078ec0ff */
[-C--:B------:R-:W-:Y:S01]  /*aa30*/  FMUL.FTZ R2, R2, R8.reuse ;  /* 0x0000000802027220 */ /* 0x080fe20000410000 */
[----:B------:R-:W-:Y:S01]  /*aa40*/  LOP3.LUT R11, R11, 0xffff0000, RZ, 0xc0, !PT ;  /* 0xffff00000b0b7812 */ /* 0x000fe200078ec0ff */
[----:B------:R-:W-:-:S02]  /*aa50*/  FFMA.FTZ R8, R12, R8, -R7 ;  /* 0x000000080c087223 */ /* 0x000fc40000010807 */
[----:B------:R-:W-:Y:S02]  /*aa60*/  FFMA.FTZ R7, R12, R17, R2 ;  /* 0x000000110c077223 */ /* 0x000fe40000010002 */
[C---:B------:R-:W-:Y:S02]  /*aa70*/  FMUL.FTZ R5, R4.reuse, R15 ;  /* 0x0000000f04057220 */ /* 0x040fe40000410000 */
[----:B------:R-:W-:Y:S01]  /*aa80*/  FMUL.FTZ R4, R4, R14 ;  /* 0x0000000e04047220 */ /* 0x000fe20000410000 */
[----:B------:R-:W-:Y:S01]  /*aa90*/  F2FP.BF16.PACK_AB R7, R7, R8 ;  /* 0x000000080707723e */ /* 0x000fe200000010ff */
[C---:B------:R-:W-:Y:S02]  /*aaa0*/  FMUL.FTZ R2, R0.reuse, R9 ;  /* 0x0000000900027220 */ /* 0x040fe40000410000 */
[----:B------:R-:W-:Y:S02]  /*aab0*/  FMUL.FTZ R0, R0, R11 ;  /* 0x0000000b00007220 */ /* 0x000fe40000410000 */
[----:B------:R-:W-:-:S02]  /*aac0*/  FFMA.FTZ R5, R6, R14, -R5 ;  /* 0x0000000e06057223 */ /* 0x000fc40000010805 */
[----:B------:R-:W-:Y:S01]  /*aad0*/  FFMA.FTZ R4, R6, R15, R4 ;  /* 0x0000000f06047223 */ /* 0x000fe20000010004 */
[----:B------:R-:W-:Y:S01]  /*aae0*/  F2FP.BF16.PACK_AB R6, R10, R13 ;  /* 0x0000000d0a06723e */ /* 0x000fe200000010ff */
[C---:B------:R-:W-:Y:S02]  /*aaf0*/  FFMA.FTZ R2, R3.reuse, R11, -R2 ;  /* 0x0000000b03027223 */ /* 0x040fe40000010802 */
[----:B------:R-:W-:Y:S01]  /*ab00*/  FFMA.FTZ R0, R3, R9, R0 ;  /* 0x0000000903007223 */ /* 0x000fe20000010000 */
[----:B------:R-:W-:-:S04]  /*ab10*/  F2FP.BF16.PACK_AB R4, R4, R5 ;  /* 0x000000050404723e */ /* 0x000fc800000010ff */
[----:B------:R-:W-:-:S05]  /*ab20*/  F2FP.BF16.PACK_AB R5, R0, R2 ;  /* 0x000000020005723e */ /* 0x000fca00000010ff */
[----:B------:R1:W-:Y:S02]  /*ab30*/  STS.128 [R195+0x19080], R4 ;  /* 0x01908004c3007388 */ /* 0x0003e40000000c00 */
.L_x_795:
[----:B------:R-:W-:Y:S05]  /*ab40*/  BSYNC B0 ;  /* 0x0000000000007941 */ /* 0x000fea0003800000 */
.L_x_794:
[----:B------:R-:W-:-:S13]  /*ab50*/  ISETP.GE.AND P0, PT, R158, c[0x0][0x27c], PT ;  /* 0x00009f009e007a0c */ /* 0x000fda0003f06270 */
[----:B------:R-:W-:Y:S05]  /*ab60*/  @P0 BRA `(.L_x_789) ;  /* 0x000002e000000947 */ /* 0x000fea0003800000 */
[----:B-1----:R-:W1:Y:S01]  /*ab70*/  LDS.128 R4, [R195+0x1d080] ;  /* 0x01d08000c3047984 */ /* 0x002e620000000c00 */
[--C-:B------:R-:W-:Y:S02]  /*ab80*/  SHF.R.U64 R0, R54, 0x10, R55.reuse ;  /* 0x0000001036007819 */ /* 0x100fe40000001237 */
[----:B------:R-:W-:Y:S02]  /*ab90*/  SHF.R.U32.HI R2, RZ, 0x10, R55 ;  /* 0x00000010ff027819 */ /* 0x000fe40000011637 */
[----:B------:R-:W-:Y:S02]  /*aba0*/  SHF.R.U32.HI R9, RZ, 0x10, R49 ;  /* 0x00000010ff097819 */ /* 0x000fe40000011631 */
[C---:B------:R-:W-:Y:S02]  /*abb0*/  PRMT R11, R96.reuse, 0x5432, R0 ;  /* 0x00005432600b7816 */ /* 0x040fe40000000000 */
[----:B------:R-:W-:Y:S02]  /*abc0*/  PRMT R8, R96, 0x5410, R2 ;  /* 0x0000541060087816 */ /* 0x000fe40000000002 */
[----:B------:R-:W-:-:S02]  /*abd0*/  PRMT R0, R94, 0x5410, R9 ;  /* 0x000054105e007816 */ /* 0x000fc40000000009 */
[----:B------:R-:W-:Y:S01]  /*abe0*/  SHF.R.U64 R3, R48, 0x10, R49 ;  /* 0x0000001030037819 */ /* 0x000fe20000001231 */
[----:B------:R-:W-:Y:S01]  /*abf0*/  IMAD.U32 R14, R8, 0x10000, RZ ;  /* 0x00010000080e7824 */ /* 0x000fe200078e00ff */
[C---:B------:R-:W-:Y:S01]  /*ac00*/  LOP3.LUT R17, R0.reuse, 0xffff0000, RZ, 0xc0, !PT ;  /* 0xffff000000117812 */ /* 0x040fe200078ec0ff */
[----:B------:R-:W-:Y:S01]  /*ac10*/  IMAD.U32 R15, R0, 0x10000, RZ ;  /* 0x00010000000f7824 */ /* 0x000fe200078e00ff */
[----:B------:R-:W-:Y:S02]  /*ac20*/  PRMT R10, R94, 0x5432, R3 ;  /* 0x000054325e0a7816 */ /* 0x000fe40000000003 */
[----:B------:R-:W-:Y:S02]  /*ac30*/  LOP3.LUT R16, R8, 0xffff0000, RZ, 0xc0, !PT ;  /* 0xffff000008107812 */ /* 0x000fe400078ec0ff */
[C---:B-1----:R-:W-:Y:S01]  /*ac40*/  LOP3.LUT R9, R6.reuse, 0xffff0000, RZ, 0xc0, !PT ;  /* 0xffff000006097812 */ /* 0x042fe200078ec0ff */
[C---:B------:R-:W-:Y:S01]  /*ac50*/  IMAD.U32 R12, R7.reuse, 0x10000, RZ ;  /* 0x00010000070c7824 */ /* 0x040fe200078e00ff */
[----:B------:R-:W-:Y:S01]  /*ac60*/  LOP3.LUT R2, R7, 0xffff0000, RZ, 0xc0, !PT ;  /* 0xffff000007027812 */ /* 0x000fe200078ec0ff */
[----:B------:R-:W-:Y:S01]  /*ac70*/  IMAD.U32 R13, R6, 0x10000, RZ ;  /* 0x00010000060d7824 */ /* 0x000fe200078e00ff */
[C---:B------:R-:W-:Y:S01]  /*ac80*/  SHF.L.U32 R6, R4.reuse, 0x10, RZ ;  /* 0x0000001004067819 */ /* 0x040fe200000006ff */
[----:B------:R-:W-:Y:S01]  /*ac90*/  FMUL.FTZ R7, R9, R14 ;  /* 0x0000000e09077220 */ /* 0x000fe20000410000 */
[----:B------:R-:W-:Y:S01]  /*aca0*/  SHF.L.U32 R3, R5, 0x10, RZ ;  /* 0x0000001005037819 */ /* 0x000fe200000006ff */
[-C--:B------:R-:W-:Y:S01]  /*acb0*/  FMUL.FTZ R8, R9, R15.reuse ;  /* 0x0000000f09087220 */ /* 0x080fe20000410000 */
[----:B------:R-:W-:Y:S01]  /*acc0*/  LOP3.LUT R0, R5, 0xffff0000, RZ, 0xc0, !PT ;  /* 0xffff000005007812 */ /* 0x000fe200078ec0ff */
[----:B------:R-:W-:Y:S01]  /*acd0*/  FFMA.FTZ R9, R13, R15, R7 ;  /* 0x0000000f0d097223 */ /* 0x000fe20000010007 */
[----:B------:R-:W-:Y:S01]  /*ace0*/  LOP3.LUT R4, R4, 0xffff0000, RZ, 0xc0, !PT ;  /* 0xffff000004047812 */ /* 0x000fe200078ec0ff */
[----:B------:R-:W-:-:S02]  /*acf0*/  FMUL.FTZ R5, R2, R17 ;  /* 0x0000001102057220 */ /* 0x000fc40000410000 */
[----:B------:R-:W-:Y:S01]  /*ad00*/  FFMA.FTZ R14, R13, R14, -R8 ;  /* 0x0000000e0d0e7223 */ /* 0x000fe20000010808 */
[C---:B------:R-:W-:Y:S01]  /*ad10*/  SHF.L.U32 R13, R11.reuse, 0x10, RZ ;  /* 0x000000100b0d7819 */ /* 0x040fe200000006ff */
[C---:B------:R-:W-:Y:S01]  /*ad20*/  IMAD.U32 R15, R10.reuse, 0x10000, RZ ;  /* 0x000100000a0f7824 */ /* 0x040fe200078e00ff */
[----:B------:R-:W-:Y:S01]  /*ad30*/  LOP3.LUT R10, R10, 0xffff0000, RZ, 0xc0, !PT ;  /* 0xffff00000a0a7812 */ /* 0x000fe200078ec0ff */
[-C--:B------:R-:W-:Y:S01]  /*ad40*/  FMUL.FTZ R2, R2, R16.reuse ;  /* 0x0000001002027220 */ /* 0x080fe20000410000 */
[----:B------:R-:W-:Y:S01]  /*ad50*/  LOP3.LUT R11, R11, 0xffff0000, RZ, 0xc0, !PT ;  /* 0xffff00000b0b7812 */ /* 0x000fe200078ec0ff */
[C---:B------:R-:W-:Y:S02]  /*ad60*/  FFMA.FTZ R8, R12.reuse, R16, -R5 ;  /* 0x000000100c087223 */ /* 0x040fe40000010805 */
[----:B------:R-:W-:Y:S02]  /*ad70*/  FFMA.FTZ R7, R12, R17, R2 ;  /* 0x000000110c077223 */ /* 0x000fe40000010002 */
[----:B------:R-:W-:-:S02]  /*ad80*/  FMUL.FTZ R5, R4, R15 ;  /* 0x0000000f04057220 */ /* 0x000fc40000410000 */
[----:B------:R-:W-:Y:S01]  /*ad90*/  FMUL.FTZ R4, R4, R13 ;  /* 0x0000000d04047220 */ /* 0x000fe20000410000 */
[----:B------:R-:W-:Y:S01]  /*ada0*/  F2FP.BF16.PACK_AB R7, R7, R8 ;  /* 0x000000080707723e */ /* 0x000fe200000010ff */
[C---:B------:R-:W-:Y:S02]  /*adb0*/  FMUL.FTZ R2, R0.reuse, R10 ;  /* 0x0000000a00027220 */ /* 0x040fe40000410000 */
[----:B------:R-:W-:Y:S02]  /*adc0*/  FMUL.FTZ R0, R0, R11 ;  /* 0x0000000b00007220 */ /* 0x000fe40000410000 */
[C---:B------:R-:W-:Y:S02]  /*add0*/  FFMA.FTZ R5, R6.reuse, R13, -R5 ;  /* 0x0000000d06057223 */ /* 0x040fe40000010805 */
[----:B------:R-:W-:Y:S01]  /*ade0*/  FFMA.FTZ R4, R6, R15, R4 ;  /* 0x0000000f06047223 */ /* 0x000fe20000010004 */
[----:B------:R-:W-:Y:S01]  /*adf0*/  F2FP.BF16.PACK_AB R6, R9, R14 ;  /* 0x0000000e0906723e */ /* 0x000fe200000010ff */
[----:B------:R-:W-:-:S02]  /*ae00*/  FFMA.FTZ R2, R3, R11, -R2 ;  /* 0x0000000b03027223 */ /* 0x000fc40000010802 */
[----:B------:R-:W-:Y:S01]  /*ae10*/  FFMA.FTZ R0, R3, R10, R0 ;  /* 0x0000000a03007223 */ /* 0x000fe20000010000 */
[----:B------:R-:W-:-:S04]  /*ae20*/  F2FP.BF16.PACK_AB R4, R4, R5 ;  /* 0x000000050404723e */ /* 0x000fc800000010ff */
[----:B------:R-:W-:-:S05]  /*ae30*/  F2FP.BF16.PACK_AB R5, R0, R2 ;  /* 0x000000020005723e */ /* 0x000fca00000010ff */
[----:B------:R1:W-:Y:S02]  /*ae40*/  STS.128 [R195+0x1d080], R4 ;  /* 0x01d08004c3007388 */ /* 0x0003e40000000c00 */
.L_x_789:
[----:B------:R-:W-:Y:S05]  /*ae50*/  BSYNC B1 ;  /* 0x0000000000017941 */ /* 0x000fea0003800000 */
.L_x_788:
        /* <DEDUP_REMOVED lines=53> */
.L_x_799:
[----:B------:R-:W-:Y:S05]  /*b1b0*/  BSYNC B0 ;  /* 0x0000000000007941 */ /* 0x000fea0003800000 */
.L_x_798:
        /* <DEDUP_REMOVED lines=49> */
.L_x_801:
[----:B------:R-:W-:Y:S05]  /*b4d0*/  BSYNC B0 ;  /* 0x0000000000007941 */ /* 0x000fea0003800000 */
.L_x_800:
        /* <DEDUP_REMOVED lines=49> */
.L_x_803:
[----:B------:R-:W-:Y:S05]  /*b7f0*/  BSYNC B0 ;  /* 0x0000000000007941 */ /* 0x000fea0003800000 */
.L_x_802:
        /* <DEDUP_REMOVED lines=48> */
.L_x_797:
[----:B------:R-:W-:Y:S05]  /*bb00*/  BSYNC B1 ;  /* 0x0000000000017941 */ /* 0x000fea0003800000 */
.L_x_796:
[----:B------:R-:W-:-:S04]  /*bb10*/  IADD3 R0, R212, 0x60, RZ ;  /* 0x00000060d4007810 */ /* 0x000fc80007ffe0ff */
        /* <DEDUP_REMOVED lines=51> */
.L_x_806:
[----:B------:R-:W-:Y:S05]  /*be50*/  BSYNC B0 ;  /* 0x0000000000007941 */ /* 0x000fea0003800000 */
.L_x_805:
        /* <DEDUP_REMOVED lines=49> */
.L_x_808:
[----:B------:R-:W-:Y:S05]  /*c170*/  BSYNC B0 ;  /* 0x0000000000007941 */ /* 0x000fea0003800000 */
.L_x_807:
        /* <DEDUP_REMOVED lines=49> */
.L_x_810:
[----:B------:R-:W-:Y:S05]  /*c490*/  BSYNC B0 ;  /* 0x0000000000007941 */ /* 0x000fea0003800000 */
.L_x_809:
        /* <DEDUP_REMOVED lines=49> */
.L_x_771:
[----:B------:R-:W-:Y:S01]  /*c7b0*/  IMAD.MOV.U32 R3, RZ, RZ, c[0x0][0x2c4] ;  /* 0x0000b100ff037624 */ /* 0x000fe200078e00ff */
[----:B------:R-:W-:Y:S01]  /*c7c0*/  MOV R5, R6 ;  /* 0x0000000600057202 */ /* 0x000fe20000000f00 */
[----:B------:R-:W-:Y:S01]  /*c7d0*/  BSSY B0, `(.L_x_811) ;  /* 0x000003b000007945 */ /* 0x000fe20003800000 */
[----:B------:R-:W-:Y:S01]  /*c7e0*/  LOP3.LUT P1, RZ, R215, 0x2, RZ, 0xc0, !PT ;  /* 0x00000002d7ff7812 */ /* 0x000fe2000782c0ff */
[----:B------:R-:W-:Y:S01]  /*c7f0*/  CS2R R50, SRZ ;  /* 0x0000000000327805 */ /* 0x000fe2000001ff00 */
[----:B------:R-:W-:Y:S01]  /*c800*/  ISETP.NE.AND P0, PT, R3, 0x1, PT ;  /* 0x000000010300780c */ /* 0x000fe20003f05270 */
[----:B------:R-:W-:Y:S01]  /*c810*/  CS2R R26, SRZ ;  /* 0x00000000001a7805 */ /* 0x000fe2000001ff00 */
[----:B------:R-:W-:Y:S01]  /*c820*/  CS2R R24, SRZ ;  /* 0x0000000000187805 */ /* 0x000fe2000001ff00 */
[----:B------:R-:W-:Y:S01]  /*c830*/  CS2R R14, SRZ ;  /* 0x00000000000e7805 */ /* 0x000fe2000001ff00 */
[----:B----4-:R-:W-:Y:S01]  /*c840*/  CS2R R12, SRZ ;  /* 0x00000000000c7805 */ /* 0x010fe2000001ff00 */
[----:B------:R-:W-:Y:S01]  /*c850*/  CS2R R30, SRZ ;  /* 0x00000000001e7805 */ /* 0x000fe2000001ff00 */
[----:B------:R-:W-:Y:S01]  /*c860*/  CS2R R28, SRZ ;  /* 0x00000000001c7805 */ /* 0x000fe2000001ff00 */
[----:B------:R-:W-:Y:S01]  /*c870*/  CS2R R18, SRZ ;  /* 0x0000000000127805 */ /* 0x000fe2000001ff00 */
[----:B------:R-:W-:-:S05]  /*c880*/  CS2R R16, SRZ ;  /* 0x0000000000107805 */ /* 0x000fca000001ff00 */
[----:B------:R-:W-:-:S05]  /*c890*/  @P0 IMAD.HI.U32 R3, R0, c[0x0][0x2c8], RZ ;  /* 0x0000b20000030a27 */ /* 0x000fca00078e00ff */
[----:B------:R-:W-:-:S04]  /*c8a0*/  @P0 SHF.R.U32.HI R0, RZ, c[0x0][0x2cc], R3 ;  /* 0x0000b300ff000a19 */ /* 0x000fc80000011603 */
[----:B------:R-:W-:Y:S01]  /*c8b0*/  SHF.R.S32.HI R3, RZ, 0x1f, R0 ;  /* 0x0000001fff037819 */ /* 0x000fe20000011400 */
[----:B------:R-:W-:-:S04]  /*c8c0*/  IMAD.WIDE.U32 R4, R0, c[0x0][0x280], R4 ;  /* 0x0000a00000047a25 */ /* 0x000fc800078e0004 */
[----:B------:R-:W-:Y:S01]  /*c8d0*/  IMAD R8, R3, c[0x0][0x280], RZ ;  /* 0x0000a00003087a24 */ /* 0x000fe200078e02ff */
[----:B------:R-:W-:-:S03]  /*c8e0*/  LEA R23, P0, R4, c[0x0][0x270], 0x1 ;  /* 0x00009c0004177a11 */ /* 0x000fc600078008ff */
[----:B------:R-:W-:-:S04]  /*c8f0*/  IMAD R6, R0, c[0x0][0x284], R8 ;  /* 0x0000a10000067a24 */ /* 0x000fc800078e0208 */
[----:B------:R-:W-:-:S05]  /*c900*/  IMAD.IADD R6, R5, 0x1, R6 ;  /* 0x0000000105067824 */ /* 0x000fca00078e0206 */
[----:B------:R-:W-:Y:S01]  /*c910*/  LEA.HI.X R22, R4, c[0x0][0x274], R6, 0x1, P0 ;  /* 0x00009d0004167a11 */ /* 0x000fe200000f0c06 */
[----:B------:R-:W-:Y:S01]  /*c920*/  IMAD R4, R3, c[0x0][0x290], RZ ;  /* 0x0000a40003047a24 */ /* 0x000fe200078e02ff */
[----:B------:R-:W-:-:S03]  /*c930*/  MOV R3, R7 ;  /* 0x0000000700037202 */ /* 0x000fc60000000f00 */
[----:B------:R1:W2:Y:S02]  /*c940*/  SHFL.IDX PT, R5, R22, RZ, 0x181f ;  /* 0x00181fff16057589 */ /* 0x0002a400000e0000 */
[----:B------:R-:W-:-:S04]  /*c950*/  IMAD.WIDE.U32 R2, R0, c[0x0][0x290], R2 ;  /* 0x0000a40000027a25 */ /* 0x000fc800078e0002 */
[----:B------:R-:W-:Y:S01]  /*c960*/  IMAD R0, R0, c[0x0][0x294], R4 ;  /* 0x0000a50000007a24 */ /* 0x000fe200078e0204 */
[----:B------:R-:W-:-:S03]  /*c970*/  LEA R21, P0, R2, c[0x0][0x288], 0x1 ;  /* 0x0000a20002157a11 */ /* 0x000fc600078008ff */
[----:B------:R-:W-:Y:S02]  /*c980*/  IMAD.IADD R0, R3, 0x1, R0 ;  /* 0x0000000103007824 */ /* 0x000fe400078e0200 */
[----:B------:R1:W3:Y:S03]  /*c990*/  SHFL.IDX PT, R10, R21, RZ, 0x181f ;  /* 0x00181fff150a7589 */ /* 0x0002e600000e0000 */
[----:B------:R-:W-:Y:S02]  /*c9a0*/  LEA.HI.X R20, R2, c[0x0][0x28c], R0, 0x1, P0 ;  /* 0x0000a30002147a11 */ /* 0x000fe400000f0c00 */
[----:B------:R1:W4:Y:S04]  /*c9b0*/  SHFL.IDX PT, R2, R23, RZ, 0x181f ;  /* 0x00181fff17027589 */ /* 0x00032800000e0000 */
[----:B------:R1:W1:Y:S01]  /*c9c0*/  SHFL.IDX PT, R11, R20, RZ, 0x181f ;  /* 0x00181fff140b7589 */ /* 0x00026200000e0000 */
[----:B------:R-:W-:Y:S05]  /*c9d0*/  @P1 BRA `(.L_x_812) ;  /* 0x000001a000001947 */ /* 0x000fea0003800000 */
[----:B------:R-:W-:Y:S01]  /*c9e0*/  ISETP.GE.AND P1, PT, R134, c[0x0][0x27c], PT ;  /* 0x00009f0086007a0c */ /* 0x000fe20003f26270 */
[----:B------:R-:W-:Y:S01]  /*c9f0*/  CS2R R14, SRZ ;  /* 0x00000000000e7805 */ /* 0x000fe2000001ff00 */
[----:B------:R-:W-:Y:S01]  /*ca00*/  CS2R R12, SRZ ;  /* 0x00000000000c7805 */ /* 0x000fe2000001ff00 */
[----:B------:R-:W-:Y:S01]  /*ca10*/  CS2R R18, SRZ ;  /* 0x0000000000127805 */ /* 0x000fe2000001ff00 */
[----:B------:R-:W-:-:S09]  /*ca20*/  CS2R R16, SRZ ;  /* 0x0000000000107805 */ /* 0x000fd2000001ff00 */
[C---:B------:R-:W-:Y:S01]  /*ca30*/  @!P1 IMAD.SHL.U32 R0, R134.reuse, 0x2, RZ ;  /* 0x0000000286009824 */ /* 0x040fe200078e00ff */
[----:B------:R-:W-:-:S04]  /*ca40*/  @!P1 SHF.L.U64.HI R3, R134, 0x1, R135 ;  /* 0x0000000186039819 */ /* 0x000fc80000010287 */
[----:B----4-:R-:W-:-:S05]  /*ca50*/  @!P1 IADD3 R8, P0, R2, R0, RZ ;  /* 0x0000000002089210 */ /* 0x010fca0007f1e0ff */
[--C-:B--2---:R-:W-:Y:S01]  /*ca60*/  @!P1 IMAD.X R9, R5, 0x1, R3.reuse, P0 ;  /* 0x0000000105099824 */ /* 0x104fe200000e0603 */
[----:B---3--:R-:W-:Y:S01]  /*ca70*/  @!P1 IADD3 R6, P0, R10, R0, RZ ;  /* 0x000000000a069210 */ /* 0x008fe20007f1e0ff */
[----:B------:R-:W-:Y:S01]  /*ca80*/  CS2R R26, SRZ ;  /* 0x00000000001a7805 */ /* 0x000fe2000001ff00 */
[----:B------:R-:W-:Y:S01]  /*ca90*/  CS2R R24, SRZ ;  /* 0x0000000000187805 */ /* 0x000fe2000001ff00 */
[----:B------:R-:W-:Y:S01]  /*caa0*/  CS2R R30, SRZ ;  /* 0x00000000001e7805 */ /* 0x000fe2000001ff00 */
[----:B------:R-:W-:Y:S01]  /*cab0*/  CS2R R28, SRZ ;  /* 0x00000000001c7805 */ /* 0x000fe2000001ff00 */
[----:B-1----:R-:W-:Y:S01]  /*cac0*/  @!P1 IMAD.X R7, R11, 0x1, R3, P0 ;  /* 0x000000010b079824 */ /* 0x002fe200000e0603 */
[----:B------:R-:W-:Y:S01]  /*cad0*/  ISETP.GE.AND P0, PT, R138, c[0x0][0x27c], PT ;  /* 0x00009f008a007a0c */ /* 0x000fe20003f06270 */
[----:B------:R1:W5:Y:S04]  /*cae0*/  @!P1 LD.E.128 R12, [R8.64] ;  /* 0x00000008080c9980 */ /* 0x000368000c101d00 */
[----:B------:R1:W5:Y:S08]  /*caf0*/  @!P1 LD.E.128 R16, [R6.64] ;  /* 0x0000000806109980 */ /* 0x000370000c101d00 */
[C---:B------:R-:W-:Y:S01]  /*cb00*/  @!P0 IMAD.SHL.U32 R3, R202.reuse, 0x2, RZ ;  /* 0x00000002ca038824 */ /* 0x040fe200078e00ff */
[----:B------:R-:W-:-:S04]  /*cb10*/  @!P0 SHF.L.U64.HI R0, R202, 0x1, R207 ;  /* 0x00000001ca008819 */ /* 0x000fc800000102cf */
[----:B------:R-:W-:-:S05]  /*cb20*/  @!P0 IADD3 R4, P2, R2, R3, RZ ;  /* 0x0000000302048210 */ /* 0x000fca0007f5e0ff */
[----:B------:R-:W-:Y:S01]  /*cb30*/  @!P0 IMAD.X R5, R5, 0x1, R0, P2 ;  /* 0x0000000105058824 */ /* 0x000fe200010e0600 */
[----:B------:R-:W-:-:S04]  /*cb40*/  @!P0 IADD3 R2, P2, R10, R3, RZ ;  /* 0x000000030a028210 */ /* 0x000fc80007f5e0ff */
[----:B------:R1:W5:Y:S01]  /*cb50*/  @!P0 LD.E.128 R24, [R4.64] ;  /* 0x0000000804188980 */ /* 0x000362000c101d00 */
[----:B------:R-:W-:-:S05]  /*cb60*/  @!P0 IMAD.X R3, R11, 0x1, R0, P2 ;  /* 0x000000010b038824 */ /* 0x000fca00010e0600 */
[----:B------:R1:W5:Y:S03]  /*cb70*/  @!P0 LD.E.128 R28, [R2.64] ;  /* 0x00000008021c8980 */ /* 0x000366000c101d00 */
.L_x_812:
[----:B------:R-:W-:Y:S05]  /*cb80*/  BSYNC B0 ;  /* 0x0000000000007941 */ /* 0x000fea0003800000 */
.L_x_811:
[----:B-1--45:R-:W-:Y:S01]  /*cb90*/  IMAD.MOV.U32 R2, RZ, RZ, R26 ;  /* 0x000000ffff027224 */ /* 0x032fe200078e001a */
[----:B------:R-:W-:Y:S01]  /*cba0*/  MOV R3, R25 ;  /* 0x0000001900037202 */ /* 0x000fe20000000f00 */
[----:B------:R-:W-:Y:S01]  /*cbb0*/  IMAD.MOV.U32 R0, RZ, RZ, R27 ;  /* 0x000000ffff007224 */ /* 0x000fe200078e001b */
[----:B------:R-:W-:Y:S01]  /*cbc0*/  LOP3.LUT P0, RZ, R215, 0x4, RZ, 0xc0, !PT ;  /* 0x00000004d7ff7812 */ /* 0x000fe2000780c0ff */
[----:B------:R-:W-:Y:S01]  /*cbd0*/  IMAD.MOV.U32 R4, RZ, RZ, R24 ;  /* 0x000000ffff047224 */ /* 0x000fe200078e0018 */
[----:B------:R-:W-:Y:S01]  /*cbe0*/  MOV R6, R18 ;  /* 0x0000001200067202 */ /* 0x000fe20000000f00 */
[----:B--2---:R1:W2:Y:S01]  /*cbf0*/  SHFL.IDX PT, R5, R22, 0x1, 0x181f ;  /* 0x00381f0016057f89 */ /* 0x0042a200000e0000 */
[----:B------:R-:W-:Y:S01]  /*cc00*/  PRMT R89, R0, 0x5410, R2 ;  /* 0x0000541000597816 */ /* 0x000fe20000000002 */
[----:B------:R-:W-:Y:S01]  /*cc10*/  IMAD.MOV.U32 R2, RZ, RZ, R14 ;  /* 0x000000ffff027224 */ /* 0x000fe200078e000e */
[----:B------:R-:W-:Y:S01]  /*cc20*/  PRMT R88, R3, 0x5410, R4 ;  /* 0x0000541003587816 */ /* 0x000fe20000000004 */
[----:B------:R-:W-:Y:S01]  /*cc30*/  IMAD.MOV.U32 R0, RZ, RZ, R15 ;  /* 0x000000ffff007224 */ /* 0x000fe200078e000f */
[----:B------:R-:W-:Y:S01]  /*cc40*/  MOV R4, R12 ;  /* 0x0000000c00047202 */ /* 0x000fe20000000f00 */
[----:B------:R-:W-:Y:S01]  /*cc50*/  IMAD.MOV.U32 R3, RZ, RZ, R13 ;  /* 0x000000ffff037224 */ /* 0x000fe200078e000d */
[----:B------:R1:W4:Y:S01]  /*cc60*/  SHFL.IDX PT, R11, R20, 0x1, 0x181f ;  /* 0x00381f00140b7f89 */ /* 0x00032200000e0000 */
[----:B------:R-:W-:Y:S01]  /*cc70*/  BSSY B0, `(.L_x_813) ;  /* 0x0000032000007945 */ /* 0x000fe20003800000 */
[----:B------:R-:W-:Y:S01]  /*cc80*/  PRMT R34, R0, 0x5410, R2 ;  /* 0x0000541000227816 */ /* 0x000fe20000000002 */
[----:B------:R-:W-:Y:S01]  /*cc90*/  IMAD.MOV.U32 R2, RZ, RZ, R30 ;  /* 0x000000ffff027224 */ /* 0x000fe200078e001e */
[----:B------:R-:W-:Y:S01]  /*cca0*/  MOV R0, R31 ;  /* 0x0000001f00007202 */ /* 0x000fe20000000f00 */
[----:B---3--:R1:W3:Y:S01]  /*ccb0*/  SHFL.IDX PT, R10, R21, 0x1, 0x181f ;  /* 0x00381f00150a7f89 */ /* 0x0082e200000e0000 */
[----:B------:R-:W-:Y:S01]  /*ccc0*/  PRMT R33, R3, 0x5410, R4 ;  /* 0x0000541003217816 */ /* 0x000fe20000000004 */
[----:B------:R-:W-:Y:S01]  /*ccd0*/  IMAD.MOV.U32 R4, RZ, RZ, R19 ;  /* 0x000000ffff047224 */ /* 0x000fe200078e0013 */
[----:B------:R-:W-:Y:S01]  /*cce0*/  PRMT R90, R0, 0x5410, R2 ;  /* 0x00005410005a7816 */ /* 0x000fe20000000002 */
[----:B------:R-:W-:Y:S01]  /*ccf0*/  IMAD.MOV.U32 R2, RZ, RZ, R28 ;  /* 0x000000ffff027224 */ /* 0x000fe200078e001c */
[----:B------:R1:W1:Y:S01]  /*cd00*/  SHFL.IDX PT, R3, R23, 0x1, 0x181f ;  /* 0x00381f0017037f89 */ /* 0x00026200000e0000 */
[----:B------:R-:W-:Y:S01]  /*cd10*/  IMAD.MOV.U32 R0, RZ, RZ, R29 ;  /* 0x000000ffff007224 */ /* 0x000fe200078e001d */
[----:B------:R-:W-:Y:S01]  /*cd20*/  PRMT R61, R4, 0x5410, R6 ;  /* 0x00005410043d7816 */ /* 0x000fe20000000006 */
[----:B------:R-:W-:Y:S01]  /*cd30*/  CS2R R48, SRZ ;  /* 0x0000000000307805 */ /* 0x000fe2000001ff00 */
[----:B------:R-:W-:Y:S01]  /*cd40*/  CS2R R38, SRZ ;  /* 0x0000000000267805 */ /* 0x000fe2000001ff00 */
[----:B------:R-:W-:Y:S01]  /*cd50*/  CS2R R36, SRZ ;  /* 0x0000000000247805 */ /* 0x000fe2000001ff00 */
[----:B------:R-:W-:Y:S01]  /*cd60*/  PRMT R63, R0, 0x5410, R2 ;  /* 0x00005410003f7816 */ /* 0x000fe20000000002 */
[----:B------:R-:W-:Y:S01]  /*cd70*/  IMAD.MOV.U32 R2, RZ, RZ, R16 ;  /* 0x000000ffff027224 */ /* 0x000fe200078e0010 */
[----:B------:R-:W-:Y:S01]  /*cd80*/  MOV R0, R17 ;  /* 0x0000001100007202 */ /* 0x000fe20000000f00 */
[----:B------:R-:W-:Y:S01]  /*cd90*/  CS2R R46, SRZ ;  /* 0x00000000002e7805 */ /* 0x000fe2000001ff00 */
[----:B------:R-:W-:Y:S01]  /*cda0*/  CS2R R44, SRZ ;  /* 0x00000000002c7805 */ /* 0x000fe2000001ff00 */
[----:B------:R-:W-:Y:S01]  /*cdb0*/  CS2R R42, SRZ ;  /* 0x00000000002a7805 */ /* 0x000fe2000001ff00 */
[----:B------:R-:W-:Y:S01]  /*cdc0*/  PRMT R32, R0, 0x5410, R2 ;  /* 0x0000541000207816 */ /* 0x000fe20000000002 */
[----:B------:R-:W-:Y:S01]  /*cdd0*/  CS2R R40, SRZ ;  /* 0x0000000000287805 */ /* 0x000fe2000001ff00 */
[----:B------:R-:W-:Y:S05]  /*cde0*/  @P0 BRA `(.L_x_814) ;  /* 0x000001a000000947 */ /* 0x000fea0003800000 */
[----:B--2-4-:R-:W-:Y:S01]  /*cdf0*/  ISETP.GE.AND P1, PT, R134, c[0x0][0x27c], PT ;  /* 0x00009f0086007a0c */ /* 0x014fe20003f26270 */
[----:B------:R-:W-:Y:S01]  /*ce00*/  CS2R R38, SRZ ;  /* 0x0000000000267805 */ /* 0x000fe2000001ff00 */
[----:B------:R-:W-:Y:S01]  /*ce10*/  CS2R R36, SRZ ;  /* 0x0000000000247805 */ /* 0x000fe2000001ff00 */
[----:B------:R-:W-:Y:S01]  /*ce20*/  CS2R R42, SRZ ;  /* 0x00000000002a7805 */ /* 0x000fe2000001ff00 */
[----:B------:R-:W-:-:S09]  /*ce30*/  CS2R R40, SRZ ;  /* 0x0000000000287805 */ /* 0x000fd2000001ff00 */
[C---:B------:R-:W-:Y:S01]  /*ce40*/  @!P1 IMAD.SHL.U32 R0, R134.reuse, 0x2, RZ ;  /* 0x0000000286009824 */ /* 0x040fe200078e00ff */
[----:B------:R-:W-:-:S04]  /*ce50*/  @!P1 SHF.L.U64.HI R2, R134, 0x1, R135 ;  /* 0x0000000186029819 */ /* 0x000fc80000010287 */
[----:B-1----:R-:W-:-:S05]  /*ce60*/  @!P1 IADD3 R8, P0, R3, R0, RZ ;  /* 0x0000000003089210 */ /* 0x002fca0007f1e0ff */
[--C-:B------:R-:W-:Y:S01]  /*ce70*/  @!P1 IMAD.X R9, R5, 0x1, R2.reuse, P0 ;  /* 0x0000000105099824 */ /* 0x100fe200000e0602 */
[----:B---3--:R-:W-:Y:S01]  /*ce80*/  @!P1 IADD3 R6, P0, R10, R0, RZ ;  /* 0x000000000a069210 */ /* 0x008fe20007f1e0ff */
[----:B------:R-:W-:Y:S01]  /*ce90*/  CS2R R50, SRZ ;  /* 0x0000000000327805 */ /* 0x000fe2000001ff00 */
[----:B------:R-:W-:Y:S01]  /*cea0*/  CS2R R48, SRZ ;  /* 0x0000000000307805 */ /* 0x000fe2000001ff00 */
[----:B------:R-:W-:Y:S01]  /*ceb0*/  CS2R R46, SRZ ;  /* 0x00000000002e7805 */ /* 0x000fe2000001ff00 */
[----:B------:R-:W-:Y:S01]  /*cec0*/  CS2R R44, SRZ ;  /* 0x00000000002c7805 */ /* 0x000fe2000001ff00 */
[----:B------:R-:W-:Y:S01]  /*ced0*/  @!P1 IMAD.X R7, R11, 0x1, R2, P0 ;  /* 0x000000010b079824 */ /* 0x000fe200000e0602 */
        /* <DEDUP_REMOVED lines=11> */
.L_x_814:
[----:B--2-4-:R-:W-:Y:S05]  /*cf90*/  BSYNC B0 ;  /* 0x0000000000007941 */ /* 0x014fea0003800000 */
.L_x_813:
[----:B-1---5:R-:W-:Y:S01]  /*cfa0*/  IMAD.MOV.U32 R2, RZ, RZ, R48 ;  /* 0x000000ffff027224 */ /* 0x022fe200078e0030 */
[----:B------:R-:W-:Y:S01]  /*cfb0*/  LOP3.LUT P0, RZ, R215, 0x8, RZ, 0xc0, !PT ;  /* 0x00000008d7ff7812 */ /* 0x000fe2000780c0ff */
[----:B------:R-:W-:Y:S01]  /*cfc0*/  IMAD.MOV.U32 R0, RZ, RZ, R49 ;  /* 0x000000ffff007224 */ /* 0x000fe200078e0031 */
[----:B------:R1:W2:Y:S01]  /*cfd0*/  SHFL.IDX PT, R8, R22, 0x2, 0x181f ;  /* 0x00581f0016087f89 */ /* 0x0002a200000e0000 */
        /* <DEDUP_REMOVED lines=13> */
[----:B------:R1:W4:Y:S01]  /*d0b0*/  SHFL.IDX PT, R6, R23, 0x2, 0x181f ;  /* 0x00581f0017067f89 */ /* 0x00032200000e0000 */
[----:B------:R-:W-:Y:S01]  /*d0c0*/  IMAD.MOV.U32 R0, RZ, RZ, R45 ;  /* 0x000000ffff007224 */ /* 0x000fe200078e002d */
[----:B------:R-:W-:Y:S01]  /*d0d0*/  PRMT R93, R3, 0x5410, R4 ;  /* 0x00005410035d7816 */ /* 0x000fe20000000004 */
[----:B------:R-:W-:Y:S01]  /*d0e0*/  IMAD.MOV.U32 R3, RZ, RZ, R47 ;  /* 0x000000ffff037224 */ /* 0x000fe200078e002f */
[----:B------:R-:W-:Y:S01]  /*d0f0*/  MOV R4, R46 ;  /* 0x0000002e00047202 */ /* 0x000fe20000000f00 */
[----:B------:R1:W3:Y:S01]  /*d100*/  SHFL.IDX PT, R9, R20, 0x2, 0x181f ;  /* 0x00581f0014097f89 */ /* 0x0002e200000e0000 */
[----:B------:R-:W-:Y:S01]  /*d110*/  PRMT R95, R2, 0x7610, R95 ;  /* 0x00007610025f7816 */ /* 0x000fe2000000005f */
[----:B------:R-:W-:Y:S01]  /*d120*/  IMAD.MOV.U32 R2, RZ, RZ, R40 ;  /* 0x000000ffff027224 */ /* 0x000fe200078e0028 */
[----:B------:R-:W-:Y:S01]  /*d130*/  PRMT R98, R4, 0x7610, R98 ;  /* 0x0000761004627816 */ /* 0x000fe20000000062 */
[----:B------:R-:W-:Y:S01]  /*d140*/  IMAD.MOV.U32 R4, RZ, RZ, R42 ;  /* 0x000000ffff047224 */ /* 0x000fe200078e002a */
[----:B------:R-:W-:Y:S01]  /*d150*/  PRMT R96, R0, 0x7610, R96 ;  /* 0x0000761000607816 */ /* 0x000fe20000000060 */
[----:B------:R-:W-:Y:S01]  /*d160*/  IMAD.MOV.U32 R0, RZ, RZ, R41 ;  /* 0x000000ffff007224 */ /* 0x000fe200078e0029 */
[----:B------:R-:W-:Y:S01]  /*d170*/  PRMT R97, R3, 0x7610, R97 ;  /* 0x0000761003617816 */ /* 0x000fe20000000061 */
[----:B------:R1:W1:Y:S01]  /*d180*/  SHFL.IDX PT, R7, R21, 0x2, 0x181f ;  /* 0x00581f0015077f89 */ /* 0x00026200000e0000 */
[----:B------:R-:W-:Y:S01]  /*d190*/  MOV R3, R43 ;  /* 0x0000002b00037202 */ /* 0x000fe20000000f00 */
[----:B------:R-:W-:Y:S01]  /*d1a0*/  BSSY B0, `(.L_x_815) ;  /* 0x0000028000007945 */ /* 0x000fe20003800000 */
[----:B------:R-:W-:Y:S01]  /*d1b0*/  PRMT R91, R2, 0x7610, R91 ;  /* 0x00007610025b7816 */ /* 0x000fe2000000005b */
[----:B------:R-:W-:Y:S01]  /*d1c0*/  CS2R R86, SRZ ;  /* 0x0000000000567805 */ /* 0x000fe2000001ff00 */
[----:B------:R-:W-:Y:S01]  /*d1d0*/  PRMT R94, R3, 0x5410, R4 ;  /* 0x00005410035e7816 */ /* 0x000fe20000000004 */
[----:B------:R-:W-:Y:S01]  /*d1e0*/  CS2R R66, SRZ ;  /* 0x0000000000427805 */ /* 0x000fe2000001ff00 */
[----:B------:R-:W-:Y:S01]  /*d1f0*/  PRMT R92, R0, 0x7610, R92 ;  /* 0x00007610005c7816 */ /* 0x000fe2000000005c */
        /* <DEDUP_REMOVED lines=15> */
[----:B------:R-:W-:-:S05]  /*d2f0*/  @!P1 IADD3 R4, P0, R6, R2, RZ ;  /* 0x0000000206049210 */ /* 0x000fca0007f1e0ff */
[----:B------:R-:W-:Y:S01]  /*d300*/  @!P1 IMAD.X R5, R8, 0x1, R0, P0 ;  /* 0x0000000108059824 */ /* 0x000fe200000e0600 */
[----:B-1----:R-:W-:-:S04]  /*d310*/  @!P1 IADD3 R2, P0, R7, R2, RZ ;  /* 0x0000000207029210 */ /* 0x002fc80007f1e0ff */
[----:B------:R1:W5:Y:S01]  /*d320*/  @!P1 LD.E.128 R52, [R4.64] ;  /* 0x0000000804349980 */ /* 0x000362000c101d00 */
[----:B---3--:R-:W-:Y:S01]  /*d330*/  @!P1 IMAD.X R3, R9, 0x1, R0, P0 ;  /* 0x0000000109039824 */ /* 0x008fe200000e0600 */
[----:B------:R-:W-:-:S04]  /*d340*/  ISETP.GE.AND P0, PT, R138, c[0x0][0x27c], PT ;  /* 0x00009f008a007a0c */ /* 0x000fc80003f06270 */
[----:B------:R2:W5:Y:S09]  /*d350*/  @!P1 LD.E.128 R56, [R2.64] ;  /* 0x0000000802389980 */ /* 0x000572000c101d00 */
[----:B------:R-:W-:-:S05]  /*d360*/  @!P0 IMAD.SHL.U32 R0, R202, 0x2, RZ ;  /* 0x00000002ca008824 */ /* 0x000fca00078e00ff */
[----:B-1----:R-:W-:Y:S02]  /*d370*/  @!P0 IADD3 R4, P1, R6, R0, RZ ;  /* 0x0000000006048210 */ /* 0x002fe40007f3e0ff */
[----:B--2---:R-:W-:-:S05]  /*d380*/  @!P0 SHF.L.U64.HI R3, R202, 0x1, R207 ;  /* 0x00000001ca038819 */ /* 0x004fca00000102cf */
[--C-:B------:R-:W-:Y:S01]  /*d390*/  @!P0 IMAD.X R5, R8, 0x1, R3.reuse, P1 ;  /* 0x0000000108058824 */ /* 0x100fe200008e0603 */
[----:B------:R-:W-:Y:S01]  /*d3a0*/  @!P0 IADD3 R2, P1, R7, R0, RZ ;  /* 0x0000000007028210 */ /* 0x000fe20007f3e0ff */
[----:B------:R-:W-:Y:S01]  /*d3b0*/  CS2R R66, SRZ ;  /* 0x0000000000427805 */ /* 0x000fe2000001ff00 */
[----:B------:R-:W-:Y:S01]  /*d3c0*/  CS2R R64, SRZ ;  /* 0x0000000000407805 */ /* 0x000fe2000001ff00 */
[----:B------:R-:W-:Y:S01]  /*d3d0*/  CS2R R70, SRZ ;  /* 0x0000000000467805 */ /* 0x000fe2000001ff00 */
[----:B------:R-:W-:Y:S01]  /*d3e0*/  CS2R R68, SRZ ;  /* 0x0000000000447805 */ /* 0x000fe2000001ff00 */
[----:B------:R-:W-:-:S03]  /*d3f0*/  @!P0 IMAD.X R3, R9, 0x1, R3, P1 ;  /* 0x0000000109038824 */ /* 0x000fc600008e0603 */
[----:B------:R1:W5:Y:S04]  /*d400*/  @!P0 LD.E.128 R64, [R4.64] ;  /* 0x0000000804408980 */ /* 0x000368000c101d00 */
[----:B------:R1:W5:Y:S02]  /*d410*/  @!P0 LD.E.128 R68, [R2.64] ;  /* 0x0000000802448980 */ /* 0x000364000c101d00 */
.L_x_816:
[----:B--2-4-:R-:W-:Y:S05]  /*d420*/  BSYNC B0 ;  /* 0x0000000000007941 */ /* 0x014fea0003800000 */
.L_x_815:
[----:B-1---5:R-:W-:Y:S01]  /*d430*/  IMAD.MOV.U32 R2, RZ, RZ, R66 ;  /* 0x000000ffff027224 */ /* 0x022fe200078e0042 */
[----:B------:R1:W2:Y:S01]  /*d440*/  SHFL.IDX PT, R8, R22, 0x3, 0x181f ;  /* 0x00781f0016087f89 */ /* 0x0002a200000e0000 */
[----:B------:R-:W-:Y:S01]  /*d450*/  IMAD.MOV.U32 R0, RZ, RZ, R67 ;  /* 0x000000ffff007224 */ /* 0x000fe200078e0043 */
[----:B------:R-:W-:Y:S01]  /*d460*/  BSSY B0, `(.L_x_817) ;  /* 0x000003c000007945 */ /* 0x000fe20003800000 */
[----:B------:R-:W-:Y:S01]  /*d470*/  CS2R R84, SRZ ;  /* 0x0000000000547805 */ /* 0x000fe2000001ff00 */
[----:B------:R1:W4:Y:S01]  /*d480*/  SHFL.IDX PT, R5, R23, 0x3, 0x181f ;  /* 0x00781f0017057f89 */ /* 0x00032200000e0000 */
        /* <DEDUP_REMOVED lines=10> */
[----:B------:R-:W-:Y:S01]  /*d530*/  IMAD.MOV.U32 R0, RZ, RZ, R55 ;  /* 0x000000ffff007224 */ /* 0x000fe200078e0037 */
[----:B------:R-:W-:Y:S01]  /*d540*/  CS2R R80, SRZ ;  /* 0x0000000000507805 */ /* 0x000fe2000001ff00 */
[----:B------:R-:W-:Y:S01]  /*d550*/  CS2R R78, SRZ ;  /* 0x00000000004e7805 */ /* 0x000fe2000001ff00 */
[----:B------:R-:W-:-:S02]  /*d560*/  CS2R R76, SRZ ;  /* 0x00000000004c7805 */ /* 0x000fc4000001ff00 */
[----:B------:R-:W-:Y:S01]  /*d570*/  PRMT R102, R0, 0x5410, R2 ;  /* 0x0000541000667816 */ /* 0x000fe20000000002 */
[----:B------:R-:W-:Y:S01]  /*d580*/  IMAD.MOV.U32 R0, RZ, RZ, R53 ;  /* 0x000000ffff007224 */ /* 0x000fe200078e0035 */
[----:B------:R-:W-:-:S04]  /*d590*/  MOV R2, R52 ;  /* 0x0000003400027202 */ /* 0x000fc80000000f00 */
[----:B------:R-:W-:Y:S01]  /*d5a0*/  PRMT R101, R0, 0x5410, R2 ;  /* 0x0000541000657816 */ /* 0x000fe20000000002 */
[----:B------:R-:W-:Y:S01]  /*d5b0*/  IMAD.MOV.U32 R2, RZ, RZ, R70 ;  /* 0x000000ffff027224 */ /* 0x000fe200078e0046 */
[----:B------:R-:W-:-:S04]  /*d5c0*/  MOV R0, R71 ;  /* 0x0000004700007202 */ /* 0x000fc80000000f00 */
[----:B------:R-:W-:Y:S01]  /*d5d0*/  PRMT R104, R0, 0x5410, R2 ;  /* 0x0000541000687816 */ /* 0x000fe20000000002 */
[----:B------:R-:W-:Y:S02]  /*d5e0*/  IMAD.MOV.U32 R2, RZ, RZ, R68 ;  /* 0x000000ffff027224 */ /* 0x000fe400078e0044 */
        /* <DEDUP_REMOVED lines=8> */
[----:B------:R-:W-:Y:S05]  /*d670*/  @P6 BRA `(.L_x_818) ;  /* 0x000001a000006947 */ /* 0x000fea0003800000 */
[----:B-1234-:R-:W-:Y:S01]  /*d680*/  ISETP.GE.AND P1, PT, R134, c[0x0][0x27c], PT ;  /* 0x00009f0086007a0c */ /* 0x01efe20003f26270 */
[----:B------:R-:W-:Y:S01]  /*d690*/  CS2R R74, SRZ ;  /* 0x00000000004a7805 */ /* 0x000fe2000001ff00 */
[----:B------:R-:W-:-:S11]  /*d6a0*/  CS2R R72, SRZ ;  /* 0x0000000000487805 */ /* 0x000fd6000001ff00 */
[C---:B------:R-:W-:Y:S01]  /*d6b0*/  @!P1 IMAD.SHL.U32 R0, R134.reuse, 0x2, RZ ;  /* 0x0000000286009824 */ /* 0x040fe200078e00ff */
[----:B------:R-:W-:-:S04]  /*d6c0*/  @!P1 SHF.L.U64.HI R4, R134, 0x1, R135 ;  /* 0x0000000186049819 */ /* 0x000fc80000010287 */
[----:B------:R-:W-:-:S05]  /*d6d0*/  @!P1 IADD3 R2, P0, R5, R0, RZ ;  /* 0x0000000005029210 */ /* 0x000fca0007f1e0ff */
[----:B------:R-:W-:Y:S01]  /*d6e0*/  @!P1 IMAD.X R3, R8, 0x1, R4, P0 ;  /* 0x0000000108039824 */ /* 0x000fe200000e0604 */
[----:B------:R-:W-:-:S04]  /*d6f0*/  ISETP.GE.AND P0, PT, R138, c[0x0][0x27c], PT ;  /* 0x00009f008a007a0c */ /* 0x000fc80003f06270 */
[----:B------:R1:W5:Y:S01]  /*d700*/  @!P1 LD.E.128 R72, [R2.64] ;  /* 0x0000000802489980 */ /* 0x000362000c101d00 */
[----:B------:R-:W-:Y:S01]  /*d710*/  CS2R R78, SRZ ;  /* 0x00000000004e7805 */ /* 0x000fe2000001ff00 */
[----:B------:R-:W-:Y:S01]  /*d720*/  CS2R R76, SRZ ;  /* 0x00000000004c7805 */ /* 0x000fe2000001ff00 */
[----:B------:R-:W-:Y:S01]  /*d730*/  CS2R R86, SRZ ;  /* 0x0000000000567805 */ /* 0x000fe2000001ff00 */
[----:B------:R-:W-:Y:S01]  /*d740*/  CS2R R84, SRZ ;  /* 0x0000000000547805 */ /* 0x000fe2000001ff00 */
[----:B-1----:R-:W-:-:S05]  /*d750*/  @!P1 IADD3 R2, P2, R6, R0, RZ ;  /* 0x0000000006029210 */ /* 0x002fca0007f5e0ff */
[----:B------:R-:W-:-:S05]  /*d760*/  @!P1 IMAD.X R3, R7, 0x1, R4, P2 ;  /* 0x0000000107039824 */ /* 0x000fca00010e0604 */
[----:B------:R1:W5:Y:S01]  /*d770*/  @!P1 LD.E.128 R76, [R2.64] ;  /* 0x00000008024c9980 */ /* 0x000362000c101d00 */
[C---:B------:R-:W-:Y:S01]  /*d780*/  @!P0 SHF.L.U64.HI R0, R202.reuse, 0x1, R207 ;  /* 0x00000001ca008819 */ /* 0x040fe200000102cf */
[----:B------:R-:W-:Y:S01]  /*d790*/  CS2R R82, SRZ ;  /* 0x0000000000527805 */ /* 0x000fe2000001ff00 */
[----:B------:R-:W-:Y:S01]  /*d7a0*/  CS2R R80, SRZ ;  /* 0x0000000000507805 */ /* 0x000fe2000001ff00 */
[----:B-1----:R-:W-:-:S05]  /*d7b0*/  @!P0 IMAD.SHL.U32 R2, R202, 0x2, RZ ;  /* 0x00000002ca028824 */ /* 0x002fca00078e00ff */
[-C--:B------:R-:W-:Y:S02]  /*d7c0*/  @!P0 IADD3 R4, P2, R5, R2.reuse, RZ ;  /* 0x0000000205048210 */ /* 0x080fe40007f5e0ff */
[----:B------:R-:W-:-:S03]  /*d7d0*/  @!P0 IADD3 R2, P1, R6, R2, RZ ;  /* 0x0000000206028210 */ /* 0x000fc60007f3e0ff */
[--C-:B------:R-:W-:Y:S02]  /*d7e0*/  @!P0 IMAD.X R5, R8, 0x1, R0.reuse, P2 ;  /* 0x0000000108058824 */ /* 0x100fe400010e0600 */
[----:B------:R-:W-:-:S03]  /*d7f0*/  @!P0 IMAD.X R3, R7, 0x1, R0, P1 ;  /* 0x0000000107038824 */ /* 0x000fc600008e0600 */
[----:B------:R1:W5:Y:S04]  /*d800*/  @!P0 LD.E.128 R84, [R4.64] ;  /* 0x0000000804548980 */ /* 0x000368000c101d00 */
[----:B------:R1:W5:Y:S02]  /*d810*/  @!P0 LD.E.128 R80, [R2.64] ;  /* 0x0000000802508980 */ /* 0x000364000c101d00 */
.L_x_818:
[----:B-1234-:R-:W-:Y:S05]  /*d820*/  BSYNC B0 ;  /* 0x0000000000007941 */ /* 0x01efea0003800000 */
.L_x_817:
        /* <DEDUP_REMOVED lines=35> */
[----:B------:R-:W-:Y:S01]  /*da60*/  BSSY B0, `(.L_x_821) ;  /* 0x000006a000007945 */ /* 0x000fe20003800000 */
[----:B------:R-:W-:-:S11]  /*da70*/  SHF.R.U32.HI R121, RZ, 0x3, R230 ;  /* 0x00000003ff797819 */ /* 0x000fd600000116e6 */
[----:B------:R-:W-:Y:S05]  /*da80*/  @P0 BRA `(.L_x_822) ;  /* 0x0000067000000947 */ /* 0x000fea0003800000 */
[----:B------:R-:W-:Y:S01]  /*da90*/  IMAD.MOV.U32 R2, RZ, RZ, c[0x0][0x27c] ;  /* 0x00009f00ff027624 */ /* 0x000fe200078e00ff */
[----:B------:R-:W1:Y:S01]  /*daa0*/  LDS.128 R8, [R195+0x10080] ;  /* 0x01008000c3087984 */ /* 0x000e620000000c00 */
[--C-:B------:R-:W-:Y:S02]  /*dab0*/  SHF.R.U64 R20, R12, 0x10, R13.reuse ;  /* 0x000000100c147819 */ /* 0x100fe4000000120d */
[----:B------:R-:W-:Y:S02]  /*dac0*/  SHF.R.U32.HI R12, RZ, 0x10, R13 ;  /* 0x00000010ff0c7819 */ /* 0x000fe4000001160d */
[----:B------:R-:W-:Y:S02]  /*dad0*/  LEA.HI R2, R2, R229, RZ, 0x1d ;  /* 0x000000e502027211 */ /* 0x000fe400078fe8ff */
[----:B------:R-:W-:Y:S02]  /*dae0*/  SHF.R.U32.HI R3, RZ, 0x10, R17 ;  /* 0x00000010ff037819 */ /* 0x000fe40000011611 */
[----:B------:R-:W-:-:S02]  /*daf0*/  SHF.R.S32.HI R0, RZ, 0x1f, R2 ;  /* 0x0000001fff007819 */ /* 0x000fc40000011402 */
[----:B------:R-:W-:Y:S02]  /*db00*/  SHF.R.U64 R13, R14, 0x10, R15 ;  /* 0x000000100e0d7819 */ /* 0x000fe4000000120f */
[----:B------:R-:W-:Y:S01]  /*db10*/  LEA.HI R0, R0, R2, RZ, 0x3 ;  /* 0x0000000200007211 */ /* 0x000fe200078f18ff */
[----:B------:R-:W-:Y:S01]  /*db20*/  IMAD.SHL.U32 R2, R2, 0x8, RZ ;  /* 0x0000000802027824 */ /* 0x000fe200078e00ff */
[----:B------:R-:W-:-:S03]  /*db30*/  PRMT R14, R33, 0x5432, R20 ;  /* 0x00005432210e7816 */ /* 0x000fc60000000014 */
[----:B------:R-:W-:Y:S01]  /*db40*/  IMAD.SHL.U32 R0, R0, 0x400, RZ ;  /* 0x0000040000007824 */ /* 0x000fe200078e00ff */
[----:B------:R-:W-:-:S04]  /*db50*/  LOP3.LUT R2, R230, 0x38, R2, 0xf8, !PT ;  /* 0x00000038e6027812 */ /* 0x000fc800078ef802 */
[----:B------:R-:W-:Y:S02]  /*db60*/  LOP3.LUT R2, R2, R121, RZ, 0x3c, !PT ;  /* 0x0000007902027212 */ /* 0x000fe400078e3cff */
[----:B------:R-:W-:-:S04]  /*db70*/  LOP3.LUT R0, R0, 0x7fffe000, RZ, 0xc0, !PT ;  /* 0x7fffe00000007812 */ /* 0x000fc800078ec0ff */
[----:B------:R-:W-:Y:S02]  /*db80*/  IADD3 R0, R2, R0, R231 ;  /* 0x0000000002007210 */ /* 0x000fe40007ffe0e7 */
[----:B------:R-:W-:Y:S02]  /*db90*/  SHF.R.U64 R2, R16, 0x10, R17 ;  /* 0x0000001010027819 */ /* 0x000fe40000001211 */
[----:B------:R-:W-:Y:S01]  /*dba0*/  PRMT R17, R33, 0x5410, R12 ;  /* 0x0000541021117816 */ /* 0x000fe2000000000c */
[----:B------:R-:W-:Y:S01]  /*dbb0*/  IMAD.SHL.U32 R22, R0, 0x2, RZ ;  /* 0x0000000200167824 */ /* 0x000fe200078e00ff */
[----:B------:R-:W-:Y:S02]  /*dbc0*/  SHF.R.U32.HI R0, RZ, 0x10, R15 ;  /* 0x00000010ff007819 */ /* 0x000fe4000001160f */
[----:B------:R-:W-:Y:S02]  /*dbd0*/  PRMT R12, R32, 0x5432, R2 ;  /* 0x00005432200c7816 */ /* 0x000fe40000000002 */
[----:B------:R-:W2:Y:S01]  /*dbe0*/  LDS.128 R4, [R22+0x10080] ;  /* 0x0100800016047984 */ /* 0x000ea20000000c00 */
[----:B------:R-:W-:Y:S01]  /*dbf0*/  PRMT R20, R34, 0x5410, R0 ;  /* 0x0000541022147816 */ /* 0x000fe20000000000 */
[----:B-1----:R-:W-:Y:S01]  /*dc00*/  IMAD.U32 R2, R8, 0x10000, RZ ;  /* 0x0001000008027824 */ /* 0x002fe200078e00ff */
[--C-:B------:R-:W-:Y:S01]  /*dc10*/  SHF.R.U64 R16, R18, 0x10, R19.reuse ;  /* 0x0000001012107819 */ /* 0x100fe20000001213 */
[----:B------:R-:W-:Y:S01]  /*dc20*/  IMAD.U32 R21, R12, 0x10000, RZ ;  /* 0x000100000c157824 */ /* 0x000fe200078e00ff */
[----:B------:R-:W-:Y:S01]  /*dc30*/  SHF.R.U32.HI R15, RZ, 0x10, R19 ;  /* 0x00000010ff0f7819 */ /* 0x000fe20000011613 */
[----:B------:R-:W-:Y:S01]  /*dc40*/  IMAD.U32 R18, R14, 0x10000, RZ ;  /* 0x000100000e127824 */ /* 0x000fe200078e00ff */
[----:B------:R-:W-:-:S02]  /*dc50*/  PRMT R19, R34, 0x5432, R13 ;  /* 0x0000543222137816 */ /* 0x000fc4000000000d */
[----:B------:R-:W-:Y:S02]  /*dc60*/  PRMT R13, R32, 0x5410, R3 ;  /* 0x00005410200d7816 */ /* 0x000fe40000000003 */
[----:B------:R-:W-:Y:S02]  /*dc70*/  PRMT R16, R61, 0x5432, R16 ;  /* 0x000054323d107816 */ /* 0x000fe40000000010 */
[C---:B------:R-:W-:Y:S01]  /*dc80*/  LOP3.LUT R60, R13.reuse, 0xffff0000, RZ, 0xc0, !PT ;  /* 0xffff00000d3c7812 */ /* 0x040fe200078ec0ff */
[----:B------:R-:W-:Y:S01]  /*dc90*/  IMAD.U32 R23, R13, 0x10000, RZ ;  /* 0x000100000d177824 */ /* 0x000fe200078e00ff */
[----:B------:R-:W-:Y:S02]  /*dca0*/  LOP3.LUT R13, R20, 0xffff0000, RZ, 0xc0, !PT ;  /* 0xffff0000140d7812 */ /* 0x000fe400078ec0ff */
[----:B--2---:R-:W-:-:S05]  /*dcb0*/  SHF.L.U32 R0, R4, 0x10, RZ ;  /* 0x0000001004007819 */ /* 0x004fca00000006ff */
[CC--:B------:R-:W-:Y:S02]  /*dcc0*/  FMUL.FTZ R3, R0.reuse, R21.reuse ;  /* 0x0000001500037220 */ /* 0x0c0fe40000410000 */
[-C--:B------:R-:W-:Y:S02]  /*dcd0*/  FMUL.FTZ R0, R0, R18.reuse ;  /* 0x0000001200007220 */ /* 0x080fe40000410000 */
[C---:B------:R-:W-:Y:S01]  /*dce0*/  FFMA.FTZ R32, R2.reuse, R18, -R3 ;  /* 0x0000001202207223 */ /* 0x040fe20000010803 */
[----:B------:R-:W-:Y:S01]  /*dcf0*/  PRMT R18, R61, 0x5410, R15 ;  /* 0x000054103d127816 */ /* 0x000fe2000000000f */
[----:B------:R-:W-:Y:S01]  /*dd00*/  FFMA.FTZ R35, R2, R21, R0 ;  /* 0x0000001502237223 */ /* 0x000fe20000010000 */
[----:B------:R-:W-:Y:S01]  /*dd10*/  SHF.L.U32 R0, R5, 0x10, RZ ;  /* 0x0000001005007819 */ /* 0x000fe200000006ff */
[----:B------:R-:W-:Y:S02]  /*dd20*/  IMAD.U32 R15, R17, 0x10000, RZ ;  /* 0x00010000110f7824 */ /* 0x000fe400078e00ff */
[----:B------:R-:W-:-:S02]  /*dd30*/  IMAD.U32 R2, R9, 0x10000, RZ ;  /* 0x0001000009027824 */ /* 0x000fc400078e00ff */
[C---:B------:R-:W-:Y:S02]  /*dd40*/  FMUL.FTZ R3, R0.reuse, R23 ;  /* 0x0000001700037220 */ /* 0x040fe40000410000 */
[-C--:B------:R-:W-:Y:S02]  /*dd50*/  FMUL.FTZ R0, R0, R15.reuse ;  /* 0x0000000f00007220 */ /* 0x080fe40000410000 */
[C---:B------:R-:W-:Y:S02]  /*dd60*/  FFMA.FTZ R21, R2.reuse, R15, -R3 ;  /* 0x0000000f02157223 */ /* 0x040fe40000010803 */
[----:B------:R-:W-:Y:S01]  /*dd70*/  FFMA.FTZ R34, R2, R23, R0 ;  /* 0x0000001702227223 */ /* 0x000fe20000010000 */
[----:B------:R-:W-:Y:S01]  /*dd80*/  SHF.L.U32 R0, R7, 0x10, RZ ;  /* 0x0000001007007819 */ /* 0x000fe200000006ff */
[C---:B------:R-:W-:Y:S01]  /*dd90*/  IMAD.U32 R33, R18.reuse, 0x10000, RZ ;  /* 0x0001000012217824 */ /* 0x040fe200078e00ff */
[----:B------:R-:W-:Y:S01]  /*dda0*/  LOP3.LUT R18, R18, 0xffff0000, RZ, 0xc0, !PT ;  /* 0xffff000012127812 */ /* 0x000fe200078ec0ff */
[----:B------:R-:W-:-:S02]  /*ddb0*/  IMAD.U32 R15, R20, 0x10000, RZ ;  /* 0x00010000140f7824 */ /* 0x000fc400078e00ff */
[----:B------:R-:W-:Y:S02]  /*ddc0*/  IMAD.U32 R2, R11, 0x10000, RZ ;  /* 0x000100000b027824 */ /* 0x000fe400078e00ff */
[C---:B------:R-:W-:Y:S02]  /*ddd0*/  FMUL.FTZ R3, R0.reuse, R33 ;  /* 0x0000002100037220 */ /* 0x040fe40000410000 */
[-C--:B------:R-:W-:Y:S02]  /*dde0*/  FMUL.FTZ R0, R0, R15.reuse ;  /* 0x0000000f00007220 */ /* 0x080fe40000410000 */
[----:B------:R-:W-:Y:S01]  /*ddf0*/  FFMA.FTZ R23, R2, R15, -R3 ;  /* 0x0000000f02177223 */ /* 0x000fe20000010803 */
[----:B------:R-:W-:Y:S01]  /*de00*/  LOP3.LUT R3, R8, 0xffff0000, RZ, 0xc0, !PT ;  /* 0xffff000008037812 */ /* 0x000fe200078ec0ff */
[----:B------:R-:W-:Y:S01]  /*de10*/  FFMA.FTZ R33, R2, R33, R0 ;  /* 0x0000002102217223 */ /* 0x000fe20000010000 */
[----:B------:R-:W-:Y:S02]  /*de20*/  LOP3.LUT R8, R12, 0xffff0000, RZ, 0xc0, !PT ;  /* 0xffff00000c087812 */ /* 0x000fe400078ec0ff */
[----:B------:R-:W-:-:S02]  /*de30*/  LOP3.LUT R2, R4, 0xffff0000, RZ, 0xc0, !PT ;  /* 0xffff000004027812 */ /* 0x000fc400078ec0ff */
[----:B------:R-:W-:Y:S02]  /*de40*/  LOP3.LUT R0, R5, 0xffff0000, RZ, 0xc0, !PT ;  /* 0xffff000005007812 */ /* 0x000fe400078ec0ff */
[----:B------:R-:W-:Y:S01]  /*de50*/  LOP3.LUT R5, R14, 0xffff0000, RZ, 0xc0, !PT ;  /* 0xffff00000e057812 */ /* 0x000fe200078ec0ff */
[-C--:B------:R-:W-:Y:S01]  /*de60*/  FMUL.FTZ R4, R2, R8.reuse ;  /* 0x0000000802047220 */ /* 0x080fe20000410000 */
[----:B------:R-:W-:Y:S02]  /*de70*/  LOP3.LUT R15, R9, 0xffff0000, RZ, 0xc0, !PT ;  /* 0xffff0000090f7812 */ /* 0x000fe400078ec0ff */
[----:B------:R-:W-:Y:S01]  /*de80*/  LOP3.LUT R9, R10, 0xffff0000, RZ, 0xc0, !PT ;  /* 0xffff00000a097812 */ /* 0x000fe200078ec0ff */
[-C--:B------:R-:W-:Y:S01]  /*de90*/  FMUL.FTZ R2, R2, R5.reuse ;  /* 0x0000000502027220 */ /* 0x080fe20000410000 */
[----:B------:R-:W-:Y:S01]  /*dea0*/  LOP3.LUT R14, R19, 0xffff0000, RZ, 0xc0, !PT ;  /* 0xffff0000130e7812 */ /* 0x000fe200078ec0ff */
[C---:B------:R-:W-:Y:S02]  /*deb0*/  FFMA.FTZ R4, R3.reuse, R5, -R4 ;  /* 0x0000000503047223 */ /* 0x040fe40000010804 */
[----:B------:R-:W-:Y:S01]  /*dec0*/  FFMA.FTZ R12, R3, R8, R2 ;  /* 0x00000008030c7223 */ /* 0x000fe20000010002 */
[----:B------:R-:W-:Y:S01]  /*ded0*/  LOP3.LUT R3, R17, 0xffff0000, RZ, 0xc0, !PT ;  /* 0xffff000011037812 */ /* 0x000fe200078ec0ff */
[----:B------:R-:W-:Y:S01]  /*dee0*/  FMUL.FTZ R2, R0, R60 ;  /* 0x0000003c00027220 */ /* 0x000fe20000410000 */
[----:B------:R-:W-:Y:S01]  /*def0*/  LOP3.LUT R17, R16, 0xffff0000, RZ, 0xc0, !PT ;  /* 0xffff000010117812 */ /* 0x000fe200078ec0ff */
[----:B------:R-:W-:Y:S01]  /*df00*/  IMAD.U32 R8, R10, 0x10000, RZ ;  /* 0x000100000a087824 */ /* 0x000fe200078e00ff */
[----:B------:R-:W-:Y:S01]  /*df10*/  LOP3.LUT R10, R11, 0xffff0000, RZ, 0xc0, !PT ;  /* 0xffff00000b0a7812 */ /* 0x000fe200078ec0ff */
[-C--:B------:R-:W-:Y:S01]  /*df20*/  FFMA.FTZ R5, R15, R3.reuse, -R2 ;  /* 0x000000030f057223 */ /* 0x080fe20000010802 */
[----:B------:R-:W-:Y:S01]  /*df30*/  LOP3.LUT R2, R6, 0xffff0000, RZ, 0xc0, !PT ;  /* 0xffff000006027812 */ /* 0x000fe200078ec0ff */
[----:B------:R-:W-:Y:S01]  /*df40*/  FMUL.FTZ R11, R0, R3 ;  /* 0x00000003000b7220 */ /* 0x000fe20000410000 */
[----:B------:R-:W-:-:S02]  /*df50*/  SHF.L.U32 R3, R6, 0x10, RZ ;  /* 0x0000001006037819 */ /* 0x000fc400000006ff */
[----:B------:R-:W-:Y:S01]  /*df60*/  F2FP.BF16.PACK_AB R5, R5, R21 ;  /* 0x000000150505723e */ /* 0x000fe200000010ff */
[----:B------:R-:W-:Y:S01]  /*df70*/  IMAD.U32 R21, R16, 0x10000, RZ ;  /* 0x0001000010157824 */ /* 0x000fe200078e00ff */
[----:B------:R-:W-:Y:S01]  /*df80*/  LOP3.LUT R0, R7, 0xffff0000, RZ, 0xc0, !PT ;  /* 0xffff000007007812 */ /* 0x000fe200078ec0ff */
[----:B------:R-:W-:Y:S01]  /*df90*/  IMAD.U32 R16, R19, 0x10000, RZ ;  /* 0x0001000013107824 */ /* 0x000fe200078e00ff */
[----:B------:R-:W-:Y:S01]  /*dfa0*/  F2FP.BF16.PACK_AB R4, R4, R32 ;  /* 0x000000200404723e */ /* 0x000fe200000010ff */
[----:B------:R-:W-:Y:S02]  /*dfb0*/  FMUL.FTZ R7, R3, R21 ;  /* 0x0000001503077220 */ /* 0x000fe40000410000 */
[----:B------:R-:W-:Y:S02]  /*dfc0*/  FMUL.FTZ R6, R2, R17 ;  /* 0x0000001102067220 */ /* 0x000fe40000410000 */
[----:B------:R-:W-:Y:S02]  /*dfd0*/  FFMA.FTZ R7, R8, R16, -R7 ;  /* 0x0000001008077223 */ /* 0x000fe40000010807 */
[----:B------:R-:W-:-:S02]  /*dfe0*/  FFMA.FTZ R6, R9, R14, -R6 ;  /* 0x0000000e09067223 */ /* 0x000fc40000010806 */
[----:B------:R-:W-:Y:S02]  /*dff0*/  FMUL.FTZ R3, R3, R16 ;  /* 0x0000001003037220 */ /* 0x000fe40000410000 */
[----:B------:R-:W-:Y:S01]  /*e000*/  FMUL.FTZ R2, R2, R14 ;  /* 0x0000000e02027220 */ /* 0x000fe20000410000 */
[----:B------:R-:W-:Y:S01]  /*e010*/  F2FP.BF16.PACK_AB R6, R6, R7 ;  /* 0x000000070606723e */ /* 0x000fe200000010ff */
[C---:B------:R-:W-:Y:S02]  /*e020*/  FMUL.FTZ R7, R0.reuse, R18 ;  /* 0x0000001200077220 */ /* 0x040fe40000410000 */
[-C--:B------:R-:W-:Y:S02]  /*e030*/  FMUL.FTZ R0, R0, R13.reuse ;  /* 0x0000000d00007220 */ /* 0x080fe40000410000 */
[----:B------:R-:W-:Y:S02]  /*e040*/  FFMA.FTZ R7, R10, R13, -R7 ;  /* 0x0000000d0a077223 */ /* 0x000fe40000010807 */
[----:B------:R-:W-:-:S02]  /*e050*/  FFMA.FTZ R3, R8, R21, R3 ;  /* 0x0000001508037223 */ /* 0x000fc40000010003 */
[----:B------:R-:W-:Y:S01]  /*e060*/  FFMA.FTZ R2, R9, R17, R2 ;  /* 0x0000001109027223 */ /* 0x000fe20000010002 */
[----:B------:R-:W-:Y:S01]  /*e070*/  F2FP.BF16.PACK_AB R7, R7, R23 ;  /* 0x000000170707723e */ /* 0x000fe200000010ff */
[----:B------:R-:W-:-:S04]  /*e080*/  FFMA.FTZ R0, R10, R18, R0 ;  /* 0x000000120a007223 */ /* 0x000fc80000010000 */
[----:B------:R1:W-:Y:S02]  /*e090*/  STS.128 [R195+0x10080], R4 ;  /* 0x01008004c3007388 */ /* 0x0003e40000000c00 */
[----:B-1----:R-:W-:Y:S01]  /*e0a0*/  FFMA.FTZ R5, R15, R60, R11 ;  /* 0x0000003c0f057223 */ /* 0x002fe2000001000b */
[----:B------:R-:W-:Y:S02]  /*e0b0*/  F2FP.BF16.PACK_AB R4, R12, R35 ;  /* 0x000000230c04723e */ /* 0x000fe400000010ff */
[----:B------:R-:W-:Y:S02]  /*e0c0*/  F2FP.BF16.PACK_AB R6, R2, R3 ;  /* 0x000000030206723e */ /* 0x000fe400000010ff */
[----:B------:R-:W-:Y:S02]  /*e0d0*/  F2FP.BF16.PACK_AB R5, R5, R34 ;  /* 0x000000220505723e */ /* 0x000fe400000010ff */
[----:B------:R-:W-:-:S05]  /*e0e0*/  F2FP.BF16.PACK_AB R7, R0, R33 ;  /* 0x000000210007723e */ /* 0x000fca00000010ff */
[----:B------:R1:W-:Y:S02]  /*e0f0*/  STS.128 [R22+0x10080], R4 ;  /* 0x0100800416007388 */ /* 0x0003e40000000c00 */
.L_x_822:
[----:B------:R-:W-:Y:S05]  /*e100*/  BSYNC B0 ;  /* 0x0000000000007941 */ /* 0x000fea0003800000 */
.L_x_821:
[----:B------:R-:W-:-:S13]  /*e110*/  ISETP.GE.AND P0, PT, R138, c[0x0][0x27c], PT ;  /* 0x00009f008a007a0c */ /* 0x000fda0003f06270 */
[----:B------:R-:W-:Y:S05]  /*e120*/  @P0 BRA `(.L_x_820) ;  /* 0x0000069000000947 */ /* 0x000fea0003800000 */
[----:B------:R-:W2:Y:S04]  /*e130*/  LDL R2, [R1+0xc] ;  /* 0x00000c0001027983 */ /* 0x000ea80000100800 */
[----:B------:R-:W3:Y:S01]  /*e140*/  LDL R33, [R1+0x28] ;  /* 0x0000280001217983 */ /* 0x000ee20000100800 */
[----:B------:R-:W-:Y:S01]  /*e150*/  IMAD.MOV.U32 R0, RZ, RZ, c[0x0][0x27c] ;  /* 0x00009f00ff007624 */ /* 0x000fe200078e00ff */
[----:B------:R-:W-:Y:S02]  /*e160*/  SHF.R.U32.HI R12, RZ, 0x10, R27 ;  /* 0x00000010ff0c7819 */ /* 0x000fe4000001161b */
[----:B------:R-:W-:Y:S02]  /*e170*/  SHF.R.U64 R13, R28, 0x10, R29 ;  /* 0x000000101c0d7819 */ /* 0x000fe4000000121d */
[----:B------:R-:W-:-:S02]  /*e180*/  PRMT R20, R89, 0x5410, R12 ;  /* 0x0000541059147816 */ /* 0x000fc4000000000c */
[C---:B------:R-:W-:Y:S02]  /*e190*/  PRMT R12, R63.reuse, 0x5432, R13 ;  /* 0x000054323f0c7816 */ /* 0x040fe4000000000d */
[----:B------:R-:W-:Y:S02]  /*e1a0*/  SHF.R.U32.HI R15, RZ, 0x10, R29 ;  /* 0x00000010ff0f7819 */ /* 0x000fe4000001161d */
[----:B------:R-:W-:Y:S01]  /*e1b0*/  SHF.R.U32.HI R18, RZ, 0x10, R31 ;  /* 0x00000010ff127819 */ /* 0x000fe2000001161f */
[----:B------:R-:W-:Y:S01]  /*e1c0*/  IMAD.U32 R21, R12, 0x10000, RZ ;  /* 0x000100000c157824 */ /* 0x000fe200078e00ff */
[----:B------:R-:W-:Y:S02]  /*e1d0*/  PRMT R13, R63, 0x5410, R15 ;  /* 0x000054103f0d7816 */ /* 0x000fe4000000000f */
[----:B------:R-:W-:Y:S02]  /*e1e0*/  PRMT R18, R90, 0x5410, R18 ;  /* 0x000054105a127816 */ /* 0x000fe40000000012 */
[----:B------:R-:W-:Y:S01]  /*e1f0*/  SHF.R.U64 R16, R30, 0x10, R31 ;  /* 0x000000101e107819 */ /* 0x000fe2000000121f */
[----:B-1----:R-:W-:-:S03]  /*e200*/  IMAD.U32 R22, R13, 0x10000, RZ ;  /* 0x000100000d167824 */ /* 0x002fc600078e00ff */
[----:B------:R-:W-:Y:S02]  /*e210*/  PRMT R16, R90, 0x5432, R16 ;  /* 0x000054325a107816 */ /* 0x000fe40000000010 */
[----:B--2---:R-:W-:-:S04]  /*e220*/  LEA.HI R0, R0, R2, RZ, 0x1d ;  /* 0x0000000200007211 */ /* 0x004fc800078fe8ff */
[----:B------:R-:W-:Y:S01]  /*e230*/  SHF.R.S32.HI R2, RZ, 0x1f, R0 ;  /* 0x0000001fff027819 */ /* 0x000fe20000011400 */
[----:B------:R-:W-:Y:S01]  /*e240*/  IMAD.SHL.U32 R3, R0, 0x8, RZ ;  /* 0x0000000800037824 */ /* 0x000fe200078e00ff */
[----:B---3--:R-:W1:Y:S02]  /*e250*/  LDS.128 R8, [R33] ;  /* 0x0000000021087984 */ /* 0x008e640000000c00 */
[----:B------:R-:W-:Y:S02]  /*e260*/  LEA.HI R2, R2, R0, RZ, 0x3 ;  /* 0x0000000002027211 */ /* 0x000fe400078f18ff */
[----:B------:R-:W-:-:S03]  /*e270*/  LOP3.LUT R3, R230, 0x38, R3, 0xf8, !PT ;  /* 0x00000038e6037812 */ /* 0x000fc600078ef803 */
[----:B------:R-:W-:Y:S01]  /*e280*/  IMAD.SHL.U32 R0, R2, 0x400, RZ ;  /* 0x0000040002007824 */ /* 0x000fe200078e00ff */
[----:B------:R-:W-:Y:S02]  /*e290*/  LOP3.LUT R2, R3, R121, RZ, 0x3c, !PT ;  /* 0x0000007903027212 */ /* 0x000fe400078e3cff */
[----:B------:R-:W-:Y:S02]  /*e2a0*/  SHF.R.U64 R3, R26, 0x10, R27 ;  /* 0x000000101a037819 */ /* 0x000fe4000000121b */
[----:B------:R-:W-:Y:S02]  /*e2b0*/  LOP3.LUT R0, R0, 0x7fffe000, RZ, 0xc0, !PT ;  /* 0x7fffe00000007812 */ /* 0x000fe400078ec0ff */
[----:B------:R-:W-:Y:S02]  /*e2c0*/  PRMT R19, R89, 0x5432, R3 ;  /* 0x0000543259137816 */ /* 0x000fe40000000003 */
[----:B------:R-:W-:Y:S02]  /*e2d0*/  IADD3 R0, R2, R0, R231 ;  /* 0x0000000002007210 */ /* 0x000fe40007ffe0e7 */
[----:B------:R-:W-:-:S02]  /*e2e0*/  SHF.R.U32.HI R2, RZ, 0x10, R25 ;  /* 0x00000010ff027819 */ /* 0x000fc40000011619 */
[----:B------:R-:W-:Y:S01]  /*e2f0*/  LOP3.LUT R27, R13, 0xffff0000, RZ, 0xc0, !PT ;  /* 0xffff00000d1b7812 */ /* 0x000fe200078ec0ff */
[----:B------:R-:W-:Y:S01]  /*e300*/  IMAD.SHL.U32 R32, R0, 0x2, RZ ;  /* 0x0000000200207824 */ /* 0x000fe200078e00ff */
[----:B------:R-:W-:Y:S01]  /*e310*/  SHF.R.U64 R0, R24, 0x10, R25 ;  /* 0x0000001018007819 */ /* 0x000fe20000001219 */
[----:B------:R-:W-:Y:S01]  /*e320*/  IMAD.U32 R24, R18, 0x10000, RZ ;  /* 0x0001000012187824 */ /* 0x000fe200078e00ff */
[C---:B------:R-:W-:Y:S02]  /*e330*/  PRMT R17, R88.reuse, 0x5410, R2 ;  /* 0x0000541058117816 */ /* 0x040fe40000000002 */
[----:B------:R-:W2:Y:S01]  /*e340*/  LDS.128 R4, [R32+0x10080] ;  /* 0x0100800020047984 */ /* 0x000ea20000000c00 */
[----:B------:R-:W-:Y:S02]  /*e350*/  PRMT R14, R88, 0x5432, R0 ;  /* 0x00005432580e7816 */ /* 0x000fe40000000000 */
[----:B------:R-:W-:Y:S02]  /*e360*/  LOP3.LUT R18, R18, 0xffff0000, RZ, 0xc0, !PT ;  /* 0xffff000012127812 */ /* 0x000fe400078ec0ff */
[----:B------:R-:W-:Y:S01]  /*e370*/  LOP3.LUT R13, R20, 0xffff0000, RZ, 0xc0, !PT ;  /* 0xffff0000140d7812 */ /* 0x000fe200078ec0ff */
[----:B------:R-:W-:-:S02]  /*e380*/  IMAD.U32 R15, R14, 0x10000, RZ ;  /* 0x000100000e0f7824 */ /* 0x000fc400078e00ff */
[----:B-1----:R-:W-:Y:S01]  /*e390*/  IMAD.U32 R2, R8, 0x10000, RZ ;  /* 0x0001000008027824 */ /* 0x002fe200078e00ff */
[----:B--2---:R-:W-:-:S05]  /*e3a0*/  SHF.L.U32 R0, R4, 0x10, RZ ;  /* 0x0000001004007819 */ /* 0x004fca00000006ff */
[C---:B------:R-:W-:Y:S02]  /*e3b0*/  FMUL.FTZ R3, R0.reuse, R21 ;  /* 0x0000001500037220 */ /* 0x040fe40000410000 */
[-C--:B------:R-:W-:Y:S02]  /*e3c0*/  FMUL.FTZ R0, R0, R15.reuse ;  /* 0x0000000f00007220 */ /* 0x080fe40000410000 */
[C---:B------:R-:W-:Y:S02]  /*e3d0*/  FFMA.FTZ R23, R2.reuse, R15, -R3 ;  /* 0x0000000f02177223 */ /* 0x040fe40000010803 */
[----:B------:R-:W-:Y:S01]  /*e3e0*/  FFMA.FTZ R26, R2, R21, R0 ;  /* 0x00000015021a7223 */ /* 0x000fe20000010000 */
[----:B------:R-:W-:Y:S01]  /*e3f0*/  SHF.L.U32 R0, R5, 0x10, RZ ;  /* 0x0000001005007819 */ /* 0x000fe200000006ff */
[----:B------:R-:W-:Y:S02]  /*e400*/  IMAD.U32 R15, R17, 0x10000, RZ ;  /* 0x00010000110f7824 */ /* 0x000fe400078e00ff */
[----:B------:R-:W-:-:S02]  /*e410*/  IMAD.U32 R2, R9, 0x10000, RZ ;  /* 0x0001000009027824 */ /* 0x000fc400078e00ff */
[CC--:B------:R-:W-:Y:S02]  /*e420*/  FMUL.FTZ R3, R0.reuse, R22.reuse ;  /* 0x0000001600037220 */ /* 0x0c0fe40000410000 */
        /* <DEDUP_REMOVED lines=8> */
[----:B------:R-:W-:Y:S01]  /*e4b0*/  FFMA.FTZ R22, R2, R15, -R3 ;  /* 0x0000000f02167223 */ /* 0x000fe20000010803 */
[----:B------:R-:W-:Y:S01]  /*e4c0*/  LOP3.LUT R3, R8, 0xffff0000, RZ, 0xc0, !PT ;  /* 0xffff000008037812 */ /* 0x000fe200078ec0ff */
[----:B------:R-:W-:Y:S01]  /*e4d0*/  FFMA.FTZ R24, R2, R24, R0 ;  /* 0x0000001802187223 */ /* 0x000fe20000010000 */
[----:B------:R-:W-:Y:S02]  /*e4e0*/  LOP3.LUT R8, R12, 0xffff0000, RZ, 0xc0, !PT ;  /* 0xffff00000c087812 */ /* 0x000fe400078ec0ff */
[----:B------:R-:W-:Y:S02]  /*e4f0*/  LOP3.LUT R2, R4, 0xffff0000, RZ, 0xc0, !PT ;  /* 0xffff000004027812 */ /* 0x000fe400078ec0ff */
[----:B------:R-:W-:-:S02]  /*e500*/  LOP3.LUT R0, R5, 0xffff0000, RZ, 0xc0, !PT ;  /* 0xffff000005007812 */ /* 0x000fc400078ec0ff */
        /* <DEDUP_REMOVED lines=36> */
[----:B------:R1:W-:Y:S02]  /*e750*/  STS.128 [R33], R4 ;  /* 0x0000000421007388 */ /* 0x0003e40000000c00 */
[----:B-1----:R-:W-:Y:S01]  /*e760*/  FFMA.FTZ R5, R15, R27, R11 ;  /* 0x0000001b0f057223 */ /* 0x002fe2000001000b */
[----:B------:R-:W-:Y:S02]  /*e770*/  F2FP.BF16.PACK_AB R4, R12, R26 ;  /* 0x0000001a0c04723e */ /* 0x000fe400000010ff */
[----:B------:R-:W-:Y:S02]  /*e780*/  F2FP.BF16.PACK_AB R6, R2, R3 ;  /* 0x000000030206723e */ /* 0x000fe400000010ff */
[----:B------:R-:W-:Y:S02]  /*e790*/  F2FP.BF16.PACK_AB R5, R5, R25 ;  /* 0x000000190505723e */ /* 0x000fe400000010ff */
[----:B------:R-:W-:-:S05]  /*e7a0*/  F2FP.BF16.PACK_AB R7, R0, R24 ;  /* 0x000000180007723e */ /* 0x000fca00000010ff */
[----:B------:R1:W-:Y:S02]  /*e7b0*/  STS.128 [R32+0x10080], R4 ;  /* 0x0100800420007388 */ /* 0x0003e40000000c00 */
.L_x_820:
[----:B------:R-:W-:Y:S05]  /*e7c0*/  BSYNC B1 ;  /* 0x0000000000017941 */ /* 0x000fea0003800000 */
.L_x_819:
        /* <DEDUP_REMOVED lines=15> */
[----:B------:R-:W3:Y:S01]  /*e8c0*/  LDL R28, [R1+0x34] ;  /* 0x00003400011c7983 */ /* 0x000ee20000100800 */
[----:B------:R-:W-:Y:S01]  /*e8d0*/  IMAD.MOV.U32 R2, RZ, RZ, c[0x0][0x27c] ;  /* 0x00009f00ff027624 */ /* 0x000fe200078e00ff */
[----:B------:R-:W-:Y:S02]  /*e8e0*/  SHF.R.U64 R12, R38, 0x10, R39 ;  /* 0x00000010260c7819 */ /* 0x000fe40000001227 */
[----:B------:R-:W-:Y:S02]  /*e8f0*/  SHF.R.U32.HI R18, RZ, 0x10, R41 ;  /* 0x00000010ff127819 */ /* 0x000fe40000011629 */
[----:B------:R-:W-:-:S02]  /*e900*/  LEA.HI R2, R2, R229, RZ, 0x1d ;  /* 0x000000e502027211 */ /* 0x000fc400078fe8ff */
[----:B------:R-:W-:Y:S02]  /*e910*/  SHF.R.U32.HI R13, RZ, 0x10, R37 ;  /* 0x00000010ff0d7819 */ /* 0x000fe40000011625 */
[----:B------:R-:W-:Y:S02]  /*e920*/  SHF.R.S32.HI R0, RZ, 0x1f, R2 ;  /* 0x0000001fff007819 */ /* 0x000fe40000011402 */
[----:B------:R-:W-:Y:S02]  /*e930*/  SHF.R.U32.HI R16, RZ, 0x10, R39 ;  /* 0x00000010ff107819 */ /* 0x000fe40000011627 */
[----:B------:R-:W-:Y:S01]  /*e940*/  LEA.HI R0, R0, R2, RZ, 0x3 ;  /* 0x0000000200007211 */ /* 0x000fe200078f18ff */
[----:B------:R-:W-:Y:S01]  /*e950*/  IMAD.SHL.U32 R2, R2, 0x8, RZ ;  /* 0x0000000802027824 */ /* 0x000fe200078e00ff */
[----:B------:R-:W-:Y:S02]  /*e960*/  PRMT R13, R92, 0x5432, R13 ;  /* 0x000054325c0d7816 */ /* 0x000fe4000000000d */
[----:B------:R-:W-:Y:S01]  /*e970*/  SHF.R.U32.HI R21, RZ, 0x10, R43 ;  /* 0x00000010ff157819 */ /* 0x000fe2000001162b */
[----:B------:R-:W-:Y:S01]  /*e980*/  IMAD.SHL.U32 R0, R0, 0x400, RZ ;  /* 0x0000040000007824 */ /* 0x000fe200078e00ff */
[----:B------:R-:W-:-:S02]  /*e990*/  LOP3.LUT R2, R31, 0x38, R2, 0xf8, !PT ;  /* 0x000000381f027812 */ /* 0x000fc400078ef802 */
[----:B------:R-:W-:Y:S02]  /*e9a0*/  SHF.R.U64 R20, R42, 0x10, R43 ;  /* 0x000000102a147819 */ /* 0x000fe4000000122b */
[----:B------:R-:W-:Y:S02]  /*e9b0*/  LOP3.LUT R2, R2, R30, RZ, 0x3c, !PT ;  /* 0x0000001e02027212 */ /* 0x000fe400078e3cff */
[----:B------:R-:W-:-:S04]  /*e9c0*/  LOP3.LUT R0, R0, 0x7fffe000, RZ, 0xc0, !PT ;  /* 0x7fffe00000007812 */ /* 0x000fc800078ec0ff */
[----:B-----5:R-:W-:Y:S02]  /*e9d0*/  IADD3 R0, R2, R0, R29 ;  /* 0x0000000002007210 */ /* 0x020fe40007ffe01d */
[----:B------:R-:W-:-:S03]  /*e9e0*/  SHF.R.U64 R2, R40, 0x10, R41 ;  /* 0x0000001028027819 */ /* 0x000fc60000001229 */
[----:B-1----:R-:W-:Y:S01]  /*e9f0*/  IMAD.SHL.U32 R22, R0, 0x2, RZ ;  /* 0x0000000200167824 */ /* 0x002fe200078e00ff */
[----:B------:R-:W-:Y:S02]  /*ea00*/  SHF.R.U64 R0, R36, 0x10, R37 ;  /* 0x0000001024007819 */ /* 0x000fe40000001225 */
[C---:B------:R-:W-:Y:S02]  /*ea10*/  PRMT R14, R91.reuse, 0x5410, R2 ;  /* 0x000054105b0e7816 */ /* 0x040fe40000000002 */
[----:B------:R-:W1:Y:S01]  /*ea20*/  LDS.128 R8, [R22+0x10080] ;  /* 0x0100800016087984 */ /* 0x000e620000000c00 */
[----:B------:R-:W-:Y:S02]  /*ea30*/  PRMT R15, R91, 0x5432, R0 ;  /* 0x000054325b0f7816 */ /* 0x000fe40000000000 */
[----:B------:R-:W-:-:S03]  /*ea40*/  IMAD.U32 R17, R14, 0x10000, RZ ;  /* 0x000100000e117824 */ /* 0x000fc600078e00ff */
[----:B------:R-:W-:Y:S01]  /*ea50*/  IMAD.U32 R19, R15, 0x10000, RZ ;  /* 0x000100000f137824 */ /* 0x000fe200078e00ff */
[----:B-1----:R-:W-:-:S05]  /*ea60*/  SHF.L.U32 R0, R8, 0x10, RZ ;  /* 0x0000001008007819 */ /* 0x002fca00000006ff */
[C---:B------:R-:W-:Y:S02]  /*ea70*/  FMUL.FTZ R3, R0.reuse, R17 ;  /* 0x0000001100037220 */ /* 0x040fe40000410000 */
[----:B------:R-:W-:Y:S01]  /*ea80*/  FMUL.FTZ R0, R0, R19 ;  /* 0x0000001300007220 */ /* 0x000fe20000410000 */
[----:B---3--:R-:W1:Y:S02]  /*ea90*/  LDS.128 R4, [R28] ;  /* 0x000000001c047984 */ /* 0x008e640000000c00 */
[----:B-1----:R-:W-:-:S04]  /*eaa0*/  IMAD.U32 R2, R4, 0x10000, RZ ;  /* 0x0001000004027824 */ /* 0x002fc800078e00ff */
[C---:B------:R-:W-:Y:S01]  /*eab0*/  FFMA.FTZ R26, R2.reuse, R17, R0 ;  /* 0x00000011021a7223 */ /* 0x040fe20000010000 */
[----:B------:R-:W-:Y:S01]  /*eac0*/  PRMT R17, R93, 0x5432, R12 ;  /* 0x000054325d117816 */ /* 0x000fe2000000000c */
[----:B------:R-:W-:Y:S01]  /*ead0*/  FFMA.FTZ R27, R2, R19, -R3 ;  /* 0x00000013021b7223 */ /* 0x000fe20000010803 */
[----:B------:R-:W-:Y:S01]  /*eae0*/  PRMT R12, R92, 0x5410, R18 ;  /* 0x000054105c0c7816 */ /* 0x000fe20000000012 */
[----:B------:R-:W-:Y:S01]  /*eaf0*/  IMAD.U32 R18, R13, 0x10000, RZ ;  /* 0x000100000d127824 */ /* 0x000fe200078e00ff */
[----:B------:R-:W-:Y:S01]  /*eb00*/  PRMT R19, R93, 0x5410, R16 ;  /* 0x000054105d137816 */ /* 0x000fe20000000010 */
[----:B------:R-:W-:Y:S01]  /*eb10*/  IMAD.U32 R2, R5, 0x10000, RZ ;  /* 0x0001000005027824 */ /* 0x000fe200078e00ff */
[----:B------:R-:W-:Y:S01]  /*eb20*/  SHF.L.U32 R0, R9, 0x10, RZ ;  /* 0x0000001009007819 */ /* 0x000fe200000006ff */
[----:B------:R-:W-:-:S04]  /*eb30*/  IMAD.U32 R16, R12, 0x10000, RZ ;  /* 0x000100000c107824 */ /* 0x000fc800078e00ff */
[C---:B------:R-:W-:Y:S02]  /*eb40*/  FMUL.FTZ R3, R0.reuse, R16 ;  /* 0x0000001000037220 */ /* 0x040fe40000410000 */
[-C--:B------:R-:W-:Y:S02]  /*eb50*/  FMUL.FTZ R0, R0, R18.reuse ;  /* 0x0000001200007220 */ /* 0x080fe40000410000 */
[----:B------:R-:W-:Y:S01]  /*eb60*/  FFMA.FTZ R25, R2, R18, -R3 ;  /* 0x0000001202197223 */ /* 0x000fe20000010803 */
[----:B------:R-:W-:Y:S01]  /*eb70*/  PRMT R18, R94, 0x5410, R21 ;  /* 0x000054105e127816 */ /* 0x000fe20000000015 */
[----:B------:R-:W-:Y:S01]  /*eb80*/  FFMA.FTZ R24, R2, R16, R0 ;  /* 0x0000001002187223 */ /* 0x000fe20000010000 */
[----:B------:R-:W-:Y:S01]  /*eb90*/  SHF.L.U32 R0, R11, 0x10, RZ ;  /* 0x000000100b007819 */ /* 0x000fe200000006ff */
[----:B------:R-:W-:Y:S01]  /*eba0*/  IMAD.U32 R2, R7, 0x10000, RZ ;  /* 0x0001000007027824 */ /* 0x000fe200078e00ff */
[----:B------:R-:W-:Y:S01]  /*ebb0*/  PRMT R16, R94, 0x5432, R20 ;  /* 0x000054325e107816 */ /* 0x000fe20000000014 */
[----:B------:R-:W-:-:S02]  /*ebc0*/  IMAD.U32 R21, R18, 0x10000, RZ ;  /* 0x0001000012157824 */ /* 0x000fc400078e00ff */
[----:B------:R-:W-:Y:S02]  /*ebd0*/  IMAD.U32 R20, R19, 0x10000, RZ ;  /* 0x0001000013147824 */ /* 0x000fe400078e00ff */
[CC--:B------:R-:W-:Y:S02]  /*ebe0*/  FMUL.FTZ R3, R0.reuse, R21.reuse ;  /* 0x0000001500037220 */ /* 0x0c0fe40000410000 */
        /* <DEDUP_REMOVED lines=8> */
[CC--:B------:R-:W-:Y:S02]  /*ec70*/  FMUL.FTZ R4, R3.reuse, R9.reuse ;  /* 0x0000000903047220 */ /* 0x0c0fe40000410000 */
[-C--:B------:R-:W-:Y:S02]  /*ec80*/  FMUL.FTZ R3, R3, R8.reuse ;  /* 0x0000000803037220 */ /* 0x080fe40000410000 */
[----:B------:R-:W-:Y:S01]  /*ec90*/  FFMA.FTZ R15, R0, R8, -R4 ;  /* 0x00000008000f7223 */ /* 0x000fe20000010804 */
[----:B------:R-:W-:Y:S01]  /*eca0*/  LOP3.LUT R8, R12, 0xffff0000, RZ, 0xc0, !PT ;  /* 0xffff00000c087812 */ /* 0x000fe200078ec0ff */
[----:B------:R-:W-:Y:S01]  /*ecb0*/  FFMA.FTZ R14, R0, R9, R3 ;  /* 0x00000009000e7223 */ /* 0x000fe20000010003 */
[----:B------:R-:W-:-:S02]  /*ecc0*/  LOP3.LUT R4, R13, 0xffff0000, RZ, 0xc0, !PT ;  /* 0xffff00000d047812 */ /* 0x000fc400078ec0ff */
[----:B------:R-:W-:Y:S01]  /*ecd0*/  LOP3.LUT R0, R5, 0xffff0000, RZ, 0xc0, !PT ;  /* 0xffff000005007812 */ /* 0x000fe200078ec0ff */
[C---:B------:R-:W-:Y:S02]  /*ece0*/  FMUL.FTZ R3, R2.reuse, R8 ;  /* 0x0000000802037220 */ /* 0x040fe40000410000 */
[-C--:B------:R-:W-:Y:S02]  /*ecf0*/  FMUL.FTZ R2, R2, R4.reuse ;  /* 0x0000000402027220 */ /* 0x080fe40000410000 */
[C---:B------:R-:W-:Y:S02]  /*ed00*/  FFMA.FTZ R9, R0.reuse, R4, -R3 ;  /* 0x0000000400097223 */ /* 0x040fe40000010803 */
[----:B------:R-:W-:Y:S01]  /*ed10*/  FFMA.FTZ R5, R0, R8, R2 ;  /* 0x0000000800057223 */ /* 0x000fe20000010002 */
[----:B------:R-:W-:Y:S01]  /*ed20*/  SHF.L.U32 R0, R10, 0x10, RZ ;  /* 0x000000100a007819 */ /* 0x000fe200000006ff */
[----:B------:R-:W-:Y:S01]  /*ed30*/  IMAD.U32 R8, R16, 0x10000, RZ ;  /* 0x0001000010087824 */ /* 0x000fe200078e00ff */
[----:B------:R-:W-:Y:S01]  /*ed40*/  F2FP.BF16.PACK_AB R9, R9, R25 ;  /* 0x000000190909723e */ /* 0x000fe200000010ff */
[----:B------:R-:W-:Y:S01]  /*ed50*/  IMAD.U32 R4, R17, 0x10000, RZ ;  /* 0x0001000011047824 */ /* 0x000fe200078e00ff */
[----:B------:R-:W-:Y:S01]  /*ed60*/  F2FP.BF16.PACK_AB R5, R5, R24 ;  /* 0x000000180505723e */ /* 0x000fe200000010ff */
[----:B------:R-:W-:-:S02]  /*ed70*/  FMUL.FTZ R3, R0, R8 ;  /* 0x0000000800037220 */ /* 0x000fc40000410000 */
[----:B------:R-:W-:Y:S02]  /*ed80*/  IMAD.U32 R2, R6, 0x10000, RZ ;  /* 0x0001000006027824 */ /* 0x000fe400078e00ff */
[-C--:B------:R-:W-:Y:S02]  /*ed90*/  FMUL.FTZ R0, R0, R4.reuse ;  /* 0x0000000400007220 */ /* 0x080fe40000410000 */
[----:B------:R-:W-:Y:S01]  /*eda0*/  FFMA.FTZ R13, R2, R4, -R3 ;  /* 0x00000004020d7223 */ /* 0x000fe20000010803 */
[----:B------:R-:W-:Y:S01]  /*edb0*/  LOP3.LUT R4, R16, 0xffff0000, RZ, 0xc0, !PT ;  /* 0xffff000010047812 */ /* 0x000fe200078ec0ff */
[----:B------:R-:W-:Y:S01]  /*edc0*/  FFMA.FTZ R12, R2, R8, R0 ;  /* 0x00000008020c7223 */ /* 0x000fe20000010000 */
[----:B------:R-:W-:Y:S02]  /*edd0*/  LOP3.LUT R0, R10, 0xffff0000, RZ, 0xc0, !PT ;  /* 0xffff00000a007812 */ /* 0x000fe400078ec0ff */
[----:B------:R-:W-:Y:S02]  /*ede0*/  LOP3.LUT R8, R17, 0xffff0000, RZ, 0xc0, !PT ;  /* 0xffff000011087812 */ /* 0x000fe400078ec0ff */
[----:B------:R-:W-:Y:S01]  /*edf0*/  LOP3.LUT R2, R6, 0xffff0000, RZ, 0xc0, !PT ;  /* 0xffff000006027812 */ /* 0x000fe200078ec0ff */
[----:B------:R-:W-:-:S02]  /*ee00*/  FMUL.FTZ R3, R0, R4 ;  /* 0x0000000400037220 */ /* 0x000fc40000410000 */
[-C--:B------:R-:W-:Y:S02]  /*ee10*/  FMUL.FTZ R0, R0, R8.reuse ;  /* 0x0000000800007220 */ /* 0x080fe40000410000 */
[----:B------:R-:W-:Y:S01]  /*ee20*/  FFMA.FTZ R10, R2, R8, -R3 ;  /* 0x00000008020a7223 */ /* 0x000fe20000010803 */
[----:B------:R-:W-:Y:S01]  /*ee30*/  LOP3.LUT R8, R18, 0xffff0000, RZ, 0xc0, !PT ;  /* 0xffff000012087812 */ /* 0x000fe200078ec0ff */
[----:B------:R-:W-:Y:S01]  /*ee40*/  FFMA.FTZ R6, R2, R4, R0 ;  /* 0x0000000402067223 */ /* 0x000fe20000010000 */
[----:B------:R-:W-:Y:S02]  /*ee50*/  LOP3.LUT R2, R11, 0xffff0000, RZ, 0xc0, !PT ;  /* 0xffff00000b027812 */ /* 0x000fe400078ec0ff */
[----:B------:R-:W-:Y:S02]  /*ee60*/  LOP3.LUT R4, R19, 0xffff0000, RZ, 0xc0, !PT ;  /* 0xffff000013047812 */ /* 0x000fe400078ec0ff */
[----:B------:R-:W-:Y:S01]  /*ee70*/  LOP3.LUT R0, R7, 0xffff0000, RZ, 0xc0, !PT ;  /* 0xffff000007007812 */ /* 0x000fe200078ec0ff */
[----:B------:R-:W-:Y:S01]  /*ee80*/  FMUL.FTZ R3, R2, R8 ;  /* 0x0000000802037220 */ /* 0x000fe20000410000 */
[----:B------:R-:W-:Y:S01]  /*ee90*/  F2FP.BF16.PACK_AB R10, R10, R13 ;  /* 0x0000000d0a0a723e */ /* 0x000fe200000010ff */
[----:B------:R-:W-:Y:S01]  /*eea0*/  FMUL.FTZ R2, R2, R4 ;  /* 0x0000000402027220 */ /* 0x000fe20000410000 */
[----:B------:R-:W-:Y:S01]  /*eeb0*/  F2FP.BF16.PACK_AB R6, R6, R12 ;  /* 0x0000000c0606723e */ /* 0x000fe200000010ff */
[----:B------:R-:W-:Y:S01]  /*eec0*/  FFMA.FTZ R3, R0, R4, -R3 ;  /* 0x0000000400037223 */ /* 0x000fe20000010803 */
[----:B------:R-:W-:Y:S01]  /*eed0*/  F2FP.BF16.PACK_AB R4, R14, R26 ;  /* 0x0000001a0e04723e */ /* 0x000fe200000010ff */
[----:B------:R-:W-:Y:S01]  /*eee0*/  FFMA.FTZ R2, R0, R8, R2 ;  /* 0x0000000800027223 */ /* 0x000fe20000010002 */
[----:B------:R-:W-:-:S02]  /*eef0*/  F2FP.BF16.PACK_AB R8, R15, R27 ;  /* 0x0000001b0f08723e */ /* 0x000fc400000010ff */
[----:B------:R-:W-:Y:S02]  /*ef00*/  F2FP.BF16.PACK_AB R11, R3, R23 ;  /* 0x00000017030b723e */ /* 0x000fe400000010ff */
[----:B------:R-:W-:-:S03]  /*ef10*/  F2FP.BF16.PACK_AB R7, R2, R21 ;  /* 0x000000150207723e */ /* 0x000fc600000010ff */
[----:B------:R1:W-:Y:S04]  /*ef20*/  STS.128 [R28], R8 ;  /* 0x000000081c007388 */ /* 0x0003e80000000c00 */
[----:B------:R1:W-:Y:S02]  /*ef30*/  STS.128 [R22+0x10080], R4 ;  /* 0x0100800416007388 */ /* 0x0003e40000000c00 */
.L_x_826:
[----:B------:R-:W-:Y:S05]  /*ef40*/  BSYNC B0 ;  /* 0x0000000000007941 */ /* 0x000fea0003800000 */
.L_x_825:
[----:B------:R-:W-:-:S13]  /*ef50*/  ISETP.GE.AND P0, PT, R138, c[0x0][0x27c], PT ;  /* 0x00009f008a007a0c */ /* 0x000fda0003f06270 */
[----:B------:R-:W-:Y:S05]  /*ef60*/  @P0 BRA `(.L_x_824) ;  /* 0x0000069000000947 */ /* 0x000fea0003800000 */
[----:B------:R-:W3:Y:S04]  /*ef70*/  LDL R2, [R1+0xc] ;  /* 0x00000c0001027983 */ /* 0x000ee80000100800 */
[----:B-1----:R-:W4:Y:S01]  /*ef80*/  LDL R28, [R1+0x24] ;  /* 0x00002400011c7983 */ /* 0x002f220000100800 */
[----:B------:R-:W-:Y:S01]  /*ef90*/  IMAD.MOV.U32 R0, RZ, RZ, c[0x0][0x27c] ;  /* 0x00009f00ff007624 */ /* 0x000fe200078e00ff */
[----:B------:R-:W-:Y:S02]  /*efa0*/  SHF.R.U32.HI R15, RZ, 0x10, R45 ;  /* 0x00000010ff0f7819 */ /* 0x000fe4000001162d */
[----:B------:R-:W-:-:S04]  /*efb0*/  SHF.R.U32.HI R14, RZ, 0x10, R49 ;  /* 0x00000010ff0e7819 */ /* 0x000fc80000011631 */
[----:B------:R-:W-:Y:S02]  /*efc0*/  PRMT R14, R96, 0x5432, R14 ;  /* 0x00005432600e7816 */ /* 0x000fe4000000000e */
[----:B---3--:R-:W-:-:S04]  /*efd0*/  LEA.HI R0, R0, R2, RZ, 0x1d ;  /* 0x0000000200007211 */ /* 0x008fc800078fe8ff */
[----:B------:R-:W-:Y:S01]  /*efe0*/  SHF.R.S32.HI R2, RZ, 0x1f, R0 ;  /* 0x0000001fff027819 */ /* 0x000fe20000011400 */
[----:B------:R-:W-:Y:S01]  /*eff0*/  IMAD.SHL.U32 R3, R0, 0x8, RZ ;  /* 0x0000000800037824 */ /* 0x000fe200078e00ff */
[----:B----4-:R-:W1:Y:S02]  /*f000*/  LDS.128 R8, [R28] ;  /* 0x000000001c087984 */ /* 0x010e640000000c00 */
[----:B------:R-:W-:Y:S02]  /*f010*/  LEA.HI R0, R2, R0, RZ, 0x3 ;  /* 0x0000000002007211 */ /* 0x000fe400078f18ff */
[----:B------:R-:W-:Y:S02]  /*f020*/  LOP3.LUT R2, R31, 0x38, R3, 0xf8, !PT ;  /* 0x000000381f027812 */ /* 0x000fe400078ef803 */
[----:B------:R-:W-:Y:S01]  /*f030*/  SHF.R.U64 R3, R44, 0x10, R45 ;  /* 0x000000102c037819 */ /* 0x000fe2000000122d */
[----:B------:R-:W-:Y:S01]  /*f040*/  IMAD.SHL.U32 R0, R0, 0x400, RZ ;  /* 0x0000040000007824 */ /* 0x000fe200078e00ff */
[----:B------:R-:W-:-:S02]  /*f050*/  LOP3.LUT R2, R2, R30, RZ, 0x3c, !PT ;  /* 0x0000001e02027212 */ /* 0x000fc400078e3cff */
[----:B------:R-:W-:Y:S02]  /*f060*/  PRMT R3, R95, 0x5410, R3 ;  /* 0x000054105f037816 */ /* 0x000fe40000000003 */
[----:B------:R-:W-:-:S03]  /*f070*/  LOP3.LUT R0, R0, 0x7fffe000, RZ, 0xc0, !PT ;  /* 0x7fffe00000007812 */ /* 0x000fc600078ec0ff */
[----:B------:R-:W-:Y:S01]  /*f080*/  IMAD.U32 R16, R3, 0x10000, RZ ;  /* 0x0001000003107824 */ /* 0x000fe200078e00ff */
[----:B-----5:R-:W-:-:S05]  /*f090*/  IADD3 R0, R2, R0, R29 ;  /* 0x0000000002007210 */ /* 0x020fca0007ffe01d */
[----:B------:R-:W-:Y:S01]  /*f0a0*/  IMAD.SHL.U32 R20, R0, 0x2, RZ ;  /* 0x0000000200147824 */ /* 0x000fe200078e00ff */
[----:B------:R-:W-:-:S04]  /*f0b0*/  SHF.R.U64 R0, R48, 0x10, R49 ;  /* 0x0000001030007819 */ /* 0x000fc80000001231 */
[----:B------:R-:W3:Y:S01]  /*f0c0*/  LDS.128 R4, [R20+0x10080] ;  /* 0x0100800014047984 */ /* 0x000ee20000000c00 */
[----:B------:R-:W-:-:S05]  /*f0d0*/  PRMT R12, R95, 0x5432, R0 ;  /* 0x000054325f0c7816 */ /* 0x000fca0000000000 */
[----:B------:R-:W-:Y:S02]  /*f0e0*/  IMAD.U32 R17, R12, 0x10000, RZ ;  /* 0x000100000c117824 */ /* 0x000fe400078e00ff */
[----:B-1----:R-:W-:Y:S01]  /*f0f0*/  IMAD.U32 R2, R8, 0x10000, RZ ;  /* 0x0001000008027824 */ /* 0x002fe200078e00ff */
[----:B---3--:R-:W-:-:S05]  /*f100*/  SHF.L.U32 R0, R4, 0x10, RZ ;  /* 0x0000001004007819 */ /* 0x008fca00000006ff */
[CC--:B------:R-:W-:Y:S02]  /*f110*/  FMUL.FTZ R13, R0.reuse, R16.reuse ;  /* 0x00000010000d7220 */ /* 0x0c0fe40000410000 */
[-C--:B------:R-:W-:Y:S02]  /*f120*/  FMUL.FTZ R0, R0, R17.reuse ;  /* 0x0000001100007220 */ /* 0x080fe40000410000 */
[----:B------:R-:W-:Y:S01]  /*f130*/  FFMA.FTZ R27, R2, R17, -R13 ;  /* 0x00000011021b7223 */ /* 0x000fe2000001080d */
[----:B------:R-:W-:Y:S01]  /*f140*/  PRMT R13, R96, 0x5410, R15 ;  /* 0x00005410600d7816 */ /* 0x000fe2000000000f */
[----:B------:R-:W-:Y:S01]  /*f150*/  FFMA.FTZ R26, R2, R16, R0 ;  /* 0x00000010021a7223 */ /* 0x000fe20000010000 */
[----:B------:R-:W-:Y:S01]  /*f160*/  SHF.L.U32 R0, R5, 0x10, RZ ;  /* 0x0000001005007819 */ /* 0x000fe200000006ff */
[----:B------:R-:W-:Y:S02]  /*f170*/  IMAD.U32 R17, R14, 0x10000, RZ ;  /* 0x000100000e117824 */ /* 0x000fe400078e00ff */
[----:B------:R-:W-:-:S02]  /*f180*/  IMAD.U32 R16, R13, 0x10000, RZ ;  /* 0x000100000d107824 */ /* 0x000fc400078e00ff */
[----:B------:R-:W-:Y:S02]  /*f190*/  IMAD.U32 R2, R9, 0x10000, RZ ;  /* 0x0001000009027824 */ /* 0x000fe400078e00ff */
[CC--:B------:R-:W-:Y:S02]  /*f1a0*/  FMUL.FTZ R15, R0.reuse, R16.reuse ;  /* 0x00000010000f7220 */ /* 0x0c0fe40000410000 */
[-C--:B------:R-:W-:Y:S02]  /*f1b0*/  FMUL.FTZ R0, R0, R17.reuse ;  /* 0x0000001100007220 */ /* 0x080fe40000410000 */
[C---:B------:R-:W-:Y:S02]  /*f1c0*/  FFMA.FTZ R25, R2.reuse, R17, -R15 ;  /* 0x0000001102197223 */ /* 0x040fe4000001080f */
[----:B------:R-:W-:Y:S01]  /*f1d0*/  FFMA.FTZ R24, R2, R16, R0 ;  /* 0x0000001002187223 */ /* 0x000fe20000010000 */
[----:B------:R-:W-:Y:S02]  /*f1e0*/  SHF.R.U32.HI R2, RZ, 0x10, R47 ;  /* 0x00000010ff027819 */ /* 0x000fe4000001162f */
[----:B------:R-:W-:-:S02]  /*f1f0*/  SHF.R.U32.HI R0, RZ, 0x10, R51 ;  /* 0x00000010ff007819 */ /* 0x000fc40000011633 */
[----:B------:R-:W-:Y:S01]  /*f200*/  PRMT R15, R97, 0x5410, R2 ;  /* 0x00005410610f7816 */ /* 0x000fe20000000002 */
[----:B------:R-:W-:Y:S01]  /*f210*/  IMAD.U32 R2, R11, 0x10000, RZ ;  /* 0x000100000b027824 */ /* 0x000fe200078e00ff */
[----:B------:R-:W-:Y:S02]  /*f220*/  PRMT R16, R97, 0x5432, R0 ;  /* 0x0000543261107816 */ /* 0x000fe40000000000 */
[----:B------:R-:W-:Y:S01]  /*f230*/  SHF.L.U32 R0, R7, 0x10, RZ ;  /* 0x0000001007007819 */ /* 0x000fe200000006ff */
[----:B------:R-:W-:Y:S02]  /*f240*/  IMAD.U32 R18, R15, 0x10000, RZ ;  /* 0x000100000f127824 */ /* 0x000fe400078e00ff */
[----:B------:R-:W-:Y:S02]  /*f250*/  IMAD.U32 R19, R16, 0x10000, RZ ;  /* 0x0001000010137824 */ /* 0x000fe400078e00ff */
[C---:B------:R-:W-:Y:S02]  /*f260*/  FMUL.FTZ R17, R0.reuse, R18 ;  /* 0x0000001200117220 */ /* 0x040fe40000410000 */
[----:B------:R-:W-:-:S02]  /*f270*/  FMUL.FTZ R0, R0, R19 ;  /* 0x0000001300007220 */ /* 0x000fc40000410000 */
[----:B------:R-:W-:Y:S01]  /*f280*/  FFMA.FTZ R23, R2, R19, -R17 ;  /* 0x0000001302177223 */ /* 0x000fe20000010811 */
[----:B------:R-:W-:Y:S01]  /*f290*/  LOP3.LUT R19, R12, 0xffff0000, RZ, 0xc0, !PT ;  /* 0xffff00000c137812 */ /* 0x000fe200078ec0ff */
[----:B------:R-:W-:Y:S01]  /*f2a0*/  FFMA.FTZ R22, R2, R18, R0 ;  /* 0x0000001202167223 */ /* 0x000fe20000010000 */
[----:B------:R-:W-:Y:S02]  /*f2b0*/  LOP3.LUT R12, R3, 0xffff0000, RZ, 0xc0, !PT ;  /* 0xffff0000030c7812 */ /* 0x000fe400078ec0ff */
[----:B------:R-:W-:Y:S02]  /*f2c0*/  LOP3.LUT R0, R4, 0xffff0000, RZ, 0xc0, !PT ;  /* 0xffff000004007812 */ /* 0x000fe400078ec0ff */
[----:B------:R-:W-:Y:S02]  /*f2d0*/  LOP3.LUT R2, R8, 0xffff0000, RZ, 0xc0, !PT ;  /* 0xffff000008027812 */ /* 0x000fe400078ec0ff */
[----:B------:R-:W-:Y:S01]  /*f2e0*/  LOP3.LUT R4, R14, 0xffff0000, RZ, 0xc0, !PT ;  /* 0xffff00000e047812 */ /* 0x000fe200078ec0ff */
[-C--:B------:R-:W-:Y:S01]  /*f2f0*/  FMUL.FTZ R3, R0, R12.reuse ;  /* 0x0000000c00037220 */ /* 0x080fe20000410000 */
[----:B------:R-:W-:Y:S01]  /*f300*/  SHF.R.U64 R18, R46, 0x10, R47 ;  /* 0x000000102e127819 */ /* 0x000fe2000000122f */
[-C--:B------:R-:W-:Y:S01]  /*f310*/  FMUL.FTZ R0, R0, R19.reuse ;  /* 0x0000001300007220 */ /* 0x080fe20000410000 */
[----:B------:R-:W-:Y:S01]  /*f320*/  SHF.R.U64 R17, R50, 0x10, R51 ;  /* 0x0000001032117819 */ /* 0x000fe20000001233 */
[----:B------:R-:W-:Y:S01]  /*f330*/  FFMA.FTZ R21, R2, R19, -R3 ;  /* 0x0000001302157223 */ /* 0x000fe20000010803 */
[----:B------:R-:W-:Y:S01]  /*f340*/  PRMT R8, R98, 0x5410, R18 ;  /* 0x0000541062087816 */ /* 0x000fe20000000012 */
[----:B------:R-:W-:Y:S01]  /*f350*/  FFMA.FTZ R19, R2, R12, R0 ;  /* 0x0000000c02137223 */ /* 0x000fe20000010000 */
[----:B------:R-:W-:-:S02]  /*f360*/  LOP3.LUT R2, R5, 0xffff0000, RZ, 0xc0, !PT ;  /* 0xffff000005027812 */ /* 0x000fc400078ec0ff */
[----:B------:R-:W-:Y:S02]  /*f370*/  LOP3.LUT R5, R13, 0xffff0000, RZ, 0xc0, !PT ;  /* 0xffff00000d057812 */ /* 0x000fe400078ec0ff */
[----:B------:R-:W-:Y:S02]  /*f380*/  LOP3.LUT R0, R9, 0xffff0000, RZ, 0xc0, !PT ;  /* 0xffff000009007812 */ /* 0x000fe400078ec0ff */
[----:B------:R-:W-:Y:S01]  /*f390*/  PRMT R12, R98, 0x5432, R17 ;  /* 0x00005432620c7816 */ /* 0x000fe20000000011 */
[CC--:B------:R-:W-:Y:S02]  /*f3a0*/  FMUL.FTZ R3, R2.reuse, R5.reuse ;  /* 0x0000000502037220 */ /* 0x0c0fe40000410000 */
[-C--:B------:R-:W-:Y:S02]  /*f3b0*/  FMUL.FTZ R2, R2, R4.reuse ;  /* 0x0000000402027220 */ /* 0x080fe40000410000 */
[C---:B------:R-:W-:Y:S02]  /*f3c0*/  FFMA.FTZ R9, R0.reuse, R4, -R3 ;  /* 0x0000000400097223 */ /* 0x040fe40000010803 */
[----:B------:R-:W-:Y:S01]  /*f3d0*/  FFMA.FTZ R17, R0, R5, R2 ;  /* 0x0000000500117223 */ /* 0x000fe20000010002 */
[----:B------:R-:W-:Y:S01]  /*f3e0*/  SHF.L.U32 R0, R6, 0x10, RZ ;  /* 0x0000001006007819 */ /* 0x000fe200000006ff */
[----:B------:R-:W-:Y:S01]  /*f3f0*/  IMAD.U32 R5, R8, 0x10000, RZ ;  /* 0x0001000008057824 */ /* 0x000fe200078e00ff */
[----:B------:R-:W-:Y:S01]  /*f400*/  F2FP.BF16.PACK_AB R9, R9, R25 ;  /* 0x000000190909723e */ /* 0x000fe200000010ff */
[----:B------:R-:W-:-:S02]  /*f410*/  IMAD.U32 R4, R12, 0x10000, RZ ;  /* 0x000100000c047824 */ /* 0x000fc400078e00ff */
[-C--:B------:R-:W-:Y:S02]  /*f420*/  FMUL.FTZ R3, R0, R5.reuse ;  /* 0x0000000500037220 */ /* 0x080fe40000410000 */
[----:B------:R-:W-:Y:S02]  /*f430*/  IMAD.U32 R2, R10, 0x10000, RZ ;  /* 0x000100000a027824 */ /* 0x000fe400078e00ff */
[-C--:B------:R-:W-:Y:S02]  /*f440*/  FMUL.FTZ R0, R0, R4.reuse ;  /* 0x0000000400007220 */ /* 0x080fe40000410000 */
[C---:B------:R-:W-:Y:S01]  /*f450*/  FFMA.FTZ R14, R2.reuse, R4, -R3 ;  /* 0x00000004020e7223 */ /* 0x040fe20000010803 */
[----:B------:R-:W-:Y:S01]  /*f460*/  LOP3.LUT R3, R11, 0xffff0000, RZ, 0xc0, !PT ;  /* 0xffff00000b037812 */ /* 0x000fe200078ec0ff */
[----:B------:R-:W-:Y:S01]  /*f470*/  FFMA.FTZ R13, R2, R5, R0 ;  /* 0x00000005020d7223 */ /* 0x000fe20000010000 */
[----:B------:R-:W-:Y:S02]  /*f480*/  LOP3.LUT R0, R7, 0xffff0000, RZ, 0xc0, !PT ;  /* 0xffff000007007812 */ /* 0x000fe400078ec0ff */
[----:B------:R-:W-:-:S02]  /*f490*/  LOP3.LUT R4, R10, 0xffff0000, RZ, 0xc0, !PT ;  /* 0xffff00000a047812 */ /* 0x000fc400078ec0ff */
[----:B------:R-:W-:Y:S02]  /*f4a0*/  LOP3.LUT R11, R8, 0xffff0000, RZ, 0xc0, !PT ;  /* 0xffff0000080b7812 */ /* 0x000fe400078ec0ff */
[----:B------:R-:W-:Y:S02]  /*f4b0*/  LOP3.LUT R2, R6, 0xffff0000, RZ, 0xc0, !PT ;  /* 0xffff000006027812 */ /* 0x000fe400078ec0ff */
[----:B------:R-:W-:Y:S02]  /*f4c0*/  LOP3.LUT R7, R12, 0xffff0000, RZ, 0xc0, !PT ;  /* 0xffff00000c077812 */ /* 0x000fe400078ec0ff */
[----:B------:R-:W-:Y:S01]  /*f4d0*/  LOP3.LUT R10, R15, 0xffff0000, RZ, 0xc0, !PT ;  /* 0xffff00000f0a7812 */ /* 0x000fe200078ec0ff */
[----:B------:R-:W-:Y:S01]  /*f4e0*/  FMUL.FTZ R5, R2, R11 ;  /* 0x0000000b02057220 */ /* 0x000fe20000410000 */
[----:B------:R-:W-:Y:S01]  /*f4f0*/  LOP3.LUT R8, R16, 0xffff0000, RZ, 0xc0, !PT ;  /* 0xffff000010087812 */ /* 0x000fe200078ec0ff */
[----:B------:R-:W-:Y:S02]  /*f500*/  FMUL.FTZ R6, R2, R7 ;  /* 0x0000000702067220 */ /* 0x000fe40000410000 */
[----:B------:R-:W-:-:S02]  /*f510*/  FMUL.FTZ R2, R0, R10 ;  /* 0x0000000a00027220 */ /* 0x000fc40000410000 */
        /* <DEDUP_REMOVED lines=8> */
[----:B------:R-:W-:Y:S02]  /*f5a0*/  F2FP.BF16.PACK_AB R10, R7, R14 ;  /* 0x0000000e070a723e */ /* 0x000fe400000010ff */
[----:B------:R-:W-:-:S02]  /*f5b0*/  F2FP.BF16.PACK_AB R11, R2, R23 ;  /* 0x00000017020b723e */ /* 0x000fc400000010ff */
[----:B------:R-:W-:Y:S02]  /*f5c0*/  F2FP.BF16.PACK_AB R6, R6, R13 ;  /* 0x0000000d0606723e */ /* 0x000fe400000010ff */
[----:B------:R-:W-:Y:S01]  /*f5d0*/  F2FP.BF16.PACK_AB R7, R0, R22 ;  /* 0x000000160007723e */ /* 0x000fe200000010ff */
[----:B------:R1:W-:Y:S04]  /*f5e0*/  STS.128 [R28], R8 ;  /* 0x000000081c007388 */ /* 0x0003e80000000c00 */
[----:B------:R1:W-:Y:S02]  /*f5f0*/  STS.128 [R20+0x10080], R4 ;  /* 0x0100800414007388 */ /* 0x0003e40000000c00 */
.L_x_824:
[----:B------:R-:W-:Y:S05]  /*f600*/  BSYNC B1 ;  /* 0x0000000000017941 */ /* 0x000fea0003800000 */
.L_x_823:
        /* <DEDUP_REMOVED lines=16> */
[----:B------:R-:W-:Y:S01]  /*f710*/  IMAD.MOV.U32 R0, RZ, RZ, c[0x0][0x27c] ;  /* 0x00009f00ff007624 */ /* 0x000fe200078e00ff */
[----:B------:R-:W-:Y:S02]  /*f720*/  SHF.R.U64 R14, R56, 0x10, R57 ;  /* 0x00000010380e7819 */ /* 0x000fe40000001239 */
[----:B------:R-:W-:Y:S02]  /*f730*/  SHF.R.U64 R17, R58, 0x10, R59 ;  /* 0x000000103a117819 */ /* 0x000fe4000000123b */
[----:B------:R-:W-:-:S02]  /*f740*/  LEA.HI R0, R0, R229, RZ, 0x1d ;  /* 0x000000e500007211 */ /* 0x000fc400078fe8ff */
[----:B------:R-:W-:Y:S02]  /*f750*/  PRMT R14, R99, 0x5432, R14 ;  /* 0x00005432630e7816 */ /* 0x000fe4000000000e */
[----:B------:R-:W-:Y:S01]  /*f760*/  SHF.R.S32.HI R3, RZ, 0x1f, R0 ;  /* 0x0000001fff037819 */ /* 0x000fe20000011400 */
[----:B------:R-:W-:Y:S01]  /*f770*/  IMAD.SHL.U32 R2, R0, 0x8, RZ ;  /* 0x0000000800027824 */ /* 0x000fe200078e00ff */
[----:B------:R-:W-:Y:S01]  /*f780*/  SHF.R.U32.HI R18, RZ, 0x10, R59 ;  /* 0x00000010ff127819 */ /* 0x000fe2000001163b */
[----:B------:R-:W-:Y:S01]  /*f790*/  IMAD.U32 R31, R14, 0x10000, RZ ;  /* 0x000100000e1f7824 */ /* 0x000fe200078e00ff */
[----:B------:R-:W-:Y:S02]  /*f7a0*/  LEA.HI R0, R3, R0, RZ, 0x3 ;  /* 0x0000000003007211 */ /* 0x000fe400078f18ff */
[----:B------:R-:W-:Y:S02]  /*f7b0*/  LOP3.LUT R2, R38, 0x38, R2, 0xf8, !PT ;  /* 0x0000003826027812 */ /* 0x000fe400078ef802 */
[----:B------:R-:W-:Y:S01]  /*f7c0*/  SHF.R.U64 R3, R54, 0x10, R55 ;  /* 0x0000001036037819 */ /* 0x000fe20000001237 */
[----:B------:R-:W-:Y:S01]  /*f7d0*/  IMAD.SHL.U32 R0, R0, 0x400, RZ ;  /* 0x0000040000007824 */ /* 0x000fe200078e00ff */
[----:B------:R-:W-:-:S02]  /*f7e0*/  LOP3.LUT R2, R2, R37, RZ, 0x3c, !PT ;  /* 0x0000002502027212 */ /* 0x000fc400078e3cff */
[----:B------:R-:W-:Y:S02]  /*f7f0*/  SHF.R.U32.HI R13, RZ, 0x10, R57 ;  /* 0x00000010ff0d7819 */ /* 0x000fe40000011639 */
[----:B------:R-:W-:Y:S02]  /*f800*/  LOP3.LUT R0, R0, 0x7fffe000, RZ, 0xc0, !PT ;  /* 0x7fffe00000007812 */ /* 0x000fe400078ec0ff */
[----:B------:R-:W-:Y:S02]  /*f810*/  PRMT R23, R100, 0x5432, R17 ;  /* 0x0000543264177816 */ /* 0x000fe40000000011 */
[----:B-----5:R-:W-:Y:S02]  /*f820*/  IADD3 R0, R2, R0, R36 ;  /* 0x0000000002007210 */ /* 0x020fe40007ffe024 */
[----:B------:R-:W-:Y:S02]  /*f830*/  SHF.R.U32.HI R2, RZ, 0x10, R53 ;  /* 0x00000010ff027819 */ /* 0x000fe40000011635 */
[----:B------:R-:W-:Y:S01]  /*f840*/  SHF.R.U32.HI R12, RZ, 0x10, R55 ;  /* 0x00000010ff0c7819 */ /* 0x000fe20000011637 */
[----:B-1----:R-:W-:Y:S01]  /*f850*/  IMAD.SHL.U32 R28, R0, 0x2, RZ ;  /* 0x00000002001c7824 */ /* 0x002fe200078e00ff */
[----:B------:R-:W-:-:S02]  /*f860*/  SHF.R.U64 R0, R52, 0x10, R53 ;  /* 0x0000001034007819 */ /* 0x000fc40000001235 */
[----:B------:R-:W-:Y:S02]  /*f870*/  PRMT R26, R102, 0x5432, R3 ;  /* 0x00005432661a7816 */ /* 0x000fe40000000003 */
[----:B------:R-:W1:Y:S01]  /*f880*/  LDS.128 R4, [R28+0x10080] ;  /* 0x010080001c047984 */ /* 0x000e620000000c00 */
[----:B------:R-:W-:Y:S02]  /*f890*/  PRMT R16, R101, 0x5432, R0 ;  /* 0x0000543265107816 */ /* 0x000fe40000000000 */
[----:B------:R-:W-:Y:S02]  /*f8a0*/  PRMT R22, R100, 0x5410, R18 ;  /* 0x0000541064167816 */ /* 0x000fe40000000012 */
[----:B------:R-:W-:Y:S01]  /*f8b0*/  PRMT R13, R99, 0x5410, R13 ;  /* 0x00005410630d7816 */ /* 0x000fe2000000000d */
[----:B------:R-:W-:Y:S01]  /*f8c0*/  IMAD.U32 R29, R16, 0x10000, RZ ;  /* 0x00010000101d7824 */ /* 0x000fe200078e00ff */
[----:B------:R-:W-:Y:S01]  /*f8d0*/  PRMT R15, R101, 0x5410, R2 ;  /* 0x00005410650f7816 */ /* 0x000fe20000000002 */
[----:B------:R-:W-:Y:S01]  /*f8e0*/  IMAD.U32 R32, R22, 0x10000, RZ ;  /* 0x0001000016207824 */ /* 0x000fe200078e00ff */
[----:B------:R-:W-:Y:S01]  /*f8f0*/  PRMT R24, R102, 0x5410, R12 ;  /* 0x0000541066187816 */ /* 0x000fe2000000000c */
[----:B------:R-:W-:Y:S01]  /*f900*/  IMAD.U32 R33, R13, 0x10000, RZ ;  /* 0x000100000d217824 */ /* 0x000fe200078e00ff */
[----:B------:R-:W-:-:S02]  /*f910*/  LOP3.LUT R34, R14, 0xffff0000, RZ, 0xc0, !PT ;  /* 0xffff00000e227812 */ /* 0x000fc400078ec0ff */
[----:B-1----:R-:W-:Y:S01]  /*f920*/  LOP3.LUT R3, R6, 0xffff0000, RZ, 0xc0, !PT ;  /* 0xffff000006037812 */ /* 0x002fe200078ec0ff */
[C---:B------:R-:W-:Y:S01]  /*f930*/  IMAD.U32 R2, R7.reuse, 0x10000, RZ ;  /* 0x0001000007027824 */ /* 0x040fe200078e00ff */
[----:B------:R-:W-:Y:S01]  /*f940*/  LOP3.LUT R0, R7, 0xffff0000, RZ, 0xc0, !PT ;  /* 0xffff000007007812 */ /* 0x000fe200078ec0ff */
[----:B----4-:R-:W1:Y:S02]  /*f950*/  LDS.128 R8, [R35] ;  /* 0x0000000023087984 */ /* 0x010e640000000c00 */
[C---:B-1----:R-:W-:Y:S01]  /*f960*/  IMAD.U32 R20, R10.reuse, 0x10000, RZ ;  /* 0x000100000a147824 */ /* 0x042fe200078e00ff */
[----:B------:R-:W-:Y:S01]  /*f970*/  LOP3.LUT R25, R10, 0xffff0000, RZ, 0xc0, !PT ;  /* 0xffff00000a197812 */ /* 0x000fe200078ec0ff */
[----:B------:R-:W-:Y:S01]  /*f980*/  IMAD.U32 R10, R4, 0x10000, RZ ;  /* 0x00010000040a7824 */ /* 0x000fe200078e00ff */
[C---:B------:R-:W-:Y:S01]  /*f990*/  SHF.L.U32 R17, R9.reuse, 0x10, RZ ;  /* 0x0000001009117819 */ /* 0x040fe200000006ff */
[----:B------:R-:W-:Y:S01]  /*f9a0*/  IMAD.U32 R18, R8, 0x10000, RZ ;  /* 0x0001000008127824 */ /* 0x000fe200078e00ff */
[----:B------:R-:W-:Y:S01]  /*f9b0*/  LOP3.LUT R19, R9, 0xffff0000, RZ, 0xc0, !PT ;  /* 0xffff000009137812 */ /* 0x000fe200078ec0ff */
[----:B------:R-:W-:Y:S01]  /*f9c0*/  FMUL.FTZ R27, R10, R31 ;  /* 0x0000001f0a1b7220 */ /* 0x000fe20000410000 */
[----:B------:R-:W-:Y:S01]  /*f9d0*/  LOP3.LUT R9, R4, 0xffff0000, RZ, 0xc0, !PT ;  /* 0xffff000004097812 */ /* 0x000fe200078ec0ff */
[----:B------:R-:W-:Y:S01]  /*f9e0*/  IMAD.U32 R12, R11, 0x10000, RZ ;  /* 0x000100000b0c7824 */ /* 0x000fe200078e00ff */
[----:B------:R-:W-:Y:S01]  /*f9f0*/  SHF.L.U32 R4, R6, 0x10, RZ ;  /* 0x0000001006047819 */ /* 0x000fe200000006ff */
[-C--:B------:R-:W-:Y:S01]  /*fa00*/  FMUL.FTZ R6, R10, R29.reuse ;  /* 0x0000001d0a067220 */ /* 0x080fe20000410000 */
[----:B------:R-:W-:Y:S01]  /*fa10*/  LOP3.LUT R21, R8, 0xffff0000, RZ, 0xc0, !PT ;  /* 0xffff000008157812 */ /* 0x000fe200078ec0ff */
[C---:B------:R-:W-:Y:S01]  /*fa20*/  FFMA.FTZ R30, R18.reuse, R29, -R27 ;  /* 0x0000001d121e7223 */ /* 0x040fe2000001081b */
[----:B------:R-:W-:Y:S01]  /*fa30*/  SHF.L.U32 R8, R5, 0x10, RZ ;  /* 0x0000001005087819 */ /* 0x000fe200000006ff */
[----:B------:R-:W-:Y:S01]  /*fa40*/  FFMA.FTZ R29, R18, R31, R6 ;  /* 0x0000001f121d7223 */ /* 0x000fe20000010006 */
[----:B------:R-:W-:Y:S01]  /*fa50*/  SHF.L.U32 R18, R24, 0x10, RZ ;  /* 0x0000001018127819 */ /* 0x000fe200000006ff */
[----:B------:R-:W-:Y:S01]  /*fa60*/  IMAD.U32 R27, R15, 0x10000, RZ ;  /* 0x000100000f1b7824 */ /* 0x000fe200078e00ff */
[----:B------:R-:W-:Y:S01]  /*fa70*/  LOP3.LUT R5, R5, 0xffff0000, RZ, 0xc0, !PT ;  /* 0xffff000005057812 */ /* 0x000fe200078ec0ff */
[C---:B------:R-:W-:Y:S01]  /*fa80*/  FMUL.FTZ R10, R8.reuse, R33 ;  /* 0x00000021080a7220 */ /* 0x040fe20000410000 */
[----:B------:R-:W-:Y:S01]  /*fa90*/  LOP3.LUT R15, R15, 0xffff0000, RZ, 0xc0, !PT ;  /* 0xffff00000f0f7812 */ /* 0x000fe200078ec0ff */
[----:B------:R-:W-:Y:S01]  /*faa0*/  FMUL.FTZ R7, R8, R27 ;  /* 0x0000001b08077220 */ /* 0x000fe20000410000 */
[----:B------:R-:W-:Y:S01]  /*fab0*/  LOP3.LUT R11, R11, 0xffff0000, RZ, 0xc0, !PT ;  /* 0xffff00000b0b7812 */ /* 0x000fe200078ec0ff */
[----:B------:R-:W-:-:S02]  /*fac0*/  FMUL.FTZ R6, R2, R32 ;  /* 0x0000002002067220 */ /* 0x000fc40000410000 */
[----:B------:R-:W-:Y:S02]  /*fad0*/  FMUL.FTZ R2, R2, R18 ;  /* 0x0000001202027220 */ /* 0x000fe40000410000 */
[C---:B------:R-:W-:Y:S02]  /*fae0*/  FFMA.FTZ R27, R17.reuse, R27, -R10 ;  /* 0x0000001b111b7223 */ /* 0x040fe4000001080a */
[----:B------:R-:W-:Y:S01]  /*faf0*/  FFMA.FTZ R17, R17, R33, R7 ;  /* 0x0000002111117223 */ /* 0x000fe20000010007 */
[----:B------:R-:W-:Y:S01]  /*fb00*/  LOP3.LUT R7, R16, 0xffff0000, RZ, 0xc0, !PT ;  /* 0xffff000010077812 */ /* 0x000fe200078ec0ff */
[C---:B------:R-:W-:Y:S01]  /*fb10*/  FFMA.FTZ R14, R12.reuse, R32, R2 ;  /* 0x000000200c0e7223 */ /* 0x040fe20000010002 */
[----:B------:R-:W-:Y:S01]  /*fb20*/  LOP3.LUT R16, R23, 0xffff0000, RZ, 0xc0, !PT ;  /* 0xffff000017107812 */ /* 0x000fe200078ec0ff */
[----:B------:R-:W-:Y:S01]  /*fb30*/  FFMA.FTZ R18, R12, R18, -R6 ;  /* 0x000000120c127223 */ /* 0x000fe20000010806 */
[----:B------:R-:W-:Y:S01]  /*fb40*/  LOP3.LUT R12, R13, 0xffff0000, RZ, 0xc0, !PT ;  /* 0xffff00000d0c7812 */ /* 0x000fe200078ec0ff */
[----:B------:R-:W-:-:S02]  /*fb50*/  FMUL.FTZ R2, R9, R34 ;  /* 0x0000002209027220 */ /* 0x000fc40000410000 */
[----:B------:R-:W-:Y:S02]  /*fb60*/  IMAD.U32 R31, R23, 0x10000, RZ ;  /* 0x00010000171f7824 */ /* 0x000fe400078e00ff */
[-C--:B------:R-:W-:Y:S02]  /*fb70*/  FFMA.FTZ R8, R21, R7.reuse, -R2 ;  /* 0x0000000715087223 */ /* 0x080fe40000010802 */
[----:B------:R-:W-:Y:S02]  /*fb80*/  FMUL.FTZ R6, R9, R7 ;  /* 0x0000000709067220 */ /* 0x000fe40000410000 */
[C---:B------:R-:W-:Y:S01]  /*fb90*/  FMUL.FTZ R2, R5.reuse, R15 ;  /* 0x0000000f05027220 */ /* 0x040fe20000410000 */
[----:B------:R-:W-:Y:S01]  /*fba0*/  F2FP.BF16.PACK_AB R8, R8, R30 ;  /* 0x0000001e0808723e */ /* 0x000fe200000010ff */
[----:B------:R-:W-:Y:S02]  /*fbb0*/  IMAD.U32 R10, R26, 0x10000, RZ ;  /* 0x000100001a0a7824 */ /* 0x000fe400078e00ff */
[----:B------:R-:W-:-:S02]  /*fbc0*/  FMUL.FTZ R7, R5, R12 ;  /* 0x0000000c05077220 */ /* 0x000fc40000410000 */
[----:B------:R-:W-:Y:S02]  /*fbd0*/  FMUL.FTZ R5, R4, R31 ;  /* 0x0000001f04057220 */ /* 0x000fe40000410000 */
[----:B------:R-:W-:Y:S02]  /*fbe0*/  FFMA.FTZ R12, R19, R12, R2 ;  /* 0x0000000c130c7223 */ /* 0x000fe40000010002 */
[----:B------:R-:W-:Y:S01]  /*fbf0*/  FFMA.FTZ R13, R21, R34, R6 ;  /* 0x00000022150d7223 */ /* 0x000fe20000010006 */
[----:B------:R-:W-:Y:S01]  /*fc00*/  LOP3.LUT R6, R26, 0xffff0000, RZ, 0xc0, !PT ;  /* 0xffff00001a067812 */ /* 0x000fe200078ec0ff */
[----:B------:R-:W-:Y:S01]  /*fc10*/  FFMA.FTZ R9, R19, R15, -R7 ;  /* 0x0000000f13097223 */ /* 0x000fe20000010807 */
[----:B------:R-:W-:Y:S01]  /*fc20*/  LOP3.LUT R15, R22, 0xffff0000, RZ, 0xc0, !PT ;  /* 0xffff0000160f7812 */ /* 0x000fe200078ec0ff */
[-C--:B------:R-:W-:Y:S02]  /*fc30*/  FMUL.FTZ R2, R4, R10.reuse ;  /* 0x0000000a04027220 */ /* 0x080fe40000410000 */
[----:B------:R-:W-:Y:S01]  /*fc40*/  FFMA.FTZ R10, R20, R10, -R5 ;  /* 0x0000000a140a7223 */ /* 0x000fe20000010805 */
[----:B------:R-:W-:Y:S01]  /*fc50*/  LOP3.LUT R5, R24, 0xffff0000, RZ, 0xc0, !PT ;  /* 0xffff000018057812 */ /* 0x000fe200078ec0ff */
[----:B------:R-:W-:Y:S01]  /*fc60*/  FFMA.FTZ R7, R20, R31, R2 ;  /* 0x0000001f14077223 */ /* 0x000fe20000010002 */
[----:B------:R-:W-:Y:S01]  /*fc70*/  F2FP.BF16.PACK_AB R9, R9, R27 ;  /* 0x0000001b0909723e */ /* 0x000fe200000010ff */
[----:B------:R-:W-:-:S02]  /*fc80*/  FMUL.FTZ R4, R3, R16 ;  /* 0x0000001003047220 */ /* 0x000fc40000410000 */
[-C--:B------:R-:W-:Y:S02]  /*fc90*/  FMUL.FTZ R3, R3, R6.reuse ;  /* 0x0000000603037220 */ /* 0x080fe40000410000 */
[C---:B------:R-:W-:Y:S02]  /*fca0*/  FMUL.FTZ R2, R0.reuse, R15 ;  /* 0x0000000f00027220 */ /* 0x040fe40000410000 */
[----:B------:R-:W-:Y:S02]  /*fcb0*/  FMUL.FTZ R0, R0, R5 ;  /* 0x0000000500007220 */ /* 0x000fe40000410000 */
[----:B------:R-:W-:Y:S01]  /*fcc0*/  FFMA.FTZ R6, R25, R6, -R4 ;  /* 0x0000000619067223 */ /* 0x000fe20000010804 */
[----:B------:R-:W-:Y:S01]  /*fcd0*/  F2FP.BF16.PACK_AB R4, R13, R29 ;  /* 0x0000001d0d04723e */ /* 0x000fe200000010ff */
[----:B------:R-:W-:Y:S02]  /*fce0*/  FFMA.FTZ R3, R25, R16, R3 ;  /* 0x0000001019037223 */ /* 0x000fe40000010003 */
[C---:B------:R-:W-:Y:S01]  /*fcf0*/  FFMA.FTZ R2, R11.reuse, R5, -R2 ;  /* 0x000000050b027223 */ /* 0x040fe20000010802 */
[----:B------:R-:W-:Y:S01]  /*fd00*/  F2FP.BF16.PACK_AB R10, R6, R10 ;  /* 0x0000000a060a723e */ /* 0x000fe200000010ff */
[----:B------:R-:W-:Y:S01]  /*fd10*/  FFMA.FTZ R0, R11, R15, R0 ;  /* 0x0000000f0b007223 */ /* 0x000fe20000010000 */
[----:B------:R-:W-:-:S02]  /*fd20*/  F2FP.BF16.PACK_AB R6, R3, R7 ;  /* 0x000000070306723e */ /* 0x000fc400000010ff */
[----:B------:R-:W-:Y:S02]  /*fd30*/  F2FP.BF16.PACK_AB R11, R2, R18 ;  /* 0x00000012020b723e */ /* 0x000fe400000010ff */
[----:B------:R-:W-:Y:S02]  /*fd40*/  F2FP.BF16.PACK_AB R5, R12, R17 ;  /* 0x000000110c05723e */ /* 0x000fe400000010ff */
[----:B------:R-:W-:Y:S01]  /*fd50*/  F2FP.BF16.PACK_AB R7, R0, R14 ;  /* 0x0000000e0007723e */ /* 0x000fe200000010ff */
[----:B------:R1:W-:Y:S04]  /*fd60*/  STS.128 [R35], R8 ;  /* 0x0000000823007388 */ /* 0x0003e80000000c00 */
[----:B------:R1:W-:Y:S02]  /*fd70*/  STS.128 [R28+0x10080], R4 ;  /* 0x010080041c007388 */ /* 0x0003e40000000c00 */
.L_x_830:
[----:B------:R-:W-:Y:S05]  /*fd80*/  BSYNC B0 ;  /* 0x0000000000007941 */ /* 0x000fea0003800000 */
.L_x_829:
[----:B------:R-:W-:-:S13]  /*fd90*/  ISETP.GE.AND P0, PT, R138, c[0x0][0x27c], PT ;  /* 0x00009f008a007a0c */ /* 0x000fda0003f06270 */
[----:B------:R-:W-:Y:S05]  /*fda0*/  @P0 BRA `(.L_x_828) ;  /* 0x0000069000000947 */ /* 0x000fea0003800000 */
[----:B------:R-:W4:Y:S04]  /*fdb0*/  LDL R2, [R1+0xc] ;  /* 0x00000c0001027983 */ /* 0x000f280000100800 */
[----:B-12---:R-:W2:Y:S01]  /*fdc0*/  LDL R35, [R1+0x20] ;  /* 0x0000200001237983 */ /* 0x006ea20000100800 */
[----:B------:R-:W-:Y:S01]  /*fdd0*/  IMAD.MOV.U32 R0, RZ, RZ, c[0x0][0x27c] ;  /* 0x00009f00ff007624 */ /* 0x000fe200078e00ff */
[----:B------:R-:W-:Y:S02]  /*fde0*/  SHF.R.U64 R14, R68, 0x10, R69 ;  /* 0x00000010440e7819 */ /* 0x000fe40000001245 */
[----:B------:R-:W-:Y:S02]  /*fdf0*/  SHF.R.U64 R17, R70, 0x10, R71 ;  /* 0x0000001046117819 */ /* 0x000fe40000001247 */
[----:B------:R-:W-:-:S02]  /*fe00*/  PRMT R14, R103, 0x5432, R14 ;  /* 0x00005432670e7816 */ /* 0x000fc4000000000e */
[----:B------:R-:W-:Y:S02]  /*fe10*/  SHF.R.U32.HI R18, RZ, 0x10, R71 ;  /* 0x00000010ff127819 */ /* 0x000fe40000011647 */
[----:B------:R-:W-:Y:S01]  /*fe20*/  SHF.R.U32.HI R13, RZ, 0x10, R69 ;  /* 0x00000010ff0d7819 */ /* 0x000fe20000011645 */
[----:B------:R-:W-:Y:S01]  /*fe30*/  IMAD.U32 R31, R14, 0x10000, RZ ;  /* 0x000100000e1f7824 */ /* 0x000fe200078e00ff */
[C---:B------:R-:W-:Y:S02]  /*fe40*/  PRMT R23, R104.reuse, 0x5432, R17 ;  /* 0x0000543268177816 */ /* 0x040fe40000000011 */
[----:B------:R-:W-:Y:S02]  /*fe50*/  SHF.R.U32.HI R12, RZ, 0x10, R67 ;  /* 0x00000010ff0c7819 */ /* 0x000fe40000011643 */
[----:B------:R-:W-:Y:S02]  /*fe60*/  PRMT R22, R104, 0x5410, R18 ;  /* 0x0000541068167816 */ /* 0x000fe40000000012 */
[----:B------:R-:W-:-:S02]  /*fe70*/  PRMT R13, R103, 0x5410, R13 ;  /* 0x00005410670d7816 */ /* 0x000fc4000000000d */
[----:B------:R-:W-:Y:S01]  /*fe80*/  PRMT R24, R106, 0x5410, R12 ;  /* 0x000054106a187816 */ /* 0x000fe2000000000c */
[----:B------:R-:W-:Y:S01]  /*fe90*/  IMAD.U32 R32, R22, 0x10000, RZ ;  /* 0x0001000016207824 */ /* 0x000fe200078e00ff */
[----:B------:R-:W-:Y:S01]  /*fea0*/  LOP3.LUT R34, R14, 0xffff0000, RZ, 0xc0, !PT ;  /* 0xffff00000e227812 */ /* 0x000fe200078ec0ff */
[----:B------:R-:W-:Y:S01]  /*feb0*/  IMAD.U32 R33, R13, 0x10000, RZ ;  /* 0x000100000d217824 */ /* 0x000fe200078e00ff */
[----:B----4-:R-:W-:-:S04]  /*fec0*/  LEA.HI R0, R0, R2, RZ, 0x1d ;  /* 0x0000000200007211 */ /* 0x010fc800078fe8ff */
[----:B------:R-:W-:Y:S01]  /*fed0*/  SHF.R.S32.HI R2, RZ, 0x1f, R0 ;  /* 0x0000001fff027819 */ /* 0x000fe20000011400 */
[----:B------:R-:W-:Y:S01]  /*fee0*/  IMAD.SHL.U32 R3, R0, 0x8, RZ ;  /* 0x0000000800037824 */ /* 0x000fe200078e00ff */
[----:B--2---:R-:W1:Y:S02]  /*fef0*/  LDS.128 R8, [R35] ;  /* 0x0000000023087984 */ /* 0x004e640000000c00 */
[----:B------:R-:W-:Y:S02]  /*ff00*/  LEA.HI R0, R2, R0, RZ, 0x3 ;  /* 0x0000000002007211 */ /* 0x000fe400078f18ff */
[----:B------:R-:W-:Y:S02]  /*ff10*/  LOP3.LUT R2, R38, 0x38, R3, 0xf8, !PT ;  /* 0x0000003826027812 */ /* 0x000fe400078ef803 */
[----:B------:R-:W-:Y:S01]  /*ff20*/  SHF.R.U64 R3, R66, 0x10, R67 ;  /* 0x0000001042037819 */ /* 0x000fe20000001243 */
[----:B------:R-:W-:Y:S01]  /*ff30*/  IMAD.SHL.U32 R0, R0, 0x400, RZ ;  /* 0x0000040000007824 */ /* 0x000fe200078e00ff */
[----:B------:R-:W-:-:S02]  /*ff40*/  LOP3.LUT R2, R2, R37, RZ, 0x3c, !PT ;  /* 0x0000002502027212 */ /* 0x000fc400078e3cff */
[----:B------:R-:W-:Y:S02]  /*ff50*/  PRMT R26, R106, 0x5432, R3 ;  /* 0x000054326a1a7816 */ /* 0x000fe40000000003 */
[----:B------:R-:W-:-:S04]  /*ff60*/  LOP3.LUT R0, R0, 0x7fffe000, RZ, 0xc0, !PT ;  /* 0x7fffe00000007812 */ /* 0x000fc800078ec0ff */
[----:B-----5:R-:W-:Y:S02]  /*ff70*/  IADD3 R0, R2, R0, R36 ;  /* 0x0000000002007210 */ /* 0x020fe40007ffe024 */
[----:B------:R-:W-:-:S03]  /*ff80*/  SHF.R.U32.HI R2, RZ, 0x10, R65 ;  /* 0x00000010ff027819 */ /* 0x000fc60000011641 */
[----:B------:R-:W-:Y:S01]  /*ff90*/  IMAD.SHL.U32 R28, R0, 0x2, RZ ;  /* 0x00000002001c7824 */ /* 0x000fe200078e00ff */
[----:B------:R-:W-:Y:S02]  /*ffa0*/  SHF.R.U64 R0, R64, 0x10, R65 ;  /* 0x0000001040007819 */ /* 0x000fe40000001241 */
[C---:B------:R-:W-:Y:S02]  /*ffb0*/  PRMT R15, R105.reuse, 0x5410, R2 ;  /* 0x00005410690f7816 */ /* 0x040fe40000000002 */
[----:B------:R-:W2:Y:S01]  /*ffc0*/  LDS.128 R4, [R28+0x10080] ;  /* 0x010080001c047984 */ /* 0x000ea20000000c00 */
[----:B------:R-:W-:-:S05]  /*ffd0*/  PRMT R16, R105, 0x5432, R0 ;  /* 0x0000543269107816 */ /* 0x000fca0000000000 */
[----:B------:R-:W-:Y:S02]  /*ffe0*/  IMAD.U32 R29, R16, 0x10000, RZ ;  /* 0x00010000101d7824 */ /* 0x000fe400078e00ff */
[C---:B-1----:R-:W-:Y:S01]  /*fff0*/  IMAD.U32 R20, R10.reuse, 0x10000, RZ ;  /* 0x000100000a147824 */ /* 0x042fe200078e00ff */
[----:B------:R-:W-:Y:S01]  /*10000*/  LOP3.LUT R25, R10, 0xffff0000, RZ, 0xc0, !PT ;  /* 0xffff00000a197812 */ /* 0x000fe200078ec0ff */
[C---:B------:R-:W-:Y:S01]  /*10010*/  IMAD.U32 R18, R8.reuse, 0x10000, RZ ;  /* 0x0001000008127824 */ /* 0x040fe200078e00ff */
[----:B------:R-:W-:Y:S01]  /*10020*/  SHF.L.U32 R17, R9, 0x10, RZ ;  /* 0x0000001009117819 */ /* 0x000fe200000006ff */
[----:B------:R-:W-:Y:S01]  /*10030*/  IMAD.U32 R12, R11, 0x10000, RZ ;  /* 0x000100000b0c7824 */ /* 0x000fe200078e00ff */
[----:B------:R-:W-:Y:S02]  /*10040*/  LOP3.LUT R19, R9, 0xffff0000, RZ, 0xc0, !PT ;  /* 0xffff000009137812 */ /* 0x000fe400078ec0ff */
[----:B------:R-:W-:Y:S02]  /*10050*/  LOP3.LUT R21, R8, 0xffff0000, RZ, 0xc0, !PT ;  /* 0xffff000008157812 */ /* 0x000fe400078ec0ff */
[----:B------:R-:W-:Y:S01]  /*10060*/  LOP3.LUT R11, R11, 0xffff0000, RZ, 0xc0, !PT ;  /* 0xffff00000b0b7812 */ /* 0x000fe200078ec0ff */
[C---:B--2---:R-:W-:Y:S01]  /*10070*/  IMAD.U32 R10, R4.reuse, 0x10000, RZ ;  /* 0x00010000040a7824 */ /* 0x044fe200078e00ff */
[----:B------:R-:W-:Y:S01]  /*10080*/  LOP3.LUT R9, R4, 0xffff0000, RZ, 0xc0, !PT ;  /* 0xffff000004097812 */ /* 0x000fe200078ec0ff */
[----:B------:R-:W-:Y:S01]  /*10090*/  IMAD.U32 R2, R7, 0x10000, RZ ;  /* 0x0001000007027824 */ /* 0x000fe200078e00ff */
[----:B------:R-:W-:Y:S01]  /*100a0*/  SHF.L.U32 R4, R6, 0x10, RZ ;  /* 0x0000001006047819 */ /* 0x000fe200000006ff */
[----:B------:R-:W-:Y:S01]  /*100b0*/  FMUL.FTZ R27, R10, R31 ;  /* 0x0000001f0a1b7220 */ /* 0x000fe20000410000 */
[----:B------:R-:W-:Y:S01]  /*100c0*/  LOP3.LUT R3, R6, 0xffff0000, RZ, 0xc0, !PT ;  /* 0xffff000006037812 */ /* 0x000fe200078ec0ff */
[-C--:B------:R-:W-:Y:S01]  /*100d0*/  FMUL.FTZ R6, R10, R29.reuse ;  /* 0x0000001d0a067220 */ /* 0x080fe20000410000 */
[----:B------:R-:W-:Y:S01]  /*100e0*/  SHF.L.U32 R8, R5, 0x10, RZ ;  /* 0x0000001005087819 */ /* 0x000fe200000006ff */
[C---:B------:R-:W-:Y:S01]  /*100f0*/  FFMA.FTZ R30, R18.reuse, R29, -R27 ;  /* 0x0000001d121e7223 */ /* 0x040fe2000001081b */
[----:B------:R-:W-:Y:S01]  /*10100*/  LOP3.LUT R0, R7, 0xffff0000, RZ, 0xc0, !PT ;  /* 0xffff000007007812 */ /* 0x000fe200078ec0ff */
[----:B------:R-:W-:Y:S01]  /*10110*/  FFMA.FTZ R29, R18, R31, R6 ;  /* 0x0000001f121d7223 */ /* 0x000fe20000010006 */
[----:B------:R-:W-:Y:S01]  /*10120*/  SHF.L.U32 R18, R24, 0x10, RZ ;  /* 0x0000001018127819 */ /* 0x000fe200000006ff */
[----:B------:R-:W-:Y:S01]  /*10130*/  IMAD.U32 R27, R15, 0x10000, RZ ;  /* 0x000100000f1b7824 */ /* 0x000fe200078e00ff */
[----:B------:R-:W-:Y:S01]  /*10140*/  LOP3.LUT R5, R5, 0xffff0000, RZ, 0xc0, !PT ;  /* 0xffff000005057812 */ /* 0x000fe200078ec0ff */
[C---:B------:R-:W-:Y:S01]  /*10150*/  FMUL.FTZ R10, R8.reuse, R33 ;  /* 0x00000021080a7220 */ /* 0x040fe20000410000 */
[----:B------:R-:W-:Y:S01]  /*10160*/  LOP3.LUT R15, R15, 0xffff0000, RZ, 0xc0, !PT ;  /* 0xffff00000f0f7812 */ /* 0x000fe200078ec0ff */
[----:B------:R-:W-:-:S02]  /*10170*/  FMUL.FTZ R7, R8, R27 ;  /* 0x0000001b08077220 */ /* 0x000fc40000410000 */
[C---:B------:R-:W-:Y:S02]  /*10180*/  FMUL.FTZ R6, R2.reuse, R32 ;  /* 0x0000002002067220 */ /* 0x040fe40000410000 */
        /* <DEDUP_REMOVED lines=43> */
.L_x_828:
[----:B------:R-:W-:Y:S05]  /*10440*/  BSYNC B1 ;  /* 0x0000000000017941 */ /* 0x000fea0003800000 */
.L_x_827:
[----:B------:R-:W-:-:S04]  /*10450*/  IADD3 R0, R212, 0x60, RZ ;  /* 0x00000060d4007810 */ /* 0x000fc80007ffe0ff */
        /* <DEDUP_REMOVED lines=13> */
[----:B-12---:R-:W2:Y:S01]  /*10530*/  LDL R35, [R1+0x2c] ;  /* 0x00002c0001237983 */ /* 0x006ea20000100800 */
        /* <DEDUP_REMOVED lines=20> */
[----:B------:R-:W-:Y:S01]  /*10680*/  IMAD.SHL.U32 R28, R0, 0x2, RZ ;  /* 0x00000002001c7824 */ /* 0x000fe200078e00ff */
        /* <DEDUP_REMOVED lines=15> */
[----:B--2---:R-:W1:Y:S02]  /*10780*/  LDS.128 R8, [R35] ;  /* 0x0000000023087984 */ /* 0x004e640000000c00 */
        /* <DEDUP_REMOVED lines=66> */
.L_x_832:
[----:B------:R-:W-:Y:S05]  /*10bb0*/  BSYNC B0 ;  /* 0x0000000000007941 */ /* 0x000fea0003800000 */
.L_x_831:
[----:B------:R-:W-:-:S13]  /*10bc0*/  ISETP.GE.AND P0, PT, R138, c[0x0][0x27c], PT ;  /* 0x00009f008a007a0c */ /* 0x000fda0003f06270 */
[----:B------:R-:W-:Y:S05]  /*10bd0*/  @P0 BRA `(.L_x_804) ;  /* 0x0000069000000947 */ /* 0x000fea0003800000 */
[----:B--2---:R-:W2:Y:S04]  /*10be0*/  LDL R2, [R1+0xc] ;  /* 0x00000c0001027983 */ /* 0x004ea80000100800 */
[----:B-1-3--:R-:W3:Y:S01]  /*10bf0*/  LDL R35, [R1+0x1c] ;  /* 0x00001c0001237983 */ /* 0x00aee20000100800 */
        /* <DEDUP_REMOVED lines=15> */
[----:B--2---:R-:W-:-:S04]  /*10cf0*/  LEA.HI R0, R0, R2, RZ, 0x1d ;  /* 0x0000000200007211 */ /* 0x004fc800078fe8ff */
[----:B------:R-:W-:Y:S01]  /*10d00*/  SHF.R.S32.HI R2, RZ, 0x1f, R0 ;  /* 0x0000001fff027819 */ /* 0x000fe20000011400 */
[----:B------:R-:W-:Y:S01]  /*10d10*/  IMAD.SHL.U32 R3, R0, 0x8, RZ ;  /* 0x0000000800037824 */ /* 0x000fe200078e00ff */
[----:B---3--:R-:W1:Y:S02]  /*10d20*/  LDS.128 R8, [R35] ;  /* 0x0000000023087984 */ /* 0x008e640000000c00 */
        /* <DEDUP_REMOVED lines=84> */
.L_x_804:
[----:B------:R-:W-:Y:S05]  /*11270*/  BSYNC B2 ;  /* 0x0000000000027941 */ /* 0x000fea0003800000 */
.L_x_770:
[----:B------:R-:W-:Y:S01]  /*11280*/  IMAD R0, R117, c[0x0][0x208], RZ ;  /* 0x0000820075007a24 */ /* 0x000fe200078e02ff */
[----:B------:R-:W-:-:S04]  /*11290*/  DEPBAR.LE SB0, 0x0 ;  /* 0x000080000000791a */ /* 0x000fc80000000000 */
[C---:B------:R-:W-:Y:S01]  /*112a0*/  IMAD.WIDE.U32 R2, R199.reuse, c[0x0][0x208], RZ ;  /* 0x00008200c7027a25 */ /* 0x040fe200078e00ff */
[----:B------:R-:W-:Y:S01]  /*112b0*/  BAR.SYNC.DEFER_BLOCKING 0x0 ;  /* 0x0000000000007b1d */ /* 0x000fe20000010000 */
[----:B------:R-:W-:Y:S02]  /*112c0*/  IADD3 R187, R178, 0x20, RZ ;  /* 0x00000020b2bb7810 */ /* 0x000fe40007ffe0ff */
[----:B------:R-:W-:Y:S02]  /*112d0*/  IMAD R0, R199, c[0x0][0x20c], R0 ;  /* 0x00008300c7007a24 */ /* 0x000fe400078e0200 */
[----:B------:R-:W-:Y:S01]  /*112e0*/  IMAD.WIDE.U32 R218, R217, c[0x0][0x210], RZ ;  /* 0x00008400d9da7a25 */ /* 0x000fe200078e00ff */
[----:B------:R-:W-:Y:S03]  /*112f0*/  BSSY B0, `(.L_x_833) ;  /* 0x00000d5000007945 */ /* 0x000fe60003800000 */
[----:B------:R-:W-:-:S02]  /*11300*/  IMAD.IADD R3, R3, 0x1, R0 ;  /* 0x0000000103037824 */ /* 0x000fc400078e0200 */
[----:B------:R-:W-:Y:S02]  /*11310*/  IMAD R0, R118, c[0x0][0x218], RZ ;  /* 0x0000860076007a24 */ /* 0x000fe400078e02ff */
[----:B------:R-:W-:-:S04]  /*11320*/  IMAD.WIDE.U32 R2, R198, c[0x0][0x218], R2 ;  /* 0x00008600c6027a25 */ /* 0x000fc800078e0002 */
[----:B-1----:R-:W-:Y:S01]  /*11330*/  IMAD R4, R198, c[0x0][0x21c], R0 ;  /* 0x00008700c6047a24 */ /* 0x002fe200078e0200 */
        /* <DEDUP_REMOVED lines=8> */
[----:B------:R-:W1:Y:S04]  /*113c0*/  SHFL.IDX PT, R0, R3, RZ, 0x181f ;  /* 0x00181fff03007589 */ /* 0x000e6800000e0000 */
[----:B------:R-:W2:Y:S04]  /*113d0*/  SHFL.IDX PT, R2, R2, RZ, 0x181f ;  /* 0x00181fff02027589 */ /* 0x000ea800000e0000 */
[----:B------:R-:W3:Y:S04]  /*113e0*/  LDSM.16.M88.4 R24, [R178+0x800] ;  /* 0x00080000b218783b */ /* 0x000ee80000000200 */
[----:B------:R-:W-:Y:S01]  /*113f0*/  @P1 IADD3 R187, R178, -0x20, RZ ;  /* 0xffffffe0b2bb1810 */ /* 0x000fe20007ffe0ff */
[----:B------:R-:W-:Y:S03]  /*11400*/  LDSM.16.M88.4 R4, [R184] ;  /* 0x00000000b804783b */ /* 0x000fe60000000200 */
[C---:B------:R-:W-:Y:S01]  /*11410*/  IADD3 R188, R187.reuse, 0x3000, RZ ;  /* 0x00003000bbbc7810 */ /* 0x040fe20007ffe0ff */
[----:B-----5:R-:W-:Y:S01]  /*11420*/  LDSM.16.M88.4 R36, [R187] ;  /* 0x00000000bb24783b */ /* 0x020fe20000000200 */
[----:B------:R-:W-:-:S02]  /*11430*/  IADD3 R190, R187, 0x1000, RZ ;  /* 0x00001000bbbe7810 */ /* 0x000fc40007ffe0ff */
[C---:B------:R-:W-:Y:S01]  /*11440*/  IADD3 R189, R187.reuse, 0x1800, RZ ;  /* 0x00001800bbbd7810 */ /* 0x040fe20007ffe0ff */
[----:B------:R-:W4:Y:S01]  /*11450*/  LDSM.16.M88.4 R44, [R187+0x800] ;  /* 0x00080000bb2c783b */ /* 0x000f220000000200 */
[----:B------:R-:W-:Y:S02]  /*11460*/  IADD3 R192, R187, 0x2000, RZ ;  /* 0x00002000bbc07810 */ /* 0x000fe40007ffe0ff */
[-C--:B-1--4-:R-:W-:Y:S02]  /*11470*/  LEA R12, P0, R202, R0.reuse, 0x1 ;  /* 0x00000000ca0c7211 */ /* 0x092fe400078008ff */
[----:B------:R-:W-:Y:S02]  /*11480*/  LEA R16, P1, R200, R0, 0x1 ;  /* 0x00000000c8107211 */ /* 0x000fe400078208ff */
[----:B--2---:R-:W-:Y:S02]  /*11490*/  LEA.HI.X R13, R202, R2, R207, 0x1, P0 ;  /* 0x00000002ca0d7211 */ /* 0x004fe400000f0ccf */
[----:B------:R-:W-:-:S02]  /*114a0*/  ISETP.GT.AND P0, PT, R116, R212, PT ;  /* 0x000000d47400720c */ /* 0x000fc40003f04270 */
[----:B------:R-:W-:Y:S02]  /*114b0*/  LEA.HI.X R17, R200, R2, R206, 0x1, P1 ;  /* 0x00000002c8117211 */ /* 0x000fe400008f0cce */
[C---:B------:R-:W-:Y:S02]  /*114c0*/  ISETP.GE.OR P1, PT, R134.reuse, c[0x0][0x1d4], !P0 ;  /* 0x0000750086007a0c */ /* 0x040fe40004726670 */
[C---:B------:R-:W-:Y:S01]  /*114d0*/  LEA R14, P3, R134.reuse, R0, 0x1 ;  /* 0x00000000860e7211 */ /* 0x040fe200078608ff */
[C---:B------:R-:W-:Y:S01]  /*114e0*/  HMMA.16816.F32.BF16 R28, R8.reuse, R20, RZ ;  /* 0x00000014081c723c */ /* 0x040fe200000418ff */
[----:B------:R-:W-:Y:S02]  /*114f0*/  IADD3 R191, R187, 0x2800, RZ ;  /* 0x00002800bbbf7810 */ /* 0x000fe40007ffe0ff */
[----:B------:R-:W-:Y:S02]  /*11500*/  LEA.HI.X R15, R134, R2, R135, 0x1, P3 ;  /* 0x00000002860f7211 */ /* 0x000fe400018f0c87 */
[----:B------:R-:W-:Y:S01]  /*11510*/  LEA R18, P3, R201, R0, 0x1 ;  /* 0x00000000c9127211 */ /* 0x000fe200078608ff */
[----:B------:R-:W-:Y:S01]  /*11520*/  IMAD.MOV.U32 R0, RZ, RZ, 0x40 ;  /* 0x00000040ff007424 */ /* 0x000fe200078e00ff */
[----:B------:R-:W-:Y:S01]  /*11530*/  IADD3 R193, R187, 0x3800, RZ ;  /* 0x00003800bbc17810 */ /* 0x000fe20007ffe0ff */
[----:B------:R-:W-:Y:S01]  /*11540*/  HMMA.16816.F32.BF16 R32, R8, R22, RZ ;  /* 0x000000160820723c */ /* 0x000fe200000418ff */
[----:B------:R-:W-:Y:S01]  /*11550*/  LEA.HI.X R19, R201, R2, R208, 0x1, P3 ;  /* 0x00000002c9137211 */ /* 0x000fe200018f0cd0 */
[----:B------:R-:W-:Y:S01]  /*11560*/  @!PT LDS RZ, [RZ] ;  /* 0x00000000fffff984 */ /* 0x000fe20000000800 */
[----:B------:R-:W-:Y:S01]  /*11570*/  @!PT LDS RZ, [RZ] ;  /* 0x00000000fffff984 */ /* 0x000fe20000000800 */
[----:B------:R-:W-:Y:S01]  /*11580*/  @!PT LDS RZ, [RZ] ;  /* 0x00000000fffff984 */ /* 0x000fe20000000800 */
[----:B------:R1:W-:Y:S01]  /*11590*/  LDGSTS.E.BYPASS.LTC128B.128 [R195+0x8080], [R14.64], !P1 ;  /* 0x080800000ec37fae */ /* 0x0003e2000c901d48 */
[----:B------:R-:W-:-:S02]  /*115a0*/  ISETP.GE.OR P1, PT, R138, c[0x0][0x1d4], !P0 ;  /* 0x000075008a007a0c */ /* 0x000fc40004726670 */
[----:B------:R-:W-:Y:S02]  /*115b0*/  SEL R0, R0, 0xffffffc0, !P2 ;  /* 0xffffffc000007807 */ /* 0x000fe40005000000 */
[----:B------:R-:W-:Y:S01]  /*115c0*/  IADD3 R194, R187, 0x800, RZ ;  /* 0x00000800bbc27810 */ /* 0x000fe20007ffe0ff */
[----:B---3--:R-:W-:Y:S02]  /*115d0*/  HMMA.16816.F32.BF16 R20, R8, R24, RZ ;  /* 0x000000180814723c */ /* 0x008fe400000418ff */
        /* <DEDUP_REMOVED lines=9> */
[----:B------:R-:W-:Y:S01]  /*11670*/  LDSM.16.M88.4 R48, [R177+0x800] ;  /* 0x00080000b130783b */ /* 0x000fe20000000200 */
[----:B-1----:R-:W-:Y:S03]  /*11680*/  HMMA.16816.F32.BF16 R12, R8, R26, RZ ;  /* 0x0000001a080c723c */ /* 0x002fe600000418ff */
[----:B------:R-:W1:Y:S04]  /*11690*/  LDSM.16.M88.4 R8, [R186] ;  /* 0x00000000ba08783b */ /* 0x000e680000000200 */
[----:B------:R-:W0:Y:S01]  /*116a0*/  LDGDEPBAR ;  /* 0x00000000000079af */ /* 0x000e220000000000 */
[C---:B------:R-:W-:Y:S08]  /*116b0*/  HMMA.16816.F32.BF16 R24, R4.reuse, R44, R20 ;  /* 0x0000002c0418723c */ /* 0x040ff00000041814 */
[C---:B--2---:R-:W-:Y:S08]  /*116c0*/  HMMA.16816.F32.BF16 R16, R4.reuse, R36, R28 ;  /* 0x000000240410723c */ /* 0x044ff0000004181c */
[C---:B------:R-:W-:Y:S01]  /*116d0*/  HMMA.16816.F32.BF16 R28, R4.reuse, R38, R32 ;  /* 0x00000026041c723c */ /* 0x040fe20000041820 */
[----:B------:R-:W-:Y:S04]  /*116e0*/  LDSM.16.M88.4 R32, [R176+-0x3000] ;  /* 0xffd00000b020783b */ /* 0x000fe80000000200 */
[----:B------:R-:W-:Y:S03]  /*116f0*/  LDSM.16.M88.4 R36, [R178+0x1000] ;  /* 0x00100000b224783b */ /* 0x000fe60000000200 */
[----:B------:R-:W-:Y:S01]  /*11700*/  HMMA.16816.F32.BF16 R12, R4, R46, R12 ;  /* 0x0000002e040c723c */ /* 0x000fe2000004180c */
[----:B------:R-:W2:Y:S04]  /*11710*/  LDSM.16.M88.4 R4, [R185] ;  /* 0x00000000b904783b */ /* 0x000ea80000000200 */
[----:B------:R-:W3:Y:S03]  /*11720*/  LDSM.16.M88.4 R44, [R176+-0x2800] ;  /* 0xffd80000b02c783b */ /* 0x000ee60000000200 */
[C---:B-1----:R-:W-:Y:S08]  /*11730*/  HMMA.16816.F32.BF16 R20, R8.reuse, R40, R16 ;  /* 0x000000280814723c */ /* 0x042ff00000041810 */
[C---:B------:R-:W-:Y:S01]  /*11740*/  HMMA.16816.F32.BF16 R16, R8.reuse, R42, R28 ;  /* 0x0000002a0810723c */ /* 0x040fe2000004181c */
[----:B------:R-:W-:Y:S07]  /*11750*/  LDSM.16.M88.4 R40, [R189] ;  /* 0x00000000bd28783b */ /* 0x000fee0000000200 */
[C---:B------:R-:W-:Y:S08]  /*11760*/  HMMA.16816.F32.BF16 R24, R8.reuse, R48, R24 ;  /* 0x000000300818723c */ /* 0x040ff00000041818 */
[----:B------:R-:W-:Y:S01]  /*11770*/  HMMA.16816.F32.BF16 R12, R8, R50, R12 ;  /* 0x00000032080c723c */ /* 0x000fe2000004180c */
[----:B------:R-:W1:Y:S04]  /*11780*/  LDSM.16.M88.4 R8, [R183+0x4000] ;  /* 0x00400000b708783b */ /* 0x000e680000000200 */
[----:B------:R-:W4:Y:S03]  /*11790*/  LDSM.16.M88.4 R48, [R178+0x1800] ;  /* 0x00180000b230783b */ /* 0x000f260000000200 */
[C---:B--2---:R-:W-:Y:S08]  /*117a0*/  HMMA.16816.F32.BF16 R20, R4.reuse, R32, R20 ;  /* 0x000000200414723c */ /* 0x044ff00000041814 */
[C---:B------:R-:W-:Y:S01]  /*117b0*/  HMMA.16816.F32.BF16 R16, R4.reuse, R34, R16 ;  /* 0x000000220410723c */ /* 0x040fe20000041810 */
[----:B------:R-:W-:Y:S07]  /*117c0*/  LDSM.16.M88.4 R32, [R190] ;  /* 0x00000000be20783b */ /* 0x000fee0000000200 */
[C---:B---3--:R-:W-:Y:S08]  /*117d0*/  HMMA.16816.F32.BF16 R24, R4.reuse, R44, R24 ;  /* 0x0000002c0418723c */ /* 0x048ff00000041818 */
[----:B------:R-:W-:Y:S01]  /*117e0*/  HMMA.16816.F32.BF16 R12, R4, R46, R12 ;  /* 0x0000002e040c723c */ /* 0x000fe2000004180c */
[----:B------:R-:W2:Y:S04]  /*117f0*/  LDSM.16.M88.4 R4, [R184+0x4000] ;  /* 0x00400000b804783b */ /* 0x000ea80000000200 */
[----:B------:R-:W-:Y:S03]  /*11800*/  LDSM.16.M88.4 R44, [R178+0x2800] ;  /* 0x00280000b22c783b */ /* 0x000fe60000000200 */
[C---:B-1----:R-:W-:Y:S01]  /*11810*/  HMMA.16816.F32.BF16 R28, R8.reuse, R36, R20 ;  /* 0x00000024081c723c */ /* 0x042fe20000041814 */
[----:B------:R-:W-:Y:S07]  /*11820*/  LDSM.16.M88.4 R20, [R177+0x1000] ;  /* 0x00100000b114783b */ /* 0x000fee0000000200 */
[C---:B------:R-:W-:Y:S01]  /*11830*/  HMMA.16816.F32.BF16 R16, R8.reuse, R38, R16 ;  /* 0x000000260810723c */ /* 0x040fe20000041810 */
[----:B------:R-:W-:Y:S07]  /*11840*/  LDSM.16.M88.4 R36, [R177+0x1800] ;  /* 0x00180000b124783b */ /* 0x000fee0000000200 */
[C---:B----4-:R-:W-:Y:S08]  /*11850*/  HMMA.16816.F32.BF16 R24, R8.reuse, R48, R24 ;  /* 0x000000300818723c */ /* 0x050ff00000041818 */
[----:B------:R-:W-:Y:S01]  /*11860*/  HMMA.16816.F32.BF16 R12, R8, R50, R12 ;  /* 0x00000032080c723c */ /* 0x000fe2000004180c */
[----:B------:R-:W1:Y:S07]  /*11870*/  LDSM.16.M88.4 R8, [R186+0x4000] ;  /* 0x00400000ba08783b */ /* 0x000e6e0000000200 */
[C---:B--2---:R-:W-:Y:S08]  /*11880*/  HMMA.16816.F32.BF16 R28, R4.reuse, R32, R28 ;  /* 0x00000020041c723c */ /* 0x044ff0000004181c */
[C---:B------:R-:W-:Y:S01]  /*11890*/  HMMA.16816.F32.BF16 R16, R4.reuse, R34, R16 ;  /* 0x000000220410723c */ /* 0x040fe20000041810 */
[----:B------:R-:W-:Y:S07]  /*118a0*/  LDSM.16.M88.4 R32, [R176+-0x2000] ;  /* 0xffe00000b020783b */ /* 0x000fee0000000200 */
[C---:B------:R-:W-:Y:S08]  /*118b0*/  HMMA.16816.F32.BF16 R24, R4.reuse, R40, R24 ;  /* 0x000000280418723c */ /* 0x040ff00000041818 */
[----:B------:R-:W-:Y:S01]  /*118c0*/  HMMA.16816.F32.BF16 R12, R4, R42, R12 ;  /* 0x0000002a040c723c */ /* 0x000fe2000004180c */
[----:B------:R-:W2:Y:S04]  /*118d0*/  LDSM.16.M88.4 R4, [R185+0x4000] ;  /* 0x00400000b904783b */ /* 0x000ea80000000200 */
[----:B------:R-:W3:Y:S03]  /*118e0*/  LDSM.16.M88.4 R40, [R176+-0x1800] ;  /* 0xffe80000b028783b */ /* 0x000ee60000000200 */
[C---:B-1----:R-:W-:Y:S08]  /*118f0*/  HMMA.16816.F32.BF16 R28, R8.reuse, R20, R28 ;  /* 0x00000014081c723c */ /* 0x042ff0000004181c */
[C---:B------:R-:W-:Y:S08]  /*11900*/  HMMA.16816.F32.BF16 R20, R8.reuse, R22, R16 ;  /* 0x000000160814723c */ /* 0x040ff00000041810 */
[C---:B------:R-:W-:Y:S08]  /*11910*/  HMMA.16816.F32.BF16 R16, R8.reuse, R36, R24 ;  /* 0x000000240810723c */ /* 0x040ff00000041818 */
[----:B------:R-:W-:Y:S01]  /*11920*/  HMMA.16816.F32.BF16 R12, R8, R38, R12 ;  /* 0x00000026080c723c */ /* 0x000fe2000004180c */
[----:B------:R-:W-:Y:S04]  /*11930*/  LDSM.16.M88.4 R8, [R183+0x8000] ;  /* 0x00800000b708783b */ /* 0x000fe80000000200 */
[----:B------:R-:W1:Y:S03]  /*11940*/  LDSM.16.M88.4 R36, [R178+0x2000] ;  /* 0x00200000b224783b */ /* 0x000e660000000200 */
[C---:B--2---:R-:W-:Y:S01]  /*11950*/  HMMA.16816.F32.BF16 R24, R4.reuse, R32, R28 ;  /* 0x000000200418723c */ /* 0x044fe2000004181c */
[----:B------:R-:W-:Y:S07]  /*11960*/  LDSM.16.M88.4 R28, [R192] ;  /* 0x00000000c01c783b */ /* 0x000fee0000000200 */
[C---:B------:R-:W-:Y:S01]  /*11970*/  HMMA.16816.F32.BF16 R20, R4.reuse, R34, R20 ;  /* 0x000000220414723c */ /* 0x040fe20000041814 */
[----:B------:R-:W-:Y:S07]  /*11980*/  LDSM.16.M88.4 R32, [R177+0x2000] ;  /* 0x00200000b120783b */ /* 0x000fee0000000200 */
[C---:B---3--:R-:W-:Y:S08]  /*11990*/  HMMA.16816.F32.BF16 R16, R4.reuse, R40, R16 ;  /* 0x000000280410723c */ /* 0x048ff00000041810 */
[----:B------:R-:W-:Y:S01]  /*119a0*/  HMMA.16816.F32.BF16 R12, R4, R42, R12 ;  /* 0x0000002a040c723c */ /* 0x000fe2000004180c */
[----:B------:R-:W2:Y:S04]  /*119b0*/  LDSM.16.M88.4 R4, [R184+0x8000] ;  /* 0x00800000b804783b */ /* 0x000ea80000000200 */
[----:B------:R-:W3:Y:S03]  /*119c0*/  LDSM.16.M88.4 R40, [R191] ;  /* 0x00000000bf28783b */ /* 0x000ee60000000200 */
[C---:B-1----:R-:W-:Y:S08]  /*119d0*/  HMMA.16816.F32.BF16 R24, R8.reuse, R36, R24 ;  /* 0x000000240818723c */ /* 0x042ff00000041818 */
[C---:B------:R-:W-:Y:S01]  /*119e0*/  HMMA.16816.F32.BF16 R20, R8.reuse, R38, R20 ;  /* 0x000000260814723c */ /* 0x040fe20000041814 */
[----:B------:R-:W-:Y:S07]  /*119f0*/  LDSM.16.M88.4 R36, [R176+-0x800] ;  /* 0xfff80000b024783b */ /* 0x000fee0000000200 */
[C---:B------:R-:W-:Y:S08]  /*11a00*/  HMMA.16816.F32.BF16 R16, R8.reuse, R44, R16 ;  /* 0x0000002c0810723c */ /* 0x040ff00000041810 */
[----:B------:R-:W-:Y:S01]  /*11a10*/  HMMA.16816.F32.BF16 R12, R8, R46, R12 ;  /* 0x0000002e080c723c */ /* 0x000fe2000004180c */
[----:B------:R-:W1:Y:S04]  /*11a20*/  LDSM.16.M88.4 R8, [R186+0x8000] ;  /* 0x00800000ba08783b */ /* 0x000e680000000200 */
[----:B------:R-:W4:Y:S03]  /*11a30*/  LDSM.16.M88.4 R44, [R177+0x2800] ;  /* 0x00280000b12c783b */ /* 0x000f260000000200 */
[C---:B--2---:R-:W-:Y:S08]  /*11a40*/  HMMA.16816.F32.BF16 R24, R4.reuse, R28, R24 ;  /* 0x0000001c0418723c */ /* 0x044ff00000041818 */
[C---:B------:R-:W-:Y:S01]  /*11a50*/  HMMA.16816.F32.BF16 R20, R4.reuse, R30, R20 ;  /* 0x0000001e0414723c */ /* 0x040fe20000041814 */
[----:B------:R-:W-:Y:S07]  /*11a60*/  LDSM.16.M88.4 R28, [R176+-0x1000] ;  /* 0xfff00000b01c783b */ /* 0x000fee0000000200 */
[C---:B---3--:R-:W-:Y:S08]  /*11a70*/  HMMA.16816.F32.BF16 R16, R4.reuse, R40, R16 ;  /* 0x000000280410723c */ /* 0x048ff00000041810 */
[----:B------:R-:W-:Y:S01]  /*11a80*/  HMMA.16816.F32.BF16 R12, R4, R42, R12 ;  /* 0x0000002a040c723c */ /* 0x000fe2000004180c */
[----:B------:R-:W2:Y:S04]  /*11a90*/  LDSM.16.M88.4 R4, [R185+0x8000] ;  /* 0x00800000b904783b */ /* 0x000ea80000000200 */
[----:B------:R-:W-:Y:S03]  /*11aa0*/  LDSM.16.M88.4 R40, [R193] ;  /* 0x00000000c128783b */ /* 0x000fe60000000200 */
[C---:B-1----:R-:W-:Y:S08]  /*11ab0*/  HMMA.16816.F32.BF16 R24, R8.reuse, R32, R24 ;  /* 0x000000200818723c */ /* 0x042ff00000041818 */
[C---:B------:R-:W-:Y:S01]  /*11ac0*/  HMMA.16816.F32.BF16 R20, R8.reuse, R34, R20 ;  /* 0x000000220814723c */ /* 0x040fe20000041814 */
[----:B------:R-:W-:Y:S07]  /*11ad0*/  LDSM.16.M88.4 R32, [R178+0x3000] ;  /* 0x00300000b220783b */ /* 0x000fee0000000200 */
[C---:B----4-:R-:W-:Y:S08]  /*11ae0*/  HMMA.16816.F32.BF16 R16, R8.reuse, R44, R16 ;  /* 0x0000002c0810723c */ /* 0x050ff00000041810 */
[----:B------:R-:W-:Y:S01]  /*11af0*/  HMMA.16816.F32.BF16 R12, R8, R46, R12 ;  /* 0x0000002e080c723c */ /* 0x000fe2000004180c */
[----:B------:R-:W1:Y:S04]  /*11b00*/  LDSM.16.M88.4 R8, [R183+0xc000] ;  /* 0x00c00000b708783b */ /* 0x000e680000000200 */
[----:B------:R-:W3:Y:S03]  /*11b10*/  LDSM.16.M88.4 R44, [R178+0x3800] ;  /* 0x00380000b22c783b */ /* 0x000ee60000000200 */
[C---:B--2---:R-:W-:Y:S08]  /*11b20*/  HMMA.16816.F32.BF16 R24, R4.reuse, R28, R24 ;  /* 0x0000001c0418723c */ /* 0x044ff00000041818 */
[C---:B------:R-:W-:Y:S01]  /*11b30*/  HMMA.16816.F32.BF16 R20, R4.reuse, R30, R20 ;  /* 0x0000001e0414723c */ /* 0x040fe20000041814 */
[----:B------:R-:W-:Y:S07]  /*11b40*/  LDSM.16.M88.4 R28, [R188] ;  /* 0x00000000bc1c783b */ /* 0x000fee0000000200 */
[C---:B------:R-:W-:Y:S08]  /*11b50*/  HMMA.16816.F32.BF16 R16, R4.reuse, R36, R16 ;  /* 0x000000240410723c */ /* 0x040ff00000041810 */
[----:B------:R-:W-:Y:S01]  /*11b60*/  HMMA.16816.F32.BF16 R12, R4, R38, R12 ;  /* 0x00000026040c723c */ /* 0x000fe2000004180c */
[----:B------:R-:W2:Y:S04]  /*11b70*/  LDSM.16.M88.4 R4, [R184+0xc000] ;  /* 0x00c00000b804783b */ /* 0x000ea80000000200 */
[----:B------:R-:W-:Y:S03]  /*11b80*/  LDSM.16.M88.4 R36, [R177+0x3000] ;  /* 0x00300000b124783b */ /* 0x000fe60000000200 */
[C---:B-1----:R-:W-:Y:S08]  /*11b90*/  HMMA.16816.F32.BF16 R24, R8.reuse, R32, R24 ;  /* 0x000000200818723c */ /* 0x042ff00000041818 */
[C---:B------:R-:W-:Y:S01]  /*11ba0*/  HMMA.16816.F32.BF16 R20, R8.reuse, R34, R20 ;  /* 0x000000220814723c */ /* 0x040fe20000041814 */
[----:B------:R-:W-:Y:S07]  /*11bb0*/  LDSM.16.M88.4 R32, [R176] ;  /* 0x00000000b020783b */ /* 0x000fee0000000200 */
[C---:B---3--:R-:W-:Y:S08]  /*11bc0*/  HMMA.16816.F32.BF16 R16, R8.reuse, R44, R16 ;  /* 0x0000002c0810723c */ /* 0x048ff00000041810 */
[----:B------:R-:W-:Y:S01]  /*11bd0*/  HMMA.16816.F32.BF16 R12, R8, R46, R12 ;  /* 0x0000002e080c723c */ /* 0x000fe2000004180c */
[----:B------:R-:W1:Y:S04]  /*11be0*/  LDSM.16.M88.4 R8, [R186+0xc000] ;  /* 0x00c00000ba08783b */ /* 0x000e680000000200 */
[----:B------:R-:W3:Y:S03]  /*11bf0*/  LDSM.16.M88.4 R44, [R177+0x3800] ;  /* 0x00380000b12c783b */ /* 0x000ee60000000200 */
[C---:B--2---:R-:W-:Y:S08]  /*11c00*/  HMMA.16816.F32.BF16 R24, R4.reuse, R28, R24 ;  /* 0x0000001c0418723c */ /* 0x044ff00000041818 */
[C---:B------:R-:W-:Y:S01]  /*11c10*/  HMMA.16816.F32.BF16 R20, R4.reuse, R30, R20 ;  /* 0x0000001e0414723c */ /* 0x040fe20000041814 */
[----:B------:R-:W-:Y:S07]  /*11c20*/  LDSM.16.M88.4 R28, [R176+0x800] ;  /* 0x00080000b01c783b */ /* 0x000fee0000000200 */
[C---:B------:R-:W-:Y:S08]  /*11c30*/  HMMA.16816.F32.BF16 R16, R4.reuse, R40, R16 ;  /* 0x000000280410723c */ /* 0x040ff00000041810 */
[----:B------:R-:W-:Y:S01]  /*11c40*/  HMMA.16816.F32.BF16 R12, R4, R42, R12 ;  /* 0x0000002a040c723c */ /* 0x000fe2000004180c */
[----:B------:R-:W2:Y:S01]  /*11c50*/  LDSM.16.M88.4 R4, [R185+0xc000] ;  /* 0x00c00000b904783b */ /* 0x000ea20000000200 */
[----:B------:R-:W-:-:S06]  /*11c60*/  DEPBAR.LE SB0, 0x0 ;  /* 0x000080000000791a */ /* 0x000fcc0000000000 */
[C---:B-1----:R-:W-:Y:S08]  /*11c70*/  HMMA.16816.F32.BF16 R24, R8.reuse, R36, R24 ;  /* 0x000000240818723c */ /* 0x042ff00000041818 */
[C---:B------:R-:W-:Y:S08]  /*11c80*/  HMMA.16816.F32.BF16 R20, R8.reuse, R38, R20 ;  /* 0x000000260814723c */ /* 0x040ff00000041814 */
[C---:B---3--:R-:W-:Y:S08]  /*11c90*/  HMMA.16816.F32.BF16 R16, R8.reuse, R44, R16 ;  /* 0x0000002c0810723c */ /* 0x048ff00000041810 */
[----:B------:R-:W-:Y:S08]  /*11ca0*/  HMMA.16816.F32.BF16 R8, R8, R46, R12 ;  /* 0x0000002e0808723c */ /* 0x000ff0000004180c */
[C---:B--2---:R-:W-:Y:S08]  /*11cb0*/  HMMA.16816.F32.BF16 R24, R4.reuse, R32, R24 ;  /* 0x000000200418723c */ /* 0x044ff00000041818 */
[C---:B------:R-:W-:Y:S08]  /*11cc0*/  HMMA.16816.F32.BF16 R16, R4.reuse, R28, R16 ;  /* 0x0000001c0410723c */ /* 0x040ff00000041810 */
[C---:B------:R-:W-:Y:S08]  /*11cd0*/  HMMA.16816.F32.BF16 R20, R4.reuse, R34, R20 ;  /* 0x000000220414723c */ /* 0x040ff00000041814 */
[----:B------:R-:W-:Y:S01]  /*11ce0*/  HMMA.16816.F32.BF16 R28, R4, R30, R8 ;  /* 0x0000001e041c723c */ /* 0x000fe20000041808 */
[----:B------:R-:W-:Y:S06]  /*11cf0*/  BAR.SYNC.DEFER_BLOCKING 0x0 ;  /* 0x0000000000007b1d */ /* 0x000fec0000010000 */
[----:B------:R-:W-:Y:S01]  /*11d00*/  @!UPT UIADD3 URZ, URZ, URZ, URZ ;  /* 0x0000003f3f3ff290 */ /* 0x000fe2000fffe03f */
[----:B------:R-:W-:Y:S11]  /*11d10*/  @!P0 BRA `(.L_x_834) ;  /* 0x0000032000008947 */ /* 0x000ff60003800000 */
[----:B------:R-:W-:Y:S01]  /*11d20*/  ISETP.NE.AND P4, PT, R120, 0x1, PT ;  /* 0x000000017800780c */ /* 0x000fe20003f85270 */
[----:B------:R-:W-:Y:S01]  /*11d30*/  IMAD.MOV.U32 R198, RZ, RZ, RZ ;  /* 0x000000ffffc67224 */ /* 0x000fe200078e00ff */
[----:B------:R-:W-:-:S04]  /*11d40*/  IADD3 R2, R213, R107, R227 ;  /* 0x0000006bd5027210 */ /* 0x000fc80007ffe0e3 */
[----:B------:R-:W-:-:S05]  /*11d50*/  IADD3 R2, R2, -0x20, RZ ;  /* 0xffffffe002027810 */ /* 0x000fca0007ffe0ff */
        /* <DEDUP_REMOVED lines=25> */
.L_x_983:
[----:B------:R-:W-:Y:S05]  /*11ef0*/  BRA.DIV ~URZ, `(.L_x_836) ;  /* 0x0000f1f27f007947 */ /* 0x000fea000b800000 */
[----:B-1----:R1:W3:Y:S02]  /*11f00*/  SHFL.IDX PT, R0, R5, RZ, 0x181f ;  /* 0x00181fff05007589 */ /* 0x0022e400000e0000 */
.L_x_984:
[C---:B------:R-:W-:Y:S02]  /*11f10*/  ISETP.GE.AND P1, PT, R134.reuse, c[0x0][0x1d4], PT ;  /* 0x0000750086007a0c */ /* 0x040fe40003f26270 */
[----:B---3--:R-:W-:Y:S02]  /*11f20*/  LEA R2, P0, R134, R0, 0x1 ;  /* 0x0000000086027211 */ /* 0x008fe400078008ff */
[----:B------:R-:W-:Y:S02]  /*11f30*/  ISETP.GE.AND P3, PT, R138, c[0x0][0x1d4], PT ;  /* 0x000075008a007a0c */ /* 0x000fe40003f66270 */
[----:B--2---:R-:W-:Y:S02]  /*11f40*/  LEA.HI.X R3, R134, R4, R135, 0x1, P0 ;  /* 0x0000000486037211 */ /* 0x004fe400000f0c87 */
[----:B------:R-:W-:Y:S02]  /*11f50*/  LEA R8, P0, R202, R0, 0x1 ;  /* 0x00000000ca087211 */ /* 0x000fe400078008ff */
[----:B------:R-:W-:-:S02]  /*11f60*/  ISETP.GE.AND P2, PT, R201, c[0x0][0x1d4], PT ;  /* 0x00007500c9007a0c */ /* 0x000fc40003f46270 */
[----:B------:R-:W-:Y:S01]  /*11f70*/  LEA.HI.X R9, R202, R4, R207, 0x1, P0 ;  /* 0x00000004ca097211 */ /* 0x000fe200000f0ccf */
[----:B------:R-:W-:Y:S01]  /*11f80*/  @!PT LDS RZ, [RZ] ;  /* 0x00000000fffff984 */ /* 0x000fe20000000800 */
[----:B------:R-:W-:Y:S01]  /*11f90*/  @!PT LDS RZ, [RZ] ;  /* 0x00000000fffff984 */ /* 0x000fe20000000800 */
[----:B------:R-:W-:Y:S01]  /*11fa0*/  @!PT LDS RZ, [RZ] ;  /* 0x00000000fffff984 */ /* 0x000fe20000000800 */
[----:B------:R2:W-:Y:S01]  /*11fb0*/  LDGSTS.E.BYPASS.LTC128B.128 [R195+0xc080], [R2.64], !P1 ;  /* 0x0c08000002c37fae */ /* 0x0005e2000c901d48 */
[C---:B------:R-:W-:Y:S02]  /*11fc0*/  LEA R6, P0, R201.reuse, R0, 0x1 ;  /* 0x00000000c9067211 */ /* 0x040fe400078008ff */
[----:B------:R-:W-:Y:S01]  /*11fd0*/  ISETP.GE.AND P1, PT, R200, c[0x0][0x1d4], PT ;  /* 0x00007500c8007a0c */ /* 0x000fe20003f26270 */
[----:B------:R3:W-:Y:S01]  /*11fe0*/  LDGSTS.E.BYPASS.LTC128B.128 [R195+0xd080], [R8.64], !P3 ;  /* 0x0d08000008c37fae */ /* 0x0007e2000d901d48 */
[----:B------:R-:W-:-:S05]  /*11ff0*/  LEA.HI.X R7, R201, R4, R208, 0x1, P0 ;  /* 0x00000004c9077211 */ /* 0x000fca00000f0cd0 */
[----:B------:R3:W-:Y:S01]  /*12000*/  LDGSTS.E.BYPASS.LTC128B.128 [R195+0xe080], [R6.64], !P2 ;  /* 0x0e08000006c37fae */ /* 0x0007e2000d101d48 */
[----:B--2---:R-:W-:-:S04]  /*12010*/  LEA R2, P0, R200, R0, 0x1 ;  /* 0x00000000c8027211 */ /* 0x004fc800078008ff */
[----:B------:R-:W-:-:S05]  /*12020*/  LEA.HI.X R3, R200, R4, R206, 0x1, P0 ;  /* 0x00000004c8037211 */ /* 0x000fca00000f0cce */
[----:B------:R3:W-:Y:S04]  /*12030*/  LDGSTS.E.BYPASS.LTC128B.128 [R195+0xf080], [R2.64], !P1 ;  /* 0x0f08000002c37fae */ /* 0x0007e8000c901d48 */
.L_x_834:
[----:B------:R-:W-:Y:S05]  /*12040*/  BSYNC B0 ;  /* 0x0000000000007941 */ /* 0x000fea0003800000 */
.L_x_833:
[----:B------:R-:W-:Y:S01]  /*12050*/  IMAD.MOV.U32 R0, RZ, RZ, c[0x0][0x2c4] ;  /* 0x0000b100ff007624 */ /* 0x000fe200078e00ff */
[----:B------:R-:W-:Y:S01]  /*12060*/  ULDC UR4, c[0x0][0x324] ;  /* 0x0000c90000047ab9 */ /* 0x000fe20000000800 */
[----:B---3--:R-:W-:Y:S01]  /*12070*/  IADD3 R2, R210, 0x1, -R107 ;  /* 0x00000001d2027810 */ /* 0x008fe20007ffe86b */
[----:B------:R-:W-:Y:S01]  /*12080*/  ULOP3.LUT UR4, URZ, UR4, URZ, 0x33, !UPT ;  /* 0x000000043f047292 */ /* 0x000fe2000f8e333f */
[----:B------:R-:W0:Y:S01]  /*12090*/  LDGDEPBAR ;  /* 0x00000000000079af */ /* 0x000e220000000000 */
[----:B------:R-:W-:Y:S01]  /*120a0*/  ISETP.NE.AND P0, PT, R0, 0x1, PT ;  /* 0x000000010000780c */ /* 0x000fe20003f05270 */
[----:B------:R-:W-:Y:S02]  /*120b0*/  IMAD.IADD R0, R236, 0x1, R228 ;  /* 0x00000001ec007824 */ /* 0x000fe400078e02e4 */
[----:B------:R-:W-:Y:S02]  /*120c0*/  IMAD.IADD R7, R116, 0x1, -R216 ;  /* 0x0000000174077824 */ /* 0x000fe400078e0ad8 */
[----:B------:R-:W-:-:S08]  /*120d0*/  IMAD.MOV.U32 R4, RZ, RZ, R0 ;  /* 0x000000ffff047224 */ /* 0x000fd000078e0000 */
[----:B------:R-:W-:Y:S01]  /*120e0*/  @P0 IMAD.HI.U32 R3, R0, c[0x0][0x2c8], RZ ;  /* 0x0000b20000030a27 */ /* 0x000fe200078e00ff */
[----:B------:R-:W-:-:S04]  /*120f0*/  IADD3 R0, -R211, R2, -R216 ;  /* 0x00000002d3007210 */ /* 0x000fc80007ffe9d8 */
[C---:B------:R-:W-:Y:S02]  /*12100*/  IADD3 R6, R0.reuse, UR4, RZ ;  /* 0x0000000400067c10 */ /* 0x040fe4000fffe0ff */
[----:B------:R-:W-:Y:S02]  /*12110*/  @P0 SHF.R.U32.HI R4, RZ, c[0x0][0x2cc], R3 ;  /* 0x0000b300ff040a19 */ /* 0x000fe40000011603 */
[----:B-1----:R-:W-:Y:S01]  /*12120*/  IADD3 R5, R0, c[0x0][0x328], RZ ;  /* 0x0000ca0000057a10 */ /* 0x002fe20007ffe0ff */
[----:B------:R-:W-:Y:S05]  /*12130*/  BRA.DIV ~URZ, `(.L_x_837) ;  /* 0x0000f0127f007947 */ /* 0x000fea000b800000 */
[----:B------:R1:W2:Y:S02]  /*12140*/  SHFL.IDX PT, R3, R4, RZ, 0x1c1f ;  /* 0x001c1fff04037589 */ /* 0x0002a400000e0000 */
.L_x_985:
[----:B------:R-:W-:Y:S01]  /*12150*/  IMAD.MOV.U32 R0, RZ, RZ, c[0x0][0x32c] ;  /* 0x0000cb00ff007624 */ /* 0x000fe200078e00ff */
[----:B--2---:R-:W-:-:S04]  /*12160*/  IADD3 R2, R5, R3, RZ ;  /* 0x0000000305027210 */ /* 0x004fc80007ffe0ff */
[----:B------:R-:W-:Y:S01]  /*12170*/  ISETP.GE.AND P0, PT, R0, 0x1, PT ;  /* 0x000000010000780c */ /* 0x000fe20003f06270 */
[----:B------:R-:W-:Y:S01]  /*12180*/  IMAD.IADD R0, R6, 0x1, R3 ;  /* 0x0000000106007824 */ /* 0x000fe200078e0203 */
[----:B------:R-:W-:-:S11]  /*12190*/  IMNMX R2, R7, R2, PT ;  /* 0x0000000207027217 */ /* 0x000fd60003800200 */
[----:B------:R-:W-:Y:S05]  /*121a0*/  @!P0 BRA `(.L_x_838) ;  /* 0x0000015000008947 */ /* 0x000fea0003800000 */
[----:B------:R-:W-:Y:S01]  /*121b0*/  IADD3 R3, -R211, R210, R3 ;  /* 0x000000d2d3037210 */ /* 0x000fe20007ffe103 */
[----:B------:R-:W-:Y:S03]  /*121c0*/  BSSY B0, `(.L_x_839) ;  /* 0x000000e000007945 */ /* 0x000fe60003800000 */
        /* <DEDUP_REMOVED lines=9> */
.L_x_840:
[----:B------:R-:W-:-:S04]  /*12260*/  MOV R8, c[0x0][0x32c] ;  /* 0x0000cb0000087a02 */ /* 0x000fc80000000f00 */
[----:B------:R-:W-:-:S13]  /*12270*/  ISETP.NE.AND P0, PT, R8, 0x1, PT ;  /* 0x000000010800780c */ /* 0x000fda0003f05270 */
[----:B------:R-:W-:-:S05]  /*12280*/  @P0 IMAD.HI.U32 R8, R3, c[0x0][0x330], RZ ;  /* 0x0000cc0003080a27 */ /* 0x000fca00078e00ff */
[----:B------:R-:W-:Y:S02]  /*12290*/  @P0 SHF.R.U32.HI R3, RZ, c[0x0][0x334], R8 ;  /* 0x0000cd00ff030a19 */ /* 0x000fe40000011608 */
.L_x_841:
[----:B------:R-:W-:Y:S05]  /*122a0*/  BSYNC B0 ;  /* 0x0000000000007941 */ /* 0x000fea0003800000 */
.L_x_839:
[----:B------:R-:W-:-:S04]  /*122b0*/  IMAD R3, R3, c[0x0][0x32c], -R107 ;  /* 0x0000cb0003037a24 */ /* 0x000fc800078e0a6b */
[----:B------:R-:W-:-:S05]  /*122c0*/  IMAD.IADD R3, R3, 0x1, -R216 ;  /* 0x0000000103037824 */ /* 0x000fca00078e0ad8 */
[----:B------:R-:W-:Y:S02]  /*122d0*/  IADD3 R8, R3, c[0x0][0x32c], RZ ;  /* 0x0000cb0003087a10 */ /* 0x000fe40007ffe0ff */
[----:B------:R-:W-:Y:S02]  /*122e0*/  IMNMX R0, R0, R3, !PT ;  /* 0x0000000300007217 */ /* 0x000fe40007800200 */
[----:B------:R-:W-:Y:S02]  /*122f0*/  IMNMX R2, R2, R8, PT ;  /* 0x0000000802027217 */ /* 0x000fe40003800200 */
.L_x_838:
[----:B------:R-:W-:-:S04]  /*12300*/  ISETP.GT.AND P1, PT, R196, RZ, PT ;  /* 0x000000ffc400720c */ /* 0x000fc80003f24270 */
[C---:B------:R-:W-:Y:S02]  /*12310*/  ISETP.GT.AND P2, PT, R0.reuse, RZ, P1 ;  /* 0x000000ff0000720c */ /* 0x040fe40000f44270 */
[----:B------:R-:W-:Y:S02]  /*12320*/  ISETP.GT.AND P0, PT, R0, 0x1, P1 ;  /* 0x000000010000780c */ /* 0x000fe40000f04270 */
[C---:B------:R-:W-:Y:S02]  /*12330*/  ISETP.LT.OR P2, PT, R2.reuse, 0x1, P2 ;  /* 0x000000010200780c */ /* 0x040fe40001741670 */
[----:B------:R-:W-:Y:S02]  /*12340*/  ISETP.LT.OR P0, PT, R2, 0x2, P0 ;  /* 0x000000020200780c */ /* 0x000fe40000701670 */
[----:B------:R-:W-:Y:S02]  /*12350*/  FSEL R10, R24, -INF , !P2 ;  /* 0xff800000180a7808 */ /* 0x000fe40005000000 */
[----:B------:R-:W-:-:S02]  /*12360*/  ISETP.GT.AND P2, PT, R0, 0x8, P1 ;  /* 0x000000080000780c */ /* 0x000fc40000f44270 */
[----:B------:R-:W-:Y:S02]  /*12370*/  FSEL R11, R25, -INF , !P0 ;  /* 0xff800000190b7808 */ /* 0x000fe40004000000 */
        /* <DEDUP_REMOVED lines=16> */
[----:B------:R-:W-:Y:S01]  /*12480*/  FSEL R28, R29, -INF , !P0 ;  /* 0xff8000001d1c7808 */ /* 0x000fe20004000000 */
[----:B------:R-:W-:Y:S06]  /*12490*/  BRA.DIV ~URZ, `(.L_x_842) ;  /* 0x0000ed227f007947 */ /* 0x000fec000b800000 */
[----:B------:R2:W3:Y:S02]  /*124a0*/  SHFL.IDX PT, R3, R4, 0x1, 0x1c1f ;  /* 0x003c1f0004037f89 */ /* 0x0004e400000e0000 */
.L_x_986:
[----:B------:R-:W-:Y:S01]  /*124b0*/  IMAD.MOV.U32 R0, RZ, RZ, c[0x0][0x32c] ;  /* 0x0000cb00ff007624 */ /* 0x000fe200078e00ff */
[----:B---3--:R-:W-:-:S04]  /*124c0*/  IADD3 R2, R5, R3, RZ ;  /* 0x0000000305027210 */ /* 0x008fc80007ffe0ff */
        /* <DEDUP_REMOVED lines=8> */
[----:B-12---:R-:W-:Y:S01]  /*12550*/  IMAD.MOV.U32 R4, RZ, RZ, c[0x0][0x32c] ;  /* 0x0000cb00ff047624 */ /* 0x006fe200078e00ff */
[----:B------:R-:W-:-:S04]  /*12560*/  LOP3.LUT R3, RZ, R3, RZ, 0x33, !PT ;  /* 0x00000003ff037212 */ /* 0x000fc800078e33ff */
[----:B------:R-:W-:-:S13]  /*12570*/  ISETP.NE.AND P0, PT, R4, 0x1, PT ;  /* 0x000000010400780c */ /* 0x000fda0003f05270 */
[----:B------:R-:W-:-:S05]  /*12580*/  @P0 IMAD.HI.U32 R4, R3, c[0x0][0x330], RZ ;  /* 0x0000cc0003040a27 */ /* 0x000fca00078e00ff */
[----:B------:R-:W-:-:S04]  /*12590*/  @P0 SHF.R.U32.HI R3, RZ, c[0x0][0x334], R4 ;  /* 0x0000cd00ff030a19 */ /* 0x000fc80000011604 */
[----:B------:R-:W-:Y:S01]  /*125a0*/  LOP3.LUT R3, RZ, R3, RZ, 0x33, !PT ;  /* 0x00000003ff037212 */ /* 0x000fe200078e33ff */
[----:B------:R-:W-:Y:S05]  /*125b0*/  BRA `(.L_x_846) ;  /* 0x0000004000007947 */ /* 0x000fea0003800000 */
.L_x_845:
[----:B-12---:R-:W-:-:S04]  /*125c0*/  MOV R4, c[0x0][0x32c] ;  /* 0x0000cb0000047a02 */ /* 0x006fc80000000f00 */
[----:B------:R-:W-:-:S13]  /*125d0*/  ISETP.NE.AND P0, PT, R4, 0x1, PT ;  /* 0x000000010400780c */ /* 0x000fda0003f05270 */
[----:B------:R-:W-:-:S05]  /*125e0*/  @P0 IMAD.HI.U32 R4, R3, c[0x0][0x330], RZ ;  /* 0x0000cc0003040a27 */ /* 0x000fca00078e00ff */
[----:B------:R-:W-:Y:S02]  /*125f0*/  @P0 SHF.R.U32.HI R3, RZ, c[0x0][0x334], R4 ;  /* 0x0000cd00ff030a19 */ /* 0x000fe40000011604 */
.L_x_846:
[----:B------:R-:W-:Y:S05]  /*12600*/  BSYNC B0 ;  /* 0x0000000000007941 */ /* 0x000fea0003800000 */
.L_x_844:
[----:B------:R-:W-:-:S04]  /*12610*/  IMAD R3, R3, c[0x0][0x32c], -R107 ;  /* 0x0000cb0003037a24 */ /* 0x000fc800078e0a6b */
[----:B------:R-:W-:-:S05]  /*12620*/  IMAD.IADD R3, R3, 0x1, -R216 ;  /* 0x0000000103037824 */ /* 0x000fca00078e0ad8 */
[----:B------:R-:W-:Y:S02]  /*12630*/  IADD3 R4, R3, c[0x0][0x32c], RZ ;  /* 0x0000cb0003047a10 */ /* 0x000fe40007ffe0ff */
[----:B------:R-:W-:Y:S02]  /*12640*/  IMNMX R0, R0, R3, !PT ;  /* 0x0000000300007217 */ /* 0x000fe40007800200 */
[----:B------:R-:W-:Y:S02]  /*12650*/  IMNMX R2, R2, R4, PT ;  /* 0x0000000402027217 */ /* 0x000fe40003800200 */
.L_x_843:
[C---:B------:R-:W-:Y:S02]  /*12660*/  ISETP.GT.AND P0, PT, R0.reuse, 0x1, P1 ;  /* 0x000000010000780c */ /* 0x040fe40000f04270 */
[----:B------:R-:W-:Y:S02]  /*12670*/  ISETP.GT.AND P2, PT, R0, 0x8, P1 ;  /* 0x000000080000780c */ /* 0x000fe40000f44270 */
[C---:B------:R-:W-:Y:S02]  /*12680*/  ISETP.LT.OR P0, PT, R2.reuse, 0x2, P0 ;  /* 0x000000020200780c */ /* 0x040fe40000701670 */
[----:B------:R-:W-:-:S02]  /*12690*/  ISETP.LT.OR P2, PT, R2, 0x9, P2 ;  /* 0x000000090200780c */ /* 0x000fc40001741670 */
[----:B------:R-:W-:Y:S02]  /*126a0*/  FSEL R7, R27, -INF , !P0 ;  /* 0xff8000001b077808 */ /* 0x000fe40004000000 */
[----:B------:R-:W-:Y:S02]  /*126b0*/  ISETP.GT.AND P0, PT, R0, 0x9, P1 ;  /* 0x000000090000780c */ /* 0x000fe40000f04270 */
[----:B------:R-:W-:Y:S02]  /*126c0*/  FSEL R8, R22, -INF , !P2 ;  /* 0xff80000016087808 */ /* 0x000fe40005000000 */
[----:B------:R-:W-:Y:S02]  /*126d0*/  ISETP.GT.AND P2, PT, R0, RZ, P1 ;  /* 0x000000ff0000720c */ /* 0x000fe40000f44270 */
[C---:B------:R-:W-:Y:S02]  /*126e0*/  ISETP.LT.OR P0, PT, R2.reuse, 0xa, P0 ;  /* 0x0000000a0200780c */ /* 0x040fe40000701670 */
[----:B------:R-:W-:-:S02]  /*126f0*/  ISETP.LT.OR P2, PT, R2, 0x1, P2 ;  /* 0x000000010200780c */ /* 0x000fc40001741670 */
[----:B------:R-:W-:Y:S02]  /*12700*/  FSEL R9, R23, -INF , !P0 ;  /* 0xff80000017097808 */ /* 0x000fe40004000000 */
[----:B------:R-:W-:Y:S02]  /*12710*/  ISETP.GT.AND P0, PT, R0, 0x10, P1 ;  /* 0x000000100000780c */ /* 0x000fe40000f04270 */
[----:B------:R-:W-:Y:S02]  /*12720*/  FSEL R6, R26, -INF , !P2 ;  /* 0xff8000001a067808 */ /* 0x000fe40005000000 */
[----:B------:R-:W-:Y:S02]  /*12730*/  FMNMX.FTZ R3, R10, R11, !PT ;  /* 0x0000000b0a037209 */ /* 0x000fe40007810000 */
[----:B------:R-:W-:Y:S02]  /*12740*/  ISETP.LT.OR P2, PT, R2, 0x11, P0 ;  /* 0x000000110200780c */ /* 0x000fe40000741670 */
[----:B-12---:R-:W-:-:S02]  /*12750*/  FMNMX.FTZ R4, R6, R7, !PT ;  /* 0x0000000706047209 */ /* 0x006fc40007810000 */
[----:B------:R-:W-:Y:S02]  /*12760*/  ISETP.GT.AND P0, PT, R0, 0x11, P1 ;  /* 0x000000110000780c */ /* 0x000fe40000f04270 */
[----:B------:R-:W-:Y:S02]  /*12770*/  FMNMX.FTZ R3, R12, R3, !PT ;  /* 0x000000030c037209 */ /* 0x000fe40007810000 */
[----:B------:R-:W-:Y:S02]  /*12780*/  FSEL R27, R18, -INF , !P2 ;  /* 0xff800000121b7808 */ /* 0x000fe40005000000 */
[----:B------:R-:W-:Y:S02]  /*12790*/  FMNMX.FTZ R4, R8, R4, !PT ;  /* 0x0000000408047209 */ /* 0x000fe40007810000 */
[----:B------:R-:W-:Y:S02]  /*127a0*/  ISETP.LT.OR P2, PT, R2, 0x12, P0 ;  /* 0x000000120200780c */ /* 0x000fe40000741670 */
[----:B------:R-:W-:-:S02]  /*127b0*/  ISETP.GT.AND P3, PT, R0, 0x18, P1 ;  /* 0x000000180000780c */ /* 0x000fc40000f64270 */
[----:B------:R-:W-:Y:S02]  /*127c0*/  ISETP.GT.AND P0, PT, R0, 0x19, P1 ;  /* 0x000000190000780c */ /* 0x000fe40000f04270 */
[----:B------:R-:W-:Y:S02]  /*127d0*/  FMNMX.FTZ R0, R13, R3, !PT ;  /* 0x000000030d007209 */ /* 0x000fe40007810000 */
[----:B------:R-:W-:Y:S02]  /*127e0*/  FMNMX.FTZ R3, R9, R4, !PT ;  /* 0x0000000409037209 */ /* 0x000fe40007810000 */
[----:B------:R-:W-:Y:S02]  /*127f0*/  FSEL R24, R19, -INF , !P2 ;  /* 0xff80000013187808 */ /* 0x000fe40005000000 */
[----:B------:R-:W-:Y:S02]  /*12800*/  ISETP.LT.OR P1, PT, R2, 0x19, P3 ;  /* 0x000000190200780c */ /* 0x000fe40001f21670 */
[----:B------:R-:W-:-:S02]  /*12810*/  FMNMX.FTZ R0, R14, R0, !PT ;  /* 0x000000000e007209 */ /* 0x000fc40007810000 */
[----:B------:R-:W-:Y:S02]  /*12820*/  FMNMX.FTZ R3, R27, R3, !PT ;  /* 0x000000031b037209 */ /* 0x000fe40007810000 */
[----:B------:R-:W-:Y:S02]  /*12830*/  ISETP.LT.OR P0, PT, R2, 0x1a, P0 ;  /* 0x0000001a0200780c */ /* 0x000fe40000701670 */
[----:B------:R-:W-:Y:S02]  /*12840*/  FSEL R26, R30, -INF , !P1 ;  /* 0xff8000001e1a7808 */ /* 0x000fe40004800000 */
[----:B------:R-:W-:Y:S02]  /*12850*/  FMNMX.FTZ R0, R17, R0, !PT ;  /* 0x0000000011007209 */ /* 0x000fe40007810000 */
[----:B------:R-:W-:Y:S02]  /*12860*/  FMNMX.FTZ R2, R24, R3, !PT ;  /* 0x0000000318027209 */ /* 0x000fe40007810000 */
[----:B------:R-:W-:-:S02]  /*12870*/  FSEL R25, R31, -INF , !P0 ;  /* 0xff8000001f197808 */ /* 0x000fc40004000000 */
[----:B------:R-:W-:Y:S02]  /*12880*/  FMNMX.FTZ R0, R16, R0, !PT ;  /* 0x0000000010007209 */ /* 0x000fe40007810000 */
[----:B------:R-:W-:Y:S02]  /*12890*/  FMNMX.FTZ R2, R26, R2, !PT ;  /* 0x000000021a027209 */ /* 0x000fe40007810000 */
[----:B------:R-:W-:Y:S02]  /*128a0*/  FMNMX.FTZ R4, R28, R0, !PT ;  /* 0x000000001c047209 */ /* 0x000fe40007810000 */
[----:B------:R-:W-:Y:S01]  /*128b0*/  FMNMX.FTZ R5, R25, R2, !PT ;  /* 0x0000000219057209 */ /* 0x000fe20007810000 */
[----:B------:R-:W-:Y:S05]  /*128c0*/  BRA.DIV ~URZ, `(.L_x_847) ;  /* 0x0000e9627f007947 */ /* 0x000fea000b800000 */
[----:B------:R1:W2:Y:S02]  /*128d0*/  SHFL.BFLY PT, R0, R4, 0x2, 0x1f ;  /* 0x0c401f0004007f89 */ /* 0x0002a400000e0000 */
.L_x_987:
[----:B-12---:R-:W-:Y:S01]  /*128e0*/  FMNMX.FTZ R4, R4, R0, !PT ;  /* 0x0000000004047209 */ /* 0x006fe20007810000 */
[----:B------:R-:W-:Y:S05]  /*128f0*/  BRA.DIV ~URZ, `(.L_x_848) ;  /* 0x0000e9827f007947 */ /* 0x000fea000b800000 */
[----:B------:R-:W1:Y:S04]  /*12900*/  SHFL.BFLY PT, R0, R5, 0x2, 0x1f ;  /* 0x0c401f0005007f89 */ /* 0x000e6800000e0000 */
[----:B------:R-:W2:Y:S01]  /*12910*/  SHFL.BFLY PT, R2, R4, 0x1, 0x1f ;  /* 0x0c201f0004027f89 */ /* 0x000ea200000e0000 */
[----:B-1----:R-:W-:-:S02]  /*12920*/  FMNMX.FTZ R5, R5, R0, !PT ;  /* 0x0000000005057209 */ /* 0x002fc40007810000 */
[----:B--2---:R-:W-:-:S03]  /*12930*/  FMNMX.FTZ R133, R4, R2, !PT ;  /* 0x0000000204857209 */ /* 0x004fc60007810000 */
[----:B------:R1:W2:Y:S04]  /*12940*/  SHFL.BFLY PT, R3, R5, 0x1, 0x1f ;  /* 0x0c201f0005037f89 */ /* 0x0002a800000e0000 */
.L_x_988:
[C---:B------:R-:W-:Y:S01]  /*12950*/  FMUL.FTZ R2, R133.reuse, c[0x0][0x2d0] ;  /* 0x0000b40085027a20 */ /* 0x040fe20000410000 */
[----:B------:R-:W-:Y:S01]  /*12960*/  FSETP.NEU.FTZ.AND P0, PT, R133, -INF , PT ;  /* 0xff8000008500780b */ /* 0x000fe20003f1d000 */
[----:B------:R-:W-:Y:S01]  /*12970*/  WARPSYNC 0xffffffff ;  /* 0xffffffff00007948 */ /* 0x000fe20003800000 */
[----:B--2---:R-:W-:Y:S01]  /*12980*/  FMNMX.FTZ R4, R3, R5, !PT ;  /* 0x0000000503047209 */ /* 0x004fe20007810000 */
[----:B------:R-:W-:Y:S01]  /*12990*/  LDSM.16.MT88.4 R20, [R180] ;  /* 0x00000000b414783b */ /* 0x000fe20000004200 */
[----:B------:R-:W-:Y:S02]  /*129a0*/  FSEL R2, R2, RZ, P0 ;  /* 0x000000ff02027208 */ /* 0x000fe40000000000 */
[----:B------:R-:W-:Y:S01]  /*129b0*/  FSETP.NEU.FTZ.AND P0, PT, R4, -INF , PT ;  /* 0xff8000000400780b */ /* 0x000fe20003f1d000 */
[----:B------:R-:W-:Y:S01]  /*129c0*/  LDSM.16.MT88.4 R148, [R179+0x800] ;  /* 0x00080000b394783b */ /* 0x000fe20000004200 */
[----:B------:R-:W-:Y:S01]  /*129d0*/  MOV R132, c[0x0][0x2c4] ;  /* 0x0000b10000847a02 */ /* 0x000fe20000000f00 */
[--C-:B------:R-:W-:Y:S01]  /*129e0*/  FFMA.FTZ R0, R10, c[0x0][0x2d0], -R2.reuse ;  /* 0x0000b4000a007a23 */ /* 0x100fe20000010802 */
[----:B------:R-:W-:Y:S01]  /*129f0*/  IADD3 R196, R196, -0x2, RZ ;  /* 0xfffffffec4c47810 */ /* 0x000fe20007ffe0ff */
[----:B------:R-:W-:Y:S01]  /*12a00*/  FFMA.FTZ R3, R13, c[0x0][0x2d0], -R2 ;  /* 0x0000b4000d037a23 */ /* 0x000fe20000010802 */
[----:B------:R-:W-:Y:S01]  /*12a10*/  LDSM.16.MT88.4 R32, [R182+0x800] ;  /* 0x00080000b620783b */ /* 0x000fe20000004200 */
[----:B------:R2:W-:Y:S01]  /*12a20*/  MUFU.EX2 R110, R0 ;  /* 0x00000000006e7308 */ /* 0x0005e20000000800 */
[----:B------:R-:W-:-:S02]  /*12a30*/  ISETP.NE.AND P1, PT, R132, 0x1, PT ;  /* 0x000000018400780c */ /* 0x000fc40003f25270 */
[----:B------:R-:W-:Y:S01]  /*12a40*/  LDSM.16.MT88.4 R36, [R181] ;  /* 0x00000000b524783b */ /* 0x000fe20000004200 */
[----:B------:R-:W-:-:S03]  /*12a50*/  MOV R132, c[0x0][0x32c] ;  /* 0x0000cb0000847a02 */ /* 0x000fc60000000f00 */
[----:B------:R-:W-:Y:S01]  /*12a60*/  LDSM.16.MT88.4 R40, [R179+0x1000] ;  /* 0x00100000b328783b */ /* 0x000fe20000004200 */
[----:B------:R3:W-:Y:S03]  /*12a70*/  MUFU.EX2 R119, R3 ;  /* 0x0000000300777308 */ /* 0x0007e60000000800 */
[----:B------:R-:W-:Y:S04]  /*12a80*/  LDSM.16.MT88.4 R52, [R181+0x800] ;  /* 0x00080000b534783b */ /* 0x000fe80000004200 */
[----:B------:R-:W-:Y:S01]  /*12a90*/  LDSM.16.MT88.4 R56, [R182+0x1000] ;  /* 0x00100000b638783b */ /* 0x000fe20000004200 */
[----:B--2---:R-:W-:-:S03]  /*12aa0*/  FFMA.FTZ R0, R11, c[0x0][0x2d0], -R2 ;  /* 0x0000b4000b007a23 */ /* 0x004fc60000010802 */
[----:B------:R-:W-:Y:S01]  /*12ab0*/  LDSM.16.MT88.4 R68, [R182+0x1800] ;  /* 0x00180000b644783b */ /* 0x000fe20000004200 */
[----:B------:R2:W-:Y:S03]  /*12ac0*/  MUFU.EX2 R108, R0 ;  /* 0x00000000006c7308 */ /* 0x0005e60000000800 */
[----:B------:R-:W-:Y:S01]  /*12ad0*/  LDSM.16.MT88.4 R72, [R179+0x2000] ;  /* 0x00200000b348783b */ /* 0x000fe20000004200 */
[----:B---3--:R-:W-:-:S03]  /*12ae0*/  FFMA.FTZ R3, R14, c[0x0][0x2d0], -R2 ;  /* 0x0000b4000e037a23 */ /* 0x008fc60000010802 */
[----:B------:R-:W-:Y:S01]  /*12af0*/  LDSM.16.MT88.4 R60, [R180+0x1000] ;  /* 0x00100000b43c783b */ /* 0x000fe20000004200 */
[----:B------:R-:W-:Y:S03]  /*12b00*/  MUFU.EX2 R118, R3 ;  /* 0x0000000300767308 */ /* 0x000fe60000000800 */
[----:B------:R-:W-:Y:S04]  /*12b10*/  LDSM.16.MT88.4 R64, [R181+0x1000] ;  /* 0x00100000b540783b */ /* 0x000fe80000004200 */
[----:B------:R-:W-:Y:S01]  /*12b20*/  LDSM.16.MT88.4 R80, [R181+0x1800] ;  /* 0x00180000b550783b */ /* 0x000fe20000004200 */
[----:B--2---:R-:W-:-:S03]  /*12b30*/  FFMA.FTZ R0, R12, c[0x0][0x2d0], -R2 ;  /* 0x0000b4000c007a23 */ /* 0x004fc60000010802 */
[----:B------:R-:W2:Y:S01]  /*12b40*/  LDSM.16.MT88.4 R12, [R179] ;  /* 0x00000000b30c783b */ /* 0x000ea20000004200 */
[----:B------:R3:W4:Y:S03]  /*12b50*/  MUFU.EX2 R109, R0 ;  /* 0x00000000006d7308 */ /* 0x0007260000000800 */
[----:B------:R-:W5:Y:S04]  /*12b60*/  LDSM.16.MT88.4 R84, [R180+0x2000] ;  /* 0x00200000b454783b */ /* 0x000f680000004200 */
[----:B------:R-:W-:Y:S04]  /*12b70*/  LDSM.16.MT88.4 R92, [R180+0x2800] ;  /* 0x00280000b45c783b */ /* 0x000fe80000004200 */
[----:B------:R-:W-:Y:S04]  /*12b80*/  LDSM.16.MT88.4 R96, [R181+0x2800] ;  /* 0x00280000b560783b */ /* 0x000fe80000004200 */
[----:B------:R-:W-:Y:S01]  /*12b90*/  LDSM.16.MT88.4 R112, [R180+0x3000] ;  /* 0x00300000b470783b */ /* 0x000fe20000004200 */
[----:B---3--:R-:W-:Y:S01]  /*12ba0*/  FMUL.FTZ R0, R4, c[0x0][0x2d0] ;  /* 0x0000b40004007a20 */ /* 0x008fe20000410000 */
[----:B----4-:R-:W-:-:S02]  /*12bb0*/  F2FP.BF16.PACK_AB R10, R119, R109 ;  /* 0x0000006d770a723e */ /* 0x010fc400000010ff */
[----:B------:R-:W-:Y:S02]  /*12bc0*/  LDSM.16.MT88.4 R120, [R182+0x3000] ;  /* 0x00300000b678783b */ /* 0x000fe40000004200 */
[----:B------:R-:W-:Y:S02]  /*12bd0*/  FSEL R0, R0, RZ, P0 ;  /* 0x000000ff00007208 */ /* 0x000fe40000000000 */
[----:B------:R-:W-:Y:S03]  /*12be0*/  LDSM.16.MT88.4 R48, [R180+0x1800] ;  /* 0x00180000b430783b */ /* 0x000fe60000004200 */
[--C-:B------:R-:W-:Y:S01]  /*12bf0*/  FFMA.FTZ R3, R6, c[0x0][0x2d0], -R0.reuse ;  /* 0x0000b40006037a23 */ /* 0x100fe20000010800 */
[----:B------:R-:W-:Y:S03]  /*12c00*/  LDSM.16.MT88.4 R88, [R182+0x2000] ;  /* 0x00200000b658783b */ /* 0x000fe60000004200 */
[----:B------:R3:W-:Y:S01]  /*12c10*/  MUFU.EX2 R6, R3 ;  /* 0x0000000300067308 */ /* 0x0007e20000000800 */
[----:B------:R-:W4:Y:S01]  /*12c20*/  LDSM.16.MT88.4 R104, [R179+0x3000] ;  /* 0x00300000b368783b */ /* 0x000f220000004200 */
[----:B---3--:R-:W-:-:S06]  /*12c30*/  FFMA.FTZ R3, R7, c[0x0][0x2d0], -R0 ;  /* 0x0000b40007037a23 */ /* 0x008fcc0000010800 */
[----:B-1----:R1:W3:Y:S02]  /*12c40*/  MUFU.EX2 R5, R3 ;  /* 0x0000000300057308 */ /* 0x0022e40000000800 */
[----:B-1----:R-:W-:Y:S01]  /*12c50*/  FFMA.FTZ R3, R8, c[0x0][0x2d0], -R0 ;  /* 0x0000b40008037a23 */ /* 0x002fe20000010800 */
[----:B------:R-:W-:-:S05]  /*12c60*/  F2FP.BF16.PACK_AB R8, R108, R110 ;  /* 0x0000006e6c08723e */ /* 0x000fca00000010ff */
[----:B------:R1:W-:Y:S02]  /*12c70*/  MUFU.EX2 R116, R3 ;  /* 0x0000000300747308 */ /* 0x0003e40000000800 */
[----:B-1----:R-:W-:Y:S01]  /*12c80*/  FFMA.FTZ R3, R9, c[0x0][0x2d0], -R0 ;  /* 0x0000b40009037a23 */ /* 0x002fe20000010800 */
[----:B---3--:R-:W-:-:S05]  /*12c90*/  F2FP.BF16.PACK_AB R9, R5, R6 ;  /* 0x000000060509723e */ /* 0x008fca00000010ff */
[----:B------:R1:W3:Y:S02]  /*12ca0*/  MUFU.EX2 R7, R3 ;  /* 0x0000000300077308 */ /* 0x0002e40000000800 */
[----:B-1----:R-:W-:Y:S01]  /*12cb0*/  FFMA.FTZ R3, R17, c[0x0][0x2d0], -R2 ;  /* 0x0000b40011037a23 */ /* 0x002fe20000010802 */
[----:B---3--:R-:W-:-:S05]  /*12cc0*/  F2FP.BF16.PACK_AB R11, R7, R116 ;  /* 0x00000074070b723e */ /* 0x008fca00000010ff */
[----:B------:R1:W3:Y:S02]  /*12cd0*/  MUFU.EX2 R124, R3 ;  /* 0x00000003007c7308 */ /* 0x0002e40000000800 */
[C---:B--2---:R-:W-:Y:S08]  /*12ce0*/  HMMA.16816.F32.BF16 R152, R8.reuse, R12, RZ ;  /* 0x0000000c0898723c */ /* 0x044ff000000418ff */
[C---:B------:R-:W-:Y:S01]  /*12cf0*/  HMMA.16816.F32.BF16 R12, R8.reuse, R14, RZ ;  /* 0x0000000e080c723c */ /* 0x040fe200000418ff */
[--C-:B-1----:R-:W-:Y:S01]  /*12d00*/  FFMA.FTZ R3, R16, c[0x0][0x2d0], -R2.reuse ;  /* 0x0000b40010037a23 */ /* 0x102fe20000010802 */
[----:B---3--:R-:W-:Y:S01]  /*12d10*/  F2FP.BF16.PACK_AB R128, R124, R118 ;  /* 0x000000767c80723e */ /* 0x008fe200000010ff */
[----:B------:R-:W1:Y:S01]  /*12d20*/  LDSM.16.MT88.4 R16, [R182] ;  /* 0x00000000b610783b */ /* 0x000e620000004200 */
[----:B------:R-:W-:Y:S01]  /*12d30*/  FFMA.FTZ R2, R28, c[0x0][0x2d0], -R2 ;  /* 0x0000b4001c027a23 */ /* 0x000fe20000010802 */
[----:B------:R-:W-:Y:S03]  /*12d40*/  MUFU.EX2 R125, R3 ;  /* 0x00000003007d7308 */ /* 0x000fe60000000800 */
[C---:B------:R-:W-:Y:S01]  /*12d50*/  HMMA.16816.F32.BF16 R144, R8.reuse, R20, RZ ;  /* 0x000000140890723c */ /* 0x040fe200000418ff */
[----:B------:R-:W2:Y:S04]  /*12d60*/  LDSM.16.MT88.4 R28, [R180+0x800] ;  /* 0x00080000b41c783b */ /* 0x000ea80000004200 */
[----:B------:R3:W3:Y:S03]  /*12d70*/  MUFU.EX2 R205, R2 ;  /* 0x0000000200cd7308 */ /* 0x0006e60000000800 */
[C---:B------:R-:W-:Y:S08]  /*12d80*/  HMMA.16816.F32.BF16 R140, R8.reuse, R22, RZ ;  /* 0x00000016088c723c */ /* 0x040ff000000418ff */
[----:B------:R-:W-:Y:S01]  /*12d90*/  HMMA.16816.F32.BF16 R44, R8, R60, RZ ;  /* 0x0000003c082c723c */ /* 0x000fe200000418ff */
[----:B---3--:R-:W-:Y:S01]  /*12da0*/  FFMA.FTZ R2, R27, c[0x0][0x2d0], -R0 ;  /* 0x0000b4001b027a23 */ /* 0x008fe20000010800 */
[----:B------:R-:W-:-:S06]  /*12db0*/  F2FP.BF16.PACK_AB R130, R205, R125 ;  /* 0x0000007dcd82723e */ /* 0x000fcc00000010ff */
[C---:B-----5:R-:W-:Y:S01]  /*12dc0*/  HMMA.16816.F32.BF16 R76, R8.reuse, R84, RZ ;  /* 0x00000054084c723c */ /* 0x060fe200000418ff */
[----:B------:R3:W-:Y:S07]  /*12dd0*/  MUFU.EX2 R3, R2 ;  /* 0x0000000200037308 */ /* 0x0007ee0000000800 */
[C---:B----4-:R-:W-:Y:S08]  /*12de0*/  HMMA.16816.F32.BF16 R100, R8.reuse, R104, RZ ;  /* 0x000000680864723c */ /* 0x050ff000000418ff */
[----:B-1----:R-:W-:Y:S01]  /*12df0*/  HMMA.16816.F32.BF16 R20, R8, R16, RZ ;  /* 0x000000100814723c */ /* 0x002fe200000418ff */
[----:B---3--:R-:W-:-:S04]  /*12e00*/  FFMA.FTZ R2, R24, c[0x0][0x2d0], -R0 ;  /* 0x0000b40018027a23 */ /* 0x008fc80000010800 */
[----:B------:R1:W3:Y:S03]  /*12e10*/  MUFU.EX2 R117, R2 ;  /* 0x0000000200757308 */ /* 0x0002e60000000800 */
[C---:B------:R-:W-:Y:S08]  /*12e20*/  HMMA.16816.F32.BF16 R16, R8.reuse, R18, RZ ;  /* 0x000000120810723c */ /* 0x040ff000000418ff */
[----:B------:R-:W-:Y:S01]  /*12e30*/  HMMA.16816.F32.BF16 R104, R8, R106, RZ ;  /* 0x0000006a0868723c */ /* 0x000fe200000418ff */
[--C-:B-1----:R-:W-:Y:S01]  /*12e40*/  FFMA.FTZ R2, R26, c[0x0][0x2d0], -R0.reuse ;  /* 0x0000b4001a027a23 */ /* 0x102fe20000010800 */
[----:B---3--:R-:W-:Y:S01]  /*12e50*/  F2FP.BF16.PACK_AB R129, R117, R3 ;  /* 0x000000037581723e */ /* 0x008fe200000010ff */
[----:B------:R-:W-:-:S02]  /*12e60*/  FFMA.FTZ R0, R25, c[0x0][0x2d0], -R0 ;  /* 0x0000b40019007a23 */ /* 0x000fc40000010800 */
[----:B------:R1:W-:Y:S08]  /*12e70*/  MUFU.EX2 R126, R2 ;  /* 0x00000002007e7308 */ /* 0x0003f00000000800 */
[----:B------:R-:W3:Y:S01]  /*12e80*/  MUFU.EX2 R204, R0 ;  /* 0x0000000000cc7308 */ /* 0x000ee20000000800 */
[----:B-1----:R-:W-:-:S04]  /*12e90*/  FADD.FTZ R2, R6, R5 ;  /* 0x0000000506027221 */ /* 0x002fc80000010000 */
        /* <DEDUP_REMOVED lines=11> */
[----:B------:R-:W1:Y:S02]  /*12f50*/  LDSM.16.MT88.4 R12, [R179+0x1800] ;  /* 0x00180000b30c783b */ /* 0x000e640000004200 */
[----:B------:R-:W-:-:S04]  /*12f60*/  FADD.FTZ R0, R124, R0 ;  /* 0x000000007c007221 */ /* 0x000fc80000010000 */
[----:B------:R-:W-:Y:S01]  /*12f70*/  FADD.FTZ R0, R125, R0 ;  /* 0x000000007d007221 */ /* 0x000fe20000010000 */
[C---:B--2---:R-:W-:Y:S03]  /*12f80*/  HMMA.16816.F32.BF16 R144, R128.reuse, R28, R144 ;  /* 0x0000001c8090723c */ /* 0x044fe60000041890 */
[----:B------:R-:W-:Y:S02]  /*12f90*/  FADD.FTZ R205, R205, R0 ;  /* 0x00000000cdcd7221 */ /* 0x000fe40000010000 */
[----:B------:R-:W-:Y:S02]  /*12fa0*/  FADD.FTZ R0, R126, R2 ;  /* 0x000000027e007221 */ /* 0x000fe40000010000 */
[----:B------:R-:W-:Y:S01]  /*12fb0*/  @P1 IMAD.HI.U32 R2, R228, c[0x0][0x2c8], RZ ;  /* 0x0000b200e4021a27 */ /* 0x000fe200078e00ff */
[----:B------:R-:W-:Y:S03]  /*12fc0*/  HMMA.16816.F32.BF16 R140, R128, R30, R140 ;  /* 0x0000001e808c723c */ /* 0x000fe6000004188c */
[----:B------:R-:W-:Y:S01]  /*12fd0*/  FADD.FTZ R204, R204, R0 ;  /* 0x00000000cccc7221 */ /* 0x000fe20000010000 */
[----:B------:R-:W-:-:S02]  /*12fe0*/  MOV R0, R228 ;  /* 0x000000e400007202 */ /* 0x000fc40000000f00 */
[----:B------:R-:W-:Y:S02]  /*12ff0*/  @P1 SHF.R.U32.HI R0, RZ, c[0x0][0x2cc], R2 ;  /* 0x0000b300ff001a19 */ /* 0x000fe40000011602 */
[----:B------:R-:W-:Y:S01]  /*13000*/  HMMA.16816.F32.BF16 R20, R128, R32, R20 ;  /* 0x000000208014723c */ /* 0x000fe20000041814 */
[----:B------:R-:W-:Y:S02]  /*13010*/  ISETP.GE.AND P1, PT, R132, 0x1, PT ;  /* 0x000000018400780c */ /* 0x000fe40003f26270 */
[----:B------:R-:W-:-:S04]  /*13020*/  IADD3 R2, R172, R0, RZ ;  /* 0x00000000ac027210 */ /* 0x000fc80007ffe0ff */
[----:B------:R-:W-:Y:S01]  /*13030*/  IADD3 R0, R2, c[0x0][0x328], RZ ;  /* 0x0000ca0002007a10 */ /* 0x000fe20007ffe0ff */
[----:B------:R-:W-:Y:S08]  /*13040*/  HMMA.16816.F32.BF16 R24, R128, R34, R16 ;  /* 0x000000228018723c */ /* 0x000ff00000041810 */
[C---:B------:R-:W-:Y:S08]  /*13050*/  HMMA.16816.F32.BF16 R28, R8.reuse, R36, RZ ;  /* 0x00000024081c723c */ /* 0x040ff000000418ff */
[C---:B------:R-:W-:Y:S08]  /*13060*/  HMMA.16816.F32.BF16 R32, R8.reuse, R38, RZ ;  /* 0x000000260820723c */ /* 0x040ff000000418ff */
[C---:B------:R-:W-:Y:S08]  /*13070*/  HMMA.16816.F32.BF16 R36, R8.reuse, R40, RZ ;  /* 0x000000280824723c */ /* 0x040ff000000418ff */
[----:B------:R-:W-:Y:S08]  /*13080*/  HMMA.16816.F32.BF16 R40, R8, R42, RZ ;  /* 0x0000002a0828723c */ /* 0x000ff000000418ff */
[C---:B------:R-:W-:Y:S08]  /*13090*/  HMMA.16816.F32.BF16 R28, R128.reuse, R52, R28 ;  /* 0x00000034801c723c */ /* 0x040ff0000004181c */
[----:B------:R-:W-:Y:S08]  /*130a0*/  HMMA.16816.F32.BF16 R32, R128, R54, R32 ;  /* 0x000000368020723c */ /* 0x000ff00000041820 */
[C---:B------:R-:W-:Y:S08]  /*130b0*/  HMMA.16816.F32.BF16 R52, R8.reuse, R56, RZ ;  /* 0x000000380834723c */ /* 0x040ff000000418ff */
[----:B------:R-:W-:Y:S08]  /*130c0*/  HMMA.16816.F32.BF16 R56, R8, R58, RZ ;  /* 0x0000003a0838723c */ /* 0x000ff000000418ff */
[C---:B-1----:R-:W-:Y:S08]  /*130d0*/  HMMA.16816.F32.BF16 R36, R128.reuse, R12, R36 ;  /* 0x0000000c8024723c */ /* 0x042ff00000041824 */
[C---:B------:R-:W-:Y:S01]  /*130e0*/  HMMA.16816.F32.BF16 R40, R128.reuse, R14, R40 ;  /* 0x0000000e8028723c */ /* 0x040fe20000041828 */
[----:B------:R-:W1:Y:S07]  /*130f0*/  LDSM.16.MT88.4 R12, [R179+0x2800] ;  /* 0x00280000b30c783b */ /* 0x000e6e0000004200 */
[C---:B------:R-:W-:Y:S08]  /*13100*/  HMMA.16816.F32.BF16 R52, R128.reuse, R68, R52 ;  /* 0x000000448034723c */ /* 0x040ff00000041834 */
[----:B------:R-:W-:Y:S08]  /*13110*/  HMMA.16816.F32.BF16 R56, R128, R70, R56 ;  /* 0x000000468038723c */ /* 0x000ff00000041838 */
[C---:B------:R-:W-:Y:S08]  /*13120*/  HMMA.16816.F32.BF16 R68, R8.reuse, R72, RZ ;  /* 0x000000480844723c */ /* 0x040ff000000418ff */
[C---:B------:R-:W-:Y:S08]  /*13130*/  HMMA.16816.F32.BF16 R72, R8.reuse, R74, RZ ;  /* 0x0000004a0848723c */ /* 0x040ff000000418ff */
        /* <DEDUP_REMOVED lines=43> */
[----:B------:R-:W-:Y:S07]  /*133f0*/  @!P1 BRA `(.L_x_849) ;  /* 0x0000013000009947 */ /* 0x000fee0003800000 */
        /* <DEDUP_REMOVED lines=11> */
.L_x_851:
[----:B------:R-:W-:-:S04]  /*134b0*/  MOV R2, 0x1 ;  /* 0x0000000100027802 */ /* 0x000fc80000000f00 */
[----:B------:R-:W-:-:S13]  /*134c0*/  ISETP.NE.AND P0, PT, R2, c[0x0][0x32c], PT ;  /* 0x0000cb0002007a0c */ /* 0x000fda0003f05270 */
[----:B------:R-:W-:-:S05]  /*134d0*/  @P0 IMAD.HI.U32 R2, R3, c[0x0][0x330], RZ ;  /* 0x0000cc0003020a27 */ /* 0x000fca00078e00ff */
[----:B------:R-:W-:Y:S02]  /*134e0*/  @P0 SHF.R.U32.HI R3, RZ, c[0x0][0x334], R2 ;  /* 0x0000cd00ff030a19 */ /* 0x000fe40000011602 */
.L_x_852:
[----:B------:R-:W-:Y:S05]  /*134f0*/  BSYNC B0 ;  /* 0x0000000000007941 */ /* 0x000fea0003800000 */
.L_x_850:
[----:B------:R-:W-:-:S05]  /*13500*/  MOV R2, c[0x0][0x32c] ;  /* 0x0000cb0000027a02 */ /* 0x000fca0000000f00 */
[----:B------:R-:W-:-:S05]  /*13510*/  IMAD R3, R3, R2, c[0x0][0x32c] ;  /* 0x0000cb0003037624 */ /* 0x000fca00078e0202 */
[----:B------:R-:W-:-:S04]  /*13520*/  IMNMX R0, R0, R3, PT ;  /* 0x0000000300007217 */ /* 0x000fc80003800200 */
.L_x_849:
[----:B------:R-:W-:-:S04]  /*13530*/  SHF.R.S32.HI R2, RZ, 0x1f, R0 ;  /* 0x0000001fff027819 */ /* 0x000fc80000011400 */
[----:B------:R-:W-:-:S04]  /*13540*/  LEA.HI R0, R2, R0, RZ, 0x5 ;  /* 0x0000000002007211 */ /* 0x000fc800078f28ff */
[----:B------:R-:W-:-:S04]  /*13550*/  SHF.R.S32.HI R0, RZ, 0x5, R0 ;  /* 0x00000005ff007819 */ /* 0x000fc80000011400 */
[----:B------:R-:W-:-:S04]  /*13560*/  IMNMX R214, R209, R0, !PT ;  /* 0x00000000d1d67217 */ /* 0x000fc80007800200 */
[----:B------:R-:W-:-:S13]  /*13570*/  ISETP.GE.AND P0, PT, R196, R214, PT ;  /* 0x000000d6c400720c */ /* 0x000fda0003f06270 */
[----:B------:R-:W-:Y:S05]  /*13580*/  @!P0 BRA `(.L_x_853) ;  /* 0x00002a0000008947 */ /* 0x000fea0003800000 */
[----:B------:R-:W-:Y:S01]  /*13590*/  ISETP.GE.AND P4, PT, R134, c[0x0][0x1d4], PT ;  /* 0x0000750086007a0c */ /* 0x000fe20003f86270 */
[----:B------:R-:W-:Y:S01]  /*135a0*/  IMAD.MOV.U32 R137, RZ, RZ, R4 ;  /* 0x000000ffff897224 */ /* 0x000fe200078e0004 */
[----:B------:R-:W-:Y:S01]  /*135b0*/  ISETP.GE.AND P3, PT, R138, c[0x0][0x1d4], PT ;  /* 0x000075008a007a0c */ /* 0x000fe20003f66270 */
[----:B------:R-:W-:Y:S01]  /*135c0*/  IMAD.MOV.U32 R136, RZ, RZ, R133 ;  /* 0x000000ffff887224 */ /* 0x000fe200078e0085 */
[----:B------:R-:W-:Y:S01]  /*135d0*/  ISETP.GE.AND P2, PT, R201, c[0x0][0x1d4], PT ;  /* 0x00007500c9007a0c */ /* 0x000fe20003f46270 */
[----:B------:R-:W-:Y:S02]  /*135e0*/  IMAD.MOV.U32 R197, RZ, RZ, R196 ;  /* 0x000000ffffc57224 */ /* 0x000fe400078e00c4 */
.L_x_874:
[----:B------:R-:W-:Y:S04]  /*135f0*/  DEPBAR.LE SB0, 0x0 ;  /* 0x000080000000791a */ /* 0x000fe80000000000 */
[----:B------:R-:W-:Y:S01]  /*13600*/  WARPSYNC 0xffffffff ;  /* 0xffffffff00007948 */ /* 0x000fe20003800000 */
[----:B------:R-:W-:Y:S01]  /*13610*/  BAR.SYNC.DEFER_BLOCKING 0x0 ;  /* 0x0000000000007b1d */ /* 0x000fe20000010000 */
[----:B------:R-:W-:Y:S05]  /*13620*/  ISETP.GT.AND P0, PT, R209, R197, PT ;  /* 0x000000c5d100720c */ /* 0x000fea0003f04270 */
[----:B------:R1:W2:Y:S01]  /*13630*/  LDSM.16.M88.4 R16, [R183] ;  /* 0x00000000b710783b */ /* 0x0002a20000000200 */
[----:B------:R-:W-:Y:S03]  /*13640*/  BSSY B0, `(.L_x_854) ;  /* 0x0000029000007945 */ /* 0x000fe60003800000 */
[----:B------:R1:W3:Y:S04]  /*13650*/  LDSM.16.M88.4 R8, [R178] ;  /* 0x00000000b208783b */ /* 0x0002e80000000200 */
[----:B------:R1:W4:Y:S04]  /*13660*/  LDSM.16.M88.4 R160, [R178+0x800] ;  /* 0x00080000b2a0783b */ /* 0x0003280000000200 */
[----:B------:R1:W1:Y:S04]  /*13670*/  LDSM.16.M88.4 R164, [R184] ;  /* 0x00000000b8a4783b */ /* 0x0002680000000200 */
[----:B------:R1:W1:Y:S04]  /*13680*/  LDSM.16.M88.4 R168, [R187] ;  /* 0x00000000bba8783b */ /* 0x0002680000000200 */
[----:B------:R1:W1:Y:S01]  /*13690*/  LDSM.16.M88.4 R172, [R194] ;  /* 0x00000000c2ac783b */ /* 0x0002620000000200 */
[----:B------:R-:W-:-:S05]  /*136a0*/  @P0 BRA `(.L_x_855) ;  /* 0x0000022000000947 */ /* 0x000fca0003800000 */
[C---:B------:R-:W-:Y:S01]  /*136b0*/  IMAD.WIDE.U32 R2, R199.reuse, c[0x0][0x208], RZ ;  /* 0x00008200c7027a25 */ /* 0x040fe200078e00ff */
[----:B------:R-:W-:Y:S05]  /*136c0*/  SHF.R.S32.HI R0, RZ, 0x1f, R199 ;  /* 0x0000001fff007819 */ /* 0x000fea00000114c7 */
[----:B------:R-:W-:Y:S04]  /*136d0*/  IMAD R0, R0, c[0x0][0x208], RZ ;  /* 0x0000820000007a24 */ /* 0x000fe800078e02ff */
[----:B------:R-:W-:Y:S05]  /*136e0*/  IMAD R0, R199, c[0x0][0x20c], R0 ;  /* 0x00008300c7007a24 */ /* 0x000fea00078e0200 */
[----:B------:R-:W-:Y:S02]  /*136f0*/  IADD3 R3, R3, R0, RZ ;  /* 0x0000000003037210 */ /* 0x000fe40007ffe0ff */
[----:B------:R-:W-:Y:S03]  /*13700*/  SHF.R.S32.HI R0, RZ, 0x1f, R198 ;  /* 0x0000001fff007819 */ /* 0x000fe600000114c6 */
[----:B------:R-:W-:Y:S04]  /*13710*/  IMAD.WIDE.U32 R2, R198, c[0x0][0x218], R2 ;  /* 0x00008600c6027a25 */ /* 0x000fe800078e0002 */
[----:B------:R-:W-:Y:S01]  /*13720*/  IMAD R4, R0, c[0x0][0x218], RZ ;  /* 0x0000860000047a24 */ /* 0x000fe200078e02ff */
[----:B------:R-:W-:Y:S03]  /*13730*/  IADD3 R0, P0, R218, R2, RZ ;  /* 0x00000002da007210 */ /* 0x000fe60007f1e0ff */
[----:B------:R-:W-:Y:S05]  /*13740*/  IMAD R4, R198, c[0x0][0x21c], R4 ;  /* 0x00008700c6047a24 */ /* 0x000fea00078e0204 */
[----:B------:R-:W-:Y:S02]  /*13750*/  IADD3.X R2, R217, R3, R4, P0, !PT ;  /* 0x00000003d9027210 */ /* 0x000fe400007fe404 */
[C---:B------:R-:W-:Y:S04]  /*13760*/  LEA R5, P0, R0.reuse, c[0x0][0x1f8], 0x1 ;  /* 0x00007e0000057a11 */ /* 0x040fe800078008ff */
[----:B------:R-:W-:Y:S01]  /*13770*/  LEA.HI.X R0, R0, c[0x0][0x1fc], R2, 0x1, P0 ;  /* 0x00007f0000007a11 */ /* 0x000fe200000f0c02 */
[----:B------:R-:W-:-:S06]  /*13780*/  BRA.DIV ~URZ, `(.L_x_856) ;  /* 0x0000dbf27f007947 */ /* 0x000fcc000b800000 */
[----:B------:R4:W3:Y:S02]  /*13790*/  SHFL.IDX PT, R4, R0, RZ, 0x181f ;  /* 0x00181fff00047589 */ /* 0x0008e400000e0000 */
.L_x_989:
[----:B------:R-:W-:-:S05]  /*137a0*/  BRA.DIV ~URZ, `(.L_x_857) ;  /* 0x0000dc327f007947 */ /* 0x000fca000b800000 */
[----:B----4-:R4:W3:Y:S02]  /*137b0*/  SHFL.IDX PT, R0, R5, RZ, 0x181f ;  /* 0x00181fff05007589 */ /* 0x0108e400000e0000 */
.L_x_990:
[C---:B---3--:R-:W-:Y:S04]  /*137c0*/  LEA R6, P0, R134.reuse, R0, 0x1 ;  /* 0x0000000086067211 */ /* 0x048fe800078008ff */
[----:B------:R-:W-:Y:S02]  /*137d0*/  LEA.HI.X R7, R134, R4, R135, 0x1, P0 ;  /* 0x0000000486077211 */ /* 0x000fe400000f0c87 */
[C---:B------:R-:W-:Y:S03]  /*137e0*/  LEA R2, P0, R202.reuse, R0, 0x1 ;  /* 0x00000000ca027211 */ /* 0x040fe600078008ff */
[----:B------:R-:W-:Y:S01]  /*137f0*/  @!PT LDS RZ, [RZ] ;  /* 0x00000000fffff984 */ /* 0x000fe20000000800 */
[----:B------:R-:W-:Y:S01]  /*13800*/  @!PT LDS RZ, [RZ] ;  /* 0x00000000fffff984 */ /* 0x000fe20000000800 */
[----:B------:R-:W-:Y:S01]  /*13810*/  @!PT LDS RZ, [RZ] ;  /* 0x00000000fffff984 */ /* 0x000fe20000000800 */
[----:B------:R3:W-:Y:S01]  /*13820*/  LDGSTS.E.BYPASS.LTC128B.128 [R195+0x8080], [R6.64], !P4 ;  /* 0x0808000006c37fae */ /* 0x0007e2000e101d48 */
[----:B------:R-:W-:Y:S05]  /*13830*/  LEA.HI.X R3, R202, R4, R207, 0x1, P0 ;  /* 0x00000004ca037211 */ /* 0x000fea00000f0ccf */
[----:B------:R5:W-:Y:S02]  /*13840*/  LDGSTS.E.BYPASS.LTC128B.128 [R195+0x9080], [R2.64], !P3 ;  /* 0x0908000002c37fae */ /* 0x000be4000d901d48 */
[C---:B-----5:R-:W-:Y:S04]  /*13850*/  LEA R2, P0, R201.reuse, R0, 0x1 ;  /* 0x00000000c9027211 */ /* 0x060fe800078008ff */
[----:B------:R-:W-:Y:S05]  /*13860*/  LEA.HI.X R3, R201, R4, R208, 0x1, P0 ;  /* 0x00000004c9037211 */ /* 0x000fea00000f0cd0 */
[----:B------:R5:W-:Y:S02]  /*13870*/  LDGSTS.E.BYPASS.LTC128B.128 [R195+0xa080], [R2.64], !P2 ;  /* 0x0a08000002c37fae */ /* 0x000be4000d101d48 */
[C---:B-----5:R-:W-:Y:S04]  /*13880*/  LEA R2, P0, R200.reuse, R0, 0x1 ;  /* 0x00000000c8027211 */ /* 0x060fe800078008ff */
[C---:B------:R-:W-:Y:S02]  /*13890*/  LEA.HI.X R3, R200.reuse, R4, R206, 0x1, P0 ;  /* 0x00000004c8037211 */ /* 0x040fe400000f0cce */
[----:B------:R-:W-:Y:S11]  /*138a0*/  ISETP.GE.AND P0, PT, R200, c[0x0][0x1d4], PT ;  /* 0x00007500c8007a0c */ /* 0x000ff60003f06270 */
[----:B------:R-:W-:Y:S02]  /*138b0*/  @!UPT UIADD3 URZ, URZ, URZ, URZ ;  /* 0x0000003f3f3ff290 */ /* 0x000fe4000fffe03f */
[----:B------:R3:W-:Y:S02]  /*138c0*/  LDGSTS.E.BYPASS.LTC128B.128 [R195+0xb080], [R2.64], !P0 ;  /* 0x0b08000002c37fae */ /* 0x0007e4000c101d48 */
.L_x_855:
[----:B------:R-:W-:Y:S05]  /*138d0*/  BSYNC B0 ;  /* 0x0000000000007941 */ /* 0x000fea0003800000 */
.L_x_854:
[----:B------:R-:W0:Y:S01]  /*138e0*/  LDGDEPBAR ;  /* 0x00000000000079af */ /* 0x000e220000000000 */
[----:B------:R-:W-:Y:S01]  /*138f0*/  WARPSYNC 0xffffffff ;  /* 0xffffffff00007948 */ /* 0x000fe20003800000 */
[C---:B--234-:R-:W-:Y:S01]  /*13900*/  HMMA.16816.F32.BF16 R4, R16.reuse, R8, RZ ;  /* 0x000000081004723c */ /* 0x05cfe200000418ff */
[----:B------:R-:W-:Y:S02]  /*13910*/  BSSY B0, `(.L_x_858) ;  /* 0x00000a0000007945 */ /* 0x000fe40003800000 */
[----:B------:R-:W-:Y:S05]  /*13920*/  ISETP.GT.AND P0, PT, R197, R209, PT ;  /* 0x000000d1c500720c */ /* 0x000fea0003f04270 */
[C---:B------:R-:W-:Y:S08]  /*13930*/  HMMA.16816.F32.BF16 R8, R16.reuse, R10, RZ ;  /* 0x0000000a1008723c */ /* 0x040ff000000418ff */
[C---:B------:R-:W-:Y:S08]  /*13940*/  HMMA.16816.F32.BF16 R12, R16.reuse, R160, RZ ;  /* 0x000000a0100c723c */ /* 0x040ff000000418ff */
[----:B------:R-:W-:Y:S01]  /*13950*/  HMMA.16816.F32.BF16 R16, R16, R162, RZ ;  /* 0x000000a21010723c */ /* 0x000fe200000418ff */
[----:B------:R-:W-:Y:S07]  /*13960*/  LDSM.16.M88.4 R160, [R186] ;  /* 0x00000000baa0783b */ /* 0x000fee0000000200 */
[C---:B-1----:R-:W-:Y:S08]  /*13970*/  HMMA.16816.F32.BF16 R4, R164.reuse, R168, R4 ;  /* 0x000000a8a404723c */ /* 0x042ff00000041804 */
[C---:B------:R-:W-:Y:S01]  /*13980*/  HMMA.16816.F32.BF16 R8, R164.reuse, R170, R8 ;  /* 0x000000aaa408723c */ /* 0x040fe20000041808 */
[----:B------:R-:W-:Y:S07]  /*13990*/  LDSM.16.M88.4 R168, [R177+0x800] ;  /* 0x00080000b1a8783b */ /* 0x000fee0000000200 */
[C---:B------:R-:W-:Y:S08]  /*139a0*/  HMMA.16816.F32.BF16 R12, R164.reuse, R172, R12 ;  /* 0x000000aca40c723c */ /* 0x040ff0000004180c */
[----:B------:R-:W-:Y:S01]  /*139b0*/  HMMA.16816.F32.BF16 R16, R164, R174, R16 ;  /* 0x000000aea410723c */ /* 0x000fe20000041810 */
[----:B------:R-:W1:Y:S07]  /*139c0*/  LDSM.16.M88.4 R164, [R177] ;  /* 0x00000000b1a4783b */ /* 0x000e6e0000000200 */
[C---:B-1----:R-:W-:Y:S08]  /*139d0*/  HMMA.16816.F32.BF16 R4, R160.reuse, R164, R4 ;  /* 0x000000a4a004723c */ /* 0x042ff00000041804 */
[C---:B------:R-:W-:Y:S01]  /*139e0*/  HMMA.16816.F32.BF16 R8, R160.reuse, R166, R8 ;  /* 0x000000a6a008723c */ /* 0x040fe20000041808 */
[----:B------:R-:W-:Y:S07]  /*139f0*/  LDSM.16.M88.4 R164, [R185] ;  /* 0x00000000b9a4783b */ /* 0x000fee0000000200 */
[C---:B------:R-:W-:Y:S08]  /*13a00*/  HMMA.16816.F32.BF16 R12, R160.reuse, R168, R12 ;  /* 0x000000a8a00c723c */ /* 0x040ff0000004180c */
[----:B------:R-:W-:Y:S01]  /*13a10*/  HMMA.16816.F32.BF16 R16, R160, R170, R16 ;  /* 0x000000aaa010723c */ /* 0x000fe20000041810 */
[----:B------:R-:W1:Y:S05]  /*13a20*/  LDSM.16.M88.4 R160, [R176+-0x3000] ;  /* 0xffd00000b0a0783b */ /* 0x000e6a0000000200 */
[----:B------:R-:W2:Y:S02]  /*13a30*/  LDSM.16.M88.4 R168, [R176+-0x2800] ;  /* 0xffd80000b0a8783b */ /* 0x000ea40000000200 */
[C---:B-1----:R-:W-:Y:S08]  /*13a40*/  HMMA.16816.F32.BF16 R4, R164.reuse, R160, R4 ;  /* 0x000000a0a404723c */ /* 0x042ff00000041804 */
[C---:B------:R-:W-:Y:S01]  /*13a50*/  HMMA.16816.F32.BF16 R8, R164.reuse, R162, R8 ;  /* 0x000000a2a408723c */ /* 0x040fe20000041808 */
[----:B------:R-:W-:Y:S07]  /*13a60*/  LDSM.16.M88.4 R160, [R183+0x4000] ;  /* 0x00400000b7a0783b */ /* 0x000fee0000000200 */
[C---:B--2---:R-:W-:Y:S08]  /*13a70*/  HMMA.16816.F32.BF16 R12, R164.reuse, R168, R12 ;  /* 0x000000a8a40c723c */ /* 0x044ff0000004180c */
[----:B------:R-:W-:Y:S01]  /*13a80*/  HMMA.16816.F32.BF16 R16, R164, R170, R16 ;  /* 0x000000aaa410723c */ /* 0x000fe20000041810 */
[----:B------:R-:W1:Y:S05]  /*13a90*/  LDSM.16.M88.4 R164, [R178+0x1000] ;  /* 0x00100000b2a4783b */ /* 0x000e6a0000000200 */
[----:B------:R-:W2:Y:S02]  /*13aa0*/  LDSM.16.M88.4 R168, [R178+0x1800] ;  /* 0x00180000b2a8783b */ /* 0x000ea40000000200 */
[C---:B-1----:R-:W-:Y:S08]  /*13ab0*/  HMMA.16816.F32.BF16 R4, R160.reuse, R164, R4 ;  /* 0x000000a4a004723c */ /* 0x042ff00000041804 */
[C---:B------:R-:W-:Y:S01]  /*13ac0*/  HMMA.16816.F32.BF16 R8, R160.reuse, R166, R8 ;  /* 0x000000a6a008723c */ /* 0x040fe20000041808 */
[----:B------:R-:W-:Y:S07]  /*13ad0*/  LDSM.16.M88.4 R164, [R184+0x4000] ;  /* 0x00400000b8a4783b */ /* 0x000fee0000000200 */
[C---:B--2---:R-:W-:Y:S08]  /*13ae0*/  HMMA.16816.F32.BF16 R12, R160.reuse, R168, R12 ;  /* 0x000000a8a00c723c */ /* 0x044ff0000004180c */
[----:B------:R-:W-:Y:S01]  /*13af0*/  HMMA.16816.F32.BF16 R16, R160, R170, R16 ;  /* 0x000000aaa010723c */ /* 0x000fe20000041810 */
[----:B------:R-:W1:Y:S05]  /*13b00*/  LDSM.16.M88.4 R160, [R190] ;  /* 0x00000000bea0783b */ /* 0x000e6a0000000200 */
[----:B------:R-:W2:Y:S02]  /*13b10*/  LDSM.16.M88.4 R168, [R189] ;  /* 0x00000000bda8783b */ /* 0x000ea40000000200 */
        /* <DEDUP_REMOVED lines=69> */
[----:B------:R-:W2:Y:S02]  /*13f70*/  LDSM.16.M88.4 R168, [R176+0x800] ;  /* 0x00080000b0a8783b */ /* 0x000ea40000000200 */
[----:B------:R-:W-:Y:S04]  /*13f80*/  DEPBAR.LE SB0, 0x0 ;  /* 0x000080000000791a */ /* 0x000fe80000000000 */
[----:B------:R-:W-:Y:S01]  /*13f90*/  BAR.SYNC.DEFER_BLOCKING 0x0 ;  /* 0x0000000000007b1d */ /* 0x000fe20000010000 */
[C---:B-1----:R-:W-:Y:S08]  /*13fa0*/  HMMA.16816.F32.BF16 R4, R164.reuse, R160, R4 ;  /* 0x000000a0a404723c */ /* 0x042ff00000041804 */
[C---:B------:R-:W-:Y:S08]  /*13fb0*/  HMMA.16816.F32.BF16 R8, R164.reuse, R162, R8 ;  /* 0x000000a2a408723c */ /* 0x040ff00000041808 */
[C---:B--2---:R-:W-:Y:S08]  /*13fc0*/  HMMA.16816.F32.BF16 R12, R164.reuse, R168, R12 ;  /* 0x000000a8a40c723c */ /* 0x044ff0000004180c */
[----:B------:R-:W-:Y:S01]  /*13fd0*/  HMMA.16816.F32.BF16 R16, R164, R170, R16 ;  /* 0x000000aaa410723c */ /* 0x000fe20000041810 */
[----:B------:R-:W-:Y:S07]  /*13fe0*/  @!UPT UIADD3 URZ, URZ, URZ, URZ ;  /* 0x0000003f3f3ff290 */ /* 0x000fee000fffe03f */
[----:B------:R-:W-:-:S11]  /*13ff0*/  @!P0 BRA `(.L_x_859) ;  /* 0x0000031000008947 */ /* 0x000fd60003800000 */
[----:B------:R-:W-:Y:S02]  /*14000*/  IMAD.MOV.U32 R0, RZ, RZ, c[0x0][0x2b8] ;  /* 0x0000ae00ff007624 */ /* 0x000fe400078e00ff */
[----:B------:R-:W-:Y:S02]  /*14010*/  IMAD.MOV.U32 R198, RZ, RZ, RZ ;  /* 0x000000ffffc67224 */ /* 0x000fe400078e00ff */
[----:B------:R-:W-:Y:S01]  /*14020*/  IMAD R2, R197, 0x20, R227 ;  /* 0x00000020c5027824 */ /* 0x000fe200078e02e3 */
[----:B------:R-:W-:Y:S04]  /*14030*/  ISETP.NE.AND P1, PT, R0, 0x1, PT ;  /* 0x000000010000780c */ /* 0x000fe80003f25270 */
[----:B------:R-:W-:Y:S05]  /*14040*/  IADD3 R2, R2, -0x20, R213 ;  /* 0xffffffe002027810 */ /* 0x000fea0007ffe0d5 */
[--C-:B------:R-:W-:Y:S04]  /*14050*/  IMAD.MOV.U32 R0, RZ, RZ, R2.reuse ;  /* 0x000000ffff007224 */ /* 0x100fe800078e0002 */
[----:B------:R-:W-:Y:S05]  /*14060*/  @P1 IMAD.HI.U32 R3, R2, c[0x0][0x2bc], RZ ;  /* 0x0000af0002031a27 */ /* 0x000fea00078e00ff */
[----:B------:R-:W-:Y:S04]  /*14070*/  @P1 SHF.R.U32.HI R0, RZ, c[0x0][0x2c0], R3 ;  /* 0x0000b000ff001a19 */ /* 0x000fe80000011603 */
[C---:B------:R-:W-:Y:S04]  /*14080*/  @!P5 IADD3 R3, P0, R0.reuse, R224, RZ ;  /* 0x000000e00003d210 */ /* 0x040fe80007f1e0ff */
[C---:B------:R-:W-:Y:S02]  /*14090*/  @!P5 LEA.HI.X.SX32 R133, R0.reuse, R226, 0x1, P0 ;  /* 0x000000e20085d211 */ /* 0x040fe400000f0eff */
[C---:B------:R-:W-:Y:S02]  /*140a0*/  @!P5 LEA R132, P0, R3.reuse, c[0x0][0x2a0], 0x2 ;  /* 0x0000a8000384da11 */ /* 0x040fe400078010ff */
[----:B------:R-:W-:Y:S02]  /*140b0*/  IADD3 R0, -R0, RZ, RZ ;  /* 0x000000ff00007210 */ /* 0x000fe40007ffe1ff */
[----:B------:R-:W-:Y:S03]  /*140c0*/  @!P5 LEA.HI.X R133, R3, c[0x0][0x2a4], R133, 0x2, P0 ;  /* 0x0000a9000385da11 */ /* 0x000fe600000f1485 */
[----:B------:R-:W-:Y:S02]  /*140d0*/  IMAD R199, R0, c[0x0][0x2b8], R2 ;  /* 0x0000ae0000c77a24 */ /* 0x000fe400078e0202 */
[----:B------:R-:W2:Y:S02]  /*140e0*/  @!P5 LDG.E R198, [R132.64] ;  /* 0x0000000884c6d981 */ /* 0x000ea4000c1e1900 */
[C---:B------:R-:W-:Y:S01]  /*140f0*/  IMAD.WIDE.U32 R2, R199.reuse, c[0x0][0x1e0], RZ ;  /* 0x00007800c7027a25 */ /* 0x040fe200078e00ff */
[----:B------:R-:W-:Y:S05]  /*14100*/  SHF.R.S32.HI R0, RZ, 0x1f, R199 ;  /* 0x0000001fff007819 */ /* 0x000fea00000114c7 */
[----:B------:R-:W-:Y:S04]  /*14110*/  IMAD R0, R0, c[0x0][0x1e0], RZ ;  /* 0x0000780000007a24 */ /* 0x000fe800078e02ff */
[----:B------:R-:W-:Y:S05]  /*14120*/  IMAD R0, R199, c[0x0][0x1e4], R0 ;  /* 0x00007900c7007a24 */ /* 0x000fea00078e0200 */
[----:B------:R-:W-:Y:S02]  /*14130*/  IADD3 R3, R3, R0, RZ ;  /* 0x0000000003037210 */ /* 0x000fe40007ffe0ff */
[----:B--2---:R-:W-:Y:S03]  /*14140*/  SHF.R.S32.HI R0, RZ, 0x1f, R198 ;  /* 0x0000001fff007819 */ /* 0x004fe600000114c6 */
        /* <DEDUP_REMOVED lines=9> */
.L_x_991:
[----:B------:R-:W-:-:S05]  /*141e0*/  BRA.DIV ~URZ, `(.L_x_861) ;  /* 0x0000d2b27f007947 */ /* 0x000fca000b800000 */
[----:B-1----:R1:W3:Y:S02]  /*141f0*/  SHFL.IDX PT, R0, R133, RZ, 0x181f ;  /* 0x00181fff85007589 */ /* 0x0022e400000e0000 */
.L_x_992:
[C---:B---3--:R-:W-:Y:S04]  /*14200*/  LEA R160, P0, R134.reuse, R0, 0x1 ;  /* 0x0000000086a07211 */ /* 0x048fe800078008ff */
[----:B--2---:R-:W-:Y:S02]  /*14210*/  LEA.HI.X R161, R134, R132, R135, 0x1, P0 ;  /* 0x0000008486a17211 */ /* 0x004fe400000f0c87 */
[C---:B------:R-:W-:Y:S03]  /*14220*/  LEA R2, P0, R202.reuse, R0, 0x1 ;  /* 0x00000000ca027211 */ /* 0x040fe600078008ff */
[----:B------:R-:W-:Y:S01]  /*14230*/  @!PT LDS RZ, [RZ] ;  /* 0x00000000fffff984 */ /* 0x000fe20000000800 */
[----:B------:R-:W-:Y:S01]  /*14240*/  @!PT LDS RZ, [RZ] ;  /* 0x00000000fffff984 */ /* 0x000fe20000000800 */
[----:B------:R-:W-:Y:S01]  /*14250*/  @!PT LDS RZ, [RZ] ;  /* 0x00000000fffff984 */ /* 0x000fe20000000800 */
[----:B------:R2:W-:Y:S01]  /*14260*/  LDGSTS.E.BYPASS.LTC128B.128 [R195+0xc080], [R160.64], !P4 ;  /* 0x0c080000a0c37fae */ /* 0x0005e2000e101d48 */
[----:B------:R-:W-:Y:S05]  /*14270*/  LEA.HI.X R3, R202, R132, R207, 0x1, P0 ;  /* 0x00000084ca037211 */ /* 0x000fea00000f0ccf */
[----:B------:R3:W-:Y:S02]  /*14280*/  LDGSTS.E.BYPASS.LTC128B.128 [R195+0xd080], [R2.64], !P3 ;  /* 0x0d08000002c37fae */ /* 0x0007e4000d901d48 */
[C---:B---3--:R-:W-:Y:S04]  /*14290*/  LEA R2, P0, R201.reuse, R0, 0x1 ;  /* 0x00000000c9027211 */ /* 0x048fe800078008ff */
[----:B------:R-:W-:Y:S05]  /*142a0*/  LEA.HI.X R3, R201, R132, R208, 0x1, P0 ;  /* 0x00000084c9037211 */ /* 0x000fea00000f0cd0 */
[----:B------:R3:W-:Y:S02]  /*142b0*/  LDGSTS.E.BYPASS.LTC128B.128 [R195+0xe080], [R2.64], !P2 ;  /* 0x0e08000002c37fae */ /* 0x0007e4000d101d48 */
[C---:B---3--:R-:W-:Y:S04]  /*142c0*/  LEA R2, P0, R200.reuse, R0, 0x1 ;  /* 0x00000000c8027211 */ /* 0x048fe800078008ff */
[C---:B------:R-:W-:Y:S02]  /*142d0*/  LEA.HI.X R3, R200.reuse, R132, R206, 0x1, P0 ;  /* 0x00000084c8037211 */ /* 0x040fe400000f0cce */
[----:B------:R-:W-:Y:S11]  /*142e0*/  ISETP.GE.AND P0, PT, R200, c[0x0][0x1d4], PT ;  /* 0x00007500c8007a0c */ /* 0x000ff60003f06270 */
[----:B------:R-:W-:Y:S02]  /*142f0*/  @!UPT UIADD3 URZ, URZ, URZ, URZ ;  /* 0x0000003f3f3ff290 */ /* 0x000fe4000fffe03f */
[----:B------:R2:W-:Y:S02]  /*14300*/  LDGSTS.E.BYPASS.LTC128B.128 [R195+0xf080], [R2.64], !P0 ;  /* 0x0f08000002c37fae */ /* 0x0005e4000c101d48 */
.L_x_859:
[----:B------:R-:W-:Y:S05]  /*14310*/  BSYNC B0 ;  /* 0x0000000000007941 */ /* 0x000fea0003800000 */
.L_x_858:
[----:B------:R-:W-:Y:S01]  /*14320*/  IMAD.MOV.U32 R0, RZ, RZ, c[0x0][0x2c4] ;  /* 0x0000b100ff007624 */ /* 0x000fe200078e00ff */
[----:B------:R-:W0:Y:S01]  /*14330*/  LDGDEPBAR ;  /* 0x00000000000079af */ /* 0x000e220000000000 */
[----:B------:R-:W-:Y:S01]  /*14340*/  IMAD.IADD R132, R236, 0x1, R228 ;  /* 0x00000001ec847824 */ /* 0x000fe200078e02e4 */
[----:B------:R-:W-:Y:S01]  /*14350*/  ULDC UR4, c[0x0][0x324] ;  /* 0x0000c90000047ab9 */ /* 0x000fe20000000800 */
[----:B-1----:R-:W-:Y:S01]  /*14360*/  IMAD.SHL.U32 R133, R197, 0x20, RZ ;  /* 0x00000020c5857824 */ /* 0x002fe200078e00ff */
[----:B------:R-:W-:Y:S01]  /*14370*/  ISETP.NE.AND P0, PT, R0, 0x1, PT ;  /* 0x000000010000780c */ /* 0x000fe20003f05270 */
[----:B------:R-:W-:Y:S11]  /*14380*/  ULOP3.LUT UR4, URZ, UR4, URZ, 0x33, !UPT ;  /* 0x000000043f047292 */ /* 0x000ff6000f8e333f */
[----:B------:R-:W-:Y:S01]  /*14390*/  @!UPT UIADD3 URZ, URZ, URZ, URZ ;  /* 0x0000003f3f3ff290 */ /* 0x000fe2000fffe03f */
[----:B------:R-:W-:Y:S05]  /*143a0*/  @P0 IMAD.HI.U32 R0, R132, c[0x0][0x2c8], RZ ;  /* 0x0000b20084000a27 */ /* 0x000fea00078e00ff */
[----:B------:R-:W-:Y:S02]  /*143b0*/  @P0 SHF.R.U32.HI R132, RZ, c[0x0][0x2cc], R0 ;  /* 0x0000b300ff840a19 */ /* 0x000fe40000011600 */
[----:B------:R-:W-:Y:S04]  /*143c0*/  IADD3 R0, -R216, 0x1, -R133 ;  /* 0x00000001d8007810 */ /* 0x000fe80007ffe985 */
[----:B------:R-:W-:Y:S04]  /*143d0*/  IADD3 R0, -R211, R0, R210 ;  /* 0x00000000d3007210 */ /* 0x000fe80007ffe1d2 */
[C---:B--2---:R-:W-:Y:S02]  /*143e0*/  IADD3 R160, R0.reuse, UR4, RZ ;  /* 0x0000000400a07c10 */ /* 0x044fe4000fffe0ff */
[----:B------:R-:W-:Y:S01]  /*143f0*/  IADD3 R161, R0, c[0x0][0x328], RZ ;  /* 0x0000ca0000a17a10 */ /* 0x000fe20007ffe0ff */
[----:B------:R-:W-:-:S05]  /*14400*/  BRA.DIV ~URZ, `(.L_x_862) ;  /* 0x0000d0f27f007947 */ /* 0x000fca000b800000 */
[----:B------:R1:W2:Y:S02]  /*14410*/  SHFL.IDX PT, R3, R132, RZ, 0x1c1f ;  /* 0x001c1fff84037589 */ /* 0x0002a400000e0000 */
.L_x_993:
[----:B--2---:R-:W-:Y:S01]  /*14420*/  IADD3 R2, R161, R3, RZ ;  /* 0x00000003a1027210 */ /* 0x004fe20007ffe0ff */
[----:B------:R-:W-:Y:S05]  /*14430*/  IMAD.MOV.U32 R0, RZ, RZ, c[0x0][0x32c] ;  /* 0x0000cb00ff007624 */ /* 0x000fea00078e00ff */
[----:B------:R-:W-:Y:S01]  /*14440*/  ISETP.GE.AND P0, PT, R0, 0x1, PT ;  /* 0x000000010000780c */ /* 0x000fe20003f06270 */
[----:B------:R-:W-:Y:S11]  /*14450*/  IMAD.IADD R0, R160, 0x1, R3 ;  /* 0x00000001a0007824 */ /* 0x000ff600078e0203 */
[----:B------:R-:W-:Y:S01]  /*14460*/  @!UPT UIADD3 URZ, URZ, URZ, URZ ;  /* 0x0000003f3f3ff290 */ /* 0x000fe2000fffe03f */
[----:B------:R-:W-:-:S05]  /*14470*/  @!P0 BRA `(.L_x_863) ;  /* 0x0000018000008947 */ /* 0x000fca0003800000 */
[----:B------:R-:W-:Y:S01]  /*14480*/  IADD3 R3, -R211, R210, R3 ;  /* 0x000000d2d3037210 */ /* 0x000fe20007ffe103 */
[----:B------:R-:W-:Y:S03]  /*14490*/  BSSY B0, `(.L_x_864) ;  /* 0x0000011000007945 */ /* 0x000fe60003800000 */
        /* <DEDUP_REMOVED lines=11> */
.L_x_865:
[----:B------:R-:W-:Y:S04]  /*14550*/  MOV R162, c[0x0][0x32c] ;  /* 0x0000cb0000a27a02 */ /* 0x000fe80000000f00 */
[----:B------:R-:W-:Y:S11]  /*14560*/  ISETP.NE.AND P0, PT, R162, 0x1, PT ;  /* 0x00000001a200780c */ /* 0x000ff60003f05270 */
[----:B------:R-:W-:Y:S02]  /*14570*/  @!UPT UIADD3 URZ, URZ, URZ, URZ ;  /* 0x0000003f3f3ff290 */ /* 0x000fe4000fffe03f */
[----:B------:R-:W-:Y:S05]  /*14580*/  @P0 IMAD.HI.U32 R162, R3, c[0x0][0x330], RZ ;  /* 0x0000cc0003a20a27 */ /* 0x000fea00078e00ff */
[----:B------:R-:W-:Y:S02]  /*14590*/  @P0 SHF.R.U32.HI R3, RZ, c[0x0][0x334], R162 ;  /* 0x0000cd00ff030a19 */ /* 0x000fe400000116a2 */
.L_x_866:
[----:B------:R-:W-:Y:S05]  /*145a0*/  BSYNC B0 ;  /* 0x0000000000007941 */ /* 0x000fea0003800000 */
.L_x_864:
[----:B------:R-:W-:Y:S04]  /*145b0*/  IMAD R3, R3, c[0x0][0x32c], -R133 ;  /* 0x0000cb0003037a24 */ /* 0x000fe800078e0a85 */
[----:B------:R-:W-:Y:S05]  /*145c0*/  IMAD.IADD R3, R3, 0x1, -R216 ;  /* 0x0000000103037824 */ /* 0x000fea00078e0ad8 */
[----:B------:R-:W-:Y:S02]  /*145d0*/  IMNMX R0, R0, R3, !PT ;  /* 0x0000000300007217 */ /* 0x000fe40007800200 */
[----:B------:R-:W-:Y:S04]  /*145e0*/  IADD3 R3, R3, c[0x0][0x32c], RZ ;  /* 0x0000cb0003037a10 */ /* 0x000fe80007ffe0ff */
[----:B------:R-:W-:Y:S02]  /*145f0*/  IMNMX R2, R2, R3, PT ;  /* 0x0000000302027217 */ /* 0x000fe40003800200 */
.L_x_863:
[----:B------:R-:W-:Y:S04]  /*14600*/  ISETP.GT.AND P1, PT, R197, -0x1, PT ;  /* 0xffffffffc500780c */ /* 0x000fe80003f24270 */
[----:B------:R-:W-:Y:S04]  /*14610*/  ISETP.GT.AND P0, PT, R0, RZ, P1 ;  /* 0x000000ff0000720c */ /* 0x000fe80000f04270 */
[----:B------:R-:W-:Y:S04]  /*14620*/  ISETP.LT.OR P0, PT, R2, 0x1, P0 ;  /* 0x000000010200780c */ /* 0x000fe80000701670 */
[----:B------:R-:W-:Y:S02]  /*14630*/  FSEL R163, R4, -INF , !P0 ;  /* 0xff80000004a37808 */ /* 0x000fe40004000000 */
[----:B------:R-:W-:Y:S04]  /*14640*/  ISETP.GT.AND P0, PT, R0, 0x1, P1 ;  /* 0x000000010000780c */ /* 0x000fe80000f04270 */
        /* <DEDUP_REMOVED lines=19> */
[----:B------:R-:W-:Y:S01]  /*14780*/  FSEL R13, R17, -INF , !P0 ;  /* 0xff800000110d7808 */ /* 0x000fe20004000000 */
[----:B------:R-:W-:-:S06]  /*14790*/  BRA.DIV ~URZ, `(.L_x_867) ;  /* 0x0000cdd27f007947 */ /* 0x000fcc000b800000 */
[----:B------:R2:W3:Y:S02]  /*147a0*/  SHFL.IDX PT, R3, R132, 0x1, 0x1c1f ;  /* 0x003c1f0084037f89 */ /* 0x0004e400000e0000 */
.L_x_994:
[----:B---3--:R-:W-:Y:S01]  /*147b0*/  IADD3 R2, R161, R3, RZ ;  /* 0x00000003a1027210 */ /* 0x008fe20007ffe0ff */
        /* <DEDUP_REMOVED lines=18> */
.L_x_870:
[----:B------:R-:W-:Y:S04]  /*148e0*/  MOV R4, c[0x0][0x32c] ;  /* 0x0000cb0000047a02 */ /* 0x000fe80000000f00 */
[----:B------:R-:W-:Y:S11]  /*148f0*/  ISETP.NE.AND P0, PT, R4, 0x1, PT ;  /* 0x000000010400780c */ /* 0x000ff60003f05270 */
[----:B------:R-:W-:Y:S02]  /*14900*/  @!UPT UIADD3 URZ, URZ, URZ, URZ ;  /* 0x0000003f3f3ff290 */ /* 0x000fe4000fffe03f */
[----:B------:R-:W-:Y:S05]  /*14910*/  @P0 IMAD.HI.U32 R4, R3, c[0x0][0x330], RZ ;  /* 0x0000cc0003040a27 */ /* 0x000fea00078e00ff */
[----:B------:R-:W-:Y:S02]  /*14920*/  @P0 SHF.R.U32.HI R3, RZ, c[0x0][0x334], R4 ;  /* 0x0000cd00ff030a19 */ /* 0x000fe40000011604 */
.L_x_871:
[----:B------:R-:W-:Y:S05]  /*14930*/  BSYNC B0 ;  /* 0x0000000000007941 */ /* 0x000fea0003800000 */
.L_x_869:
[----:B------:R-:W-:Y:S04]  /*14940*/  IMAD R133, R3, c[0x0][0x32c], -R133 ;  /* 0x0000cb0003857a24 */ /* 0x000fe800078e0a85 */
[----:B------:R-:W-:Y:S05]  /*14950*/  IMAD.IADD R3, R133, 0x1, -R216 ;  /* 0x0000000185037824 */ /* 0x000fea00078e0ad8 */
[----:B------:R-:W-:Y:S02]  /*14960*/  IMNMX R0, R0, R3, !PT ;  /* 0x0000000300007217 */ /* 0x000fe40007800200 */
[----:B------:R-:W-:Y:S04]  /*14970*/  IADD3 R3, R3, c[0x0][0x32c], RZ ;  /* 0x0000cb0003037a10 */ /* 0x000fe80007ffe0ff */
[----:B------:R-:W-:Y:S02]  /*14980*/  IMNMX R2, R2, R3, PT ;  /* 0x0000000302027217 */ /* 0x000fe40003800200 */
.L_x_868:
        /* <DEDUP_REMOVED lines=21> */
[----:B------:R-:W-:Y:S02]  /*14ae0*/  ISETP.GT.AND P0, PT, R0, 0x19, P1 ;  /* 0x000000190000780c */ /* 0x000fe40000f04270 */
[----:B------:R-:W-:Y:S02]  /*14af0*/  FMNMX.FTZ R0, R163, R136, !PT ;  /* 0x00000088a3007209 */ /* 0x000fe40007810000 */
[----:B------:R-:W-:Y:S02]  /*14b00*/  ISETP.LT.OR P0, PT, R2, 0x1a, P0 ;  /* 0x0000001a0200780c */ /* 0x000fe40000701670 */
        /* <DEDUP_REMOVED lines=11> */
[----:B------:R-:W-:Y:S02]  /*14bc0*/  FSEL R5, R19, -INF , !P0 ;  /* 0xff80000013057808 */ /* 0x000fe40004000000 */
[----:B------:R-:W-:Y:S02]  /*14bd0*/  FMNMX.FTZ R0, R16, R0, !PT ;  /* 0x0000000010007209 */ /* 0x000fe40007810000 */
[----:B------:R-:W-:Y:S02]  /*14be0*/  FMNMX.FTZ R2, R6, R2, !PT ;  /* 0x0000000206027209 */ /* 0x000fe40007810000 */
[----:B-12---:R-:W-:Y:S02]  /*14bf0*/  FMNMX.FTZ R132, R13, R0, !PT ;  /* 0x000000000d847209 */ /* 0x006fe40007810000 */
[----:B------:R-:W-:Y:S01]  /*14c00*/  FMNMX.FTZ R4, R5, R2, !PT ;  /* 0x0000000205047209 */ /* 0x000fe20007810000 */
[----:B------:R-:W-:-:S05]  /*14c10*/  BRA.DIV ~URZ, `(.L_x_872) ;  /* 0x0000c9c27f007947 */ /* 0x000fca000b800000 */
[----:B------:R1:W2:Y:S02]  /*14c20*/  SHFL.BFLY PT, R0, R132, 0x2, 0x1f ;  /* 0x0c401f0084007f89 */ /* 0x0002a400000e0000 */
.L_x_995:
[----:B-12---:R-:W-:Y:S01]  /*14c30*/  FMNMX.FTZ R132, R132, R0, !PT ;  /* 0x0000000084847209 */ /* 0x006fe20007810000 */
[----:B------:R-:W-:-:S05]  /*14c40*/  BRA.DIV ~URZ, `(.L_x_873) ;  /* 0x0000c9d27f007947 */ /* 0x000fca000b800000 */
[----:B------:R-:W1:Y:S02]  /*14c50*/  SHFL.BFLY PT, R0, R132, 0x1, 0x1f ;  /* 0x0c201f0084007f89 */ /* 0x000e6400000e0000 */
[----:B-1----:R-:W-:Y:S02]  /*14c60*/  FMNMX.FTZ R133, R132, R0, !PT ;  /* 0x0000000084857209 */ /* 0x002fe40007810000 */
[----:B------:R-:W1:Y:S02]  /*14c70*/  SHFL.BFLY PT, R0, R4, 0x2, 0x1f ;  /* 0x0c401f0004007f89 */ /* 0x000e6400000e0000 */
[----:B-1----:R-:W-:Y:S05]  /*14c80*/  FMNMX.FTZ R132, R4, R0, !PT ;  /* 0x0000000004847209 */ /* 0x002fea0007810000 */
[----:B------:R1:W2:Y:S02]  /*14c90*/  SHFL.BFLY PT, R0, R132, 0x1, 0x1f ;  /* 0x0c201f0084007f89 */ /* 0x0002a400000e0000 */
.L_x_996:
[C---:B------:R-:W-:Y:S01]  /*14ca0*/  FSETP.NEU.FTZ.AND P0, PT, R133.reuse, -INF , PT ;  /* 0xff8000008500780b */ /* 0x040fe20003f1d000 */
[C---:B------:R-:W-:Y:S01]  /*14cb0*/  FMUL.FTZ R2, R133.reuse, c[0x0][0x2d0] ;  /* 0x0000b40085027a20 */ /* 0x040fe20000410000 */
[----:B--2---:R-:W-:Y:S01]  /*14cc0*/  FMNMX.FTZ R3, R0, R132, !PT ;  /* 0x0000008400037209 */ /* 0x004fe20007810000 */
[----:B------:R-:W-:Y:S01]  /*14cd0*/  WARPSYNC 0xffffffff ;  /* 0xffffffff00007948 */ /* 0x000fe20003800000 */
[----:B------:R-:W-:Y:S02]  /*14ce0*/  FSEL R0, R133, RZ, P0 ;  /* 0x000000ff85007208 */ /* 0x000fe40000000000 */
[----:B------:R-:W-:Y:S02]  /*14cf0*/  FSEL R2, R2, RZ, P0 ;  /* 0x000000ff02027208 */ /* 0x000fe40000000000 */
[----:B------:R-:W-:Y:S01]  /*14d00*/  FSETP.NEU.FTZ.AND P0, PT, R3, -INF , PT ;  /* 0xff8000000300780b */ /* 0x000fe20003f1d000 */
[----:B------:R-:W-:Y:S01]  /*14d10*/  FADD.FTZ R0, -R0, R136 ;  /* 0x0000008800007221 */ /* 0x000fe20000010100 */
[----:B------:R-:W-:Y:S01]  /*14d20*/  IADD3 R196, R197, -0x1, RZ ;  /* 0xffffffffc5c47810 */ /* 0x000fe20007ffe0ff */
        /* <DEDUP_REMOVED lines=9> */
[----:B------:R-:W-:Y:S01]  /*14dc0*/  MUFU.EX2 R0, R0 ;  /* 0x0000000000007308 */ /* 0x000fe20000000800 */
[----:B------:R-:W-:Y:S09]  /*14dd0*/  FFMA.FTZ R169, R13, c[0x0][0x2d0], -R2 ;  /* 0x0000b4000da97a23 */ /* 0x000ff20000010802 */
[----:B------:R-:W-:Y:S10]  /*14de0*/  MUFU.EX2 R4, R14 ;  /* 0x0000000e00047308 */ /* 0x000ff40000000800 */
[----:B------:R-:W-:Y:S10]  /*14df0*/  MUFU.EX2 R17, R17 ;  /* 0x0000001100117308 */ /* 0x000ff40000000800 */
[----:B------:R-:W2:Y:S02]  /*14e00*/  MUFU.EX2 R15, R15 ;  /* 0x0000000f000f7308 */ /* 0x000ea40000000800 */
[----:B--2---:R-:W-:Y:S01]  /*14e10*/  F2FP.BF16.PACK_AB R162, R15, R17 ;  /* 0x000000110fa2723e */ /* 0x004fe200000010ff */
[----:B------:R-:W-:Y:S01]  /*14e20*/  FFMA.FTZ R2, R0, R205, R16 ;  /* 0x000000cd00027223 */ /* 0x000fe20000010010 */
[----:B------:R-:W-:Y:S01]  /*14e30*/  F2FP.BF16.PACK_AB R160, R4, R16 ;  /* 0x0000001004a0723e */ /* 0x000fe200000010ff */
[----:B------:R-:W-:Y:S02]  /*14e40*/  FMUL.FTZ R16, R0, R140 ;  /* 0x0000008c00107220 */ /* 0x000fe40000410000 */
[----:B------:R-:W-:Y:S01]  /*14e50*/  FADD.FTZ R13, R4, R2 ;  /* 0x00000002040d7221 */ /* 0x000fe20000010000 */
[C---:B------:R-:W-:Y:S01]  /*14e60*/  FSEL R2, R3.reuse, RZ, P0 ;  /* 0x000000ff03027208 */ /* 0x040fe20000000000 */
[----:B------:R-:W-:Y:S02]  /*14e70*/  FMUL.FTZ R4, R3, c[0x0][0x2d0] ;  /* 0x0000b40003047a20 */ /* 0x000fe40000410000 */
[----:B------:R-:W-:Y:S02]  /*14e80*/  FMUL.FTZ R20, R0, R20 ;  /* 0x0000001400147220 */ /* 0x000fe40000410000 */
[----:B------:R-:W-:Y:S01]  /*14e90*/  FADD.FTZ R2, -R2, R137 ;  /* 0x0000008902027221 */ /* 0x000fe20000010100 */
[----:B------:R-:W-:Y:S01]  /*14ea0*/  FSEL R4, R4, RZ, P0 ;  /* 0x000000ff04047208 */ /* 0x000fe20000000000 */
[----:B------:R-:W-:Y:S01]  /*14eb0*/  FMUL.FTZ R21, R0, R21 ;  /* 0x0000001500157220 */ /* 0x000fe20000410000 */
[----:B------:R-:W-:Y:S01]  /*14ec0*/  ISETP.GT.AND P0, PT, R197, R214, PT ;  /* 0x000000d6c500720c */ /* 0x000fe20003f04270 */
[----:B------:R-:W-:Y:S01]  /*14ed0*/  FMUL.FTZ R2, R2, c[0x0][0x2d0] ;  /* 0x0000b40002027a20 */ /* 0x000fe20000410000 */
[----:B------:R-:W-:Y:S01]  /*14ee0*/  MOV R197, R196 ;  /* 0x000000c400c57202 */ /* 0x000fe20000000f00 */
[--C-:B------:R-:W-:Y:S02]  /*14ef0*/  FFMA.FTZ R8, R8, c[0x0][0x2d0], -R4.reuse ;  /* 0x0000b40008087a23 */ /* 0x100fe40000010804 */
[--C-:B-1----:R-:W-:Y:S02]  /*14f00*/  FFMA.FTZ R132, R10, c[0x0][0x2d0], -R4.reuse ;  /* 0x0000b4000a847a23 */ /* 0x102fe40000010804 */
[----:B------:R-:W1:Y:S01]  /*14f10*/  MUFU.EX2 R2, R2 ;  /* 0x0000000200027308 */ /* 0x000e620000000800 */
[--C-:B------:R-:W-:Y:S02]  /*14f20*/  FFMA.FTZ R136, R11, c[0x0][0x2d0], -R4.reuse ;  /* 0x0000b4000b887a23 */ /* 0x100fe40000010804 */
[--C-:B------:R-:W-:Y:S02]  /*14f30*/  FFMA.FTZ R166, R9, c[0x0][0x2d0], -R4.reuse ;  /* 0x0000b40009a67a23 */ /* 0x100fe40000010804 */
[--C-:B------:R-:W-:Y:S02]  /*14f40*/  FFMA.FTZ R14, R12, c[0x0][0x2d0], -R4.reuse ;  /* 0x0000b4000c0e7a23 */ /* 0x100fe40000010804 */
[--C-:B------:R-:W-:Y:S02]  /*14f50*/  FFMA.FTZ R165, R7, c[0x0][0x2d0], -R4.reuse ;  /* 0x0000b40007a57a23 */ /* 0x100fe40000010804 */
[--C-:B------:R-:W-:Y:S01]  /*14f60*/  FFMA.FTZ R167, R6, c[0x0][0x2d0], -R4.reuse ;  /* 0x0000b40006a77a23 */ /* 0x100fe20000010804 */
[----:B------:R2:W-:Y:S01]  /*14f70*/  MUFU.EX2 R137, R8 ;  /* 0x0000000800897308 */ /* 0x0005e20000000800 */
[----:B------:R-:W-:Y:S02]  /*14f80*/  FFMA.FTZ R168, R5, c[0x0][0x2d0], -R4 ;  /* 0x0000b40005a87a23 */ /* 0x000fe40000010804 */
[----:B------:R-:W-:Y:S02]  /*14f90*/  FADD.FTZ R4, R17, R13 ;  /* 0x0000000d11047221 */ /* 0x000fe40000010000 */
[C---:B------:R-:W-:Y:S02]  /*14fa0*/  FMUL.FTZ R17, R0.reuse, R141 ;  /* 0x0000008d00117220 */ /* 0x040fe40000410000 */
[C---:B------:R-:W-:Y:S02]  /*14fb0*/  FMUL.FTZ R13, R0.reuse, R145 ;  /* 0x00000091000d7220 */ /* 0x040fe40000410000 */
[----:B------:R-:W-:Y:S01]  /*14fc0*/  FADD.FTZ R164, R15, R4 ;  /* 0x000000040fa47221 */ /* 0x000fe20000010000 */
[----:B------:R-:W-:Y:S01]  /*14fd0*/  MUFU.EX2 R145, R132 ;  /* 0x0000008400917308 */ /* 0x000fe20000000800 */
[C---:B------:R-:W-:Y:S02]  /*14fe0*/  FMUL.FTZ R4, R0.reuse, R152 ;  /* 0x0000009800047220 */ /* 0x040fe40000410000 */
[----:B------:R-:W-:Y:S02]  /*14ff0*/  FMUL.FTZ R5, R0, R153 ;  /* 0x0000009900057220 */ /* 0x000fe40000410000 */
[C---:B-1----:R-:W-:Y:S02]  /*15000*/  FMUL.FTZ R18, R2.reuse, R142 ;  /* 0x0000008e02127220 */ /* 0x042fe40000410000 */
[C---:B------:R-:W-:Y:S02]  /*15010*/  FMUL.FTZ R19, R2.reuse, R143 ;  /* 0x0000008f02137220 */ /* 0x040fe40000410000 */
[----:B------:R-:W1:Y:S01]  /*15020*/  LDSM.16.MT88.4 R140, [R179] ;  /* 0x00000000b38c783b */ /* 0x000e620000004200 */
[----:B------:R-:W3:Y:S01]  /*15030*/  MUFU.EX2 R152, R14 ;  /* 0x0000000e00987308 */ /* 0x000ee20000000800 */
[C---:B------:R-:W-:Y:S02]  /*15040*/  FMUL.FTZ R6, R2.reuse, R154 ;  /* 0x0000009a02067220 */ /* 0x040fe40000410000 */
[----:B------:R-:W-:Y:S02]  /*15050*/  FMUL.FTZ R7, R2, R155 ;  /* 0x0000009b02077220 */ /* 0x000fe40000410000 */
[C---:B--2---:R-:W-:Y:S02]  /*15060*/  FMUL.FTZ R8, R0.reuse, R148 ;  /* 0x0000009400087220 */ /* 0x044fe40000410000 */
[----:B------:R-:W-:Y:S02]  /*15070*/  FMUL.FTZ R9, R0, R149 ;  /* 0x0000009500097220 */ /* 0x000fe40000410000 */
[C---:B------:R-:W-:Y:S01]  /*15080*/  FMUL.FTZ R10, R2.reuse, R150 ;  /* 0x00000096020a7220 */ /* 0x040fe20000410000 */
[----:B------:R-:W2:Y:S01]  /*15090*/  MUFU.EX2 R173, R136 ;  /* 0x0000008800ad7308 */ /* 0x000ea20000000800 */
[----:B------:R-:W-:Y:S02]  /*150a0*/  FMUL.FTZ R11, R2, R151 ;  /* 0x00000097020b7220 */ /* 0x000fe40000410000 */
[----:B------:R-:W-:Y:S01]  /*150b0*/  FMUL.FTZ R12, R0, R144 ;  /* 0x00000090000c7220 */ /* 0x000fe20000410000 */
[----:B------:R-:W-:Y:S01]  /*150c0*/  LDSM.16.MT88.4 R148, [R179+0x800] ;  /* 0x00080000b394783b */ /* 0x000fe20000004200 */
[C---:B------:R-:W-:Y:S02]  /*150d0*/  FMUL.FTZ R15, R2.reuse, R147 ;  /* 0x00000093020f7220 */ /* 0x040fe40000410000 */
[C---:B------:R-:W-:Y:S02]  /*150e0*/  FMUL.FTZ R22, R2.reuse, R22 ;  /* 0x0000001602167220 */ /* 0x040fe40000410000 */
[----:B------:R-:W-:Y:S01]  /*150f0*/  FMUL.FTZ R23, R2, R23 ;  /* 0x0000001702177220 */ /* 0x000fe20000410000 */
[----:B------:R-:W4:Y:S01]  /*15100*/  MUFU.EX2 R132, R172 ;  /* 0x000000ac00847308 */ /* 0x000f220000000800 */
[C---:B------:R-:W-:Y:S02]  /*15110*/  FMUL.FTZ R24, R0.reuse, R24 ;  /* 0x0000001800187220 */ /* 0x040fe40000410000 */
[----:B------:R-:W-:Y:S01]  /*15120*/  FMUL.FTZ R25, R0, R25 ;  /* 0x0000001900197220 */ /* 0x000fe20000410000 */
[----:B---3--:R-:W-:Y:S01]  /*15130*/  F2FP.BF16.PACK_AB R161, R152, R137 ;  /* 0x0000008998a1723e */ /* 0x008fe200000010ff */
[C---:B------:R-:W-:Y:S02]  /*15140*/  FMUL.FTZ R14, R2.reuse, R146 ;  /* 0x00000092020e7220 */ /* 0x040fe40000410000 */
[C---:B------:R-:W-:Y:S02]  /*15150*/  FMUL.FTZ R26, R2.reuse, R26 ;  /* 0x0000001a021a7220 */ /* 0x040fe40000410000 */
[----:B------:R-:W-:Y:S01]  /*15160*/  FMUL.FTZ R27, R2, R27 ;  /* 0x0000001b021b7220 */ /* 0x000fe20000410000 */
[----:B------:R-:W-:Y:S01]  /*15170*/  MUFU.EX2 R136, R169 ;  /* 0x000000a900887308 */ /* 0x000fe20000000800 */
[C---:B------:R-:W-:Y:S02]  /*15180*/  FMUL.FTZ R28, R0.reuse, R28 ;  /* 0x0000001c001c7220 */ /* 0x040fe40000410000 */
[----:B------:R-:W-:Y:S01]  /*15190*/  FMUL.FTZ R29, R0, R29 ;  /* 0x0000001d001d7220 */ /* 0x000fe20000410000 */
[----:B--2---:R-:W-:Y:S01]  /*151a0*/  F2FP.BF16.PACK_AB R163, R173, R145 ;  /* 0x00000091ada3723e */ /* 0x004fe200000010ff */
[C---:B------:R-:W-:Y:S02]  /*151b0*/  FMUL.FTZ R30, R2.reuse, R30 ;  /* 0x0000001e021e7220 */ /* 0x040fe40000410000 */
[----:B------:R-:W-:Y:S02]  /*151c0*/  FMUL.FTZ R31, R2, R31 ;  /* 0x0000001f021f7220 */ /* 0x000fe40000410000 */
[C---:B------:R-:W-:Y:S01]  /*151d0*/  FMUL.FTZ R32, R0.reuse, R32 ;  /* 0x0000002000207220 */ /* 0x040fe20000410000 */
[----:B------:R-:W-:Y:S01]  /*151e0*/  MUFU.EX2 R169, R165 ;  /* 0x000000a500a97308 */ /* 0x000fe20000000800 */
[C---:B-1----:R-:W-:Y:S05]  /*151f0*/  HMMA.16816.F32.BF16 R4, R160.reuse, R140, R4 ;  /* 0x0000008ca004723c */ /* 0x042fea0000041804 */
        /* <DEDUP_REMOVED lines=104> */
[C---:B------:R-:W-:Y:S02]  /*15880*/  FMUL.FTZ R123, R2.reuse, R123 ;  /* 0x0000007b027b7220 */ /* 0x040fe40000410000 */
[C---:B------:R-:W-:Y:S02]  /*15890*/  FMUL.FTZ R126, R2.reuse, R126 ;  /* 0x0000007e027e7220 */ /* 0x040fe40000410000 */
[C---:B------:R-:W-:Y:S02]  /*158a0*/  FMUL.FTZ R127, R2.reuse, R127 ;  /* 0x0000007f027f7220 */ /* 0x040fe40000410000 */
[C---:B------:R-:W-:Y:S02]  /*158b0*/  FMUL.FTZ R130, R2.reuse, R130 ;  /* 0x0000008202827220 */ /* 0x040fe40000410000 */
[----:B------:R-:W-:Y:S02]  /*158c0*/  FMUL.FTZ R131, R2, R131 ;  /* 0x0000008302837220 */ /* 0x000fe40000410000 */
[C---:B------:R-:W-:Y:S02]  /*158d0*/  FMUL.FTZ R124, R0.reuse, R124 ;  /* 0x0000007c007c7220 */ /* 0x040fe40000410000 */
[C---:B------:R-:W-:Y:S02]  /*158e0*/  FMUL.FTZ R125, R0.reuse, R125 ;  /* 0x0000007d007d7220 */ /* 0x040fe40000410000 */
[C---:B------:R-:W-:Y:S02]  /*158f0*/  FMUL.FTZ R128, R0.reuse, R128 ;  /* 0x0000008000807220 */ /* 0x040fe40000410000 */
[----:B------:R-:W-:Y:S02]  /*15900*/  FMUL.FTZ R129, R0, R129 ;  /* 0x0000008100817220 */ /* 0x000fe40000410000 */
[----:B------:R-:W-:Y:S02]  /*15910*/  FFMA.FTZ R144, R2, R204, R137 ;  /* 0x000000cc02907223 */ /* 0x000fe40000010089 */
[----:B------:R-:W2:Y:S01]  /*15920*/  MUFU.EX2 R2, R171 ;  /* 0x000000ab00027308 */ /* 0x000ea20000000800 */
[----:B----4-:R-:W-:Y:S01]  /*15930*/  FADD.FTZ R0, R132, R164 ;  /* 0x000000a484007221 */ /* 0x010fe20000010000 */
[C---:B-1----:R-:W-:Y:S08]  /*15940*/  HMMA.16816.F32.BF16 R44, R160.reuse, R140, R44 ;  /* 0x0000008ca02c723c */ /* 0x042ff0000004182c */
[----:B------:R-:W1:Y:S01]  /*15950*/  MUFU.EX2 R137, R170 ;  /* 0x000000aa00897308 */ /* 0x000e620000000800 */
[C---:B------:R-:W-:Y:S01]  /*15960*/  HMMA.16816.F32.BF16 R48, R160.reuse, R142, R48 ;  /* 0x0000008ea030723c */ /* 0x040fe20000041830 */
[----:B------:R-:W3:Y:S08]  /*15970*/  LDSM.16.MT88.4 R140, [R182+0x1000] ;  /* 0x00100000b68c783b */ /* 0x000ef00000004200 */
[----:B------:R4:W5:Y:S03]  /*15980*/  MUFU.EX2 R170, R166 ;  /* 0x000000a600aa7308 */ /* 0x0009660000000800 */
[C---:B--2---:R-:W-:Y:S01]  /*15990*/  F2FP.BF16.PACK_AB R164, R2.reuse, R132 ;  /* 0x0000008402a4723e */ /* 0x044fe200000010ff */
[----:B------:R-:W-:Y:S02]  /*159a0*/  FADD.FTZ R0, R2, R0 ;  /* 0x0000000002007221 */ /* 0x000fe40000010000 */
[----:B------:R-:W-:Y:S04]  /*159b0*/  FADD.FTZ R2, R152, R144 ;  /* 0x0000009098027221 */ /* 0x000fe80000010000 */
[----:B------:R-:W-:Y:S01]  /*159c0*/  MUFU.EX2 R132, R168 ;  /* 0x000000a800847308 */ /* 0x000fe20000000800 */
[----:B-1----:R-:W-:Y:S04]  /*159d0*/  FADD.FTZ R0, R137, R0 ;  /* 0x0000000089007221 */ /* 0x002fe80000010000 */
[C---:B------:R-:W-:Y:S02]  /*159e0*/  FADD.FTZ R205, R136.reuse, R0 ;  /* 0x0000000088cd7221 */ /* 0x040fe40000010000 */
[----:B------:R-:W-:Y:S01]  /*159f0*/  FADD.FTZ R0, R145, R2 ;  /* 0x0000000291007221 */ /* 0x000fe20000010000 */
[----:B----4-:R-:W-:Y:S03]  /*15a00*/  F2FP.BF16.PACK_AB R166, R136, R137 ;  /* 0x0000008988a6723e */ /* 0x010fe600000010ff */
[----:B------:R-:W-:Y:S01]  /*15a10*/  FADD.FTZ R0, R173, R0 ;  /* 0x00000000ad007221 */ /* 0x000fe20000010000 */
[C---:B-----5:R-:W-:Y:S02]  /*15a20*/  F2FP.BF16.PACK_AB R165, R169.reuse, R170 ;  /* 0x000000aaa9a5723e */ /* 0x060fe400000010ff */
[----:B------:R-:W-:Y:S01]  /*15a30*/  MOV R136, R133 ;  /* 0x0000008500887202 */ /* 0x000fe20000000f00 */
[----:B------:R-:W-:Y:S01]  /*15a40*/  FADD.FTZ R0, R170, R0 ;  /* 0x00000000aa007221 */ /* 0x000fe20000010000 */
[-C--:B------:R-:W-:Y:S03]  /*15a50*/  MOV R137, R3.reuse ;  /* 0x0000000300897202 */ /* 0x080fe60000000f00 */
[----:B------:R-:W-:Y:S01]  /*15a60*/  FADD.FTZ R0, R169, R0 ;  /* 0x00000000a9007221 */ /* 0x000fe20000010000 */
[C---:B---3--:R-:W-:Y:S08]  /*15a70*/  HMMA.16816.F32.BF16 R52, R160.reuse, R140, R52 ;  /* 0x0000008ca034723c */ /* 0x048ff00000041834 */
        /* <DEDUP_REMOVED lines=28> */
[----:B------:R-:W1:Y:S01]  /*15c40*/  MUFU.EX2 R160, R167 ;  /* 0x000000a700a07308 */ /* 0x000e620000000800 */
[----:B------:R-:W2:Y:S02]  /*15c50*/  LDSM.16.MT88.4 R140, [R180+0x800] ;  /* 0x00080000b48c783b */ /* 0x000ea40000004200 */
[----:B-1----:R-:W-:Y:S01]  /*15c60*/  F2FP.BF16.PACK_AB R167, R132, R160 ;  /* 0x000000a084a7723e */ /* 0x002fe200000010ff */
[----:B------:R-:W-:Y:S04]  /*15c70*/  FADD.FTZ R0, R160, R0 ;  /* 0x00000000a0007221 */ /* 0x000fe80000010000 */
[----:B------:R-:W-:Y:S02]  /*15c80*/  FADD.FTZ R204, R132, R0 ;  /* 0x0000000084cc7221 */ /* 0x000fe40000010000 */
[C---:B------:R-:W-:Y:S01]  /*15c90*/  HMMA.16816.F32.BF16 R152, R164.reuse, R148, R4 ;  /* 0x00000094a498723c */ /* 0x040fe20000041804 */
[----:B------:R-:W1:Y:S07]  /*15ca0*/  LDSM.16.MT88.4 R4, [R182+0x800] ;  /* 0x00080000b604783b */ /* 0x000e6e0000004200 */
[C---:B------:R-:W-:Y:S01]  /*15cb0*/  HMMA.16816.F32.BF16 R148, R164.reuse, R150, R8 ;  /* 0x00000096a494723c */ /* 0x040fe20000041808 */
[----:B------:R-:W3:Y:S07]  /*15cc0*/  LDSM.16.MT88.4 R8, [R181+0x800] ;  /* 0x00080000b508783b */ /* 0x000eee0000004200 */
[C---:B--2---:R-:W-:Y:S08]  /*15cd0*/  HMMA.16816.F32.BF16 R144, R164.reuse, R140, R12 ;  /* 0x0000008ca490723c */ /* 0x044ff0000004180c */
[C---:B------:R-:W-:Y:S08]  /*15ce0*/  HMMA.16816.F32.BF16 R140, R164.reuse, R142, R16 ;  /* 0x0000008ea48c723c */ /* 0x040ff00000041810 */
        /* <DEDUP_REMOVED lines=36> */
[C---:B-1----:R-:W-:Y:S07]  /*15f30*/  HMMA.16816.F32.BF16 R116, R164.reuse, R4, R116 ;  /* 0x00000004a474723c */ /* 0x042fee0000041874 */
[----:B------:R-:W-:Y:S01]  /*15f40*/  MOV R4, R3 ;  /* 0x0000000300047202 */ /* 0x000fe20000000f00 */
[C---:B------:R-:W-:Y:S08]  /*15f50*/  HMMA.16816.F32.BF16 R120, R164.reuse, R6, R120 ;  /* 0x00000006a478723c */ /* 0x040ff00000041878 */
[C---:B--2---:R-:W-:Y:S08]  /*15f60*/  HMMA.16816.F32.BF16 R124, R164.reuse, R8, R124 ;  /* 0x00000008a47c723c */ /* 0x044ff0000004187c */
[----:B------:R-:W-:Y:S01]  /*15f70*/  HMMA.16816.F32.BF16 R128, R164, R10, R128 ;  /* 0x0000000aa480723c */ /* 0x000fe20000041880 */
[----:B------:R-:W-:-:S07]  /*15f80*/  @P0 BRA `(.L_x_874) ;  /* 0xffffd66000000947 */ /* 0x000fce000383ffff */
.L_x_853:
[----:B------:R-:W-:Y:S02]  /*15f90*/  IMAD.MOV.U32 R0, RZ, RZ, c[0x0][0x2c4] ;  /* 0x0000b100ff007624 */ /* 0x000fe400078e00ff */
[----:B------:R-:W-:-:S03]  /*15fa0*/  IMAD.MOV.U32 R3, RZ, RZ, c[0x0][0x32c] ;  /* 0x0000cb00ff037624 */ /* 0x000fc600078e00ff */
[----:B------:R-:W-:Y:S02]  /*15fb0*/  ISETP.NE.AND P0, PT, R0, 0x1, PT ;  /* 0x000000010000780c */ /* 0x000fe40003f05270 */
[----:B------:R-:W-:-:S11]  /*15fc0*/  IADD3 R0, R228, 0x7f, RZ ;  /* 0x0000007fe4007810 */ /* 0x000fd60007ffe0ff */
[----:B------:R-:W-:-:S05]  /*15fd0*/  @P0 IMAD.HI.U32 R2, R0, c[0x0][0x2c8], RZ ;  /* 0x0000b20000020a27 */ /* 0x000fca00078e00ff */
[----:B------:R-:W-:Y:S02]  /*15fe0*/  @P0 SHF.R.U32.HI R0, RZ, c[0x0][0x2cc], R2 ;  /* 0x0000b300ff000a19 */ /* 0x000fe40000011602 */
[----:B------:R-:W-:Y:S02]  /*15ff0*/  ISETP.GE.AND P0, PT, R3, 0x1, PT ;  /* 0x000000010300780c */ /* 0x000fe40003f06270 */
[----:B------:R-:W-:-:S05]  /*16000*/  IADD3 R2, R210, 0x1, -R211 ;  /* 0x00000001d2027810 */ /* 0x000fca0007ffe8d3 */
        /* <DEDUP_REMOVED lines=13> */
.L_x_877:
[----:B------:R-:W-:-:S04]  /*160e0*/  MOV R3, 0x1 ;  /* 0x0000000100037802 */ /* 0x000fc80000000f00 */
[----:B------:R-:W-:-:S13]  /*160f0*/  ISETP.NE.AND P0, PT, R3, c[0x0][0x32c], PT ;  /* 0x0000cb0003007a0c */ /* 0x000fda0003f05270 */
[----:B------:R-:W-:-:S05]  /*16100*/  @P0 IMAD.HI.U32 R3, R0, c[0x0][0x330], RZ ;  /* 0x0000cc0000030a27 */ /* 0x000fca00078e00ff */
[----:B------:R-:W-:Y:S02]  /*16110*/  @P0 SHF.R.U32.HI R0, RZ, c[0x0][0x334], R3 ;  /* 0x0000cd00ff000a19 */ /* 0x000fe40000011603 */
.L_x_878:
[----:B------:R-:W-:Y:S05]  /*16120*/  BSYNC B0 ;  /* 0x0000000000007941 */ /* 0x000fea0003800000 */
.L_x_876:
[----:B------:R-:W-:-:S05]  /*16130*/  IMAD R0, R0, c[0x0][0x32c], RZ ;  /* 0x0000cb0000007a24 */ /* 0x000fca00078e02ff */
[----:B------:R-:W-:-:S04]  /*16140*/  IMNMX R2, R2, R0, !PT ;  /* 0x0000000002027217 */ /* 0x000fc80007800200 */
.L_x_875:
[----:B------:R-:W-:-:S04]  /*16150*/  IADD3 R2, R2, 0x1f, RZ ;  /* 0x0000001f02027810 */ /* 0x000fc80007ffe0ff */
[----:B------:R-:W-:-:S04]  /*16160*/  SHF.R.S32.HI R0, RZ, 0x1f, R2 ;  /* 0x0000001fff007819 */ /* 0x000fc80000011402 */
[----:B------:R-:W-:-:S04]  /*16170*/  LEA.HI R0, R0, R2, RZ, 0x5 ;  /* 0x0000000200007211 */ /* 0x000fc800078f28ff */
[----:B------:R-:W-:-:S04]  /*16180*/  SHF.R.S32.HI R0, RZ, 0x5, R0 ;  /* 0x00000005ff007819 */ /* 0x000fc80000011400 */
[----:B------:R-:W-:-:S04]  /*16190*/  IMNMX R197, R209, R0, !PT ;  /* 0x00000000d1c57217 */ /* 0x000fc80007800200 */
[----:B------:R-:W-:-:S13]  /*161a0*/  ISETP.GE.AND P0, PT, R196, R197, PT ;  /* 0x000000c5c400720c */ /* 0x000fda0003f06270 */
[----:B------:R-:W-:Y:S05]  /*161b0*/  @!P0 BRA `(.L_x_879) ;  /* 0x000021d000008947 */ /* 0x000fea0003800000 */
[----:B------:R-:W-:Y:S02]  /*161c0*/  MOV R137, R4 ;  /* 0x0000000400897202 */ /* 0x000fe40000000f00 */
[----:B------:R-:W-:Y:S02]  /*161d0*/  MOV R136, R133 ;  /* 0x0000008500887202 */ /* 0x000fe40000000f00 */
.L_x_890:
        /* <DEDUP_REMOVED lines=27> */
.L_x_997:
[----:B------:R-:W-:-:S05]  /*16390*/  BRA.DIV ~URZ, `(.L_x_883) ;  /* 0x0000b3b27f007947 */ /* 0x000fca000b800000 */
[----:B----4-:R4:W3:Y:S02]  /*163a0*/  SHFL.IDX PT, R0, R5, RZ, 0x181f ;  /* 0x00181fff05007589 */ /* 0x0108e400000e0000 */
.L_x_998:
[C---:B------:R-:W-:Y:S02]  /*163b0*/  ISETP.GE.AND P0, PT, R134.reuse, c[0x0][0x1d4], PT ;  /* 0x0000750086007a0c */ /* 0x040fe40003f06270 */
[C---:B---3--:R-:W-:Y:S04]  /*163c0*/  LEA R6, P1, R134.reuse, R0, 0x1 ;  /* 0x0000000086067211 */ /* 0x048fe800078208ff */
[----:B------:R-:W-:Y:S02]  /*163d0*/  LEA.HI.X R7, R134, R4, R135, 0x1, P1 ;  /* 0x0000000486077211 */ /* 0x000fe400008f0c87 */
[C---:B------:R-:W-:Y:S04]  /*163e0*/  LEA R2, P1, R202.reuse, R0, 0x1 ;  /* 0x00000000ca027211 */ /* 0x040fe800078208ff */
[----:B------:R-:W-:Y:S01]  /*163f0*/  LEA.HI.X R3, R202, R4, R207, 0x1, P1 ;  /* 0x00000004ca037211 */ /* 0x000fe200008f0ccf */
[----:B------:R-:W-:Y:S01]  /*16400*/  @!PT LDS RZ, [RZ] ;  /* 0x00000000fffff984 */ /* 0x000fe20000000800 */
[----:B------:R-:W-:Y:S01]  /*16410*/  @!PT LDS RZ, [RZ] ;  /* 0x00000000fffff984 */ /* 0x000fe20000000800 */
[----:B------:R-:W-:Y:S01]  /*16420*/  @!PT LDS RZ, [RZ] ;  /* 0x00000000fffff984 */ /* 0x000fe20000000800 */
[----:B------:R3:W-:Y:S01]  /*16430*/  LDGSTS.E.BYPASS.LTC128B.128 [R195+0x8080], [R6.64], !P0 ;  /* 0x0808000006c37fae */ /* 0x0007e2000c101d48 */
[----:B------:R-:W-:Y:S11]  /*16440*/  ISETP.GE.AND P0, PT, R138, c[0x0][0x1d4], PT ;  /* 0x000075008a007a0c */ /* 0x000ff60003f06270 */
[----:B------:R-:W-:Y:S02]  /*16450*/  @!UPT UIADD3 URZ, URZ, URZ, URZ ;  /* 0x0000003f3f3ff290 */ /* 0x000fe4000fffe03f */
[----:B------:R5:W-:Y:S01]  /*16460*/  LDGSTS.E.BYPASS.LTC128B.128 [R195+0x9080], [R2.64], !P0 ;  /* 0x0908000002c37fae */ /* 0x000be2000c101d48 */
[C---:B------:R-:W-:Y:S02]  /*16470*/  ISETP.GE.AND P0, PT, R201.reuse, c[0x0][0x1d4], PT ;  /* 0x00007500c9007a0c */ /* 0x040fe40003f06270 */
[C---:B-----5:R-:W-:Y:S04]  /*16480*/  LEA R2, P1, R201.reuse, R0, 0x1 ;  /* 0x00000000c9027211 */ /* 0x060fe800078208ff */
[----:B------:R-:W-:Y:S07]  /*16490*/  LEA.HI.X R3, R201, R4, R208, 0x1, P1 ;  /* 0x00000004c9037211 */ /* 0x000fee00008f0cd0 */
[----:B------:R5:W-:Y:S01]  /*164a0*/  LDGSTS.E.BYPASS.LTC128B.128 [R195+0xa080], [R2.64], !P0 ;  /* 0x0a08000002c37fae */ /* 0x000be2000c101d48 */
[C---:B------:R-:W-:Y:S02]  /*164b0*/  ISETP.GE.AND P0, PT, R200.reuse, c[0x0][0x1d4], PT ;  /* 0x00007500c8007a0c */ /* 0x040fe40003f06270 */
[C---:B-----5:R-:W-:Y:S04]  /*164c0*/  LEA R2, P1, R200.reuse, R0, 0x1 ;  /* 0x00000000c8027211 */ /* 0x060fe800078208ff */
[----:B------:R-:W-:Y:S07]  /*164d0*/  LEA.HI.X R3, R200, R4, R206, 0x1, P1 ;  /* 0x00000004c8037211 */ /* 0x000fee00008f0cce */
[----:B------:R3:W-:Y:S02]  /*164e0*/  LDGSTS.E.BYPASS.LTC128B.128 [R195+0xb080], [R2.64], !P0 ;  /* 0x0b08000002c37fae */ /* 0x0007e4000c101d48 */
.L_x_881:
[----:B------:R-:W-:Y:S05]  /*164f0*/  BSYNC B0 ;  /* 0x0000000000007941 */ /* 0x000fea0003800000 */
.L_x_880:
        /* <DEDUP_REMOVED lines=122> */
[C---:B------:R-:W-:Y:S02]  /*16ca0*/  IADD3 R132, -R0.reuse, RZ, RZ ;  /* 0x000000ff00847210 */ /* 0x040fe40007ffe1ff */
[----:B------:R-:W-:Y:S03]  /*16cb0*/  @!P5 IADD3 R3, P0, R0, R224, RZ ;  /* 0x000000e00003d210 */ /* 0x000fe60007f1e0ff */
[----:B------:R-:W-:Y:S01]  /*16cc0*/  IMAD R199, R132, c[0x0][0x2b8], R2 ;  /* 0x0000ae0084c77a24 */ /* 0x000fe200078e0202 */
[----:B------:R-:W-:Y:S02]  /*16cd0*/  @!P5 LEA.HI.X.SX32 R0, R0, R226, 0x1, P0 ;  /* 0x000000e20000d211 */ /* 0x000fe400000f0eff */
[C---:B------:R-:W-:Y:S04]  /*16ce0*/  @!P5 LEA R2, P0, R3.reuse, c[0x0][0x2a0], 0x2 ;  /* 0x0000a8000302da11 */ /* 0x040fe800078010ff */
[----:B------:R-:W-:Y:S02]  /*16cf0*/  @!P5 LEA.HI.X R3, R3, c[0x0][0x2a4], R0, 0x2, P0 ;  /* 0x0000a9000303da11 */ /* 0x000fe400000f1400 */
[----:B------:R-:W-:Y:S03]  /*16d00*/  SHF.R.S32.HI R0, RZ, 0x1f, R199 ;  /* 0x0000001fff007819 */ /* 0x000fe600000114c7 */
[----:B------:R1:W2:Y:S02]  /*16d10*/  @!P5 LDG.E R198, [R2.64] ;  /* 0x0000000802c6d981 */ /* 0x0002a4000c1e1900 */
[----:B------:R-:W-:Y:S04]  /*16d20*/  IMAD R0, R0, c[0x0][0x1e0], RZ ;  /* 0x0000780000007a24 */ /* 0x000fe800078e02ff */
[C---:B------:R-:W-:Y:S02]  /*16d30*/  IMAD R0, R199.reuse, c[0x0][0x1e4], R0 ;  /* 0x00007900c7007a24 */ /* 0x040fe400078e0200 */
[----:B-1----:R-:W-:Y:S05]  /*16d40*/  IMAD.WIDE.U32 R2, R199, c[0x0][0x1e0], RZ ;  /* 0x00007800c7027a25 */ /* 0x002fea00078e00ff */
        /* <DEDUP_REMOVED lines=11> */
.L_x_999:
[----:B------:R-:W-:-:S05]  /*16e00*/  BRA.DIV ~URZ, `(.L_x_887) ;  /* 0x0000aa027f007947 */ /* 0x000fca000b800000 */
[----:B-1----:R1:W3:Y:S02]  /*16e10*/  SHFL.IDX PT, R0, R133, RZ, 0x181f ;  /* 0x00181fff85007589 */ /* 0x0022e400000e0000 */
.L_x_1000:
[C---:B------:R-:W-:Y:S02]  /*16e20*/  ISETP.GE.AND P0, PT, R134.reuse, c[0x0][0x1d4], PT ;  /* 0x0000750086007a0c */ /* 0x040fe40003f06270 */
[C---:B---3--:R-:W-:Y:S04]  /*16e30*/  LEA R160, P1, R134.reuse, R0, 0x1 ;  /* 0x0000000086a07211 */ /* 0x048fe800078208ff */
[----:B--2---:R-:W-:Y:S02]  /*16e40*/  LEA.HI.X R161, R134, R132, R135, 0x1, P1 ;  /* 0x0000008486a17211 */ /* 0x004fe400008f0c87 */
        /* <DEDUP_REMOVED lines=10> */
[C---:B---3--:R-:W-:Y:S04]  /*16ef0*/  LEA R2, P1, R201.reuse, R0, 0x1 ;  /* 0x00000000c9027211 */ /* 0x048fe800078208ff */
[----:B------:R-:W-:Y:S07]  /*16f00*/  LEA.HI.X R3, R201, R132, R208, 0x1, P1 ;  /* 0x00000084c9037211 */ /* 0x000fee00008f0cd0 */
[----:B------:R3:W-:Y:S01]  /*16f10*/  LDGSTS.E.BYPASS.LTC128B.128 [R195+0xe080], [R2.64], !P0 ;  /* 0x0e08000002c37fae */ /* 0x0007e2000c101d48 */
[C---:B------:R-:W-:Y:S02]  /*16f20*/  ISETP.GE.AND P0, PT, R200.reuse, c[0x0][0x1d4], PT ;  /* 0x00007500c8007a0c */ /* 0x040fe40003f06270 */
[C---:B---3--:R-:W-:Y:S04]  /*16f30*/  LEA R2, P1, R200.reuse, R0, 0x1 ;  /* 0x00000000c8027211 */ /* 0x048fe800078208ff */
[----:B------:R-:W-:Y:S07]  /*16f40*/  LEA.HI.X R3, R200, R132, R206, 0x1, P1 ;  /* 0x00000084c8037211 */ /* 0x000fee00008f0cce */
[----:B------:R2:W-:Y:S02]  /*16f50*/  LDGSTS.E.BYPASS.LTC128B.128 [R195+0xf080], [R2.64], !P0 ;  /* 0x0f08000002c37fae */ /* 0x0005e4000c101d48 */
.L_x_885:
[----:B------:R-:W-:Y:S05]  /*16f60*/  BSYNC B0 ;  /* 0x0000000000007941 */ /* 0x000fea0003800000 */
.L_x_884:
        /* <DEDUP_REMOVED lines=18> */
[----:B------:R2:W3:Y:S02]  /*17090*/  SHFL.BFLY PT, R0, R132, 0x2, 0x1f ;  /* 0x0c401f0084007f89 */ /* 0x0004e400000e0000 */
.L_x_1001:
[----:B--23--:R-:W-:Y:S01]  /*170a0*/  FMNMX.FTZ R132, R132, R0, !PT ;  /* 0x0000000084847209 */ /* 0x00cfe20007810000 */
[----:B------:R-:W-:-:S05]  /*170b0*/  BRA.DIV ~URZ, `(.L_x_889) ;  /* 0x0000a7f27f007947 */ /* 0x000fca000b800000 */
[----:B------:R-:W2:Y:S02]  /*170c0*/  SHFL.BFLY PT, R0, R132, 0x1, 0x1f ;  /* 0x0c201f0084007f89 */ /* 0x000ea400000e0000 */
[----:B-12---:R-:W-:Y:S02]  /*170d0*/  FMNMX.FTZ R133, R132, R0, !PT ;  /* 0x0000000084857209 */ /* 0x006fe40007810000 */
[----:B------:R-:W1:Y:S02]  /*170e0*/  SHFL.BFLY PT, R0, R160, 0x2, 0x1f ;  /* 0x0c401f00a0007f89 */ /* 0x000e6400000e0000 */
[----:B-1----:R-:W-:Y:S05]  /*170f0*/  FMNMX.FTZ R132, R160, R0, !PT ;  /* 0x00000000a0847209 */ /* 0x002fea0007810000 */
[----:B------:R1:W2:Y:S02]  /*17100*/  SHFL.BFLY PT, R0, R132, 0x1, 0x1f ;  /* 0x0c201f0084007f89 */ /* 0x0002a400000e0000 */
.L_x_1002:
[----:B--2---:R-:W-:Y:S01]  /*17110*/  FMNMX.FTZ R3, R0, R132, !PT ;  /* 0x0000008400037209 */ /* 0x004fe20007810000 */
[C---:B------:R-:W-:Y:S01]  /*17120*/  FADD.FTZ R0, -R133.reuse, R136 ;  /* 0x0000008885007221 */ /* 0x040fe20000010100 */
[----:B------:R-:W-:Y:S01]  /*17130*/  WARPSYNC 0xffffffff ;  /* 0xffffffff00007948 */ /* 0x000fe20003800000 */
[----:B-1----:R-:W-:Y:S01]  /*17140*/  FMUL.FTZ R132, R133, c[0x0][0x2d0] ;  /* 0x0000b40085847a20 */ /* 0x002fe20000410000 */
[----:B------:R-:W-:Y:S01]  /*17150*/  ISETP.GT.AND P0, PT, R196, R197, PT ;  /* 0x000000c5c400720c */ /* 0x000fe20003f04270 */
[----:B------:R-:W-:Y:S01]  /*17160*/  FMUL.FTZ R0, R0, c[0x0][0x2d0] ;  /* 0x0000b40000007a20 */ /* 0x000fe20000410000 */
[----:B------:R-:W-:Y:S01]  /*17170*/  IADD3 R196, R196, -0x1, RZ ;  /* 0xffffffffc4c47810 */ /* 0x000fe20007ffe0ff */
        /* <DEDUP_REMOVED lines=237> */
[C---:B------:R-:W-:Y:S02]  /*18050*/  F2FP.BF16.PACK_AB R167, R136.reuse, R160 ;  /* 0x000000a088a7723e */ /* 0x040fe400000010ff */
[----:B------:R-:W-:Y:S01]  /*18060*/  MOV R137, R3 ;  /* 0x0000000300897202 */ /* 0x000fe20000000f00 */
[----:B------:R-:W-:Y:S03]  /*18070*/  FADD.FTZ R204, R136, R0 ;  /* 0x0000000088cc7221 */ /* 0x000fe60000010000 */
[----:B------:R-:W-:Y:S01]  /*18080*/  MOV R136, R133 ;  /* 0x0000008500887202 */ /* 0x000fe20000000f00 */
[C---:B------:R-:W-:Y:S01]  /*18090*/  HMMA.16816.F32.BF16 R152, R164.reuse, R148, R4 ;  /* 0x00000094a498723c */ /* 0x040fe20000041804 */
[----:B------:R-:W1:Y:S07]  /*180a0*/  LDSM.16.MT88.4 R4, [R182+0x800] ;  /* 0x00080000b604783b */ /* 0x000e6e0000004200 */
        /* <DEDUP_REMOVED lines=46> */
.L_x_879:
[----:B------:R-:W-:-:S13]  /*18390*/  ISETP.GE.AND P0, PT, R196, R209, PT ;  /* 0x000000d1c400720c */ /* 0x000fda0003f06270 */
[----:B------:R-:W-:Y:S05]  /*183a0*/  @!P0 BRA `(.L_x_891) ;  /* 0x0000294000008947 */ /* 0x000fea0003800000 */
[----:B------:R-:W-:Y:S02]  /*183b0*/  MOV R137, R4 ;  /* 0x0000000400897202 */ /* 0x000fe40000000f00 */
[----:B------:R-:W-:Y:S02]  /*183c0*/  MOV R136, R133 ;  /* 0x0000008500887202 */ /* 0x000fe40000000f00 */
.L_x_909:
[----:B------:R-:W-:Y:S04]  /*183d0*/  DEPBAR.LE SB0, 0x0 ;  /* 0x000080000000791a */ /* 0x000fe80000000000 */
[----:B------:R-:W-:Y:S01]  /*183e0*/  WARPSYNC 0xffffffff ;  /* 0xffffffff00007948 */ /* 0x000fe20003800000 */
[----:B------:R-:W-:Y:S01]  /*183f0*/  BAR.SYNC.DEFER_BLOCKING 0x0 ;  /* 0x0000000000007b1d */ /* 0x000fe20000010000 */
[----:B------:R-:W-:Y:S01]  /*18400*/  SHF.R.S32.HI R0, RZ, 0x1f, R199 ;  /* 0x0000001fff007819 */ /* 0x000fe200000114c7 */
[C---:B------:R-:W-:Y:S01]  /*18410*/  IMAD.WIDE.U32 R2, R199.reuse, c[0x0][0x208], RZ ;  /* 0x00008200c7027a25 */ /* 0x040fe200078e00ff */
[----:B------:R-:W-:Y:S03]  /*18420*/  SHF.R.S32.HI R4, RZ, 0x1f, R198 ;  /* 0x0000001fff047819 */ /* 0x000fe600000114c6 */
[----:B------:R-:W-:Y:S02]  /*18430*/  IMAD R0, R0, c[0x0][0x208], RZ ;  /* 0x0000820000007a24 */ /* 0x000fe400078e02ff */
[----:B------:R-:W-:Y:S02]  /*18440*/  IMAD R4, R4, c[0x0][0x218], RZ ;  /* 0x0000860004047a24 */ /* 0x000fe400078e02ff */
[----:B------:R-:W-:Y:S02]  /*18450*/  IMAD R0, R199, c[0x0][0x20c], R0 ;  /* 0x00008300c7007a24 */ /* 0x000fe400078e0200 */
[C---:B------:R-:W-:Y:S03]  /*18460*/  IMAD R4, R198.reuse, c[0x0][0x21c], R4 ;  /* 0x00008700c6047a24 */ /* 0x040fe600078e0204 */
[----:B------:R-:W-:Y:S05]  /*18470*/  IADD3 R3, R3, R0, RZ ;  /* 0x0000000003037210 */ /* 0x000fea0007ffe0ff */
[----:B------:R-:W-:Y:S01]  /*18480*/  IMAD.WIDE.U32 R2, R198, c[0x0][0x218], R2 ;  /* 0x00008600c6027a25 */ /* 0x000fe200078e0002 */
[----:B------:R1:W2:Y:S04]  /*18490*/  LDSM.16.M88.4 R16, [R183] ;  /* 0x00000000b710783b */ /* 0x0002a80000000200 */
[----:B------:R-:W-:Y:S01]  /*184a0*/  IADD3 R0, P0, R218, R2, RZ ;  /* 0x00000002da007210 */ /* 0x000fe20007f1e0ff */
[----:B------:R1:W3:Y:S03]  /*184b0*/  LDSM.16.M88.4 R8, [R178] ;  /* 0x00000000b208783b */ /* 0x0002e60000000200 */
[----:B------:R-:W-:Y:S02]  /*184c0*/  IADD3.X R2, R217, R3, R4, P0, !PT ;  /* 0x00000003d9027210 */ /* 0x000fe400007fe404 */
[C---:B------:R-:W-:Y:S01]  /*184d0*/  LEA R132, P0, R0.reuse, c[0x0][0x1f8], 0x1 ;  /* 0x00007e0000847a11 */ /* 0x040fe200078008ff */
[----:B------:R1:W4:Y:S03]  /*184e0*/  LDSM.16.M88.4 R160, [R178+0x800] ;  /* 0x00080000b2a0783b */ /* 0x0003260000000200 */
[----:B------:R-:W-:Y:S01]  /*184f0*/  LEA.HI.X R0, R0, c[0x0][0x1fc], R2, 0x1, P0 ;  /* 0x00007f0000007a11 */ /* 0x000fe200000f0c02 */
[----:B------:R1:W1:Y:S04]  /*18500*/  LDSM.16.M88.4 R164, [R184] ;  /* 0x00000000b8a4783b */ /* 0x0002680000000200 */
[----:B------:R1:W1:Y:S04]  /*18510*/  LDSM.16.M88.4 R168, [R187] ;  /* 0x00000000bba8783b */ /* 0x0002680000000200 */
[----:B------:R1:W1:Y:S01]  /*18520*/  LDSM.16.M88.4 R172, [R194] ;  /* 0x00000000c2ac783b */ /* 0x0002620000000200 */
[----:B------:R-:W-:-:S05]  /*18530*/  BRA.DIV ~URZ, `(.L_x_892) ;  /* 0x000094427f007947 */ /* 0x000fca000b800000 */
[----:B------:R-:W4:Y:S02]  /*18540*/  SHFL.IDX PT, R0, R0, RZ, 0x181f ;  /* 0x00181fff00007589 */ /* 0x000f2400000e0000 */
.L_x_1003:
[C---:B--23--:R-:W-:Y:S01]  /*18550*/  HMMA.16816.F32.BF16 R4, R16.reuse, R8, RZ ;  /* 0x000000081004723c */ /* 0x04cfe200000418ff */
[----:B------:R-:W2:Y:S01]  /*18560*/  SHFL.IDX PT, R2, R132, RZ, 0x181f ;  /* 0x00181fff84027589 */ /* 0x000ea200000e0000 */
[----:B------:R-:W-:Y:S01]  /*18570*/  BSSY B0, `(.L_x_893) ;  /* 0x00000b1000007945 */ /* 0x000fe20003800000 */
[----:B------:R-:W-:Y:S02]  /*18580*/  ISETP.GE.AND P4, PT, R134, c[0x0][0x1d4], PT ;  /* 0x0000750086007a0c */ /* 0x000fe40003f86270 */
[C---:B------:R-:W-:Y:S02]  /*18590*/  ISETP.GE.AND P3, PT, R201.reuse, c[0x0][0x1d4], PT ;  /* 0x00007500c9007a0c */ /* 0x040fe40003f66270 */
[----:B------:R-:W-:Y:S01]  /*185a0*/  ISETP.GE.AND P2, PT, R200, c[0x0][0x1d4], PT ;  /* 0x00007500c8007a0c */ /* 0x000fe20003f46270 */
[C---:B------:R-:W-:Y:S08]  /*185b0*/  HMMA.16816.F32.BF16 R8, R16.reuse, R10, RZ ;  /* 0x0000000a1008723c */ /* 0x040ff000000418ff */
[C---:B----4-:R-:W-:Y:S08]  /*185c0*/  HMMA.16816.F32.BF16 R12, R16.reuse, R160, RZ ;  /* 0x000000a0100c723c */ /* 0x050ff000000418ff */
[----:B------:R-:W-:Y:S01]  /*185d0*/  HMMA.16816.F32.BF16 R16, R16, R162, RZ ;  /* 0x000000a21010723c */ /* 0x000fe200000418ff */
[CC--:B--2---:R-:W-:Y:S03]  /*185e0*/  LEA R132, P0, R134.reuse, R2.reuse, 0x1 ;  /* 0x0000000286847211 */ /* 0x0c4fe600078008ff */
[C---:B------:R-:W-:Y:S02]  /*185f0*/  LEA R160, P1, R201.reuse, R2, 0x1 ;  /* 0x00000002c9a07211 */ /* 0x040fe400078208ff */
[-C--:B------:R-:W-:Y:S02]  /*18600*/  LEA.HI.X R133, R134, R0.reuse, R135, 0x1, P0 ;  /* 0x0000000086857211 */ /* 0x080fe400000f0c87 */
[C---:B-1----:R-:W-:Y:S03]  /*18610*/  HMMA.16816.F32.BF16 R4, R164.reuse, R168, R4 ;  /* 0x000000a8a404723c */ /* 0x042fe60000041804 */
[----:B------:R-:W-:Y:S01]  /*18620*/  @!PT LDS RZ, [RZ] ;  /* 0x00000000fffff984 */ /* 0x000fe20000000800 */
[----:B------:R-:W-:Y:S01]  /*18630*/  @!PT LDS RZ, [RZ] ;  /* 0x00000000fffff984 */ /* 0x000fe20000000800 */
[----:B------:R1:W-:Y:S02]  /*18640*/  LDGSTS.E.BYPASS.LTC128B.128 [R220+0x8080], [R132.64], !P4 ;  /* 0x0808000084dc7fae */ /* 0x0003e4000e101d48 */
[----:B------:R-:W-:Y:S02]  /*18650*/  LEA.HI.X R161, R201, R0, R208, 0x1, P1 ;  /* 0x00000000c9a17211 */ /* 0x000fe400008f0cd0 */
[----:B------:R-:W-:Y:S01]  /*18660*/  ISETP.GE.AND P1, PT, R138, c[0x0][0x1d4], PT ;  /* 0x000075008a007a0c */ /* 0x000fe20003f26270 */
[C---:B------:R-:W-:Y:S08]  /*18670*/  HMMA.16816.F32.BF16 R8, R164.reuse, R170, R8 ;  /* 0x000000aaa408723c */ /* 0x040ff00000041808 */
[C---:B------:R-:W-:Y:S08]  /*18680*/  HMMA.16816.F32.BF16 R12, R164.reuse, R172, R12 ;  /* 0x000000aca40c723c */ /* 0x040ff0000004180c */
[----:B------:R-:W-:Y:S04]  /*18690*/  HMMA.16816.F32.BF16 R16, R164, R174, R16 ;  /* 0x000000aea410723c */ /* 0x000fe80000041810 */
[C---:B-1----:R-:W-:Y:S04]  /*186a0*/  LEA R132, P0, R202.reuse, R2, 0x1 ;  /* 0x00000002ca847211 */ /* 0x042fe800078008ff */
[----:B------:R-:W-:Y:S04]  /*186b0*/  LEA.HI.X R133, R202, R0, R207, 0x1, P0 ;  /* 0x00000000ca857211 */ /* 0x000fe800000f0ccf */
[C---:B------:R-:W-:Y:S01]  /*186c0*/  LEA R2, P0, R200.reuse, R2, 0x1 ;  /* 0x00000002c8027211 */ /* 0x040fe200078008ff */
[----:B------:R1:W-:Y:S03]  /*186d0*/  LDGSTS.E.BYPASS.LTC128B.128 [R220+0x9080], [R132.64], !P1 ;  /* 0x0908000084dc7fae */ /* 0x0003e6000c901d48 */
[----:B------:R-:W-:Y:S02]  /*186e0*/  LEA.HI.X R3, R200, R0, R206, 0x1, P0 ;  /* 0x00000000c8037211 */ /* 0x000fe400000f0cce */
[----:B------:R-:W-:Y:S01]  /*186f0*/  ISETP.GT.AND P0, PT, R196, R209, PT ;  /* 0x000000d1c400720c */ /* 0x000fe20003f04270 */
[----:B------:R2:W-:Y:S04]  /*18700*/  LDGSTS.E.BYPASS.LTC128B.128 [R220+0xa080], [R160.64], !P3 ;  /* 0x0a080000a0dc7fae */ /* 0x0005e8000d901d48 */
[----:B------:R1:W-:Y:S04]  /*18710*/  LDGSTS.E.BYPASS.LTC128B.128 [R220+0xb080], [R2.64], !P2 ;  /* 0x0b08000002dc7fae */ /* 0x0003e8000d101d48 */
[----:B------:R-:W-:Y:S04]  /*18720*/  LDSM.16.M88.4 R168, [R177] ;  /* 0x00000000b1a8783b */ /* 0x000fe80000000200 */
[----:B------:R-:W-:Y:S04]  /*18730*/  LDSM.16.M88.4 R164, [R177+0x800] ;  /* 0x00080000b1a4783b */ /* 0x000fe80000000200 */
[----:B------:R-:W-:Y:S04]  /*18740*/  LDSM.16.M88.4 R172, [R176+-0x3000] ;  /* 0xffd00000b0ac783b */ /* 0x000fe80000000200 */
[----:B------:R-:W0:Y:S04]  /*18750*/  LDGDEPBAR ;  /* 0x00000000000079af */ /* 0x000e280000000000 */
[----:B--2---:R-:W2:Y:S02]  /*18760*/  LDSM.16.M88.4 R160, [R186] ;  /* 0x00000000baa0783b */ /* 0x004ea40000000200 */
[C---:B--2---:R-:W-:Y:S08]  /*18770*/  HMMA.16816.F32.BF16 R4, R160.reuse, R168, R4 ;  /* 0x000000a8a004723c */ /* 0x044ff00000041804 */
[C---:B------:R-:W-:Y:S01]  /*18780*/  HMMA.16816.F32.BF16 R8, R160.reuse, R170, R8 ;  /* 0x000000aaa008723c */ /* 0x040fe20000041808 */
[----:B------:R-:W2:Y:S07]  /*18790*/  LDSM.16.M88.4 R168, [R185] ;  /* 0x00000000b9a8783b */ /* 0x000eae0000000200 */
[C---:B------:R-:W-:Y:S08]  /*187a0*/  HMMA.16816.F32.BF16 R12, R160.reuse, R164, R12 ;  /* 0x000000a4a00c723c */ /* 0x040ff0000004180c */
[----:B------:R-:W-:Y:S01]  /*187b0*/  HMMA.16816.F32.BF16 R16, R160, R166, R16 ;  /* 0x000000a6a010723c */ /* 0x000fe20000041810 */
[----:B------:R-:W3:Y:S04]  /*187c0*/  LDSM.16.M88.4 R160, [R176+-0x2800] ;  /* 0xffd80000b0a0783b */ /* 0x000ee80000000200 */
[----:B------:R-:W-:Y:S03]  /*187d0*/  LDSM.16.M88.4 R164, [R183+0x4000] ;  /* 0x00400000b7a4783b */ /* 0x000fe60000000200 */
[C---:B--2---:R-:W-:Y:S08]  /*187e0*/  HMMA.16816.F32.BF16 R4, R168.reuse, R172, R4 ;  /* 0x000000aca804723c */ /* 0x044ff00000041804 */
[C---:B------:R-:W-:Y:S01]  /*187f0*/  HMMA.16816.F32.BF16 R8, R168.reuse, R174, R8 ;  /* 0x000000aea808723c */ /* 0x040fe20000041808 */
[----:B------:R-:W2:Y:S07]  /*18800*/  LDSM.16.M88.4 R172, [R178+0x1000] ;  /* 0x00100000b2ac783b */ /* 0x000eae0000000200 */
[C---:B---3--:R-:W-:Y:S08]  /*18810*/  HMMA.16816.F32.BF16 R12, R168.reuse, R160, R12 ;  /* 0x000000a0a80c723c */ /* 0x048ff0000004180c */
[----:B------:R-:W-:Y:S01]  /*18820*/  HMMA.16816.F32.BF16 R16, R168, R162, R16 ;  /* 0x000000a2a810723c */ /* 0x000fe20000041810 */
[----:B------:R-:W3:Y:S04]  /*18830*/  LDSM.16.M88.4 R160, [R178+0x1800] ;  /* 0x00180000b2a0783b */ /* 0x000ee80000000200 */
[----:B------:R-:W-:Y:S03]  /*18840*/  LDSM.16.M88.4 R168, [R184+0x4000] ;  /* 0x00400000b8a8783b */ /* 0x000fe60000000200 */
[C---:B--2---:R-:W-:Y:S08]  /*18850*/  HMMA.16816.F32.BF16 R4, R164.reuse, R172, R4 ;  /* 0x000000aca404723c */ /* 0x044ff00000041804 */
[C---:B------:R-:W-:Y:S01]  /*18860*/  HMMA.16816.F32.BF16 R8, R164.reuse, R174, R8 ;  /* 0x000000aea408723c */ /* 0x040fe20000041808 */
[----:B------:R-:W2:Y:S07]  /*18870*/  LDSM.16.M88.4 R172, [R190] ;  /* 0x00000000beac783b */ /* 0x000eae0000000200 */
[C---:B---3--:R-:W-:Y:S08]  /*18880*/  HMMA.16816.F32.BF16 R12, R164.reuse, R160, R12 ;  /* 0x000000a0a40c723c */ /* 0x048ff0000004180c */
[----:B------:R-:W-:Y:S01]  /*18890*/  HMMA.16816.F32.BF16 R16, R164, R162, R16 ;  /* 0x000000a2a410723c */ /* 0x000fe20000041810 */
[----:B------:R-:W3:Y:S04]  /*188a0*/  LDSM.16.M88.4 R160, [R189] ;  /* 0x00000000bda0783b */ /* 0x000ee80000000200 */
        /* <DEDUP_REMOVED lines=10> */
[----:B------:R-:W2:Y:S07]  /*18950*/  LDSM.16.M88.4 R172, [R176+-0x2000] ;  /* 0xffe00000b0ac783b */ /* 0x000eae0000000200 */
[C---:B---3--:R-:W-:Y:S08]  /*18960*/  HMMA.16816.F32.BF16 R12, R164.reuse, R160, R12 ;  /* 0x000000a0a40c723c */ /* 0x048ff0000004180c */
        /* <DEDUP_REMOVED lines=57> */
[----:B------:R-:W3:Y:S01]  /*18d00*/  LDSM.16.M88.4 R160, [R176+0x800] ;  /* 0x00080000b0a0783b */ /* 0x000ee20000000200 */
[----:B------:R-:W-:Y:S04]  /*18d10*/  DEPBAR.LE SB0, 0x0 ;  /* 0x000080000000791a */ /* 0x000fe80000000000 */
[----:B------:R-:W-:Y:S02]  /*18d20*/  BAR.SYNC.DEFER_BLOCKING 0x0 ;  /* 0x0000000000007b1d */ /* 0x000fe40000010000 */
[C---:B--2---:R-:W-:Y:S08]  /*18d30*/  HMMA.16816.F32.BF16 R4, R168.reuse, R172, R4 ;  /* 0x000000aca804723c */ /* 0x044ff00000041804 */
[C---:B------:R-:W-:Y:S08]  /*18d40*/  HMMA.16816.F32.BF16 R8, R168.reuse, R174, R8 ;  /* 0x000000aea808723c */ /* 0x040ff00000041808 */
[C---:B---3--:R-:W-:Y:S08]  /*18d50*/  HMMA.16816.F32.BF16 R12, R168.reuse, R160, R12 ;  /* 0x000000a0a80c723c */ /* 0x048ff0000004180c */
[----:B------:R-:W-:Y:S01]  /*18d60*/  HMMA.16816.F32.BF16 R16, R168, R162, R16 ;  /* 0x000000a2a810723c */ /* 0x000fe20000041810 */
[----:B------:R-:W-:Y:S07]  /*18d70*/  @!UPT UIADD3 URZ, URZ, URZ, URZ ;  /* 0x0000003f3f3ff290 */ /* 0x000fee000fffe03f */
[----:B------:R-:W-:-:S11]  /*18d80*/  @!P0 BRA `(.L_x_894) ;  /* 0x000002f000008947 */ /* 0x000fd60003800000 */
[----:B-1----:R-:W-:Y:S02]  /*18d90*/  IMAD.MOV.U32 R197, RZ, RZ, c[0x0][0x2b8] ;  /* 0x0000ae00ffc57624 */ /* 0x002fe400078e00ff */
        /* <DEDUP_REMOVED lines=29> */
.L_x_1004:
[----:B------:R-:W-:-:S05]  /*18f70*/  BRA.DIV ~URZ, `(.L_x_896) ;  /* 0x00008ab27f007947 */ /* 0x000fca000b800000 */
[----:B-1----:R1:W3:Y:S02]  /*18f80*/  SHFL.IDX PT, R0, R133, RZ, 0x181f ;  /* 0x00181fff85007589 */ /* 0x0022e400000e0000 */
.L_x_1005:
        /* <DEDUP_REMOVED lines=15> */
.L_x_894:
[----:B-1----:R-:W-:Y:S05]  /*19080*/  BSYNC B0 ;  /* 0x0000000000007941 */ /* 0x002fea0003800000 */
.L_x_893:
[----:B------:R-:W-:Y:S01]  /*19090*/  LOP3.LUT R162, RZ, c[0x0][0x324], RZ, 0x33, !PT ;  /* 0x0000c900ffa27a12 */ /* 0x000fe200078e33ff */
[----:B------:R-:W-:Y:S01]  /*190a0*/  IMAD.MOV.U32 R0, RZ, RZ, c[0x0][0x2c4] ;  /* 0x0000b100ff007624 */ /* 0x000fe200078e00ff */
[----:B------:R-:W0:Y:S01]  /*190b0*/  LDGDEPBAR ;  /* 0x00000000000079af */ /* 0x000e220000000000 */
[----:B------:R-:W-:Y:S02]  /*190c0*/  IMAD.IADD R132, R236, 0x1, R228 ;  /* 0x00000001ec847824 */ /* 0x000fe400078e02e4 */
[----:B------:R-:W-:Y:S01]  /*190d0*/  IMAD.SHL.U32 R133, R196, 0x20, RZ ;  /* 0x00000020c4857824 */ /* 0x000fe200078e00ff */
[----:B------:R-:W-:Y:S11]  /*190e0*/  ISETP.NE.AND P0, PT, R0, 0x1, PT ;  /* 0x000000010000780c */ /* 0x000ff60003f05270 */
[----:B------:R-:W-:Y:S02]  /*190f0*/  @!UPT UIADD3 URZ, URZ, URZ, URZ ;  /* 0x0000003f3f3ff290 */ /* 0x000fe4000fffe03f */
[----:B------:R-:W-:Y:S05]  /*19100*/  @P0 IMAD.HI.U32 R0, R132, c[0x0][0x2c8], RZ ;  /* 0x0000b20084000a27 */ /* 0x000fea00078e00ff */
[----:B------:R-:W-:Y:S02]  /*19110*/  @P0 SHF.R.U32.HI R132, RZ, c[0x0][0x2cc], R0 ;  /* 0x0000b300ff840a19 */ /* 0x000fe40000011600 */
[----:B------:R-:W-:Y:S04]  /*19120*/  IADD3 R0, -R216, 0x1, -R133 ;  /* 0x00000001d8007810 */ /* 0x000fe80007ffe985 */
[----:B---3--:R-:W-:Y:S04]  /*19130*/  IADD3 R160, -R211, R0, R210 ;  /* 0x00000000d3a07210 */ /* 0x008fe80007ffe1d2 */
[----:B------:R-:W-:Y:S01]  /*19140*/  IADD3 R161, R160, c[0x0][0x328], RZ ;  /* 0x0000ca00a0a17a10 */ /* 0x000fe20007ffe0ff */
[----:B------:R-:W-:-:S05]  /*19150*/  BRA.DIV ~URZ, `(.L_x_897) ;  /* 0x000089327f007947 */ /* 0x000fca000b800000 */
[----:B------:R1:W2:Y:S02]  /*19160*/  SHFL.IDX PT, R3, R132, RZ, 0x1c1f ;  /* 0x001c1fff84037589 */ /* 0x0002a400000e0000 */
.L_x_1006:
[-C--:B--2---:R-:W-:Y:S01]  /*19170*/  IADD3 R2, R161, R3.reuse, RZ ;  /* 0x00000003a1027210 */ /* 0x084fe20007ffe0ff */
[----:B------:R-:W-:Y:S02]  /*19180*/  IMAD.MOV.U32 R0, RZ, RZ, c[0x0][0x32c] ;  /* 0x0000cb00ff007624 */ /* 0x000fe400078e00ff */
[----:B------:R-:W-:Y:S03]  /*19190*/  IMAD.IADD R160, R162, 0x1, R160 ;  /* 0x00000001a2a07824 */ /* 0x000fe600078e02a0 */
[----:B------:R-:W-:Y:S02]  /*191a0*/  ISETP.GE.AND P0, PT, R0, 0x1, PT ;  /* 0x000000010000780c */ /* 0x000fe40003f06270 */
[----:B------:R-:W-:Y:S11]  /*191b0*/  IADD3 R0, R160, R3, RZ ;  /* 0x00000003a0007210 */ /* 0x000ff60007ffe0ff */
        /* <DEDUP_REMOVED lines=14> */
.L_x_900:
[----:B------:R-:W-:Y:S04]  /*192a0*/  MOV R162, c[0x0][0x32c] ;  /* 0x0000cb0000a27a02 */ /* 0x000fe80000000f00 */
[----:B------:R-:W-:Y:S11]  /*192b0*/  ISETP.NE.AND P0, PT, R162, 0x1, PT ;  /* 0x00000001a200780c */ /* 0x000ff60003f05270 */
[----:B------:R-:W-:Y:S02]  /*192c0*/  @!UPT UIADD3 URZ, URZ, URZ, URZ ;  /* 0x0000003f3f3ff290 */ /* 0x000fe4000fffe03f */
[----:B------:R-:W-:Y:S05]  /*192d0*/  @P0 IMAD.HI.U32 R162, R3, c[0x0][0x330], RZ ;  /* 0x0000cc0003a20a27 */ /* 0x000fea00078e00ff */
[----:B------:R-:W-:Y:S02]  /*192e0*/  @P0 SHF.R.U32.HI R3, RZ, c[0x0][0x334], R162 ;  /* 0x0000cd00ff030a19 */ /* 0x000fe400000116a2 */
.L_x_901:
[----:B------:R-:W-:Y:S05]  /*192f0*/  BSYNC B0 ;  /* 0x0000000000007941 */ /* 0x000fea0003800000 */
.L_x_899:
[----:B------:R-:W-:Y:S04]  /*19300*/  IMAD R3, R3, c[0x0][0x32c], -R133 ;  /* 0x0000cb0003037a24 */ /* 0x000fe800078e0a85 */
[----:B------:R-:W-:Y:S05]  /*19310*/  IMAD.IADD R3, R3, 0x1, -R216 ;  /* 0x0000000103037824 */ /* 0x000fea00078e0ad8 */
[----:B------:R-:W-:Y:S02]  /*19320*/  IMNMX R0, R0, R3, !PT ;  /* 0x0000000300007217 */ /* 0x000fe40007800200 */
[----:B------:R-:W-:Y:S04]  /*19330*/  IADD3 R3, R3, c[0x0][0x32c], RZ ;  /* 0x0000cb0003037a10 */ /* 0x000fe80007ffe0ff */
[----:B------:R-:W-:Y:S02]  /*19340*/  IMNMX R2, R2, R3, PT ;  /* 0x0000000302027217 */ /* 0x000fe40003800200 */
.L_x_898:
[----:B------:R-:W-:Y:S04]  /*19350*/  ISETP.GT.AND P1, PT, R196, -0x1, PT ;  /* 0xffffffffc400780c */ /* 0x000fe80003f24270 */
[C---:B------:R-:W-:Y:S02]  /*19360*/  ISETP.GT.AND P2, PT, R0.reuse, RZ, P1 ;  /* 0x000000ff0000720c */ /* 0x040fe40000f44270 */
[----:B------:R-:W-:Y:S02]  /*19370*/  ISETP.GT.AND P0, PT, R0, 0x1, P1 ;  /* 0x000000010000780c */ /* 0x000fe40000f04270 */
[C---:B------:R-:W-:Y:S02]  /*19380*/  ISETP.LT.OR P2, PT, R2.reuse, 0x1, P2 ;  /* 0x000000010200780c */ /* 0x040fe40001741670 */
[----:B------:R-:W-:Y:S02]  /*19390*/  ISETP.LT.OR P0, PT, R2, 0x2, P0 ;  /* 0x000000020200780c */ /* 0x000fe40000701670 */
[----:B------:R-:W-:Y:S02]  /*193a0*/  FSEL R163, R4, -INF , !P2 ;  /* 0xff80000004a37808 */ /* 0x000fe40005000000 */
[C---:B------:R-:W-:Y:S02]  /*193b0*/  ISETP.GT.AND P2, PT, R0.reuse, 0x8, P1 ;  /* 0x000000080000780c */ /* 0x040fe40000f44270 */
[----:B------:R-:W-:Y:S02]  /*193c0*/  FSEL R167, R5, -INF , !P0 ;  /* 0xff80000005a77808 */ /* 0x000fe40004000000 */
        /* <DEDUP_REMOVED lines=16> */
[----:B------:R-:W-:Y:S01]  /*194d0*/  FSEL R13, R17, -INF , !P0 ;  /* 0xff800000110d7808 */ /* 0x000fe20004000000 */
[----:B------:R-:W-:-:S06]  /*194e0*/  BRA.DIV ~URZ, `(.L_x_902) ;  /* 0x000086127f007947 */ /* 0x000fcc000b800000 */
[----:B------:R2:W3:Y:S02]  /*194f0*/  SHFL.IDX PT, R3, R132, 0x1, 0x1c1f ;  /* 0x003c1f0084037f89 */ /* 0x0004e400000e0000 */
.L_x_1007:
        /* <DEDUP_REMOVED lines=19> */
.L_x_905:
[----:B------:R-:W-:Y:S04]  /*19630*/  MOV R4, c[0x0][0x32c] ;  /* 0x0000cb0000047a02 */ /* 0x000fe80000000f00 */
[----:B------:R-:W-:Y:S11]  /*19640*/  ISETP.NE.AND P0, PT, R4, 0x1, PT ;  /* 0x000000010400780c */ /* 0x000ff60003f05270 */
[----:B------:R-:W-:Y:S02]  /*19650*/  @!UPT UIADD3 URZ, URZ, URZ, URZ ;  /* 0x0000003f3f3ff290 */ /* 0x000fe4000fffe03f */
[----:B------:R-:W-:Y:S05]  /*19660*/  @P0 IMAD.HI.U32 R4, R3, c[0x0][0x330], RZ ;  /* 0x0000cc0003040a27 */ /* 0x000fea00078e00ff */
[----:B------:R-:W-:Y:S02]  /*19670*/  @P0 SHF.R.U32.HI R3, RZ, c[0x0][0x334], R4 ;  /* 0x0000cd00ff030a19 */ /* 0x000fe40000011604 */
.L_x_906:
[----:B------:R-:W-:Y:S05]  /*19680*/  BSYNC B0 ;  /* 0x0000000000007941 */ /* 0x000fea0003800000 */
.L_x_904:
[----:B------:R-:W-:Y:S04]  /*19690*/  IMAD R133, R3, c[0x0][0x32c], -R133 ;  /* 0x0000cb0003857a24 */ /* 0x000fe800078e0a85 */
[----:B------:R-:W-:Y:S05]  /*196a0*/  IMAD.IADD R3, R133, 0x1, -R216 ;  /* 0x0000000185037824 */ /* 0x000fea00078e0ad8 */
[----:B------:R-:W-:Y:S02]  /*196b0*/  IMNMX R0, R0, R3, !PT ;  /* 0x0000000300007217 */ /* 0x000fe40007800200 */
[----:B------:R-:W-:Y:S04]  /*196c0*/  IADD3 R3, R3, c[0x0][0x32c], RZ ;  /* 0x0000cb0003037a10 */ /* 0x000fe80007ffe0ff */
[----:B------:R-:W-:Y:S02]  /*196d0*/  IMNMX R2, R2, R3, PT ;  /* 0x0000000302027217 */ /* 0x000fe40003800200 */
.L_x_903:
[C---:B------:R-:W-:Y:S02]  /*196e0*/  ISETP.GT.AND P0, PT, R0.reuse, RZ, P1 ;  /* 0x000000ff0000720c */ /* 0x040fe40000f04270 */
[----:B------:R-:W-:Y:S02]  /*196f0*/  ISETP.GT.AND P2, PT, R0, 0x1, P1 ;  /* 0x000000010000780c */ /* 0x000fe40000f44270 */
[C---:B------:R-:W-:Y:S02]  /*19700*/  ISETP.LT.OR P0, PT, R2.reuse, 0x1, P0 ;  /* 0x000000010200780c */ /* 0x040fe40000701670 */
[----:B------:R-:W-:Y:S02]  /*19710*/  ISETP.LT.OR P2, PT, R2, 0x2, P2 ;  /* 0x000000020200780c */ /* 0x000fe40001741670 */
[----:B------:R-:W-:Y:S02]  /*19720*/  FSEL R8, R6, -INF , !P0 ;  /* 0xff80000006087808 */ /* 0x000fe40004000000 */
[----:B------:R-:W-:Y:S02]  /*19730*/  ISETP.GT.AND P0, PT, R0, 0x8, P1 ;  /* 0x000000080000780c */ /* 0x000fe40000f04270 */
[----:B------:R-:W-:Y:S02]  /*19740*/  FSEL R12, R7, -INF , !P2 ;  /* 0xff800000070c7808 */ /* 0x000fe40005000000 */
[----:B------:R-:W-:Y:S02]  /*19750*/  ISETP.LT.OR P0, PT, R2, 0x9, P0 ;  /* 0x000000090200780c */ /* 0x000fe40000701670 */
[----:B------:R-:W-:Y:S02]  /*19760*/  ISETP.GT.AND P2, PT, R0, 0x9, P1 ;  /* 0x000000090000780c */ /* 0x000fe40000f44270 */
[----:B------:R-:W-:Y:S02]  /*19770*/  FSEL R10, R10, -INF , !P0 ;  /* 0xff8000000a0a7808 */ /* 0x000fe40004000000 */
[----:B------:R-:W-:Y:S02]  /*19780*/  ISETP.GT.AND P0, PT, R0, 0x10, P1 ;  /* 0x000000100000780c */ /* 0x000fe40000f04270 */
[C---:B------:R-:W-:Y:S02]  /*19790*/  ISETP.LT.OR P2, PT, R2.reuse, 0xa, P2 ;  /* 0x0000000a0200780c */ /* 0x040fe40001741670 */
[----:B------:R-:W-:Y:S02]  /*197a0*/  ISETP.LT.OR P0, PT, R2, 0x11, P0 ;  /* 0x000000110200780c */ /* 0x000fe40000701670 */
[----:B------:R-:W-:Y:S02]  /*197b0*/  FSEL R11, R11, -INF , !P2 ;  /* 0xff8000000b0b7808 */ /* 0x000fe40005000000 */
[----:B------:R-:W-:Y:S02]  /*197c0*/  ISETP.GT.AND P3, PT, R0, 0x11, P1 ;  /* 0x000000110000780c */ /* 0x000fe40000f64270 */
[----:B------:R-:W-:Y:S02]  /*197d0*/  FSEL R9, R14, -INF , !P0 ;  /* 0xff8000000e097808 */ /* 0x000fe40004000000 */
[C---:B------:R-:W-:Y:S02]  /*197e0*/  ISETP.GT.AND P2, PT, R0.reuse, 0x18, P1 ;  /* 0x000000180000780c */ /* 0x040fe40000f44270 */
[----:B------:R-:W-:Y:S02]  /*197f0*/  ISETP.GT.AND P0, PT, R0, 0x19, P1 ;  /* 0x000000190000780c */ /* 0x000fe40000f04270 */
[----:B------:R-:W-:Y:S02]  /*19800*/  FMNMX.FTZ R0, R163, R136, !PT ;  /* 0x00000088a3007209 */ /* 0x000fe40007810000 */
[----:B------:R-:W-:Y:S02]  /*19810*/  FMNMX.FTZ R3, R8, R137, !PT ;  /* 0x0000008908037209 */ /* 0x000fe40007810000 */
[----:B------:R-:W-:Y:S02]  /*19820*/  FMNMX.FTZ R0, R167, R0, !PT ;  /* 0x00000000a7007209 */ /* 0x000fe40007810000 */
[----:B------:R-:W-:Y:S02]  /*19830*/  FMNMX.FTZ R3, R12, R3, !PT ;  /* 0x000000030c037209 */ /* 0x000fe40007810000 */
[C---:B------:R-:W-:Y:S02]  /*19840*/  ISETP.LT.OR P3, PT, R2.reuse, 0x12, P3 ;  /* 0x000000120200780c */ /* 0x040fe40001f61670 */
[C---:B------:R-:W-:Y:S02]  /*19850*/  ISETP.LT.OR P1, PT, R2.reuse, 0x19, P2 ;  /* 0x000000190200780c */ /* 0x040fe40001721670 */
[----:B------:R-:W-:Y:S02]  /*19860*/  ISETP.LT.OR P0, PT, R2, 0x1a, P0 ;  /* 0x0000001a0200780c */ /* 0x000fe40000701670 */
[----:B------:R-:W-:Y:S02]  /*19870*/  FMNMX.FTZ R2, R166, R0, !PT ;  /* 0x00000000a6027209 */ /* 0x000fe40007810000 */
[----:B------:R-:W-:Y:S02]  /*19880*/  FMNMX.FTZ R0, R10, R3, !PT ;  /* 0x000000030a007209 */ /* 0x000fe40007810000 */
[----:B------:R-:W-:Y:S02]  /*19890*/  FMNMX.FTZ R2, R165, R2, !PT ;  /* 0x00000002a5027209 */ /* 0x000fe40007810000 */
[----:B------:R-:W-:Y:S02]  /*198a0*/  FMNMX.FTZ R0, R11, R0, !PT ;  /* 0x000000000b007209 */ /* 0x000fe40007810000 */
[----:B------:R-:W-:Y:S02]  /*198b0*/  FSEL R7, R15, -INF , !P3 ;  /* 0xff8000000f077808 */ /* 0x000fe40005800000 */
        /* <DEDUP_REMOVED lines=12> */
.L_x_1008:
[----:B-12---:R-:W-:Y:S01]  /*19980*/  FMNMX.FTZ R132, R132, R0, !PT ;  /* 0x0000000084847209 */ /* 0x006fe20007810000 */
[----:B------:R-:W-:-:S05]  /*19990*/  BRA.DIV ~URZ, `(.L_x_908) ;  /* 0x000082127f007947 */ /* 0x000fca000b800000 */
[----:B------:R-:W1:Y:S02]  /*199a0*/  SHFL.BFLY PT, R0, R132, 0x1, 0x1f ;  /* 0x0c201f0084007f89 */ /* 0x000e6400000e0000 */
[----:B-1----:R-:W-:Y:S02]  /*199b0*/  FMNMX.FTZ R133, R132, R0, !PT ;  /* 0x0000000084857209 */ /* 0x002fe40007810000 */
[----:B------:R-:W1:Y:S02]  /*199c0*/  SHFL.BFLY PT, R0, R4, 0x2, 0x1f ;  /* 0x0c401f0004007f89 */ /* 0x000e6400000e0000 */
[----:B-1----:R-:W-:Y:S05]  /*199d0*/  FMNMX.FTZ R4, R4, R0, !PT ;  /* 0x0000000004047209 */ /* 0x002fea0007810000 */
[----:B------:R1:W2:Y:S02]  /*199e0*/  SHFL.BFLY PT, R0, R4, 0x1, 0x1f ;  /* 0x0c201f0004007f89 */ /* 0x0002a400000e0000 */
.L_x_1009:
[C---:B------:R-:W-:Y:S01]  /*199f0*/  FSETP.NEU.FTZ.AND P0, PT, R133.reuse, -INF , PT ;  /* 0xff8000008500780b */ /* 0x040fe20003f1d000 */
[C---:B------:R-:W-:Y:S01]  /*19a00*/  FMUL.FTZ R2, R133.reuse, c[0x0][0x2d0] ;  /* 0x0000b40085027a20 */ /* 0x040fe20000410000 */
[----:B--2---:R-:W-:Y:S01]  /*19a10*/  FMNMX.FTZ R3, R0, R4, !PT ;  /* 0x0000000400037209 */ /* 0x004fe20007810000 */
[----:B------:R-:W-:Y:S01]  /*19a20*/  WARPSYNC 0xffffffff ;  /* 0xffffffff00007948 */ /* 0x000fe20003800000 */
[----:B------:R-:W-:Y:S02]  /*19a30*/  FSEL R0, R133, RZ, P0 ;  /* 0x000000ff85007208 */ /* 0x000fe40000000000 */
[----:B------:R-:W-:Y:S02]  /*19a40*/  FSEL R2, R2, RZ, P0 ;  /* 0x000000ff02027208 */ /* 0x000fe40000000000 */
[----:B------:R-:W-:Y:S01]  /*19a50*/  FSETP.NEU.FTZ.AND P0, PT, R3, -INF , PT ;  /* 0xff8000000300780b */ /* 0x000fe20003f1d000 */
[----:B------:R-:W-:Y:S02]  /*19a60*/  FADD.FTZ R0, -R0, R136 ;  /* 0x0000008800007221 */ /* 0x000fe40000010100 */
[--C-:B-1----:R-:W-:Y:S02]  /*19a70*/  FFMA.FTZ R4, R163, c[0x0][0x2d0], -R2.reuse ;  /* 0x0000b400a3047a23 */ /* 0x102fe40000010802 */
        /* <DEDUP_REMOVED lines=8> */
[----:B------:R-:W1:Y:S01]  /*19b00*/  MUFU.EX2 R0, R0 ;  /* 0x0000000000007308 */ /* 0x000e620000000800 */
[----:B------:R-:W-:Y:S09]  /*19b10*/  FFMA.FTZ R169, R13, c[0x0][0x2d0], -R2 ;  /* 0x0000b4000da97a23 */ /* 0x000ff20000010802 */
[----:B------:R-:W2:Y:S10]  /*19b20*/  MUFU.EX2 R4, R15 ;  /* 0x0000000f00047308 */ /* 0x000eb40000000800 */
[----:B------:R-:W-:Y:S10]  /*19b30*/  MUFU.EX2 R18, R14 ;  /* 0x0000000e00127308 */ /* 0x000ff40000000800 */
[----:B------:R1:W3:Y:S02]  /*19b40*/  MUFU.EX2 R15, R17 ;  /* 0x00000011000f7308 */ /* 0x0002e40000000800 */
[----:B-1----:R-:W-:Y:S01]  /*19b50*/  FMUL.FTZ R17, R0, R141 ;  /* 0x0000008d00117220 */ /* 0x002fe20000410000 */
[----:B--2---:R-:W-:Y:S01]  /*19b60*/  F2FP.BF16.PACK_AB R160, R4, R16 ;  /* 0x0000001004a0723e */ /* 0x004fe200000010ff */
[C---:B------:R-:W-:Y:S01]  /*19b70*/  FFMA.FTZ R2, R0.reuse, R205, R16 ;  /* 0x000000cd00027223 */ /* 0x040fe20000010010 */
[----:B---3--:R-:W-:Y:S01]  /*19b80*/  F2FP.BF16.PACK_AB R162, R15, R18 ;  /* 0x000000120fa2723e */ /* 0x008fe200000010ff */
        /* <DEDUP_REMOVED lines=9> */
[----:B------:R-:W-:Y:S02]  /*19c20*/  FMUL.FTZ R2, R2, c[0x0][0x2d0] ;  /* 0x0000b40002027a20 */ /* 0x000fe40000410000 */
[--C-:B------:R-:W-:Y:S02]  /*19c30*/  FFMA.FTZ R8, R8, c[0x0][0x2d0], -R4.reuse ;  /* 0x0000b40008087a23 */ /* 0x100fe40000010804 */
[--C-:B------:R-:W-:Y:S02]  /*19c40*/  FFMA.FTZ R132, R10, c[0x0][0x2d0], -R4.reuse ;  /* 0x0000b4000a847a23 */ /* 0x100fe40000010804 */
        /* <DEDUP_REMOVED lines=10> */
[----:B------:R-:W-:Y:S02]  /*19cf0*/  FADD.FTZ R164, R15, R4 ;  /* 0x000000040fa47221 */ /* 0x000fe40000010000 */
[C---:B------:R-:W-:Y:S01]  /*19d00*/  FMUL.FTZ R4, R0.reuse, R152 ;  /* 0x0000009800047220 */ /* 0x040fe20000410000 */
        /* <DEDUP_REMOVED lines=9> */
[----:B--2---:R-:W-:Y:S02]  /*19da0*/  FMUL.FTZ R8, R0, R148 ;  /* 0x0000009400087220 */ /* 0x004fe40000410000 */
[C---:B------:R-:W-:Y:S02]  /*19db0*/  FMUL.FTZ R10, R2.reuse, R150 ;  /* 0x00000096020a7220 */ /* 0x040fe40000410000 */
[----:B------:R-:W-:Y:S01]  /*19dc0*/  FMUL.FTZ R11, R2, R151 ;  /* 0x00000097020b7220 */ /* 0x000fe20000410000 */
[----:B------:R-:W2:Y:S01]  /*19dd0*/  MUFU.EX2 R173, R136 ;  /* 0x0000008800ad7308 */ /* 0x000ea20000000800 */
[----:B------:R-:W-:Y:S01]  /*19de0*/  FMUL.FTZ R12, R0, R144 ;  /* 0x00000090000c7220 */ /* 0x000fe20000410000 */
[----:B------:R-:W-:Y:S01]  /*19df0*/  LDSM.16.MT88.4 R148, [R179+0x800] ;  /* 0x00080000b394783b */ /* 0x000fe20000004200 */
[C---:B------:R-:W-:Y:S02]  /*19e00*/  FMUL.FTZ R15, R2.reuse, R147 ;  /* 0x00000093020f7220 */ /* 0x040fe40000410000 */
[C---:B------:R-:W-:Y:S02]  /*19e10*/  FMUL.FTZ R22, R2.reuse, R22 ;  /* 0x0000001602167220 */ /* 0x040fe40000410000 */
[----:B------:R-:W-:Y:S02]  /*19e20*/  FMUL.FTZ R23, R2, R23 ;  /* 0x0000001702177220 */ /* 0x000fe40000410000 */
[C---:B------:R-:W-:Y:S01]  /*19e30*/  FMUL.FTZ R24, R0.reuse, R24 ;  /* 0x0000001800187220 */ /* 0x040fe20000410000 */
[----:B------:R-:W4:Y:S01]  /*19e40*/  MUFU.EX2 R132, R172 ;  /* 0x000000ac00847308 */ /* 0x000f220000000800 */
[----:B------:R-:W-:Y:S02]  /*19e50*/  FMUL.FTZ R25, R0, R25 ;  /* 0x0000001900197220 */ /* 0x000fe40000410000 */
[----:B------:R-:W-:Y:S01]  /*19e60*/  FMUL.FTZ R26, R2, R26 ;  /* 0x0000001a021a7220 */ /* 0x000fe20000410000 */
[----:B---3--:R-:W-:Y:S01]  /*19e70*/  F2FP.BF16.PACK_AB R161, R152, R137 ;  /* 0x0000008998a1723e */ /* 0x008fe200000010ff */
[C---:B------:R-:W-:Y:S02]  /*19e80*/  FMUL.FTZ R14, R2.reuse, R146 ;  /* 0x00000092020e7220 */ /* 0x040fe40000410000 */
[----:B------:R-:W-:Y:S02]  /*19e90*/  FMUL.FTZ R27, R2, R27 ;  /* 0x0000001b021b7220 */ /* 0x000fe40000410000 */
[C---:B------:R-:W-:Y:S01]  /*19ea0*/  FMUL.FTZ R28, R0.reuse, R28 ;  /* 0x0000001c001c7220 */ /* 0x040fe20000410000 */
[----:B------:R-:W-:Y:S01]  /*19eb0*/  MUFU.EX2 R136, R169 ;  /* 0x000000a900887308 */ /* 0x000fe20000000800 */
[----:B------:R-:W-:Y:S02]  /*19ec0*/  FMUL.FTZ R29, R0, R29 ;  /* 0x0000001d001d7220 */ /* 0x000fe40000410000 */
[C---:B------:R-:W-:Y:S01]  /*19ed0*/  FMUL.FTZ R30, R2.reuse, R30 ;  /* 0x0000001e021e7220 */ /* 0x040fe20000410000 */
[----:B--2---:R-:W-:Y:S01]  /*19ee0*/  F2FP.BF16.PACK_AB R163, R173, R145 ;  /* 0x00000091ada3723e */ /* 0x004fe200000010ff */
        /* <DEDUP_REMOVED lines=171> */
[----:B------:R-:W-:Y:S01]  /*1a9a0*/  FADD.FTZ R2, R160, R0 ;  /* 0x00000000a0027221 */ /* 0x000fe20000010000 */
[----:B------:R-:W-:Y:S03]  /*1a9b0*/  IADD3 R0, R196, -0x1, RZ ;  /* 0xffffffffc4007810 */ /* 0x000fe60007ffe0ff */
[----:B------:R-:W-:Y:S03]  /*1a9c0*/  FADD.FTZ R204, R132, R2 ;  /* 0x0000000284cc7221 */ /* 0x000fe60000010000 */
[----:B------:R-:W-:Y:S01]  /*1a9d0*/  MOV R196, R0 ;  /* 0x0000000000c47202 */ /* 0x000fe20000000f00 */
        /* <DEDUP_REMOVED lines=47> */
[----:B------:R-:W-:Y:S07]  /*1acd0*/  @!UPT UIADD3 URZ, URZ, URZ, URZ ;  /* 0x0000003f3f3ff290 */ /* 0x000fee000fffe03f */
[----:B------:R-:W-:-:S11]  /*1ace0*/  @P0 BRA `(.L_x_909) ;  /* 0xffffd6e000000947 */ /* 0x000fd6000383ffff */
.L_x_891:
[----:B------:R-:W-:Y:S05]  /*1acf0*/  BRA.DIV ~URZ, `(.L_x_910) ;  /* 0x00006f927f007947 */ /* 0x000fea000b800000 */
[----:B------:R1:W2:Y:S02]  /*1ad00*/  SHFL.BFLY PT, R0, R205, 0x2, 0x1f ;  /* 0x0c401f00cd007f89 */ /* 0x0002a400000e0000 */
.L_x_1010:
[----:B--2---:R-:W-:Y:S01]  /*1ad10*/  FADD.FTZ R5, R0, R205 ;  /* 0x000000cd00057221 */ /* 0x004fe20000010000 */
[----:B------:R-:W-:Y:S05]  /*1ad20*/  BRA.DIV ~URZ, `(.L_x_911) ;  /* 0x00006fb27f007947 */ /* 0x000fea000b800000 */
[----:B------:R-:W2:Y:S02]  /*1ad30*/  SHFL.BFLY PT, R0, R5, 0x1, 0x1f ;  /* 0x0c201f0005007f89 */ /* 0x000ea400000e0000 */
[----:B--2---:R-:W-:-:S02]  /*1ad40*/  FADD.FTZ R5, R5, R0 ;  /* 0x0000000005057221 */ /* 0x004fc40000010000 */
[----:B------:R-:W2:Y:S02]  /*1ad50*/  SHFL.BFLY PT, R0, R204, 0x2, 0x1f ;  /* 0x0c401f00cc007f89 */ /* 0x000ea400000e0000 */
[----:B--2---:R-:W-:-:S05]  /*1ad60*/  FADD.FTZ R6, R0, R204 ;  /* 0x000000cc00067221 */ /* 0x004fca0000010000 */
[----:B------:R2:W3:Y:S02]  /*1ad70*/  SHFL.BFLY PT, R3, R6, 0x1, 0x1f ;  /* 0x0c201f0006037f89 */ /* 0x0004e400000e0000 */
.L_x_1011:
        /* <DEDUP_REMOVED lines=38> */
[C---:B--2---:R-:W-:Y:S02]  /*1afe0*/  FMUL.FTZ R120, R0.reuse, R26 ;  /* 0x0000001a00787220 */ /* 0x044fe40000410000 */
[----:B------:R-:W-:Y:S02]  /*1aff0*/  FMUL.FTZ R121, R0, R27 ;  /* 0x0000001b00797220 */ /* 0x000fe40000410000 */
[C---:B------:R-:W-:Y:S02]  /*1b000*/  FMUL.FTZ R152, R2.reuse, R48 ;  /* 0x0000003002987220 */ /* 0x040fe40000410000 */
[----:B------:R-:W-:-:S02]  /*1b010*/  FMUL.FTZ R153, R2, R49 ;  /* 0x0000003102997220 */ /* 0x000fc40000410000 */
[C---:B------:R-:W-:Y:S02]  /*1b020*/  FMUL.FTZ R112, R2.reuse, R124 ;  /* 0x0000007c02707220 */ /* 0x040fe40000410000 */
[----:B------:R-:W-:Y:S02]  /*1b030*/  FMUL.FTZ R113, R2, R125 ;  /* 0x0000007d02717220 */ /* 0x000fe40000410000 */
        /* <DEDUP_REMOVED lines=8> */
[----:B---3--:R-:W-:Y:S02]  /*1b0c0*/  @P0 FMUL.FTZ R3, R3, 0.69314718246459960938 ;  /* 0x3f31721803030820 */ /* 0x008fe40000410000 */
        /* <DEDUP_REMOVED lines=95> */
.L_x_756:
[----:B------:R-:W2:Y:S01]  /*1b6c0*/  S2R R106, SR_TID.X ;  /* 0x00000000006a7919 */ /* 0x000ea20000002100 */
[----:B------:R-:W-:Y:S01]  /*1b6d0*/  BSSY B0, `(.L_x_912) ;  /* 0x0000010000007945 */ /* 0x000fe20003800000 */
[----:B--2---:R-:W-:-:S13]  /*1b6e0*/  LOP3.LUT P0, RZ, R106, 0xff, RZ, 0xc0, !PT ;  /* 0x000000ff6aff7812 */ /* 0x004fda000780c0ff */
[----:B------:R-:W-:Y:S05]  /*1b6f0*/  @P0 BRA `(.L_x_913) ;  /* 0x000000d000000947 */ /* 0x000fea0003800000 */
[----:B------:R-:W2:Y:S01]  /*1b700*/  S2R R2, SR_LANEID ;  /* 0x0000000000027919 */ /* 0x000ea20000000000 */
[----:B------:R-:W-:Y:S01]  /*1b710*/  VOTEU.ANY UR4, UPT, PT ;  /* 0x0000000000047886 */ /* 0x000fe200038e0100 */
[----:B------:R-:W-:Y:S01]  /*1b720*/  IMAD.MOV.U32 R4, RZ, RZ, c[0x0][0x560] ;  /* 0x00015800ff047624 */ /* 0x000fe200078e00ff */
[----:B------:R-:W2:Y:S01]  /*1b730*/  FLO.U32 R3, UR4 ;  /* 0x0000000400037d00 */ /* 0x000ea200080e0000 */
[----:B------:R-:W-:Y:S01]  /*1b740*/  IMAD.MOV.U32 R5, RZ, RZ, c[0x0][0x564] ;  /* 0x00015900ff057624 */ /* 0x000fe200078e00ff */
[----:B--2---:R-:W-:-:S06]  /*1b750*/  ISETP.EQ.U32.AND P0, PT, R3, R2, PT ;  /* 0x000000020300720c */ /* 0x004fcc0003f02070 */
[----:B------:R-:W2:Y:S07]  /*1b760*/  POPC R2, UR4 ;  /* 0x0000000400027d09 */ /* 0x000eae0008000000 */
[----:B--2---:R-:W2:Y:S04]  /*1b770*/  @P0 ATOMG.E.ADD.STRONG.GPU PT, R2, [R4.64], R2 ;  /* 0x00000002040209a8 */ /* 0x004ea800081ee1c8 */
[----:B--2---:R2:W3:Y:S04]  /*1b780*/  SHFL.IDX PT, R3, R2, R3, 0x1f ;  /* 0x00001f0302037589 */ /* 0x0044e800000e0000 */
[----:B--2---:R-:W2:Y:S02]  /*1b790*/  S2R R2, SR_LTMASK ;  /* 0x0000000000027919 */ /* 0x004ea40000003900 */
[----:B--2---:R-:W-:-:S06]  /*1b7a0*/  LOP3.LUT R2, R2, UR4, RZ, 0xc0, !PT ;  /* 0x0000000402027c12 */ /* 0x004fcc000f8ec0ff */
[----:B------:R-:W3:Y:S02]  /*1b7b0*/  POPC R2, R2 ;  /* 0x0000000200027309 */ /* 0x000ee40000000000 */
[----:B---3--:R-:W-:-:S06]  /*1b7c0*/  IADD3 R232, R3, c[0x0][0xc], R2 ;  /* 0x0000030003e87a10 */ /* 0x008fcc0007ffe002 */
.L_x_913:
[----:B------:R-:W-:Y:S05]  /*1b7d0*/  BSYNC B0 ;  /* 0x0000000000007941 */ /* 0x000fea0003800000 */
.L_x_912:
        /* <DEDUP_REMOVED lines=8> */
[----:B------:R-:W-:Y:S01]  /*1b860*/  IMAD.MOV.U32 R4, RZ, RZ, 0x4 ;  /* 0x00000004ff047424 */ /* 0x000fe200078e00ff */
[----:B------:R-:W-:Y:S01]  /*1b870*/  F2FP.BF16.PACK_AB R0, R49, R48 ;  /* 0x000000303100723e */ /* 0x000fe200000010ff */
[----:B------:R-:W-:Y:S01]  /*1b880*/  IMAD.MOV.U32 R12, RZ, RZ, c[0x0][0x388] ;  /* 0x0000e200ff0c7624 */ /* 0x000fe200078e00ff */
[----:B------:R-:W-:Y:S02]  /*1b890*/  ISETP.NE.U32.AND P0, PT, RZ, c[0x0][0x508], PT ;  /* 0x00014200ff007a0c */ /* 0x000fe40003f05070 */
[----:B------:R-:W-:Y:S02]  /*1b8a0*/  ISETP.NE.U32.AND P2, PT, RZ, c[0x0][0x500], PT ;  /* 0x00014000ff007a0c */ /* 0x000fe40003f45070 */
[----:B------:R-:W-:-:S02]  /*1b8b0*/  ISETP.NE.AND.EX P1, PT, RZ, c[0x0][0x50c], PT, P0 ;  /* 0x00014300ff007a0c */ /* 0x000fc40003f25300 */
        /* <DEDUP_REMOVED lines=127> */
[----:B--2---:R-:W-:-:S03]  /*1c0b0*/  @P1 IMAD.WIDE R2, R235, R4, c[0x0][0x508] ;  /* 0x00014200eb021625 */ /* 0x004fc600078e0204 */
[----:B------:R-:W-:Y:S01]  /*1c0c0*/  BAR.SYNC.DEFER_BLOCKING 0x1, 0x100 ;  /* 0x0044000000007b1d */ /* 0x000fe20000010000 */
[----:B------:R-:W-:-:S05]  /*1c0d0*/  IMAD.WIDE R4, R235, R4, c[0x0][0x500] ;  /* 0x00014000eb047625 */ /* 0x000fca00078e0204 */
[----:B------:R2:W5:Y:S02]  /*1c0e0*/  @P1 LDG.E R12, [R2.64] ;  /* 0x00000008020c1981 */ /* 0x000564000c1e1900 */
[----:B--2---:R-:W-:-:S06]  /*1c0f0*/  IMAD.MOV.U32 R2, RZ, RZ, RZ ;  /* 0x000000ffff027224 */ /* 0x004fcc00078e00ff */
[----:B------:R3:W5:Y:S01]  /*1c100*/  @P2 LDG.E R2, [R4.64] ;  /* 0x0000000804022981 */ /* 0x000762000c1e1900 */
[----:B------:R-:W-:-:S04]  /*1c110*/  ISETP.NE.AND P0, PT, R233, RZ, PT ;  /* 0x000000ffe900720c */ /* 0x000fc80003f05270 */
[----:B------:R-:W-:Y:S01]  /*1c120*/  SEL R3, R233, c[0x0][0x3d4], P0 ;  /* 0x0000f500e9037a07 */ /* 0x000fe20000000000 */
[----:B------:R-:W-:Y:S05]  /*1c130*/  @P1 BRA `(.L_x_916) ;  /* 0x0000004000001947 */ /* 0x000fea0003800000 */
[----:B------:R-:W-:Y:S05]  /*1c140*/  @!P2 BRA `(.L_x_916) ;  /* 0x000000300000a947 */ /* 0x000fea0003800000 */
[----:B---3--:R2:W3:Y:S04]  /*1c150*/  LDG.E R0, [R4.64] ;  /* 0x0000000804007981 */ /* 0x0084e8000c1e1900 */
[----:B--2---:R-:W3:Y:S02]  /*1c160*/  LDG.E R4, [R4.64+0x4] ;  /* 0x0000040804047981 */ /* 0x004ee4000c1e1900 */
[----:B---3-5:R-:W-:Y:S02]  /*1c170*/  IADD3 R12, -R0, R4, RZ ;  /* 0x00000004000c7210 */ /* 0x028fe40007ffe1ff */
.L_x_916:
[----:B------:R-:W2:Y:S01]  /*1c180*/  LDL R97, [R1+0x40] ;  /* 0x0000400001617983 */ /* 0x000ea20000100800 */
[----:B------:R-:W-:Y:S01]  /*1c190*/  IMAD.MOV.U32 R16, RZ, RZ, 0x368 ;  /* 0x00000368ff107424 */ /* 0x000fe200078e00ff */
[----:B------:R-:W-:Y:S01]  /*1c1a0*/  ISETP.GT.AND P2, PT, R3, 0x1, PT ;  /* 0x000000010300780c */ /* 0x000fe20003f44270 */
[----:B-----5:R-:W-:Y:S01]  /*1c1b0*/  IMAD R12, R12, c[0x0][0x4e8], RZ ;  /* 0x00013a000c0c7a24 */ /* 0x020fe200078e02ff */
[----:B------:R-:W-:-:S02]  /*1c1c0*/  ISETP.NE.U32.AND P0, PT, RZ, c[0x0][0x500], PT ;  /* 0x00014000ff007a0c */ /* 0x000fc40003f05070 */
[----:B------:R-:W-:Y:S02]  /*1c1d0*/  SEL R16, R16, 0x328, P2 ;  /* 0x0000032810107807 */ /* 0x000fe40001000000 */
[----:B------:R-:W-:Y:S02]  /*1c1e0*/  ISETP.NE.AND.EX P0, PT, RZ, c[0x0][0x504], PT, P0 ;  /* 0x00014100ff007a0c */ /* 0x000fe40003f05300 */
[----:B------:R-:W4:Y:S01]  /*1c1f0*/  LDC.64 R6, c[0x0][R16+0x170] ;  /* 0x00005c0010067b82 */ /* 0x000f220000000a00 */
[----:B------:R-:W-:Y:S02]  /*1c200*/  SHF.R.S32.HI R3, RZ, 0x1f, R235 ;  /* 0x0000001fff037819 */ /* 0x000fe400000114eb */
[----:B---3--:R-:W-:Y:S02]  /*1c210*/  SEL R0, R235, RZ, !P0 ;  /* 0x000000ffeb007207 */ /* 0x008fe40004000000 */
[----:B------:R-:W-:Y:S02]  /*1c220*/  SEL R5, R3, RZ, !P0 ;  /* 0x000000ff03057207 */ /* 0x000fe40004000000 */
[----:B------:R-:W-:Y:S01]  /*1c230*/  LOP3.LUT R4, R234, 0xffff, RZ, 0xc0, !PT ;  /* 0x0000ffffea047812 */ /* 0x000fe200078ec0ff */
[----:B------:R-:W3:Y:S01]  /*1c240*/  LDC.64 R10, c[0x0][R16+0x168] ;  /* 0x00005a00100a7b82 */ /* 0x000ee20000000a00 */
[----:B------:R-:W-:-:S04]  /*1c250*/  SHF.R.S32.HI R19, RZ, 0x1f, R106 ;  /* 0x0000001fff137819 */ /* 0x000fc8000001146a */
[----:B------:R-:W-:-:S03]  /*1c260*/  LEA.HI R19, R19, R106, RZ, 0x5 ;  /* 0x0000006a13137211 */ /* 0x000fc600078f28ff */
[----:B------:R-:W1:Y:S01]  /*1c270*/  LDC.64 R14, c[0x0][R16+0x178] ;  /* 0x00005e00100e7b82 */ /* 0x000e620000000a00 */
[----:B------:R-:W-:-:S05]  /*1c280*/  LOP3.LUT R19, R19, 0xffffffe0, RZ, 0xc0, !PT ;  /* 0xffffffe013137812 */ /* 0x000fca00078ec0ff */
[----:B------:R-:W-:Y:S02]  /*1c290*/  IMAD.IADD R19, R106, 0x1, -R19 ;  /* 0x000000016a137824 */ /* 0x000fe400078e0a13 */
[----:B----4-:R-:W-:-:S04]  /*1c2a0*/  IMAD R3, R7, R0, RZ ;  /* 0x0000000007037224 */ /* 0x010fc800078e02ff */
[C---:B------:R-:W-:Y:S02]  /*1c2b0*/  IMAD R5, R6.reuse, R5, R3 ;  /* 0x0000000506057224 */ /* 0x040fe400078e0203 */
[----:B------:R-:W-:-:S04]  /*1c2c0*/  IMAD.WIDE.U32 R6, R6, R0, RZ ;  /* 0x0000000006067225 */ /* 0x000fc800078e00ff */
[----:B---3--:R-:W-:-:S04]  /*1c2d0*/  IMAD.WIDE.U32 R8, R10, R4, RZ ;  /* 0x000000040a087225 */ /* 0x008fc800078e00ff */
[----:B------:R-:W-:Y:S01]  /*1c2e0*/  IMAD R3, R11, R4, RZ ;  /* 0x000000040b037224 */ /* 0x000fe200078e02ff */
[--C-:B------:R-:W-:Y:S01]  /*1c2f0*/  IADD3 R13, P1, P0, R6, R8, R2.reuse ;  /* 0x00000008060d7210 */ /* 0x100fe2000783e002 */
[----:B------:R-:W-:Y:S01]  /*1c300*/  IMAD.IADD R5, R7, 0x1, R5 ;  /* 0x0000000107057824 */ /* 0x000fe200078e0205 */
[----:B------:R-:W-:Y:S01]  /*1c310*/  SHF.R.S32.HI R11, RZ, 0x1f, R2 ;  /* 0x0000001fff0b7819 */ /* 0x000fe20000011402 */
[----:B------:R-:W-:Y:S01]  /*1c320*/  IMAD.IADD R8, R9, 0x1, R3 ;  /* 0x0000000109087824 */ /* 0x000fe200078e0203 */
[----:B------:R-:W-:Y:S01]  /*1c330*/  SEL R6, R245, RZ, P2 ;  /* 0x000000fff5067207 */ /* 0x000fe20001000000 */
[----:B------:R-:W-:-:S03]  /*1c340*/  IMAD.MOV.U32 R3, RZ, RZ, c[0x0][0x4e8] ;  /* 0x00013a00ff037624 */ /* 0x000fc600078e00ff */
[----:B------:R-:W-:Y:S01]  /*1c350*/  IADD3.X R10, R5, R8, R11, P1, P0 ;  /* 0x00000008050a7210 */ /* 0x000fe20000fe040b */
[-C--:B-1----:R-:W-:Y:S01]  /*1c360*/  IMAD R9, R15, R6.reuse, RZ ;  /* 0x000000060f097224 */ /* 0x082fe200078e02ff */
[----:B------:R-:W-:Y:S01]  /*1c370*/  ISETP.NE.AND P3, PT, R3, 0x1, PT ;  /* 0x000000010300780c */ /* 0x000fe20003f65270 */
[----:B------:R-:W-:Y:S02]  /*1c380*/  IMAD.IADD R3, R236, 0x1, R228 ;  /* 0x00000001ec037824 */ /* 0x000fe400078e02e4 */
[----:B------:R-:W-:-:S04]  /*1c390*/  IMAD.WIDE.U32 R6, R14, R6, RZ ;  /* 0x000000060e067225 */ /* 0x000fc800078e00ff */
[----:B------:R-:W-:Y:S02]  /*1c3a0*/  IMAD.MOV.U32 R5, RZ, RZ, R3 ;  /* 0x000000ffff057224 */ /* 0x000fe400078e0003 */
[----:B------:R-:W-:-:S04]  /*1c3b0*/  IMAD.IADD R9, R7, 0x1, R9 ;  /* 0x0000000107097824 */ /* 0x000fc800078e0209 */
[----:B------:R-:W-:-:S05]  /*1c3c0*/  @P3 IMAD.HI.U32 R8, R3, c[0x0][0x4ec], RZ ;  /* 0x00013b0003083a27 */ /* 0x000fca00078e00ff */
[----:B------:R-:W-:-:S04]  /*1c3d0*/  @P3 SHF.R.U32.HI R5, RZ, c[0x0][0x4f0], R8 ;  /* 0x00013c00ff053a19 */ /* 0x000fc80000011608 */
[----:B------:R-:W-:Y:S02]  /*1c3e0*/  IADD3 R6, P1, P0, R5, R13, R6 ;  /* 0x0000000d05067210 */ /* 0x000fe4000783e006 */
[--C-:B------:R-:W-:Y:S01]  /*1c3f0*/  SHF.R.S32.HI R7, RZ, 0x1f, R5.reuse ;  /* 0x0000001fff077819 */ /* 0x100fe20000011405 */
[----:B------:R-:W-:-:S03]  /*1c400*/  IMAD.MOV R5, RZ, RZ, -R5 ;  /* 0x000000ffff057224 */ /* 0x000fc600078e0a05 */
[----:B------:R-:W-:Y:S01]  /*1c410*/  IADD3.X R7, R7, R10, R9, P1, P0 ;  /* 0x0000000a07077210 */ /* 0x000fe20000fe0409 */
[----:B------:R-:W-:Y:S01]  /*1c420*/  IMAD R5, R5, c[0x0][0x4e8], R3 ;  /* 0x00013a0005057a24 */ /* 0x000fe200078e0203 */
[----:B------:R-:W1:Y:S04]  /*1c430*/  LDC.64 R8, c[0x0][R16+0x160] ;  /* 0x0000580010087b82 */ /* 0x000e680000000a00 */
[----:B------:R-:W-:Y:S01]  /*1c440*/  SHF.R.S32.HI R10, RZ, 0x1f, R5 ;  /* 0x0000001fff0a7819 */ /* 0x000fe20000011405 */
[----:B-1----:R-:W-:-:S04]  /*1c450*/  IMAD.WIDE.U32 R6, R8, R5, R6 ;  /* 0x0000000508067225 */ /* 0x002fc800078e0006 */
[----:B------:R-:W-:Y:S02]  /*1c460*/  IMAD R5, R9, R5, RZ ;  /* 0x0000000509057224 */ /* 0x000fe400078e02ff */
[----:B------:R-:W-:Y:S02]  /*1c470*/  IMAD.MOV.U32 R9, RZ, RZ, c[0x0][0x4ac] ;  /* 0x00012b00ff097624 */ /* 0x000fe400078e00ff */
[----:B------:R-:W-:Y:S02]  /*1c480*/  IMAD R5, R8, R10, R5 ;  /* 0x0000000a08057224 */ /* 0x000fe400078e0205 */
[----:B------:R-:W-:Y:S01]  /*1c490*/  IMAD.MOV.U32 R8, RZ, RZ, c[0x0][0x4a8] ;  /* 0x00012a00ff087624 */ /* 0x000fe200078e00ff */
[----:B------:R-:W-:Y:S01]  /*1c4a0*/  SEL R9, R9, c[0x0][0x454], P2 ;  /* 0x0001150009097a07 */ /* 0x000fe20001000000 */
[----:B------:R-:W-:-:S03]  /*1c4b0*/  IMAD.IADD R7, R7, 0x1, R5 ;  /* 0x0000000107077824 */ /* 0x000fc600078e0205 */
[----:B------:R-:W-:-:S04]  /*1c4c0*/  SEL R8, R8, c[0x0][0x450], P2 ;  /* 0x0001140008087a07 */ /* 0x000fc80001000000 */
[----:B------:R-:W-:-:S04]  /*1c4d0*/  LEA R5, P0, R6, R8, 0x2 ;  /* 0x0000000806057211 */ /* 0x000fc800078010ff */
[----:B------:R-:W-:Y:S01]  /*1c4e0*/  LEA.HI.X R7, R6, R9, R7, 0x2, P0 ;  /* 0x0000000906077211 */ /* 0x000fe200000f1407 */
[----:B------:R-:W-:Y:S01]  /*1c4f0*/  SHFL.IDX PT, R8, R5, RZ, 0x1c1f ;  /* 0x001c1fff05087589 */ /* 0x000fe200000e0000 */
[----:B------:R-:W-:-:S03]  /*1c500*/  LOP3.LUT P0, RZ, R19, 0x3, RZ, 0xc0, !PT ;  /* 0x0000000313ff7812 */ /* 0x000fc6000780c0ff */
[----:B------:R-:W1:Y:S04]  /*1c510*/  SHFL.IDX PT, R9, R7, RZ, 0x1c1f ;  /* 0x001c1fff07097589 */ /* 0x000e6800000e0000 */
[----:B------:R2:W-:Y:S04]  /*1c520*/  SHFL.IDX PT, R6, R5, 0x1, 0x1c1f ;  /* 0x003c1f0005067f89 */ /* 0x0005e800000e0000 */
        /* <DEDUP_REMOVED lines=11> */
[----:B------:R-:W-:Y:S01]  /*1c5e0*/  IMAD R11, R11, c[0x0][0x3a0], RZ ;  /* 0x0000e8000b0b7a24 */ /* 0x000fe200078e02ff */
[----:B-1----:R-:W-:Y:S01]  /*1c5f0*/  IADD3 R8, R213, R228, RZ ;  /* 0x000000e4d5087210 */ /* 0x002fe20007ffe0ff */
        /* <DEDUP_REMOVED lines=33> */
[----:B------:R-:W-:Y:S02]  /*1c810*/  IADD3 R5, R212, R228, RZ ;  /* 0x000000e4d4057210 */ /* 0x000fe40007ffe0ff */
        /* <DEDUP_REMOVED lines=14> */
.L_x_1012:
[----:B------:R-:W-:Y:S05]  /*1c900*/  BRA.DIV ~URZ, `(.L_x_919) ;  /* 0x000055427f007947 */ /* 0x000fea000b800000 */
[----:B------:R4:W2:Y:S02]  /*1c910*/  SHFL.IDX PT, R0, R14, RZ, 0x181f ;  /* 0x00181fff0e007589 */ /* 0x0008a400000e0000 */
.L_x_1013:
[----:B------:R-:W-:Y:S01]  /*1c920*/  ISETP.GE.AND P0, PT, R5, R12, PT ;  /* 0x0000000c0500720c */ /* 0x000fe20003f06270 */
[----:B------:R-:W-:-:S12]  /*1c930*/  BSSY B0, `(.L_x_920) ;  /* 0x0000012000007945 */ /* 0x000fd80003800000 */
[----:B------:R-:W-:Y:S05]  /*1c940*/  @P0 BRA `(.L_x_921) ;  /* 0x0000010000000947 */ /* 0x000fea0003800000 */
[----:B------:R-:W-:Y:S02]  /*1c950*/  ISETP.GE.AND P3, PT, R134, c[0x0][0x3c8], PT ;  /* 0x0000f20086007a0c */ /* 0x000fe40003f66270 */
[----:B------:R-:W-:Y:S02]  /*1c960*/  ISETP.GE.AND P2, PT, R138, c[0x0][0x3c8], PT ;  /* 0x0000f2008a007a0c */ /* 0x000fe40003f46270 */
[----:B------:R-:W-:Y:S02]  /*1c970*/  ISETP.GE.AND P1, PT, R201, c[0x0][0x3c8], PT ;  /* 0x0000f200c9007a0c */ /* 0x000fe40003f26270 */
[----:B------:R-:W-:-:S07]  /*1c980*/  ISETP.GE.AND P0, PT, R200, c[0x0][0x3c8], PT ;  /* 0x0000f200c8007a0c */ /* 0x000fce0003f06270 */
[-C--:B--2---:R-:W-:Y:S02]  /*1c990*/  @!P3 LEA R10, P4, R134, R0.reuse, 0x1 ;  /* 0x00000000860ab211 */ /* 0x084fe400078808ff */
[-C--:B------:R-:W-:Y:S02]  /*1c9a0*/  @!P2 LEA R8, P6, R202, R0.reuse, 0x1 ;  /* 0x00000000ca08a211 */ /* 0x080fe400078c08ff */
[C---:B------:R-:W-:Y:S02]  /*1c9b0*/  @!P1 LEA R6, P5, R201.reuse, R0, 0x1 ;  /* 0x00000000c9069211 */ /* 0x040fe400078a08ff */
        /* <DEDUP_REMOVED lines=9> */
.L_x_921:
[----:B------:R-:W-:Y:S05]  /*1ca50*/  BSYNC B0 ;  /* 0x0000000000007941 */ /* 0x000fea0003800000 */
.L_x_920:
[----:B------:R-:W-:Y:S05]  /*1ca60*/  BRA.DIV ~URZ, `(.L_x_922) ;  /* 0x000054427f007947 */ /* 0x000fea000b800000 */
[----:B---3--:R3:W4:Y:S04]  /*1ca70*/  SHFL.IDX PT, R4, R13, 0x1, 0x181f ;  /* 0x00381f000d047f89 */ /* 0x00872800000e0000 */
[----:B--2---:R3:W2:Y:S02]  /*1ca80*/  SHFL.IDX PT, R0, R14, 0x1, 0x181f ;  /* 0x00381f000e007f89 */ /* 0x0046a400000e0000 */
.L_x_1014:
        /* <DEDUP_REMOVED lines=20> */
.L_x_924:
[----:B------:R-:W-:Y:S05]  /*1cbd0*/  BSYNC B0 ;  /* 0x0000000000007941 */ /* 0x000fea0003800000 */
.L_x_923:
[----:B------:R-:W-:Y:S05]  /*1cbe0*/  BRA.DIV ~URZ, `(.L_x_925) ;  /* 0x000053827f007947 */ /* 0x000fea000b800000 */
[----:B----4-:R4:W3:Y:S02]  /*1cbf0*/  SHFL.IDX PT, R4, R13, 0x2, 0x181f ;  /* 0x00581f000d047f89 */ /* 0x0108e400000e0000 */
.L_x_1015:
[----:B------:R-:W-:Y:S05]  /*1cc00*/  BRA.DIV ~URZ, `(.L_x_926) ;  /* 0x000053d27f007947 */ /* 0x000fea000b800000 */
[----:B--2---:R2:W4:Y:S02]  /*1cc10*/  SHFL.IDX PT, R0, R14, 0x2, 0x181f ;  /* 0x00581f000e007f89 */ /* 0x00452400000e0000 */
.L_x_1016:
        /* <DEDUP_REMOVED lines=8> */
[-C--:B----4-:R-:W-:Y:S02]  /*1cca0*/  @!P3 LEA R10, P4, R134, R0.reuse, 0x1 ;  /* 0x00000000860ab211 */ /* 0x090fe400078808ff */
        /* <DEDUP_REMOVED lines=11> */
.L_x_928:
[----:B------:R-:W-:Y:S05]  /*1cd60*/  BSYNC B0 ;  /* 0x0000000000007941 */ /* 0x000fea0003800000 */
.L_x_927:
[----:B------:R-:W-:Y:S05]  /*1cd70*/  BRA.DIV ~URZ, `(.L_x_929) ;  /* 0x000052c27f007947 */ /* 0x000fea000b800000 */
[----:B---3--:R3:W2:Y:S04]  /*1cd80*/  SHFL.IDX PT, R4, R13, 0x3, 0x181f ;  /* 0x00781f000d047f89 */ /* 0x0086a800000e0000 */
[----:B----4-:R3:W4:Y:S02]  /*1cd90*/  SHFL.IDX PT, R0, R14, 0x3, 0x181f ;  /* 0x00781f000e007f89 */ /* 0x01072400000e0000 */
.L_x_1017:
[----:B------:R-:W-:-:S04]  /*1cda0*/  IADD3 R2, R5, 0x60, RZ ;  /* 0x0000006005027810 */ /* 0x000fc80007ffe0ff */
[----:B------:R-:W-:-:S13]  /*1cdb0*/  ISETP.GE.AND P0, PT, R2, R12, PT ;  /* 0x0000000c0200720c */ /* 0x000fda0003f06270 */
[----:B------:R-:W-:Y:S05]  /*1cdc0*/  @P0 BRA `(.L_x_930) ;  /* 0x00002bb000000947 */ /* 0x000fea0003800000 */
[----:B------:R-:W-:Y:S02]  /*1cdd0*/  ISETP.GE.AND P2, PT, R134, c[0x0][0x3c8], PT ;  /* 0x0000f20086007a0c */ /* 0x000fe40003f46270 */
[----:B------:R-:W-:Y:S02]  /*1cde0*/  ISETP.GE.AND P1, PT, R138, c[0x0][0x3c8], PT ;  /* 0x0000f2008a007a0c */ /* 0x000fe40003f26270 */
[----:B------:R-:W-:-:S09]  /*1cdf0*/  ISETP.GE.AND P0, PT, R201, c[0x0][0x3c8], PT ;  /* 0x0000f200c9007a0c */ /* 0x000fd20003f06270 */
[-C--:B----4-:R-:W-:Y:S02]  /*1ce00*/  @!P2 LEA R8, P5, R134, R0.reuse, 0x1 ;  /* 0x000000008608a211 */ /* 0x090fe400078a08ff */
[-C--:B------:R-:W-:Y:S02]  /*1ce10*/  @!P1 LEA R6, P4, R202, R0.reuse, 0x1 ;  /* 0x00000000ca069211 */ /* 0x080fe400078808ff */
[C---:B------:R-:W-:Y:S02]  /*1ce20*/  @!P0 LEA R2, P3, R201.reuse, R0, 0x1 ;  /* 0x00000000c9028211 */ /* 0x040fe400078608ff */
        /* <DEDUP_REMOVED lines=12> */
.L_x_917:
        /* <DEDUP_REMOVED lines=33> */
.L_x_1018:
[----:B------:R-:W-:Y:S05]  /*1d100*/  BRA.DIV ~URZ, `(.L_x_932) ;  /* 0x000050627f007947 */ /* 0x000fea000b800000 */
[----:B------:R3:W4:Y:S02]  /*1d110*/  SHFL.IDX PT, R0, R12, RZ, 0x1c1f ;  /* 0x001c1fff0c007589 */ /* 0x00072400000e0000 */
.L_x_1019:
[----:B------:R-:W-:Y:S01]  /*1d120*/  BSSY B0, `(.L_x_933) ;  /* 0x00000d2000007945 */ /* 0x000fe20003800000 */
[----:B------:R-:W-:Y:S05]  /*1d130*/  @P0 BRA `(.L_x_934) ;  /* 0x00000d0000000947 */ /* 0x000fea0003800000 */
[C---:B------:R-:W-:Y:S02]  /*1d140*/  ISETP.GE.AND P0, PT, R216.reuse, c[0x0][0x3c8], PT ;  /* 0x0000f200d8007a0c */ /* 0x040fe40003f06270 */
[----:B------:R-:W-:Y:S02]  /*1d150*/  SHF.R.S32.HI R6, RZ, 0x1f, R216 ;  /* 0x0000001fff067819 */ /* 0x000fe400000114d8 */
[C---:B------:R-:W-:Y:S02]  /*1d160*/  IADD3 R8, R216.reuse, 0x8, RZ ;  /* 0x00000008d8087810 */ /* 0x040fe40007ffe0ff */
[C---:B------:R-:W-:Y:S02]  /*1d170*/  IADD3 R9, R216.reuse, 0x8, RZ ;  /* 0x00000008d8097810 */ /* 0x040fe40007ffe0ff */
[----:B------:R-:W-:-:S02]  /*1d180*/  IADD3 R7, R216, 0x10, RZ ;  /* 0x00000010d8077810 */ /* 0x000fc40007ffe0ff */
[----:B------:R-:W-:Y:S02]  /*1d190*/  SHF.R.S32.HI R9, RZ, 0x1f, R9 ;  /* 0x0000001fff097819 */ /* 0x000fe40000011409 */
[C---:B------:R-:W-:Y:S02]  /*1d1a0*/  IADD3 R14, R216.reuse, 0x60, RZ ;  /* 0x00000060d80e7810 */ /* 0x040fe40007ffe0ff */
[----:B----4-:R-:W-:Y:S02]  /*1d1b0*/  @!P0 LEA R2, P1, R216, R0, 0x2 ;  /* 0x00000000d8028211 */ /* 0x010fe400078210ff */
[----:B------:R-:W-:Y:S02]  /*1d1c0*/  ISETP.GE.AND P3, PT, R14, c[0x0][0x3c8], PT ;  /* 0x0000f2000e007a0c */ /* 0x000fe40003f66270 */
[C---:B--2---:R-:W-:Y:S02]  /*1d1d0*/  @!P0 LEA.HI.X R3, R216.reuse, R4, R6, 0x2, P1 ;  /* 0x00000004d8038211 */ /* 0x044fe400008f1406 */
[----:B------:R-:W-:-:S02]  /*1d1e0*/  IADD3 R6, R216, 0x18, RZ ;  /* 0x00000018d8067810 */ /* 0x000fc40007ffe0ff */
[----:B------:R-:W-:Y:S01]  /*1d1f0*/  IADD3 R11, R216, 0x70, RZ ;  /* 0x00000070d80b7810 */ /* 0x000fe20007ffe0ff */
[----:B------:R2:W-:Y:S01]  /*1d200*/  @!P0 ST.E.64 [R2.64], R132 ;  /* 0x0000008402008985 */ /* 0x0005e2000c101b08 */
[----:B------:R-:W-:Y:S02]  /*1d210*/  ISETP.GE.AND P0, PT, R8, c[0x0][0x3c8], PT ;  /* 0x0000f20008007a0c */ /* 0x000fe40003f06270 */
[----:B------:R-:W-:Y:S02]  /*1d220*/  ISETP.GE.AND P2, PT, R6, c[0x0][0x3c8], PT ;  /* 0x0000f20006007a0c */ /* 0x000fe40003f46270 */
[----:B------:R-:W-:Y:S02]  /*1d230*/  IADD3 R15, R216, 0x60, RZ ;  /* 0x00000060d80f7810 */ /* 0x000fe40007ffe0ff */
[----:B------:R-:W-:Y:S02]  /*1d240*/  ISETP.GE.AND P4, PT, R11, c[0x0][0x3c8], PT ;  /* 0x0000f2000b007a0c */ /* 0x000fe40003f86270 */
[----:B------:R-:W-:-:S02]  /*1d250*/  SHF.R.S32.HI R15, RZ, 0x1f, R15 ;  /* 0x0000001fff0f7819 */ /* 0x000fc4000001140f */
[C---:B------:R-:W-:Y:S02]  /*1d260*/  IADD3 R10, R216.reuse, 0x68, RZ ;  /* 0x00000068d80a7810 */ /* 0x040fe40007ffe0ff */
[----:B------:R-:W-:Y:S02]  /*1d270*/  IADD3 R16, R216, 0xa0, RZ ;  /* 0x000000a0d8107810 */ /* 0x000fe40007ffe0ff */
[----:B------:R-:W-:Y:S02]  /*1d280*/  SHF.R.S32.HI R10, RZ, 0x1f, R10 ;  /* 0x0000001fff0a7819 */ /* 0x000fe4000001140a */
        /* <DEDUP_REMOVED lines=80> */
[C---:B----4-:R-:W-:Y:S02]  /*1d790*/  @!P4 LEA R6, P5, R11.reuse, R0, 0x2 ;  /* 0x000000000b06c211 */ /* 0x050fe400078a10ff */
[C---:B------:R-:W-:Y:S01]  /*1d7a0*/  IADD3 R9, R216.reuse, 0x88, RZ ;  /* 0x00000088d8097810 */ /* 0x040fe20007ffe0ff */
[----:B------:R2:W-:Y:S01]  /*1d7b0*/  @!P1 ST.E.64 [R2.64], R56 ;  /* 0x0000003802009985 */ /* 0x0005e2000c101b08 */
[----:B------:R-:W-:Y:S02]  /*1d7c0*/  IADD3 R10, R216, 0x78, RZ ;  /* 0x00000078d80a7810 */ /* 0x000fe40007ffe0ff */
[----:B------:R-:W-:Y:S02]  /*1d7d0*/  @!P4 LEA.HI.X R7, R11, R4, R15, 0x2, P5 ;  /* 0x000000040b07c211 */ /* 0x000fe400028f140f */
[----:B------:R-:W-:-:S02]  /*1d7e0*/  ISETP.GE.AND P1, PT, R9, c[0x0][0x3c8], PT ;  /* 0x0000f20009007a0c */ /* 0x000fc40003f26270 */
[----:B------:R-:W-:Y:S01]  /*1d7f0*/  SHF.R.S32.HI R10, RZ, 0x1f, R10 ;  /* 0x0000001fff0a7819 */ /* 0x000fe2000001140a */
[----:B------:R4:W-:Y:S01]  /*1d800*/  @!P4 ST.E.64 [R6.64], R60 ;  /* 0x0000003c0600c985 */ /* 0x0009e2000c101b08 */
[C---:B------:R-:W-:Y:S02]  /*1d810*/  IADD3 R11, R216.reuse, 0x90, RZ ;  /* 0x00000090d80b7810 */ /* 0x040fe40007ffe0ff */
[----:B------:R-:W-:Y:S02]  /*1d820*/  IADD3 R15, R216, 0x80, RZ ;  /* 0x00000080d80f7810 */ /* 0x000fe40007ffe0ff */
[----:B------:R-:W-:Y:S02]  /*1d830*/  ISETP.GE.AND P4, PT, R11, c[0x0][0x3c8], PT ;  /* 0x0000f2000b007a0c */ /* 0x000fe40003f86270 */
[----:B------:R-:W-:Y:S02]  /*1d840*/  SHF.R.S32.HI R15, RZ, 0x1f, R15 ;  /* 0x0000001fff0f7819 */ /* 0x000fe4000001140f */
[----:B--2---:R-:W-:-:S04]  /*1d850*/  @!P2 LEA R2, P0, R8, R0, 0x2 ;  /* 0x000000000802a211 */ /* 0x004fc800078010ff */
[----:B------:R-:W-:Y:S02]  /*1d860*/  @!P2 LEA.HI.X R3, R8, R4, R10, 0x2, P0 ;  /* 0x000000040803a211 */ /* 0x000fe400000f140a */
[----:B------:R-:W-:Y:S02]  /*1d870*/  IADD3 R8, R216, 0x98, RZ ;  /* 0x00000098d8087810 */ /* 0x000fe40007ffe0ff */
[----:B----4-:R-:W-:Y:S01]  /*1d880*/  @!P3 LEA R6, P5, R14, R0, 0x2 ;  /* 0x000000000e06b211 */ /* 0x010fe200078a10ff */
[----:B------:R2:W-:Y:S01]  /*1d890*/  @!P2 ST.E.64 [R2.64], R64 ;  /* 0x000000400200a985 */ /* 0x0005e2000c101b08 */
[----:B------:R-:W-:Y:S02]  /*1d8a0*/  IADD3 R10, R216, 0x88, RZ ;  /* 0x00000088d80a7810 */ /* 0x000fe40007ffe0ff */
[----:B------:R-:W-:Y:S02]  /*1d8b0*/  @!P3 LEA.HI.X R7, R14, R4, R15, 0x2, P5 ;  /* 0x000000040e07b211 */ /* 0x000fe400028f140f */
[----:B------:R-:W-:-:S02]  /*1d8c0*/  ISETP.GE.AND P2, PT, R8, c[0x0][0x3c8], PT ;  /* 0x0000f20008007a0c */ /* 0x000fc40003f46270 */
[C---:B------:R-:W-:Y:S01]  /*1d8d0*/  IADD3 R14, R216.reuse, 0xa0, RZ ;  /* 0x000000a0d80e7810 */ /* 0x040fe20007ffe0ff */
[----:B------:R4:W-:Y:S01]  /*1d8e0*/  @!P3 ST.E.64 [R6.64], R68 ;  /* 0x000000440600b985 */ /* 0x0009e2000c101b08 */
[----:B------:R-:W-:Y:S02]  /*1d8f0*/  SHF.R.S32.HI R10, RZ, 0x1f, R10 ;  /* 0x0000001fff0a7819 */ /* 0x000fe4000001140a */
[----:B------:R-:W-:Y:S02]  /*1d900*/  IADD3 R15, R216, 0x90, RZ ;  /* 0x00000090d80f7810 */ /* 0x000fe40007ffe0ff */
[----:B------:R-:W-:Y:S02]  /*1d910*/  ISETP.GE.AND P3, PT, R14, c[0x0][0x3c8], PT ;  /* 0x0000f2000e007a0c */ /* 0x000fe40003f66270 */
[----:B------:R-:W-:Y:S02]  /*1d920*/  SHF.R.S32.HI R15, RZ, 0x1f, R15 ;  /* 0x0000001fff0f7819 */ /* 0x000fe4000001140f */
[----:B--2---:R-:W-:-:S04]  /*1d930*/  @!P1 LEA R2, P0, R9, R0, 0x2 ;  /* 0x0000000009029211 */ /* 0x004fc800078010ff */
[----:B------:R-:W-:Y:S02]  /*1d940*/  @!P1 LEA.HI.X R3, R9, R4, R10, 0x2, P0 ;  /* 0x0000000409039211 */ /* 0x000fe400000f140a */
[C---:B------:R-:W-:Y:S02]  /*1d950*/  IADD3 R9, R216.reuse, 0xa8, RZ ;  /* 0x000000a8d8097810 */ /* 0x040fe40007ffe0ff */
[C---:B----4-:R-:W-:Y:S01]  /*1d960*/  @!P4 LEA R6, P5, R11.reuse, R0, 0x2 ;  /* 0x000000000b06c211 */ /* 0x050fe200078a10ff */
        /* <DEDUP_REMOVED lines=17> */
[----:B------:R-:W-:Y:S01]  /*1da80*/  SHF.R.S32.HI R10, RZ, 0x1f, R10 ;  /* 0x0000001fff0a7819 */ /* 0x000fe2000001140a */
[----:B------:R4:W-:Y:S01]  /*1da90*/  @!P3 ST.E.64 [R6.64], R84 ;  /* 0x000000540600b985 */ /* 0x0009e2000c101b08 */
[----:B------:R-:W-:Y:S02]  /*1daa0*/  ISETP.GE.AND P3, PT, R11, c[0x0][0x3c8], PT ;  /* 0x0000f2000b007a0c */ /* 0x000fe40003f66270 */
[C---:B------:R-:W-:Y:S02]  /*1dab0*/  IADD3 R16, R216.reuse, 0xb0, RZ ;  /* 0x000000b0d8107810 */ /* 0x040fe40007ffe0ff */
[----:B------:R-:W-:Y:S02]  /*1dac0*/  IADD3 R14, R216, 0xc8, RZ ;  /* 0x000000c8d80e7810 */ /* 0x000fe40007ffe0ff */
[----:B------:R-:W-:Y:S02]  /*1dad0*/  SHF.R.S32.HI R16, RZ, 0x1f, R16 ;  /* 0x0000001fff107819 */ /* 0x000fe40000011410 */
[----:B--2---:R-:W-:-:S04]  /*1dae0*/  @!P1 LEA R2, P0, R9, R0, 0x2 ;  /* 0x0000000009029211 */ /* 0x004fc800078010ff */
[----:B------:R-:W-:Y:S02]  /*1daf0*/  @!P1 LEA.HI.X R3, R9, R4, R10, 0x2, P0 ;  /* 0x0000000409039211 */ /* 0x000fe400000f140a */
[----:B------:R-:W-:Y:S02]  /*1db00*/  IADD3 R9, R216, 0xb8, RZ ;  /* 0x000000b8d8097810 */ /* 0x000fe40007ffe0ff */
[C---:B----4-:R-:W-:Y:S01]  /*1db10*/  @!P4 LEA R6, P5, R15.reuse, R0, 0x2 ;  /* 0x000000000f06c211 */ /* 0x050fe200078a10ff */
[----:B------:R2:W-:Y:S01]  /*1db20*/  @!P1 ST.E.64 [R2.64], R88 ;  /* 0x0000005802009985 */ /* 0x0005e2000c101b08 */
[----:B------:R-:W-:Y:S02]  /*1db30*/  SHF.R.S32.HI R9, RZ, 0x1f, R9 ;  /* 0x0000001fff097819 */ /* 0x000fe40000011409 */
[----:B------:R-:W-:Y:S02]  /*1db40*/  @!P4 LEA.HI.X R7, R15, R4, R16, 0x2, P5 ;  /* 0x000000040f07c211 */ /* 0x000fe400028f1410 */
[----:B------:R-:W-:-:S02]  /*1db50*/  ISETP.GE.AND P1, PT, R14, c[0x0][0x3c8], PT ;  /* 0x0000f2000e007a0c */ /* 0x000fc40003f26270 */
[C---:B------:R-:W-:Y:S01]  /*1db60*/  IADD3 R15, R216.reuse, 0xc0, RZ ;  /* 0x000000c0d80f7810 */ /* 0x040fe20007ffe0ff */
[----:B------:R4:W-:Y:S01]  /*1db70*/  @!P4 ST.E.64 [R6.64], R92 ;  /* 0x0000005c0600c985 */ /* 0x0009e2000c101b08 */
[----:B------:R-:W-:Y:S02]  /*1db80*/  IADD3 R10, R216, 0xd0, RZ ;  /* 0x000000d0d80a7810 */ /* 0x000fe40007ffe0ff */
[----:B------:R-:W-:Y:S02]  /*1db90*/  SHF.R.S32.HI R15, RZ, 0x1f, R15 ;  /* 0x0000001fff0f7819 */ /* 0x000fe4000001140f */
[----:B------:R-:W-:Y:S02]  /*1dba0*/  ISETP.GE.AND P6, PT, R10, c[0x0][0x3c8], PT ;  /* 0x0000f2000a007a0c */ /* 0x000fe40003fc6270 */
[----:B------:R-:W-:Y:S02]  /*1dbb0*/  ISETP.GE.AND P5, PT, R252, c[0x0][0x3c8], PT ;  /* 0x0000f200fc007a0c */ /* 0x000fe40003fa6270 */
[----:B------:R-:W-:-:S02]  /*1dbc0*/  ISETP.GE.AND P4, PT, R251, c[0x0][0x3c8], PT ;  /* 0x0000f200fb007a0c */ /* 0x000fc40003f86270 */
[----:B------:R-:W-:Y:S02]  /*1dbd0*/  SHF.R.S32.HI R16, RZ, 0x1f, R250 ;  /* 0x0000001fff107819 */ /* 0x000fe400000114fa */
        /* <DEDUP_REMOVED lines=8> */
[----:B------:R-:W-:Y:S02]  /*1dc60*/  SHF.R.S32.HI R15, RZ, 0x1f, R15 ;  /* 0x0000001fff0f7819 */ /* 0x000fe4000001140f */
[----:B----4-:R-:W-:Y:S02]  /*1dc70*/  @!P6 LEA R6, P0, R10, R0, 0x2 ;  /* 0x000000000a06e211 */ /* 0x010fe400078010ff */
[----:B------:R-:W-:-:S04]  /*1dc80*/  SHF.R.S32.HI R11, RZ, 0x1f, R11 ;  /* 0x0000001fff0b7819 */ /* 0x000fc8000001140b */
[----:B------:R-:W-:Y:S02]  /*1dc90*/  @!P6 LEA.HI.X R7, R10, R4, R11, 0x2, P0 ;  /* 0x000000040a07e211 */ /* 0x000fe400000f140b */
[----:B------:R-:W-:Y:S02]  /*1dca0*/  ISETP.GE.AND P0, PT, R248, c[0x0][0x3c8], PT ;  /* 0x0000f200f8007a0c */ /* 0x000fe40003f06270 */
[----:B------:R-:W-:Y:S02]  /*1dcb0*/  SHF.R.S32.HI R10, RZ, 0x1f, R252 ;  /* 0x0000001fff0a7819 */ /* 0x000fe400000114fc */
[----:B--2---:R-:W-:-:S04]  /*1dcc0*/  @!P1 LEA R2, P2, R14, R0, 0x2 ;  /* 0x000000000e029211 */ /* 0x004fc800078410ff */
[----:B------:R-:W-:Y:S02]  /*1dcd0*/  @!P1 LEA.HI.X R3, R14, R4, R15, 0x2, P2 ;  /* 0x000000040e039211 */ /* 0x000fe400010f140f */
[----:B------:R-:W-:Y:S02]  /*1dce0*/  ISETP.GE.AND P2, PT, R250, c[0x0][0x3c8], PT ;  /* 0x0000f200fa007a0c */ /* 0x000fe40003f46270 */
[----:B------:R-:W-:Y:S01]  /*1dcf0*/  SHF.R.S32.HI R14, RZ, 0x1f, R251 ;  /* 0x0000001fff0e7819 */ /* 0x000fe200000114fb */
[----:B------:R2:W-:Y:S01]  /*1dd00*/  @!P1 ST.E.64 [R2.64], R100 ;  /* 0x0000006402009985 */ /* 0x0005e2000c101b08 */
[----:B------:R-:W-:Y:S02]  /*1dd10*/  ISETP.GE.AND P1, PT, R249, c[0x0][0x3c8], PT ;  /* 0x0000f200f9007a0c */ /* 0x000fe40003f26270 */
[----:B------:R-:W-:Y:S01]  /*1dd20*/  SHF.R.S32.HI R15, RZ, 0x1f, R249 ;  /* 0x0000001fff0f7819 */ /* 0x000fe200000114f9 */
[----:B------:R4:W-:Y:S01]  /*1dd30*/  @!P6 ST.E.64 [R6.64], R104 ;  /* 0x000000680600e985 */ /* 0x0009e2000c101b08 */
[----:B--2---:R-:W-:-:S04]  /*1dd40*/  @!P5 LEA R2, P3, R252, R0, 0x2 ;  /* 0x00000000fc02d211 */ /* 0x004fc800078610ff */
[----:B------:R-:W-:Y:S02]  /*1dd50*/  @!P5 LEA.HI.X R3, R252, R4, R10, 0x2, P3 ;  /* 0x00000004fc03d211 */ /* 0x000fe400018f140a */
[CC--:B------:R-:W-:Y:S02]  /*1dd60*/  @!P4 LEA R10, P6, R251.reuse, R0.reuse, 0x2 ;  /* 0x00000000fb0ac211 */ /* 0x0c0fe400078c10ff */
[C---:B------:R-:W-:Y:S01]  /*1dd70*/  @!P2 LEA R8, P3, R250.reuse, R0, 0x2 ;  /* 0x00000000fa08a211 */ /* 0x040fe200078610ff */
[----:B------:R2:W-:Y:S01]  /*1dd80*/  @!P5 ST.E.64 [R2.64], R108 ;  /* 0x0000006c0200d985 */ /* 0x0005e2000c101b08 */
[----:B------:R-:W-:Y:S02]  /*1dd90*/  @!P4 LEA.HI.X R11, R251, R4, R14, 0x2, P6 ;  /* 0x00000004fb0bc211 */ /* 0x000fe400030f140e */
[----:B----4-:R-:W-:Y:S02]  /*1dda0*/  @!P1 LEA R6, P5, R249, R0, 0x2 ;  /* 0x00000000f9069211 */ /* 0x010fe400078a10ff */
[----:B------:R-:W-:Y:S01]  /*1ddb0*/  @!P2 LEA.HI.X R9, R250, R4, R16, 0x2, P3 ;  /* 0x00000004fa09a211 */ /* 0x000fe200018f1410 */
[----:B------:R4:W-:Y:S01]  /*1ddc0*/  @!P4 ST.E.64 [R10.64], R168 ;  /* 0x000000a80a00c985 */ /* 0x0009e2000c101b08 */
[----:B------:R-:W-:-:S02]  /*1ddd0*/  SHF.R.S32.HI R14, RZ, 0x1f, R248 ;  /* 0x0000001fff0e7819 */ /* 0x000fc400000114f8 */
[----:B------:R-:W-:Y:S01]  /*1dde0*/  @!P1 LEA.HI.X R7, R249, R4, R15, 0x2, P5 ;  /* 0x00000004f9079211 */ /* 0x000fe200028f140f */
[----:B------:R4:W-:Y:S04]  /*1ddf0*/  @!P2 ST.E.64 [R8.64], R166 ;  /* 0x000000a60800a985 */ /* 0x0009e8000c101b08 */
[----:B------:R4:W-:Y:S01]  /*1de00*/  @!P1 ST.E.64 [R6.64], R112 ;  /* 0x0000007006009985 */ /* 0x0009e2000c101b08 */
[----:B--2---:R-:W-:-:S04]  /*1de10*/  @!P0 LEA R2, P3, R248, R0, 0x2 ;  /* 0x00000000f8028211 */ /* 0x004fc800078610ff */
[----:B------:R-:W-:-:S05]  /*1de20*/  @!P0 LEA.HI.X R3, R248, R4, R14, 0x2, P3 ;  /* 0x00000004f8038211 */ /* 0x000fca00018f140e */
[----:B------:R4:W-:Y:S04]  /*1de30*/  @!P0 ST.E.64 [R2.64], R20 ;  /* 0x0000001402008985 */ /* 0x0009e8000c101b08 */
.L_x_934:
[----:B------:R-:W-:Y:S05]  /*1de40*/  BSYNC B0 ;  /* 0x0000000000007941 */ /* 0x000fea0003800000 */
.L_x_933:
[----:B------:R-:W-:Y:S05]  /*1de50*/  BRA.DIV ~URZ, `(.L_x_935) ;  /* 0x000043727f007947 */ /* 0x000fea000b800000 */
[----:B--2---:R2:W1:Y:S04]  /*1de60*/  SHFL.IDX PT, R4, R5, 0x1, 0x1c1f ;  /* 0x003c1f0005047f89 */ /* 0x00446800000e0000 */
[----:B----4-:R2:W4:Y:S02]  /*1de70*/  SHFL.IDX PT, R0, R12, 0x1, 0x1c1f ;  /* 0x003c1f000c007f89 */ /* 0x01052400000e0000 */
.L_x_1020:
[----:B------:R-:W-:-:S13]  /*1de80*/  ISETP.NE.AND P0, PT, R13, RZ, PT ;  /* 0x000000ff0d00720c */ /* 0x000fda0003f05270 */
[----:B------:R-:W-:Y:S05]  /*1de90*/  @P0 BRA `(.L_x_930) ;  /* 0x00001ae000000947 */ /* 0x000fea0003800000 */
[C---:B------:R-:W-:Y:S02]  /*1dea0*/  ISETP.GE.AND P3, PT, R216.reuse, c[0x0][0x3c8], PT ;  /* 0x0000f200d8007a0c */ /* 0x040fe40003f66270 */
[C---:B------:R-:W-:Y:S02]  /*1deb0*/  IADD3 R11, R216.reuse, 0x8, RZ ;  /* 0x00000008d80b7810 */ /* 0x040fe40007ffe0ff */
[----:B------:R-:W-:Y:S02]  /*1dec0*/  SHF.R.S32.HI R6, RZ, 0x1f, R216 ;  /* 0x0000001fff067819 */ /* 0x000fe400000114d8 */
[----:B------:R-:W-:Y:S02]  /*1ded0*/  ISETP.GE.AND P2, PT, R11, c[0x0][0x3c8], PT ;  /* 0x0000f2000b007a0c */ /* 0x000fe40003f46270 */
[C---:B--23--:R-:W-:Y:S02]  /*1dee0*/  IADD3 R12, R216.reuse, 0x10, RZ ;  /* 0x00000010d80c7810 */ /* 0x04cfe40007ffe0ff */
[----:B------:R-:W-:-:S02]  /*1def0*/  IADD3 R14, R216, 0x8, RZ ;  /* 0x00000008d80e7810 */ /* 0x000fc40007ffe0ff */
[----:B------:R-:W-:Y:S02]  /*1df00*/  ISETP.GE.AND P1, PT, R12, c[0x0][0x3c8], PT ;  /* 0x0000f2000c007a0c */ /* 0x000fe40003f26270 */
[C---:B----4-:R-:W-:Y:S02]  /*1df10*/  @!P3 LEA R2, P4, R216.reuse, R0, 0x2 ;  /* 0x00000000d802b211 */ /* 0x050fe400078810ff */
[C---:B-1----:R-:W-:Y:S02]  /*1df20*/  IADD3 R5, R216.reuse, 0x18, RZ ;  /* 0x00000018d8057810 */ /* 0x042fe40007ffe0ff */
[----:B------:R-:W-:Y:S02]  /*1df30*/  @!P3 LEA.HI.X R3, R216, R4, R6, 0x2, P4 ;  /* 0x00000004d803b211 */ /* 0x000fe400020f1406 */
[----:B------:R-:W-:Y:S02]  /*1df40*/  SHF.R.S32.HI R14, RZ, 0x1f, R14 ;  /* 0x0000001fff0e7819 */ /* 0x000fe4000001140e */
[----:B------:R-:W-:Y:S01]  /*1df50*/  ISETP.GE.AND P0, PT, R5, c[0x0][0x3c8], PT ;  /* 0x0000f20005007a0c */ /* 0x000fe20003f06270 */
[----:B------:R1:W-:Y:S01]  /*1df60*/  @!P3 ST.E.64 [R2.64], R48 ;  /* 0x000000300200b985 */ /* 0x0003e2000c101b08 */
[----:B------:R-:W-:-:S02]  /*1df70*/  @!P2 LEA R8, P3, R11, R0, 0x2 ;  /* 0x000000000b08a211 */ /* 0x000fc400078610ff */
[----:B------:R-:W-:Y:S02]  /*1df80*/  @!P1 LEA R6, P4, R12, R0, 0x2 ;  /* 0x000000000c069211 */ /* 0x000fe400078810ff */
[----:B------:R-:W-:Y:S02]  /*1df90*/  @!P2 LEA.HI.X R9, R11, R4, R14, 0x2, P3 ;  /* 0x000000040b09a211 */ /* 0x000fe400018f140e */
[C---:B------:R-:W-:Y:S02]  /*1dfa0*/  IADD3 R14, R216.reuse, 0x10, RZ ;  /* 0x00000010d80e7810 */ /* 0x040fe40007ffe0ff */
[----:B------:R-:W-:Y:S01]  /*1dfb0*/  IADD3 R11, R216, 0x18, RZ ;  /* 0x00000018d80b7810 */ /* 0x000fe20007ffe0ff */
[----:B------:R2:W-:Y:S01]  /*1dfc0*/  @!P2 ST.E.64 [R8.64], R124 ;  /* 0x0000007c0800a985 */ /* 0x0005e2000c101b08 */
[----:B------:R-:W-:Y:S02]  /*1dfd0*/  SHF.R.S32.HI R14, RZ, 0x1f, R14 ;  /* 0x0000001fff0e7819 */ /* 0x000fe4000001140e */
[----:B------:R-:W-:-:S02]  /*1dfe0*/  SHF.R.S32.HI R11, RZ, 0x1f, R11 ;  /* 0x0000001fff0b7819 */ /* 0x000fc4000001140b */
[----:B------:R-:W-:Y:S02]  /*1dff0*/  @!P1 LEA.HI.X R7, R12, R4, R14, 0x2, P4 ;  /* 0x000000040c079211 */ /* 0x000fe400020f140e */
[----:B------:R-:W-:Y:S02]  /*1e000*/  ISETP.GE.AND P4, PT, R247, c[0x0][0x3c8], PT ;  /* 0x0000f200f7007a0c */ /* 0x000fe40003f86270 */
[----:B------:R-:W-:Y:S01]  /*1e010*/  IADD3 R10, R216, 0x30, RZ ;  /* 0x00000030d80a7810 */ /* 0x000fe20007ffe0ff */
[----:B------:R3:W-:Y:S01]  /*1e020*/  @!P1 ST.E.64 [R6.64], R116 ;  /* 0x0000007406009985 */ /* 0x0007e2000c101b08 */
[----:B------:R-:W-:Y:S02]  /*1e030*/  SHF.R.S32.HI R15, RZ, 0x1f, R246 ;  /* 0x0000001fff0f7819 */ /* 0x000fe400000114f6 */
[----:B------:R-:W-:Y:S02]  /*1e040*/  ISETP.GE.AND P6, PT, R10, c[0x0][0x3c8], PT ;  /* 0x0000f2000a007a0c */ /* 0x000fe40003fc6270 */
[----:B------:R-:W-:-:S02]  /*1e050*/  IADD3 R14, R216, 0x40, RZ ;  /* 0x00000040d80e7810 */ /* 0x000fc40007ffe0ff */
[----:B------:R-:W-:Y:S02]  /*1e060*/  IADD3 R12, R216, 0x30, RZ ;  /* 0x00000030d80c7810 */ /* 0x000fe40007ffe0ff */
[C---:B-1----:R-:W-:Y:S02]  /*1e070*/  @!P0 LEA R2, P3, R5.reuse, R0, 0x2 ;  /* 0x0000000005028211 */ /* 0x042fe400078610ff */
[----:B------:R-:W-:Y:S02]  /*1e080*/  SHF.R.S32.HI R12, RZ, 0x1f, R12 ;  /* 0x0000001fff0c7819 */ /* 0x000fe4000001140c */
[----:B------:R-:W-:Y:S02]  /*1e090*/  @!P0 LEA.HI.X R3, R5, R4, R11, 0x2, P3 ;  /* 0x0000000405038211 */ /* 0x000fe400018f140b */
[----:B------:R-:W-:Y:S02]  /*1e0a0*/  ISETP.GE.AND P3, PT, R246, c[0x0][0x3c8], PT ;  /* 0x0000f200f6007a0c */ /* 0x000fe40003f66270 */
[----:B------:R-:W-:Y:S01]  /*1e0b0*/  SHF.R.S32.HI R11, RZ, 0x1f, R247 ;  /* 0x0000001fff0b7819 */ /* 0x000fe200000114f7 */
[----:B------:R1:W-:Y:S01]  /*1e0c0*/  @!P0 ST.E.64 [R2.64], R52 ;  /* 0x0000003402008985 */ /* 0x0003e2000c101b08 */
[----:B--2---:R-:W-:-:S02]  /*1e0d0*/  @!P4 LEA R8, P0, R247, R0, 0x2 ;  /* 0x00000000f708c211 */ /* 0x004fc400078010ff */
[----:B------:R-:W-:Y:S02]  /*1e0e0*/  IADD3 R5, R216, 0x38, RZ ;  /* 0x00000038d8057810 */ /* 0x000fe40007ffe0ff */
[----:B------:R-:W-:Y:S02]  /*1e0f0*/  @!P4 LEA.HI.X R9, R247, R4, R11, 0x2, P0 ;  /* 0x00000004f709c211 */ /* 0x000fe400000f140b */
[----:B------:R-:W-:Y:S02]  /*1e100*/  ISETP.GE.AND P0, PT, R246, c[0x0][0x3c8], PT ;  /* 0x0000f200f6007a0c */ /* 0x000fe40003f06270 */
[----:B------:R-:W-:Y:S02]  /*1e110*/  ISETP.GE.AND P4, PT, R14, c[0x0][0x3c8], PT ;  /* 0x0000f2000e007a0c */ /* 0x000fe40003f86270 */
[----:B---3--:R-:W-:Y:S02]  /*1e120*/  @!P3 LEA R6, P1, R246, R0, 0x2 ;  /* 0x00000000f606b211 */ /* 0x008fe400078210ff */
[----:B------:R-:W-:-:S02]  /*1e130*/  ISETP.GE.AND P5, PT, R5, c[0x0][0x3c8], PT ;  /* 0x0000f20005007a0c */ /* 0x000fc40003fa6270 */
[C---:B------:R-:W-:Y:S02]  /*1e140*/  IADD3 R11, R216.reuse, 0x48, RZ ;  /* 0x00000048d80b7810 */ /* 0x040fe40007ffe0ff */
[----:B------:R-:W-:Y:S02]  /*1e150*/  IADD3 R13, R216, 0x58, RZ ;  /* 0x00000058d80d7810 */ /* 0x000fe40007ffe0ff */
[----:B------:R-:W-:-:S05]  /*1e160*/  ISETP.GE.AND P3, PT, R11, c[0x0][0x3c8], PT ;  /* 0x0000f2000b007a0c */ /* 0x000fca0003f66270 */
[----:B------:R-:W-:Y:S02]  /*1e170*/  @!P0 LEA.HI.X R7, R246, R4, R15, 0x2, P1 ;  /* 0x00000004f6078211 */ /* 0x000fe400008f140f */
[----:B------:R-:W-:Y:S02]  /*1e180*/  ISETP.GE.AND P1, PT, R247, c[0x0][0x3c8], PT ;  /* 0x0000f200f7007a0c */ /* 0x000fe40003f26270 */
[----:B------:R-:W-:Y:S02]  /*1e190*/  IADD3 R15, R216, 0x40, RZ ;  /* 0x00000040d80f7810 */ /* 0x000fe40007ffe0ff */
[C---:B-1----:R-:W-:Y:S02]  /*1e1a0*/  @!P6 LEA R2, P2, R10.reuse, R0, 0x2 ;  /* 0x000000000a02e211 */ /* 0x042fe400078410ff */
[----:B------:R-:W-:Y:S02]  /*1e1b0*/  SHF.R.S32.HI R15, RZ, 0x1f, R15 ;  /* 0x0000001fff0f7819 */ /* 0x000fe4000001140f */
[----:B------:R-:W-:-:S02]  /*1e1c0*/  @!P6 LEA.HI.X R3, R10, R4, R12, 0x2, P2 ;  /* 0x000000040a03e211 */ /* 0x000fc400010f140c */
        /* <DEDUP_REMOVED lines=8> */
[CC--:B-1----:R-:W-:Y:S02]  /*1e250*/  @!P5 LEA R8, P0, R5.reuse, R0.reuse, 0x2 ;  /* 0x000000000508d211 */ /* 0x0c2fe400078010ff */
        /* <DEDUP_REMOVED lines=31> */
[----:B------:R-:W-:Y:S02]  /*1e450*/  @!P0 LEA R2, P6, R5, R0, 0x2 ;  /* 0x0000000005028211 */ /* 0x000fe400078c10ff */
[-C--:B------:R-:W-:Y:S02]  /*1e460*/  @!P1 LEA.HI.X R7, R13, R4.reuse, R15, 0x2, P3 ;  /* 0x000000040d079211 */ /* 0x080fe400018f140f */
[----:B------:R-:W-:Y:S02]  /*1e470*/  ISETP.GE.AND P3, PT, R10, c[0x0][0x3c8], PT ;  /* 0x0000f2000a007a0c */ /* 0x000fe40003f66270 */
[----:B------:R-:W-:Y:S01]  /*1e480*/  @!P0 LEA.HI.X R3, R5, R4, R12, 0x2, P6 ;  /* 0x0000000405038211 */ /* 0x000fe200030f140c */
[----:B------:R2:W-:Y:S01]  /*1e490*/  @!P1 ST.E.64 [R6.64], R42 ;  /* 0x0000002a06009985 */ /* 0x0005e2000c101b08 */
[----:B------:R-:W-:-:S02]  /*1e4a0*/  IADD3 R12, R216, 0x68, RZ ;  /* 0x00000068d80c7810 */ /* 0x000fc40007ffe0ff */
[C---:B------:R-:W-:Y:S01]  /*1e4b0*/  IADD3 R13, R216.reuse, 0x88, RZ ;  /* 0x00000088d80d7810 */ /* 0x040fe20007ffe0ff */
[----:B------:R3:W-:Y:S01]  /*1e4c0*/  @!P0 ST.E.64 [R2.64], R30 ;  /* 0x0000001e02008985 */ /* 0x0007e2000c101b08 */
[C---:B-1----:R-:W-:Y:S02]  /*1e4d0*/  @!P5 LEA R8, P0, R11.reuse, R0, 0x2 ;  /* 0x000000000b08d211 */ /* 0x042fe400078010ff */
        /* <DEDUP_REMOVED lines=11> */
[-C--:B--2---:R-:W-:Y:S02]  /*1e590*/  @!P4 LEA R6, P6, R14, R0.reuse, 0x2 ;  /* 0x000000000e06c211 */ /* 0x084fe400078c10ff */
        /* <DEDUP_REMOVED lines=18> */
[C---:B------:R-:W-:Y:S02]  /*1e6c0*/  IADD3 R12, R216.reuse, 0x90, RZ ;  /* 0x00000090d80c7810 */ /* 0x040fe40007ffe0ff */
        /* <DEDUP_REMOVED lines=37> */
[----:B-1----:R-:W-:Y:S02]  /*1e920*/  @!P2 LEA R8, P3, R12, R0, 0x2 ;  /* 0x000000000c08a211 */ /* 0x002fe400078610ff */
[----:B------:R-:W-:Y:S02]  /*1e930*/  IADD3 R11, R216, 0xc8, RZ ;  /* 0x000000c8d80b7810 */ /* 0x000fe40007ffe0ff */
[----:B------:R-:W-:Y:S02]  /*1e940*/  @!P2 LEA.HI.X R9, R12, R4, R14, 0x2, P3 ;  /* 0x000000040c09a211 */ /* 0x000fe400018f140e */
[C---:B------:R-:W-:Y:S02]  /*1e950*/  IADD3 R14, R216.reuse, 0xb8, RZ ;  /* 0x000000b8d80e7810 */ /* 0x040fe40007ffe0ff */
[----:B------:R-:W-:Y:S01]  /*1e960*/  IADD3 R12, R216, 0xc0, RZ ;  /* 0x000000c0d80c7810 */ /* 0x000fe20007ffe0ff */
[----:B------:R-:W-:Y:S01]  /*1e970*/  @!P2 ST.E.64 [R8.64], R94 ;  /* 0x0000005e0800a985 */ /* 0x000fe2000c101b08 */
[----:B------:R-:W-:-:S02]  /*1e980*/  ISETP.GE.AND P5, PT, R11, c[0x0][0x3c8], PT ;  /* 0x0000f2000b007a0c */ /* 0x000fc40003fa6270 */
[----:B------:R-:W-:Y:S02]  /*1e990*/  IADD3 R5, R216, 0xd0, RZ ;  /* 0x000000d0d8057810 */ /* 0x000fe40007ffe0ff */
[----:B------:R-:W-:Y:S02]  /*1e9a0*/  SHF.R.S32.HI R14, RZ, 0x1f, R14 ;  /* 0x0000001fff0e7819 */ /* 0x000fe4000001140e */
[----:B------:R-:W-:Y:S02]  /*1e9b0*/  SHF.R.S32.HI R12, RZ, 0x1f, R12 ;  /* 0x0000001fff0c7819 */ /* 0x000fe4000001140c */
[----:B------:R-:W-:Y:S02]  /*1e9c0*/  ISETP.GE.AND P2, PT, R251, c[0x0][0x3c8], PT ;  /* 0x0000f200fb007a0c */ /* 0x000fe40003f46270 */
        /* <DEDUP_REMOVED lines=8> */
[----:B------:R-:W-:Y:S01]  /*1ea50*/  ISETP.GE.AND P3, PT, R252, c[0x0][0x3c8], PT ;  /* 0x0000f200fc007a0c */ /* 0x000fe20003f66270 */
[----:B------:R1:W-:Y:S01]  /*1ea60*/  @!P1 ST.E.64 [R6.64], R78 ;  /* 0x0000004e06009985 */ /* 0x0003e2000c101b08 */
[----:B------:R-:W-:Y:S02]  /*1ea70*/  SHF.R.S32.HI R12, RZ, 0x1f, R12 ;  /* 0x0000001fff0c7819 */ /* 0x000fe4000001140c */
[----:B------:R-:W-:Y:S01]  /*1ea80*/  IADD3 R10, R216, 0xd0, RZ ;  /* 0x000000d0d80a7810 */ /* 0x000fe20007ffe0ff */
[----:B------:R2:W-:Y:S01]  /*1ea90*/  @!P0 ST.E.64 [R2.64], R62 ;  /* 0x0000003e02008985 */ /* 0x0005e2000c101b08 */
[----:B------:R-:W-:Y:S02]  /*1eaa0*/  ISETP.GE.AND P1, PT, R250, c[0x0][0x3c8], PT ;  /* 0x0000f200fa007a0c */ /* 0x000fe40003f26270 */
[----:B------:R-:W-:Y:S02]  /*1eab0*/  SHF.R.S32.HI R10, RZ, 0x1f, R10 ;  /* 0x0000001fff0a7819 */ /* 0x000fe4000001140a */
[----:B------:R-:W-:-:S02]  /*1eac0*/  SHF.R.S32.HI R13, RZ, 0x1f, R251 ;  /* 0x0000001fff0d7819 */ /* 0x000fc400000114fb */
[----:B-1----:R-:W-:-:S04]  /*1ead0*/  @!P5 LEA R6, P0, R11, R0, 0x2 ;  /* 0x000000000b06d211 */ /* 0x002fc800078010ff */
[----:B------:R-:W-:Y:S02]  /*1eae0*/  @!P5 LEA.HI.X R7, R11, R4, R12, 0x2, P0 ;  /* 0x000000040b07d211 */ /* 0x000fe400000f140c */
[----:B--2---:R-:W-:Y:S02]  /*1eaf0*/  @!P4 LEA R2, P6, R5, R0, 0x2 ;  /* 0x000000000502c211 */ /* 0x004fe400078c10ff */
[----:B------:R-:W-:Y:S01]  /*1eb00*/  ISETP.GE.AND P0, PT, R249, c[0x0][0x3c8], PT ;  /* 0x0000f200f9007a0c */ /* 0x000fe20003f06270 */
[----:B------:R-:W-:Y:S01]  /*1eb10*/  @!P5 ST.E.64 [R6.64], R82 ;  /* 0x000000520600d985 */ /* 0x000fe2000c101b08 */
[----:B------:R-:W-:Y:S02]  /*1eb20*/  @!P4 LEA.HI.X R3, R5, R4, R10, 0x2, P6 ;  /* 0x000000040503c211 */ /* 0x000fe400030f140a */
[-C--:B------:R-:W-:Y:S02]  /*1eb30*/  @!P3 LEA R10, P5, R252, R0.reuse, 0x2 ;  /* 0x00000000fc0ab211 */ /* 0x080fe400078a10ff */
[----:B------:R-:W-:Y:S01]  /*1eb40*/  SHF.R.S32.HI R5, RZ, 0x1f, R252 ;  /* 0x0000001fff057819 */ /* 0x000fe200000114fc */
[----:B------:R1:W-:Y:S01]  /*1eb50*/  @!P4 ST.E.64 [R2.64], R86 ;  /* 0x000000560200c985 */ /* 0x0003e2000c101b08 */
[----:B------:R-:W-:-:S02]  /*1eb60*/  @!P2 LEA R8, P6, R251, R0, 0x2 ;  /* 0x00000000fb08a211 */ /* 0x000fc400078c10ff */
[----:B------:R-:W-:Y:S02]  /*1eb70*/  SHF.R.S32.HI R12, RZ, 0x1f, R250 ;  /* 0x0000001fff0c7819 */ /* 0x000fe400000114fa */
[----:B------:R-:W-:-:S05]  /*1eb80*/  @!P2 LEA.HI.X R9, R251, R4, R13, 0x2, P6 ;  /* 0x00000004fb09a211 */ /* 0x000fca00030f140d */
[----:B-1----:R-:W-:Y:S02]  /*1eb90*/  P2R R2, PR, RZ, 0x20 ;  /* 0x00000020ff027803 */ /* 0x002fe40000000000 */
[----:B------:R-:W-:Y:S02]  /*1eba0*/  @!P1 LEA R6, P5, R250, R0, 0x2 ;  /* 0x00000000fa069211 */ /* 0x000fe400078a10ff */
[----:B------:R-:W-:Y:S02]  /*1ebb0*/  ISETP.NE.AND P4, PT, R2, RZ, PT ;  /* 0x000000ff0200720c */ /* 0x000fe40003f85270 */
[-C--:B------:R-:W-:Y:S02]  /*1ebc0*/  @!P1 LEA.HI.X R7, R250, R4.reuse, R12, 0x2, P5 ;  /* 0x00000004fa079211 */ /* 0x080fe400028f140c */
[----:B------:R-:W-:Y:S02]  /*1ebd0*/  @!P3 LEA.HI.X R11, R252, R4, R5, 0x2, P4 ;  /* 0x00000004fc0bb211 */ /* 0x000fe400020f1405 */
[----:B------:R-:W-:-:S02]  /*1ebe0*/  SHF.R.S32.HI R5, RZ, 0x1f, R249 ;  /* 0x0000001fff057819 */ /* 0x000fc400000114f9 */
[C---:B------:R-:W-:Y:S01]  /*1ebf0*/  @!P0 LEA R2, P4, R249.reuse, R0, 0x2 ;  /* 0x00000000f9028211 */ /* 0x040fe200078810ff */
[----:B------:R1:W-:Y:S03]  /*1ec00*/  @!P3 ST.E.64 [R10.64], R102 ;  /* 0x000000660a00b985 */ /* 0x0003e6000c101b08 */
[----:B------:R-:W-:Y:S01]  /*1ec10*/  @!P0 LEA.HI.X R3, R249, R4, R5, 0x2, P4 ;  /* 0x00000004f9038211 */ /* 0x000fe200020f1405 */
[----:B------:R1:W-:Y:S04]  /*1ec20*/  @!P2 ST.E.64 [R8.64], R98 ;  /* 0x000000620800a985 */ /* 0x0003e8000c101b08 */
        /* <DEDUP_REMOVED lines=9> */
.L_x_915:
[----:B------:R-:W-:Y:S01]  /*1ecc0*/  ISETP.NE.U32.AND P0, PT, RZ, c[0x0][0x508], PT ;  /* 0x00014200ff007a0c */ /* 0x000fe20003f05070 */
[----:B------:R-:W-:Y:S01]  /*1ecd0*/  IMAD.MOV.U32 R4, RZ, RZ, 0x4 ;  /* 0x00000004ff047424 */ /* 0x000fe200078e00ff */
[----:B------:R-:W-:Y:S01]  /*1ece0*/  ISETP.NE.U32.AND P2, PT, RZ, c[0x0][0x500], PT ;  /* 0x00014000ff007a0c */ /* 0x000fe20003f45070 */
[----:B------:R-:W-:Y:S01]  /*1ecf0*/  IMAD.MOV.U32 R20, RZ, RZ, c[0x0][0x388] ;  /* 0x0000e200ff147624 */ /* 0x000fe200078e00ff */
[----:B------:R-:W-:Y:S01]  /*1ed00*/  ISETP.NE.AND.EX P0, PT, RZ, c[0x0][0x50c], PT, P0 ;  /* 0x00014300ff007a0c */ /* 0x000fe20003f05300 */
[----:B------:R-:W-:Y:S01]  /*1ed10*/  IMAD.MOV.U32 R0, RZ, RZ, RZ ;  /* 0x000000ffff007224 */ /* 0x000fe200078e00ff */
[----:B------:R-:W-:Y:S01]  /*1ed20*/  ISETP.NE.AND.EX P2, PT, RZ, c[0x0][0x504], PT, P2 ;  /* 0x00014100ff007a0c */ /* 0x000fe20003f45320 */
[----:B------:R-:W-:-:S10]  /*1ed30*/  IMAD.WIDE R2, R235, R4, c[0x0][0x500] ;  /* 0x00014000eb027625 */ /* 0x000fd400078e0204 */
[----:B------:R-:W-:Y:S02]  /*1ed40*/  @P0 IMAD.WIDE R4, R235, R4, c[0x0][0x508] ;  /* 0x00014200eb040625 */ /* 0x000fe400078e0204 */
[----:B------:R2:W5:Y:S04]  /*1ed50*/  @P2 LDG.E R0, [R2.64] ;  /* 0x0000000802002981 */ /* 0x000568000c1e1900 */
[----:B------:R2:W5:Y:S01]  /*1ed60*/  @P0 LDG.E R20, [R4.64] ;  /* 0x0000000804140981 */ /* 0x000562000c1e1900 */
[----:B------:R-:W-:-:S04]  /*1ed70*/  ISETP.NE.AND P1, PT, R233, RZ, PT ;  /* 0x000000ffe900720c */ /* 0x000fc80003f25270 */
[----:B------:R-:W-:Y:S01]  /*1ed80*/  SEL R19, R233, c[0x0][0x3d4], P1 ;  /* 0x0000f500e9137a07 */ /* 0x000fe20000800000 */
[----:B------:R-:W-:Y:S05]  /*1ed90*/  @P0 BRA `(.L_x_936) ;  /* 0x0000004000000947 */ /* 0x000fea0003800000 */
[----:B------:R-:W-:Y:S05]  /*1eda0*/  @!P2 BRA `(.L_x_936) ;  /* 0x000000300000a947 */ /* 0x000fea0003800000 */
[----:B--2---:R2:W3:Y:S04]  /*1edb0*/  LDG.E R4, [R2.64] ;  /* 0x0000000802047981 */ /* 0x0044e8000c1e1900 */
[----:B--2---:R-:W3:Y:S02]  /*1edc0*/  LDG.E R2, [R2.64+0x4] ;  /* 0x0000040802027981 */ /* 0x004ee4000c1e1900 */
[----:B---3-5:R-:W-:Y:S02]  /*1edd0*/  IADD3 R20, -R4, R2, RZ ;  /* 0x0000000204147210 */ /* 0x028fe40007ffe1ff */
.L_x_936:
[----:B--2---:R-:W2:Y:S01]  /*1ede0*/  S2R R3, SR_TID.X ;  /* 0x0000000000037919 */ /* 0x004ea20000002100 */
[----:B------:R-:W-:Y:S01]  /*1edf0*/  SHF.R.S32.HI R2, RZ, 0x1f, R235 ;  /* 0x0000001fff027819 */ /* 0x000fe200000114eb */
[----:B------:R-:W-:Y:S01]  /*1ee00*/  BSSY B0, `(.L_x_937) ;  /* 0x0000036000007945 */ /* 0x000fe20003800000 */
[----:B------:R-:W-:-:S02]  /*1ee10*/  LOP3.LUT R12, R234, 0xffff, RZ, 0xc0, !PT ;  /* 0x0000ffffea0c7812 */ /* 0x000fc400078ec0ff */
[----:B-----5:R-:W-:Y:S02]  /*1ee20*/  SHF.R.S32.HI R18, RZ, 0x1f, R0 ;  /* 0x0000001fff127819 */ /* 0x020fe40000011400 */
[----:B------:R-:W-:Y:S02]  /*1ee30*/  SEL R13, R235, RZ, !P2 ;  /* 0x000000ffeb0d7207 */ /* 0x000fe40005000000 */
[----:B------:R-:W-:Y:S02]  /*1ee40*/  SEL R21, R2, RZ, !P2 ;  /* 0x000000ff02157207 */ /* 0x000fe40005000000 */
[----:B--2---:R-:W-:-:S13]  /*1ee50*/  ISETP.GT.AND P0, PT, R3, 0x7f, PT ;  /* 0x0000007f0300780c */ /* 0x004fda0003f04270 */
[----:B------:R-:W-:Y:S05]  /*1ee60*/  @P0 BRA `(.L_x_938) ;  /* 0x000002f000000947 */ /* 0x000fea0003800000 */
[----:B------:R-:W-:Y:S01]  /*1ee70*/  IMAD R2, R20, c[0x0][0x4e8], RZ ;  /* 0x00013a0014027a24 */ /* 0x000fe200078e02ff */
[----:B------:R-:W-:-:S04]  /*1ee80*/  IADD3 R16, R228, R3, RZ ;  /* 0x00000003e4107210 */ /* 0x000fc80007ffe0ff */
[----:B------:R-:W-:-:S13]  /*1ee90*/  ISETP.GE.AND P0, PT, R16, R2, PT ;  /* 0x000000021000720c */ /* 0x000fda0003f06270 */
[----:B------:R-:W-:Y:S05]  /*1eea0*/  @P0 BRA `(.L_x_938) ;  /* 0x000002b000000947 */ /* 0x000fea0003800000 */
[----:B------:R-:W-:Y:S01]  /*1eeb0*/  IMAD.MOV.U32 R2, RZ, RZ, 0x368 ;  /* 0x00000368ff027424 */ /* 0x000fe200078e00ff */
[----:B------:R-:W-:-:S04]  /*1eec0*/  ISETP.GT.AND P2, PT, R19, 0x1, PT ;  /* 0x000000011300780c */ /* 0x000fc80003f44270 */
[----:B------:R-:W-:-:S04]  /*1eed0*/  SEL R2, R2, 0x328, P2 ;  /* 0x0000032802027807 */ /* 0x000fc80001000000 */
[----:B------:R2:W3:Y:S08]  /*1eee0*/  LDC.64 R8, c[0x0][R2+0x170] ;  /* 0x00005c0002087b82 */ /* 0x0004f00000000a00 */
[----:B------:R2:W4:Y:S08]  /*1eef0*/  LDC.64 R6, c[0x0][R2+0x168] ;  /* 0x00005a0002067b82 */ /* 0x0005300000000a00 */
[----:B------:R2:W5:Y:S08]  /*1ef00*/  LDC.64 R14, c[0x0][R2+0x178] ;  /* 0x00005e00020e7b82 */ /* 0x0005700000000a00 */
[----:B------:R2:W1:Y:S02]  /*1ef10*/  LDC.64 R10, c[0x0][R2+0x160] ;  /* 0x00005800020a7b82 */ /* 0x0004640000000a00 */
[----:B--2---:R-:W-:-:S02]  /*1ef20*/  IMAD.MOV.U32 R2, RZ, RZ, c[0x0][0x4e8] ;  /* 0x00013a00ff027624 */ /* 0x004fc400078e00ff */
[-C--:B---3--:R-:W-:Y:S02]  /*1ef30*/  IMAD R3, R9, R13.reuse, RZ ;  /* 0x0000000d09037224 */ /* 0x088fe400078e02ff */
[----:B------:R-:W-:Y:S01]  /*1ef40*/  IMAD.WIDE.U32 R4, R8, R13, RZ ;  /* 0x0000000d08047225 */ /* 0x000fe200078e00ff */
[----:B------:R-:W-:Y:S02]  /*1ef50*/  ISETP.NE.AND P0, PT, R2, 0x1, PT ;  /* 0x000000010200780c */ /* 0x000fe40003f05270 */
[----:B------:R-:W-:Y:S01]  /*1ef60*/  MOV R2, R16 ;  /* 0x0000001000027202 */ /* 0x000fe20000000f00 */
[----:B------:R-:W-:Y:S01]  /*1ef70*/  IMAD R8, R8, R21, R3 ;  /* 0x0000001508087224 */ /* 0x000fe200078e0203 */
[----:B------:R-:W-:Y:S01]  /*1ef80*/  SEL R3, R245, RZ, P2 ;  /* 0x000000fff5037207 */ /* 0x000fe20001000000 */
[-C--:B----4-:R-:W-:Y:S02]  /*1ef90*/  IMAD R9, R7, R12.reuse, RZ ;  /* 0x0000000c07097224 */ /* 0x090fe400078e02ff */
[----:B------:R-:W-:-:S04]  /*1efa0*/  IMAD.WIDE.U32 R6, R6, R12, RZ ;  /* 0x0000000c06067225 */ /* 0x000fc800078e00ff */
[----:B------:R-:W-:Y:S01]  /*1efb0*/  IMAD.IADD R9, R7, 0x1, R9 ;  /* 0x0000000107097824 */ /* 0x000fe200078e0209 */
[----:B------:R-:W-:Y:S01]  /*1efc0*/  IADD3 R7, R5, R8, RZ ;  /* 0x0000000805077210 */ /* 0x000fe20007ffe0ff */
[----:B------:R-:W-:-:S04]  /*1efd0*/  @P0 IMAD.HI.U32 R17, R16, c[0x0][0x4ec], RZ ;  /* 0x00013b0010110a27 */ /* 0x000fc800078e00ff */
[-C--:B-----5:R-:W-:Y:S01]  /*1efe0*/  IMAD R8, R15, R3.reuse, RZ ;  /* 0x000000030f087224 */ /* 0x0a0fe200078e02ff */
[----:B------:R-:W-:Y:S02]  /*1eff0*/  @P0 SHF.R.U32.HI R2, RZ, c[0x0][0x4f0], R17 ;  /* 0x00013c00ff020a19 */ /* 0x000fe40000011611 */
[----:B------:R-:W-:Y:S01]  /*1f000*/  IADD3 R17, P1, P0, R4, R6, R0 ;  /* 0x0000000604117210 */ /* 0x000fe2000783e000 */
[----:B------:R-:W-:-:S03]  /*1f010*/  IMAD.WIDE.U32 R4, R14, R3, RZ ;  /* 0x000000030e047225 */ /* 0x000fc600078e00ff */
[----:B------:R-:W-:Y:S01]  /*1f020*/  IADD3.X R9, R7, R9, R18, P1, P0 ;  /* 0x0000000907097210 */ /* 0x000fe20000fe0412 */
[----:B------:R-:W-:Y:S01]  /*1f030*/  IMAD.MOV R6, RZ, RZ, -R2 ;  /* 0x000000ffff067224 */ /* 0x000fe200078e0a02 */
[----:B------:R-:W-:Y:S02]  /*1f040*/  IADD3 R7, R5, R8, RZ ;  /* 0x0000000805077210 */ /* 0x000fe40007ffe0ff */
[----:B------:R-:W-:Y:S01]  /*1f050*/  IADD3 R4, P1, P0, R2, R17, R4 ;  /* 0x0000001102047210 */ /* 0x000fe2000783e004 */
[----:B------:R-:W-:Y:S01]  /*1f060*/  IMAD R3, R6, c[0x0][0x4e8], R16 ;  /* 0x00013a0006037a24 */ /* 0x000fe200078e0210 */
[----:B------:R-:W-:-:S03]  /*1f070*/  SHF.R.S32.HI R5, RZ, 0x1f, R2 ;  /* 0x0000001fff057819 */ /* 0x000fc60000011402 */
[----:B-1----:R-:W-:Y:S01]  /*1f080*/  IMAD R2, R11, R3, RZ ;  /* 0x000000030b027224 */ /* 0x002fe200078e02ff */
[----:B------:R-:W-:Y:S02]  /*1f090*/  SHF.R.S32.HI R6, RZ, 0x1f, R3 ;  /* 0x0000001fff067819 */ /* 0x000fe40000011403 */
[----:B------:R-:W-:Y:S01]  /*1f0a0*/  IADD3.X R5, R5, R9, R7, P1, P0 ;  /* 0x0000000905057210 */ /* 0x000fe20000fe0407 */
[----:B------:R-:W-:Y:S02]  /*1f0b0*/  IMAD.MOV.U32 R7, RZ, RZ, c[0x0][0x4a8] ;  /* 0x00012a00ff077624 */ /* 0x000fe400078e00ff */
[C---:B------:R-:W-:Y:S02]  /*1f0c0*/  IMAD R6, R10.reuse, R6, R2 ;  /* 0x000000060a067224 */ /* 0x040fe400078e0202 */
[----:B------:R-:W-:Y:S01]  /*1f0d0*/  IMAD.WIDE.U32 R2, R10, R3, R4 ;  /* 0x000000030a027225 */ /* 0x000fe200078e0004 */
[----:B------:R-:W-:Y:S02]  /*1f0e0*/  MOV R5, c[0x0][0x4ac] ;  /* 0x00012b0000057a02 */ /* 0x000fe40000000f00 */
[----:B------:R-:W-:Y:S01]  /*1f0f0*/  SEL R4, R7, c[0x0][0x450], P2 ;  /* 0x0001140007047a07 */ /* 0x000fe20001000000 */
[----:B------:R-:W-:Y:S01]  /*1f100*/  IMAD.IADD R3, R3, 0x1, R6 ;  /* 0x0000000103037824 */ /* 0x000fe200078e0206 */
[----:B------:R-:W-:-:S02]  /*1f110*/  SEL R5, R5, c[0x0][0x454], P2 ;  /* 0x0001150005057a07 */ /* 0x000fc40001000000 */
[----:B------:R-:W-:-:S04]  /*1f120*/  LEA R4, P0, R2, R4, 0x2 ;  /* 0x0000000402047211 */ /* 0x000fc800078010ff */
[----:B------:R-:W-:Y:S02]  /*1f130*/  LEA.HI.X R5, R2, R5, R3, 0x2, P0 ;  /* 0x0000000502057211 */ /* 0x000fe400000f1403 */
[----:B------:R-:W-:-:S05]  /*1f140*/  MOV R2, 0xff800000 ;  /* 0xff80000000027802 */ /* 0x000fca0000000f00 */
[----:B------:R1:W-:Y:S02]  /*1f150*/  STG.E [R4.64], R2 ;  /* 0x0000000204007986 */ /* 0x0003e4000c101908 */
.L_x_938:
[----:B------:R-:W-:Y:S05]  /*1f160*/  BSYNC B0 ;  /* 0x0000000000007941 */ /* 0x000fea0003800000 */
.L_x_937:
[----:B------:R-:W-:-:S13]  /*1f170*/  ISETP.GT.AND P0, PT, R19, 0x1, PT ;  /* 0x000000011300780c */ /* 0x000fda0003f04270 */
[----:B------:R-:W-:Y:S05]  /*1f180*/  @P0 BRA `(.L_x_930) ;  /* 0x000007f000000947 */ /* 0x000fea0003800000 */
[----:B-1----:R-:W-:Y:S01]  /*1f190*/  MOV R2, c[0x0][0x4e8] ;  /* 0x00013a0000027a02 */ /* 0x002fe20000000f00 */
[----:B------:R-:W-:Y:S02]  /*1f1a0*/  IMAD R4, R18, c[0x0][0x3a0], RZ ;  /* 0x0000e80012047a24 */ /* 0x000fe400078e02ff */
[----:B------:R-:W-:Y:S01]  /*1f1b0*/  IMAD R5, R21, c[0x0][0x3f0], RZ ;  /* 0x0000fc0015057a24 */ /* 0x000fe200078e02ff */
[----:B------:R-:W-:Y:S01]  /*1f1c0*/  ISETP.NE.AND P0, PT, R2, 0x1, PT ;  /* 0x000000010200780c */ /* 0x000fe20003f05270 */
[----:B------:R-:W-:-:S04]  /*1f1d0*/  IMAD.WIDE.U32 R2, R0, c[0x0][0x3a0], RZ ;  /* 0x0000e80000027a25 */ /* 0x000fc800078e00ff */
[----:B------:R-:W-:Y:S01]  /*1f1e0*/  IMAD R0, R0, c[0x0][0x3a4], R4 ;  /* 0x0000e90000007a24 */ /* 0x000fe200078e0204 */
[----:B------:R-:W-:Y:S01]  /*1f1f0*/  IADD3 R4, R213, R228, RZ ;  /* 0x000000e4d5047210 */ /* 0x000fe20007ffe0ff */
[----:B------:R-:W-:-:S03]  /*1f200*/  IMAD R7, R13, c[0x0][0x3f4], R5 ;  /* 0x0000fd000d077a24 */ /* 0x000fc600078e0205 */
[----:B------:R-:W-:Y:S02]  /*1f210*/  IADD3 R3, R3, R0, RZ ;  /* 0x0000000003037210 */ /* 0x000fe40007ffe0ff */
[----:B------:R-:W-:Y:S01]  /*1f220*/  MOV R0, R4 ;  /* 0x0000000400007202 */ /* 0x000fe20000000f00 */
[----:B------:R-:W-:-:S04]  /*1f230*/  @P0 IMAD.HI.U32 R6, R4, c[0x0][0x4ec], RZ ;  /* 0x00013b0004060a27 */ /* 0x000fc800078e00ff */
[----:B------:R-:W-:Y:S01]  /*1f240*/  IMAD.WIDE.U32 R2, R12, c[0x0][0x3e8], R2 ;  /* 0x0000fa000c027a25 */ /* 0x000fe200078e0002 */
[----:B------:R-:W-:-:S03]  /*1f250*/  @P0 SHF.R.U32.HI R0, RZ, c[0x0][0x4f0], R6 ;  /* 0x00013c00ff000a19 */ /* 0x000fc60000011606 */
[----:B------:R-:W-:Y:S01]  /*1f260*/  IMAD R3, R12, c[0x0][0x3ec], R3 ;  /* 0x0000fb000c037a24 */ /* 0x000fe200078e0203 */
[----:B------:R-:W-:Y:S02]  /*1f270*/  SHF.R.S32.HI R6, RZ, 0x1f, R0 ;  /* 0x0000001fff067819 */ /* 0x000fe40000011400 */
[----:B------:R-:W-:Y:S01]  /*1f280*/  IADD3 R5, -R0, RZ, RZ ;  /* 0x000000ff00057210 */ /* 0x000fe20007ffe1ff */
[----:B------:R-:W-:Y:S01]  /*1f290*/  IMAD.WIDE.U32 R2, R13, c[0x0][0x3f0], R2 ;  /* 0x0000fc000d027a25 */ /* 0x000fe200078e0002 */
[----:B------:R-:W-:-:S03]  /*1f2a0*/  IADD3 R13, R212, R228, RZ ;  /* 0x000000e4d40d7210 */ /* 0x000fc60007ffe0ff */
        /* <DEDUP_REMOVED lines=15> */
.L_x_1021:
[----:B------:R-:W-:Y:S05]  /*1f3a0*/  BRA.DIV ~URZ, `(.L_x_940) ;  /* 0x00002f527f007947 */ /* 0x000fea000b800000 */
[----:B------:R3:W4:Y:S02]  /*1f3b0*/  SHFL.IDX PT, R0, R14, RZ, 0x181f ;  /* 0x00181fff0e007589 */ /* 0x00072400000e0000 */
.L_x_1022:
        /* <DEDUP_REMOVED lines=20> */
.L_x_942:
[----:B------:R-:W-:Y:S05]  /*1f500*/  BSYNC B0 ;  /* 0x0000000000007941 */ /* 0x000fea0003800000 */
.L_x_941:
[----:B------:R-:W-:Y:S05]  /*1f510*/  BRA.DIV ~URZ, `(.L_x_943) ;  /* 0x00002e427f007947 */ /* 0x000fea000b800000 */
[----:B--2---:R2:W1:Y:S04]  /*1f520*/  SHFL.IDX PT, R4, R5, 0x1, 0x181f ;  /* 0x00381f0005047f89 */ /* 0x00446800000e0000 */
[----:B----4-:R2:W4:Y:S02]  /*1f530*/  SHFL.IDX PT, R0, R14, 0x1, 0x181f ;  /* 0x00381f000e007f89 */ /* 0x01052400000e0000 */
.L_x_1023:
        /* <DEDUP_REMOVED lines=20> */
.L_x_945:
[----:B------:R-:W-:Y:S05]  /*1f680*/  BSYNC B0 ;  /* 0x0000000000007941 */ /* 0x000fea0003800000 */
.L_x_944:
[----:B------:R-:W-:Y:S05]  /*1f690*/  BRA.DIV ~URZ, `(.L_x_946) ;  /* 0x00002d827f007947 */ /* 0x000fea000b800000 */
[----:B-1----:R1:W2:Y:S02]  /*1f6a0*/  SHFL.IDX PT, R4, R5, 0x2, 0x181f ;  /* 0x00581f0005047f89 */ /* 0x0022a400000e0000 */
.L_x_1024:
[----:B------:R-:W-:Y:S05]  /*1f6b0*/  BRA.DIV ~URZ, `(.L_x_947) ;  /* 0x00002dd27f007947 */ /* 0x000fea000b800000 */
[----:B----4-:R4:W1:Y:S02]  /*1f6c0*/  SHFL.IDX PT, R0, R14, 0x2, 0x181f ;  /* 0x00581f000e007f89 */ /* 0x01086400000e0000 */
.L_x_1025:
        /* <DEDUP_REMOVED lines=8> */
[-C--:B-1----:R-:W-:Y:S02]  /*1f750*/  @!P3 LEA R10, P4, R134, R0.reuse, 0x1 ;  /* 0x00000000860ab211 */ /* 0x082fe400078808ff */
        /* <DEDUP_REMOVED lines=11> */
.L_x_949:
[----:B------:R-:W-:Y:S05]  /*1f810*/  BSYNC B0 ;  /* 0x0000000000007941 */ /* 0x000fea0003800000 */
.L_x_948:
[----:B------:R-:W-:Y:S05]  /*1f820*/  BRA.DIV ~URZ, `(.L_x_950) ;  /* 0x00002cc27f007947 */ /* 0x000fea000b800000 */
[----:B--2---:R2:W3:Y:S04]  /*1f830*/  SHFL.IDX PT, R4, R5, 0x3, 0x181f ;  /* 0x00781f0005047f89 */ /* 0x0044e800000e0000 */
[----:B-1----:R2:W1:Y:S02]  /*1f840*/  SHFL.IDX PT, R0, R14, 0x3, 0x181f ;  /* 0x00781f000e007f89 */ /* 0x00246400000e0000 */
.L_x_1026:
[----:B------:R-:W-:-:S04]  /*1f850*/  IADD3 R2, R13, 0x60, RZ ;  /* 0x000000600d027810 */ /* 0x000fc80007ffe0ff */
        /* <DEDUP_REMOVED lines=18> */
.L_x_930:
[----:B------:R-:W-:Y:S05]  /*1f980*/  BSYNC B1 ;  /* 0x0000000000017941 */ /* 0x000fea0003800000 */
.L_x_914:
        /* <DEDUP_REMOVED lines=13> */
.L_x_1027:
[----:B------:R-:W-:Y:S05]  /*1fa60*/  BRA.DIV ~URZ, `(.L_x_953) ;  /* 0x00002bb27f007947 */ /* 0x000fea000b800000 */
[----:B------:R3:W4:Y:S02]  /*1fa70*/  SHFL.IDX PT, R6, R96, 0x1, 0x1f ;  /* 0x00201f0060067f89 */ /* 0x00072400000e0000 */
.L_x_1028:
        /* <DEDUP_REMOVED lines=18> */
.L_x_1029:
        /* <DEDUP_REMOVED lines=16> */
.L_x_1030:
[----:B--2---:R-:W-:Y:S01]  /*1fca0*/  IMAD R0, R0, c[0x0][0x538], RZ ;  /* 0x00014e0000007a24 */ /* 0x004fe200078e02ff */
[----:B------:R-:W-:Y:S04]  /*1fcb0*/  BSSY B1, `(.L_x_956) ;  /* 0x00000c8000017945 */ /* 0x000fe80003800000 */
[----:B----4-:R-:W-:-:S04]  /*1fcc0*/  IADD3 R6, R0, R6, RZ ;  /* 0x0000000600067210 */ /* 0x010fc80007ffe0ff */
[----:B------:R-:W-:-:S13]  /*1fcd0*/  ISETP.GT.AND P0, PT, R6, R9, PT ;  /* 0x000000090600720c */ /* 0x000fda0003f04270 */
[----:B------:R-:W-:Y:S05]  /*1fce0*/  @P0 BRA `(.L_x_957) ;  /* 0x0000025000000947 */ /* 0x000fea0003800000 */
.L_x_961:
        /* <DEDUP_REMOVED lines=17> */
.L_x_1031:
        /* <DEDUP_REMOVED lines=16> */
.L_x_1032:
[----:B--2---:R-:W-:-:S05]  /*1ff00*/  IMAD R0, R0, c[0x0][0x538], RZ ;  /* 0x00014e0000007a24 */ /* 0x004fca00078e02ff */
[----:B------:R-:W-:-:S04]  /*1ff10*/  IADD3 R6, R0, R6, RZ ;  /* 0x0000000600067210 */ /* 0x000fc80007ffe0ff */
[----:B------:R-:W-:-:S13]  /*1ff20*/  ISETP.GT.AND P0, PT, R6, R9, PT ;  /* 0x000000090600720c */ /* 0x000fda0003f04270 */
[----:B-1-3--:R-:W-:Y:S05]  /*1ff30*/  @!P0 BRA `(.L_x_961) ;  /* 0xfffffdb000008947 */ /* 0x00afea000383ffff */
.L_x_957:
[----:B------:R-:W-:-:S05]  /*1ff40*/  IADD3 R11, -R0, R6, RZ ;  /* 0x00000006000b7210 */ /* 0x000fca0007ffe1ff */
[----:B------:R-:W-:-:S05]  /*1ff50*/  IMAD R0, R4, c[0x0][0x538], R11 ;  /* 0x00014e0004007a24 */ /* 0x000fca00078e020b */
[----:B------:R-:W-:Y:S01]  /*1ff60*/  ISETP.GT.AND P0, PT, R0, R9, PT ;  /* 0x000000090000720c */ /* 0x000fe20003f04270 */
[----:B------:R-:W-:-:S12]  /*1ff70*/  BRA.DIV ~URZ, `(.L_x_962) ;  /* 0x00002ae27f007947 */ /* 0x000fd8000b800000 */
[----:B------:R-:W-:-:S04]  /*1ff80*/  VOTE.ANY R10, PT, !P0 ;  /* 0x00000000000a7806 */ /* 0x000fc800040e0100 */
.L_x_1033:
[----:B------:R-:W2:Y:S02]  /*1ff90*/  POPC R6, R10 ;  /* 0x0000000a00067309 */ /* 0x000ea40000000000 */
[----:B--2---:R-:W-:Y:S01]  /*1ffa0*/  IADD3 R235, R6, R235, RZ ;  /* 0x000000eb06eb7210 */ /* 0x004fe20007ffe0ff */
[----:B------:R-:W-:Y:S05]  /*1ffb0*/  BRA.DIV ~URZ, `(.L_x_963) ;  /* 0x00002af27f007947 */ /* 0x000fea000b800000 */
[----:B------:R2:W4:Y:S04]  /*1ffc0*/  SHFL.IDX PT, R7, R7, R6, 0x1f ;  /* 0x00001f0607077589 */ /* 0x00052800000e0000 */
[----:B------:R2:W1:Y:S02]  /*1ffd0*/  SHFL.IDX PT, R5, R8, R6, 0x1f ;  /* 0x00001f0608057589 */ /* 0x00046400000e0000 */
.L_x_1034:
[----:B------:R-:W-:Y:S01]  /*1ffe0*/  ISETP.NE.AND P0, PT, R10, RZ, PT ;  /* 0x000000ff0a00720c */ /* 0x000fe20003f05270 */
[----:B------:R-:W-:-:S12]  /*1fff0*/  BSSY B0, `(.L_x_964) ;  /* 0x0000005000007945 */ /* 0x000fd80003800000 */
[----:B------:R-:W-:Y:S05]  /*20000*/  @!P0 BRA `(.L_x_965) ;  /* 0x0000003000008947 */ /* 0x000fea0003800000 */
[----:B--2---:R-:W-:Y:S01]  /*20010*/  IADD3 R6, R6, -0x1, RZ ;  /* 0xffffffff06067810 */ /* 0x004fe20007ffe0ff */
[----:B------:R-:W-:Y:S05]  /*20020*/  BRA.DIV ~URZ, `(.L_x_966) ;  /* 0x00002b527f007947 */ /* 0x000fea000b800000 */
[----:B------:R2:W3:Y:S02]  /*20030*/  SHFL.IDX PT, R12, R4, R6, 0x1f ;  /* 0x00001f06040c7589 */ /* 0x0004e400000e0000 */
.L_x_965:
[----:B------:R-:W-:Y:S05]  /*20040*/  BSYNC B0 ;  /* 0x0000000000007941 */ /* 0x000fea0003800000 */
.L_x_964:
[----:B-1----:R-:W-:Y:S01]  /*20050*/  ISETP.NE.AND P0, PT, R5, 0x1, PT ;  /* 0x000000010500780c */ /* 0x002fe20003f05270 */
[----:B---3--:R-:W-:Y:S01]  /*20060*/  IMAD R232, R12, c[0x0][0x538], R11 ;  /* 0x00014e000ce87a24 */ /* 0x008fe200078e020b */
[----:B------:R-:W-:Y:S04]  /*20070*/  BSSY B0, `(.L_x_967) ;  /* 0x0000084000007945 */ /* 0x000fe80003800000 */
[----:B--2---:R-:W-:-:S07]  /*20080*/  IADD3 R8, -R232, R9, RZ ;  /* 0x00000009e8087210 */ /* 0x004fce0007ffe1ff */
[----:B------:R-:W-:Y:S05]  /*20090*/  @!P0 BRA `(.L_x_968) ;  /* 0x000003e000008947 */ /* 0x000fea0003800000 */
[-C--:B----4-:R-:W-:Y:S02]  /*200a0*/  IABS R0, R7.reuse ;  /* 0x0000000700007213 */ /* 0x090fe40000000000 */
        /* <DEDUP_REMOVED lines=15> */
[----:B------:R-:W-:-:S04]  /*201a0*/  IMAD.MOV R0, RZ, RZ, -R10 ;  /* 0x000000ffff007224 */ /* 0x000fc800078e0a0a */
[----:B------:R-:W-:Y:S02]  /*201b0*/  IMAD.MOV.U32 R3, RZ, RZ, R0 ;  /* 0x000000ffff037224 */ /* 0x000fe400078e0000 */
        /* <DEDUP_REMOVED lines=13> */
[----:B-1----:R-:W-:-:S04]  /*20290*/  IADD3 R2, RZ, -R3, RZ ;  /* 0x80000003ff027210 */ /* 0x002fc80007ffe0ff */
[----:B------:R-:W-:Y:S01]  /*202a0*/  @!P1 IMAD.MOV R0, RZ, RZ, -R0 ;  /* 0x000000ffff009224 */ /* 0x000fe200078e0a00 */
[----:B------:R-:W-:Y:S01]  /*202b0*/  @!P0 LOP3.LUT R0, RZ, R7, RZ, 0x33, !PT ;  /* 0x00000007ff008212 */ /* 0x000fe200078e33ff */
[----:B------:R-:W-:Y:S01]  /*202c0*/  IMAD.MOV.U32 R4, RZ, RZ, R2 ;  /* 0x000000ffff047224 */ /* 0x000fe200078e0002 */
[----:B------:R-:W-:Y:S02]  /*202d0*/  IABS R2, R5 ;  /* 0x0000000500027213 */ /* 0x000fe40000000000 */
[----:B------:R-:W-:Y:S01]  /*202e0*/  IABS R10, R0 ;  /* 0x00000000000a7213 */ /* 0x000fe20000000000 */
[----:B------:R-:W-:Y:S02]  /*202f0*/  IMAD R4, R4, R6, RZ ;  /* 0x0000000604047224 */ /* 0x000fe400078e02ff */
[----:B------:R-:W-:Y:S01]  /*20300*/  IMAD.MOV R9, RZ, RZ, -R2 ;  /* 0x000000ffff097224 */ /* 0x000fe200078e0a02 */
[----:B------:R-:W-:-:S05]  /*20310*/  MOV R2, RZ ;  /* 0x000000ff00027202 */ /* 0x000fca0000000f00 */
        /* <DEDUP_REMOVED lines=22> */
.L_x_968:
[----:B------:R-:W-:-:S04]  /*20480*/  IMAD.MOV.U32 R2, RZ, RZ, 0x4 ;  /* 0x00000004ff027424 */ /* 0x000fc800078e00ff */
[----:B------:R-:W-:-:S05]  /*20490*/  IMAD.WIDE R2, R235, R2, c[0x0][0x590] ;  /* 0x00016400eb027625 */ /* 0x000fca00078e0202 */
        /* <DEDUP_REMOVED lines=64> */
[----:B------:R-:W-:Y:S02]  /*208a0*/  IMAD R234, R2, R3, R5 ;  /* 0x0000000302ea7224 */ /* 0x000fe400078e0205 */
.L_x_969:
[----:B------:R-:W-:Y:S05]  /*208b0*/  BSYNC B0 ;  /* 0x0000000000007941 */ /* 0x000fea0003800000 */
.L_x_967:
[----:B------:R-:W-:-:S04]  /*208c0*/  LOP3.LUT R2, RZ, R2, RZ, 0x33, !PT ;  /* 0x00000002ff027212 */ /* 0x000fc800078e33ff */
[----:B------:R-:W-:Y:S01]  /*208d0*/  IADD3 R233, R2, R7, RZ ;  /* 0x0000000702e97210 */ /* 0x000fe20007ffe0ff */
[----:B------:R-:W-:Y:S05]  /*208e0*/  BRA `(.L_x_970) ;  /* 0x0000004000007947 */ /* 0x000fea0003800000 */
.L_x_958:
[----:B------:R-:W-:Y:S01]  /*208f0*/  IMAD.MOV.U32 R232, RZ, RZ, R9 ;  /* 0x000000ffffe87224 */ /* 0x000fe200078e0009 */
[----:B------:R-:W-:Y:S01]  /*20900*/  MOV R234, RZ ;  /* 0x000000ff00ea7202 */ /* 0x000fe20000000f00 */
[----:B------:R-:W-:Y:S01]  /*20910*/  IMAD.MOV.U32 R233, RZ, RZ, RZ ;  /* 0x000000ffffe97224 */ /* 0x000fe200078e00ff */
[----:B------:R-:W-:Y:S02]  /*20920*/  MOV R235, c[0x0][0x53c] ;  /* 0x00014f0000eb7a02 */ /* 0x000fe40000000f00 */
.L_x_970:
[----:B------:R-:W-:Y:S05]  /*20930*/  BSYNC B1 ;  /* 0x0000000000017941 */ /* 0x000fea0003800000 */
.L_x_956:
[----:B------:R-:W-:Y:S01]  /*20940*/  WARPSYNC 0xffffffff ;  /* 0xffffffff00007948 */ /* 0x000fe20003800000 */
[----:B------:R-:W-:Y:S01]  /*20950*/  BAR.SYNC.DEFER_BLOCKING 0x4, 0x100 ;  /* 0x0104000000007b1d */ /* 0x000fe20000010000 */
[----:B------:R-:W-:-:S13]  /*20960*/  ISETP.NE.AND P0, PT, R13, RZ, PT ;  /* 0x000000ff0d00720c */ /* 0x000fda0003f05270 */
[----:B------:R2:W-:Y:S04]  /*20970*/  @!P0 STS.128 [0x20080], R232 ;  /* 0x020080e8ff008388 */ /* 0x0005e80000000c00 */
[----:B------:R-:W-:Y:S06]  /*20980*/  BAR.ARV 0x5, 0x100 ;  /* 0x0144000000007b1d */ /* 0x000fec0000002000 */
.L_x_951:
[----:B-1----:R-:W-:-:S13]  /*20990*/  ISETP.GE.AND P0, PT, R235, c[0x0][0x53c], PT ;  /* 0x00014f00eb007a0c */ /* 0x002fda0003f06270 */
[----:B--23--:R-:W-:Y:S01]  /*209a0*/  @P0 CALL.REL.NOINC `(.L_x_971) ;  /* 0x0000001000000944 */ /* 0x00cfe20003c00000 */
[----:B------:R-:W-:Y:S05]  /*209b0*/  BRA `(.L_x_972) ;  /* 0xfffe169000007947 */ /* 0x000fea000383ffff */
.L_x_971:
[----:B------:R-:W-:Y:S05]  /*209c0*/  EXIT ;  /* 0x000000000000794d */ /* 0x000fea0003800000 */
.L_x_701:
[----:B------:R-:W-:Y:S01]  /*209d0*/  IMAD.MOV.U32 R0, RZ, RZ, R5 ;  /* 0x000000ffff007224 */ /* 0x000fe200078e0005 */
[----:B------:R-:W-:Y:S02]  /*209e0*/  MOV R3, 0x1 ;  /* 0x0000000100037802 */ /* 0x000fe40000000f00 */
[----:B------:R-:W-:Y:S02]  /*209f0*/  MOV R2, 0x20a10 ;  /* 0x00020a1000027802 */ /* 0x000fe40000000f00 */
[----:B--2---:R-:W-:Y:S05]  /*20a00*/  CALL.REL.NOINC `($__internal_15_$__cuda_sm70_shflsync_up_p) ;  /* 0x000022c000007944 */ /* 0x004fea0003c00000 */
[----:B------:R-:W-:Y:S01]  /*20a10*/  MOV R0, R4 ;  /* 0x0000000400007202 */ /* 0x000fe20000000f00 */
[----:B------:R-:W-:Y:S05]  /*20a20*/  BRA `(.L_x_973) ;  /* 0xfffdfa1000007947 */ /* 0x000fea000383ffff */
.L_x_702:
[----:B------:R-:W-:Y:S01]  /*20a30*/  IMAD.MOV.U32 R0, RZ, RZ, R5 ;  /* 0x000000ffff007224 */ /* 0x000fe200078e0005 */
[----:B------:R-:W-:Y:S02]  /*20a40*/  MOV R3, 0x2 ;  /* 0x0000000200037802 */ /* 0x000fe40000000f00 */
[----:B------:R-:W-:Y:S02]  /*20a50*/  MOV R2, 0x20a70 ;  /* 0x00020a7000027802 */ /* 0x000fe40000000f00 */
[----:B--2---:R-:W-:Y:S05]  /*20a60*/  CALL.REL.NOINC `($__internal_15_$__cuda_sm70_shflsync_up_p) ;  /* 0x0000226000007944 */ /* 0x004fea0003c00000 */
[----:B------:R-:W-:Y:S01]  /*20a70*/  SEL R4, R4, RZ, P4 ;  /* 0x000000ff04047207 */ /* 0x000fe20002000000 */
[----:B------:R-:W-:Y:S01]  /*20a80*/  IMAD.MOV.U32 R3, RZ, RZ, 0x4 ;  /* 0x00000004ff037424 */ /* 0x000fe200078e00ff */
[----:B------:R-:W-:-:S03]  /*20a90*/  MOV R2, 0x20ac0 ;  /* 0x00020ac000027802 */ /* 0x000fc60000000f00 */
[----:B------:R-:W-:Y:S02]  /*20aa0*/  IMAD.IADD R0, R5, 0x1, R4 ;  /* 0x0000000105007824 */ /* 0x000fe400078e0204 */
[----:B------:R-:W-:Y:S05]  /*20ab0*/  CALL.REL.NOINC `($__internal_15_$__cuda_sm70_shflsync_up_p) ;  /* 0x0000221000007944 */ /* 0x000fea0003c00000 */
        /* <DEDUP_REMOVED lines=12> */
[----:B------:R-:W-:Y:S02]  /*20b80*/  MOV R203, 0x1f ;  /* 0x0000001f00cb7802 */ /* 0x000fe40000000f00 */
[----:B------:R-:W-:Y:S01]  /*20b90*/  MOV R3, 0x20bd0 ;  /* 0x00020bd000037802 */ /* 0x000fe20000000f00 */
[----:B------:R-:W-:-:S04]  /*20ba0*/  IMAD.IADD R4, R0, 0x1, R4 ;  /* 0x0000000100047824 */ /* 0x000fc800078e0204 */
[----:B------:R-:W-:Y:S02]  /*20bb0*/  IMAD.MOV.U32 R0, RZ, RZ, R4 ;  /* 0x000000ffff007224 */ /* 0x000fe400078e0004 */
[----:B------:R-:W-:Y:S05]  /*20bc0*/  CALL.REL.NOINC `($__internal_14_$__cuda_sm70_shflsync_idx_p) ;  /* 0x0000208000007944 */ /* 0x000fea0003c00000 */
[----:B-1---5:R-:W-:Y:S05]  /*20bd0*/  BRA `(.L_x_974) ;  /* 0xfffdf96000007947 */ /* 0x022fea000383ffff */
.L_x_704:
[----:B------:R-:W-:Y:S02]  /*20be0*/  SEL R0, RZ, 0x1, P0 ;  /* 0x00000001ff007807 */ /* 0x000fe40000000000 */
[----:B------:R-:W-:Y:S02]  /*20bf0*/  MOV R2, 0x20c10 ;  /* 0x00020c1000027802 */ /* 0x000fe40000000f00 */
[----:B--2---:R-:W-:Y:S05]  /*20c00*/  CALL.REL.NOINC `($__internal_16_$__cuda_sm70_votesync_ballot) ;  /* 0x0000212000007944 */ /* 0x004fea0003c00000 */
[----:B------:R-:W-:Y:S01]  /*20c10*/  MOV R10, R0 ;  /* 0x00000000000a7202 */ /* 0x000fe20000000f00 */
[----:B------:R-:W-:Y:S05]  /*20c20*/  BRA `(.L_x_975) ;  /* 0xfffdf9a000007947 */ /* 0x000fea000383ffff */
.L_x_705:
[----:B------:R-:W-:Y:S01]  /*20c30*/  IMAD.MOV.U32 R0, RZ, RZ, R9 ;  /* 0x000000ffff007224 */ /* 0x000fe200078e0009 */
[----:B------:R-:W-:Y:S01]  /*20c40*/  MOV R2, R5 ;  /* 0x0000000500027202 */ /* 0x000fe20000000f00 */
[----:B------:R-:W-:Y:S01]  /*20c50*/  IMAD.MOV.U32 R203, RZ, RZ, 0x1f ;  /* 0x0000001fffcb7424 */ /* 0x000fe200078e00ff */
[----:B------:R-:W-:Y:S02]  /*20c60*/  MOV R3, 0x20c80 ;  /* 0x00020c8000037802 */ /* 0x000fe40000000f00 */
[----:B------:R-:W-:Y:S05]  /*20c70*/  CALL.REL.NOINC `($__internal_14_$__cuda_sm70_shflsync_idx_p) ;  /* 0x00001fd000007944 */ /* 0x000fea0003c00000 */
[----:B------:R-:W-:Y:S01]  /*20c80*/  IMAD.MOV.U32 R12, RZ, RZ, R0 ;  /* 0x000000ffff0c7224 */ /* 0x000fe200078e0000 */
[----:B------:R-:W-:Y:S01]  /*20c90*/  MOV R0, R8 ;  /* 0x0000000800007202 */ /* 0x000fe20000000f00 */
[----:B------:R-:W-:Y:S01]  /*20ca0*/  IMAD.MOV.U32 R6, RZ, RZ, RZ ;  /* 0x000000ffff067224 */ /* 0x000fe200078e00ff */
[----:B------:R-:W-:Y:S01]  /*20cb0*/  MOV R2, R5 ;  /* 0x0000000500027202 */ /* 0x000fe20000000f00 */
[----:B------:R-:W-:Y:S01]  /*20cc0*/  IMAD.MOV.U32 R203, RZ, RZ, 0x1f ;  /* 0x0000001fffcb7424 */ /* 0x000fe200078e00ff */
[----:B------:R-:W-:-:S02]  /*20cd0*/  MOV R3, 0x20cf0 ;  /* 0x00020cf000037802 */ /* 0x000fc40000000f00 */
[----:B-1---5:R-:W-:Y:S05]  /*20ce0*/  CALL.REL.NOINC `($__internal_14_$__cuda_sm70_shflsync_idx_p) ;  /* 0x00001f6000007944 */ /* 0x022fea0003c00000 */
[----:B------:R-:W-:Y:S01]  /*20cf0*/  MOV R9, R0 ;  /* 0x0000000000097202 */ /* 0x000fe20000000f00 */
[----:B-1---5:R-:W-:Y:S05]  /*20d00*/  BRA `(.L_x_976) ;  /* 0xfffdf92000007947 */ /* 0x022fea000383ffff */
.L_x_708:
[----:B------:R-:W-:Y:S01]  /*20d10*/  IMAD.MOV.U32 R0, RZ, RZ, R4 ;  /* 0x000000ffff007224 */ /* 0x000fe200078e0004 */
[----:B------:R-:W-:-:S02]  /*20d20*/  MOV R203, 0x1f ;  /* 0x0000001f00cb7802 */ /* 0x000fc40000000f00 */
[----:B------:R-:W-:Y:S02]  /*20d30*/  MOV R3, 0x20d50 ;  /* 0x00020d5000037802 */ /* 0x000fe40000000f00 */
[----:B-123--:R-:W-:Y:S05]  /*20d40*/  CALL.REL.NOINC `($__internal_14_$__cuda_sm70_shflsync_idx_p) ;  /* 0x00001f0000007944 */ /* 0x00efea0003c00000 */
[----:B------:R-:W-:Y:S01]  /*20d50*/  MOV R6, R0 ;  /* 0x0000000000067202 */ /* 0x000fe20000000f00 */
[----:B-1---5:R-:W-:Y:S05]  /*20d60*/  BRA `(.L_x_707) ;  /* 0xfffdf92000007947 */ /* 0x022fea000383ffff */
.L_x_757:
[----:B------:R-:W-:Y:S01]  /*20d70*/  IMAD.MOV.U32 R0, RZ, RZ, R5 ;  /* 0x000000ffff007224 */ /* 0x000fe200078e0005 */
[----:B------:R-:W-:Y:S01]  /*20d80*/  MOV R2, RZ ;  /* 0x000000ff00027202 */ /* 0x000fe20000000f00 */
[----:B------:R-:W-:Y:S01]  /*20d90*/  IMAD.MOV.U32 R203, RZ, RZ, 0x181f ;  /* 0x0000181fffcb7424 */ /* 0x000fe200078e00ff */
[----:B------:R-:W-:Y:S02]  /*20da0*/  MOV R3, 0x20dc0 ;  /* 0x00020dc000037802 */ /* 0x000fe40000000f00 */
[----:B-----5:R-:W-:Y:S05]  /*20db0*/  CALL.REL.NOINC `($__internal_14_$__cuda_sm70_shflsync_idx_p) ;  /* 0x00001e9000007944 */ /* 0x020fea0003c00000 */
[----:B-----5:R-:W-:Y:S01]  /*20dc0*/  MOV R4, R0 ;  /* 0x0000000000047202 */ /* 0x020fe20000000f00 */
[----:B-1----:R-:W-:Y:S05]  /*20dd0*/  BRA `(.L_x_977) ;  /* 0xfffe64e000007947 */ /* 0x002fea000383ffff */
.L_x_758:
[----:B------:R-:W-:Y:S01]  /*20de0*/  IMAD.MOV.U32 R0, RZ, RZ, R12 ;  /* 0x000000ffff007224 */ /* 0x000fe200078e000c */
[----:B------:R-:W-:Y:S01]  /*20df0*/  MOV R2, RZ ;  /* 0x000000ff00027202 */ /* 0x000fe20000000f00 */
[----:B------:R-:W-:Y:S01]  /*20e00*/  IMAD.MOV.U32 R203, RZ, RZ, 0x181f ;  /* 0x0000181fffcb7424 */ /* 0x000fe200078e00ff */
[----:B------:R-:W-:Y:S02]  /*20e10*/  MOV R3, 0x20e30 ;  /* 0x00020e3000037802 */ /* 0x000fe40000000f00 */
[----:B-12--5:R-:W-:Y:S05]  /*20e20*/  CALL.REL.NOINC `($__internal_14_$__cuda_sm70_shflsync_idx_p) ;  /* 0x00001e2000007944 */ /* 0x026fea0003c00000 */
[----:B-1---5:R-:W-:Y:S05]  /*20e30*/  BRA `(.L_x_978) ;  /* 0xfffe64a000007947 */ /* 0x022fea000383ffff */
.L_x_761:
[----:B----4-:R-:W-:Y:S01]  /*20e40*/  IMAD.MOV.U32 R0, RZ, RZ, R5 ;  /* 0x000000ffff007224 */ /* 0x010fe200078e0005 */
[----:B--2---:R-:W-:Y:S01]  /*20e50*/  MOV R2, 0x1 ;  /* 0x0000000100027802 */ /* 0x004fe20000000f00 */
[----:B------:R-:W-:Y:S01]  /*20e60*/  IMAD.MOV.U32 R203, RZ, RZ, 0x181f ;  /* 0x0000181fffcb7424 */ /* 0x000fe200078e00ff */
[----:B------:R-:W-:-:S02]  /*20e70*/  MOV R3, 0x20e90 ;  /* 0x00020e9000037802 */ /* 0x000fc40000000f00 */
[----:B-1-3-5:R-:W-:Y:S05]  /*20e80*/  CALL.REL.NOINC `($__internal_14_$__cuda_sm70_shflsync_idx_p) ;  /* 0x00001dc000007944 */ /* 0x02afea0003c00000 */
[----:B-----5:R-:W-:Y:S01]  /*20e90*/  IMAD.MOV.U32 R4, RZ, RZ, R0 ;  /* 0x000000ffff047224 */ /* 0x020fe200078e0000 */
[----:B------:R-:W-:Y:S01]  /*20ea0*/  MOV R2, 0x1 ;  /* 0x0000000100027802 */ /* 0x000fe20000000f00 */
[----:B------:R-:W-:Y:S01]  /*20eb0*/  IMAD.MOV.U32 R0, RZ, RZ, R12 ;  /* 0x000000ffff007224 */ /* 0x000fe200078e000c */
[----:B------:R-:W-:-:S02]  /*20ec0*/  MOV R203, 0x181f ;  /* 0x0000181f00cb7802 */ /* 0x000fc40000000f00 */
[----:B------:R-:W-:Y:S02]  /*20ed0*/  MOV R3, 0x20ef0 ;  /* 0x00020ef000037802 */ /* 0x000fe40000000f00 */
[----:B-1----:R-:W-:Y:S05]  /*20ee0*/  CALL.REL.NOINC `($__internal_14_$__cuda_sm70_shflsync_idx_p) ;  /* 0x00001d6000007944 */ /* 0x002fea0003c00000 */
[----:B-1---5:R-:W-:Y:S05]  /*20ef0*/  BRA `(.L_x_979) ;  /* 0xfffe657000007947 */ /* 0x022fea000383ffff */
.L_x_764:
[----:B----4-:R-:W-:Y:S01]  /*20f00*/  IMAD.MOV.U32 R0, RZ, RZ, R5 ;  /* 0x000000ffff007224 */ /* 0x010fe200078e0005 */
[----:B-1----:R-:W-:Y:S01]  /*20f10*/  MOV R2, 0x2 ;  /* 0x0000000200027802 */ /* 0x002fe20000000f00 */
[----:B------:R-:W-:Y:S01]  /*20f20*/  IMAD.MOV.U32 R203, RZ, RZ, 0x181f ;  /* 0x0000181fffcb7424 */ /* 0x000fe200078e00ff */
[----:B------:R-:W-:Y:S02]  /*20f30*/  MOV R3, 0x20f50 ;  /* 0x00020f5000037802 */ /* 0x000fe40000000f00 */
[----:B--23-5:R-:W-:Y:S05]  /*20f40*/  CALL.REL.NOINC `($__internal_14_$__cuda_sm70_shflsync_idx_p) ;  /* 0x00001d0000007944 */ /* 0x02cfea0003c00000 */
[----:B-----5:R-:W-:Y:S01]  /*20f50*/  MOV R4, R0 ;  /* 0x0000000000047202 */ /* 0x020fe20000000f00 */
[----:B-1----:R-:W-:Y:S05]  /*20f60*/  BRA `(.L_x_980) ;  /* 0xfffe668000007947 */ /* 0x002fea000383ffff */
.L_x_765:
[----:B----4-:R-:W-:Y:S01]  /*20f70*/  IMAD.MOV.U32 R0, RZ, RZ, R12 ;  /* 0x000000ffff007224 */ /* 0x010fe200078e000c */
[----:B------:R-:W-:Y:S01]  /*20f80*/  MOV R2, 0x2 ;  /* 0x0000000200027802 */ /* 0x000fe20000000f00 */
[----:B------:R-:W-:Y:S01]  /*20f90*/  IMAD.MOV.U32 R203, RZ, RZ, 0x181f ;  /* 0x0000181fffcb7424 */ /* 0x000fe200078e00ff */
[----:B------:R-:W-:Y:S02]  /*20fa0*/  MOV R3, 0x20fc0 ;  /* 0x00020fc000037802 */ /* 0x000fe40000000f00 */
[----:B-123-5:R-:W-:Y:S05]  /*20fb0*/  CALL.REL.NOINC `($__internal_14_$__cuda_sm70_shflsync_idx_p) ;  /* 0x00001c9000007944 */ /* 0x02efea0003c00000 */
[----:B-1---5:R-:W-:Y:S05]  /*20fc0*/  BRA `(.L_x_981) ;  /* 0xfffe664000007947 */ /* 0x022fea000383ffff */
.L_x_768:
[----:B-1----:R-:W-:Y:S01]  /*20fd0*/  IMAD.MOV.U32 R0, RZ, RZ, R5 ;  /* 0x000000ffff007224 */ /* 0x002fe200078e0005 */
[----:B------:R-:W-:Y:S01]  /*20fe0*/  MOV R2, 0x3 ;  /* 0x0000000300027802 */ /* 0x000fe20000000f00 */
[----:B------:R-:W-:Y:S01]  /*20ff0*/  IMAD.MOV.U32 R203, RZ, RZ, 0x181f ;  /* 0x0000181fffcb7424 */ /* 0x000fe200078e00ff */
[----:B------:R-:W-:-:S02]  /*21000*/  MOV R3, 0x21020 ;  /* 0x0002102000037802 */ /* 0x000fc40000000f00 */
[----:B--2345:R-:W-:Y:S05]  /*21010*/  CALL.REL.NOINC `($__internal_14_$__cuda_sm70_shflsync_idx_p) ;  /* 0x00001c3000007944 */ /* 0x03cfea0003c00000 */
[----:B-----5:R-:W-:Y:S01]  /*21020*/  IMAD.MOV.U32 R4, RZ, RZ, R0 ;  /* 0x000000ffff047224 */ /* 0x020fe200078e0000 */
[----:B------:R-:W-:Y:S01]  /*21030*/  MOV R2, 0x3 ;  /* 0x0000000300027802 */ /* 0x000fe20000000f00 */
[----:B------:R-:W-:Y:S01]  /*21040*/  IMAD.MOV.U32 R0, RZ, RZ, R12 ;  /* 0x000000ffff007224 */ /* 0x000fe200078e000c */
[----:B------:R-:W-:-:S02]  /*21050*/  MOV R203, 0x181f ;  /* 0x0000181f00cb7802 */ /* 0x000fc40000000f00 */
[----:B------:R-:W-:Y:S02]  /*21060*/  MOV R3, 0x21080 ;  /* 0x0002108000037802 */ /* 0x000fe40000000f00 */
[----:B-1----:R-:W-:Y:S05]  /*21070*/  CALL.REL.NOINC `($__internal_14_$__cuda_sm70_shflsync_idx_p) ;  /* 0x00001bd000007944 */ /* 0x002fea0003c00000 */
[----:B-1---5:R-:W-:Y:S05]  /*21080*/  BRA `(.L_x_982) ;  /* 0xfffe671000007947 */ /* 0x022fea000383ffff */
.L_x_835:
[----:B------:R-:W-:Y:S01]  /*21090*/  IMAD.MOV.U32 R2, RZ, RZ, RZ ;  /* 0x000000ffff027224 */ /* 0x000fe200078e00ff */
[----:B------:R-:W-:Y:S02]  /*210a0*/  MOV R203, 0x181f ;  /* 0x0000181f00cb7802 */ /* 0x000fe40000000f00 */
[----:B------:R-:W-:Y:S02]  /*210b0*/  MOV R3, 0x210d0 ;  /* 0x000210d000037802 */ /* 0x000fe40000000f00 */
[----:B------:R-:W-:Y:S05]  /*210c0*/  CALL.REL.NOINC `($__internal_14_$__cuda_sm70_shflsync_idx_p) ;  /* 0x00001b8000007944 */ /* 0x000fea0003c00000 */
[----:B-----5:R-:W-:Y:S01]  /*210d0*/  MOV R4, R0 ;  /* 0x0000000000047202 */ /* 0x020fe20000000f00 */
[----:B-1----:R-:W-:Y:S05]  /*210e0*/  BRA `(.L_x_983) ;  /* 0xffff0e0000007947 */ /* 0x002fea000383ffff */
.L_x_836:
[----:B-1----:R-:W-:Y:S01]  /*210f0*/  IMAD.MOV.U32 R0, RZ, RZ, R5 ;  /* 0x000000ffff007224 */ /* 0x002fe200078e0005 */
[----:B------:R-:W-:Y:S01]  /*21100*/  MOV R2, RZ ;  /* 0x000000ff00027202 */ /* 0x000fe20000000f00 */
[----:B------:R-:W-:Y:S01]  /*21110*/  IMAD.MOV.U32 R203, RZ, RZ, 0x181f ;  /* 0x0000181fffcb7424 */ /* 0x000fe200078e00ff */
[----:B------:R-:W-:Y:S02]  /*21120*/  MOV R3, 0x21140 ;  /* 0x0002114000037802 */ /* 0x000fe40000000f00 */
[----:B--2---:R-:W-:Y:S05]  /*21130*/  CALL.REL.NOINC `($__internal_14_$__cuda_sm70_shflsync_idx_p) ;  /* 0x00001b1000007944 */ /* 0x004fea0003c00000 */
[----:B-1---5:R-:W-:Y:S05]  /*21140*/  BRA `(.L_x_984) ;  /* 0xffff0dc000007947 */ /* 0x022fea000383ffff */
.L_x_837:
[----:B------:R-:W-:Y:S01]  /*21150*/  IMAD.MOV.U32 R0, RZ, RZ, R4 ;  /* 0x000000ffff007224 */ /* 0x000fe200078e0004 */
[----:B------:R-:W-:Y:S01]  /*21160*/  MOV R2, RZ ;  /* 0x000000ff00027202 */ /* 0x000fe20000000f00 */
[----:B------:R-:W-:Y:S01]  /*21170*/  IMAD.MOV.U32 R203, RZ, RZ, 0x1c1f ;  /* 0x00001c1fffcb7424 */ /* 0x000fe200078e00ff */
[----:B------:R-:W-:-:S02]  /*21180*/  MOV R3, 0x211a0 ;  /* 0x000211a000037802 */ /* 0x000fc40000000f00 */
[----:B------:R-:W-:Y:S05]  /*21190*/  CALL.REL.NOINC `($__internal_14_$__cuda_sm70_shflsync_idx_p) ;  /* 0x00001ab000007944 */ /* 0x000fea0003c00000 */
[----:B------:R-:W-:Y:S01]  /*211a0*/  MOV R3, R0 ;  /* 0x0000000000037202 */ /* 0x000fe20000000f00 */
[----:B-1---5:R-:W-:Y:S05]  /*211b0*/  BRA `(.L_x_985) ;  /* 0xffff0f9000007947 */ /* 0x022fea000383ffff */
.L_x_842:
[----:B------:R-:W-:Y:S01]  /*211c0*/  IMAD.MOV.U32 R0, RZ, RZ, R4 ;  /* 0x000000ffff007224 */ /* 0x000fe200078e0004 */
[----:B------:R-:W-:Y:S01]  /*211d0*/  MOV R2, 0x1 ;  /* 0x0000000100027802 */ /* 0x000fe20000000f00 */
[----:B------:R-:W-:Y:S01]  /*211e0*/  IMAD.MOV.U32 R203, RZ, RZ, 0x1c1f ;  /* 0x00001c1fffcb7424 */ /* 0x000fe200078e00ff */
[----:B------:R-:W-:-:S02]  /*211f0*/  MOV R3, 0x21210 ;  /* 0x0002121000037802 */ /* 0x000fc40000000f00 */
[----:B-1----:R-:W-:Y:S05]  /*21200*/  CALL.REL.NOINC `($__internal_14_$__cuda_sm70_shflsync_idx_p) ;  /* 0x00001a4000007944 */ /* 0x002fea0003c00000 */
[----:B------:R-:W-:Y:S01]  /*21210*/  MOV R3, R0 ;  /* 0x0000000000037202 */ /* 0x000fe20000000f00 */
[----:B-1---5:R-:W-:Y:S05]  /*21220*/  BRA `(.L_x_986) ;  /* 0xffff128000007947 */ /* 0x022fea000383ffff */
.L_x_847:
[----:B------:R-:W-:Y:S01]  /*21230*/  IMAD.MOV.U32 R132, RZ, RZ, R4 ;  /* 0x000000ffff847224 */ /* 0x000fe200078e0004 */
[----:B------:R-:W-:-:S02]  /*21240*/  MOV R0, 0x2 ;  /* 0x0000000200007802 */ /* 0x000fc40000000f00 */
[----:B------:R-:W-:Y:S02]  /*21250*/  MOV R2, 0x21270 ;  /* 0x0002127000027802 */ /* 0x000fe40000000f00 */
[----:B------:R-:W-:Y:S05]  /*21260*/  CALL.REL.NOINC `($__internal_13_$__cuda_sm70_shflsync_bfly_p) ;  /* 0x0000198000007944 */ /* 0x000fea0003c00000 */
[----:B------:R-:W-:Y:S05]  /*21270*/  BRA `(.L_x_987) ;  /* 0xffff166000007947 */ /* 0x000fea000383ffff */
.L_x_848:
[----:B------:R-:W-:Y:S01]  /*21280*/  IMAD.MOV.U32 R132, RZ, RZ, R4 ;  /* 0x000000ffff847224 */ /* 0x000fe200078e0004 */
[----:B------:R-:W-:Y:S02]  /*21290*/  MOV R0, 0x1 ;  /* 0x0000000100007802 */ /* 0x000fe40000000f00 */
[----:B------:R-:W-:Y:S02]  /*212a0*/  MOV R2, 0x212c0 ;  /* 0x000212c000027802 */ /* 0x000fe40000000f00 */
[----:B------:R-:W-:Y:S05]  /*212b0*/  CALL.REL.NOINC `($__internal_13_$__cuda_sm70_shflsync_bfly_p) ;  /* 0x0000193000007944 */ /* 0x000fea0003c00000 */
[----:B------:R-:W-:Y:S01]  /*212c0*/  FMNMX.FTZ R133, R4, R0, !PT ;  /* 0x0000000004857209 */ /* 0x000fe20007810000 */
[----:B------:R-:W-:Y:S01]  /*212d0*/  IMAD.MOV.U32 R132, RZ, RZ, R5 ;  /* 0x000000ffff847224 */ /* 0x000fe200078e0005 */
[----:B------:R-:W-:Y:S01]  /*212e0*/  MOV R2, 0x21310 ;  /* 0x0002131000027802 */ /* 0x000fe20000000f00 */
[----:B------:R-:W-:Y:S02]  /*212f0*/  IMAD.MOV.U32 R0, RZ, RZ, 0x2 ;  /* 0x00000002ff007424 */ /* 0x000fe400078e00ff */
[----:B------:R-:W-:Y:S05]  /*21300*/  CALL.REL.NOINC `($__internal_13_$__cuda_sm70_shflsync_bfly_p) ;  /* 0x000018e000007944 */ /* 0x000fea0003c00000 */
[----:B------:R-:W-:Y:S01]  /*21310*/  FMNMX.FTZ R5, R5, R0, !PT ;  /* 0x0000000005057209 */ /* 0x000fe20007810000 */
[----:B------:R-:W-:Y:S01]  /*21320*/  IMAD.MOV.U32 R0, RZ, RZ, 0x1 ;  /* 0x00000001ff007424 */ /* 0x000fe200078e00ff */
[----:B------:R-:W-:-:S03]  /*21330*/  MOV R2, 0x21360 ;  /* 0x0002136000027802 */ /* 0x000fc60000000f00 */
[----:B------:R-:W-:Y:S02]  /*21340*/  IMAD.MOV.U32 R132, RZ, RZ, R5 ;  /* 0x000000ffff847224 */ /* 0x000fe400078e0005 */
[----:B------:R-:W-:Y:S05]  /*21350*/  CALL.REL.NOINC `($__internal_13_$__cuda_sm70_shflsync_bfly_p) ;  /* 0x0000189000007944 */ /* 0x000fea0003c00000 */
[----:B------:R-:W-:Y:S01]  /*21360*/  MOV R3, R0 ;  /* 0x0000000000037202 */ /* 0x000fe20000000f00 */
[----:B------:R-:W-:Y:S05]  /*21370*/  BRA `(.L_x_988) ;  /* 0xffff15d000007947 */ /* 0x000fea000383ffff */
.L_x_856:
[----:B------:R-:W-:Y:S01]  /*21380*/  MOV R203, 0x181f ;  /* 0x0000181f00cb7802 */ /* 0x000fe20000000f00 */
[----:B------:R-:W-:Y:S01]  /*21390*/  IMAD.MOV.U32 R2, RZ, RZ, RZ ;  /* 0x000000ffff027224 */ /* 0x000fe200078e00ff */
[----:B------:R-:W-:Y:S02]  /*213a0*/  MOV R3, 0x213c0 ;  /* 0x000213c000037802 */ /* 0x000fe40000000f00 */
[----:B-1234-:R-:W-:Y:S05]  /*213b0*/  CALL.REL.NOINC `($__internal_14_$__cuda_sm70_shflsync_idx_p) ;  /* 0x0000189000007944 */ /* 0x01efea0003c00000 */
[----:B-----5:R-:W-:Y:S01]  /*213c0*/  MOV R4, R0 ;  /* 0x0000000000047202 */ /* 0x020fe20000000f00 */
[----:B-1----:R-:W-:-:S05]  /*213d0*/  BRA `(.L_x_989) ;  /* 0xffff23c000007947 */ /* 0x002fca000383ffff */
.L_x_857:
[----:B------:R-:W-:Y:S01]  /*213e0*/  MOV R2, RZ ;  /* 0x000000ff00027202 */ /* 0x000fe20000000f00 */
[----:B----4-:R-:W-:Y:S01]  /*213f0*/  IMAD.MOV.U32 R0, RZ, RZ, R5 ;  /* 0x000000ffff007224 */ /* 0x010fe200078e0005 */
[----:B------:R-:W-:Y:S01]  /*21400*/  MOV R3, 0x21430 ;  /* 0x0002143000037802 */ /* 0x000fe20000000f00 */
[----:B------:R-:W-:Y:S02]  /*21410*/  IMAD.MOV.U32 R203, RZ, RZ, 0x181f ;  /* 0x0000181fffcb7424 */ /* 0x000fe400078e00ff */
[----:B-123--:R-:W-:Y:S05]  /*21420*/  CALL.REL.NOINC `($__internal_14_$__cuda_sm70_shflsync_idx_p) ;  /* 0x0000182000007944 */ /* 0x00efea0003c00000 */
[----:B-1---5:R-:W-:-:S05]  /*21430*/  BRA `(.L_x_990) ;  /* 0xffff238000007947 */ /* 0x022fca000383ffff */
.L_x_860:
[----:B------:R-:W-:Y:S01]  /*21440*/  MOV R203, 0x181f ;  /* 0x0000181f00cb7802 */ /* 0x000fe20000000f00 */
[----:B------:R-:W-:Y:S01]  /*21450*/  IMAD.MOV.U32 R2, RZ, RZ, RZ ;  /* 0x000000ffff027224 */ /* 0x000fe200078e00ff */
[----:B------:R-:W-:Y:S02]  /*21460*/  MOV R3, 0x21480 ;  /* 0x0002148000037802 */ /* 0x000fe40000000f00 */
[----:B------:R-:W-:Y:S05]  /*21470*/  CALL.REL.NOINC `($__internal_14_$__cuda_sm70_shflsync_idx_p) ;  /* 0x000017d000007944 */ /* 0x000fea0003c00000 */
[----:B------:R-:W-:Y:S01]  /*21480*/  MOV R132, R0 ;  /* 0x0000000000847202 */ /* 0x000fe20000000f00 */
[----:B-1---5:R-:W-:-:S05]  /*21490*/  BRA `(.L_x_991) ;  /* 0xffff2d4000007947 */ /* 0x022fca000383ffff */
.L_x_861:
[----:B------:R-:W-:Y:S01]  /*214a0*/  MOV R2, RZ ;  /* 0x000000ff00027202 */ /* 0x000fe20000000f00 */
[----:B-1----:R-:W-:Y:S01]  /*214b0*/  IMAD.MOV.U32 R0, RZ, RZ, R133 ;  /* 0x000000ffff007224 */ /* 0x002fe200078e0085 */
[----:B------:R-:W-:Y:S01]  /*214c0*/  MOV R3, 0x214f0 ;  /* 0x000214f000037802 */ /* 0x000fe20000000f00 */
[----:B------:R-:W-:Y:S02]  /*214d0*/  IMAD.MOV.U32 R203, RZ, RZ, 0x181f ;  /* 0x0000181fffcb7424 */ /* 0x000fe400078e00ff */
[----:B--2---:R-:W-:Y:S05]  /*214e0*/  CALL.REL.NOINC `($__internal_14_$__cuda_sm70_shflsync_idx_p) ;  /* 0x0000176000007944 */ /* 0x004fea0003c00000 */
[----:B-1---5:R-:W-:-:S05]  /*214f0*/  BRA `(.L_x_992) ;  /* 0xffff2d0000007947 */ /* 0x022fca000383ffff */
.L_x_862:
[----:B------:R-:W-:Y:S01]  /*21500*/  MOV R2, RZ ;  /* 0x000000ff00027202 */ /* 0x000fe20000000f00 */
[----:B------:R-:W-:Y:S01]  /*21510*/  IMAD.MOV.U32 R0, RZ, RZ, R132 ;  /* 0x000000ffff007224 */ /* 0x000fe200078e0084 */
[----:B------:R-:W-:Y:S01]  /*21520*/  MOV R3, 0x21550 ;  /* 0x0002155000037802 */ /* 0x000fe20000000f00 */
[----:B------:R-:W-:Y:S02]  /*21530*/  IMAD.MOV.U32 R203, RZ, RZ, 0x1c1f ;  /* 0x00001c1fffcb7424 */ /* 0x000fe400078e00ff */
[----:B------:R-:W-:Y:S05]  /*21540*/  CALL.REL.NOINC `($__internal_14_$__cuda_sm70_shflsync_idx_p) ;  /* 0x0000170000007944 */ /* 0x000fea0003c00000 */
[----:B------:R-:W-:Y:S01]  /*21550*/  MOV R3, R0 ;  /* 0x0000000000037202 */ /* 0x000fe20000000f00 */
[----:B-1---5:R-:W-:-:S05]  /*21560*/  BRA `(.L_x_993) ;  /* 0xffff2eb000007947 */ /* 0x022fca000383ffff */
.L_x_867:
[----:B------:R-:W-:Y:S01]  /*21570*/  MOV R2, 0x1 ;  /* 0x0000000100027802 */ /* 0x000fe20000000f00 */
[----:B------:R-:W-:Y:S01]  /*21580*/  IMAD.MOV.U32 R0, RZ, RZ, R132 ;  /* 0x000000ffff007224 */ /* 0x000fe200078e0084 */
[----:B------:R-:W-:Y:S01]  /*21590*/  MOV R3, 0x215c0 ;  /* 0x000215c000037802 */ /* 0x000fe20000000f00 */
[----:B------:R-:W-:Y:S02]  /*215a0*/  IMAD.MOV.U32 R203, RZ, RZ, 0x1c1f ;  /* 0x00001c1fffcb7424 */ /* 0x000fe400078e00ff */
[----:B-1----:R-:W-:Y:S05]  /*215b0*/  CALL.REL.NOINC `($__internal_14_$__cuda_sm70_shflsync_idx_p) ;  /* 0x0000169000007944 */ /* 0x002fea0003c00000 */
[----:B------:R-:W-:Y:S01]  /*215c0*/  MOV R3, R0 ;  /* 0x0000000000037202 */ /* 0x000fe20000000f00 */
[----:B-1---5:R-:W-:-:S05]  /*215d0*/  BRA `(.L_x_994) ;  /* 0xffff31d000007947 */ /* 0x022fca000383ffff */
.L_x_872:
[----:B------:R-:W-:Y:S02]  /*215e0*/  MOV R0, 0x2 ;  /* 0x0000000200007802 */ /* 0x000fe40000000f00 */
[----:B------:R-:W-:Y:S02]  /*215f0*/  MOV R2, 0x21610 ;  /* 0x0002161000027802 */ /* 0x000fe40000000f00 */
[----:B------:R-:W-:Y:S05]  /*21600*/  CALL.REL.NOINC `($__internal_13_$__cuda_sm70_shflsync_bfly_p) ;  /* 0x000015e000007944 */ /* 0x000fea0003c00000 */
[----:B------:R-:W-:-:S05]  /*21610*/  BRA `(.L_x_995) ;  /* 0xffff361000007947 */ /* 0x000fca000383ffff */
.L_x_873:
        /* <DEDUP_REMOVED lines=10> */
[----:B------:R-:W-:Y:S02]  /*216c0*/  MOV R2, 0x216e0 ;  /* 0x000216e000027802 */ /* 0x000fe40000000f00 */
[----:B------:R-:W-:Y:S05]  /*216d0*/  CALL.REL.NOINC `($__internal_13_$__cuda_sm70_shflsync_bfly_p) ;  /* 0x0000151000007944 */ /* 0x000fea0003c00000 */
[----:B------:R-:W-:-:S05]  /*216e0*/  BRA `(.L_x_996) ;  /* 0xffff35b000007947 */ /* 0x000fca000383ffff */
.L_x_882:
[----:B------:R-:W-:Y:S01]  /*216f0*/  MOV R203, 0x181f ;  /* 0x0000181f00cb7802 */ /* 0x000fe20000000f00 */
[----:B------:R-:W-:Y:S01]  /*21700*/  IMAD.MOV.U32 R2, RZ, RZ, RZ ;  /* 0x000000ffff027224 */ /* 0x000fe200078e00ff */
[----:B------:R-:W-:Y:S02]  /*21710*/  MOV R3, 0x21730 ;  /* 0x0002173000037802 */ /* 0x000fe40000000f00 */
[----:B-1234-:R-:W-:Y:S05]  /*21720*/  CALL.REL.NOINC `($__internal_14_$__cuda_sm70_shflsync_idx_p) ;  /* 0x0000152000007944 */ /* 0x01efea0003c00000 */
[----:B-----5:R-:W-:Y:S01]  /*21730*/  MOV R4, R0 ;  /* 0x0000000000047202 */ /* 0x020fe20000000f00 */
[----:B-1----:R-:W-:-:S05]  /*21740*/  BRA `(.L_x_997) ;  /* 0xffff4c4000007947 */ /* 0x002fca000383ffff */
.L_x_883:
[----:B------:R-:W-:Y:S01]  /*21750*/  MOV R2, RZ ;  /* 0x000000ff00027202 */ /* 0x000fe20000000f00 */
[----:B----4-:R-:W-:Y:S01]  /*21760*/  IMAD.MOV.U32 R0, RZ, RZ, R5 ;  /* 0x000000ffff007224 */ /* 0x010fe200078e0005 */
[----:B------:R-:W-:Y:S01]  /*21770*/  MOV R3, 0x217a0 ;  /* 0x000217a000037802 */ /* 0x000fe20000000f00 */
[----:B------:R-:W-:Y:S02]  /*21780*/  IMAD.MOV.U32 R203, RZ, RZ, 0x181f ;  /* 0x0000181fffcb7424 */ /* 0x000fe400078e00ff */
[----:B-123--:R-:W-:Y:S05]  /*21790*/  CALL.REL.NOINC `($__internal_14_$__cuda_sm70_shflsync_idx_p) ;  /* 0x000014b000007944 */ /* 0x00efea0003c00000 */
[----:B-1---5:R-:W-:-:S05]  /*217a0*/  BRA `(.L_x_998) ;  /* 0xffff4c0000007947 */ /* 0x022fca000383ffff */
.L_x_886:
[----:B------:R-:W-:Y:S01]  /*217b0*/  MOV R203, 0x181f ;  /* 0x0000181f00cb7802 */ /* 0x000fe20000000f00 */
[----:B------:R-:W-:Y:S01]  /*217c0*/  IMAD.MOV.U32 R2, RZ, RZ, RZ ;  /* 0x000000ffff027224 */ /* 0x000fe200078e00ff */
[----:B------:R-:W-:Y:S02]  /*217d0*/  MOV R3, 0x217f0 ;  /* 0x000217f000037802 */ /* 0x000fe40000000f00 */
[----:B------:R-:W-:Y:S05]  /*217e0*/  CALL.REL.NOINC `($__internal_14_$__cuda_sm70_shflsync_idx_p) ;  /* 0x0000146000007944 */ /* 0x000fea0003c00000 */
[----:B------:R-:W-:Y:S01]  /*217f0*/  MOV R132, R0 ;  /* 0x0000000000847202 */ /* 0x000fe20000000f00 */
[----:B-1---5:R-:W-:-:S05]  /*21800*/  BRA `(.L_x_999) ;  /* 0xffff55f000007947 */ /* 0x022fca000383ffff */
.L_x_887:
[----:B------:R-:W-:Y:S01]  /*21810*/  MOV R2, RZ ;  /* 0x000000ff00027202 */ /* 0x000fe20000000f00 */
[----:B-1----:R-:W-:Y:S01]  /*21820*/  IMAD.MOV.U32 R0, RZ, RZ, R133 ;  /* 0x000000ffff007224 */ /* 0x002fe200078e0085 */
[----:B------:R-:W-:Y:S01]  /*21830*/  MOV R3, 0x21860 ;  /* 0x0002186000037802 */ /* 0x000fe20000000f00 */
[----:B------:R-:W-:Y:S02]  /*21840*/  IMAD.MOV.U32 R203, RZ, RZ, 0x181f ;  /* 0x0000181fffcb7424 */ /* 0x000fe400078e00ff */
[----:B--2---:R-:W-:Y:S05]  /*21850*/  CALL.REL.NOINC `($__internal_14_$__cuda_sm70_shflsync_idx_p) ;  /* 0x000013f000007944 */ /* 0x004fea0003c00000 */
[----:B-1---5:R-:W-:-:S05]  /*21860*/  BRA `(.L_x_1000) ;  /* 0xffff55b000007947 */ /* 0x022fca000383ffff */
.L_x_888:
[----:B------:R-:W-:Y:S02]  /*21870*/  MOV R0, 0x2 ;  /* 0x0000000200007802 */ /* 0x000fe40000000f00 */
[----:B------:R-:W-:Y:S02]  /*21880*/  MOV R2, 0x218a0 ;  /* 0x000218a000027802 */ /* 0x000fe40000000f00 */
[----:B-1----:R-:W-:Y:S05]  /*21890*/  CALL.REL.NOINC `($__internal_13_$__cuda_sm70_shflsync_bfly_p) ;  /* 0x0000135000007944 */ /* 0x002fea0003c00000 */
[----:B------:R-:W-:-:S05]  /*218a0*/  BRA `(.L_x_1001) ;  /* 0xffff57f000007947 */ /* 0x000fca000383ffff */
.L_x_889:
[----:B------:R-:W-:Y:S02]  /*218b0*/  MOV R0, 0x1 ;  /* 0x0000000100007802 */ /* 0x000fe40000000f00 */
[----:B------:R-:W-:Y:S02]  /*218c0*/  MOV R2, 0x218e0 ;  /* 0x000218e000027802 */ /* 0x000fe40000000f00 */
[----:B-1----:R-:W-:Y:S05]  /*218d0*/  CALL.REL.NOINC `($__internal_13_$__cuda_sm70_shflsync_bfly_p) ;  /* 0x0000131000007944 */ /* 0x002fea0003c00000 */
        /* <DEDUP_REMOVED lines=10> */
.L_x_892:
[----:B------:R-:W-:Y:S01]  /*21980*/  MOV R203, 0x181f ;  /* 0x0000181f00cb7802 */ /* 0x000fe20000000f00 */
[----:B------:R-:W-:Y:S01]  /*21990*/  IMAD.MOV.U32 R2, RZ, RZ, RZ ;  /* 0x000000ffff027224 */ /* 0x000fe200078e00ff */
[----:B------:R-:W-:Y:S02]  /*219a0*/  MOV R3, 0x219c0 ;  /* 0x000219c000037802 */ /* 0x000fe40000000f00 */
[----:B-1234-:R-:W-:Y:S05]  /*219b0*/  CALL.REL.NOINC `($__internal_14_$__cuda_sm70_shflsync_idx_p) ;  /* 0x0000129000007944 */ /* 0x01efea0003c00000 */
[----:B-1---5:R-:W-:-:S05]  /*219c0*/  BRA `(.L_x_1003) ;  /* 0xffff6b8000007947 */ /* 0x022fca000383ffff */
.L_x_895:
[----:B------:R-:W-:Y:S01]  /*219d0*/  MOV R203, 0x181f ;  /* 0x0000181f00cb7802 */ /* 0x000fe20000000f00 */
[----:B------:R-:W-:Y:S01]  /*219e0*/  IMAD.MOV.U32 R2, RZ, RZ, RZ ;  /* 0x000000ffff027224 */ /* 0x000fe200078e00ff */
[----:B------:R-:W-:Y:S02]  /*219f0*/  MOV R3, 0x21a10 ;  /* 0x00021a1000037802 */ /* 0x000fe40000000f00 */
[----:B------:R-:W-:Y:S05]  /*21a00*/  CALL.REL.NOINC `($__internal_14_$__cuda_sm70_shflsync_idx_p) ;  /* 0x0000124000007944 */ /* 0x000fea0003c00000 */
[----:B------:R-:W-:Y:S01]  /*21a10*/  MOV R132, R0 ;  /* 0x0000000000847202 */ /* 0x000fe20000000f00 */
[----:B-1---5:R-:W-:-:S05]  /*21a20*/  BRA `(.L_x_1004) ;  /* 0xffff754000007947 */ /* 0x022fca000383ffff */
.L_x_896:
[----:B------:R-:W-:Y:S01]  /*21a30*/  MOV R2, RZ ;  /* 0x000000ff00027202 */ /* 0x000fe20000000f00 */
[----:B-1----:R-:W-:Y:S01]  /*21a40*/  IMAD.MOV.U32 R0, RZ, RZ, R133 ;  /* 0x000000ffff007224 */ /* 0x002fe200078e0085 */
[----:B------:R-:W-:Y:S01]  /*21a50*/  MOV R3, 0x21a80 ;  /* 0x00021a8000037802 */ /* 0x000fe20000000f00 */
[----:B------:R-:W-:Y:S02]  /*21a60*/  IMAD.MOV.U32 R203, RZ, RZ, 0x181f ;  /* 0x0000181fffcb7424 */ /* 0x000fe400078e00ff */
[----:B--2---:R-:W-:Y:S05]  /*21a70*/  CALL.REL.NOINC `($__internal_14_$__cuda_sm70_shflsync_idx_p) ;  /* 0x000011d000007944 */ /* 0x004fea0003c00000 */
[----:B-1---5:R-:W-:-:S05]  /*21a80*/  BRA `(.L_x_1005) ;  /* 0xffff750000007947 */ /* 0x022fca000383ffff */
.L_x_897:
[----:B------:R-:W-:Y:S01]  /*21a90*/  MOV R2, RZ ;  /* 0x000000ff00027202 */ /* 0x000fe20000000f00 */
[----:B------:R-:W-:Y:S01]  /*21aa0*/  IMAD.MOV.U32 R0, RZ, RZ, R132 ;  /* 0x000000ffff007224 */ /* 0x000fe200078e0084 */
[----:B------:R-:W-:Y:S01]  /*21ab0*/  MOV R3, 0x21ae0 ;  /* 0x00021ae000037802 */ /* 0x000fe20000000f00 */
[----:B------:R-:W-:Y:S02]  /*21ac0*/  IMAD.MOV.U32 R203, RZ, RZ, 0x1c1f ;  /* 0x00001c1fffcb7424 */ /* 0x000fe400078e00ff */
[----:B------:R-:W-:Y:S05]  /*21ad0*/  CALL.REL.NOINC `($__internal_14_$__cuda_sm70_shflsync_idx_p) ;  /* 0x0000117000007944 */ /* 0x000fea0003c00000 */
[----:B------:R-:W-:Y:S01]  /*21ae0*/  MOV R3, R0 ;  /* 0x0000000000037202 */ /* 0x000fe20000000f00 */
[----:B-1---5:R-:W-:-:S05]  /*21af0*/  BRA `(.L_x_1006) ;  /* 0xffff767000007947 */ /* 0x022fca000383ffff */
.L_x_902:
[----:B------:R-:W-:Y:S01]  /*21b00*/  MOV R2, 0x1 ;  /* 0x0000000100027802 */ /* 0x000fe20000000f00 */
[----:B------:R-:W-:Y:S01]  /*21b10*/  IMAD.MOV.U32 R0, RZ, RZ, R132 ;  /* 0x000000ffff007224 */ /* 0x000fe200078e0084 */
[----:B------:R-:W-:Y:S01]  /*21b20*/  MOV R3, 0x21b50 ;  /* 0x00021b5000037802 */ /* 0x000fe20000000f00 */
[----:B------:R-:W-:Y:S02]  /*21b30*/  IMAD.MOV.U32 R203, RZ, RZ, 0x1c1f ;  /* 0x00001c1fffcb7424 */ /* 0x000fe400078e00ff */
[----:B-1----:R-:W-:Y:S05]  /*21b40*/  CALL.REL.NOINC `($__internal_14_$__cuda_sm70_shflsync_idx_p) ;  /* 0x0000110000007944 */ /* 0x002fea0003c00000 */
[----:B------:R-:W-:Y:S01]  /*21b50*/  MOV R3, R0 ;  /* 0x0000000000037202 */ /* 0x000fe20000000f00 */
[----:B-1---5:R-:W-:-:S05]  /*21b60*/  BRA `(.L_x_1007) ;  /* 0xffff799000007947 */ /* 0x022fca000383ffff */
.L_x_907:
[----:B------:R-:W-:Y:S02]  /*21b70*/  MOV R0, 0x2 ;  /* 0x0000000200007802 */ /* 0x000fe40000000f00 */
[----:B------:R-:W-:Y:S02]  /*21b80*/  MOV R2, 0x21ba0 ;  /* 0x00021ba000027802 */ /* 0x000fe40000000f00 */
[----:B------:R-:W-:Y:S05]  /*21b90*/  CALL.REL.NOINC `($__internal_13_$__cuda_sm70_shflsync_bfly_p) ;  /* 0x0000105000007944 */ /* 0x000fea0003c00000 */
[----:B------:R-:W-:-:S05]  /*21ba0*/  BRA `(.L_x_1008) ;  /* 0xffff7dd000007947 */ /* 0x000fca000383ffff */
.L_x_908:
        /* <DEDUP_REMOVED lines=10> */
[----:B------:R-:W-:Y:S03]  /*21c50*/  MOV R2, 0x21c80 ;  /* 0x00021c8000027802 */ /* 0x000fe60000000f00 */
[----:B------:R-:W-:Y:S02]  /*21c60*/  IMAD.MOV.U32 R132, RZ, RZ, R4 ;  /* 0x000000ffff847224 */ /* 0x000fe400078e0004 */
[----:B------:R-:W-:Y:S05]  /*21c70*/  CALL.REL.NOINC `($__internal_13_$__cuda_sm70_shflsync_bfly_p) ;  /* 0x00000f7000007944 */ /* 0x000fea0003c00000 */
[----:B------:R-:W-:-:S05]  /*21c80*/  BRA `(.L_x_1009) ;  /* 0xffff7d6000007947 */ /* 0x000fca000383ffff */
.L_x_910:
[----:B------:R-:W-:Y:S01]  /*21c90*/  IMAD.MOV.U32 R132, RZ, RZ, R205 ;  /* 0x000000ffff847224 */ /* 0x000fe200078e00cd */
[----:B------:R-:W-:-:S02]  /*21ca0*/  MOV R0, 0x2 ;  /* 0x0000000200007802 */ /* 0x000fc40000000f00 */
[----:B------:R-:W-:Y:S02]  /*21cb0*/  MOV R2, 0x21cd0 ;  /* 0x00021cd000027802 */ /* 0x000fe40000000f00 */
[----:B------:R-:W-:Y:S05]  /*21cc0*/  CALL.REL.NOINC `($__internal_13_$__cuda_sm70_shflsync_bfly_p) ;  /* 0x00000f2000007944 */ /* 0x000fea0003c00000 */
[----:B------:R-:W-:Y:S05]  /*21cd0*/  BRA `(.L_x_1010) ;  /* 0xffff903000007947 */ /* 0x000fea000383ffff */
.L_x_911:
[----:B------:R-:W-:Y:S01]  /*21ce0*/  IMAD.MOV.U32 R132, RZ, RZ, R5 ;  /* 0x000000ffff847224 */ /* 0x000fe200078e0005 */
[----:B------:R-:W-:Y:S02]  /*21cf0*/  MOV R0, 0x1 ;  /* 0x0000000100007802 */ /* 0x000fe40000000f00 */
[----:B------:R-:W-:Y:S02]  /*21d00*/  MOV R2, 0x21d20 ;  /* 0x00021d2000027802 */ /* 0x000fe40000000f00 */
[----:B-1----:R-:W-:Y:S05]  /*21d10*/  CALL.REL.NOINC `($__internal_13_$__cuda_sm70_shflsync_bfly_p) ;  /* 0x00000ed000007944 */ /* 0x002fea0003c00000 */
[----:B------:R-:W-:Y:S01]  /*21d20*/  FADD.FTZ R5, R5, R0 ;  /* 0x0000000005057221 */ /* 0x000fe20000010000 */
[----:B------:R-:W-:Y:S02]  /*21d30*/  MOV R132, R204 ;  /* 0x000000cc00847202 */ /* 0x000fe40000000f00 */
[----:B------:R-:W-:Y:S02]  /*21d40*/  MOV R0, 0x2 ;  /* 0x0000000200007802 */ /* 0x000fe40000000f00 */
[----:B------:R-:W-:Y:S02]  /*21d50*/  MOV R2, 0x21d70 ;  /* 0x00021d7000027802 */ /* 0x000fe40000000f00 */
[----:B------:R-:W-:Y:S05]  /*21d60*/  CALL.REL.NOINC `($__internal_13_$__cuda_sm70_shflsync_bfly_p) ;  /* 0x00000e8000007944 */ /* 0x000fea0003c00000 */
[----:B------:R-:W-:Y:S01]  /*21d70*/  FADD.FTZ R6, R204, R0 ;  /* 0x00000000cc067221 */ /* 0x000fe20000010000 */
[----:B------:R-:W-:Y:S02]  /*21d80*/  MOV R0, 0x1 ;  /* 0x0000000100007802 */ /* 0x000fe40000000f00 */
[----:B------:R-:W-:-:S02]  /*21d90*/  MOV R2, 0x21dc0 ;  /* 0x00021dc000027802 */ /* 0x000fc40000000f00 */
[----:B------:R-:W-:Y:S02]  /*21da0*/  MOV R132, R6 ;  /* 0x0000000600847202 */ /* 0x000fe40000000f00 */
[----:B------:R-:W-:Y:S05]  /*21db0*/  CALL.REL.NOINC `($__internal_13_$__cuda_sm70_shflsync_bfly_p) ;  /* 0x00000e3000007944 */ /* 0x000fea0003c00000 */
[----:B------:R-:W-:Y:S01]  /*21dc0*/  MOV R3, R0 ;  /* 0x0000000000037202 */ /* 0x000fe20000000f00 */
[----:B------:R-:W-:Y:S05]  /*21dd0*/  BRA `(.L_x_1011) ;  /* 0xffff8fa000007947 */ /* 0x000fea000383ffff */
.L_x_918:
[----:B--234-:R-:W-:Y:S01]  /*21de0*/  IMAD.MOV.U32 R0, RZ, RZ, R13 ;  /* 0x000000ffff007224 */ /* 0x01cfe200078e000d */
[----:B------:R-:W-:Y:S01]  /*21df0*/  MOV R2, RZ ;  /* 0x000000ff00027202 */ /* 0x000fe20000000f00 */
[----:B------:R-:W-:Y:S01]  /*21e00*/  IMAD.MOV.U32 R203, RZ, RZ, 0x181f ;  /* 0x0000181fffcb7424 */ /* 0x000fe200078e00ff */
[----:B------:R-:W-:Y:S02]  /*21e10*/  MOV R3, 0x21e30 ;  /* 0x00021e3000037802 */ /* 0x000fe40000000f00 */
[----:B-1----:R-:W-:Y:S05]  /*21e20*/  CALL.REL.NOINC `($__internal_14_$__cuda_sm70_shflsync_idx_p) ;  /* 0x00000e2000007944 */ /* 0x002fea0003c00000 */
[----:B-----5:R-:W-:Y:S01]  /*21e30*/  MOV R4, R0 ;  /* 0x0000000000047202 */ /* 0x020fe20000000f00 */
[----:B-1----:R-:W-:Y:S05]  /*21e40*/  BRA `(.L_x_1012) ;  /* 0xffffaab000007947 */ /* 0x002fea000383ffff */
.L_x_919:
[----:B------:R-:W-:Y:S01]  /*21e50*/  IMAD.MOV.U32 R0, RZ, RZ, R14 ;  /* 0x000000ffff007224 */ /* 0x000fe200078e000e */
[----:B------:R-:W-:Y:S01]  /*21e60*/  MOV R2, RZ ;  /* 0x000000ff00027202 */ /* 0x000fe20000000f00 */
[----:B------:R-:W-:Y:S01]  /*21e70*/  IMAD.MOV.U32 R203, RZ, RZ, 0x181f ;  /* 0x0000181fffcb7424 */ /* 0x000fe200078e00ff */
[----:B------:R-:W-:Y:S02]  /*21e80*/  MOV R3, 0x21ea0 ;  /* 0x00021ea000037802 */ /* 0x000fe40000000f00 */
[----:B-123--:R-:W-:Y:S05]  /*21e90*/  CALL.REL.NOINC `($__internal_14_$__cuda_sm70_shflsync_idx_p) ;  /* 0x00000db000007944 */ /* 0x00efea0003c00000 */
[----:B-1---5:R-:W-:Y:S05]  /*21ea0*/  BRA `(.L_x_1013) ;  /* 0xffffaa7000007947 */ /* 0x022fea000383ffff */
.L_x_922:
[----:B--2---:R-:W-:Y:S01]  /*21eb0*/  IMAD.MOV.U32 R0, RZ, RZ, R13 ;  /* 0x000000ffff007224 */ /* 0x004fe200078e000d */
[----:B------:R-:W-:Y:S01]  /*21ec0*/  MOV R2, 0x1 ;  /* 0x0000000100027802 */ /* 0x000fe20000000f00 */
[----:B------:R-:W-:Y:S01]  /*21ed0*/  IMAD.MOV.U32 R203, RZ, RZ, 0x181f ;  /* 0x0000181fffcb7424 */ /* 0x000fe200078e00ff */
[----:B------:R-:W-:-:S02]  /*21ee0*/  MOV R3, 0x21f00 ;  /* 0x00021f0000037802 */ /* 0x000fc40000000f00 */
[----:B-1-34-:R-:W-:Y:S05]  /*21ef0*/  CALL.REL.NOINC `($__internal_14_$__cuda_sm70_shflsync_idx_p) ;  /* 0x00000d5000007944 */ /* 0x01afea0003c00000 */
[----:B-----5:R-:W-:Y:S01]  /*21f00*/  IMAD.MOV.U32 R4, RZ, RZ, R0 ;  /* 0x000000ffff047224 */ /* 0x020fe200078e0000 */
[----:B------:R-:W-:Y:S01]  /*21f10*/  MOV R2, 0x1 ;  /* 0x0000000100027802 */ /* 0x000fe20000000f00 */
[----:B------:R-:W-:Y:S01]  /*21f20*/  IMAD.MOV.U32 R0, RZ, RZ, R14 ;  /* 0x000000ffff007224 */ /* 0x000fe200078e000e */
[----:B------:R-:W-:-:S02]  /*21f30*/  MOV R203, 0x181f ;  /* 0x0000181f00cb7802 */ /* 0x000fc40000000f00 */
[----:B------:R-:W-:Y:S02]  /*21f40*/  MOV R3, 0x21f60 ;  /* 0x00021f6000037802 */ /* 0x000fe40000000f00 */
[----:B-1----:R-:W-:Y:S05]  /*21f50*/  CALL.REL.NOINC `($__internal_14_$__cuda_sm70_shflsync_idx_p) ;  /* 0x00000cf000007944 */ /* 0x002fea0003c00000 */
[----:B-1---5:R-:W-:Y:S05]  /*21f60*/  BRA `(.L_x_1014) ;  /* 0xffffab2000007947 */ /* 0x022fea000383ffff */
.L_x_925:
[----:B--2---:R-:W-:Y:S01]  /*21f70*/  IMAD.MOV.U32 R0, RZ, RZ, R13 ;  /* 0x000000ffff007224 */ /* 0x004fe200078e000d */
[----:B------:R-:W-:Y:S01]  /*21f80*/  MOV R2, 0x2 ;  /* 0x0000000200027802 */ /* 0x000fe20000000f00 */
[----:B------:R-:W-:Y:S01]  /*21f90*/  IMAD.MOV.U32 R203, RZ, RZ, 0x181f ;  /* 0x0000181fffcb7424 */ /* 0x000fe200078e00ff */
[----:B------:R-:W-:Y:S02]  /*21fa0*/  MOV R3, 0x21fc0 ;  /* 0x00021fc000037802 */ /* 0x000fe40000000f00 */
[----:B-1-34-:R-:W-:Y:S05]  /*21fb0*/  CALL.REL.NOINC `($__internal_14_$__cuda_sm70_shflsync_idx_p) ;  /* 0x00000c9000007944 */ /* 0x01afea0003c00000 */
[----:B-----5:R-:W-:Y:S01]  /*21fc0*/  MOV R4, R0 ;  /* 0x0000000000047202 */ /* 0x020fe20000000f00 */
[----:B-1----:R-:W-:Y:S05]  /*21fd0*/  BRA `(.L_x_1015) ;  /* 0xffffac2000007947 */ /* 0x002fea000383ffff */
.L_x_926:
[----:B--2---:R-:W-:Y:S01]  /*21fe0*/  IMAD.MOV.U32 R0, RZ, RZ, R14 ;  /* 0x000000ffff007224 */ /* 0x004fe200078e000e */
[----:B------:R-:W-:Y:S01]  /*21ff0*/  MOV R2, 0x2 ;  /* 0x0000000200027802 */ /* 0x000fe20000000f00 */
[----:B------:R-:W-:Y:S01]  /*22000*/  IMAD.MOV.U32 R203, RZ, RZ, 0x181f ;  /* 0x0000181fffcb7424 */ /* 0x000fe200078e00ff */
[----:B------:R-:W-:Y:S02]  /*22010*/  MOV R3, 0x22030 ;  /* 0x0002203000037802 */ /* 0x000fe40000000f00 */
[----:B-1-34-:R-:W-:Y:S05]  /*22020*/  CALL.REL.NOINC `($__internal_14_$__cuda_sm70_shflsync_idx_p) ;  /* 0x00000c2000007944 */ /* 0x01afea0003c00000 */
[----:B-1---5:R-:W-:Y:S05]  /*22030*/  BRA `(.L_x_1016) ;  /* 0xffffabe000007947 */ /* 0x022fea000383ffff */
.L_x_929:
[----:B----4-:R-:W-:Y:S01]  /*22040*/  IMAD.MOV.U32 R0, RZ, RZ, R13 ;  /* 0x000000ffff007224 */ /* 0x010fe200078e000d */
[----:B---3--:R-:W-:Y:S01]  /*22050*/  MOV R2, 0x3 ;  /* 0x0000000300027802 */ /* 0x008fe20000000f00 */
[----:B------:R-:W-:Y:S01]  /*22060*/  IMAD.MOV.U32 R203, RZ, RZ, 0x181f ;  /* 0x0000181fffcb7424 */ /* 0x000fe200078e00ff */
[----:B------:R-:W-:-:S02]  /*22070*/  MOV R3, 0x22090 ;  /* 0x0002209000037802 */ /* 0x000fc40000000f00 */
[----:B-12---:R-:W-:Y:S05]  /*22080*/  CALL.REL.NOINC `($__internal_14_$__cuda_sm70_shflsync_idx_p) ;  /* 0x00000bc000007944 */ /* 0x006fea0003c00000 */
[----:B-----5:R-:W-:Y:S01]  /*22090*/  IMAD.MOV.U32 R4, RZ, RZ, R0 ;  /* 0x000000ffff047224 */ /* 0x020fe200078e0000 */
[----:B------:R-:W-:Y:S01]  /*220a0*/  MOV R2, 0x3 ;  /* 0x0000000300027802 */ /* 0x000fe20000000f00 */
[----:B------:R-:W-:Y:S01]  /*220b0*/  IMAD.MOV.U32 R0, RZ, RZ, R14 ;  /* 0x000000ffff007224 */ /* 0x000fe200078e000e */
[----:B------:R-:W-:-:S02]  /*220c0*/  MOV R203, 0x181f ;  /* 0x0000181f00cb7802 */ /* 0x000fc40000000f00 */
[----:B------:R-:W-:Y:S02]  /*220d0*/  MOV R3, 0x220f0 ;  /* 0x000220f000037802 */ /* 0x000fe40000000f00 */
[----:B-1----:R-:W-:Y:S05]  /*220e0*/  CALL.REL.NOINC `($__internal_14_$__cuda_sm70_shflsync_idx_p) ;  /* 0x00000b6000007944 */ /* 0x002fea0003c00000 */
[----:B-1---5:R-:W-:Y:S05]  /*220f0*/  BRA `(.L_x_1017) ;  /* 0xffffaca000007947 */ /* 0x022fea000383ffff */
.L_x_931:
[----:B------:R-:W-:Y:S01]  /*22100*/  IMAD.MOV.U32 R0, RZ, RZ, R5 ;  /* 0x000000ffff007224 */ /* 0x000fe200078e0005 */
[----:B------:R-:W-:Y:S01]  /*22110*/  MOV R2, RZ ;  /* 0x000000ff00027202 */ /* 0x000fe20000000f00 */
[----:B------:R-:W-:Y:S01]  /*22120*/  IMAD.MOV.U32 R203, RZ, RZ, 0x1c1f ;  /* 0x00001c1fffcb7424 */ /* 0x000fe200078e00ff */
[----:B------:R-:W-:Y:S02]  /*22130*/  MOV R3, 0x22150 ;  /* 0x0002215000037802 */ /* 0x000fe40000000f00 */
[----:B------:R-:W-:Y:S05]  /*22140*/  CALL.REL.NOINC `($__internal_14_$__cuda_sm70_shflsync_idx_p) ;  /* 0x00000b0000007944 */ /* 0x000fea0003c00000 */
[----:B-----5:R-:W-:Y:S01]  /*22150*/  MOV R4, R0 ;  /* 0x0000000000047202 */ /* 0x020fe20000000f00 */
[----:B-1----:R-:W-:Y:S05]  /*22160*/  BRA `(.L_x_1018) ;  /* 0xffffaf9000007947 */ /* 0x002fea000383ffff */
.L_x_932:
[----:B------:R-:W-:Y:S01]  /*22170*/  IMAD.MOV.U32 R0, RZ, RZ, R12 ;  /* 0x000000ffff007224 */ /* 0x000fe200078e000c */
[----:B------:R-:W-:Y:S01]  /*22180*/  MOV R2, RZ ;  /* 0x000000ff00027202 */ /* 0x000fe20000000f00 */
[----:B------:R-:W-:Y:S01]  /*22190*/  IMAD.MOV.U32 R203, RZ, RZ, 0x1c1f ;  /* 0x00001c1fffcb7424 */ /* 0x000fe200078e00ff */
[----:B------:R-:W-:Y:S02]  /*221a0*/  MOV R3, 0x221c0 ;  /* 0x000221c000037802 */ /* 0x000fe40000000f00 */
[----:B-12---:R-:W-:Y:S05]  /*221b0*/  CALL.REL.NOINC `($__internal_14_$__cuda_sm70_shflsync_idx_p) ;  /* 0x00000a9000007944 */ /* 0x006fea0003c00000 */
[----:B-1---5:R-:W-:Y:S05]  /*221c0*/  BRA `(.L_x_1019) ;  /* 0xffffaf5000007947 */ /* 0x022fea000383ffff */
.L_x_935:
[----:B----4-:R-:W-:Y:S01]  /*221d0*/  IMAD.MOV.U32 R0, RZ, RZ, R5 ;  /* 0x000000ffff007224 */ /* 0x010fe200078e0005 */
[----:B------:R-:W-:Y:S01]  /*221e0*/  MOV R2, 0x1 ;  /* 0x0000000100027802 */ /* 0x000fe20000000f00 */
[----:B------:R-:W-:Y:S01]  /*221f0*/  IMAD.MOV.U32 R203, RZ, RZ, 0x1c1f ;  /* 0x00001c1fffcb7424 */ /* 0x000fe200078e00ff */
[----:B------:R-:W-:-:S02]  /*22200*/  MOV R3, 0x22220 ;  /* 0x0002222000037802 */ /* 0x000fc40000000f00 */
[----:B-123--:R-:W-:Y:S05]  /*22210*/  CALL.REL.NOINC `($__internal_14_$__cuda_sm70_shflsync_idx_p) ;  /* 0x00000a3000007944 */ /* 0x00efea0003c00000 */
[----:B-----5:R-:W-:Y:S01]  /*22220*/  IMAD.MOV.U32 R4, RZ, RZ, R0 ;  /* 0x000000ffff047224 */ /* 0x020fe200078e0000 */
[----:B------:R-:W-:Y:S01]  /*22230*/  MOV R2, 0x1 ;  /* 0x0000000100027802 */ /* 0x000fe20000000f00 */
[----:B------:R-:W-:Y:S01]  /*22240*/  IMAD.MOV.U32 R0, RZ, RZ, R12 ;  /* 0x000000ffff007224 */ /* 0x000fe200078e000c */
[----:B------:R-:W-:-:S02]  /*22250*/  MOV R203, 0x1c1f ;  /* 0x00001c1f00cb7802 */ /* 0x000fc40000000f00 */
[----:B------:R-:W-:Y:S02]  /*22260*/  MOV R3, 0x22280 ;  /* 0x0002228000037802 */ /* 0x000fe40000000f00 */
[----:B-1----:R-:W-:Y:S05]  /*22270*/  CALL.REL.NOINC `($__internal_14_$__cuda_sm70_shflsync_idx_p) ;  /* 0x000009d000007944 */ /* 0x002fea0003c00000 */
[----:B-1---5:R-:W-:Y:S05]  /*22280*/  BRA `(.L_x_1020) ;  /* 0xffffbbf000007947 */ /* 0x022fea000383ffff */
.L_x_939:
[----:B------:R-:W-:Y:S01]  /*22290*/  IMAD.MOV.U32 R0, RZ, RZ, R5 ;  /* 0x000000ffff007224 */ /* 0x000fe200078e0005 */
[----:B------:R-:W-:Y:S01]  /*222a0*/  MOV R2, RZ ;  /* 0x000000ff00027202 */ /* 0x000fe20000000f00 */
[----:B------:R-:W-:Y:S01]  /*222b0*/  IMAD.MOV.U32 R203, RZ, RZ, 0x181f ;  /* 0x0000181fffcb7424 */ /* 0x000fe200078e00ff */
[----:B------:R-:W-:Y:S02]  /*222c0*/  MOV R3, 0x222e0 ;  /* 0x000222e000037802 */ /* 0x000fe40000000f00 */
[----:B------:R-:W-:Y:S05]  /*222d0*/  CALL.REL.NOINC `($__internal_14_$__cuda_sm70_shflsync_idx_p) ;  /* 0x0000097000007944 */ /* 0x000fea0003c00000 */
[----:B-----5:R-:W-:Y:S01]  /*222e0*/  MOV R4, R0 ;  /* 0x0000000000047202 */ /* 0x020fe20000000f00 */
[----:B-1----:R-:W-:Y:S05]  /*222f0*/  BRA `(.L_x_1021) ;  /* 0xffffd0a000007947 */ /* 0x002fea000383ffff */
.L_x_940:
[----:B------:R-:W-:Y:S01]  /*22300*/  IMAD.MOV.U32 R0, RZ, RZ, R14 ;  /* 0x000000ffff007224 */ /* 0x000fe200078e000e */
[----:B------:R-:W-:Y:S01]  /*22310*/  MOV R2, RZ ;  /* 0x000000ff00027202 */ /* 0x000fe20000000f00 */
[----:B------:R-:W-:Y:S01]  /*22320*/  IMAD.MOV.U32 R203, RZ, RZ, 0x181f ;  /* 0x0000181fffcb7424 */ /* 0x000fe200078e00ff */
[----:B------:R-:W-:Y:S02]  /*22330*/  MOV R3, 0x22350 ;  /* 0x0002235000037802 */ /* 0x000fe40000000f00 */
[----:B-12---:R-:W-:Y:S05]  /*22340*/  CALL.REL.NOINC `($__internal_14_$__cuda_sm70_shflsync_idx_p) ;  /* 0x0000090000007944 */ /* 0x006fea0003c00000 */
[----:B-1---5:R-:W-:Y:S05]  /*22350*/  BRA `(.L_x_1022) ;  /* 0xffffd06000007947 */ /* 0x022fea000383ffff */
.L_x_943:
[----:B----4-:R-:W-:Y:S01]  /*22360*/  IMAD.MOV.U32 R0, RZ, RZ, R5 ;  /* 0x000000ffff007224 */ /* 0x010fe200078e0005 */
[----:B--2---:R-:W-:Y:S01]  /*22370*/  MOV R2, 0x1 ;  /* 0x0000000100027802 */ /* 0x004fe20000000f00 */
[----:B------:R-:W-:Y:S01]  /*22380*/  IMAD.MOV.U32 R203, RZ, RZ, 0x181f ;  /* 0x0000181fffcb7424 */ /* 0x000fe200078e00ff */
[----:B------:R-:W-:-:S02]  /*22390*/  MOV R3, 0x223b0 ;  /* 0x000223b000037802 */ /* 0x000fc40000000f00 */
[----:B-1-3--:R-:W-:Y:S05]  /*223a0*/  CALL.REL.NOINC `($__internal_14_$__cuda_sm70_shflsync_idx_p) ;  /* 0x000008a000007944 */ /* 0x00afea0003c00000 */
[----:B-----5:R-:W-:Y:S01]  /*223b0*/  IMAD.MOV.U32 R4, RZ, RZ, R0 ;  /* 0x000000ffff047224 */ /* 0x020fe200078e0000 */
[----:B------:R-:W-:Y:S01]  /*223c0*/  MOV R2, 0x1 ;  /* 0x0000000100027802 */ /* 0x000fe20000000f00 */
[----:B------:R-:W-:Y:S01]  /*223d0*/  IMAD.MOV.U32 R0, RZ, RZ, R14 ;  /* 0x000000ffff007224 */ /* 0x000fe200078e000e */
[----:B------:R-:W-:-:S02]  /*223e0*/  MOV R203, 0x181f ;  /* 0x0000181f00cb7802 */ /* 0x000fc40000000f00 */
[----:B------:R-:W-:Y:S02]  /*223f0*/  MOV R3, 0x22410 ;  /* 0x0002241000037802 */ /* 0x000fe40000000f00 */
[----:B-1----:R-:W-:Y:S05]  /*22400*/  CALL.REL.NOINC `($__internal_14_$__cuda_sm70_shflsync_idx_p) ;  /* 0x0000084000007944 */ /* 0x002fea0003c00000 */
[----:B-1---5:R-:W-:Y:S05]  /*22410*/  BRA `(.L_x_1023) ;  /* 0xffffd12000007947 */ /* 0x022fea000383ffff */
.L_x_946:
[----:B----4-:R-:W-:Y:S01]  /*22420*/  IMAD.MOV.U32 R0, RZ, RZ, R5 ;  /* 0x000000ffff007224 */ /* 0x010fe200078e0005 */
[----:B-1----:R-:W-:Y:S01]  /*22430*/  MOV R2, 0x2 ;  /* 0x0000000200027802 */ /* 0x002fe20000000f00 */
[----:B------:R-:W-:Y:S01]  /*22440*/  IMAD.MOV.U32 R203, RZ, RZ, 0x181f ;  /* 0x0000181fffcb7424 */ /* 0x000fe200078e00ff */
[----:B------:R-:W-:Y:S02]  /*22450*/  MOV R3, 0x22470 ;  /* 0x0002247000037802 */ /* 0x000fe40000000f00 */
[----:B--23--:R-:W-:Y:S05]  /*22460*/  CALL.REL.NOINC `($__internal_14_$__cuda_sm70_shflsync_idx_p) ;  /* 0x000007e000007944 */ /* 0x00cfea0003c00000 */
[----:B-----5:R-:W-:Y:S01]  /*22470*/  MOV R4, R0 ;  /* 0x0000000000047202 */ /* 0x020fe20000000f00 */
[----:B-1----:R-:W-:Y:S05]  /*22480*/  BRA `(.L_x_1024) ;  /* 0xffffd22000007947 */ /* 0x002fea000383ffff */
.L_x_947:
[----:B----4-:R-:W-:Y:S01]  /*22490*/  IMAD.MOV.U32 R0, RZ, RZ, R14 ;  /* 0x000000ffff007224 */ /* 0x010fe200078e000e */
[----:B------:R-:W-:Y:S01]  /*224a0*/  MOV R2, 0x2 ;  /* 0x0000000200027802 */ /* 0x000fe20000000f00 */
[----:B------:R-:W-:Y:S01]  /*224b0*/  IMAD.MOV.U32 R203, RZ, RZ, 0x181f ;  /* 0x0000181fffcb7424 */ /* 0x000fe200078e00ff */
[----:B------:R-:W-:Y:S02]  /*224c0*/  MOV R3, 0x224e0 ;  /* 0x000224e000037802 */ /* 0x000fe40000000f00 */
[----:B-123--:R-:W-:Y:S05]  /*224d0*/  CALL.REL.NOINC `($__internal_14_$__cuda_sm70_shflsync_idx_p) ;  /* 0x0000077000007944 */ /* 0x00efea0003c00000 */
[----:B-1---5:R-:W-:Y:S05]  /*224e0*/  BRA `(.L_x_1025) ;  /* 0xffffd1e000007947 */ /* 0x022fea000383ffff */
.L_x_950:
[----:B-1----:R-:W-:Y:S01]  /*224f0*/  IMAD.MOV.U32 R0, RZ, RZ, R5 ;  /* 0x000000ffff007224 */ /* 0x002fe200078e0005 */
[----:B------:R-:W-:Y:S01]  /*22500*/  MOV R2, 0x3 ;  /* 0x0000000300027802 */ /* 0x000fe20000000f00 */
[----:B------:R-:W-:Y:S01]  /*22510*/  IMAD.MOV.U32 R203, RZ, RZ, 0x181f ;  /* 0x0000181fffcb7424 */ /* 0x000fe200078e00ff */
[----:B------:R-:W-:-:S02]  /*22520*/  MOV R3, 0x22540 ;  /* 0x0002254000037802 */ /* 0x000fc40000000f00 */
[----:B--234-:R-:W-:Y:S05]  /*22530*/  CALL.REL.NOINC `($__internal_14_$__cuda_sm70_shflsync_idx_p) ;  /* 0x0000071000007944 */ /* 0x01cfea0003c00000 */
[----:B-----5:R-:W-:Y:S01]  /*22540*/  IMAD.MOV.U32 R4, RZ, RZ, R0 ;  /* 0x000000ffff047224 */ /* 0x020fe200078e0000 */
[----:B------:R-:W-:Y:S01]  /*22550*/  MOV R2, 0x3 ;  /* 0x0000000300027802 */ /* 0x000fe20000000f00 */
[----:B------:R-:W-:Y:S01]  /*22560*/  IMAD.MOV.U32 R0, RZ, RZ, R14 ;  /* 0x000000ffff007224 */ /* 0x000fe200078e000e */
[----:B------:R-:W-:-:S02]  /*22570*/  MOV R203, 0x181f ;  /* 0x0000181f00cb7802 */ /* 0x000fc40000000f00 */
[----:B------:R-:W-:Y:S02]  /*22580*/  MOV R3, 0x225a0 ;  /* 0x000225a000037802 */ /* 0x000fe40000000f00 */
[----:B-1----:R-:W-:Y:S05]  /*22590*/  CALL.REL.NOINC `($__internal_14_$__cuda_sm70_shflsync_idx_p) ;  /* 0x000006b000007944 */ /* 0x002fea0003c00000 */
[----:B-1---5:R-:W-:Y:S05]  /*225a0*/  BRA `(.L_x_1026) ;  /* 0xffffd2a000007947 */ /* 0x022fea000383ffff */
.L_x_952:
[----:B------:R-:W-:Y:S01]  /*225b0*/  IMAD.MOV.U32 R0, RZ, RZ, R96 ;  /* 0x000000ffff007224 */ /* 0x000fe200078e0060 */
[----:B------:R-:W-:Y:S01]  /*225c0*/  MOV R2, RZ ;  /* 0x000000ff00027202 */ /* 0x000fe20000000f00 */
[----:B------:R-:W-:Y:S01]  /*225d0*/  IMAD.MOV.U32 R203, RZ, RZ, 0x1f ;  /* 0x0000001fffcb7424 */ /* 0x000fe200078e00ff */
[----:B------:R-:W-:Y:S02]  /*225e0*/  MOV R3, 0x22600 ;  /* 0x0002260000037802 */ /* 0x000fe40000000f00 */
[----:B-12---:R-:W-:Y:S05]  /*225f0*/  CALL.REL.NOINC `($__internal_14_$__cuda_sm70_shflsync_idx_p) ;  /* 0x0000065000007944 */ /* 0x006fea0003c00000 */
[----:B------:R-:W-:Y:S01]  /*22600*/  MOV R9, R0 ;  /* 0x0000000000097202 */ /* 0x000fe20000000f00 */
[----:B-1---5:R-:W-:Y:S05]  /*22610*/  BRA `(.L_x_1027) ;  /* 0xffffd44000007947 */ /* 0x022fea000383ffff */
.L_x_953:
[----:B------:R-:W-:Y:S01]  /*22620*/  IMAD.MOV.U32 R0, RZ, RZ, R96 ;  /* 0x000000ffff007224 */ /* 0x000fe200078e0060 */
[----:B------:R-:W-:Y:S01]  /*22630*/  MOV R2, 0x1 ;  /* 0x0000000100027802 */ /* 0x000fe20000000f00 */
[----:B------:R-:W-:Y:S01]  /*22640*/  IMAD.MOV.U32 R203, RZ, RZ, 0x1f ;  /* 0x0000001fffcb7424 */ /* 0x000fe200078e00ff */
[----:B------:R-:W-:Y:S02]  /*22650*/  MOV R3, 0x22670 ;  /* 0x0002267000037802 */ /* 0x000fe40000000f00 */
[----:B-1234-:R-:W-:Y:S05]  /*22660*/  CALL.REL.NOINC `($__internal_14_$__cuda_sm70_shflsync_idx_p) ;  /* 0x000005e000007944 */ /* 0x01efea0003c00000 */
[----:B------:R-:W-:Y:S01]  /*22670*/  MOV R6, R0 ;  /* 0x0000000000067202 */ /* 0x000fe20000000f00 */
[----:B-1---5:R-:W-:Y:S05]  /*22680*/  BRA `(.L_x_1028) ;  /* 0xffffd3f000007947 */ /* 0x022fea000383ffff */
.L_x_954:
[----:B------:R-:W-:Y:S02]  /*22690*/  MOV R3, 0x1 ;  /* 0x0000000100037802 */ /* 0x000fe40000000f00 */
[----:B------:R-:W-:-:S02]  /*226a0*/  MOV R2, 0x226c0 ;  /* 0x000226c000027802 */ /* 0x000fc40000000f00 */
[----:B---34-:R-:W-:Y:S05]  /*226b0*/  CALL.REL.NOINC `($__internal_15_$__cuda_sm70_shflsync_up_p) ;  /* 0x0000061000007944 */ /* 0x018fea0003c00000 */
[----:B------:R-:W-:Y:S05]  /*226c0*/  BRA `(.L_x_1029) ;  /* 0xffffd4d000007947 */ /* 0x000fea000383ffff */
.L_x_955:
[----:B------:R-:W-:Y:S02]  /*226d0*/  MOV R3, 0x2 ;  /* 0x0000000200037802 */ /* 0x000fe40000000f00 */
[----:B------:R-:W-:-:S02]  /*226e0*/  MOV R2, 0x22700 ;  /* 0x0002270000027802 */ /* 0x000fc40000000f00 */
[----:B---34-:R-:W-:Y:S05]  /*226f0*/  CALL.REL.NOINC `($__internal_15_$__cuda_sm70_shflsync_up_p) ;  /* 0x000005d000007944 */ /* 0x018fea0003c00000 */
[----:B------:R-:W-:Y:S02]  /*22700*/  SEL R3, R4, RZ, P1 ;  /* 0x000000ff04037207 */ /* 0x000fe40000800000 */
[----:B------:R-:W-:-:S03]  /*22710*/  MOV R2, 0x22750 ;  /* 0x0002275000027802 */ /* 0x000fc60000000f00 */
[----:B------:R-:W-:Y:S02]  /*22720*/  IMAD.IADD R0, R0, 0x1, R3 ;  /* 0x0000000100007824 */ /* 0x000fe400078e0203 */
[----:B------:R-:W-:Y:S02]  /*22730*/  IMAD.MOV.U32 R3, RZ, RZ, 0x4 ;  /* 0x00000004ff037424 */ /* 0x000fe400078e00ff */
        /* <DEDUP_REMOVED lines=19> */
.L_x_959:
[----:B------:R-:W-:Y:S02]  /*22870*/  MOV R3, 0x1 ;  /* 0x0000000100037802 */ /* 0x000fe40000000f00 */
[----:B------:R-:W-:Y:S02]  /*22880*/  MOV R2, 0x228a0 ;  /* 0x000228a000027802 */ /* 0x000fe40000000f00 */
[----:B---3--:R-:W-:Y:S05]  /*22890*/  CALL.REL.NOINC `($__internal_15_$__cuda_sm70_shflsync_up_p) ;  /* 0x0000043000007944 */ /* 0x008fea0003c00000 */
[----:B------:R-:W-:Y:S01]  /*228a0*/  MOV R2, R4 ;  /* 0x0000000400027202 */ /* 0x000fe20000000f00 */
[----:B------:R-:W-:Y:S05]  /*228b0*/  BRA `(.L_x_1031) ;  /* 0xffffd54000007947 */ /* 0x000fea000383ffff */
.L_x_960:
[----:B------:R-:W-:Y:S02]  /*228c0*/  MOV R3, 0x2 ;  /* 0x0000000200037802 */ /* 0x000fe40000000f00 */
[----:B------:R-:W-:Y:S02]  /*228d0*/  MOV R2, 0x228f0 ;  /* 0x000228f000027802 */ /* 0x000fe40000000f00 */
[----:B---3--:R-:W-:Y:S05]  /*228e0*/  CALL.REL.NOINC `($__internal_15_$__cuda_sm70_shflsync_up_p) ;  /* 0x000003e000007944 */ /* 0x008fea0003c00000 */
        /* <DEDUP_REMOVED lines=23> */
.L_x_962:
[----:B------:R-:W-:Y:S02]  /*22a60*/  SEL R0, RZ, 0x1, P0 ;  /* 0x00000001ff007807 */ /* 0x000fe40000000000 */
[----:B------:R-:W-:Y:S02]  /*22a70*/  MOV R2, 0x22a90 ;  /* 0x00022a9000027802 */ /* 0x000fe40000000f00 */
[----:B-1-3--:R-:W-:Y:S05]  /*22a80*/  CALL.REL.NOINC `($__internal_16_$__cuda_sm70_votesync_ballot) ;  /* 0x000002a000007944 */ /* 0x00afea0003c00000 */
[----:B------:R-:W-:Y:S01]  /*22a90*/  MOV R10, R0 ;  /* 0x00000000000a7202 */ /* 0x000fe20000000f00 */
[----:B------:R-:W-:Y:S05]  /*22aa0*/  BRA `(.L_x_1033) ;  /* 0xffffd4e000007947 */ /* 0x000fea000383ffff */
.L_x_963:
[----:B------:R-:W-:Y:S01]  /*22ab0*/  IMAD.MOV.U32 R0, RZ, RZ, R7 ;  /* 0x000000ffff007224 */ /* 0x000fe200078e0007 */
[----:B------:R-:W-:Y:S01]  /*22ac0*/  MOV R2, R6 ;  /* 0x0000000600027202 */ /* 0x000fe20000000f00 */
[----:B------:R-:W-:Y:S01]  /*22ad0*/  IMAD.MOV.U32 R203, RZ, RZ, 0x1f ;  /* 0x0000001fffcb7424 */ /* 0x000fe200078e00ff */
[----:B------:R-:W-:Y:S02]  /*22ae0*/  MOV R3, 0x22b00 ;  /* 0x00022b0000037802 */ /* 0x000fe40000000f00 */
[----:B-1-3--:R-:W-:Y:S05]  /*22af0*/  CALL.REL.NOINC `($__internal_14_$__cuda_sm70_shflsync_idx_p) ;  /* 0x0000015000007944 */ /* 0x00afea0003c00000 */
[----:B------:R-:W-:Y:S01]  /*22b00*/  IMAD.MOV.U32 R7, RZ, RZ, R0 ;  /* 0x000000ffff077224 */ /* 0x000fe200078e0000 */
[----:B------:R-:W-:Y:S01]  /*22b10*/  MOV R2, R6 ;  /* 0x0000000600027202 */ /* 0x000fe20000000f00 */
[----:B------:R-:W-:Y:S01]  /*22b20*/  IMAD.MOV.U32 R0, RZ, RZ, R8 ;  /* 0x000000ffff007224 */ /* 0x000fe200078e0008 */
[----:B------:R-:W-:Y:S02]  /*22b30*/  MOV R203, 0x1f ;  /* 0x0000001f00cb7802 */ /* 0x000fe40000000f00 */
[----:B------:R-:W-:-:S02]  /*22b40*/  MOV R3, 0x22b60 ;  /* 0x00022b6000037802 */ /* 0x000fc40000000f00 */
[----:B-1---5:R-:W-:Y:S05]  /*22b50*/  CALL.REL.NOINC `($__internal_14_$__cuda_sm70_shflsync_idx_p) ;  /* 0x000000f000007944 */ /* 0x022fea0003c00000 */
[----:B------:R-:W-:Y:S01]  /*22b60*/  MOV R5, R0 ;  /* 0x0000000000057202 */ /* 0x000fe20000000f00 */
[----:B-1---5:R-:W-:Y:S05]  /*22b70*/  BRA `(.L_x_1034) ;  /* 0xffffd46000007947 */ /* 0x022fea000383ffff */
.L_x_966:
[----:B------:R-:W-:Y:S01]  /*22b80*/  IMAD.MOV.U32 R0, RZ, RZ, R4 ;  /* 0x000000ffff007224 */ /* 0x000fe200078e0004 */
[----:B------:R-:W-:Y:S01]  /*22b90*/  MOV R2, R6 ;  /* 0x0000000600027202 */ /* 0x000fe20000000f00 */
[----:B------:R-:W-:Y:S01]  /*22ba0*/  IMAD.MOV.U32 R203, RZ, RZ, 0x1f ;  /* 0x0000001fffcb7424 */ /* 0x000fe200078e00ff */
[----:B------:R-:W-:-:S02]  /*22bb0*/  MOV R3, 0x22bd0 ;  /* 0x00022bd000037802 */ /* 0x000fc40000000f00 */
[----:B-1-34-:R-:W-:Y:S05]  /*22bc0*/  CALL.REL.NOINC `($__internal_14_$__cuda_sm70_shflsync_idx_p) ;  /* 0x0000008000007944 */ /* 0x01afea0003c00000 */
[----:B------:R-:W-:Y:S01]  /*22bd0*/  MOV R12, R0 ;  /* 0x00000000000c7202 */ /* 0x000fe20000000f00 */
[----:B-1---5:R-:W-:Y:S05]  /*22be0*/  BRA `(.L_x_965) ;  /* 0xffffd45000007947 */ /* 0x022fea000383ffff */
        .weak           $__internal_13_$__cuda_sm70_shflsync_bfly_p
        .type           $__internal_13_$__cuda_sm70_shflsync_bfly_p,@function
        .size           $__internal_13_$__cuda_sm70_shflsync_bfly_p,($__internal_14_$__cuda_sm70_shflsync_idx_p - $__internal_13_$__cuda_sm70_shflsync_bfly_p)
$__internal_13_$__cuda_sm70_shflsync_bfly_p:
[----:B------:R-:W-:Y:S02]  /*22bf0*/  MOV R161, 0xffffffff ;  /* 0xffffffff00a17802 */ /* 0x000fe40000000f00 */
[----:B------:R-:W-:-:S02]  /*22c00*/  MOV R3, 0x1f ;  /* 0x0000001f00037802 */ /* 0x000fc40000000f00 */
[----:B------:R-:W-:Y:S04]  /*22c10*/  WARPSYNC R161 ;  /* 0x000000a100007348 */ /* 0x000fe80003800000 */
[----:B------:R1:W2:Y:S02]  /*22c20*/  SHFL.BFLY PT, R0, R132, R0, R3 ;  /* 0x0c00000084007389 */ /* 0x0002a400000e0003 */
[----:B-1----:R-:W-:-:S04]  /*22c30*/  MOV R3, 0x0 ;  /* 0x0000000000037802 */ /* 0x002fc80000000f00 */
[----:B--2---:R-:W-:Y:S05]  /*22c40*/  RET.REL.NODEC R2 `(_ZN7cutlass13device_kernelIN5flash19enable_sm80_to_sm89INS1_16FlashAttnFwdSm80INS1_25CollectiveMainloopFwdSm80ILi8ELi1ELb0EN4cute5tupleIJNS5_1CILi128EEENS7_ILi32EEENS7_ILi256EEEEEELi256ENS_10bfloat16_tEfNS_4arch4Sm80ELb0ELb1ELb0ELb1ELb1ELb1ELb1ELb1EEENS1_21CollectiveEpilogueFwdINS6_IJS8_SA_S9_EEENS6_IJNS7_ILi1EEESI_SI_EEESC_SE_Li256ELb1ELb1ELb1ELb0EEENS1_36VarlenDynamicPersistentTileSchedulerILi128ELi32ELi256ELi256ELb1ELb1ELb0ELb1ELb0ELb1EEEEEEEEEvNT_6ParamsE) ;  /* 0xfffdd3b002007950 */ /* 0x004fea0003c3ffff */
        .weak           $__internal_14_$__cuda_sm70_shflsync_idx_p
        .type           $__internal_14_$__cuda_sm70_shflsync_idx_p,@function
        .size           $__internal_14_$__cuda_sm70_shflsync_idx_p,($__internal_15_$__cuda_sm70_shflsync_up_p - $__internal_14_$__cuda_sm70_shflsync_idx_p)
$__internal_14_$__cuda_sm70_shflsync_idx_p:
[----:B------:R1:W-:Y:S02]  /*22c50*/  STL [R1+0x44], R4 ;  /* 0x0000440401007387 */ /* 0x0003e40000100800 */
[----:B-1----:R-:W-:-:S04]  /*22c60*/  MOV R4, 0xffffffff ;  /* 0xffffffff00047802 */ /* 0x002fc80000000f00 */
[----:B------:R-:W-:Y:S04]  /*22c70*/  WARPSYNC R4 ;  /* 0x0000000400007348 */ /* 0x000fe80003800000 */
[----:B------:R1:W2:Y:S04]  /*22c80*/  SHFL.IDX PT, R0, R0, R2, R203 ;  /* 0x0000000200007389 */ /* 0x0002a800000e00cb */
[----:B-1----:R1:W5:Y:S01]  /*22c90*/  LDL.LU R4, [R1+0x44] ;  /* 0x0000440001047983 */ /* 0x0023620000300800 */
[----:B------:R-:W-:Y:S02]  /*22ca0*/  MOV R2, R3 ;  /* 0x0000000300027202 */ /* 0x000fe40000000f00 */
[----:B------:R-:W-:-:S04]  /*22cb0*/  MOV R3, 0x0 ;  /* 0x0000000000037802 */ /* 0x000fc80000000f00 */
[----:B--2---:R-:W-:Y:S05]  /*22cc0*/  RET.REL.NODEC R2 `(_ZN7cutlass13device_kernelIN5flash19enable_sm80_to_sm89INS1_16FlashAttnFwdSm80INS1_25CollectiveMainloopFwdSm80ILi8ELi1ELb0EN4cute5tupleIJNS5_1CILi128EEENS7_ILi32EEENS7_ILi256EEEEEELi256ENS_10bfloat16_tEfNS_4arch4Sm80ELb0ELb1ELb0ELb1ELb1ELb1ELb1ELb1EEENS1_21CollectiveEpilogueFwdINS6_IJS8_SA_S9_EEENS6_IJNS7_ILi1EEESI_SI_EEESC_SE_Li256ELb1ELb1ELb1ELb0EEENS1_36VarlenDynamicPersistentTileSchedulerILi128ELi32ELi256ELi256ELb1ELb1ELb0ELb1ELb0ELb1EEEEEEEEEvNT_6ParamsE) ;  /* 0xfffdd33002007950 */ /* 0x004fea0003c3ffff */
        .weak           $__internal_15_$__cuda_sm70_shflsync_up_p
        .type           $__internal_15_$__cuda_sm70_shflsync_up_p,@function
        .size           $__internal_15_$__cuda_sm70_shflsync_up_p,($__internal_16_$__cuda_sm70_votesync_ballot - $__internal_15_$__cuda_sm70_shflsync_up_p)
$__internal_15_$__cuda_sm70_shflsync_up_p:
[----:B------:R-:W-:Y:S02]  /*22cd0*/  MOV R4, RZ ;  /* 0x000000ff00047202 */ /* 0x000fe40000000f00 */
[----:B------:R-:W-:-:S04]  /*22ce0*/  MOV R10, 0xffffffff ;  /* 0xffffffff000a7802 */ /* 0x000fc80000000f00 */
[----:B------:R-:W-:Y:S04]  /*22cf0*/  WARPSYNC R10 ;  /* 0x0000000a00007348 */ /* 0x000fe80003800000 */
[----:B------:R1:W2:Y:S02]  /*22d00*/  SHFL.UP PT, R4, R0, R3, R4 ;  /* 0x0400000300047389 */ /* 0x0002a400000e0004 */
[----:B-1----:R-:W-:-:S04]  /*22d10*/  MOV R3, 0x0 ;  /* 0x0000000000037802 */ /* 0x002fc80000000f00 */
[----:B--2---:R-:W-:Y:S05]  /*22d20*/  RET.REL.NODEC R2 `(_ZN7cutlass13device_kernelIN5flash19enable_sm80_to_sm89INS1_16FlashAttnFwdSm80INS1_25CollectiveMainloopFwdSm80ILi8ELi1ELb0EN4cute5tupleIJNS5_1CILi128EEENS7_ILi32EEENS7_ILi256EEEEEELi256ENS_10bfloat16_tEfNS_4arch4Sm80ELb0ELb1ELb0ELb1ELb1ELb1ELb1ELb1EEENS1_21CollectiveEpilogueFwdINS6_IJS8_SA_S9_EEENS6_IJNS7_ILi1EEESI_SI_EEESC_SE_Li256ELb1ELb1ELb1ELb0EEENS1_36VarlenDynamicPersistentTileSchedulerILi128ELi32ELi256ELi256ELb1ELb1ELb0ELb1ELb0ELb1EEEEEEEEEvNT_6ParamsE) ;  /* 0xfffdd2d002007950 */ /* 0x004fea0003c3ffff */
        .weak           $__internal_16_$__cuda_sm70_votesync_ballot
        .type           $__internal_16_$__cuda_sm70_votesync_ballot,@function
        .size           $__internal_16_$__cuda_sm70_votesync_ballot,(.L_x_3246 - $__internal_16_$__cuda_sm70_votesync_ballot)
$__internal_16_$__cuda_sm70_votesync_ballot:
[----:B------:R-:W-:Y:S01]  /*22d30*/  ISETP.NE.U32.AND P0, PT, R0, 0x1, PT ;  /* 0x000000010000780c */ /* 0x000fe20003f05070 */
[----:B------:R-:W-:-:S04]  /*22d40*/  IMAD.MOV.U32 R3, RZ, RZ, -0x1 ;  /* 0xffffffffff037424 */ /* 0x000fc800078e00ff */
[----:B------:R-:W-:Y:S08]  /*22d50*/  WARPSYNC R3 ;  /* 0x0000000300007348 */ /* 0x000ff00003800000 */
[----:B------:R-:W-:-:S04]  /*22d60*/  VOTE.ANY R0, PT, !P0 ;  /* 0x0000000000007806 */ /* 0x000fc800040e0100 */
[----:B------:R-:W-:Y:S01]  /*22d70*/  LOP3.LUT R0, R0, R3, RZ, 0xc0, !PT ;  /* 0x0000000300007212 */ /* 0x000fe200078ec0ff */
[----:B------:R-:W-:-:S04]  /*22d80*/  IMAD.MOV.U32 R3, RZ, RZ, 0x0 ;  /* 0x00000000ff037424 */ /* 0x000fc800078e00ff */
[----:B------:R-:W-:Y:S05]  /*22d90*/  RET.REL.NODEC R2 `(_ZN7cutlass13device_kernelIN5flash19enable_sm80_to_sm89INS1_16FlashAttnFwdSm80INS1_25CollectiveMainloopFwdSm80ILi8ELi1ELb0EN4cute5tupleIJNS5_1CILi128EEENS7_ILi32EEENS7_ILi256EEEEEELi256ENS_10bfloat16_tEfNS_4arch4Sm80ELb0ELb1ELb0ELb1ELb1ELb1ELb1ELb1EEENS1_21CollectiveEpilogueFwdINS6_IJS8_SA_S9_EEENS6_IJNS7_ILi1EEESI_SI_EEESC_SE_Li256ELb1ELb1ELb1ELb0EEENS1_36VarlenDynamicPersistentTileSchedulerILi128ELi32ELi256ELi256ELb1ELb1ELb0ELb1ELb0ELb1EEEEEEEEEvNT_6ParamsE) ;  /* 0xfffdd26002007950 */ /* 0x000fea0003c3ffff */
.L_x_1035:
        /* <DEDUP_REMOVED lines=14> */
.L_x_3246:


//--------------------- .text._ZN7cutlass13device_kernelIN5flash19enable_sm80_to_sm89INS1_16FlashAttnFwdSm80INS1_25CollectiveMainloopFwdSm80ILi8ELi1ELb1EN4cute5tupleIJNS5_1CILi128EEENS7_ILi64EEENS7_ILi256EEEEEELi256ENS_10bfloat16_tEfNS_4arch4Sm80ELb1ELb0ELb0ELb0ELb1ELb0ELb1ELb1EEENS1_21CollectiveEpilogueFwdINS6_IJS8_SA_S9_EEENS6_IJNS7_ILi1EEESI_SI_EEESC_SE_Li256ELb0ELb1ELb1ELb0EEENS1_30DynamicPersistentTileSchedulerILi256ELi256ELb1ELb1ELb0EEEEEEEEEvNT_6ParamsE --------------------------
	.section	.text._ZN7cutlass13device_kernelIN5flash19enable_sm80_to_sm89INS1_16FlashAttnFwdSm80INS1_25CollectiveMainloopFwdSm80ILi8ELi1ELb1EN4cute5tupleIJNS5_1CILi128EEENS7_ILi64EEENS7_ILi256EEEEEELi256ENS_10bfloat16_tEfNS_4arch4Sm80ELb1ELb0ELb0ELb0ELb1ELb0ELb1ELb1EEENS1_21CollectiveEpilogueFwdINS6_IJS8_SA_S9_EEENS6_IJNS7_ILi1EEESI_SI_EEESC_SE_Li256ELb0ELb1ELb1ELb0EEENS1_30DynamicPersistentTileSchedulerILi256ELi256ELb1ELb1ELb0EEEEEEEEEvNT_6ParamsE,"ax",@progbits
	.sectioninfo	@"SHI_REGISTERS=255"
	.align	128
.text._ZN7cutlass13device_kernelIN5flash19enable_sm80_to_sm89INS1_16FlashAttnFwdSm80INS1_25CollectiveMainloopFwdSm80ILi8ELi1ELb1EN4cute5tupleIJNS5_1CILi128EEENS7_ILi64EEENS7_ILi256EEEEEELi256ENS_10bfloat16_tEfNS_4arch4Sm80ELb1ELb0ELb0ELb0ELb1ELb0ELb1ELb1EEENS1_21CollectiveEpilogueFwdINS6_IJS8_SA_S9_EEENS6_IJNS7_ILi1EEESI_SI_EEESC_SE_Li256ELb0ELb1ELb1ELb0EEENS1_30DynamicPersistentTileSchedulerILi256ELi256ELb1ELb1ELb0EEEEEEEEEvNT_6ParamsE:
        .type           _ZN7cutlass13device_kernelIN5flash19enable_sm80_to_sm89INS1_16FlashAttnFwdSm80INS1_25CollectiveMainloopFwdSm80ILi8ELi1ELb1EN4cute5tupleIJNS5_1CILi128EEENS7_ILi64EEENS7_ILi256EEEEEELi256ENS_10bfloat16_tEfNS_4arch4Sm80ELb1ELb0ELb0ELb0ELb1ELb0ELb1ELb1EEENS1_21CollectiveEpilogueFwdINS6_IJS8_SA_S9_EEENS6_IJNS7_ILi1EEESI_SI_EEESC_SE_Li256ELb0ELb1ELb1ELb0EEENS1_30DynamicPersistentTileSchedulerILi256ELi256ELb1ELb1ELb0EEEEEEEEEvNT_6ParamsE,@function
        .size           _ZN7cutlass13device_kernelIN5flash19enable_sm80_to_sm89INS1_16FlashAttnFwdSm80INS1_25CollectiveMainloopFwdSm80ILi8ELi1ELb1EN4cute5tupleIJNS5_1CILi128EEENS7_ILi64EEENS7_ILi256EEEEEELi256ENS_10bfloat16_tEfNS_4arch4Sm80ELb1ELb0ELb0ELb0ELb1ELb0ELb1ELb1EEENS1_21CollectiveEpilogueFwdINS6_IJS8_SA_S9_EEENS6_IJNS7_ILi1EEESI_SI_EEESC_SE_Li256ELb0ELb1ELb1ELb0EEENS1_30DynamicPersistentTileSchedulerILi256ELi256ELb1ELb1ELb0EEEEEEEEEvNT_6ParamsE,(.L_x_3251 - _ZN7cutlass13device_kernelIN5flash19enable_sm80_to_sm89INS1_16FlashAttnFwdSm80INS1_25CollectiveMainloopFwdSm80ILi8ELi1ELb1EN4cute5tupleIJNS5_1CILi128EEENS7_ILi64EEENS7_ILi256EEEEEELi256ENS_10bfloat16_tEfNS_4arch4Sm80ELb1ELb0ELb0ELb0ELb1ELb0ELb1ELb1EEENS1_21CollectiveEpilogueFwdINS6_IJS8_SA_S9_EEENS6_IJNS7_ILi1EEESI_SI_EEESC_SE_Li256ELb0ELb1ELb1ELb0EEENS1_30DynamicPersistentTileSchedulerILi256ELi256ELb1ELb1ELb0EEEEEEEEEvNT_6ParamsE)
        .other          _ZN7cutlass13device_kernelIN5flash19enable_sm80_to_sm89INS1_16FlashAttnFwdSm80INS1_25CollectiveMainloopFwdSm80ILi8ELi1ELb1EN4cute5tupleIJNS5_1CILi128EEENS7_ILi64EEENS7_ILi256EEEEEELi256ENS_10bfloat16_tEfNS_4arch4Sm80ELb1ELb0ELb0ELb0ELb1ELb0ELb1ELb1EEENS1_21CollectiveEpilogueFwdINS6_IJS8_SA_S9_EEENS6_IJNS7_ILi1EEESI_SI_EEESC_SE_Li256ELb0ELb1ELb1ELb0EEENS1_30DynamicPersistentTileSchedulerILi256ELi256ELb1ELb1ELb0EEEEEEEEEvNT_6ParamsE,@"STO_CUDA_ENTRY STV_DEFAULT"
_ZN7cutlass13device_kernelIN5flash19enable_sm80_to_sm89INS1_16FlashAttnFwdSm80INS1_25CollectiveMainloopFwdSm80ILi8ELi1ELb1EN4cute5tupleIJNS5_1CILi128EEENS7_ILi64EEENS7_ILi256EEEEEELi256ENS_10bfloat16_tEfNS_4arch4Sm80ELb1ELb0ELb0ELb0ELb1ELb0ELb1ELb1EEENS1_21CollectiveEpilogueFwdINS6_IJS8_SA_S9_EEENS6_IJNS7_ILi1EEESI_SI_EEESC_SE_Li256ELb0ELb1ELb1ELb0EEENS1_30DynamicPersistentTileSchedulerILi256ELi256ELb1ELb1ELb0EEEEEEEEEvNT_6ParamsE:
[----:B------:R-:W-:-:S03]  /*0000*/  MOV R1, c[0x0][0x28] ;  /* 0x00000a0000017a02 */ /* 0x000fc60000000f00 */
[----:B------:R-:W1:Y:S01]  /*0010*/  S2R R17, SR_TID.X ;  /* 0x0000000000117919 */ /* 0x000e620000002100 */
[----:B------:R-:W-:-:S03]  /*0020*/  IADD3 R1, R1, -0x1f8, RZ ;  /* 0xfffffe0801017810 */ /* 0x000fc60007ffe0ff */
[----:B------:R-:W2:Y:S01]  /*0030*/  S2R R13, SR_CTAID.X ;  /* 0x00000000000d7919 */ /* 0x000ea20000002500 */
[----:B-1----:R-:W-:-:S05]  /*0040*/  SHF.R.U32.HI R2, RZ, 0x5, R17 ;  /* 0x00000005ff027819 */ /* 0x002fca0000011611 */
[----:B------:R-:W1:Y:S02]  /*0050*/  SHFL.IDX PT, R0, R2, RZ, 0x1f ;  /* 0x00001fff02007589 */ /* 0x000e6400000e0000 */
[----:B-1----:R-:W-:Y:S02]  /*0060*/  ISETP.GE.AND P0, PT, R0, 0x1, PT ;  /* 0x000000010000780c */ /* 0x002fe40003f06270 */
[----:B------:R1:W-:Y:S11]  /*0070*/  STL [R1+0x1e8], R0 ;  /* 0x0001e80001007387 */ /* 0x0003f60000100800 */
[----:B------:R-:W-:Y:S06]  /*0080*/  @P0 BAR.ARV 0x4, 0x100 ;  /* 0x0104000000000b1d */ /* 0x000fec0000002000 */
[----:B--2---:R-:W-:-:S13]  /*0090*/  ISETP.GE.AND P0, PT, R13, c[0x0][0x538], PT ;  /* 0x00014e000d007a0c */ /* 0x004fda0003f06270 */
[----:B------:R-:W-:Y:S05]  /*00a0*/  @P0 EXIT ;  /* 0x000000000000094d */ /* 0x000fea0003800000 */
[----:B-1----:R-:W-:Y:S01]  /*00b0*/  SHF.R.S32.HI R11, RZ, 0x1f, R17 ;  /* 0x0000001fff0b7819 */ /* 0x002fe20000011411 */
[----:B------:R-:W-:Y:S01]  /*00c0*/  IMAD.MOV.U32 R12, RZ, RZ, 0x10 ;  /* 0x00000010ff0c7424 */ /* 0x000fe200078e00ff */
[----:B------:R-:W-:Y:S02]  /*00d0*/  ULDC.64 UR6, c[0x0][0x118] ;  /* 0x0000460000067ab9 */ /* 0x000fe40000000a00 */
[CC--:B------:R-:W-:Y:S02]  /*00e0*/  LEA.HI R2, R11.reuse, R17.reuse, RZ, 0x4 ;  /* 0x000000110b027211 */ /* 0x0c0fe400078f20ff */
[CC--:B------:R-:W-:Y:S02]  /*00f0*/  LEA.HI R9, R11.reuse, R17.reuse, RZ, 0x3 ;  /* 0x000000110b097211 */ /* 0x0c0fe400078f18ff */
[----:B------:R-:W-:Y:S02]  /*0100*/  SHF.R.S32.HI R3, RZ, 0x4, R2 ;  /* 0x00000004ff037819 */ /* 0x000fe40000011402 */
[----:B------:R-:W-:-:S02]  /*0110*/  LEA.HI R4, R11, R17, RZ, 0x2 ;  /* 0x000000110b047211 */ /* 0x000fc400078f10ff */
[----:B------:R-:W-:Y:S02]  /*0120*/  LEA.HI R0, R2, R3, RZ, 0x1 ;  /* 0x0000000302007211 */ /* 0x000fe400078f08ff */
[----:B------:R-:W-:Y:S02]  /*0130*/  SHF.R.S32.HI R5, RZ, 0x3, R9 ;  /* 0x00000003ff057819 */ /* 0x000fe40000011409 */
[----:B------:R-:W-:-:S05]  /*0140*/  LOP3.LUT R0, R0, 0xfffffffe, RZ, 0xc0, !PT ;  /* 0xfffffffe00007812 */ /* 0x000fca00078ec0ff */
[----:B------:R-:W-:Y:S01]  /*0150*/  IMAD.IADD R8, R3, 0x1, -R0 ;  /* 0x0000000103087824 */ /* 0x000fe200078e0a00 */
[----:B------:R-:W-:Y:S02]  /*0160*/  LOP3.LUT R0, R2, 0xfffffff0, RZ, 0xc0, !PT ;  /* 0xfffffff002007812 */ /* 0x000fe400078ec0ff */
[----:B------:R-:W-:Y:S02]  /*0170*/  LOP3.LUT R3, R9, 0xfffffff8, RZ, 0xc0, !PT ;  /* 0xfffffff809037812 */ /* 0x000fe400078ec0ff */
[----:B------:R-:W-:Y:S01]  /*0180*/  LOP3.LUT R2, R4, 0xfffffffc, RZ, 0xc0, !PT ;  /* 0xfffffffc04027812 */ /* 0x000fe200078ec0ff */
[----:B------:R-:W-:Y:S02]  /*0190*/  IMAD.SHL.U32 R4, R5, 0x40, RZ ;  /* 0x0000004005047824 */ /* 0x000fe400078e00ff */
[C---:B------:R-:W-:Y:S02]  /*01a0*/  IMAD.IADD R5, R17.reuse, 0x1, -R3 ;  /* 0x0000000111057824 */ /* 0x040fe400078e0a03 */
[----:B------:R-:W-:Y:S01]  /*01b0*/  IMAD.IADD R3, R17, 0x1, -R2 ;  /* 0x0000000111037824 */ /* 0x000fe200078e0a02 */
[----:B------:R-:W-:Y:S01]  /*01c0*/  LOP3.LUT R2, R4, 0x1c0, RZ, 0xc0, !PT ;  /* 0x000001c004027812 */ /* 0x000fe200078ec0ff */
[----:B------:R-:W-:-:S02]  /*01d0*/  IMAD.SHL.U32 R16, R5, 0x8, RZ ;  /* 0x0000000805107824 */ /* 0x000fc400078e00ff */
[----:B------:R-:W-:Y:S01]  /*01e0*/  IMAD.IADD R0, R17, 0x1, -R0 ;  /* 0x0000000111007824 */ /* 0x000fe200078e0a00 */
[----:B------:R-:W-:Y:S01]  /*01f0*/  LEA.HI R4, R3, R3, RZ, 0x1 ;  /* 0x0000000303047211 */ /* 0x000fe200078f08ff */
[----:B------:R-:W-:Y:S01]  /*0200*/  IMAD.SHL.U32 R6, R5, 0x40, RZ ;  /* 0x0000004005067824 */ /* 0x000fe200078e00ff */
[----:B------:R-:W-:Y:S01]  /*0210*/  SHF.R.U32.HI R7, RZ, 0x3, R2 ;  /* 0x00000003ff077819 */ /* 0x000fe20000011602 */
[----:B------:R-:W-:Y:S01]  /*0220*/  STL [R1+0x64], R16 ;  /* 0x0000641001007387 */ /* 0x000fe20000100800 */
[----:B------:R-:W-:Y:S02]  /*0230*/  LOP3.LUT R4, R4, 0x1ffffffe, RZ, 0xc0, !PT ;  /* 0x1ffffffe04047812 */ /* 0x000fe400078ec0ff */
[----:B------:R-:W-:Y:S02]  /*0240*/  LOP3.LUT R5, R2, 0x38, R16, 0xf8, !PT ;  /* 0x0000003802057812 */ /* 0x000fe400078ef810 */
[----:B------:R-:W-:Y:S01]  /*0250*/  SHF.R.S32.HI R251, RZ, 0x1f, R0 ;  /* 0x0000001ffffb7819 */ /* 0x000fe20000011400 */
[----:B------:R-:W-:Y:S01]  /*0260*/  IMAD.IADD R10, R3, 0x1, -R4 ;  /* 0x00000001030a7824 */ /* 0x000fe200078e0a04 */
[----:B------:R-:W-:-:S02]  /*0270*/  LOP3.LUT R2, R6, 0x1c0, RZ, 0xc0, !PT ;  /* 0x000001c006027812 */ /* 0x000fc400078ec0ff */
[----:B------:R-:W-:Y:S02]  /*0280*/  LEA.HI R251, R251, R0, RZ, 0x3 ;  /* 0x00000000fbfb7211 */ /* 0x000fe400078f18ff */
[----:B------:R-:W-:Y:S01]  /*0290*/  LOP3.LUT R4, R2, 0x8, R9, 0xf8, !PT ;  /* 0x0000000802047812 */ /* 0x000fe200078ef809 */
[----:B------:R-:W-:Y:S01]  /*02a0*/  IMAD.MOV.U32 R9, RZ, RZ, 0x20 ;  /* 0x00000020ff097424 */ /* 0x000fe200078e00ff */
[----:B------:R-:W-:Y:S02]  /*02b0*/  LOP3.LUT R5, R5, R7, RZ, 0x3c, !PT ;  /* 0x0000000705057212 */ /* 0x000fe400078e3cff */
[----:B------:R-:W-:Y:S02]  /*02c0*/  SHF.R.U32.HI R2, RZ, 0x3, R2 ;  /* 0x00000003ff027819 */ /* 0x000fe40000011602 */
[-C--:B------:R-:W-:Y:S02]  /*02d0*/  LEA.HI R7, R11, R17.reuse, RZ, 0x5 ;  /* 0x000000110b077211 */ /* 0x080fe400078f28ff */
[C---:B------:R-:W-:Y:S01]  /*02e0*/  LOP3.LUT R3, R251.reuse, 0xfffffff8, RZ, 0xc0, !PT ;  /* 0xfffffff8fb037812 */ /* 0x040fe200078ec0ff */
[----:B------:R-:W-:Y:S01]  /*02f0*/  IMAD.SHL.U32 R251, R251, 0x40, RZ ;  /* 0x00000040fbfb7824 */ /* 0x000fe200078e00ff */
[----:B------:R-:W-:-:S02]  /*0300*/  LEA.HI R6, R11, R17, RZ, 0x6 ;  /* 0x000000110b067211 */ /* 0x000fc400078f30ff */
[----:B------:R-:W-:Y:S01]  /*0310*/  LOP3.LUT R248, R4, R2, RZ, 0x3c, !PT ;  /* 0x0000000204f87212 */ /* 0x000fe200078e3cff */
[----:B------:R-:W-:Y:S01]  /*0320*/  IMAD.IADD R0, R0, 0x1, -R3 ;  /* 0x0000000100007824 */ /* 0x000fe200078e0a03 */
[----:B------:R-:W-:Y:S01]  /*0330*/  LOP3.LUT R2, R7, 0xffffffe0, RZ, 0xc0, !PT ;  /* 0xffffffe007027812 */ /* 0x000fe200078ec0ff */
[----:B------:R-:W-:Y:S01]  /*0340*/  IMAD.SHL.U32 R4, R6, 0x8, RZ ;  /* 0x0000000806047824 */ /* 0x000fe200078e00ff */
[--C-:B------:R-:W-:Y:S01]  /*0350*/  SHF.R.S32.HI R6, RZ, 0x5, R7.reuse ;  /* 0x00000005ff067819 */ /* 0x100fe20000011407 */
[C---:B------:R-:W-:Y:S01]  /*0360*/  IMAD R248, R8.reuse, 0x200, R248 ;  /* 0x0000020008f87824 */ /* 0x040fe200078e02f8 */
[----:B------:R-:W-:Y:S01]  /*0370*/  SHF.R.S32.HI R3, RZ, 0x1f, R7 ;  /* 0x0000001fff037819 */ /* 0x000fe20000011407 */
[----:B------:R-:W-:Y:S01]  /*0380*/  IMAD.IADD R15, R17, 0x1, -R2 ;  /* 0x00000001110f7824 */ /* 0x000fe200078e0a02 */
[----:B------:R-:W-:Y:S01]  /*0390*/  LOP3.LUT R7, R5, 0x7ffffe00, R4, 0xf8, !PT ;  /* 0x7ffffe0005077812 */ /* 0x000fe200078ef804 */
[----:B------:R-:W-:Y:S01]  /*03a0*/  IMAD.SHL.U32 R4, R8, 0x8, RZ ;  /* 0x0000000808047824 */ /* 0x000fe200078e00ff */
[----:B------:R-:W-:-:S02]  /*03b0*/  LEA.HI R2, R3, R6, RZ, 0x3 ;  /* 0x0000000603027211 */ /* 0x000fc400078f18ff */
[----:B------:R-:W-:Y:S01]  /*03c0*/  SHF.R.S32.HI R5, RZ, 0x1f, R15 ;  /* 0x0000001fff057819 */ /* 0x000fe2000001140f */
[----:B------:R-:W-:Y:S01]  /*03d0*/  IMAD.SHL.U32 R7, R7, 0x2, RZ ;  /* 0x0000000207077824 */ /* 0x000fe200078e00ff */
[----:B------:R-:W-:Y:S02]  /*03e0*/  LOP3.LUT R2, R2, 0xffffff8, RZ, 0xc0, !PT ;  /* 0x0ffffff802027812 */ /* 0x000fe400078ec0ff */
[C---:B------:R-:W-:Y:S01]  /*03f0*/  R2P PR, R0.reuse, 0x6 ;  /* 0x0000000600007804 */ /* 0x040fe20000000000 */
[----:B------:R-:W-:Y:S01]  /*0400*/  IMAD.SHL.U32 R0, R0, 0x40, RZ ;  /* 0x0000004000007824 */ /* 0x000fe200078e00ff */
[----:B------:R-:W-:Y:S01]  /*0410*/  LEA.HI R5, R5, R15, RZ, 0x2 ;  /* 0x0000000f05057211 */ /* 0x000fe200078f10ff */
[----:B------:R-:W-:Y:S01]  /*0420*/  IMAD.IADD R3, R6, 0x1, -R2 ;  /* 0x0000000106037824 */ /* 0x000fe200078e0a02 */
[----:B------:R-:W-:Y:S02]  /*0430*/  IADD3 R8, R16, 0x80, RZ ;  /* 0x0000008010087810 */ /* 0x000fe40007ffe0ff */
[----:B------:R-:W-:-:S02]  /*0440*/  SHF.R.S32.HI R2, RZ, 0x2, R5 ;  /* 0x00000002ff027819 */ /* 0x000fc40000011405 */
[----:B------:R-:W-:Y:S02]  /*0450*/  LOP3.LUT R0, R0, 0x1c0, RZ, 0xc0, !PT ;  /* 0x000001c000007812 */ /* 0x000fe400078ec0ff */
[----:B------:R-:W-:Y:S01]  /*0460*/  LEA R248, R248, 0x10100, 0x1 ;  /* 0x00010100f8f87811 */ /* 0x000fe200078e08ff */
[----:B------:R-:W-:Y:S01]  /*0470*/  IMAD R14, R3, 0x10, R2 ;  /* 0x00000010030e7824 */ /* 0x000fe200078e0202 */
[----:B------:R-:W-:Y:S02]  /*0480*/  LOP3.LUT R4, R0, 0x8, R4, 0xf8, !PT ;  /* 0x0000000800047812 */ /* 0x000fe400078ef804 */
[----:B------:R-:W-:Y:S02]  /*0490*/  SEL R2, R12, 0xfffffff0, !P1 ;  /* 0xfffffff00c027807 */ /* 0x000fe40004800000 */
[----:B------:R-:W-:Y:S01]  /*04a0*/  SEL R3, R9, 0xffffffe0, !P2 ;  /* 0xffffffe009037807 */ /* 0x000fe20005000000 */
[----:B------:R-:W-:Y:S01]  /*04b0*/  STL [R1+0x1ec], R14 ;  /* 0x0001ec0e01007387 */ /* 0x000fe20000100800 */
[----:B------:R-:W-:-:S03]  /*04c0*/  SHF.R.U32.HI R0, RZ, 0x3, R0 ;  /* 0x00000003ff007819 */ /* 0x000fc60000011600 */
[----:B------:R-:W-:Y:S01]  /*04d0*/  IMAD.IADD R3, R2, 0x1, R3 ;  /* 0x0000000102037824 */ /* 0x000fe200078e0203 */
[----:B------:R-:W-:Y:S01]  /*04e0*/  LOP3.LUT R0, R4, R0, RZ, 0x3c, !PT ;  /* 0x0000000004007212 */ /* 0x000fe200078e3cff */
[----:B------:R-:W-:Y:S01]  /*04f0*/  STL [R1+0xd8], R13 ;  /* 0x0000d80d01007387 */ /* 0x000fe20000100800 */
[----:B------:R-:W-:Y:S01]  /*0500*/  LEA.HI R2, R11, R17, RZ, 0x7 ;  /* 0x000000110b027211 */ /* 0x000fe200078f38ff */
[----:B------:R-:W-:Y:S01]  /*0510*/  IMAD.MOV.U32 R4, RZ, RZ, 0x40 ;  /* 0x00000040ff047424 */ /* 0x000fe200078e00ff */
[----:B------:R-:W-:Y:S02]  /*0520*/  LOP3.LUT R251, R0, 0x7ffffe00, R251, 0xf8, !PT ;  /* 0x7ffffe0000fb7812 */ /* 0x000fe400078ef8fb */
[----:B------:R-:W-:Y:S02]  /*0530*/  SHF.R.S32.HI R0, RZ, 0x7, R2 ;  /* 0x00000007ff007819 */ /* 0x000fe40000011402 */
[----:B------:R-:W-:Y:S02]  /*0540*/  IADD3 R11, R16, 0x40, RZ ;  /* 0x00000040100b7810 */ /* 0x000fe40007ffe0ff */
[----:B------:R-:W-:-:S02]  /*0550*/  SHF.R.S32.HI R2, RZ, 0x1f, R16 ;  /* 0x0000001fff027819 */ /* 0x000fc40000011410 */
[----:B------:R-:W-:Y:S02]  /*0560*/  LOP3.LUT R0, R5, 0x7ffffffc, RZ, 0xc0, !PT ;  /* 0x7ffffffc05007812 */ /* 0x000fe400078ec0ff */
[----:B------:R-:W-:Y:S01]  /*0570*/  SHF.R.S32.HI R5, RZ, 0x1f, R11 ;  /* 0x0000001fff057819 */ /* 0x000fe2000001140b */
[----:B------:R1:W-:Y:S01]  /*0580*/  STL [R1+0x164], R2 ;  /* 0x0001640201007387 */ /* 0x0003e20000100800 */
[----:B------:R-:W-:Y:S01]  /*0590*/  LEA R251, R251, 0x100, 0x1 ;  /* 0x00000100fbfb7811 */ /* 0x000fe200078e08ff */
[----:B------:R-:W-:Y:S02]  /*05a0*/  IMAD.IADD R0, R15, 0x1, -R0 ;  /* 0x000000010f007824 */ /* 0x000fe400078e0a00 */
[----:B------:R-:W-:Y:S02]  /*05b0*/  STL [R1+0x84], R11 ;  /* 0x0000840b01007387 */ /* 0x000fe40000100800 */
[----:B------:R-:W-:Y:S02]  /*05c0*/  IMAD R3, R3, 0x2, R251 ;  /* 0x0000000203037824 */ /* 0x000fe400078e02fb */
[----:B------:R-:W-:Y:S04]  /*05d0*/  STL [R1+0x80], R8 ;  /* 0x0000800801007387 */ /* 0x000fe80000100800 */
[----:B------:R2:W-:Y:S01]  /*05e0*/  STL [R1+0x160], R5 ;  /* 0x0001600501007387 */ /* 0x0005e20000100800 */
[----:B-1----:R-:W-:-:S05]  /*05f0*/  IADD3 R2, R16, 0xc0, RZ ;  /* 0x000000c010027810 */ /* 0x002fca0007ffe0ff */
[----:B------:R1:W-:Y:S01]  /*0600*/  STL [R1+0x7c], R2 ;  /* 0x00007c0201007387 */ /* 0x0003e20000100800 */
[----:B--2---:R-:W-:-:S05]  /*0610*/  SHF.R.S32.HI R5, RZ, 0x1f, R8 ;  /* 0x0000001fff057819 */ /* 0x004fca0000011408 */
[----:B------:R2:W-:Y:S01]  /*0620*/  STL [R1+0x15c], R5 ;  /* 0x00015c0501007387 */ /* 0x0005e20000100800 */
[----:B-1----:R-:W-:-:S05]  /*0630*/  SHF.R.S32.HI R2, RZ, 0x1f, R2 ;  /* 0x0000001fff027819 */ /* 0x002fca0000011402 */
[----:B------:R1:W-:Y:S04]  /*0640*/  STL [R1+0x158], R2 ;  /* 0x0001580201007387 */ /* 0x0003e80000100800 */
[----:B------:R-:W-:Y:S01]  /*0650*/  STL [R1+0x58], R7 ;  /* 0x0000580701007387 */ /* 0x000fe20000100800 */
[----:B--2---:R-:W-:Y:S01]  /*0660*/  IMAD.SHL.U32 R5, R0, 0x2, RZ ;  /* 0x0000000200057824 */ /* 0x004fe200078e00ff */
[----:B------:R-:W-:-:S04]  /*0670*/  SEL R0, R9, 0xffffffe0, !P1 ;  /* 0xffffffe009007807 */ /* 0x000fc80004800000 */
[C---:B------:R-:W-:Y:S02]  /*0680*/  IADD3 R38, R5.reuse, 0x8, RZ ;  /* 0x0000000805267810 */ /* 0x040fe40007ffe0ff */
[C---:B------:R-:W-:Y:S02]  /*0690*/  IADD3 R37, R5.reuse, 0x10, RZ ;  /* 0x0000001005257810 */ /* 0x040fe40007ffe0ff */
[C---:B------:R-:W-:Y:S02]  /*06a0*/  IADD3 R36, R5.reuse, 0x18, RZ ;  /* 0x0000001805247810 */ /* 0x040fe40007ffe0ff */
[C---:B------:R-:W-:Y:S02]  /*06b0*/  IADD3 R35, R5.reuse, 0x20, RZ ;  /* 0x0000002005237810 */ /* 0x040fe40007ffe0ff */
[C---:B------:R-:W-:Y:S02]  /*06c0*/  IADD3 R34, R5.reuse, 0x28, RZ ;  /* 0x0000002805227810 */ /* 0x040fe40007ffe0ff */
[----:B------:R-:W-:-:S02]  /*06d0*/  IADD3 R33, R5, 0x30, RZ ;  /* 0x0000003005217810 */ /* 0x000fc40007ffe0ff */
[C---:B------:R-:W-:Y:S01]  /*06e0*/  IADD3 R32, R5.reuse, 0x38, RZ ;  /* 0x0000003805207810 */ /* 0x040fe20007ffe0ff */
[----:B-1----:R-:W-:Y:S01]  /*06f0*/  IMAD R2, R10, 0x8, R14 ;  /* 0x000000080a027824 */ /* 0x002fe200078e020e */
[C---:B------:R-:W-:Y:S02]  /*0700*/  IADD3 R31, R5.reuse, 0x40, RZ ;  /* 0x00000040051f7810 */ /* 0x040fe40007ffe0ff */
[C---:B------:R-:W-:Y:S02]  /*0710*/  IADD3 R30, R5.reuse, 0x48, RZ ;  /* 0x00000048051e7810 */ /* 0x040fe40007ffe0ff */
[----:B------:R1:W-:Y:S01]  /*0720*/  STL [R1+0x1e4], R2 ;  /* 0x0001e40201007387 */ /* 0x0003e20000100800 */
        /* <DEDUP_REMOVED lines=28> */
[----:B-1----:R-:W-:Y:S01]  /*08f0*/  SEL R2, R4, 0xffffffc0, !P2 ;  /* 0xffffffc004027807 */ /* 0x002fe20005000000 */
[----:B------:R-:W-:Y:S01]  /*0900*/  STL [R1+0x134], R30 ;  /* 0x0001341e01007387 */ /* 0x000fe20000100800 */
[----:B------:R-:W-:-:S02]  /*0910*/  IADD3 R8, R5, 0xe8, RZ ;  /* 0x000000e805087810 */ /* 0x000fc40007ffe0ff */
[----:B------:R-:W-:Y:S01]  /*0920*/  SHF.R.S32.HI R4, RZ, 0x1f, R38 ;  /* 0x0000001fff047819 */ /* 0x000fe20000011426 */
[----:B------:R-:W-:Y:S01]  /*0930*/  STL [R1+0x130], R29 ;  /* 0x0001301d01007387 */ /* 0x000fe20000100800 */
[----:B------:R-:W-:Y:S01]  /*0940*/  IADD3 R7, R5, 0xf0, RZ ;  /* 0x000000f005077810 */ /* 0x000fe20007ffe0ff */
[----:B------:R-:W-:Y:S01]  /*0950*/  IMAD.IADD R252, R251, 0x1, R2 ;  /* 0x00000001fbfc7824 */ /* 0x000fe200078e0202 */
[----:B------:R-:W-:Y:S01]  /*0960*/  SHF.R.S32.HI R9, RZ, 0x1f, R37 ;  /* 0x0000001fff097819 */ /* 0x000fe20000011425 */
[----:B------:R-:W-:Y:S01]  /*0970*/  STL [R1+0x12c], R28 ;  /* 0x00012c1c01007387 */ /* 0x000fe20000100800 */
[----:B--2---:R-:W-:Y:S02]  /*0980*/  IADD3 R5, R5, 0xf8, RZ ;  /* 0x000000f805057810 */ /* 0x004fe40007ffe0ff */
[----:B------:R-:W-:Y:S01]  /*0990*/  SHF.R.S32.HI R10, RZ, 0x1f, R35 ;  /* 0x0000001fff0a7819 */ /* 0x000fe20000011423 */
        /* <DEDUP_REMOVED lines=24> */
[----:B---3--:R-:W-:-:S03]  /*0b20*/  SHF.R.S32.HI R7, RZ, 0x1f, R7 ;  /* 0x0000001fff077819 */ /* 0x008fc60000011407 */
[----:B------:R1:W-:Y:S01]  /*0b30*/  STL [R1+0x1d8], R4 ;  /* 0x0001d80401007387 */ /* 0x0003e20000100800 */
[----:B----4-:R-:W-:-:S03]  /*0b40*/  SHF.R.S32.HI R9, RZ, 0x1f, R33 ;  /* 0x0000001fff097819 */ /* 0x010fc60000011421 */
        /* <DEDUP_REMOVED lines=45> */
[----:B------:R-:W-:Y:S01]  /*0e20*/  STL [R1+0x178], R9 ;  /* 0x0001780901007387 */ /* 0x000fe20000100800 */
[----:B-1----:R-:W-:-:S05]  /*0e30*/  SHF.R.S32.HI R4, RZ, 0x1f, R11 ;  /* 0x0000001fff047819 */ /* 0x002fca000001140b */
[----:B------:R1:W-:Y:S04]  /*0e40*/  STL [R1+0x174], R4 ;  /* 0x0001740401007387 */ /* 0x0003e80000100800 */
[----:B------:R-:W-:Y:S04]  /*0e50*/  STL [R1+0x170], R8 ;  /* 0x0001700801007387 */ /* 0x000fe80000100800 */
[----:B------:R-:W-:Y:S01]  /*0e60*/  STL [R1+0x16c], R7 ;  /* 0x00016c0701007387 */ /* 0x000fe20000100800 */
[----:B-1----:R-:W-:Y:S01]  /*0e70*/  IMAD R4, R6, 0x800, R251 ;  /* 0x0000080006047824 */ /* 0x002fe200078e02fb */
[----:B------:R-:W-:Y:S01]  /*0e80*/  SHF.R.S32.HI R6, RZ, 0x1f, R5 ;  /* 0x0000001fff067819 */ /* 0x000fe20000011405 */
[----:B------:R-:W-:-:S04]  /*0e90*/  IMAD.IADD R5, R251, 0x1, R0 ;  /* 0x00000001fb057824 */ /* 0x000fc800078e0200 */
[----:B------:R-:W-:Y:S04]  /*0ea0*/  STL [R1+0x168], R6 ;  /* 0x0001680601007387 */ /* 0x000fe80000100800 */
[----:B------:R1:W-:Y:S04]  /*0eb0*/  STL [R1+0x3c], R3 ;  /* 0x00003c0301007387 */ /* 0x0003e80000100800 */
[----:B------:R-:W-:Y:S01]  /*0ec0*/  STL [R1], R5 ;  /* 0x0000000501007387 */ /* 0x000fe20000100800 */
[----:B-1----:R-:W-:Y:S01]  /*0ed0*/  IMAD.IADD R3, R0, 0x1, R4 ;  /* 0x0000000100037824 */ /* 0x002fe200078e0204 */
[C---:B------:R-:W-:Y:S01]  /*0ee0*/  IADD3 R0, R2.reuse, R251, R0 ;  /* 0x000000fb02007210 */ /* 0x040fe20007ffe000 */
[----:B------:R-:W-:-:S04]  /*0ef0*/  IMAD.IADD R4, R2, 0x1, R4 ;  /* 0x0000000102047824 */ /* 0x000fc800078e0204 */
[----:B------:R1:W-:Y:S04]  /*0f00*/  STL [R1+0x4], R0 ;  /* 0x0000040001007387 */ /* 0x0003e80000100800 */
[----:B------:R2:W-:Y:S04]  /*0f10*/  STL [R1+0x4c], R3 ;  /* 0x00004c0301007387 */ /* 0x0005e80000100800 */
[----:B------:R2:W-:Y:S01]  /*0f20*/  STL [R1+0x54], R4 ;  /* 0x0000540401007387 */ /* 0x0005e20000100800 */
[----:B-1----:R-:W-:-:S05]  /*0f30*/  IMAD.IADD R0, R2, 0x1, R3 ;  /* 0x0000000102007824 */ /* 0x002fca00078e0203 */
[----:B------:R2:W-:Y:S02]  /*0f40*/  STL [R1+0x50], R0 ;  /* 0x0000500001007387 */ /* 0x0005e40000100800 */
.L_x_1081:
[----:B--2---:R-:W2:Y:S01]  /*0f50*/  LDL R4, [R1+0xd8] ;  /* 0x0000d80001047983 */ /* 0x004ea20000100800 */
[----:B------:R-:W-:Y:S01]  /*0f60*/  IMAD.MOV.U32 R0, RZ, RZ, c[0x0][0x560] ;  /* 0x00015800ff007624 */ /* 0x000fe200078e00ff */
[----:B------:R-:W-:Y:S01]  /*0f70*/  YIELD ;  /* 0x0000000000007946 */ /* 0x000fe20003800000 */
[----:B------:R-:W-:Y:S03]  /*0f80*/  BSSY B0, `(.L_x_1036) ;  /* 0x0000016000007945 */ /* 0x000fe60003800000 */
[----:B------:R-:W-:-:S13]  /*0f90*/  ISETP.NE.AND P0, PT, R0, 0x1, PT ;  /* 0x000000010000780c */ /* 0x000fda0003f05270 */
[----:B--2---:R-:W-:Y:S01]  /*0fa0*/  @P0 IMAD.HI.U32 R0, R4, c[0x0][0x564], RZ ;  /* 0x0001590004000a27 */ /* 0x004fe200078e00ff */
[----:B------:R-:W-:-:S04]  /*0fb0*/  MOV R3, R4 ;  /* 0x0000000400037202 */ /* 0x000fc80000000f00 */
[----:B------:R-:W-:-:S04]  /*0fc0*/  @P0 SHF.R.U32.HI R3, RZ, c[0x0][0x568], R0 ;  /* 0x00015a00ff030a19 */ /* 0x000fc80000011600 */
[----:B------:R-:W-:Y:S01]  /*0fd0*/  ISETP.GE.AND P0, PT, R3, c[0x0][0x578], PT ;  /* 0x00015e0003007a0c */ /* 0x000fe20003f06270 */
[----:B------:R-:W-:-:S04]  /*0fe0*/  IMAD.MOV R2, RZ, RZ, -R3 ;  /* 0x000000ffff027224 */ /* 0x000fc800078e0a03 */
[----:B------:R-:W-:-:S08]  /*0ff0*/  IMAD R2, R2, c[0x0][0x560], R4 ;  /* 0x0001580002027a24 */ /* 0x000fd000078e0204 */
[----:B------:R-:W-:Y:S05]  /*1000*/  @!P0 BRA `(.L_x_1037) ;  /* 0x0000007000008947 */ /* 0x000fea0003800000 */
[----:B------:R-:W-:-:S04]  /*1010*/  MOV R0, c[0x0][0x56c] ;  /* 0x00015b0000007a02 */ /* 0x000fc80000000f00 */
[----:B------:R-:W-:Y:S02]  /*1020*/  ISETP.NE.AND P0, PT, R0, 0x1, PT ;  /* 0x000000010000780c */ /* 0x000fe40003f05270 */
[----:B------:R-:W-:-:S11]  /*1030*/  MOV R0, R2 ;  /* 0x0000000200007202 */ /* 0x000fd60000000f00 */
[----:B------:R-:W-:-:S05]  /*1040*/  @P0 IMAD.HI.U32 R4, R2, c[0x0][0x570], RZ ;  /* 0x00015c0002040a27 */ /* 0x000fca00078e00ff */
[----:B------:R-:W-:-:S05]  /*1050*/  @P0 SHF.R.U32.HI R0, RZ, c[0x0][0x574], R4 ;  /* 0x00015d00ff000a19 */ /* 0x000fca0000011604 */
[----:B------:R-:W-:Y:S01]  /*1060*/  IMAD R4, R0, c[0x0][0x56c], RZ ;  /* 0x00015b0000047a24 */ /* 0x000fe200078e02ff */
[----:B------:R-:W-:Y:S05]  /*1070*/  BRA `(.L_x_1038) ;  /* 0x0000006000007947 */ /* 0x000fea0003800000 */
.L_x_1037:
[----:B------:R-:W-:-:S04]  /*1080*/  MOV R0, c[0x0][0x554] ;  /* 0x0001550000007a02 */ /* 0x000fc80000000f00 */
[----:B------:R-:W-:Y:S02]  /*1090*/  ISETP.NE.AND P0, PT, R0, 0x1, PT ;  /* 0x000000010000780c */ /* 0x000fe40003f05270 */
[----:B------:R-:W-:-:S11]  /*10a0*/  MOV R0, R2 ;  /* 0x0000000200007202 */ /* 0x000fd60000000f00 */
[----:B------:R-:W-:-:S05]  /*10b0*/  @P0 IMAD.HI.U32 R4, R2, c[0x0][0x558], RZ ;  /* 0x0001560002040a27 */ /* 0x000fca00078e00ff */
[----:B------:R-:W-:-:S05]  /*10c0*/  @P0 SHF.R.U32.HI R0, RZ, c[0x0][0x55c], R4 ;  /* 0x00015700ff000a19 */ /* 0x000fca0000011604 */
[----:B------:R-:W-:Y:S02]  /*10d0*/  IMAD R4, R0, c[0x0][0x554], RZ ;  /* 0x0001550000047a24 */ /* 0x000fe400078e02ff */
.L_x_1038:
[----:B------:R-:W-:Y:S05]  /*10e0*/  BSYNC B0 ;  /* 0x0000000000007941 */ /* 0x000fea0003800000 */
.L_x_1036:
[----:B------:R-:W-:Y:S01]  /*10f0*/  IMAD.MOV.U32 R5, RZ, RZ, c[0x0][0x548] ;  /* 0x00015200ff057624 */ /* 0x000fe200078e00ff */
[----:B------:R-:W-:Y:S01]  /*1100*/  ISETP.NE.U32.AND P0, PT, RZ, c[0x0][0x370], PT ;  /* 0x0000dc00ff007a0c */ /* 0x000fe20003f05070 */
[----:B------:R-:W2:Y:S01]  /*1110*/  LDL.LU R16, [R1+0xd0] ;  /* 0x0000d00001107983 */ /* 0x000ea20000300800 */
[----:B------:R-:W-:Y:S02]  /*1120*/  IMAD.IADD R4, R2, 0x1, -R4 ;  /* 0x0000000102047824 */ /* 0x000fe400078e0a04 */
[----:B------:R-:W-:Y:S01]  /*1130*/  ISETP.NE.AND P1, PT, R5, 0x1, PT ;  /* 0x000000010500780c */ /* 0x000fe20003f25270 */
[----:B------:R-:W-:Y:S01]  /*1140*/  IMAD.MOV.U32 R132, RZ, RZ, RZ ;  /* 0x000000ffff847224 */ /* 0x000fe200078e00ff */
[----:B------:R-:W-:Y:S01]  /*1150*/  ISETP.NE.AND.EX P0, PT, RZ, c[0x0][0x374], PT, P0 ;  /* 0x0000dd00ff007a0c */ /* 0x000fe20003f05300 */
[----:B------:R-:W-:-:S04]  /*1160*/  IMAD R4, R3, c[0x0][0x554], R4 ;  /* 0x0001550003047a24 */ /* 0x000fc800078e0204 */
[----:B------:R-:W-:-:S06]  /*1170*/  IMAD.MOV.U32 R15, RZ, RZ, R4 ;  /* 0x000000ffff0f7224 */ /* 0x000fcc00078e0004 */
[----:B------:R-:W-:-:S04]  /*1180*/  @P1 IMAD.HI.U32 R2, R4, c[0x0][0x54c], RZ ;  /* 0x0001530004021a27 */ /* 0x000fc800078e00ff */
[----:B------:R-:W-:Y:S01]  /*1190*/  @P0 IMAD.MOV.U32 R3, RZ, RZ, 0x4 ;  /* 0x00000004ff030424 */ /* 0x000fe200078e00ff */
[----:B------:R-:W-:-:S05]  /*11a0*/  @P1 SHF.R.U32.HI R15, RZ, c[0x0][0x550], R2 ;  /* 0x00015400ff0f1a19 */ /* 0x000fca0000011602 */
[----:B------:R-:W-:Y:S01]  /*11b0*/  @P0 IMAD.WIDE R2, R15, R3, c[0x0][0x370] ;  /* 0x0000dc000f020625 */ /* 0x000fe200078e0203 */
[----:B------:R1:W-:Y:S04]  /*11c0*/  STL [R1+0xc4], R15 ;  /* 0x0000c40f01007387 */ /* 0x0003e80000100800 */
[----:B------:R3:W4:Y:S01]  /*11d0*/  @P0 LDG.E R132, [R2.64] ;  /* 0x0000000602840981 */ /* 0x000722000c1e1900 */
[----:B------:R-:W-:Y:S01]  /*11e0*/  IMAD.MOV.U32 R12, RZ, RZ, R0 ;  /* 0x000000ffff0c7224 */ /* 0x000fe200078e0000 */
[----:B------:R-:W-:Y:S01]  /*11f0*/  BSSY B0, `(.L_x_1039) ;  /* 0x0000047000007945 */ /* 0x000fe20003800000 */
[----:B------:R-:W-:Y:S02]  /*1200*/  IMAD.MOV.U32 R14, RZ, RZ, c[0x0][0x2c4] ;  /* 0x0000b100ff0e7624 */ /* 0x000fe400078e00ff */
[----:B------:R-:W-:-:S03]  /*1210*/  IMAD.MOV.U32 R28, RZ, RZ, 0x40 ;  /* 0x00000040ff1c7424 */ /* 0x000fc600078e00ff */
[----:B------:R-:W-:Y:S02]  /*1220*/  ISETP.NE.AND P3, PT, R14, 0x1, PT ;  /* 0x000000010e00780c */ /* 0x000fe40003f65270 */
[----:B------:R-:W-:Y:S01]  /*1230*/  IADD3 R5, R28, -c[0x0][0x168], RZ ;  /* 0x80005a001c057a10 */ /* 0x000fe20007ffe0ff */
[----:B---3--:R-:W-:-:S05]  /*1240*/  IMAD.MOV.U32 R2, RZ, RZ, c[0x0][0x53c] ;  /* 0x00014f00ff027624 */ /* 0x008fca00078e00ff */
[----:B------:R-:W-:Y:S02]  /*1250*/  ISETP.NE.AND P0, PT, R2, 0x1, PT ;  /* 0x000000010200780c */ /* 0x000fe40003f05270 */
[----:B------:R-:W-:-:S11]  /*1260*/  LOP3.LUT R2, R0, 0x1ffffff, RZ, 0x3c, !PT ;  /* 0x01ffffff00027812 */ /* 0x000fd600078e3cff */
[----:B------:R-:W-:Y:S01]  /*1270*/  @P0 IMAD.HI.U32 R3, R0, c[0x0][0x540], RZ ;  /* 0x0001500000030a27 */ /* 0x000fe200078e00ff */
[----:B------:R-:W-:-:S03]  /*1280*/  IADD3 R0, R2, c[0x0][0x53c], RZ ;  /* 0x00014f0002007a10 */ /* 0x000fc60007ffe0ff */
[----:B------:R-:W-:Y:S01]  /*1290*/  IMAD.MOV.U32 R2, RZ, RZ, c[0x0][0x2ac] ;  /* 0x0000ab00ff027624 */ /* 0x000fe200078e00ff */
[----:B------:R-:W-:-:S03]  /*12a0*/  @P0 SHF.R.U32.HI R12, RZ, c[0x0][0x544], R3 ;  /* 0x00015100ff0c0a19 */ /* 0x000fc60000011603 */
[----:B------:R-:W-:Y:S02]  /*12b0*/  IMAD R168, R2, c[0x0][0x1d0], RZ ;  /* 0x0000740002a87a24 */ /* 0x000fe400078e02ff */
[----:B------:R-:W-:Y:S01]  /*12c0*/  IMAD R0, R12, c[0x0][0x53c], R0 ;  /* 0x00014f000c007a24 */ /* 0x000fe200078e0200 */
[----:B------:R1:W-:Y:S01]  /*12d0*/  STL [R1+0xcc], R12 ;  /* 0x0000cc0c01007387 */ /* 0x0003e20000100800 */
[----:B------:R-:W-:Y:S01]  /*12e0*/  IMAD R2, R2, c[0x0][0x1d0], R5 ;  /* 0x0000740002027a24 */ /* 0x000fe200078e0205 */
[----:B------:R-:W-:Y:S01]  /*12f0*/  IADD3 R5, R168, 0x3f, RZ ;  /* 0x0000003fa8057810 */ /* 0x000fe20007ffe0ff */
[----:B------:R-:W-:-:S05]  /*1300*/  IMAD.SHL.U32 R11, R0, 0x80, RZ ;  /* 0x00000080000b7824 */ /* 0x000fca00078e00ff */
[----:B------:R-:W-:Y:S01]  /*1310*/  IADD3 R0, R11, 0x7f, RZ ;  /* 0x0000007f0b007810 */ /* 0x000fe20007ffe0ff */
[----:B------:R1:W-:Y:S04]  /*1320*/  STL [R1+0xd4], R11 ;  /* 0x0000d40b01007387 */ /* 0x0003e80000100800 */
[----:B------:R-:W-:-:S05]  /*1330*/  @P3 IMAD.HI.U32 R3, R0, c[0x0][0x2c8], RZ ;  /* 0x0000b20000033a27 */ /* 0x000fca00078e00ff */
[----:B------:R-:W-:-:S05]  /*1340*/  @P3 SHF.R.U32.HI R0, RZ, c[0x0][0x2cc], R3 ;  /* 0x0000b300ff003a19 */ /* 0x000fca0000011603 */
[----:B------:R-:W-:Y:S01]  /*1350*/  IMAD.IADD R0, R2, 0x1, R0 ;  /* 0x0000000102007824 */ /* 0x000fe200078e0200 */
[----:B------:R-:W-:-:S04]  /*1360*/  SHF.R.S32.HI R2, RZ, 0x1f, R5 ;  /* 0x0000001fff027819 */ /* 0x000fc80000011405 */
[----:B------:R-:W-:Y:S02]  /*1370*/  SHF.R.S32.HI R3, RZ, 0x1f, R0 ;  /* 0x0000001fff037819 */ /* 0x000fe40000011400 */
[----:B------:R-:W-:Y:S02]  /*1380*/  LEA.HI R2, R2, R5, RZ, 0x6 ;  /* 0x0000000502027211 */ /* 0x000fe400078f30ff */
[----:B------:R-:W-:Y:S02]  /*1390*/  LEA.HI R3, R3, R0, RZ, 0x6 ;  /* 0x0000000003037211 */ /* 0x000fe400078f30ff */
[----:B------:R-:W-:Y:S02]  /*13a0*/  SHF.R.S32.HI R0, RZ, 0x6, R2 ;  /* 0x00000006ff007819 */ /* 0x000fe40000011402 */
[----:B------:R-:W-:-:S04]  /*13b0*/  SHF.R.S32.HI R2, RZ, 0x6, R3 ;  /* 0x00000006ff027819 */ /* 0x000fc80000011403 */
[----:B------:R-:W-:Y:S01]  /*13c0*/  IMNMX R7, R0, R2, PT ;  /* 0x0000000200077217 */ /* 0x000fe20003800200 */
[----:B------:R-:W-:Y:S02]  /*13d0*/  IMAD.MOV R0, RZ, RZ, -R15 ;  /* 0x000000ffff007224 */ /* 0x000fe400078e0a0f */
[----:B------:R-:W-:Y:S01]  /*13e0*/  IMAD.MOV.U32 R2, RZ, RZ, RZ ;  /* 0x000000ffff027224 */ /* 0x000fe200078e00ff */
[----:B------:R-:W-:Y:S01]  /*13f0*/  ISETP.GE.AND P0, PT, R7, 0x1, PT ;  /* 0x000000010700780c */ /* 0x000fe20003f06270 */
[----:B------:R-:W-:Y:S01]  /*1400*/  IMAD R134, R0, c[0x0][0x548], R4 ;  /* 0x0001520000867a24 */ /* 0x000fe200078e0204 */
[----:B--2---:R-:W-:-:S04]  /*1410*/  LOP3.LUT R16, R16, 0xfffffffd, RZ, 0xc0, !PT ;  /* 0xfffffffd10107812 */ /* 0x004fc800078ec0ff */
[----:B------:R-:W-:-:S05]  /*1420*/  @P3 LOP3.LUT R16, R16, 0x2, RZ, 0xfc, !PT ;  /* 0x0000000210103812 */ /* 0x000fca00078efcff */
[----:B------:R1:W-:Y:S04]  /*1430*/  STL [R1+0xd0], R16 ;  /* 0x0000d01001007387 */ /* 0x0003e80000100800 */
[----:B----4-:R1:W-:Y:S04]  /*1440*/  STL [R1+0xa0], R132 ;  /* 0x0000a08401007387 */ /* 0x0103e80000100800 */
[----:B------:R1:W-:Y:S01]  /*1450*/  STL [R1+0xc8], R134 ;  /* 0x0000c88601007387 */ /* 0x0003e20000100800 */
[----:B------:R-:W-:Y:S05]  /*1460*/  @!P0 BRA `(.L_x_1040) ;  /* 0x000001f000008947 */ /* 0x000fea0003800000 */
[----:B------:R-:W-:-:S04]  /*1470*/  SHF.R.U32.HI R0, RZ, 0x10, R12 ;  /* 0x00000010ff007819 */ /* 0x000fc8000001160c */
[----:B------:R-:W-:-:S04]  /*1480*/  ISETP.NE.AND P0, PT, R0, RZ, PT ;  /* 0x000000ff0000720c */ /* 0x000fc80003f05270 */
[----:B------:R-:W-:-:S04]  /*1490*/  SEL R0, R0, c[0x0][0x338], P0 ;  /* 0x0000ce0000007a07 */ /* 0x000fc80000000000 */
[----:B------:R-:W-:Y:S02]  /*14a0*/  IABS R3, R0 ;  /* 0x0000000000037213 */ /* 0x000fe40000000000 */
[----:B------:R-:W-:Y:S02]  /*14b0*/  IADD3 R6, R0, -0x1, R7 ;  /* 0xffffffff00067810 */ /* 0x000fe40007ffe007 */
[----:B------:R-:W2:Y:S02]  /*14c0*/  I2F.RP R4, R3 ;  /* 0x0000000300047306 */ /* 0x000ea40000209400 */
[----:B------:R-:W-:Y:S02]  /*14d0*/  IABS R10, R6 ;  /* 0x00000006000a7213 */ /* 0x000fe40000000000 */
[----:B------:R-:W-:-:S04]  /*14e0*/  LOP3.LUT R6, R6, R0, RZ, 0x3c, !PT ;  /* 0x0000000006067212 */ /* 0x000fc800078e3cff */
[----:B------:R-:W-:Y:S01]  /*14f0*/  ISETP.GE.AND P1, PT, R6, RZ, PT ;  /* 0x000000ff0600720c */ /* 0x000fe20003f26270 */
[----:B--2---:R-:W2:Y:S02]  /*1500*/  MUFU.RCP R4, R4 ;  /* 0x0000000400047308 */ /* 0x004ea40000001000 */
[----:B--2---:R-:W-:-:S06]  /*1510*/  IADD3 R4, R4, 0xffffffe, RZ ;  /* 0x0ffffffe04047810 */ /* 0x004fcc0007ffe0ff */
[----:B------:R-:W2:Y:S02]  /*1520*/  F2I.FTZ.U32.TRUNC.NTZ R5, R4 ;  /* 0x0000000400057305 */ /* 0x000ea4000021f000 */
[----:B--2---:R-:W-:Y:S02]  /*1530*/  IMAD.MOV R2, RZ, RZ, -R5 ;  /* 0x000000ffff027224 */ /* 0x004fe400078e0a05 */
[----:B------:R-:W-:Y:S02]  /*1540*/  IMAD.MOV.U32 R4, RZ, RZ, RZ ;  /* 0x000000ffff047224 */ /* 0x000fe400078e00ff */
        /* <DEDUP_REMOVED lines=13> */
[----:B------:R-:W-:-:S13]  /*1620*/  ISETP.GE.U32.AND P2, PT, R4, R3, PT ;  /* 0x000000030400720c */ /* 0x000fda0003f46070 */
[----:B------:R-:W-:-:S05]  /*1630*/  @P2 IADD3 R2, R2, 0x1, RZ ;  /* 0x0000000102022810 */ /* 0x000fca0007ffe0ff */
[----:B------:R-:W-:Y:S01]  /*1640*/  @!P1 IMAD.MOV R2, RZ, RZ, -R2 ;  /* 0x000000ffff029224 */ /* 0x000fe200078e0a02 */
[----:B------:R-:W-:Y:S02]  /*1650*/  @!P0 LOP3.LUT R2, RZ, R0, RZ, 0x33, !PT ;  /* 0x00000000ff028212 */ /* 0x000fe400078e33ff */
.L_x_1040:
[----:B------:R-:W-:Y:S05]  /*1660*/  BSYNC B0 ;  /* 0x0000000000007941 */ /* 0x000fea0003800000 */
.L_x_1039:
[----:B------:R-:W-:Y:S01]  /*1670*/  LOP3.LUT R0, R12, 0xffff, RZ, 0xc0, !PT ;  /* 0x0000ffff0c007812 */ /* 0x000fe200078ec0ff */
[----:B------:R-:W-:Y:S01]  /*1680*/  CS2R R130, SRZ ;  /* 0x0000000000827805 */ /* 0x000fe2000001ff00 */
[----:B-1----:R-:W-:Y:S01]  /*1690*/  CS2R R12, SRZ ;  /* 0x00000000000c7805 */ /* 0x002fe2000001ff00 */
[----:B------:R-:W-:Y:S01]  /*16a0*/  CS2R R128, SRZ ;  /* 0x0000000000807805 */ /* 0x000fe2000001ff00 */
[----:B------:R-:W-:Y:S01]  /*16b0*/  CS2R R126, SRZ ;  /* 0x00000000007e7805 */ /* 0x000fe2000001ff00 */
[----:B------:R-:W-:Y:S01]  /*16c0*/  IMAD R133, R0, R2, RZ ;  /* 0x0000000200857224 */ /* 0x000fe200078e02ff */
[----:B------:R-:W-:Y:S01]  /*16d0*/  PRMT R0, RZ, 0x7610, R0 ;  /* 0x00007610ff007816 */ /* 0x000fe20000000000 */
[----:B------:R-:W-:Y:S01]  /*16e0*/  CS2R R124, SRZ ;  /* 0x00000000007c7805 */ /* 0x000fe2000001ff00 */
        /* <DEDUP_REMOVED lines=66> */
[----:B-1----:R-:W-:-:S04]  /*1b10*/  ISETP.NE.U32.AND P0, PT, RZ, c[0x0][0x340], PT ;  /* 0x0000d000ff007a0c */ /* 0x002fc80003f05070 */
[----:B------:R-:W-:-:S13]  /*1b20*/  ISETP.NE.AND.EX P0, PT, RZ, c[0x0][0x344], PT, P0 ;  /* 0x0000d100ff007a0c */ /* 0x000fda0003f05300 */
[----:B------:R-:W-:-:S04]  /*1b30*/  @P0 IMAD.MOV.U32 R2, RZ, RZ, 0x4 ;  /* 0x00000004ff020424 */ /* 0x000fc800078e00ff */
[----:B------:R-:W-:-:S05]  /*1b40*/  @P0 IMAD.WIDE R2, R15, R2, c[0x0][0x340] ;  /* 0x0000d0000f020625 */ /* 0x000fca00078e0202 */
[----:B------:R1:W5:Y:S01]  /*1b50*/  @P0 LDG.E R0, [R2.64] ;  /* 0x0000000602000981 */ /* 0x000362000c1e1900 */
[----:B------:R-:W-:Y:S01]  /*1b60*/  WARPSYNC 0xffffffff ;  /* 0xffffffff00007948 */ /* 0x000fe20003800000 */
[----:B------:R-:W-:Y:S02]  /*1b70*/  @!P0 MOV R0, R15 ;  /* 0x0000000f00008202 */ /* 0x000fe40000000f00 */
[----:B-1----:R-:W1:Y:S01]  /*1b80*/  S2R R6, SR_TID.X ;  /* 0x0000000000067919 */ /* 0x002e620000002100 */
[----:B------:R-:W-:Y:S01]  /*1b90*/  IMAD.MOV.U32 R87, RZ, RZ, c[0x0][0x2b8] ;  /* 0x0000ae00ff577624 */ /* 0x000fe200078e00ff */
[----:B------:R-:W-:Y:S01]  /*1ba0*/  IADD3 R72, R5, -0x1, RZ ;  /* 0xffffffff05487810 */ /* 0x000fe20007ffe0ff */
[----:B------:R-:W-:Y:S01]  /*1bb0*/  IMAD.MOV.U32 R4, RZ, RZ, R16 ;  /* 0x000000ffff047224 */ /* 0x000fe200078e0010 */
[----:B-----5:R-:W-:Y:S01]  /*1bc0*/  SHF.R.S32.HI R3, RZ, 0x1f, R0 ;  /* 0x0000001fff037819 */ /* 0x020fe20000011400 */
[----:B------:R-:W-:Y:S01]  /*1bd0*/  IMAD.WIDE.U32 R88, R0, c[0x0][0x2b0], RZ ;  /* 0x0000ac0000587a25 */ /* 0x000fe200078e00ff */
[----:B------:R-:W-:Y:S01]  /*1be0*/  ISETP.NE.AND P1, PT, R87, 0x1, PT ;  /* 0x000000015700780c */ /* 0x000fe20003f25270 */
[----:B------:R-:W-:Y:S01]  /*1bf0*/  BAR.SYNC.DEFER_BLOCKING 0x0 ;  /* 0x0000000000007b1d */ /* 0x000fe20000010000 */
[----:B------:R-:W-:Y:S01]  /*1c00*/  LOP3.LUT R4, R4, 0xfffffffe, RZ, 0xc0, !PT ;  /* 0xfffffffe04047812 */ /* 0x000fe200078ec0ff */
[----:B------:R-:W-:-:S10]  /*1c10*/  IMAD.MOV.U32 R36, RZ, RZ, RZ ;  /* 0x000000ffff247224 */ /* 0x000fd400078e00ff */
[----:B------:R-:W-:Y:S02]  /*1c20*/  @P1 LOP3.LUT R4, R4, 0x1, RZ, 0xfc, !PT ;  /* 0x0000000104041812 */ /* 0x000fe400078efcff */
[----:B-1----:R-:W-:-:S03]  /*1c30*/  SHF.R.S32.HI R25, RZ, 0x1f, R6 ;  /* 0x0000001fff197819 */ /* 0x002fc60000011406 */
[----:B------:R1:W-:Y:S01]  /*1c40*/  STL [R1+0xd0], R4 ;  /* 0x0000d00401007387 */ /* 0x0003e20000100800 */
[----:B------:R-:W-:Y:S02]  /*1c50*/  SHF.R.S32.HI R135, RZ, 0x1f, R6 ;  /* 0x0000001fff877819 */ /* 0x000fe40000011406 */
[-C--:B------:R-:W-:Y:S01]  /*1c60*/  LEA.HI R25, R25, R6.reuse, RZ, 0x3 ;  /* 0x0000000619197211 */ /* 0x080fe200078f18ff */
[----:B------:R-:W-:Y:S01]  /*1c70*/  STL.64 [R1+0xa8], R88 ;  /* 0x0000a85801007387 */ /* 0x000fe20000100a00 */
[----:B------:R-:W-:Y:S02]  /*1c80*/  LEA.HI R135, R135, R6, RZ, 0x3 ;  /* 0x0000000687877211 */ /* 0x000fe400078f18ff */
[----:B------:R-:W-:Y:S02]  /*1c90*/  LOP3.LUT R25, R25, 0xfffffff8, RZ, 0xc0, !PT ;  /* 0xfffffff819197812 */ /* 0x000fe400078ec0ff */
[----:B------:R-:W-:-:S03]  /*1ca0*/  SHF.R.S32.HI R135, RZ, 0x3, R135 ;  /* 0x00000003ff877819 */ /* 0x000fc60000011487 */
[----:B------:R-:W-:-:S04]  /*1cb0*/  IMAD.IADD R25, R6, 0x1, -R25 ;  /* 0x0000000106197824 */ /* 0x000fc800078e0a19 */
[----:B------:R-:W-:-:S04]  /*1cc0*/  IMAD R77, R25, 0x20, R135 ;  /* 0x00000020194d7824 */ /* 0x000fc800078e0287 */
[----:B------:R-:W-:-:S04]  /*1cd0*/  IMAD R2, R72, 0x40, R77 ;  /* 0x0000004048027824 */ /* 0x000fc800078e024d */
[C---:B------:R-:W-:Y:S01]  /*1ce0*/  IMAD.IADD R22, R2.reuse, 0x1, R132 ;  /* 0x0000000102167824 */ /* 0x040fe200078e0284 */
[----:B------:R-:W-:Y:S01]  /*1cf0*/  ISETP.GE.AND P0, PT, R2, R168, PT ;  /* 0x000000a80200720c */ /* 0x000fe20003f06270 */
[----:B------:R-:W-:Y:S02]  /*1d00*/  IMAD R2, R3, c[0x0][0x2b0], RZ ;  /* 0x0000ac0003027a24 */ /* 0x000fe400078e02ff */
[----:B------:R-:W-:Y:S01]  /*1d10*/  @P1 IMAD.HI.U32 R3, R22, c[0x0][0x2bc], RZ ;  /* 0x0000af0016031a27 */ /* 0x000fe200078e00ff */
[----:B------:R-:W-:-:S03]  /*1d20*/  ISETP.GT.OR P0, PT, R77, 0x3f, P0 ;  /* 0x0000003f4d00780c */ /* 0x000fc60000704670 */
[----:B------:R-:W-:Y:S02]  /*1d30*/  IMAD R2, R0, c[0x0][0x2b4], R2 ;  /* 0x0000ad0000027a24 */ /* 0x000fe400078e0202 */
[----:B------:R-:W-:Y:S01]  /*1d40*/  IMAD.MOV.U32 R21, RZ, RZ, R22 ;  /* 0x000000ffff157224 */ /* 0x000fe200078e0016 */
[----:B------:R-:W-:Y:S01]  /*1d50*/  @P1 SHF.R.U32.HI R21, RZ, c[0x0][0x2c0], R3 ;  /* 0x0000b000ff151a19 */ /* 0x000fe20000011603 */
[----:B------:R-:W-:-:S05]  /*1d60*/  IMAD.IADD R86, R89, 0x1, R2 ;  /* 0x0000000159567824 */ /* 0x000fca00078e0202 */
[----:B------:R-:W-:Y:S01]  /*1d70*/  STL [R1+0xb8], R86 ;  /* 0x0000b85601007387 */ /* 0x000fe20000100800 */
        /* <DEDUP_REMOVED lines=14> */
[----:B------:R-:W-:Y:S01]  /*1e60*/  SHF.R.S32.HI R23, RZ, 0x1f, R134 ;  /* 0x0000001fff177819 */ /* 0x000fe20000011486 */
[----:B-1----:R-:W-:Y:S01]  /*1e70*/  IMAD.IADD R4, R11, 0x1, R77 ;  /* 0x000000010b047824 */ /* 0x002fe200078e024d */
[----:B------:R-:W-:-:S03]  /*1e80*/  SHF.R.S32.HI R6, RZ, 0x1f, R15 ;  /* 0x0000001fff067819 */ /* 0x000fc6000001140f */
[----:B------:R-:W-:Y:S02]  /*1e90*/  IMAD R5, R23, c[0x0][0x1b8], RZ ;  /* 0x00006e0017057a24 */ /* 0x000fe400078e02ff */
[----:B------:R-:W-:-:S04]  /*1ea0*/  @P3 IMAD.HI.U32 R7, R4, c[0x0][0x2c8], RZ ;  /* 0x0000b20004073a27 */ /* 0x000fc800078e00ff */
[C---:B------:R-:W-:Y:S02]  /*1eb0*/  IMAD R5, R134.reuse, c[0x0][0x1bc], R5 ;  /* 0x00006f0086057a24 */ /* 0x040fe400078e0205 */
[----:B------:R-:W-:Y:S01]  /*1ec0*/  IMAD.MOV.U32 R0, RZ, RZ, R4 ;  /* 0x000000ffff007224 */ /* 0x000fe200078e0004 */
[----:B------:R-:W-:Y:S01]  /*1ed0*/  @P3 SHF.R.U32.HI R0, RZ, c[0x0][0x2cc], R7 ;  /* 0x0000b300ff003a19 */ /* 0x000fe20000011607 */
[----:B------:R-:W-:-:S04]  /*1ee0*/  IMAD.WIDE.U32 R2, R134, c[0x0][0x1b8], RZ ;  /* 0x00006e0086027a25 */ /* 0x000fc800078e00ff */
[----:B------:R-:W-:Y:S02]  /*1ef0*/  IMAD.IADD R3, R3, 0x1, R5 ;  /* 0x0000000103037824 */ /* 0x000fe400078e0205 */
[----:B------:R-:W-:Y:S01]  /*1f00*/  IMAD R5, R6, c[0x0][0x1c0], RZ ;  /* 0x0000700006057a24 */ /* 0x000fe200078e02ff */
[----:B------:R-:W-:Y:S01]  /*1f10*/  SHF.R.S32.HI R7, RZ, 0x1f, R0 ;  /* 0x0000001fff077819 */ /* 0x000fe20000011400 */
[----:B------:R-:W-:-:S04]  /*1f20*/  IMAD.WIDE.U32 R2, R15, c[0x0][0x1c0], R2 ;  /* 0x000070000f027a25 */ /* 0x000fc800078e0002 */
[----:B------:R-:W-:Y:S02]  /*1f30*/  IMAD R6, R15, c[0x0][0x1c4], R5 ;  /* 0x000071000f067a24 */ /* 0x000fe400078e0205 */
        /* <DEDUP_REMOVED lines=14> */
[----:B------:R-:W2:Y:S01]  /*2020*/  SHFL.IDX PT, R3, R17, RZ, 0x181f ;  /* 0x00181fff11037589 */ /* 0x000ea200000e0000 */
[----:B------:R-:W-:-:S03]  /*2030*/  IMAD R24, R14, c[0x0][0x168], RZ ;  /* 0x00005a000e187a24 */ /* 0x000fc600078e02ff */
[----:B------:R-:W3:Y:S01]  /*2040*/  SHFL.IDX PT, R4, R16, RZ, 0x181f ;  /* 0x00181fff10047589 */ /* 0x000ee200000e0000 */
[----:B------:R-:W-:-:S05]  /*2050*/  IMAD.IADD R20, R135, 0x1, R11 ;  /* 0x0000000187147824 */ /* 0x000fca00078e020b */
[C---:B------:R-:W-:Y:S01]  /*2060*/  ISETP.GE.AND P0, PT, R20.reuse, R24, PT ;  /* 0x000000181400720c */ /* 0x040fe20003f06270 */
[----:B------:R-:W1:Y:S01]  /*2070*/  SHFL.IDX PT, R0, R17, 0x1, 0x181f ;  /* 0x00381f0011007f89 */ /* 0x000e6200000e0000 */
[----:B------:R-:W-:-:S03]  /*2080*/  IADD3 R5, R20, 0x20, RZ ;  /* 0x0000002014057810 */ /* 0x000fc60007ffe0ff */
[----:B------:R-:W1:Y:S01]  /*2090*/  SHFL.IDX PT, R2, R16, 0x1, 0x181f ;  /* 0x00381f0010027f89 */ /* 0x000e6200000e0000 */
[----:B------:R-:W-:Y:S01]  /*20a0*/  ISETP.GE.AND P1, PT, R5, R24, PT ;  /* 0x000000180500720c */ /* 0x000fe20003f26270 */
[----:B------:R-:W-:-:S06]  /*20b0*/  IMAD.WIDE.U32 R84, R134, c[0x0][0x1e8], RZ ;  /* 0x00007a0086547a25 */ /* 0x000fcc00078e00ff */
[----:B--2---:R-:W-:-:S04]  /*20c0*/  @!P0 LEA R10, P3, R32, R3, 0x1 ;  /* 0x00000003200a8211 */ /* 0x004fc800078608ff */
[-C--:B---3--:R-:W-:Y:S02]  /*20d0*/  @!P0 LEA.HI.X R11, R32, R4.reuse, R35, 0x1, P3 ;  /* 0x00000004200b8211 */ /* 0x088fe400018f0c23 */
[-C--:B----4-:R-:W-:Y:S02]  /*20e0*/  @!P0 LEA R6, P3, R30, R3.reuse, 0x1 ;  /* 0x000000031e068211 */ /* 0x090fe400078608ff */
[----:B------:R-:W-:Y:S02]  /*20f0*/  ISETP.GE.AND P4, PT, R32, c[0x0][0x198], PT ;  /* 0x0000660020007a0c */ /* 0x000fe40003f86270 */
[----:B------:R-:W-:Y:S02]  /*2100*/  @!P0 LEA.HI.X R7, R30, R4, R33, 0x1, P3 ;  /* 0x000000041e078211 */ /* 0x000fe400018f0c21 */
[C---:B------:R-:W-:Y:S02]  /*2110*/  ISETP.GE.AND P3, PT, R26.reuse, c[0x0][0x198], PT ;  /* 0x000066001a007a0c */ /* 0x040fe40003f66270 */
[----:B------:R-:W-:-:S02]  /*2120*/  @!P0 LEA R12, P2, R26, R3, 0x1 ;  /* 0x000000031a0c8211 */ /* 0x000fc400078408ff */
[C---:B------:R-:W-:Y:S02]  /*2130*/  ISETP.GE.AND P5, PT, R31.reuse, c[0x0][0x198], PT ;  /* 0x000066001f007a0c */ /* 0x040fe40003fa6270 */
        /* <DEDUP_REMOVED lines=18> */
[----:B------:R-:W3:Y:S02]  /*2260*/  SHFL.IDX PT, R0, R17, 0x2, 0x181f ;  /* 0x00581f0011007f89 */ /* 0x000ee400000e0000 */
[----:B------:R-:W-:Y:S02]  /*2270*/  @!P1 LEA.HI.X R5, R30, R2, R33, 0x1, P0 ;  /* 0x000000021e059211 */ /* 0x000fe400000f0c21 */
[----:B------:R-:W4:Y:S01]  /*2280*/  SHFL.IDX PT, R2, R16, 0x2, 0x181f ;  /* 0x00581f0010027f89 */ /* 0x000f2200000e0000 */
[----:B------:R-:W-:-:S03]  /*2290*/  ISETP.GE.AND P0, PT, R3, R24, PT ;  /* 0x000000180300720c */ /* 0x000fc60003f06270 */
[----:B------:R1:W-:Y:S04]  /*22a0*/  @!P1 LDGSTS.E.BYPASS.LTC128B.128 [R29+0x9100], [R6.64], !P5 ;  /* 0x09100000061d9fae */ /* 0x0003e8000e901d46 */
[----:B------:R1:W-:Y:S04]  /*22b0*/  @!P1 LDGSTS.E.BYPASS.LTC128B.128 [R29+0xd100], [R4.64], !P6 ;  /* 0x0d100000041d9fae */ /* 0x0003e8000f101d46 */
[----:B------:R-:W1:Y:S02]  /*22c0*/  SHFL.IDX PT, R12, R17, 0x3, 0x181f ;  /* 0x00781f00110c7f89 */ /* 0x000e6400000e0000 */
[----:B---3--:R-:W-:-:S04]  /*22d0*/  @!P0 LEA R10, P1, R32, R0, 0x1 ;  /* 0x00000000200a8211 */ /* 0x008fc800078208ff */
[----:B----4-:R-:W-:Y:S02]  /*22e0*/  @!P0 LEA.HI.X R11, R32, R2, R35, 0x1, P1 ;  /* 0x00000002200b8211 */ /* 0x010fe400008f0c23 */
[CC--:B--2---:R-:W-:Y:S01]  /*22f0*/  @!P0 LEA R8, P1, R31.reuse, R0.reuse, 0x1 ;  /* 0x000000001f088211 */ /* 0x0c4fe200078208ff */
[----:B------:R-:W2:Y:S01]  /*2300*/  SHFL.IDX PT, R13, R16, 0x3, 0x181f ;  /* 0x00781f00100d7f89 */ /* 0x000ea200000e0000 */
[----:B------:R-:W-:Y:S02]  /*2310*/  @!P0 LEA R14, P2, R26, R0, 0x1 ;  /* 0x000000001a0e8211 */ /* 0x000fe400078408ff */
[----:B------:R-:W-:Y:S02]  /*2320*/  @!P0 LEA.HI.X R9, R31, R2, R34, 0x1, P1 ;  /* 0x000000021f098211 */ /* 0x000fe400008f0c22 */
[----:B------:R-:W-:Y:S02]  /*2330*/  IADD3 R20, R20, 0x60, RZ ;  /* 0x0000006014147810 */ /* 0x000fe40007ffe0ff */
[----:B-1----:R-:W-:Y:S01]  /*2340*/  @!P0 LEA R4, P1, R30, R0, 0x1 ;  /* 0x000000001e048211 */ /* 0x002fe200078208ff */
[----:B------:R-:W-:Y:S01]  /*2350*/  IMAD.MOV R0, RZ, RZ, -R21 ;  /* 0x000000ffff007224 */ /* 0x000fe200078e0a15 */
[----:B------:R-:W-:-:S02]  /*2360*/  @!P0 LEA.HI.X R15, R26, R2, R27, 0x1, P2 ;  /* 0x000000021a0f8211 */ /* 0x000fc400010f0c1b */
[----:B------:R-:W-:Y:S01]  /*2370*/  ISETP.GE.AND P2, PT, R20, R24, PT ;  /* 0x000000181400720c */ /* 0x000fe20003f46270 */
[----:B------:R-:W-:Y:S02]  /*2380*/  IMAD R22, R0, c[0x0][0x2b8], R22 ;  /* 0x0000ae0000167a24 */ /* 0x000fe400078e0216 */
[----:B------:R1:W-:Y:S04]  /*2390*/  @!P0 LDGSTS.E.BYPASS.LTC128B.128 [R29+0x2100], [R14.64], !P3 ;  /* 0x021000000e1d8fae */ /* 0x0003e8000d901d46 */
[----:B------:R3:W-:Y:S04]  /*23a0*/  @!P0 LDGSTS.E.BYPASS.LTC128B.128 [R29+0x6100], [R10.64], !P4 ;  /* 0x061000000a1d8fae */ /* 0x0007e8000e101d46 */
[----:B------:R4:W-:Y:S01]  /*23b0*/  @!P0 LDGSTS.E.BYPASS.LTC128B.128 [R29+0xa100], [R8.64], !P5 ;  /* 0x0a100000081d8fae */ /* 0x0009e2000e901d46 */
[----:B------:R-:W-:Y:S01]  /*23c0*/  @!P0 LEA.HI.X R5, R30, R2, R33, 0x1, P1 ;  /* 0x000000021e058211 */ /* 0x000fe200008f0c21 */
[----:B------:R-:W-:Y:S01]  /*23d0*/  IMAD.WIDE.U32 R2, R22, c[0x0][0x1e0], RZ ;  /* 0x0000780016027a25 */ /* 0x000fe200078e00ff */
[----:B------:R-:W-:-:S03]  /*23e0*/  @!P2 LEA R6, P1, R26, R12, 0x1 ;  /* 0x0000000c1a06a211 */ /* 0x000fc600078208ff */
[----:B------:R1:W-:Y:S01]  /*23f0*/  @!P0 LDGSTS.E.BYPASS.LTC128B.128 [R29+0xe100], [R4.64], !P6 ;  /* 0x0e100000041d8fae */ /* 0x0003e2000f101d46 */
[----:B--2---:R-:W-:-:S05]  /*2400*/  @!P2 LEA.HI.X R7, R26, R13, R27, 0x1, P1 ;  /* 0x0000000d1a07a211 */ /* 0x004fca00008f0c1b */
[----:B------:R2:W-:Y:S01]  /*2410*/  @!P2 LDGSTS.E.BYPASS.LTC128B.128 [R29+0x3100], [R6.64], !P3 ;  /* 0x03100000061dafae */ /* 0x0005e2000d901d46 */
[----:B----4-:R-:W-:-:S05]  /*2420*/  SHF.R.S32.HI R8, RZ, 0x1f, R22 ;  /* 0x0000001fff087819 */ /* 0x010fca0000011416 */
[----:B------:R-:W-:-:S04]  /*2430*/  IMAD R0, R8, c[0x0][0x1e0], RZ ;  /* 0x0000780008007a24 */ /* 0x000fc800078e02ff */
[----:B------:R-:W-:Y:S01]  /*2440*/  IMAD R0, R22, c[0x0][0x1e4], R0 ;  /* 0x0000790016007a24 */ /* 0x000fe200078e0200 */
[----:B-1----:R-:W-:-:S03]  /*2450*/  SHF.R.S32.HI R15, RZ, 0x1f, R36 ;  /* 0x0000001fff0f7819 */ /* 0x002fc60000011424 */
[----:B------:R-:W-:Y:S02]  /*2460*/  IMAD.IADD R3, R3, 0x1, R0 ;  /* 0x0000000103037824 */ /* 0x000fe400078e0200 */
[----:B------:R-:W-:Y:S01]  /*2470*/  IMAD R0, R23, c[0x0][0x1e8], RZ ;  /* 0x00007a0017007a24 */ /* 0x000fe200078e02ff */
[----:B------:R-:W-:Y:S01]  /*2480*/  @!P2 LEA R4, P0, R32, R12, 0x1 ;  /* 0x0000000c2004a211 */ /* 0x000fe200078008ff */
[----:B--2---:R-:W-:Y:S02]  /*2490*/  IMAD R6, R15, c[0x0][0x1f0], RZ ;  /* 0x00007c000f067a24 */ /* 0x004fe400078e02ff */
[----:B------:R-:W-:Y:S02]  /*24a0*/  IMAD R0, R134, c[0x0][0x1ec], R0 ;  /* 0x00007b0086007a24 */ /* 0x000fe400078e0200 */
[----:B------:R-:W-:Y:S01]  /*24b0*/  IMAD.WIDE.U32 R2, R36, c[0x0][0x1f0], R2 ;  /* 0x00007c0024027a25 */ /* 0x000fe200078e0002 */
[----:B------:R-:W-:-:S03]  /*24c0*/  @!P2 LEA.HI.X R5, R32, R13, R35, 0x1, P0 ;  /* 0x0000000d2005a211 */ /* 0x000fc600000f0c23 */
[----:B------:R-:W-:Y:S01]  /*24d0*/  IMAD.IADD R83, R85, 0x1, R0 ;  /* 0x0000000155537824 */ /* 0x000fe200078e0200 */
[----:B------:R-:W-:Y:S01]  /*24e0*/  IADD3 R0, P0, R2, R84, RZ ;  /* 0x0000005402007210 */ /* 0x000fe20007f1e0ff */
[----:B------:R-:W-:Y:S01]  /*24f0*/  IMAD R6, R36, c[0x0][0x1f4], R6 ;  /* 0x00007d0024067a24 */ /* 0x000fe200078e0206 */
[----:B------:R1:W-:Y:S04]  /*2500*/  @!P2 LDGSTS.E.BYPASS.LTC128B.128 [R29+0x7100], [R4.64], !P4 ;  /* 0x07100000041dafae */ /* 0x0003e8000e101d46 */
[----:B------:R-:W-:Y:S02]  /*2510*/  IADD3.X R2, R83, R3, R6, P0, !PT ;  /* 0x0000000353027210 */ /* 0x000fe400007fe406 */
[----:B---3--:R-:W-:-:S04]  /*2520*/  LEA R10, P0, R0, c[0x0][0x1c8], 0x1 ;  /* 0x00007200000a7a11 */ /* 0x008fc800078008ff */
[----:B------:R-:W-:Y:S02]  /*2530*/  LEA.HI.X R11, R0, c[0x0][0x1cc], R2, 0x1, P0 ;  /* 0x00007300000b7a11 */ /* 0x000fe400000f0c02 */
[CC--:B------:R-:W-:Y:S01]  /*2540*/  @!P2 LEA R2, P0, R31.reuse, R12.reuse, 0x1 ;  /* 0x0000000c1f02a211 */ /* 0x0c0fe200078008ff */
[----:B------:R-:W-:Y:S03]  /*2550*/  STL [R1+0x60], R36 ;  /* 0x0000602401007387 */ /* 0x000fe60000100800 */
[----:B------:R-:W-:Y:S01]  /*2560*/  @!P2 LEA.HI.X R3, R31, R13, R34, 0x1, P0 ;  /* 0x0000000d1f03a211 */ /* 0x000fe200000f0c22 */
[----:B------:R-:W-:Y:S04]  /*2570*/  STL [R1+0x68], R22 ;  /* 0x0000681601007387 */ /* 0x000fe80000100800 */
[----:B------:R-:W-:Y:S01]  /*2580*/  STL.64 [R1+0x98], R84 ;  /* 0x0000985401007387 */ /* 0x000fe20000100a00 */
[----:B-1----:R-:W-:-:S03]  /*2590*/  @!P2 LEA R4, P0, R30, R12, 0x1 ;  /* 0x0000000c1e04a211 */ /* 0x002fc600078008ff */
[----:B------:R-:W-:Y:S01]  /*25a0*/  STL [R1+0xa4], R83 ;  /* 0x0000a45301007387 */ /* 0x000fe20000100800 */
[----:B------:R-:W-:-:S03]  /*25b0*/  @!P2 LEA.HI.X R5, R30, R13, R33, 0x1, P0 ;  /* 0x0000000d1e05a211 */ /* 0x000fc600000f0c21 */
[----:B------:R-:W2:Y:S04]  /*25c0*/  LDL R16, [R1+0x4c] ;  /* 0x00004c0001107983 */ /* 0x000ea80000100800 */
[----:B------:R-:W3:Y:S04]  /*25d0*/  LDL R13, [R1+0x54] ;  /* 0x00005400010d7983 */ /* 0x000ee80000100800 */
[----:B------:R-:W4:Y:S01]  /*25e0*/  LDL R12, [R1+0x50] ;  /* 0x00005000010c7983 */ /* 0x000f220000100800 */
[----:B------:R-:W-:-:S03]  /*25f0*/  IMAD R78, R72, -0x40, R168 ;  /* 0xffffffc0484e7824 */ /* 0x000fc600078e02a8 */
[----:B------:R-:W1:Y:S01]  /*2600*/  SHFL.IDX PT, R0, R10, RZ, 0x181f ;  /* 0x00181fff0a007589 */ /* 0x000e6200000e0000 */
[----:B------:R-:W-:-:S03]  /*2610*/  IMAD.IADD R14, R78, 0x1, -R135 ;  /* 0x000000014e0e7824 */ /* 0x000fc600078e0a87 */
[----:B------:R-:W1:Y:S02]  /*2620*/  SHFL.IDX PT, R7, R11, RZ, 0x181f ;  /* 0x00181fff0b077589 */ /* 0x000e6400000e0000 */
[----:B------:R-:W-:Y:S02]  /*2630*/  ISETP.GE.AND P1, PT, R14, 0x1, PT ;  /* 0x000000010e00780c */ /* 0x000fe40003f26270 */
[----:B------:R1:W-:Y:S04]  /*2640*/  @!P2 LDGSTS.E.BYPASS.LTC128B.128 [R29+0xb100], [R2.64], !P5 ;  /* 0x0b100000021dafae */ /* 0x0003e8000e901d46 */
[----:B------:R1:W-:Y:S04]  /*2650*/  @!P2 LDGSTS.E.BYPASS.LTC128B.128 [R29+0xf100], [R4.64], !P6 ;  /* 0x0f100000041dafae */ /* 0x0003e8000f101d46 */
[----:B------:R-:W1:Y:S03]  /*2660*/  SHFL.IDX PT, R10, R10, 0x1, 0x181f ;  /* 0x00381f000a0a7f89 */ /* 0x000e6600000e0000 */
[----:B------:R-:W-:Y:S01]  /*2670*/  @P1 ISETP.GE.AND P4, PT, R26, c[0x0][0x1d4], PT ;  /* 0x000075001a001a0c */ /* 0x000fe20003f86270 */
[----:B------:R-:W1:Y:S01]  /*2680*/  SHFL.IDX PT, R11, R11, 0x1, 0x181f ;  /* 0x00381f000b0b7f89 */ /* 0x000e6200000e0000 */
[----:B------:R-:W-:-:S03]  /*2690*/  @P1 ISETP.GE.AND P3, PT, R32, c[0x0][0x1d4], PT ;  /* 0x0000750020001a0c */ /* 0x000fc60003f66270 */
[----:B------:R-:W0:Y:S01]  /*26a0*/  LDGDEPBAR ;  /* 0x00000000000079af */ /* 0x000e220000000000 */
[-C--:B-1----:R-:W-:Y:S02]  /*26b0*/  @P1 LEA R2, P0, R26, R0.reuse, 0x1 ;  /* 0x000000001a021211 */ /* 0x082fe400078008ff */
[----:B------:R-:W-:Y:S02]  /*26c0*/  @P1 LEA R4, P2, R32, R0, 0x1 ;  /* 0x0000000020041211 */ /* 0x000fe400078408ff */
[-C--:B------:R-:W-:Y:S02]  /*26d0*/  @P1 LEA.HI.X R3, R26, R7.reuse, R27, 0x1, P0 ;  /* 0x000000071a031211 */ /* 0x080fe400000f0c1b */
[----:B------:R-:W-:-:S03]  /*26e0*/  @P1 LEA.HI.X R5, R32, R7, R35, 0x1, P2 ;  /* 0x0000000720051211 */ /* 0x000fc600010f0c23 */
[----:B------:R1:W-:Y:S01]  /*26f0*/  @P1 LDGSTS.E.BYPASS.LTC128B.128 [R29+0x10100], [R2.64], !P4 ;  /* 0x10100000021d1fae */ /* 0x0003e2000e101d46 */
[C---:B------:R-:W-:Y:S02]  /*2700*/  @P1 ISETP.GE.AND P4, PT, R31.reuse, c[0x0][0x1d4], PT ;  /* 0x000075001f001a0c */ /* 0x040fe40003f86270 */
[----:B------:R-:W-:Y:S01]  /*2710*/  ISETP.GE.AND P0, PT, R14, 0x21, PT ;  /* 0x000000210e00780c */ /* 0x000fe20003f06270 */
[----:B------:R1:W-:Y:S01]  /*2720*/  @P1 LDGSTS.E.BYPASS.LTC128B.128 [R29+0x12100], [R4.64], !P3 ;  /* 0x12100000041d1fae */ /* 0x0003e2000d901d46 */
[----:B------:R-:W-:Y:S02]  /*2730*/  @P1 ISETP.GE.AND P3, PT, R30, c[0x0][0x1d4], PT ;  /* 0x000075001e001a0c */ /* 0x000fe40003f66270 */
[----:B-1----:R-:W-:-:S04]  /*2740*/  @P1 LEA R2, P2, R31, R0, 0x1 ;  /* 0x000000001f021211 */ /* 0x002fc800078408ff */
[----:B------:R-:W-:Y:S02]  /*2750*/  @P1 LEA.HI.X R3, R31, R7, R34, 0x1, P2 ;  /* 0x000000071f031211 */ /* 0x000fe400010f0c22 */
[----:B------:R-:W-:-:S03]  /*2760*/  @P1 LEA R6, P2, R30, R0, 0x1 ;  /* 0x000000001e061211 */ /* 0x000fc600078408ff */
[----:B------:R1:W-:Y:S01]  /*2770*/  @P1 LDGSTS.E.BYPASS.LTC128B.128 [R29+0x14100], [R2.64], !P4 ;  /* 0x14100000021d1fae */ /* 0x0003e2000e101d46 */
[----:B------:R-:W-:Y:S02]  /*2780*/  @P1 LEA.HI.X R7, R30, R7, R33, 0x1, P2 ;  /* 0x000000071e071211 */ /* 0x000fe400010f0c21 */
[----:B------:R-:W-:-:S03]  /*2790*/  @P0 ISETP.GE.AND P4, PT, R26, c[0x0][0x1d4], PT ;  /* 0x000075001a000a0c */ /* 0x000fc60003f86270 */
[----:B------:R1:W-:Y:S01]  /*27a0*/  @P1 LDGSTS.E.BYPASS.LTC128B.128 [R29+0x16100], [R6.64], !P3 ;  /* 0x16100000061d1fae */ /* 0x0003e2000d901d46 */
[----:B------:R-:W-:Y:S01]  /*27b0*/  @P0 ISETP.GE.AND P1, PT, R32, c[0x0][0x1d4], PT ;  /* 0x0000750020000a0c */ /* 0x000fe20003f26270 */
[----:B------:R-:W-:Y:S01]  /*27c0*/  IMAD R0, R8, c[0x0][0x208], RZ ;  /* 0x0000820008007a24 */ /* 0x000fe200078e02ff */
[-C--:B------:R-:W-:Y:S02]  /*27d0*/  @P0 LEA R4, P2, R26, R10.reuse, 0x1 ;  /* 0x0000000a1a040211 */ /* 0x080fe400078408ff */
[----:B------:R-:W-:Y:S02]  /*27e0*/  @P0 LEA R8, P3, R32, R10, 0x1 ;  /* 0x0000000a20080211 */ /* 0x000fe400078608ff */
[----:B------:R-:W-:Y:S02]  /*27f0*/  @P0 ISETP.GE.AND P5, PT, R31, c[0x0][0x1d4], PT ;  /* 0x000075001f000a0c */ /* 0x000fe40003fa6270 */
[-C--:B------:R-:W-:Y:S02]  /*2800*/  @P0 LEA.HI.X R5, R26, R11.reuse, R27, 0x1, P2 ;  /* 0x0000000b1a050211 */ /* 0x080fe400010f0c1b */
[----:B------:R-:W-:Y:S01]  /*2810*/  @P0 LEA.HI.X R9, R32, R11, R35, 0x1, P3 ;  /* 0x0000000b20090211 */ /* 0x000fe200018f0c23 */
[----:B------:R-:W-:-:S02]  /*2820*/  IMAD R0, R22, c[0x0][0x20c], R0 ;  /* 0x0000830016007a24 */ /* 0x000fc400078e0200 */
[----:B------:R1:W-:Y:S04]  /*2830*/  @P0 LDGSTS.E.BYPASS.LTC128B.128 [R29+0x11100], [R4.64], !P4 ;  /* 0x11100000041d0fae */ /* 0x0003e8000e101d46 */
[----:B------:R2:W-:Y:S01]  /*2840*/  @P0 LDGSTS.E.BYPASS.LTC128B.128 [R29+0x13100], [R8.64], !P1 ;  /* 0x13100000081d0fae */ /* 0x0005e2000c901d46 */
[----:B-1----:R-:W-:Y:S01]  /*2850*/  IMAD.WIDE.U32 R2, R22, c[0x0][0x208], RZ ;  /* 0x0000820016027a25 */ /* 0x002fe200078e00ff */
[----:B------:R-:W-:Y:S02]  /*2860*/  @P0 ISETP.GE.AND P1, PT, R30, c[0x0][0x1d4], PT ;  /* 0x000075001e000a0c */ /* 0x000fe40003f26270 */
[----:B------:R-:W-:Y:S01]  /*2870*/  @P0 LEA R6, P2, R31, R10, 0x1 ;  /* 0x0000000a1f060211 */ /* 0x000fe200078408ff */
[----:B------:R-:W-:-:S03]  /*2880*/  IMAD.IADD R3, R3, 0x1, R0 ;  /* 0x0000000103037824 */ /* 0x000fc600078e0200 */
[----:B------:R-:W-:Y:S01]  /*2890*/  @P0 LEA.HI.X R7, R31, R11, R34, 0x1, P2 ;  /* 0x0000000b1f070211 */ /* 0x000fe200010f0c22 */
[----:B------:R-:W-:-:S04]  /*28a0*/  IMAD.WIDE.U32 R18, R134, c[0x0][0x210], RZ ;  /* 0x0000840086127a25 */ /* 0x000fc800078e00ff */
[----:B------:R-:W-:Y:S01]  /*28b0*/  IMAD.WIDE.U32 R2, R36, c[0x0][0x218], R2 ;  /* 0x0000860024027a25 */ /* 0x000fe200078e0002 */
[----:B------:R1:W-:Y:S01]  /*28c0*/  @P0 LDGSTS.E.BYPASS.LTC128B.128 [R29+0x15100], [R6.64], !P5 ;  /* 0x15100000061d0fae */ /* 0x0003e2000e901d46 */
[----:B------:R-:W-:-:S03]  /*28d0*/  @P0 LEA R4, P4, R30, R10, 0x1 ;  /* 0x0000000a1e040211 */ /* 0x000fc600078808ff */
[----:B------:R-:W-:Y:S02]  /*28e0*/  IADD3 R0, P3, R2, R18, RZ ;  /* 0x0000001202007210 */ /* 0x000fe40007f7e0ff */
[----:B------:R-:W-:Y:S01]  /*28f0*/  @P0 LEA.HI.X R5, R30, R11, R33, 0x1, P4 ;  /* 0x0000000b1e050211 */ /* 0x000fe200020f0c21 */
[----:B------:R-:W-:-:S04]  /*2900*/  IMAD R2, R15, c[0x0][0x218], RZ ;  /* 0x000086000f027a24 */ /* 0x000fc800078e02ff */
[----:B------:R1:W-:Y:S01]  /*2910*/  @P0 LDGSTS.E.BYPASS.LTC128B.128 [R29+0x17100], [R4.64], !P1 ;  /* 0x17100000041d0fae */ /* 0x0003e2000c901d46 */
[----:B------:R-:W-:Y:S02]  /*2920*/  IMAD R2, R36, c[0x0][0x21c], R2 ;  /* 0x0000870024027a24 */ /* 0x000fe400078e0202 */
[----:B-1----:R-:W-:Y:S01]  /*2930*/  IMAD R6, R23, c[0x0][0x210], RZ ;  /* 0x0000840017067a24 */ /* 0x002fe200078e02ff */
[----:B------:R-:W0:Y:S03]  /*2940*/  LDGDEPBAR ;  /* 0x00000000000079af */ /* 0x000e260000000000 */
[----:B------:R-:W-:Y:S01]  /*2950*/  IMAD R6, R134, c[0x0][0x214], R6 ;  /* 0x0000850086067a24 */ /* 0x000fe200078e0206 */
[----:B------:R-:W-:-:S03]  /*2960*/  LEA R10, P2, R0, c[0x0][0x1f8], 0x1 ;  /* 0x00007e00000a7a11 */ /* 0x000fc600078408ff */
[----:B------:R-:W-:-:S05]  /*2970*/  IMAD.IADD R4, R19, 0x1, R6 ;  /* 0x0000000113047824 */ /* 0x000fca00078e0206 */
[----:B------:R-:W-:-:S04]  /*2980*/  IADD3.X R2, R4, R3, R2, P3, !PT ;  /* 0x0000000304027210 */ /* 0x000fc80001ffe402 */
[----:B------:R-:W-:Y:S02]  /*2990*/  LEA.HI.X R0, R0, c[0x0][0x1fc], R2, 0x1, P2 ;  /* 0x00007f0000007a11 */ /* 0x000fe400010f0c02 */
[----:B------:R-:W-:Y:S01]  /*29a0*/  R2P PR, R25, 0x6 ;  /* 0x0000000619007804 */ /* 0x000fe20000000000 */
[----:B------:R-:W-:-:S04]  /*29b0*/  DEPBAR.LE SB0, 0x1 ;  /* 0x000080400000791a */ /* 0x000fc80000000000 */
[----:B------:R-:W1:Y:S04]  /*29c0*/  S2R R25, SR_TID.X ;  /* 0x0000000000197919 */ /* 0x000e680000002100 */
[----:B------:R-:W-:Y:S01]  /*29d0*/  BAR.SYNC.DEFER_BLOCKING 0x0 ;  /* 0x0000000000007b1d */ /* 0x000fe20000010000 */
[----:B-1----:R-:W-:-:S04]  /*29e0*/  SHF.R.S32.HI R17, RZ, 0x1f, R25 ;  /* 0x0000001fff117819 */ /* 0x002fc80000011419 */
        /* <DEDUP_REMOVED lines=8> */
[----:B------:R-:W-:Y:S04]  /*2a70*/  STL.64 [R1+0xb0], R18 ;  /* 0x0000b01201007387 */ /* 0x000fe80000100a00 */
[----:B------:R-:W-:Y:S04]  /*2a80*/  STL [R1+0xbc], R4 ;  /* 0x0000bc0401007387 */ /* 0x000fe80000100800 */
[----:B--2---:R-:W-:Y:S04]  /*2a90*/  LDSM.16.M88.4 R172, [R16] ;  /* 0x0000000010ac783b */ /* 0x004fe80000000200 */
[----:B---3--:R-:W-:Y:S04]  /*2aa0*/  LDSM.16.M88.4 R192, [R13] ;  /* 0x000000000dc0783b */ /* 0x008fe80000000200 */
[----:B----4-:R-:W-:Y:S04]  /*2ab0*/  LDSM.16.M88.4 R196, [R12] ;  /* 0x000000000cc4783b */ /* 0x010fe80000000200 */
[----:B------:R-:W-:Y:S04]  /*2ac0*/  LDSM.16.M88.4 R204, [R16+0x4000] ;  /* 0x0040000010cc783b */ /* 0x000fe80000000200 */
        /* <DEDUP_REMOVED lines=8> */
[----:B------:R-:W-:Y:S06]  /*2b50*/  BAR.SYNC.DEFER_BLOCKING 0x0 ;  /* 0x0000000000007b1d */ /* 0x000fec0000010000 */
[----:B------:R-:W2:Y:S01]  /*2b60*/  SHFL.IDX PT, R4, R0, RZ, 0x181f ;  /* 0x00181fff00047589 */ /* 0x000ea200000e0000 */
[----:B------:R-:W-:-:S04]  /*2b70*/  DEPBAR.LE SB0, 0x0 ;  /* 0x000080000000791a */ /* 0x000fc80000000000 */
[----:B------:R-:W-:Y:S01]  /*2b80*/  BAR.SYNC.DEFER_BLOCKING 0x0 ;  /* 0x0000000000007b1d */ /* 0x000fe20000010000 */
[C---:B------:R-:W-:Y:S01]  /*2b90*/  ISETP.GE.AND P5, PT, R26.reuse, c[0x0][0x1d4], PT ;  /* 0x000075001a007a0c */ /* 0x040fe20003fa6270 */
[----:B------:R-:W-:-:S04]  /*2ba0*/  IMAD.SHL.U32 R80, R26, 0x2, RZ ;  /* 0x000000021a507824 */ /* 0x000fc800078e00ff */
[----:B------:R-:W3:Y:S01]  /*2bb0*/  SHFL.IDX PT, R2, R10, 0x1, 0x181f ;  /* 0x00381f000a027f89 */ /* 0x000ee200000e0000 */
[----:B------:R-:W-:-:S03]  /*2bc0*/  ISETP.LT.OR P3, PT, R14, 0x1, P5 ;  /* 0x000000010e00780c */ /* 0x000fc60002f61670 */
[----:B------:R-:W4:Y:S01]  /*2bd0*/  SHFL.IDX PT, R3, R0, 0x1, 0x181f ;  /* 0x00381f0000037f89 */ /* 0x000f2200000e0000 */
[----:B------:R-:W-:Y:S02]  /*2be0*/  SHF.L.U64.HI R73, R26, 0x1, R27 ;  /* 0x000000011a497819 */ /* 0x000fe4000001021b */
[----:B-1----:R-:W-:Y:S01]  /*2bf0*/  IADD3 R8, P0, R7, R80, RZ ;  /* 0x0000005007087210 */ /* 0x002fe20007f1e0ff */
[----:B------:R-:W1:Y:S01]  /*2c00*/  LDSM.16.M88.4 R20, [R248] ;  /* 0x00000000f814783b */ /* 0x000e620000000200 */
[----:B------:R-:W-:-:S03]  /*2c10*/  IADD3 R90, R248, 0x20, RZ ;  /* 0x00000020f85a7810 */ /* 0x000fc60007ffe0ff */
[----:B--2---:R-:W-:Y:S01]  /*2c20*/  IMAD.X R9, R4, 0x1, R73, P0 ;  /* 0x0000000104097824 */ /* 0x004fe200000e0649 */
[----:B------:R-:W-:Y:S01]  /*2c30*/  @P1 IADD3 R90, R248, -0x20, RZ ;  /* 0xffffffe0f85a1810 */ /* 0x000fe20007ffe0ff */
[----:B------:R-:W-:Y:S01]  /*2c40*/  IMAD.SHL.U32 R79, R32, 0x2, RZ ;  /* 0x00000002204f7824 */ /* 0x000fe200078e00ff */
[----:B------:R-:W2:Y:S01]  /*2c50*/  LDSM.16.M88.4 R24, [R248+0x800] ;  /* 0x00080000f818783b */ /* 0x000ea20000000200 */
[----:B------:R-:W-:Y:S02]  /*2c60*/  IMAD.SHL.U32 R81, R31, 0x2, RZ ;  /* 0x000000021f517824 */ /* 0x000fe400078e00ff */
[----:B------:R-:W-:Y:S01]  /*2c70*/  IMAD.SHL.U32 R82, R30, 0x2, RZ ;  /* 0x000000021e527824 */ /* 0x000fe200078e00ff */
[----:B------:R-:W-:Y:S01]  /*2c80*/  LDSM.16.M88.4 R44, [R248+0x1000] ;  /* 0x00100000f82c783b */ /* 0x000fe20000000200 */
[----:B------:R-:W-:-:S03]  /*2c90*/  SHF.L.U64.HI R74, R32, 0x1, R35 ;  /* 0x00000001204a7819 */ /* 0x000fc60000010223 */
[----:B------:R-:W-:Y:S01]  /*2ca0*/  LDSM.16.M88.4 R64, [R248+0x1800] ;  /* 0x00180000f840783b */ /* 0x000fe20000000200 */
[----:B------:R-:W-:-:S03]  /*2cb0*/  SHF.L.U64.HI R75, R31, 0x1, R34 ;  /* 0x000000011f4b7819 */ /* 0x000fc60000010222 */
[----:B------:R-:W1:Y:S01]  /*2cc0*/  LDSM.16.M88.4 R36, [R90] ;  /* 0x000000005a24783b */ /* 0x000e620000000200 */
[----:B------:R-:W-:-:S03]  /*2cd0*/  SHF.L.U64.HI R76, R30, 0x1, R33 ;  /* 0x000000011e4c7819 */ /* 0x000fc60000010221 */
[----:B------:R-:W1:Y:S01]  /*2ce0*/  LDSM.16.M88.4 R40, [R90+0x800] ;  /* 0x000800005a28783b */ /* 0x000e620000000200 */
[----:B------:R-:W-:-:S03]  /*2cf0*/  IADD3 R12, P1, R7, R81, RZ ;  /* 0x00000051070c7210 */ /* 0x000fc60007f3e0ff */
[----:B------:R-:W1:Y:S01]  /*2d00*/  LDSM.16.M88.4 R52, [R90+0x1000] ;  /* 0x001000005a34783b */ /* 0x000e620000000200 */
[----:B------:R-:W-:-:S03]  /*2d10*/  IADD3 R6, P0, R7, R82, RZ ;  /* 0x0000005207067210 */ /* 0x000fc60007f1e0ff */
[----:B------:R-:W-:Y:S04]  /*2d20*/  LDSM.16.M88.4 R68, [R90+0x1800] ;  /* 0x001800005a44783b */ /* 0x000fe80000000200 */
[----:B------:R-:W-:Y:S01]  /*2d30*/  @!PT LDS RZ, [RZ] ;  /* 0x00000000fffff984 */ /* 0x000fe20000000800 */
[----:B------:R-:W-:Y:S01]  /*2d40*/  @!PT LDS RZ, [RZ] ;  /* 0x00000000fffff984 */ /* 0x000fe20000000800 */
[----:B------:R-:W-:Y:S01]  /*2d50*/  @!PT LDS RZ, [RZ] ;  /* 0x00000000fffff984 */ /* 0x000fe20000000800 */
[----:B------:R2:W-:Y:S01]  /*2d60*/  LDGSTS.E.BYPASS.LTC128B.128 [R29+0x100], [R8.64], !P3 ;  /* 0x00100000081d7fae */ /* 0x0005e2000d901d46 */
[----:B------:R-:W-:Y:S01]  /*2d70*/  IMAD.X R13, R4, 0x1, R75, P1 ;  /* 0x00000001040d7824 */ /* 0x000fe200008e064b */
[----:B------:R-:W-:Y:S02]  /*2d80*/  ISETP.GE.AND P4, PT, R32, c[0x0][0x1d4], PT ;  /* 0x0000750020007a0c */ /* 0x000fe40003f86270 */
[----:B--2---:R-:W-:Y:S01]  /*2d90*/  IADD3 R8, P3, R7, R79, RZ ;  /* 0x0000004f07087210 */ /* 0x004fe20007f7e0ff */
[----:B------:R-:W-:-:S04]  /*2da0*/  IMAD.X R7, R4, 0x1, R76, P0 ;  /* 0x0000000104077824 */ /* 0x000fc800000e064c */
[----:B------:R-:W-:Y:S01]  /*2db0*/  IMAD.X R9, R4, 0x1, R74, P3 ;  /* 0x0000000104097824 */ /* 0x000fe200018e064a */
[----:B---3--:R-:W-:-:S05]  /*2dc0*/  IADD3 R4, P0, R2, R79, RZ ;  /* 0x0000004f02047210 */ /* 0x008fca0007f1e0ff */
[----:B----4-:R-:W-:Y:S01]  /*2dd0*/  IMAD.X R5, R3, 0x1, R74, P0 ;  /* 0x0000000103057824 */ /* 0x010fe200000e064a */
[----:B------:R-:W-:Y:S01]  /*2de0*/  ISETP.LT.OR P0, PT, R14, 0x1, P4 ;  /* 0x000000010e00780c */ /* 0x000fe20002701670 */
[----:B-1----:R-:W-:Y:S01]  /*2df0*/  HMMA.16816.F32.BF16 R16, R168, R20, RZ ;  /* 0x00000014a810723c */ /* 0x002fe200000418ff */
[----:B------:R-:W-:-:S04]  /*2e00*/  ISETP.GE.AND P3, PT, R31, c[0x0][0x1d4], PT ;  /* 0x000075001f007a0c */ /* 0x000fc80003f66270 */
[----:B------:R-:W-:Y:S02]  /*2e10*/  ISETP.LT.OR P1, PT, R14, 0x1, P3 ;  /* 0x000000010e00780c */ /* 0x000fe40001f21670 */
[----:B------:R-:W-:-:S05]  /*2e20*/  SEL R0, R28, 0xffffffc0, !P2 ;  /* 0xffffffc01c007807 */ /* 0x000fca0005000000 */
[----:B------:R1:W-:Y:S01]  /*2e30*/  LDGSTS.E.BYPASS.LTC128B.128 [R29+0x2100], [R8.64], !P0 ;  /* 0x02100000081d7fae */ /* 0x0003e2000c101d46 */
[----:B------:R-:W-:Y:S02]  /*2e40*/  IADD3 R10, P2, R2, R80, RZ ;  /* 0x00000050020a7210 */ /* 0x000fe40007f5e0ff */
[----:B------:R-:W-:-:S03]  /*2e50*/  ISETP.LT.OR P5, PT, R14, 0x21, P5 ;  /* 0x000000210e00780c */ /* 0x000fc60002fa1670 */
[----:B------:R-:W-:Y:S01]  /*2e60*/  IMAD.X R11, R3, 0x1, R73, P2 ;  /* 0x00000001030b7824 */ /* 0x000fe200010e0649 */
[C---:B------:R-:W-:Y:S01]  /*2e70*/  ISETP.LT.OR P4, PT, R14.reuse, 0x21, P4 ;  /* 0x000000210e00780c */ /* 0x040fe20002781670 */
[----:B------:R2:W-:Y:S01]  /*2e80*/  LDGSTS.E.BYPASS.LTC128B.128 [R29+0x4100], [R12.64], !P1 ;  /* 0x041000000c1d7fae */ /* 0x0005e2000c901d46 */
[----:B------:R-:W-:Y:S02]  /*2e90*/  ISETP.LT.OR P3, PT, R14, 0x21, P3 ;  /* 0x000000210e00780c */ /* 0x000fe40001f61670 */
[----:B-1----:R-:W-:-:S05]  /*2ea0*/  IADD3 R8, P0, R2, R81, RZ ;  /* 0x0000005102087210 */ /* 0x002fca0007f1e0ff */
[----:B------:R-:W-:Y:S01]  /*2eb0*/  IMAD.X R9, R3, 0x1, R75, P0 ;  /* 0x0000000103097824 */ /* 0x000fe200000e064b */
[----:B------:R-:W-:-:S04]  /*2ec0*/  ISETP.GE.AND P0, PT, R30, c[0x0][0x1d4], PT ;  /* 0x000075001e007a0c */ /* 0x000fc80003f06270 */
[C---:B------:R-:W-:Y:S02]  /*2ed0*/  ISETP.LT.OR P2, PT, R14.reuse, 0x1, P0 ;  /* 0x000000010e00780c */ /* 0x040fe40000741670 */
[----:B------:R-:W-:Y:S02]  /*2ee0*/  ISETP.LT.OR P1, PT, R14, 0x21, P0 ;  /* 0x000000210e00780c */ /* 0x000fe40000721670 */
[----:B------:R-:W-:Y:S01]  /*2ef0*/  IADD3 R2, P0, R2, R82, RZ ;  /* 0x0000005202027210 */ /* 0x000fe20007f1e0ff */
[----:B--2---:R-:W-:Y:S01]  /*2f00*/  HMMA.16816.F32.BF16 R12, R168, R24, RZ ;  /* 0x00000018a80c723c */ /* 0x004fe200000418ff */
[----:B------:R-:W-:-:S03]  /*2f10*/  IMAD.IADD R250, R248, 0x1, R0 ;  /* 0x00000001f8fa7824 */ /* 0x000fc600078e0200 */
[----:B------:R-:W-:-:S04]  /*2f20*/  IMAD.X R3, R3, 0x1, R76, P0 ;  /* 0x0000000103037824 */ /* 0x000fc800000e064c */
[----:B------:R-:W-:Y:S01]  /*2f30*/  HMMA.16816.F32.BF16 R48, R172, R36, R16 ;  /* 0x00000024ac30723c */ /* 0x000fe20000041810 */
[----:B------:R1:W-:Y:S04]  /*2f40*/  LDGSTS.E.BYPASS.LTC128B.128 [R29+0x6100], [R6.64], !P2 ;  /* 0x06100000061d7fae */ /* 0x0003e8000d101d46 */
[----:B------:R2:W-:Y:S03]  /*2f50*/  LDGSTS.E.BYPASS.LTC128B.128 [R29+0x1100], [R10.64], !P5 ;  /* 0x011000000a1d7fae */ /* 0x0005e6000e901d46 */
[C---:B------:R-:W-:Y:S01]  /*2f60*/  HMMA.16816.F32.BF16 R16, R168.reuse, R22, RZ ;  /* 0x00000016a810723c */ /* 0x040fe200000418ff */
[----:B------:R1:W-:Y:S04]  /*2f70*/  LDGSTS.E.BYPASS.LTC128B.128 [R29+0x3100], [R4.64], !P4 ;  /* 0x03100000041d7fae */ /* 0x0003e8000e101d46 */
[----:B------:R2:W-:Y:S04]  /*2f80*/  LDGSTS.E.BYPASS.LTC128B.128 [R29+0x5100], [R8.64], !P3 ;  /* 0x05100000081d7fae */ /* 0x0005e8000d901d46 */
[----:B------:R2:W-:Y:S04]  /*2f90*/  LDGSTS.E.BYPASS.LTC128B.128 [R29+0x7100], [R2.64], !P1 ;  /* 0x07100000021d7fae */ /* 0x0005e8000c901d46 */
[----:B------:R-:W3:Y:S01]  /*2fa0*/  LDSM.16.M88.4 R32, [R250] ;  /* 0x00000000fa20783b */ /* 0x000ee20000000200 */
[----:B------:R-:W-:Y:S01]  /*2fb0*/  HMMA.16816.F32.BF16 R24, R168, R26, RZ ;  /* 0x0000001aa818723c */ /* 0x000fe200000418ff */
[----:B------:R-:W-:-:S02]  /*2fc0*/  IADD3 R91, R90, 0x6000, RZ ;  /* 0x000060005a5b7810 */ /* 0x000fc40007ffe0ff */
[----:B------:R-:W-:Y:S01]  /*2fd0*/  IADD3 R92, R90, 0x2000, RZ ;  /* 0x000020005a5c7810 */ /* 0x000fe20007ffe0ff */
[----:B------:R-:W-:Y:S04]  /*2fe0*/  STL [R1+0x8], R90 ;  /* 0x0000085a01007387 */ /* 0x000fe80000100800 */
[----:B------:R-:W0:Y:S02]  /*2ff0*/  LDGDEPBAR ;  /* 0x00000000000079af */ /* 0x000e240000000000 */
[C---:B------:R-:W-:Y:S08]  /*3000*/  HMMA.16816.F32.BF16 R20, R172.reuse, R38, R16 ;  /* 0x00000026ac14723c */ /* 0x040ff00000041810 */
[----:B-1----:R-:W-:Y:S01]  /*3010*/  HMMA.16816.F32.BF16 R4, R172, R40, R12 ;  /* 0x00000028ac04723c */ /* 0x002fe2000004180c */
[----:B--2---:R-:W1:Y:S07]  /*3020*/  LDSM.16.M88.4 R28, [R250+0x800] ;  /* 0x00080000fa1c783b */ /* 0x004e6e0000000200 */
[C---:B------:R-:W-:Y:S08]  /*3030*/  HMMA.16816.F32.BF16 R12, R168.reuse, R44, RZ ;  /* 0x0000002ca80c723c */ /* 0x040ff000000418ff */
[----:B------:R-:W-:Y:S08]  /*3040*/  HMMA.16816.F32.BF16 R8, R168, R46, RZ ;  /* 0x0000002ea808723c */ /* 0x000ff000000418ff */
[C---:B------:R-:W-:Y:S08]  /*3050*/  HMMA.16816.F32.BF16 R16, R172.reuse, R42, R24 ;  /* 0x0000002aac10723c */ /* 0x040ff00000041818 */
[C---:B------:R-:W-:Y:S08]  /*3060*/  HMMA.16816.F32.BF16 R36, R172.reuse, R52, R12 ;  /* 0x00000034ac24723c */ /* 0x040ff0000004180c */
[----:B------:R-:W-:Y:S08]  /*3070*/  HMMA.16816.F32.BF16 R24, R172, R54, R8 ;  /* 0x00000036ac18723c */ /* 0x000ff00000041808 */
[----:B---3--:R-:W-:Y:S01]  /*3080*/  HMMA.16816.F32.BF16 R52, R192, R34, R20 ;  /* 0x00000022c034723c */ /* 0x008fe20000041814 */
[----:B------:R-:W2:Y:S01]  /*3090*/  LDSM.16.M88.4 R20, [R250+0x1000] ;  /* 0x00100000fa14783b */ /* 0x000ea20000000200 */
[----:B------:R-:W-:-:S06]  /*30a0*/  IMAD.IADD R249, R91, 0x1, R0 ;  /* 0x000000015bf97824 */ /* 0x000fcc00078e0200 */
[----:B-1----:R-:W-:Y:S08]  /*30b0*/  HMMA.16816.F32.BF16 R60, R192, R28, R4 ;  /* 0x0000001cc03c723c */ /* 0x002ff00000041804 */
[C---:B------:R-:W-:Y:S08]  /*30c0*/  HMMA.16816.F32.BF16 R4, R168.reuse, R64, RZ ;  /* 0x00000040a804723c */ /* 0x040ff000000418ff */
[----:B------:R-:W-:Y:S08]  /*30d0*/  HMMA.16816.F32.BF16 R12, R168, R66, RZ ;  /* 0x00000042a80c723c */ /* 0x000ff000000418ff */
[----:B------:R-:W-:Y:S01]  /*30e0*/  HMMA.16816.F32.BF16 R56, R192, R30, R16 ;  /* 0x0000001ec038723c */ /* 0x000fe20000041810 */
[----:B------:R-:W1:Y:S04]  /*30f0*/  LDSM.16.M88.4 R16, [R250+0x1800] ;  /* 0x00180000fa10783b */ /* 0x000e680000000200 */
[----:B------:R-:W3:Y:S03]  /*3100*/  LDSM.16.M88.4 R28, [R249+-0x6000] ;  /* 0xffa00000f91c783b */ /* 0x000ee60000000200 */
[----:B------:R-:W-:Y:S08]  /*3110*/  HMMA.16816.F32.BF16 R8, R172, R68, R4 ;  /* 0x00000044ac08723c */ /* 0x000ff00000041804 */
[----:B------:R-:W-:Y:S08]  /*3120*/  HMMA.16816.F32.BF16 R48, R192, R32, R48 ;  /* 0x00000020c030723c */ /* 0x000ff00000041830 */
[----:B------:R-:W-:Y:S01]  /*3130*/  HMMA.16816.F32.BF16 R4, R172, R70, R12 ;  /* 0x00000046ac04723c */ /* 0x000fe2000004180c */
[----:B------:R-:W-:Y:S07]  /*3140*/  LDSM.16.M88.4 R12, [R248+0x2000] ;  /* 0x00200000f80c783b */ /* 0x000fee0000000200 */
[C---:B--2---:R-:W-:Y:S01]  /*3150*/  HMMA.16816.F32.BF16 R44, R192.reuse, R20, R36 ;  /* 0x00000014c02c723c */ /* 0x044fe20000041824 */
[----:B------:R-:W2:Y:S07]  /*3160*/  LDSM.16.M88.4 R36, [R249+-0x5800] ;  /* 0xffa80000f924783b */ /* 0x000eae0000000200 */
[C---:B------:R-:W-:Y:S01]  /*3170*/  HMMA.16816.F32.BF16 R40, R192.reuse, R22, R24 ;  /* 0x00000016c028723c */ /* 0x040fe20000041818 */
[----:B------:R-:W4:Y:S04]  /*3180*/  LDSM.16.M88.4 R24, [R249+-0x5000] ;  /* 0xffb00000f918783b */ /* 0x000f280000000200 */
[----:B------:R-:W4:Y:S03]  /*3190*/  LDSM.16.M88.4 R20, [R249+-0x4800] ;  /* 0xffb80000f914783b */ /* 0x000f260000000200 */
[C---:B-1----:R-:W-:Y:S08]  /*31a0*/  HMMA.16816.F32.BF16 R32, R192.reuse, R16, R8 ;  /* 0x00000010c020723c */ /* 0x042ff00000041808 */
[----:B------:R-:W-:Y:S08]  /*31b0*/  HMMA.16816.F32.BF16 R16, R192, R18, R4 ;  /* 0x00000012c010723c */ /* 0x000ff00000041804 */
[C---:B---3--:R-:W-:Y:S08]  /*31c0*/  HMMA.16816.F32.BF16 R8, R196.reuse, R28, R48 ;  /* 0x0000001cc408723c */ /* 0x048ff00000041830 */
[----:B------:R-:W-:Y:S01]  /*31d0*/  HMMA.16816.F32.BF16 R4, R196, R30, R52 ;  /* 0x0000001ec404723c */ /* 0x000fe20000041834 */
[----:B------:R-:W1:Y:S01]  /*31e0*/  LDSM.16.M88.4 R52, [R248+0x2800] ;  /* 0x00280000f834783b */ /* 0x000e620000000200 */
[----:B------:R-:W-:-:S06]  /*31f0*/  IADD3 R0, R90, 0x2800, RZ ;  /* 0x000028005a007810 */ /* 0x000fcc0007ffe0ff */
[C---:B--2---:R-:W-:Y:S08]  /*3200*/  HMMA.16816.F32.BF16 R28, R196.reuse, R36, R60 ;  /* 0x00000024c41c723c */ /* 0x044ff0000004183c */
[C---:B------:R-:W-:Y:S08]  /*3210*/  HMMA.16816.F32.BF16 R36, R196.reuse, R38, R56 ;  /* 0x00000026c424723c */ /* 0x040ff00000041838 */
[C---:B----4-:R-:W-:Y:S08]  /*3220*/  HMMA.16816.F32.BF16 R56, R196.reuse, R24, R44 ;  /* 0x00000018c438723c */ /* 0x050ff0000004182c */
[C---:B------:R-:W-:Y:S08]  /*3230*/  HMMA.16816.F32.BF16 R48, R196.reuse, R26, R40 ;  /* 0x0000001ac430723c */ /* 0x040ff00000041828 */
[C---:B------:R-:W-:Y:S01]  /*3240*/  HMMA.16816.F32.BF16 R44, R196.reuse, R20, R32 ;  /* 0x00000014c42c723c */ /* 0x040fe20000041820 */
[----:B------:R-:W-:Y:S07]  /*3250*/  LDSM.16.M88.4 R32, [R0] ;  /* 0x000000000020783b */ /* 0x000fee0000000200 */
[----:B------:R-:W-:Y:S08]  /*3260*/  HMMA.16816.F32.BF16 R40, R196, R22, R16 ;  /* 0x00000016c428723c */ /* 0x000ff00000041810 */
[C---:B------:R-:W-:Y:S01]  /*3270*/  HMMA.16816.F32.BF16 R24, R200.reuse, R12, R8 ;  /* 0x0000000cc818723c */ /* 0x040fe20000041808 */
[----:B------:R-:W2:Y:S07]  /*3280*/  LDSM.16.M88.4 R8, [R248+0x3000] ;  /* 0x00300000f808783b */ /* 0x000eae0000000200 */
[C---:B------:R-:W-:Y:S01]  /*3290*/  HMMA.16816.F32.BF16 R20, R200.reuse, R14, R4 ;  /* 0x0000000ec814723c */ /* 0x040fe20000041804 */
[----:B------:R-:W3:Y:S04]  /*32a0*/  LDSM.16.M88.4 R4, [R248+0x3800] ;  /* 0x00380000f804783b */ /* 0x000ee80000000200 */
[----:B------:R-:W4:Y:S03]  /*32b0*/  LDSM.16.M88.4 R12, [R92] ;  /* 0x000000005c0c783b */ /* 0x000f260000000200 */
[C---:B-1----:R-:W-:Y:S01]  /*32c0*/  HMMA.16816.F32.BF16 R16, R200.reuse, R52, R28 ;  /* 0x00000034c810723c */ /* 0x042fe2000004181c */
[----:B------:R-:W-:Y:S04]  /*32d0*/  STL [R1+0xc], R91 ;  /* 0x00000c5b01007387 */ /* 0x000fe80000100800 */
[----:B------:R-:W-:Y:S04]  /*32e0*/  STL [R1+0x1c], R92 ;  /* 0x00001c5c01007387 */ /* 0x000fe80000100800 */
[----:B------:R1:W-:Y:S01]  /*32f0*/  STL [R1+0x10], R0 ;  /* 0x0000100001007387 */ /* 0x0003e20000100800 */
[C---:B------:R-:W-:Y:S08]  /*3300*/  HMMA.16816.F32.BF16 R36, R200.reuse, R54, R36 ;  /* 0x00000036c824723c */ /* 0x040ff00000041824 */
[----:B--2---:R-:W-:Y:S01]  /*3310*/  HMMA.16816.F32.BF16 R52, R200, R10, R48 ;  /* 0x0000000ac834723c */ /* 0x004fe20000041830 */
[----:B-1----:R-:W-:-:S07]  /*3320*/  IADD3 R0, R90, 0x3000, RZ ;  /* 0x000030005a007810 */ /* 0x002fce0007ffe0ff */
[C---:B---3--:R-:W-:Y:S01]  /*3330*/  HMMA.16816.F32.BF16 R48, R200.reuse, R4, R44 ;  /* 0x00000004c830723c */ /* 0x048fe2000004182c */
[----:B------:R-:W-:Y:S04]  /*3340*/  STL [R1+0x14], R0 ;  /* 0x0000140001007387 */ /* 0x000fe80000100800 */
[----:B------:R1:W2:Y:S03]  /*3350*/  LDSM.16.M88.4 R28, [R0] ;  /* 0x00000000001c783b */ /* 0x0002a60000000200 */
[----:B------:R-:W-:Y:S08]  /*3360*/  HMMA.16816.F32.BF16 R44, R200, R6, R40 ;  /* 0x00000006c82c723c */ /* 0x000ff00000041828 */
[----:B----4-:R-:W-:Y:S08]  /*3370*/  HMMA.16816.F32.BF16 R40, R204, R12, R24 ;  /* 0x0000000ccc28723c */ /* 0x010ff00000041818 */
[----:B------:R-:W-:Y:S01]  /*3380*/  HMMA.16816.F32.BF16 R60, R200, R8, R56 ;  /* 0x00000008c83c723c */ /* 0x000fe20000041838 */
[----:B------:R-:W-:Y:S01]  /*3390*/  LDSM.16.M88.4 R56, [R250+0x3000] ;  /* 0x00300000fa38783b */ /* 0x000fe20000000200 */
[----:B-1----:R-:W-:-:S06]  /*33a0*/  IADD3 R0, R90, 0x3800, RZ ;  /* 0x000038005a007810 */ /* 0x002fcc0007ffe0ff */
[C---:B------:R-:W-:Y:S01]  /*33b0*/  HMMA.16816.F32.BF16 R24, R204.reuse, R14, R20 ;  /* 0x0000000ecc18723c */ /* 0x040fe20000041814 */
[----:B------:R-:W1:Y:S04]  /*33c0*/  LDSM.16.M88.4 R12, [R250+0x2800] ;  /* 0x00280000fa0c783b */ /* 0x000e680000000200 */
[----:B------:R-:W3:Y:S03]  /*33d0*/  LDSM.16.M88.4 R20, [R0] ;  /* 0x000000000014783b */ /* 0x000ee60000000200 */
[C---:B------:R-:W-:Y:S01]  /*33e0*/  HMMA.16816.F32.BF16 R8, R204.reuse, R32, R16 ;  /* 0x00000020cc08723c */ /* 0x040fe20000041810 */
[----:B------:R-:W4:Y:S07]  /*33f0*/  LDSM.16.M88.4 R16, [R250+0x2000] ;  /* 0x00200000fa10783b */ /* 0x000f2e0000000200 */
[C---:B------:R-:W-:Y:S08]  /*3400*/  HMMA.16816.F32.BF16 R4, R204.reuse, R34, R36 ;  /* 0x00000022cc04723c */ /* 0x040ff00000041824 */
[C---:B--2---:R-:W-:Y:S01]  /*3410*/  HMMA.16816.F32.BF16 R32, R204.reuse, R28, R60 ;  /* 0x0000001ccc20723c */ /* 0x044fe2000004183c */
[----:B------:R-:W-:Y:S07]  /*3420*/  LDSM.16.M88.4 R60, [R248+0x5800] ;  /* 0x00580000f83c783b */ /* 0x000fee0000000200 */
[----:B------:R-:W-:Y:S08]  /*3430*/  HMMA.16816.F32.BF16 R52, R204, R30, R52 ;  /* 0x0000001ecc34723c */ /* 0x000ff00000041834 */
[----:B-1----:R-:W-:Y:S08]  /*3440*/  HMMA.16816.F32.BF16 R28, R208, R12, R8 ;  /* 0x0000000cd01c723c */ /* 0x002ff00000041808 */
[C---:B---3--:R-:W-:Y:S08]  /*3450*/  HMMA.16816.F32.BF16 R48, R204.reuse, R20, R48 ;  /* 0x00000014cc30723c */ /* 0x048ff00000041830 */
[----:B------:R-:W-:Y:S01]  /*3460*/  HMMA.16816.F32.BF16 R44, R204, R22, R44 ;  /* 0x00000016cc2c723c */ /* 0x000fe2000004182c */
[----:B------:R-:W1:Y:S07]  /*3470*/  LDSM.16.M88.4 R20, [R250+0x3800] ;  /* 0x00380000fa14783b */ /* 0x000e6e0000000200 */
[C---:B----4-:R-:W-:Y:S08]  /*3480*/  HMMA.16816.F32.BF16 R40, R208.reuse, R16, R40 ;  /* 0x00000010d028723c */ /* 0x050ff00000041828 */
[C---:B------:R-:W-:Y:S01]  /*3490*/  HMMA.16816.F32.BF16 R36, R208.reuse, R18, R24 ;  /* 0x00000012d024723c */ /* 0x040fe20000041818 */
[----:B------:R-:W2:Y:S04]  /*34a0*/  LDSM.16.M88.4 R16, [R249+-0x4000] ;  /* 0xffc00000f910783b */ /* 0x000ea80000000200 */
[----:B------:R-:W-:Y:S03]  /*34b0*/  LDSM.16.M88.4 R24, [R249+-0x3000] ;  /* 0xffd00000f918783b */ /* 0x000fe60000000200 */
[C---:B------:R-:W-:Y:S01]  /*34c0*/  HMMA.16816.F32.BF16 R8, R208.reuse, R14, R4 ;  /* 0x0000000ed008723c */ /* 0x040fe20000041804 */
[----:B------:R-:W3:Y:S07]  /*34d0*/  LDSM.16.M88.4 R12, [R249+-0x3800] ;  /* 0xffc80000f90c783b */ /* 0x000eee0000000200 */
[C---:B------:R-:W-:Y:S08]  /*34e0*/  HMMA.16816.F32.BF16 R4, R208.reuse, R56, R32 ;  /* 0x00000038d004723c */ /* 0x040ff00000041820 */
[C---:B------:R-:W-:Y:S08]  /*34f0*/  HMMA.16816.F32.BF16 R32, R208.reuse, R58, R52 ;  /* 0x0000003ad020723c */ /* 0x040ff00000041834 */
[C---:B-1----:R-:W-:Y:S08]  /*3500*/  HMMA.16816.F32.BF16 R56, R208.reuse, R20, R48 ;  /* 0x00000014d038723c */ /* 0x042ff00000041830 */
[----:B------:R-:W-:Y:S01]  /*3510*/  HMMA.16816.F32.BF16 R52, R208, R22, R44 ;  /* 0x00000016d034723c */ /* 0x000fe2000004182c */
[----:B------:R-:W-:Y:S07]  /*3520*/  LDSM.16.M88.4 R20, [R248+0x4000] ;  /* 0x00400000f814783b */ /* 0x000fee0000000200 */
[C---:B--2---:R-:W-:Y:S08]  /*3530*/  HMMA.16816.F32.BF16 R48, R212.reuse, R16, R40 ;  /* 0x00000010d430723c */ /* 0x044ff00000041828 */
[C---:B------:R-:W-:Y:S01]  /*3540*/  HMMA.16816.F32.BF16 R44, R212.reuse, R18, R36 ;  /* 0x00000012d42c723c */ /* 0x040fe20000041824 */
[----:B------:R-:W1:Y:S04]  /*3550*/  LDSM.16.M88.4 R16, [R248+0x4800] ;  /* 0x00480000f810783b */ /* 0x000e680000000200 */
[----:B------:R-:W2:Y:S03]  /*3560*/  LDSM.16.M88.4 R36, [R249+-0x2800] ;  /* 0xffd80000f924783b */ /* 0x000ea60000000200 */
[C---:B---3--:R-:W-:Y:S08]  /*3570*/  HMMA.16816.F32.BF16 R40, R212.reuse, R12, R28 ;  /* 0x0000000cd428723c */ /* 0x048ff0000004181c */
[C---:B------:R-:W-:Y:S01]  /*3580*/  HMMA.16816.F32.BF16 R28, R212.reuse, R14, R8 ;  /* 0x0000000ed41c723c */ /* 0x040fe20000041808 */
[----:B------:R-:W3:Y:S07]  /*3590*/  LDSM.16.M88.4 R12, [R248+0x5000] ;  /* 0x00500000f80c783b */ /* 0x000eee0000000200 */
[C---:B------:R-:W-:Y:S08]  /*35a0*/  HMMA.16816.F32.BF16 R8, R212.reuse, R24, R4 ;  /* 0x00000018d408723c */ /* 0x040ff00000041804 */
[----:B------:R-:W-:Y:S01]  /*35b0*/  HMMA.16816.F32.BF16 R4, R212, R26, R32 ;  /* 0x0000001ad404723c */ /* 0x000fe20000041820 */
[----:B------:R-:W-:-:S02]  /*35c0*/  IADD3 R2, R90, 0x5000, RZ ;  /* 0x000050005a027810 */ /* 0x000fc40007ffe0ff */
[C---:B------:R-:W-:Y:S02]  /*35d0*/  IADD3 R64, R90.reuse, 0x4000, RZ ;  /* 0x000040005a407810 */ /* 0x040fe40007ffe0ff */
[----:B------:R-:W-:-:S03]  /*35e0*/  IADD3 R3, R90, 0x4800, RZ ;  /* 0x000048005a037810 */ /* 0x000fc60007ffe0ff */
[----:B-1----:R-:W-:Y:S08]  /*35f0*/  HMMA.16816.F32.BF16 R32, R216, R18, R28 ;  /* 0x00000012d820723c */ /* 0x002ff0000004181c */
[----:B--2---:R-:W-:Y:S08]  /*3600*/  HMMA.16816.F32.BF16 R24, R212, R36, R56 ;  /* 0x00000024d418723c */ /* 0x004ff00000041838 */
[----:B---3--:R-:W-:Y:S01]  /*3610*/  HMMA.16816.F32.BF16 R28, R216, R12, R8 ;  /* 0x0000000cd81c723c */ /* 0x008fe20000041808 */
[----:B------:R-:W1:Y:S07]  /*3620*/  LDSM.16.M88.4 R8, [R2] ;  /* 0x000000000208783b */ /* 0x000e6e0000000200 */
[----:B------:R-:W-:Y:S08]  /*3630*/  HMMA.16816.F32.BF16 R56, R212, R38, R52 ;  /* 0x00000026d438723c */ /* 0x000ff00000041834 */
[C---:B------:R-:W-:Y:S01]  /*3640*/  HMMA.16816.F32.BF16 R36, R216.reuse, R16, R40 ;  /* 0x00000010d824723c */ /* 0x040fe20000041828 */
[----:B------:R-:W2:Y:S07]  /*3650*/  LDSM.16.M88.4 R16, [R64] ;  /* 0x000000004010783b */ /* 0x000eae0000000200 */
[C---:B------:R-:W-:Y:S01]  /*3660*/  HMMA.16816.F32.BF16 R4, R216.reuse, R14, R4 ;  /* 0x0000000ed804723c */ /* 0x040fe20000041804 */
[----:B------:R-:W3:Y:S04]  /*3670*/  LDSM.16.M88.4 R12, [R3] ;  /* 0x00000000030c783b */ /* 0x000ee80000000200 */
[----:B------:R4:W-:Y:S03]  /*3680*/  STL [R1+0x18], R0 ;  /* 0x0000180001007387 */ /* 0x0009e60000100800 */
[C---:B------:R-:W-:Y:S08]  /*3690*/  HMMA.16816.F32.BF16 R52, R216.reuse, R20, R48 ;  /* 0x00000014d834723c */ /* 0x040ff00000041830 */
[----:B------:R-:W-:Y:S01]  /*36a0*/  HMMA.16816.F32.BF16 R44, R216, R22, R44 ;  /* 0x00000016d82c723c */ /* 0x000fe2000004182c */
[----:B----4-:R-:W-:-:S05]  /*36b0*/  IADD3 R0, R90, 0x5800, RZ ;  /* 0x000058005a007810 */ /* 0x010fca0007ffe0ff */
[----:B------:R-:W4:Y:S02]  /*36c0*/  LDSM.16.M88.4 R48, [R0] ;  /* 0x000000000030783b */ /* 0x000f240000000200 */
[----:B------:R-:W-:Y:S08]  /*36d0*/  HMMA.16816.F32.BF16 R20, R216, R60, R24 ;  /* 0x0000003cd814723c */ /* 0x000ff00000041818 */
[C---:B-1----:R-:W-:Y:S08]  /*36e0*/  HMMA.16816.F32.BF16 R24, R220.reuse, R8, R28 ;  /* 0x00000008dc18723c */ /* 0x042ff0000004181c */
[----:B------:R-:W-:Y:S01]  /*36f0*/  HMMA.16816.F32.BF16 R4, R220, R10, R4 ;  /* 0x0000000adc04723c */ /* 0x000fe20000041804 */
[----:B------:R-:W1:Y:S07]  /*3700*/  LDSM.16.M88.4 R8, [R250+0x5000] ;  /* 0x00500000fa08783b */ /* 0x000e6e0000000200 */
[----:B------:R-:W-:Y:S08]  /*3710*/  HMMA.16816.F32.BF16 R60, R216, R62, R56 ;  /* 0x0000003ed83c723c */ /* 0x000ff00000041838 */
[C---:B--2---:R-:W-:Y:S01]  /*3720*/  HMMA.16816.F32.BF16 R56, R220.reuse, R16, R52 ;  /* 0x00000010dc38723c */ /* 0x044fe20000041834 */
[----:B------:R-:W2:Y:S07]  /*3730*/  LDSM.16.M88.4 R52, [R250+0x5800] ;  /* 0x00580000fa34783b */ /* 0x000eae0000000200 */
[C---:B------:R-:W-:Y:S01]  /*3740*/  HMMA.16816.F32.BF16 R40, R220.reuse, R18, R44 ;  /* 0x00000012dc28723c */ /* 0x040fe2000004182c */
[----:B------:R-:W2:Y:S07]  /*3750*/  LDSM.16.M88.4 R16, [R250+0x4000] ;  /* 0x00400000fa10783b */ /* 0x000eae0000000200 */
[C---:B---3--:R-:W-:Y:S08]  /*3760*/  HMMA.16816.F32.BF16 R36, R220.reuse, R12, R36 ;  /* 0x0000000cdc24723c */ /* 0x048ff00000041824 */
[C---:B------:R-:W-:Y:S01]  /*3770*/  HMMA.16816.F32.BF16 R32, R220.reuse, R14, R32 ;  /* 0x0000000edc20723c */ /* 0x040fe20000041820 */
[----:B------:R-:W3:Y:S07]  /*3780*/  LDSM.16.M88.4 R12, [R250+0x4800] ;  /* 0x00480000fa0c783b */ /* 0x000eee0000000200 */
[----:B----4-:R-:W-:Y:S08]  /*3790*/  HMMA.16816.F32.BF16 R20, R220, R48, R20 ;  /* 0x00000030dc14723c */ /* 0x010ff00000041814 */
[C---:B-1----:R-:W-:Y:S08]  /*37a0*/  HMMA.16816.F32.BF16 R24, R224.reuse, R8, R24 ;  /* 0x00000008e018723c */ /* 0x042ff00000041818 */
[C---:B------:R-:W-:Y:S08]  /*37b0*/  HMMA.16816.F32.BF16 R8, R224.reuse, R10, R4 ;  /* 0x0000000ae008723c */ /* 0x040ff00000041804 */
[----:B--2---:R-:W-:Y:S01]  /*37c0*/  HMMA.16816.F32.BF16 R4, R224, R52, R20 ;  /* 0x00000034e004723c */ /* 0x004fe20000041814 */
[----:B------:R-:W1:Y:S07]  /*37d0*/  LDSM.16.M88.4 R20, [R249+-0x2000] ;  /* 0xffe00000f914783b */ /* 0x000e6e0000000200 */
[----:B------:R-:W-:Y:S08]  /*37e0*/  HMMA.16816.F32.BF16 R60, R220, R50, R60 ;  /* 0x00000032dc3c723c */ /* 0x000ff0000004183c */
[C---:B------:R-:W-:Y:S08]  /*37f0*/  HMMA.16816.F32.BF16 R48, R224.reuse, R16, R56 ;  /* 0x00000010e030723c */ /* 0x040ff00000041838 */
[C---:B------:R-:W-:Y:S01]  /*3800*/  HMMA.16816.F32.BF16 R44, R224.reuse, R18, R40 ;  /* 0x00000012e02c723c */ /* 0x040fe20000041828 */
[----:B------:R-:W2:Y:S04]  /*3810*/  LDSM.16.M88.4 R16, [R249+-0x1800] ;  /* 0xffe80000f910783b */ /* 0x000ea80000000200 */
[----:B------:R-:W-:Y:S03]  /*3820*/  LDSM.16.M88.4 R40, [R249+-0x800] ;  /* 0xfff80000f928783b */ /* 0x000fe60000000200 */
[C---:B---3--:R-:W-:Y:S08]  /*3830*/  HMMA.16816.F32.BF16 R36, R224.reuse, R12, R36 ;  /* 0x0000000ce024723c */ /* 0x048ff00000041824 */
[C---:B------:R-:W-:Y:S01]  /*3840*/  HMMA.16816.F32.BF16 R28, R224.reuse, R14, R32 ;  /* 0x0000000ee01c723c */ /* 0x040fe20000041820 */
[----:B------:R-:W3:Y:S07]  /*3850*/  LDSM.16.M88.4 R12, [R249+-0x1000] ;  /* 0xfff00000f90c783b */ /* 0x000eee0000000200 */
[----:B------:R-:W-:Y:S08]  /*3860*/  HMMA.16816.F32.BF16 R56, R224, R54, R60 ;  /* 0x00000036e038723c */ /* 0x000ff0000004183c */
[C---:B-1----:R-:W-:Y:S08]  /*3870*/  HMMA.16816.F32.BF16 R52, R228.reuse, R20, R48 ;  /* 0x00000014e434723c */ /* 0x042ff00000041830 */
[C---:B------:R-:W-:Y:S01]  /*3880*/  HMMA.16816.F32.BF16 R48, R228.reuse, R22, R44 ;  /* 0x00000016e430723c */ /* 0x040fe2000004182c */
[----:B------:R-:W1:Y:S07]  /*3890*/  LDSM.16.M88.4 R20, [R248+0x6800] ;  /* 0x00680000f814783b */ /* 0x000e6e0000000200 */
[C---:B--2---:R-:W-:Y:S08]  /*38a0*/  HMMA.16816.F32.BF16 R44, R228.reuse, R16, R36 ;  /* 0x00000010e42c723c */ /* 0x044ff00000041824 */
[C---:B------:R-:W-:Y:S01]  /*38b0*/  HMMA.16816.F32.BF16 R36, R228.reuse, R18, R28 ;  /* 0x00000012e424723c */ /* 0x040fe2000004181c */
[----:B------:R-:W2:Y:S07]  /*38c0*/  LDSM.16.M88.4 R16, [R248+0x7000] ;  /* 0x00700000f810783b */ /* 0x000eae0000000200 */
[C---:B---3--:R-:W-:Y:S01]  /*38d0*/  HMMA.16816.F32.BF16 R32, R228.reuse, R12, R24 ;  /* 0x0000000ce420723c */ /* 0x048fe20000041818 */
[----:B------:R-:W3:Y:S07]  /*38e0*/  LDSM.16.M88.4 R24, [R248+0x6000] ;  /* 0x00600000f818783b */ /* 0x000eee0000000200 */
[C---:B------:R-:W-:Y:S01]  /*38f0*/  HMMA.16816.F32.BF16 R28, R228.reuse, R14, R8 ;  /* 0x0000000ee41c723c */ /* 0x040fe20000041808 */
[----:B------:R-:W4:Y:S07]  /*3900*/  LDSM.16.M88.4 R12, [R248+0x7800] ;  /* 0x00780000f80c783b */ /* 0x000f2e0000000200 */
[C---:B------:R-:W-:Y:S08]  /*3910*/  HMMA.16816.F32.BF16 R8, R228.reuse, R40, R4 ;  /* 0x00000028e408723c */ /* 0x040ff00000041804 */
[----:B------:R-:W-:Y:S01]  /*3920*/  HMMA.16816.F32.BF16 R4, R228, R42, R56 ;  /* 0x0000002ae404723c */ /* 0x000fe20000041838 */
[----:B------:R-:W-:Y:S04]  /*3930*/  STL [R1+0x2c], R64 ;  /* 0x00002c4001007387 */ /* 0x000fe80000100800 */
[----:B------:R3:W-:Y:S03]  /*3940*/  STL [R1+0x20], R3 ;  /* 0x0000200301007387 */ /* 0x0007e60000100800 */
[C---:B-1----:R-:W-:Y:S01]  /*3950*/  HMMA.16816.F32.BF16 R40, R232.reuse, R20, R44 ;  /* 0x00000014e828723c */ /* 0x042fe2000004182c */
[----:B------:R1:W-:Y:S04]  /*3960*/  STL [R1+0x24], R2 ;  /* 0x0000240201007387 */ /* 0x0003e80000100800 */
[----:B------:R4:W-:Y:S03]  /*3970*/  STL [R1+0x28], R0 ;  /* 0x0000280001007387 */ /* 0x0009e60000100800 */
[C---:B------:R-:W-:Y:S01]  /*3980*/  HMMA.16816.F32.BF16 R36, R232.reuse, R22, R36 ;  /* 0x00000016e824723c */ /* 0x040fe20000041824 */
[----:B------:R-:W4:Y:S07]  /*3990*/  LDSM.16.M88.4 R20, [R91] ;  /* 0x000000005b14783b */ /* 0x000f2e0000000200 */
[----:B--2---:R-:W-:Y:S01]  /*39a0*/  HMMA.16816.F32.BF16 R32, R232, R16, R32 ;  /* 0x00000010e820723c */ /* 0x004fe20000041820 */
[----:B---3--:R-:W-:-:S07]  /*39b0*/  IADD3 R3, R90, 0x6800, RZ ;  /* 0x000068005a037810 */ /* 0x008fce0007ffe0ff */
[----:B------:R-:W-:Y:S01]  /*39c0*/  HMMA.16816.F32.BF16 R28, R232, R18, R28 ;  /* 0x00000012e81c723c */ /* 0x000fe2000004181c */
[C---:B-1----:R-:W-:Y:S01]  /*39d0*/  IADD3 R2, R90.reuse, 0x7000, RZ ;  /* 0x000070005a027810 */ /* 0x042fe20007ffe0ff */
[----:B------:R-:W1:Y:S01]  /*39e0*/  LDSM.16.M88.4 R16, [R3] ;  /* 0x000000000310783b */ /* 0x000e620000000200 */
[----:B----4-:R-:W-:-:S05]  /*39f0*/  IADD3 R0, R90, 0x7800, RZ ;  /* 0x000078005a007810 */ /* 0x010fca0007ffe0ff */
[C---:B------:R-:W-:Y:S08]  /*3a00*/  HMMA.16816.F32.BF16 R52, R232.reuse, R24, R52 ;  /* 0x00000018e834723c */ /* 0x040ff00000041834 */
[C---:B------:R-:W-:Y:S08]  /*3a10*/  HMMA.16816.F32.BF16 R48, R232.reuse, R26, R48 ;  /* 0x0000001ae830723c */ /* 0x040ff00000041830 */
[C---:B------:R-:W-:Y:S01]  /*3a20*/  HMMA.16816.F32.BF16 R24, R232.reuse, R12, R8 ;  /* 0x0000000ce818723c */ /* 0x040fe20000041808 */
[----:B------:R-:W2:Y:S07]  /*3a30*/  LDSM.16.M88.4 R8, [R0] ;  /* 0x000000000008783b */ /* 0x000eae0000000200 */
[----:B------:R-:W-:Y:S01]  /*3a40*/  HMMA.16816.F32.BF16 R4, R232, R14, R4 ;  /* 0x0000000ee804723c */ /* 0x000fe20000041804 */
[----:B------:R-:W3:Y:S07]  /*3a50*/  LDSM.16.M88.4 R12, [R2] ;  /* 0x00000000020c783b */ /* 0x000eee0000000200 */
[C---:B------:R-:W-:Y:S08]  /*3a60*/  HMMA.16816.F32.BF16 R52, R236.reuse, R20, R52 ;  /* 0x00000014ec34723c */ /* 0x040ff00000041834 */
[C---:B------:R-:W-:Y:S01]  /*3a70*/  HMMA.16816.F32.BF16 R44, R236.reuse, R22, R48 ;  /* 0x00000016ec2c723c */ /* 0x040fe20000041830 */
[----:B------:R-:W4:Y:S07]  /*3a80*/  LDSM.16.M88.4 R20, [R250+0x6000] ;  /* 0x00600000fa14783b */ /* 0x000f2e0000000200 */
[C---:B-1----:R-:W-:Y:S08]  /*3a90*/  HMMA.16816.F32.BF16 R40, R236.reuse, R16, R40 ;  /* 0x00000010ec28723c */ /* 0x042ff00000041828 */
[C---:B------:R-:W-:Y:S01]  /*3aa0*/  HMMA.16816.F32.BF16 R36, R236.reuse, R18, R36 ;  /* 0x00000012ec24723c */ /* 0x040fe20000041824 */
[----:B------:R-:W1:Y:S07]  /*3ab0*/  LDSM.16.M88.4 R16, [R250+0x6800] ;  /* 0x00680000fa10783b */ /* 0x000e6e0000000200 */
[C---:B--2---:R-:W-:Y:S08]  /*3ac0*/  HMMA.16816.F32.BF16 R24, R236.reuse, R8, R24 ;  /* 0x00000008ec18723c */ /* 0x044ff00000041818 */
[C---:B---3--:R-:W-:Y:S08]  /*3ad0*/  HMMA.16816.F32.BF16 R32, R236.reuse, R12, R32 ;  /* 0x0000000cec20723c */ /* 0x048ff00000041820 */
[C---:B------:R-:W-:Y:S01]  /*3ae0*/  HMMA.16816.F32.BF16 R28, R236.reuse, R14, R28 ;  /* 0x0000000eec1c723c */ /* 0x040fe2000004181c */
[----:B------:R-:W2:Y:S07]  /*3af0*/  LDSM.16.M88.4 R12, [R250+0x7000] ;  /* 0x00700000fa0c783b */ /* 0x000eae0000000200 */
[----:B------:R-:W-:Y:S01]  /*3b00*/  HMMA.16816.F32.BF16 R4, R236, R10, R4 ;  /* 0x0000000aec04723c */ /* 0x000fe20000041804 */
[----:B------:R-:W3:Y:S07]  /*3b10*/  LDSM.16.M88.4 R8, [R250+0x7800] ;  /* 0x00780000fa08783b */ /* 0x000eee0000000200 */
[C---:B----4-:R-:W-:Y:S08]  /*3b20*/  HMMA.16816.F32.BF16 R48, R240.reuse, R20, R52 ;  /* 0x00000014f030723c */ /* 0x050ff00000041834 */
[C---:B------:R-:W-:Y:S01]  /*3b30*/  HMMA.16816.F32.BF16 R44, R240.reuse, R22, R44 ;  /* 0x00000016f02c723c */ /* 0x040fe2000004182c */
[----:B------:R-:W4:Y:S07]  /*3b40*/  LDSM.16.M88.4 R20, [R249] ;  /* 0x00000000f914783b */ /* 0x000f2e0000000200 */
        /* <DEDUP_REMOVED lines=8> */
[----:B------:R-:W3:Y:S01]  /*3bd0*/  LDSM.16.M88.4 R8, [R249+0x1800] ;  /* 0x00180000f908783b */ /* 0x000ee20000000200 */
[----:B------:R-:W-:Y:S01]  /*3be0*/  ISETP.GT.AND P0, PT, R72, R133, PT ;  /* 0x000000854800720c */ /* 0x000fe20003f04270 */
[----:B------:R-:W-:-:S04]  /*3bf0*/  DEPBAR.LE SB0, 0x0 ;  /* 0x000080000000791a */ /* 0x000fc80000000000 */
[----:B------:R1:W-:Y:S04]  /*3c00*/  STL [R1+0x30], R3 ;  /* 0x0000300301007387 */ /* 0x0003e80000100800 */
[----:B------:R2:W-:Y:S04]  /*3c10*/  STL [R1+0x34], R2 ;  /* 0x0000340201007387 */ /* 0x0005e80000100800 */
[----:B------:R4:W-:Y:S01]  /*3c20*/  STL [R1+0x38], R0 ;  /* 0x0000380001007387 */ /* 0x0009e20000100800 */
[C---:B-1----:R-:W-:Y:S02]  /*3c30*/  IADD3 R3, R90.reuse, 0x1800, RZ ;  /* 0x000018005a037810 */ /* 0x042fe40007ffe0ff */
[----:B--2---:R-:W-:-:S02]  /*3c40*/  IADD3 R2, R90, 0x1000, RZ ;  /* 0x000010005a027810 */ /* 0x004fc40007ffe0ff */
[----:B----4-:R-:W-:Y:S01]  /*3c50*/  IADD3 R0, R90, 0x800, RZ ;  /* 0x000008005a007810 */ /* 0x010fe20007ffe0ff */
[----:B------:R1:W-:Y:S04]  /*3c60*/  STL [R1+0x48], R3 ;  /* 0x0000480301007387 */ /* 0x0003e80000100800 */
[----:B------:R1:W-:Y:S04]  /*3c70*/  STL [R1+0x40], R0 ;  /* 0x0000400001007387 */ /* 0x0003e80000100800 */
[----:B------:R1:W-:Y:S01]  /*3c80*/  STL [R1+0x44], R2 ;  /* 0x0000440201007387 */ /* 0x0003e20000100800 */
[C---:B------:R-:W-:Y:S01]  /*3c90*/  HMMA.16816.F32.BF16 R52, R244.reuse, R20, R48 ;  /* 0x00000014f434723c */ /* 0x040fe20000041830 */
[----:B------:R-:W-:Y:S07]  /*3ca0*/  BSSY B0, `(.L_x_1042) ;  /* 0x0000064000007945 */ /* 0x000fee0003800000 */
[----:B------:R-:W-:Y:S01]  /*3cb0*/  HMMA.16816.F32.BF16 R48, R244, R22, R44 ;  /* 0x00000016f430723c */ /* 0x000fe2000004182c */
[----:B------:R-:W-:Y:S01]  /*3cc0*/  BAR.SYNC.DEFER_BLOCKING 0x0 ;  /* 0x0000000000007b1d */ /* 0x000fe20000010000 */
[----:B------:R-:W-:-:S06]  /*3cd0*/  ISETP.GT.AND P6, PT, R77, 0x3f, PT ;  /* 0x0000003f4d00780c */ /* 0x000fcc0003fc4270 */
[C---:B------:R-:W-:Y:S08]  /*3ce0*/  HMMA.16816.F32.BF16 R44, R244.reuse, R16, R40 ;  /* 0x00000010f42c723c */ /* 0x040ff00000041828 */
[C---:B------:R-:W-:Y:S08]  /*3cf0*/  HMMA.16816.F32.BF16 R40, R244.reuse, R18, R36 ;  /* 0x00000012f428723c */ /* 0x040ff00000041824 */
[C---:B------:R-:W-:Y:S08]  /*3d00*/  HMMA.16816.F32.BF16 R36, R244.reuse, R12, R32 ;  /* 0x0000000cf424723c */ /* 0x040ff00000041820 */
[C---:B------:R-:W-:Y:S08]  /*3d10*/  HMMA.16816.F32.BF16 R32, R244.reuse, R14, R28 ;  /* 0x0000000ef420723c */ /* 0x040ff0000004181c */
[C---:B---3--:R-:W-:Y:S08]  /*3d20*/  HMMA.16816.F32.BF16 R24, R244.reuse, R8, R24 ;  /* 0x00000008f418723c */ /* 0x048ff00000041818 */
[----:B------:R-:W-:Y:S01]  /*3d30*/  HMMA.16816.F32.BF16 R20, R244, R10, R4 ;  /* 0x0000000af414723c */ /* 0x000fe20000041804 */
[----:B------:R-:W-:Y:S07]  /*3d40*/  @!UPT UIADD3 URZ, URZ, URZ, URZ ;  /* 0x0000003f3f3ff290 */ /* 0x000fee000fffe03f */
[----:B------:R-:W-:Y:S11]  /*3d50*/  @!P0 BRA `(.L_x_1043) ;  /* 0x0000058000008947 */ /* 0x000ff60003800000 */
[----:B-1----:R-:W-:Y:S01]  /*3d60*/  ISETP.NE.AND P2, PT, R87, 0x1, PT ;  /* 0x000000015700780c */ /* 0x002fe20003f45270 */
[----:B------:R-:W-:-:S02]  /*3d70*/  IMAD R2, R72, 0x40, R132 ;  /* 0x0000004048027824 */ /* 0x000fc400078e0284 */
        /* <DEDUP_REMOVED lines=11> */
[----:B------:R-:W-:-:S05]  /*3e30*/  IMAD R2, R0, c[0x0][0x2b8], R2 ;  /* 0x0000ae0000027a24 */ /* 0x000fca00078e0202 */
[----:B------:R-:W-:Y:S01]  /*3e40*/  SHF.R.S32.HI R0, RZ, 0x1f, R2 ;  /* 0x0000001fff007819 */ /* 0x000fe20000011402 */
[----:B------:R1:W-:Y:S04]  /*3e50*/  STL [R1+0x68], R2 ;  /* 0x0000680201007387 */ /* 0x0003e80000100800 */
[----:B------:R-:W-:-:S04]  /*3e60*/  IMAD R0, R0, c[0x0][0x1e0], RZ ;  /* 0x0000780000007a24 */ /* 0x000fc800078e02ff */
[C---:B------:R-:W-:Y:S02]  /*3e70*/  IMAD R0, R2.reuse, c[0x0][0x1e4], R0 ;  /* 0x0000790002007a24 */ /* 0x040fe400078e0200 */
[----:B-1----:R-:W-:-:S04]  /*3e80*/  IMAD.WIDE.U32 R2, R2, c[0x0][0x1e0], RZ ;  /* 0x0000780002027a25 */ /* 0x002fc800078e00ff */
[----:B------:R-:W-:Y:S01]  /*3e90*/  IMAD.IADD R3, R3, 0x1, R0 ;  /* 0x0000000103037824 */ /* 0x000fe200078e0200 */
[----:B--2---:R1:W-:Y:S01]  /*3ea0*/  STL [R1+0x60], R6 ;  /* 0x0000600601007387 */ /* 0x0043e20000100800 */
[----:B------:R-:W-:Y:S02]  /*3eb0*/  SHF.R.S32.HI R0, RZ, 0x1f, R6 ;  /* 0x0000001fff007819 */ /* 0x000fe40000011406 */
[----:B------:R-:W-:-:S04]  /*3ec0*/  IMAD.WIDE.U32 R2, R6, c[0x0][0x1f0], R2 ;  /* 0x00007c0006027a25 */ /* 0x000fc800078e0002 */
[----:B------:R-:W-:-:S04]  /*3ed0*/  IMAD R0, R0, c[0x0][0x1f0], RZ ;  /* 0x00007c0000007a24 */ /* 0x000fc800078e02ff */
[----:B------:R-:W-:Y:S01]  /*3ee0*/  IMAD R4, R6, c[0x0][0x1f4], R0 ;  /* 0x00007d0006047a24 */ /* 0x000fe200078e0200 */
[----:B------:R-:W-:-:S04]  /*3ef0*/  IADD3 R0, P0, R84, R2, RZ ;  /* 0x0000000254007210 */ /* 0x000fc80007f1e0ff */
[----:B------:R-:W-:Y:S02]  /*3f00*/  IADD3.X R2, R83, R3, R4, P0, !PT ;  /* 0x0000000353027210 */ /* 0x000fe400007fe404 */
[----:B------:R-:W-:-:S04]  /*3f10*/  LEA R15, P0, R0, c[0x0][0x1c8], 0x1 ;  /* 0x00007200000f7a11 */ /* 0x000fc800078008ff */
[----:B------:R-:W-:Y:S01]  /*3f20*/  LEA.HI.X R5, R0, c[0x0][0x1cc], R2, 0x1, P0 ;  /* 0x0000730000057a11 */ /* 0x000fe200000f0c02 */
[----:B------:R-:W-:Y:S06]  /*3f30*/  BRA.DIV ~URZ, `(.L_x_1044) ;  /* 0x0000ce327f007947 */ /* 0x000fec000b800000 */
[----:B------:R2:W3:Y:S02]  /*3f40*/  SHFL.IDX PT, R4, R5, RZ, 0x181f ;  /* 0x00181fff05047589 */ /* 0x0004e400000e0000 */
.L_x_1082:
[----:B------:R-:W-:Y:S05]  /*3f50*/  BRA.DIV ~URZ, `(.L_x_1045) ;  /* 0x0000ce827f007947 */ /* 0x000fea000b800000 */
[----:B------:R-:W4:Y:S04]  /*3f60*/  LDL R2, [R1+0x64] ;  /* 0x0000640001027983 */ /* 0x000f280000100800 */
[----:B------:R-:W5:Y:S04]  /*3f70*/  LDL R19, [R1+0x84] ;  /* 0x0000840001137983 */ /* 0x000f680000100800 */
[----:B--2---:R-:W2:Y:S04]  /*3f80*/  LDL R18, [R1+0x80] ;  /* 0x0000800001127983 */ /* 0x004ea80000100800 */
[----:B---3--:R-:W3:Y:S04]  /*3f90*/  LDL R17, [R1+0x7c] ;  /* 0x00007c0001117983 */ /* 0x008ee80000100800 */
[----:B------:R-:W3:Y:S04]  /*3fa0*/  LDL R16, [R1+0x58] ;  /* 0x0000580001107983 */ /* 0x000ee80000100800 */
[----:B------:R-:W1:Y:S02]  /*3fb0*/  SHFL.IDX PT, R0, R15, RZ, 0x181f ;  /* 0x00181fff0f007589 */ /* 0x000e6400000e0000 */
[----:B-1----:R-:W-:-:S02]  /*3fc0*/  IADD3 R10, P1, R0, R80, RZ ;  /* 0x00000050000a7210 */ /* 0x002fc40007f3e0ff */
[C---:B------:R-:W-:Y:S02]  /*3fd0*/  IADD3 R8, P0, R0.reuse, R79, RZ ;  /* 0x0000004f00087210 */ /* 0x040fe40007f1e0ff */
[----:B------:R-:W-:Y:S01]  /*3fe0*/  IADD3 R6, P5, R0, R81, RZ ;  /* 0x0000005100067210 */ /* 0x000fe20007fbe0ff */
[C---:B------:R-:W-:Y:S02]  /*3ff0*/  IMAD.X R11, R4.reuse, 0x1, R73, P1 ;  /* 0x00000001040b7824 */ /* 0x040fe400008e0649 */
[C---:B------:R-:W-:Y:S02]  /*4000*/  IMAD.X R9, R4.reuse, 0x1, R74, P0 ;  /* 0x0000000104097824 */ /* 0x040fe400000e064a */
[----:B------:R-:W-:Y:S01]  /*4010*/  IMAD.X R7, R4, 0x1, R75, P5 ;  /* 0x0000000104077824 */ /* 0x000fe200028e064b */
[----:B----4-:R-:W-:Y:S02]  /*4020*/  ISETP.GE.AND P3, PT, R2, c[0x0][0x1d4], PT ;  /* 0x0000750002007a0c */ /* 0x010fe40003f66270 */
[----:B------:R-:W-:-:S02]  /*4030*/  IADD3 R2, P4, R0, R82, RZ ;  /* 0x0000005200027210 */ /* 0x000fc40007f9e0ff */
[----:B-----5:R-:W-:Y:S01]  /*4040*/  ISETP.GE.AND P2, PT, R19, c[0x0][0x1d4], PT ;  /* 0x0000750013007a0c */ /* 0x020fe20003f46270 */
[----:B------:R-:W1:Y:S01]  /*4050*/  SHFL.IDX PT, R0, R15, 0x1, 0x181f ;  /* 0x00381f000f007f89 */ /* 0x000e6200000e0000 */
[----:B------:R-:W-:Y:S01]  /*4060*/  SEL R14, RZ, 0x10, P3 ;  /* 0x00000010ff0e7807 */ /* 0x000fe20001800000 */
[----:B------:R-:W-:Y:S01]  /*4070*/  IMAD.X R3, R4, 0x1, R76, P4 ;  /* 0x0000000104037824 */ /* 0x000fe200020e064c */
[----:B--2---:R-:W-:Y:S01]  /*4080*/  ISETP.GE.AND P1, PT, R18, c[0x0][0x1d4], PT ;  /* 0x0000750012007a0c */ /* 0x004fe20003f26270 */
[----:B------:R2:W4:Y:S01]  /*4090*/  SHFL.IDX PT, R4, R5, 0x1, 0x181f ;  /* 0x00381f0005047f89 */ /* 0x00052200000e0000 */
[----:B------:R-:W-:Y:S02]  /*40a0*/  SEL R13, RZ, 0x10, P2 ;  /* 0x00000010ff0d7807 */ /* 0x000fe40001000000 */
[----:B---3--:R-:W-:Y:S02]  /*40b0*/  ISETP.GE.AND P0, PT, R17, c[0x0][0x1d4], PT ;  /* 0x0000750011007a0c */ /* 0x008fe40003f06270 */
[----:B------:R-:W-:Y:S01]  /*40c0*/  SEL R12, RZ, 0x10, P1 ;  /* 0x00000010ff0c7807 */ /* 0x000fe20000800000 */
[----:B------:R3:W-:Y:S04]  /*40d0*/  LDGSTS.E.BYPASS.LTC128B.128 [R16+0x10100], [R10.64], !P3 ;  /* 0x101000000a107fae */ /* 0x0007e8000d901d46 */
[----:B------:R3:W-:Y:S04]  /*40e0*/  LDGSTS.E.BYPASS.LTC128B.128 [R16+0x12100], [R8.64], !P2 ;  /* 0x1210000008107fae */ /* 0x0007e8000d101d46 */
[----:B------:R3:W-:Y:S04]  /*40f0*/  LDGSTS.E.BYPASS.LTC128B.128 [R16+0x14100], [R6.64], !P1 ;  /* 0x1410000006107fae */ /* 0x0007e8000c901d46 */
[----:B------:R3:W-:Y:S01]  /*4100*/  LDGSTS.E.BYPASS.LTC128B.128 [R16+0x16100], [R2.64], !P0 ;  /* 0x1610000002107fae */ /* 0x0007e2000c101d46 */
[----:B--2---:R-:W-:-:S03]  /*4110*/  SEL R5, RZ, 0x10, P0 ;  /* 0x00000010ff057807 */ /* 0x004fc60000000000 */
.L_x_1083:
[----:B-1----:R-:W2:Y:S01]  /*4120*/  LDL R15, [R1+0x58] ;  /* 0x00005800010f7983 */ /* 0x002ea20000100800 */
[----:B---3--:R-:W-:-:S02]  /*4130*/  IADD3 R2, -R14, 0x10, RZ ;  /* 0x000000100e027810 */ /* 0x008fc40007ffe1ff */
[----:B------:R-:W-:Y:S02]  /*4140*/  IADD3 R3, -R13, 0x10, RZ ;  /* 0x000000100d037810 */ /* 0x000fe40007ffe1ff */
[----:B------:R-:W-:Y:S02]  /*4150*/  LOP3.LUT R2, R2, 0xf, RZ, 0xc0, !PT ;  /* 0x0000000f02027812 */ /* 0x000fe400078ec0ff */
[----:B------:R-:W-:Y:S02]  /*4160*/  LOP3.LUT R3, R3, 0xf, RZ, 0xc0, !PT ;  /* 0x0000000f03037812 */ /* 0x000fe400078ec0ff */
[----:B------:R-:W-:Y:S02]  /*4170*/  IADD3 R10, P1, P0, R2, R0, R80 ;  /* 0x00000000020a7210 */ /* 0x000fe4000783e050 */
[----:B------:R-:W-:Y:S02]  /*4180*/  IADD3 R2, -R12, 0x10, RZ ;  /* 0x000000100c027810 */ /* 0x000fe40007ffe1ff */
[----:B----4-:R-:W-:-:S02]  /*4190*/  IADD3.X R11, RZ, R4, R73, P1, P0 ;  /* 0x00000004ff0b7210 */ /* 0x010fc40000fe0449 */
[----:B------:R-:W-:Y:S02]  /*41a0*/  LOP3.LUT R2, R2, 0xf, RZ, 0xc0, !PT ;  /* 0x0000000f02027812 */ /* 0x000fe400078ec0ff */
[-C--:B------:R-:W-:Y:S02]  /*41b0*/  IADD3 R8, P5, P4, R3, R0.reuse, R79 ;  /* 0x0000000003087210 */ /* 0x080fe40007cbe04f */
[----:B------:R-:W-:Y:S02]  /*41c0*/  IADD3 R6, P3, P2, R2, R0, R81 ;  /* 0x0000000002067210 */ /* 0x000fe40007a7e051 */
[----:B------:R-:W-:Y:S02]  /*41d0*/  IADD3 R2, -R5, 0x10, RZ ;  /* 0x0000001005027810 */ /* 0x000fe40007ffe1ff */
[----:B------:R-:W-:Y:S02]  /*41e0*/  IADD3.X R7, RZ, R4, R75, P3, P2 ;  /* 0x00000004ff077210 */ /* 0x000fe40001fe444b */
[----:B------:R-:W-:-:S02]  /*41f0*/  LOP3.LUT R2, R2, 0xf, RZ, 0xc0, !PT ;  /* 0x0000000f02027812 */ /* 0x000fc400078ec0ff */
[----:B------:R-:W-:Y:S02]  /*4200*/  ISETP.NE.U32.AND P3, PT, R14, RZ, PT ;  /* 0x000000ff0e00720c */ /* 0x000fe40003f65070 */
[----:B------:R-:W-:Y:S02]  /*4210*/  IADD3 R2, P1, P0, R2, R0, R82 ;  /* 0x0000000002027210 */ /* 0x000fe4000783e052 */
[----:B------:R-:W-:Y:S02]  /*4220*/  ISETP.NE.U32.AND P2, PT, R13, RZ, PT ;  /* 0x000000ff0d00720c */ /* 0x000fe40003f45070 */
[----:B------:R-:W-:Y:S02]  /*4230*/  IADD3.X R3, RZ, R4, R76, P1, P0 ;  /* 0x00000004ff037210 */ /* 0x000fe40000fe044c */
[----:B------:R-:W-:Y:S02]  /*4240*/  ISETP.NE.U32.AND P1, PT, R12, RZ, PT ;  /* 0x000000ff0c00720c */ /* 0x000fe40003f25070 */
[----:B------:R-:W-:-:S02]  /*4250*/  ISETP.NE.U32.AND P0, PT, R5, RZ, PT ;  /* 0x000000ff0500720c */ /* 0x000fc40003f05070 */
[----:B------:R-:W-:Y:S01]  /*4260*/  IADD3.X R9, RZ, R4, R74, P5, P4 ;  /* 0x00000004ff097210 */ /* 0x000fe20002fe844a */
[----:B------:R-:W-:Y:S01]  /*4270*/  @!PT LDS RZ, [RZ] ;  /* 0x00000000fffff984 */ /* 0x000fe20000000800 */
[----:B------:R-:W-:Y:S01]  /*4280*/  @!PT LDS RZ, [RZ] ;  /* 0x00000000fffff984 */ /* 0x000fe20000000800 */
[----:B------:R-:W-:Y:S01]  /*4290*/  @!PT LDS RZ, [RZ] ;  /* 0x00000000fffff984 */ /* 0x000fe20000000800 */
[----:B--2---:R1:W-:Y:S04]  /*42a0*/  LDGSTS.E.BYPASS.LTC128B.128.ZFILL [R15+0x11100], [R10.64], P3 ;  /* 0x111000000a0f7fae */ /* 0x0043e80009941d46 */
[----:B------:R1:W-:Y:S04]  /*42b0*/  LDGSTS.E.BYPASS.LTC128B.128.ZFILL [R15+0x13100], [R8.64], P2 ;  /* 0x13100000080f7fae */ /* 0x0003e80009141d46 */
[----:B------:R1:W-:Y:S04]  /*42c0*/  LDGSTS.E.BYPASS.LTC128B.128.ZFILL [R15+0x15100], [R6.64], P1 ;  /* 0x15100000060f7fae */ /* 0x0003e80008941d46 */
[----:B------:R1:W-:Y:S02]  /*42d0*/  LDGSTS.E.BYPASS.LTC128B.128.ZFILL [R15+0x17100], [R2.64], P0 ;  /* 0x17100000020f7fae */ /* 0x0003e40008141d46 */
.L_x_1043:
[----:B-1----:R-:W-:Y:S05]  /*42e0*/  BSYNC B0 ;  /* 0x0000000000007941 */ /* 0x002fea0003800000 */
.L_x_1042:
[----:B------:R-:W2:Y:S04]  /*42f0*/  LDL R3, [R1+0xd4] ;  /* 0x0000d40001037983 */ /* 0x000ea80000100800 */
[----:B------:R-:W2:Y:S01]  /*4300*/  LDL R2, [R1+0x1e4] ;  /* 0x0001e40001027983 */ /* 0x000ea20000100800 */
[----:B------:R-:W-:-:S03]  /*4310*/  MOV R4, c[0x0][0x2c4] ;  /* 0x0000b10000047a02 */ /* 0x000fc60000000f00 */
[----:B------:R-:W3:Y:S01]  /*4320*/  LDL R5, [R1+0xc0] ;  /* 0x0000c00001057983 */ /* 0x000ee20000100800 */
[----:B------:R-:W-:Y:S02]  /*4330*/  ISETP.NE.AND P0, PT, R4, 0x1, PT ;  /* 0x000000010400780c */ /* 0x000fe40003f05270 */
[----:B------:R-:W-:Y:S01]  /*4340*/  MOV R0, 0x1 ;  /* 0x0000000100007802 */ /* 0x000fe20000000f00 */
[----:B------:R-:W0:Y:S04]  /*4350*/  LDGDEPBAR ;  /* 0x00000000000079af */ /* 0x000e280000000000 */
[----:B------:R-:W-:Y:S02]  /*4360*/  IMAD R0, R72, -0x40, R0 ;  /* 0xffffffc048007824 */ /* 0x000fe400078e0200 */
[----:B--2---:R-:W-:Y:S01]  /*4370*/  IMAD.IADD R4, R2, 0x1, R3 ;  /* 0x0000000102047824 */ /* 0x004fe200078e0203 */
[----:B------:R-:W-:-:S03]  /*4380*/  MOV R3, c[0x0][0x2ac] ;  /* 0x0000ab0000037a02 */ /* 0x000fc60000000f00 */
[----:B------:R-:W-:Y:S01]  /*4390*/  @P0 IMAD.HI.U32 R2, R4, c[0x0][0x2c8], RZ ;  /* 0x0000b20004020a27 */ /* 0x000fe200078e00ff */
[----:B------:R1:W-:Y:S03]  /*43a0*/  STL [R1+0x90], R4 ;  /* 0x0000900401007387 */ /* 0x0003e60000100800 */
[----:B------:R-:W-:Y:S02]  /*43b0*/  IMAD R0, R3, c[0x0][0x1d0], R0 ;  /* 0x0000740003007a24 */ /* 0x000fe400078e0200 */
[----:B---3--:R-:W-:-:S03]  /*43c0*/  IMAD.IADD R6, R78, 0x1, -R5 ;  /* 0x000000014e067824 */ /* 0x008fc600078e0a05 */
[----:B------:R-:W-:Y:S02]  /*43d0*/  IADD3 R5, R0, -c[0x0][0x168], -R5 ;  /* 0x80005a0000057a10 */ /* 0x000fe40007ffe805 */
[----:B-1----:R-:W-:Y:S01]  /*43e0*/  @P0 SHF.R.U32.HI R4, RZ, c[0x0][0x2cc], R2 ;  /* 0x0000b300ff040a19 */ /* 0x002fe20000011602 */
[----:B------:R-:W-:Y:S05]  /*43f0*/  BRA.DIV ~URZ, `(.L_x_1046) ;  /* 0x0000ccd27f007947 */ /* 0x000fea000b800000 */
[----:B------:R1:W2:Y:S02]  /*4400*/  SHFL.IDX PT, R0, R4, RZ, 0x1c1f ;  /* 0x001c1fff04007589 */ /* 0x0002a400000e0000 */
.L_x_1084:
[----:B--2---:R-:W-:-:S05]  /*4410*/  IMAD.IADD R0, R5, 0x1, R0 ;  /* 0x0000000105007824 */ /* 0x004fca00078e0200 */
[----:B------:R-:W-:-:S04]  /*4420*/  IMNMX R0, R6, R0, PT ;  /* 0x0000000006007217 */ /* 0x000fc80003800200 */
[C---:B------:R-:W-:Y:S02]  /*4430*/  ISETP.GT.AND P0, PT, R0.reuse, RZ, PT ;  /* 0x000000ff0000720c */ /* 0x040fe40003f04270 */
[----:B------:R-:W-:Y:S02]  /*4440*/  ISETP.GT.AND P2, PT, R0, 0x1, PT ;  /* 0x000000010000780c */ /* 0x000fe40003f44270 */
[----:B------:R-:W-:Y:S02]  /*4450*/  FSEL R13, R52, -INF , P0 ;  /* 0xff800000340d7808 */ /* 0x000fe40000000000 */
[C---:B------:R-:W-:Y:S02]  /*4460*/  ISETP.GT.AND P3, PT, R0.reuse, 0x8, PT ;  /* 0x000000080000780c */ /* 0x040fe40003f64270 */
[C---:B------:R-:W-:Y:S02]  /*4470*/  ISETP.GT.AND P4, PT, R0.reuse, 0x9, PT ;  /* 0x000000090000780c */ /* 0x040fe40003f84270 */
[----:B------:R-:W-:-:S02]  /*4480*/  ISETP.GT.AND P1, PT, R0, 0x10, PT ;  /* 0x000000100000780c */ /* 0x000fc40003f24270 */
[----:B------:R-:W-:Y:S02]  /*4490*/  ISETP.GT.AND P0, PT, R0, 0x11, PT ;  /* 0x000000110000780c */ /* 0x000fe40003f04270 */
[----:B------:R-:W-:Y:S02]  /*44a0*/  FSEL R12, R53, -INF , P2 ;  /* 0xff800000350c7808 */ /* 0x000fe40001000000 */
[----:B------:R-:W-:Y:S02]  /*44b0*/  FSEL R14, R48, -INF , P3 ;  /* 0xff800000300e7808 */ /* 0x000fe40001800000 */
[----:B------:R-:W-:Y:S02]  /*44c0*/  FSEL R15, R49, -INF , P4 ;  /* 0xff800000310f7808 */ /* 0x000fe40002000000 */
[----:B------:R-:W-:Y:S02]  /*44d0*/  FSEL R17, R44, -INF , P1 ;  /* 0xff8000002c117808 */ /* 0x000fe40000800000 */
[----:B------:R-:W-:-:S02]  /*44e0*/  FSEL R18, R45, -INF , P0 ;  /* 0xff8000002d127808 */ /* 0x000fc40000000000 */
[C---:B------:R-:W-:Y:S02]  /*44f0*/  ISETP.GT.AND P3, PT, R0.reuse, 0x18, PT ;  /* 0x000000180000780c */ /* 0x040fe40003f64270 */
[C---:B------:R-:W-:Y:S02]  /*4500*/  ISETP.GT.AND P4, PT, R0.reuse, 0x19, PT ;  /* 0x000000190000780c */ /* 0x040fe40003f84270 */
[C---:B------:R-:W-:Y:S02]  /*4510*/  ISETP.GT.AND P2, PT, R0.reuse, 0x20, PT ;  /* 0x000000200000780c */ /* 0x040fe40003f44270 */
[C---:B------:R-:W-:Y:S02]  /*4520*/  ISETP.GT.AND P1, PT, R0.reuse, 0x21, PT ;  /* 0x000000210000780c */ /* 0x040fe40003f24270 */
[----:B------:R-:W-:Y:S02]  /*4530*/  ISETP.GT.AND P0, PT, R0, 0x28, PT ;  /* 0x000000280000780c */ /* 0x000fe40003f04270 */
[----:B------:R-:W-:-:S02]  /*4540*/  FSEL R19, R40, -INF , P3 ;  /* 0xff80000028137808 */ /* 0x000fc40001800000 */
[----:B------:R-:W-:Y:S02]  /*4550*/  FSEL R28, R41, -INF , P4 ;  /* 0xff800000291c7808 */ /* 0x000fe40002000000 */
[----:B------:R-:W-:Y:S02]  /*4560*/  FSEL R87, R36, -INF , P2 ;  /* 0xff80000024577808 */ /* 0x000fe40001000000 */
[----:B------:R-:W-:Y:S02]  /*4570*/  FSEL R86, R37, -INF , P1 ;  /* 0xff80000025567808 */ /* 0x000fe40000800000 */
[----:B------:R-:W-:Y:S02]  /*4580*/  FSEL R85, R32, -INF , P0 ;  /* 0xff80000020557808 */ /* 0x000fe40000000000 */
[C---:B------:R-:W-:Y:S02]  /*4590*/  ISETP.GT.AND P4, PT, R0.reuse, 0x29, PT ;  /* 0x000000290000780c */ /* 0x040fe40003f84270 */
[----:B------:R-:W-:-:S02]  /*45a0*/  ISETP.GT.AND P3, PT, R0, 0x30, PT ;  /* 0x000000300000780c */ /* 0x000fc40003f64270 */
[C---:B------:R-:W-:Y:S02]  /*45b0*/  ISETP.GT.AND P2, PT, R0.reuse, 0x31, PT ;  /* 0x000000310000780c */ /* 0x040fe40003f44270 */
[C---:B------:R-:W-:Y:S02]  /*45c0*/  ISETP.GT.AND P1, PT, R0.reuse, 0x38, PT ;  /* 0x000000380000780c */ /* 0x040fe40003f24270 */
[----:B------:R-:W-:Y:S02]  /*45d0*/  ISETP.GT.AND P0, PT, R0, 0x39, PT ;  /* 0x000000390000780c */ /* 0x000fe40003f04270 */
[----:B------:R-:W-:Y:S02]  /*45e0*/  FSEL R84, R33, -INF , P4 ;  /* 0xff80000021547808 */ /* 0x000fe40002000000 */
[----:B------:R-:W-:Y:S02]  /*45f0*/  FSEL R83, R24, -INF , P3 ;  /* 0xff80000018537808 */ /* 0x000fe40001800000 */
[----:B------:R-:W-:-:S02]  /*4600*/  FSEL R82, R25, -INF , P2 ;  /* 0xff80000019527808 */ /* 0x000fc40001000000 */
[----:B------:R-:W-:Y:S02]  /*4610*/  FSEL R81, R20, -INF , P1 ;  /* 0xff80000014517808 */ /* 0x000fe40000800000 */
[----:B------:R-:W-:Y:S01]  /*4620*/  FSEL R80, R21, -INF , P0 ;  /* 0xff80000015507808 */ /* 0x000fe20000000000 */
[----:B------:R-:W-:Y:S05]  /*4630*/  BRA.DIV ~URZ, `(.L_x_1047) ;  /* 0x0000caf27f007947 */ /* 0x000fea000b800000 */
[----:B------:R-:W2:Y:S01]  /*4640*/  SHFL.IDX PT, R0, R4, 0x1, 0x1c1f ;  /* 0x003c1f0004007f89 */ /* 0x000ea200000e0000 */
[----:B------:R-:W-:-:S04]  /*4650*/  FMNMX.FTZ R2, R13, R12, !PT ;  /* 0x0000000c0d027209 */ /* 0x000fc80007810000 */
[----:B------:R-:W-:-:S04]  /*4660*/  FMNMX.FTZ R2, R14, R2, !PT ;  /* 0x000000020e027209 */ /* 0x000fc80007810000 */
[----:B------:R-:W-:-:S04]  /*4670*/  FMNMX.FTZ R2, R15, R2, !PT ;  /* 0x000000020f027209 */ /* 0x000fc80007810000 */
[----:B------:R-:W-:-:S04]  /*4680*/  FMNMX.FTZ R2, R17, R2, !PT ;  /* 0x0000000211027209 */ /* 0x000fc80007810000 */
[----:B------:R-:W-:-:S04]  /*4690*/  FMNMX.FTZ R2, R18, R2, !PT ;  /* 0x0000000212027209 */ /* 0x000fc80007810000 */
[----:B------:R-:W-:Y:S01]  /*46a0*/  FMNMX.FTZ R2, R19, R2, !PT ;  /* 0x0000000213027209 */ /* 0x000fe20007810000 */
[----:B--2---:R-:W-:-:S03]  /*46b0*/  IMAD.IADD R0, R5, 0x1, R0 ;  /* 0x0000000105007824 */ /* 0x004fc600078e0200 */
[----:B------:R-:W-:Y:S02]  /*46c0*/  FMNMX.FTZ R2, R28, R2, !PT ;  /* 0x000000021c027209 */ /* 0x000fe40007810000 */
[----:B------:R-:W-:Y:S02]  /*46d0*/  IMNMX R0, R6, R0, PT ;  /* 0x0000000006007217 */ /* 0x000fe40003800200 */
[----:B------:R-:W-:Y:S02]  /*46e0*/  FMNMX.FTZ R2, R87, R2, !PT ;  /* 0x0000000257027209 */ /* 0x000fe40007810000 */
[C---:B------:R-:W-:Y:S02]  /*46f0*/  ISETP.GT.AND P1, PT, R0.reuse, RZ, PT ;  /* 0x000000ff0000720c */ /* 0x040fe40003f24270 */
[C---:B------:R-:W-:Y:S02]  /*4700*/  ISETP.GT.AND P0, PT, R0.reuse, 0x1, PT ;  /* 0x000000010000780c */ /* 0x040fe40003f04270 */
[----:B------:R-:W-:-:S02]  /*4710*/  ISETP.GT.AND P2, PT, R0, 0x8, PT ;  /* 0x000000080000780c */ /* 0x000fc40003f44270 */
[----:B------:R-:W-:Y:S02]  /*4720*/  FSEL R5, R54, -INF , P1 ;  /* 0xff80000036057808 */ /* 0x000fe40000800000 */
[----:B-1----:R-:W-:Y:S02]  /*4730*/  FSEL R4, R55, -INF , P0 ;  /* 0xff80000037047808 */ /* 0x002fe40000000000 */
[----:B------:R-:W-:Y:S02]  /*4740*/  ISETP.GT.AND P0, PT, R0, 0x9, PT ;  /* 0x000000090000780c */ /* 0x000fe40003f04270 */
[----:B------:R-:W-:Y:S02]  /*4750*/  FSEL R7, R50, -INF , P2 ;  /* 0xff80000032077808 */ /* 0x000fe40001000000 */
[----:B------:R-:W-:Y:S02]  /*4760*/  FMNMX.FTZ R3, R5, R4, !PT ;  /* 0x0000000405037209 */ /* 0x000fe40007810000 */
[----:B------:R-:W-:-:S02]  /*4770*/  FSEL R6, R51, -INF , P0 ;  /* 0xff80000033067808 */ /* 0x000fc40000000000 */
[C---:B------:R-:W-:Y:S02]  /*4780*/  ISETP.GT.AND P1, PT, R0.reuse, 0x10, PT ;  /* 0x000000100000780c */ /* 0x040fe40003f24270 */
[----:B------:R-:W-:Y:S02]  /*4790*/  FMNMX.FTZ R3, R7, R3, !PT ;  /* 0x0000000307037209 */ /* 0x000fe40007810000 */
        /* <DEDUP_REMOVED lines=15> */
[----:B------:R-:W-:-:S02]  /*4890*/  FMNMX.FTZ R2, R86, R2, !PT ;  /* 0x0000000256027209 */ /* 0x000fc40007810000 */
[----:B------:R-:W-:Y:S02]  /*48a0*/  FSEL R78, R39, -INF , P0 ;  /* 0xff800000274e7808 */ /* 0x000fe40000000000 */
[C---:B------:R-:W-:Y:S02]  /*48b0*/  ISETP.GT.AND P1, PT, R0.reuse, 0x28, PT ;  /* 0x000000280000780c */ /* 0x040fe40003f24270 */
[----:B------:R-:W-:Y:S02]  /*48c0*/  FMNMX.FTZ R3, R79, R3, !PT ;  /* 0x000000034f037209 */ /* 0x000fe40007810000 */
[----:B------:R-:W-:Y:S02]  /*48d0*/  FMNMX.FTZ R2, R85, R2, !PT ;  /* 0x0000000255027209 */ /* 0x000fe40007810000 */
[----:B------:R-:W-:Y:S02]  /*48e0*/  ISETP.GT.AND P0, PT, R0, 0x29, PT ;  /* 0x000000290000780c */ /* 0x000fe40003f04270 */
[----:B------:R-:W-:-:S02]  /*48f0*/  FSEL R77, R34, -INF , P1 ;  /* 0xff800000224d7808 */ /* 0x000fc40000800000 */
[----:B------:R-:W-:Y:S02]  /*4900*/  FMNMX.FTZ R3, R78, R3, !PT ;  /* 0x000000034e037209 */ /* 0x000fe40007810000 */
[----:B------:R-:W-:Y:S02]  /*4910*/  FMNMX.FTZ R2, R84, R2, !PT ;  /* 0x0000000254027209 */ /* 0x000fe40007810000 */
[----:B------:R-:W-:Y:S02]  /*4920*/  FSEL R76, R35, -INF , P0 ;  /* 0xff800000234c7808 */ /* 0x000fe40000000000 */
[----:B------:R-:W-:Y:S02]  /*4930*/  ISETP.GT.AND P1, PT, R0, 0x30, PT ;  /* 0x000000300000780c */ /* 0x000fe40003f24270 */
[----:B------:R-:W-:Y:S02]  /*4940*/  FMNMX.FTZ R3, R77, R3, !PT ;  /* 0x000000034d037209 */ /* 0x000fe40007810000 */
[----:B------:R-:W-:-:S02]  /*4950*/  FMNMX.FTZ R2, R83, R2, !PT ;  /* 0x0000000253027209 */ /* 0x000fc40007810000 */
[----:B------:R-:W-:Y:S02]  /*4960*/  ISETP.GT.AND P0, PT, R0, 0x31, PT ;  /* 0x000000310000780c */ /* 0x000fe40003f04270 */
[----:B------:R-:W-:Y:S02]  /*4970*/  FSEL R75, R26, -INF , P1 ;  /* 0xff8000001a4b7808 */ /* 0x000fe40000800000 */
[----:B------:R-:W-:Y:S02]  /*4980*/  FMNMX.FTZ R3, R76, R3, !PT ;  /* 0x000000034c037209 */ /* 0x000fe40007810000 */
[----:B------:R-:W-:Y:S02]  /*4990*/  FMNMX.FTZ R2, R82, R2, !PT ;  /* 0x0000000252027209 */ /* 0x000fe40007810000 */
[----:B------:R-:W-:Y:S02]  /*49a0*/  FSEL R74, R27, -INF , P0 ;  /* 0xff8000001b4a7808 */ /* 0x000fe40000000000 */
[----:B------:R-:W-:-:S02]  /*49b0*/  ISETP.GT.AND P1, PT, R0, 0x38, PT ;  /* 0x000000380000780c */ /* 0x000fc40003f24270 */
[----:B------:R-:W-:Y:S02]  /*49c0*/  FMNMX.FTZ R3, R75, R3, !PT ;  /* 0x000000034b037209 */ /* 0x000fe40007810000 */
[----:B------:R-:W-:Y:S02]  /*49d0*/  FMNMX.FTZ R2, R81, R2, !PT ;  /* 0x0000000251027209 */ /* 0x000fe40007810000 */
[----:B------:R-:W-:Y:S02]  /*49e0*/  ISETP.GT.AND P0, PT, R0, 0x39, PT ;  /* 0x000000390000780c */ /* 0x000fe40003f04270 */
[----:B------:R-:W-:Y:S02]  /*49f0*/  FSEL R73, R22, -INF , P1 ;  /* 0xff80000016497808 */ /* 0x000fe40000800000 */
[----:B------:R-:W-:Y:S02]  /*4a00*/  FMNMX.FTZ R3, R74, R3, !PT ;  /* 0x000000034a037209 */ /* 0x000fe40007810000 */
[----:B------:R-:W-:-:S02]  /*4a10*/  FMNMX.FTZ R0, R80, R2, !PT ;  /* 0x0000000250007209 */ /* 0x000fc40007810000 */
[----:B------:R-:W-:Y:S02]  /*4a20*/  FSEL R72, R23, -INF , P0 ;  /* 0xff80000017487808 */ /* 0x000fe40000000000 */
[----:B------:R-:W-:Y:S02]  /*4a30*/  FMNMX.FTZ R2, R73, R3, !PT ;  /* 0x0000000349027209 */ /* 0x000fe40007810000 */
[----:B------:R-:W1:Y:S02]  /*4a40*/  SHFL.BFLY PT, R3, R0, 0x2, 0x1f ;  /* 0x0c401f0000037f89 */ /* 0x000e6400000e0000 */
[----:B------:R-:W-:-:S05]  /*4a50*/  FMNMX.FTZ R2, R72, R2, !PT ;  /* 0x0000000248027209 */ /* 0x000fca0007810000 */
[----:B------:R-:W2:Y:S01]  /*4a60*/  SHFL.BFLY PT, R16, R2, 0x2, 0x1f ;  /* 0x0c401f0002107f89 */ /* 0x000ea200000e0000 */
[----:B-1----:R-:W-:-:S05]  /*4a70*/  FMNMX.FTZ R0, R3, R0, !PT ;  /* 0x0000000003007209 */ /* 0x002fca0007810000 */
[----:B------:R-:W1:Y:S01]  /*4a80*/  SHFL.BFLY PT, R133, R0, 0x1, 0x1f ;  /* 0x0c201f0000857f89 */ /* 0x000e6200000e0000 */
[----:B--2---:R-:W-:-:S05]  /*4a90*/  FMNMX.FTZ R16, R2, R16, !PT ;  /* 0x0000001002107209 */ /* 0x004fca0007810000 */
[----:B------:R2:W3:Y:S01]  /*4aa0*/  SHFL.BFLY PT, R3, R16, 0x1, 0x1f ;  /* 0x0c201f0010037f89 */ /* 0x0004e200000e0000 */
[----:B-1----:R-:W-:-:S03]  /*4ab0*/  FMNMX.FTZ R133, R0, R133, !PT ;  /* 0x0000008500857209 */ /* 0x002fc60007810000 */
.L_x_1085:
[----:B------:R-:W4:Y:S04]  /*4ac0*/  LDL R92, [R1] ;  /* 0x00000000015c7983 */ /* 0x000f280000100800 */
[----:B------:R-:W5:Y:S04]  /*4ad0*/  LDL R56, [R1+0x3c] ;  /* 0x00003c0001387983 */ /* 0x000f680000100800 */
[----:B--2---:R-:W2:Y:S01]  /*4ae0*/  LDL R93, [R1+0x4] ;  /* 0x00000400015d7983 */ /* 0x004ea20000100800 */
[C---:B------:R-:W-:Y:S01]  /*4af0*/  FMUL.FTZ R2, R133.reuse, c[0x0][0x2d0] ;  /* 0x0000b40085027a20 */ /* 0x040fe20000410000 */
[----:B------:R-:W-:-:S02]  /*4b00*/  FSETP.NEU.FTZ.AND P0, PT, R133, -INF , PT ;  /* 0xff8000008500780b */ /* 0x000fc40003f1d000 */
[----:B---3--:R-:W-:Y:S02]  /*4b10*/  FMNMX.FTZ R16, R3, R16, !PT ;  /* 0x0000001003107209 */ /* 0x008fe40007810000 */
[----:B------:R-:W-:Y:S02]  /*4b20*/  FSEL R2, R2, RZ, P0 ;  /* 0x000000ff02027208 */ /* 0x000fe40000000000 */
[C---:B------:R-:W-:Y:S01]  /*4b30*/  FSETP.NEU.FTZ.AND P0, PT, R16.reuse, -INF , PT ;  /* 0xff8000001000780b */ /* 0x040fe20003f1d000 */
[----:B------:R-:W-:Y:S02]  /*4b40*/  FMUL.FTZ R0, R16, c[0x0][0x2d0] ;  /* 0x0000b40010007a20 */ /* 0x000fe40000410000 */
[----:B------:R-:W-:-:S03]  /*4b50*/  FFMA.FTZ R3, R14, c[0x0][0x2d0], -R2 ;  /* 0x0000b4000e037a23 */ /* 0x000fc60000010802 */
[----:B------:R-:W-:Y:S01]  /*4b60*/  FSEL R0, R0, RZ, P0 ;  /* 0x000000ff00007208 */ /* 0x000fe20000000000 */
[----:B------:R1:W-:Y:S02]  /*4b70*/  MUFU.EX2 R117, R3 ;  /* 0x0000000300757308 */ /* 0x0003e40000000800 */
[----:B-1----:R-:W-:-:S06]  /*4b80*/  FFMA.FTZ R3, R15, c[0x0][0x2d0], -R2 ;  /* 0x0000b4000f037a23 */ /* 0x002fcc0000010802 */
[----:B------:R1:W3:Y:S01]  /*4b90*/  MUFU.EX2 R122, R3 ;  /* 0x00000003007a7308 */ /* 0x0002e20000000800 */
[----:B------:R-:W-:Y:S01]  /*4ba0*/  WARPSYNC 0xffffffff ;  /* 0xffffffff00007948 */ /* 0x000fe20003800000 */
[----:B------:R-:W3:Y:S01]  /*4bb0*/  LDSM.16.MT88.4 R24, [R251] ;  /* 0x00000000fb18783b */ /* 0x000ee20000004200 */
[----:B------:R-:W-:Y:S02]  /*4bc0*/  FFMA.FTZ R5, R5, c[0x0][0x2d0], -R0 ;  /* 0x0000b40005057a23 */ /* 0x000fe40000010800 */
[----:B------:R-:W-:Y:S01]  /*4bd0*/  FFMA.FTZ R13, R13, c[0x0][0x2d0], -R2 ;  /* 0x0000b4000d0d7a23 */ /* 0x000fe20000010802 */
[----:B------:R-:W-:Y:S01]  /*4be0*/  LDSM.16.MT88.4 R44, [R251+0x800] ;  /* 0x00080000fb2c783b */ /* 0x000fe20000004200 */
[----:B-1----:R-:W-:Y:S02]  /*4bf0*/  FFMA.FTZ R3, R4, c[0x0][0x2d0], -R0 ;  /* 0x0000b40004037a23 */ /* 0x002fe40000010800 */
[----:B------:R-:W-:Y:S01]  /*4c00*/  FFMA.FTZ R12, R12, c[0x0][0x2d0], -R2 ;  /* 0x0000b4000c0c7a23 */ /* 0x000fe20000010802 */
[----:B---3--:R-:W-:Y:S01]  /*4c10*/  F2FP.BF16.PACK_AB R14, R122, R117 ;  /* 0x000000757a0e723e */ /* 0x008fe200000010ff */
[----:B------:R1:W-:Y:S01]  /*4c20*/  MUFU.EX2 R119, R3 ;  /* 0x0000000300777308 */ /* 0x0003e20000000800 */
[----:B------:R-:W-:Y:S04]  /*4c30*/  LDSM.16.MT88.4 R32, [R252+0x800] ;  /* 0x00080000fc20783b */ /* 0x000fe80000004200 */
[----:B------:R-:W-:Y:S04]  /*4c40*/  LDSM.16.MT88.4 R60, [R252+0x2800] ;  /* 0x00280000fc3c783b */ /* 0x000fe80000004200 */
[----:B------:R-:W-:Y:S01]  /*4c50*/  LDSM.16.MT88.4 R68, [R251+0x4000] ;  /* 0x00400000fb44783b */ /* 0x000fe20000004200 */
[----:B-1----:R-:W-:-:S04]  /*4c60*/  FFMA.FTZ R3, R7, c[0x0][0x2d0], -R0 ;  /* 0x0000b40007037a23 */ /* 0x002fc80000010800 */
[----:B------:R1:W-:Y:S02]  /*4c70*/  MUFU.EX2 R128, R3 ;  /* 0x0000000300807308 */ /* 0x0003e40000000800 */
[----:B-1----:R-:W-:-:S06]  /*4c80*/  FFMA.FTZ R3, R6, c[0x0][0x2d0], -R0 ;  /* 0x0000b40006037a23 */ /* 0x002fcc0000010800 */
[----:B------:R1:W-:Y:S02]  /*4c90*/  MUFU.EX2 R129, R3 ;  /* 0x0000000300817308 */ /* 0x0003e40000000800 */
[----:B-1----:R-:W-:-:S06]  /*4ca0*/  FFMA.FTZ R3, R17, c[0x0][0x2d0], -R2 ;  /* 0x0000b40011037a23 */ /* 0x002fcc0000010802 */
[----:B------:R1:W-:Y:S08]  /*4cb0*/  MUFU.EX2 R121, R3 ;  /* 0x0000000300797308 */ /* 0x0003f00000000800 */
[----:B------:R3:W-:Y:S01]  /*4cc0*/  MUFU.EX2 R120, R5 ;  /* 0x0000000500787308 */ /* 0x0007e20000000800 */
[----:B-1----:R-:W-:-:S07]  /*4cd0*/  FFMA.FTZ R3, R18, c[0x0][0x2d0], -R2 ;  /* 0x0000b40012037a23 */ /* 0x002fce0000010802 */
[----:B------:R1:W-:Y:S01]  /*4ce0*/  MUFU.EX2 R130, R3 ;  /* 0x0000000300827308 */ /* 0x0003e20000000800 */
[----:B---3--:R-:W-:Y:S07]  /*4cf0*/  LDSM.16.MT88.4 R4, [R252] ;  /* 0x00000000fc04783b */ /* 0x008fee0000004200 */
[----:B------:R-:W-:Y:S01]  /*4d00*/  MUFU.EX2 R118, R13 ;  /* 0x0000000d00767308 */ /* 0x000fe20000000800 */
[----:B-1----:R-:W-:-:S07]  /*4d10*/  FFMA.FTZ R3, R19, c[0x0][0x2d0], -R2 ;  /* 0x0000b40013037a23 */ /* 0x002fce0000010802 */
[----:B------:R-:W1:Y:S08]  /*4d20*/  MUFU.EX2 R116, R12 ;  /* 0x0000000c00747308 */ /* 0x000e700000000800 */
[----:B------:R3:W-:Y:S02]  /*4d30*/  MUFU.EX2 R134, R3 ;  /* 0x0000000300867308 */ /* 0x0007e40000000800 */
[----:B---3--:R-:W-:-:S06]  /*4d40*/  FFMA.FTZ R3, R28, c[0x0][0x2d0], -R2 ;  /* 0x0000b4001c037a23 */ /* 0x008fcc0000010802 */
[----:B------:R3:W2:Y:S01]  /*4d50*/  MUFU.EX2 R96, R3 ;  /* 0x0000000300607308 */ /* 0x0006a20000000800 */
[----:B-1----:R-:W-:Y:S02]  /*4d60*/  F2FP.BF16.PACK_AB R12, R116, R118 ;  /* 0x00000076740c723e */ /* 0x002fe400000010ff */
[----:B------:R-:W-:Y:S02]  /*4d70*/  F2FP.BF16.PACK_AB R13, R119, R120 ;  /* 0x00000078770d723e */ /* 0x000fe400000010ff */
[----:B------:R-:W-:Y:S01]  /*4d80*/  F2FP.BF16.PACK_AB R15, R129, R128 ;  /* 0x00000080810f723e */ /* 0x000fe200000010ff */
[----:B---3--:R-:W-:-:S04]  /*4d90*/  FFMA.FTZ R3, R11, c[0x0][0x2d0], -R0 ;  /* 0x0000b4000b037a23 */ /* 0x008fc80000010800 */
[----:B------:R1:W-:Y:S02]  /*4da0*/  MUFU.EX2 R123, R3 ;  /* 0x00000003007b7308 */ /* 0x0003e40000000800 */
[----:B------:R-:W-:Y:S01]  /*4db0*/  HMMA.16816.F32.BF16 R48, R12, R26, RZ ;  /* 0x0000001a0c30723c */ /* 0x000fe200000418ff */
[----:B-1----:R-:W-:-:S05]  /*4dc0*/  FFMA.FTZ R3, R10, c[0x0][0x2d0], -R0 ;  /* 0x0000b4000a037a23 */ /* 0x002fca0000010800 */
[----:B------:R1:W3:Y:S02]  /*4dd0*/  MUFU.EX2 R131, R3 ;  /* 0x0000000300837308 */ /* 0x0002e40000000800 */
[----:B------:R-:W-:Y:S01]  /*4de0*/  HMMA.16816.F32.BF16 R52, R12, R24, RZ ;  /* 0x000000180c34723c */ /* 0x000fe200000418ff */
[----:B-1----:R-:W-:-:S05]  /*4df0*/  FFMA.FTZ R3, R9, c[0x0][0x2d0], -R0 ;  /* 0x0000b40009037a23 */ /* 0x002fca0000010800 */
[----:B------:R1:W-:Y:S02]  /*4e00*/  MUFU.EX2 R135, R3 ;  /* 0x0000000300877308 */ /* 0x0003e40000000800 */
[----:B-1----:R-:W-:Y:S01]  /*4e10*/  FFMA.FTZ R3, R8, c[0x0][0x2d0], -R0 ;  /* 0x0000b40008037a23 */ /* 0x002fe20000010800 */
[----:B----4-:R-:W1:Y:S04]  /*4e20*/  LDSM.16.MT88.4 R20, [R92] ;  /* 0x000000005c14783b */ /* 0x010e680000004200 */
[----:B------:R-:W4:Y:S01]  /*4e30*/  LDSM.16.MT88.4 R40, [R92+0x800] ;  /* 0x000800005c28783b */ /* 0x000f220000004200 */
[----:B------:R-:W3:Y:S03]  /*4e40*/  MUFU.EX2 R132, R3 ;  /* 0x0000000300847308 */ /* 0x000ee60000000800 */
[----:B-----5:R-:W5:Y:S01]  /*4e50*/  LDSM.16.MT88.4 R24, [R56] ;  /* 0x000000003818783b */ /* 0x020f620000004200 */
[----:B------:R-:W-:-:S02]  /*4e60*/  F2FP.BF16.PACK_AB R8, R130, R121 ;  /* 0x000000798208723e */ /* 0x000fc400000010ff */
[----:B--2---:R-:W-:Y:S01]  /*4e70*/  F2FP.BF16.PACK_AB R10, R96, R134 ;  /* 0x00000086600a723e */ /* 0x004fe200000010ff */
[----:B------:R-:W2:Y:S01]  /*4e80*/  LDSM.16.MT88.4 R56, [R251+0x2000] ;  /* 0x00200000fb38783b */ /* 0x000ea20000004200 */
[----:B---3--:R-:W-:-:S03]  /*4e90*/  F2FP.BF16.PACK_AB R9, R131, R123 ;  /* 0x0000007b8309723e */ /* 0x008fc600000010ff */
[----:B------:R-:W-:Y:S01]  /*4ea0*/  LDSM.16.MT88.4 R64, [R92+0x2000] ;  /* 0x002000005c40783b */ /* 0x000fe20000004200 */
[----:B------:R-:W-:Y:S01]  /*4eb0*/  F2FP.BF16.PACK_AB R11, R132, R135 ;  /* 0x00000087840b723e */ /* 0x000fe200000010ff */
[C---:B-1----:R-:W-:Y:S08]  /*4ec0*/  HMMA.16816.F32.BF16 R28, R12.reuse, R22, RZ ;  /* 0x000000160c1c723c */ /* 0x042ff000000418ff */
[C---:B------:R-:W-:Y:S08]  /*4ed0*/  HMMA.16816.F32.BF16 R36, R12.reuse, R20, RZ ;  /* 0x000000140c24723c */ /* 0x040ff000000418ff */
[C---:B------:R-:W-:Y:S08]  /*4ee0*/  HMMA.16816.F32.BF16 R20, R12.reuse, R4, RZ ;  /* 0x000000040c14723c */ /* 0x040ff000000418ff */
[----:B------:R-:W-:Y:S08]  /*4ef0*/  HMMA.16816.F32.BF16 R4, R12, R6, RZ ;  /* 0x000000060c04723c */ /* 0x000ff000000418ff */
[C---:B------:R-:W-:Y:S08]  /*4f00*/  HMMA.16816.F32.BF16 R48, R8.reuse, R46, R48 ;  /* 0x0000002e0830723c */ /* 0x040ff00000041830 */
[C---:B------:R-:W-:Y:S01]  /*4f10*/  HMMA.16816.F32.BF16 R164, R8.reuse, R44, R52 ;  /* 0x0000002c08a4723c */ /* 0x040fe20000041834 */
[----:B------:R-:W1:Y:S07]  /*4f20*/  LDSM.16.MT88.4 R52, [R93+0x800] ;  /* 0x000800005d34783b */ /* 0x000e6e0000004200 */
[C---:B----4-:R-:W-:Y:S08]  /*4f30*/  HMMA.16816.F32.BF16 R28, R8.reuse, R42, R28 ;  /* 0x0000002a081c723c */ /* 0x050ff0000004181c */
[----:B------:R-:W-:Y:S01]  /*4f40*/  HMMA.16816.F32.BF16 R148, R8, R32, R20 ;  /* 0x000000200894723c */ /* 0x000fe20000041814 */
[----:B------:R-:W-:-:S07]  /*4f50*/  MOV R98, R51 ;  /* 0x0000003300627202 */ /* 0x000fce0000000f00 */
[----:B------:R-:W-:Y:S01]  /*4f60*/  HMMA.16816.F32.BF16 R4, R8, R34, R4 ;  /* 0x000000220804723c */ /* 0x000fe20000041804 */
[----:B------:R-:W-:Y:S01]  /*4f70*/  MOV R97, R48 ;  /* 0x0000003000617202 */ /* 0x000fe20000000f00 */
[----:B------:R-:W-:-:S06]  /*4f80*/  IMAD.MOV.U32 R94, RZ, RZ, R49 ;  /* 0x000000ffff5e7224 */ /* 0x000fcc00078e0031 */
[----:B-----5:R-:W-:Y:S01]  /*4f90*/  HMMA.16816.F32.BF16 R32, R12, R26, RZ ;  /* 0x0000001a0c20723c */ /* 0x020fe200000418ff */
[----:B------:R-:W-:Y:S02]  /*4fa0*/  MOV R95, R50 ;  /* 0x00000032005f7202 */ /* 0x000fe40000000f00 */
[----:B------:R-:W3:Y:S05]  /*4fb0*/  LDSM.16.MT88.4 R48, [R252+0x2000] ;  /* 0x00200000fc30783b */ /* 0x000eea0000004200 */
[----:B------:R-:W-:Y:S01]  /*4fc0*/  HMMA.16816.F32.BF16 R156, R8, R40, R36 ;  /* 0x00000028089c723c */ /* 0x000fe20000041824 */
[----:B------:R-:W4:Y:S01]  /*4fd0*/  LDSM.16.MT88.4 R40, [R251+0x2800] ;  /* 0x00280000fb28783b */ /* 0x000f220000004200 */
[----:B------:R-:W-:Y:S01]  /*4fe0*/  MOV R91, R31 ;  /* 0x0000001f005b7202 */ /* 0x000fe20000000f00 */
[----:B------:R-:W-:Y:S01]  /*4ff0*/  IMAD.MOV.U32 R88, RZ, RZ, R29 ;  /* 0x000000ffff587224 */ /* 0x000fe200078e001d */
[----:B------:R-:W-:Y:S01]  /*5000*/  MOV R90, R28 ;  /* 0x0000001c005a7202 */ /* 0x000fe20000000f00 */
[----:B------:R-:W5:Y:S01]  /*5010*/  LDSM.16.MT88.4 R36, [R92+0x2800] ;  /* 0x002800005c24783b */ /* 0x000f620000004200 */
[----:B------:R-:W-:-:S02]  /*5020*/  MOV R89, R30 ;  /* 0x0000001e00597202 */ /* 0x000fc40000000f00 */
[C---:B------:R-:W-:Y:S08]  /*5030*/  HMMA.16816.F32.BF16 R44, R12.reuse, R24, RZ ;  /* 0x000000180c2c723c */ /* 0x040ff000000418ff */
[C---:B--2---:R-:W-:Y:S08]  /*5040*/  HMMA.16816.F32.BF16 R28, R12.reuse, R56, RZ ;  /* 0x000000380c1c723c */ /* 0x044ff000000418ff */
[----:B------:R-:W-:Y:S01]  /*5050*/  HMMA.16816.F32.BF16 R24, R12, R58, RZ ;  /* 0x0000003a0c18723c */ /* 0x000fe200000418ff */
[----:B------:R-:W2:Y:S01]  /*5060*/  LDSM.16.MT88.4 R56, [R93+0x2000] ;  /* 0x002000005d38783b */ /* 0x000ea20000004200 */
[----:B------:R-:W-:-:S06]  /*5070*/  MOV R19, R4 ;  /* 0x0000000400137202 */ /* 0x000fcc0000000f00 */
[----:B-1----:R-:W-:Y:S01]  /*5080*/  HMMA.16816.F32.BF16 R100, R8, R54, R32 ;  /* 0x000000360864723c */ /* 0x002fe20000041820 */
[----:B------:R-:W-:Y:S01]  /*5090*/  MOV R18, R6 ;  /* 0x0000000600127202 */ /* 0x000fe20000000f00 */
[----:B------:R-:W-:Y:S01]  /*50a0*/  IMAD.MOV.U32 R3, RZ, RZ, R5 ;  /* 0x000000ffff037224 */ /* 0x000fe200078e0005 */
[----:B------:R-:W-:-:S05]  /*50b0*/  MOV R17, R7 ;  /* 0x0000000700117202 */ /* 0x000fca0000000f00 */
[C---:B------:R-:W-:Y:S08]  /*50c0*/  HMMA.16816.F32.BF16 R4, R12.reuse, R66, RZ ;  /* 0x000000420c04723c */ /* 0x040ff000000418ff */
[----:B------:R-:W-:Y:S01]  /*50d0*/  HMMA.16816.F32.BF16 R20, R12, R64, RZ ;  /* 0x000000400c14723c */ /* 0x000fe200000418ff */
[----:B------:R-:W1:Y:S07]  /*50e0*/  LDSM.16.MT88.4 R64, [R93+0x2800] ;  /* 0x002800005d40783b */ /* 0x000e6e0000004200 */
[----:B------:R-:W-:Y:S01]  /*50f0*/  HMMA.16816.F32.BF16 R140, R8, R52, R44 ;  /* 0x00000034088c723c */ /* 0x000fe2000004182c */
[----:B------:R-:W-:-:S02]  /*5100*/  MOV R33, R102 ;  /* 0x0000006600217202 */ /* 0x000fc40000000f00 */
[----:B------:R-:W-:-:S05]  /*5110*/  MOV R32, R101 ;  /* 0x0000006500207202 */ /* 0x000fca0000000f00 */
[----:B---3--:R-:W-:Y:S07]  /*5120*/  HMMA.16816.F32.BF16 R44, R12, R48, RZ ;  /* 0x000000300c2c723c */ /* 0x008fee00000418ff */
[----:B------:R-:W-:Y:S01]  /*5130*/  MOV R49, R103 ;  /* 0x0000006700317202 */ /* 0x000fe20000000f00 */
[----:B------:R-:W-:Y:S02]  /*5140*/  IMAD.MOV.U32 R48, RZ, RZ, R100 ;  /* 0x000000ffff307224 */ /* 0x000fe400078e0064 */
[C---:B----4-:R-:W-:Y:S08]  /*5150*/  HMMA.16816.F32.BF16 R100, R8.reuse, R42, R24 ;  /* 0x0000002a0864723c */ /* 0x050ff00000041818 */
[----:B-----5:R-:W-:Y:S08]  /*5160*/  HMMA.16816.F32.BF16 R188, R8, R38, R4 ;  /* 0x0000002608bc723c */ /* 0x020ff00000041804 */
[----:B--2---:R-:W-:Y:S08]  /*5170*/  HMMA.16816.F32.BF16 R4, R12, R56, RZ ;  /* 0x000000380c04723c */ /* 0x004ff000000418ff */
[C---:B------:R-:W-:Y:S08]  /*5180*/  HMMA.16816.F32.BF16 R184, R8.reuse, R36, R20 ;  /* 0x0000002408b8723c */ /* 0x040ff00000041814 */
[----:B------:R-:W-:Y:S01]  /*5190*/  HMMA.16816.F32.BF16 R52, R8, R40, R28 ;  /* 0x000000280834723c */ /* 0x000fe2000004181c */
[----:B------:R-:W2:Y:S01]  /*51a0*/  LDSM.16.MT88.4 R40, [R251+0x4800] ;  /* 0x00480000fb28783b */ /* 0x000ea20000004200 */
[----:B------:R-:W-:Y:S01]  /*51b0*/  MOV R26, R102 ;  /* 0x00000066001a7202 */ /* 0x000fe20000000f00 */
[----:B------:R-:W-:Y:S01]  /*51c0*/  IMAD.MOV.U32 R24, RZ, RZ, R101 ;  /* 0x000000ffff187224 */ /* 0x000fe200078e0065 */
[----:B------:R-:W-:Y:S01]  /*51d0*/  MOV R27, R100 ;  /* 0x00000064001b7202 */ /* 0x000fe20000000f00 */
[----:B------:R-:W-:Y:S03]  /*51e0*/  LDSM.16.MT88.4 R28, [R92+0x4800] ;  /* 0x004800005c1c783b */ /* 0x000fe60000004200 */
[----:B------:R-:W-:Y:S01]  /*51f0*/  HMMA.16816.F32.BF16 R20, R12, R50, RZ ;  /* 0x000000320c14723c */ /* 0x000fe200000418ff */
[----:B------:R-:W-:Y:S01]  /*5200*/  MOV R25, R103 ;  /* 0x0000006700197202 */ /* 0x000fe20000000f00 */
[----:B------:R-:W-:Y:S05]  /*5210*/  LDSM.16.MT88.4 R36, [R252+0x4000] ;  /* 0x00400000fc24783b */ /* 0x000fea0000004200 */
[----:B------:R-:W-:-:S02]  /*5220*/  MOV R51, R33 ;  /* 0x0000002100337202 */ /* 0x000fc40000000f00 */
[----:B------:R-:W-:Y:S02]  /*5230*/  MOV R50, R32 ;  /* 0x0000002000327202 */ /* 0x000fe40000000f00 */
[----:B------:R-:W3:Y:S01]  /*5240*/  LDSM.16.MT88.4 R32, [R92+0x4000] ;  /* 0x004000005c20783b */ /* 0x000ee20000004200 */
[----:B------:R-:W-:Y:S01]  /*5250*/  HMMA.16816.F32.BF16 R160, R8, R60, R44 ;  /* 0x0000003c08a0723c */ /* 0x000fe2000004182c */
[----:B------:R-:W-:Y:S02]  /*5260*/  MOV R56, R27 ;  /* 0x0000001b00387202 */ /* 0x000fe40000000f00 */
[----:B------:R-:W-:-:S04]  /*5270*/  MOV R57, R24 ;  /* 0x0000001800397202 */ /* 0x000fc80000000f00 */
[----:B------:R-:W-:Y:S01]  /*5280*/  IMAD.MOV.U32 R60, RZ, RZ, R26 ;  /* 0x000000ffff3c7224 */ /* 0x000fe200078e001a */
[----:B------:R-:W-:Y:S01]  /*5290*/  MOV R61, R25 ;  /* 0x00000019003d7202 */ /* 0x000fe20000000f00 */
[----:B-1----:R-:W-:Y:S08]  /*52a0*/  HMMA.16816.F32.BF16 R144, R8, R64, R4 ;  /* 0x000000400890723c */ /* 0x002ff00000041804 */
[C---:B------:R-:W-:Y:S08]  /*52b0*/  HMMA.16816.F32.BF16 R24, R12.reuse, R58, RZ ;  /* 0x0000003a0c18723c */ /* 0x040ff000000418ff */
[----:B------:R-:W-:Y:S01]  /*52c0*/  HMMA.16816.F32.BF16 R4, R12, R68, RZ ;  /* 0x000000440c04723c */ /* 0x000fe200000418ff */
[----:B------:R-:W-:-:S02]  /*52d0*/  MOV R64, R91 ;  /* 0x0000005b00407202 */ /* 0x000fc40000000f00 */
[----:B------:R-:W-:-:S05]  /*52e0*/  MOV R65, R90 ;  /* 0x0000005a00417202 */ /* 0x000fca0000000f00 */
[C---:B------:R-:W-:Y:S08]  /*52f0*/  HMMA.16816.F32.BF16 R152, R8.reuse, R62, R20 ;  /* 0x0000003e0898723c */ /* 0x040ff00000041814 */
[----:B------:R-:W-:Y:S07]  /*5300*/  HMMA.16816.F32.BF16 R136, R8, R66, R24 ;  /* 0x000000420888723c */ /* 0x000fee0000041818 */
[----:B------:R-:W-:Y:S01]  /*5310*/  MOV R67, R89 ;  /* 0x0000005900437202 */ /* 0x000fe20000000f00 */
[----:B------:R-:W-:Y:S01]  /*5320*/  IMAD.MOV.U32 R66, RZ, RZ, R88 ;  /* 0x000000ffff427224 */ /* 0x000fe200078e0058 */
[----:B------:R-:W-:Y:S08]  /*5330*/  HMMA.16816.F32.BF16 R24, R12, R70, RZ ;  /* 0x000000460c18723c */ /* 0x000ff000000418ff */
[----:B--2---:R-:W-:Y:S08]  /*5340*/  HMMA.16816.F32.BF16 R88, R8, R40, R4 ;  /* 0x000000280858723c */ /* 0x004ff00000041804 */
[C---:B---3--:R-:W-:Y:S08]  /*5350*/  HMMA.16816.F32.BF16 R20, R12.reuse, R32, RZ ;  /* 0x000000200c14723c */ /* 0x048ff000000418ff */
[----:B------:R-:W-:Y:S01]  /*5360*/  HMMA.16816.F32.BF16 R4, R12, R34, RZ ;  /* 0x000000220c04723c */ /* 0x000fe200000418ff */
[----:B------:R-:W-:-:S05]  /*5370*/  IMAD.MOV.U32 R70, RZ, RZ, R93 ;  /* 0x000000ffff467224 */ /* 0x000fca00078e005d */
[----:B------:R-:W1:Y:S01]  /*5380*/  LDSM.16.MT88.4 R44, [R70+0x4000] ;  /* 0x00400000462c783b */ /* 0x000e620000004200 */
[----:B------:R-:W-:Y:S01]  /*5390*/  IMAD.MOV.U32 R63, RZ, RZ, R95 ;  /* 0x000000ffff3f7224 */ /* 0x000fe200078e005f */
[----:B------:R-:W-:Y:S02]  /*53a0*/  MOV R62, R94 ;  /* 0x0000005e003e7202 */ /* 0x000fe40000000f00 */
[----:B------:R-:W-:Y:S01]  /*53b0*/  MOV R71, R92 ;  /* 0x0000005c00477202 */ /* 0x000fe20000000f00 */
[----:B------:R-:W-:Y:S01]  /*53c0*/  LDSM.16.MT88.4 R32, [R70+0x4800] ;  /* 0x004800004620783b */ /* 0x000fe20000004200 */
[----:B------:R-:W-:Y:S01]  /*53d0*/  HMMA.16816.F32.BF16 R92, R8, R42, R24 ;  /* 0x0000002a085c723c */ /* 0x000fe20000041818 */
[----:B------:R-:W-:Y:S02]  /*53e0*/  MOV R58, R98 ;  /* 0x00000062003a7202 */ /* 0x000fe40000000f00 */
[----:B------:R-:W-:-:S04]  /*53f0*/  MOV R59, R97 ;  /* 0x00000061003b7202 */ /* 0x000fc80000000f00 */
[----:B------:R-:W-:Y:S02]  /*5400*/  MOV R43, R96 ;  /* 0x00000060002b7202 */ /* 0x000fe40000000f00 */
[C---:B------:R-:W-:Y:S08]  /*5410*/  HMMA.16816.F32.BF16 R96, R8.reuse, R28, R20 ;  /* 0x0000001c0860723c */ /* 0x040ff00000041814 */
[----:B------:R-:W-:Y:S01]  /*5420*/  HMMA.16816.F32.BF16 R100, R8, R30, R4 ;  /* 0x0000001e0864723c */ /* 0x000fe20000041804 */
[----:B------:R-:W2:Y:S07]  /*5430*/  LDSM.16.MT88.4 R28, [R252+0x4800] ;  /* 0x00480000fc1c783b */ /* 0x000eae0000004200 */
[C---:B------:R-:W-:Y:S08]  /*5440*/  HMMA.16816.F32.BF16 R24, R12.reuse, R36, RZ ;  /* 0x000000240c18723c */ /* 0x040ff000000418ff */
[C---:B-1----:R-:W-:Y:S08]  /*5450*/  HMMA.16816.F32.BF16 R4, R12.reuse, R44, RZ ;  /* 0x0000002c0c04723c */ /* 0x042ff000000418ff */
[----:B------:R-:W-:Y:S08]  /*5460*/  HMMA.16816.F32.BF16 R20, R12, R38, RZ ;  /* 0x000000260c14723c */ /* 0x000ff000000418ff */
[C---:B--2---:R-:W-:Y:S01]  /*5470*/  HMMA.16816.F32.BF16 R104, R8.reuse, R28, R24 ;  /* 0x0000001c0868723c */ /* 0x044fe20000041818 */
[----:B------:R-:W1:Y:S07]  /*5480*/  LDSM.16.MT88.4 R24, [R251+0x6000] ;  /* 0x00600000fb18783b */ /* 0x000e6e0000004200 */
[----:B------:R-:W-:Y:S08]  /*5490*/  HMMA.16816.F32.BF16 R112, R8, R32, R4 ;  /* 0x000000200870723c */ /* 0x000ff00000041804 */
[----:B------:R-:W-:Y:S08]  /*54a0*/  HMMA.16816.F32.BF16 R4, R12, R46, RZ ;  /* 0x0000002e0c04723c */ /* 0x000ff000000418ff */
[C---:B------:R-:W-:Y:S01]  /*54b0*/  HMMA.16816.F32.BF16 R108, R8.reuse, R30, R20 ;  /* 0x0000001e086c723c */ /* 0x040fe20000041814 */
[----:B------:R-:W2:Y:S11]  /*54c0*/  LDSM.16.MT88.4 R20, [R251+0x6800] ;  /* 0x00680000fb14783b */ /* 0x000eb60000004200 */
[----:B------:R-:W-:Y:S04]  /*54d0*/  @!UPT UIADD3 URZ, URZ, URZ, URZ ;  /* 0x0000003f3f3ff290 */ /* 0x000fe8000fffe03f */
[----:B------:R-:W-:Y:S08]  /*54e0*/  HMMA.16816.F32.BF16 R180, R8, R34, R4 ;  /* 0x0000002208b4723c */ /* 0x000ff00000041804 */
[----:B-1----:R-:W-:Y:S11]  /*54f0*/  HMMA.16816.F32.BF16 R4, R12, R24, RZ ;  /* 0x000000180c04723c */ /* 0x002ff600000418ff */
[----:B------:R-:W-:Y:S11]  /*5500*/  @!UPT UIADD3 URZ, URZ, URZ, URZ ;  /* 0x0000003f3f3ff290 */ /* 0x000ff6000fffe03f */
[----:B------:R-:W-:Y:S02]  /*5510*/  @!UPT UIADD3 URZ, URZ, URZ, URZ ;  /* 0x0000003f3f3ff290 */ /* 0x000fe4000fffe03f */
[----:B--2---:R-:W-:Y:S08]  /*5520*/  HMMA.16816.F32.BF16 R176, R8, R20, R4 ;  /* 0x0000001408b0723c */ /* 0x004ff00000041804 */
[----:B------:R-:W-:Y:S01]  /*5530*/  HMMA.16816.F32.BF16 R4, R12, R26, RZ ;  /* 0x0000001a0c04723c */ /* 0x000fe200000418ff */
[----:B------:R-:W-:Y:S01]  /*5540*/  MOV R69, R3 ;  /* 0x0000000300457202 */ /* 0x000fe20000000f00 */
[----:B------:R-:W-:Y:S11]  /*5550*/  LDSM.16.MT88.4 R24, [R71+0x6800] ;  /* 0x006800004718783b */ /* 0x000ff60000004200 */
[----:B------:R-:W-:Y:S11]  /*5560*/  @!UPT UIADD3 URZ, URZ, URZ, URZ ;  /* 0x0000003f3f3ff290 */ /* 0x000ff6000fffe03f */
[----:B------:R-:W-:Y:S01]  /*5570*/  HMMA.16816.F32.BF16 R124, R8, R22, R4 ;  /* 0x00000016087c723c */ /* 0x000fe20000041804 */
[----:B------:R-:W1:Y:S01]  /*5580*/  LDSM.16.MT88.4 R20, [R71+0x6000] ;  /* 0x006000004714783b */ /* 0x000e620000004200 */
[----:B------:R-:W-:Y:S01]  /*5590*/  FADD.FTZ R3, R118, R116 ;  /* 0x0000007476037221 */ /* 0x000fe20000010000 */
[----:B------:R-:W-:Y:S01]  /*55a0*/  MOV R41, R17 ;  /* 0x0000001100297202 */ /* 0x000fe20000000f00 */
[----:B------:R-:W-:Y:S02]  /*55b0*/  FADD.FTZ R17, R120, R119 ;  /* 0x0000007778117221 */ /* 0x000fe40000010000 */
[----:B------:R-:W-:Y:S02]  /*55c0*/  FADD.FTZ R3, R117, R3 ;  /* 0x0000000375037221 */ /* 0x000fe40000010000 */
[----:B------:R-:W-:Y:S02]  /*55d0*/  FADD.FTZ R4, R128, R17 ;  /* 0x0000001180047221 */ /* 0x000fe40000010000 */
[----:B------:R-:W-:Y:S01]  /*55e0*/  FADD.FTZ R3, R122, R3 ;  /* 0x000000037a037221 */ /* 0x000fe20000010000 */
[----:B------:R-:W-:Y:S01]  /*55f0*/  MOV R68, R19 ;  /* 0x0000001300447202 */ /* 0x000fe20000000f00 */
[----:B------:R-:W-:-:S02]  /*5600*/  FADD.FTZ R4, R129, R4 ;  /* 0x0000000481047221 */ /* 0x000fc40000010000 */
[----:B------:R-:W-:Y:S01]  /*5610*/  FADD.FTZ R3, R121, R3 ;  /* 0x0000000379037221 */ /* 0x000fe20000010000 */
[----:B------:R-:W-:Y:S01]  /*5620*/  MOV R40, R18 ;  /* 0x0000001200287202 */ /* 0x000fe20000000f00 */
[--C-:B------:R-:W-:Y:S02]  /*5630*/  FFMA.FTZ R18, R87, c[0x0][0x2d0], -R2.reuse ;  /* 0x0000b40057127a23 */ /* 0x100fe40000010802 */
[--C-:B------:R-:W-:Y:S02]  /*5640*/  FFMA.FTZ R17, R86, c[0x0][0x2d0], -R2.reuse ;  /* 0x0000b40056117a23 */ /* 0x100fe40000010802 */
[--C-:B------:R-:W-:Y:S02]  /*5650*/  FFMA.FTZ R19, R85, c[0x0][0x2d0], -R2.reuse ;  /* 0x0000b40055137a23 */ /* 0x100fe40000010802 */
[--C-:B------:R-:W-:Y:S02]  /*5660*/  FFMA.FTZ R28, R84, c[0x0][0x2d0], -R2.reuse ;  /* 0x0000b400541c7a23 */ /* 0x100fe40000010802 */
[----:B------:R-:W-:-:S02]  /*5670*/  FFMA.FTZ R38, R83, c[0x0][0x2d0], -R2 ;  /* 0x0000b40053267a23 */ /* 0x000fc40000010802 */
[--C-:B------:R-:W-:Y:S02]  /*5680*/  FFMA.FTZ R37, R82, c[0x0][0x2d0], -R2.reuse ;  /* 0x0000b40052257a23 */ /* 0x100fe40000010802 */
[--C-:B------:R-:W-:Y:S02]  /*5690*/  FFMA.FTZ R36, R81, c[0x0][0x2d0], -R2.reuse ;  /* 0x0000b40051247a23 */ /* 0x100fe40000010802 */
[----:B------:R-:W-:Y:S02]  /*56a0*/  FFMA.FTZ R34, R80, c[0x0][0x2d0], -R2 ;  /* 0x0000b40050227a23 */ /* 0x000fe40000010802 */
[----:B------:R-:W-:Y:S02]  /*56b0*/  FADD.FTZ R2, R130, R3 ;  /* 0x0000000382027221 */ /* 0x000fe40000010000 */
[----:B------:R-:W-:Y:S02]  /*56c0*/  FADD.FTZ R3, R123, R4 ;  /* 0x000000047b037221 */ /* 0x000fe40000010000 */
[----:B-1----:R-:W-:Y:S11]  /*56d0*/  HMMA.16816.F32.BF16 R4, R12, R20, RZ ;  /* 0x000000140c04723c */ /* 0x002ff600000418ff */
[----:B------:R-:W-:Y:S11]  /*56e0*/  @!UPT UIADD3 URZ, URZ, URZ, URZ ;  /* 0x0000003f3f3ff290 */ /* 0x000ff6000fffe03f */
[----:B------:R-:W-:Y:S02]  /*56f0*/  @!UPT UIADD3 URZ, URZ, URZ, URZ ;  /* 0x0000003f3f3ff290 */ /* 0x000fe4000fffe03f */
[----:B------:R-:W-:Y:S08]  /*5700*/  HMMA.16816.F32.BF16 R120, R8, R24, R4 ;  /* 0x000000180878723c */ /* 0x000ff00000041804 */
[----:B------:R-:W-:Y:S01]  /*5710*/  HMMA.16816.F32.BF16 R4, R12, R22, RZ ;  /* 0x000000160c04723c */ /* 0x000fe200000418ff */
[----:B------:R1:W2:Y:S01]  /*5720*/  MUFU.EX2 R22, R18 ;  /* 0x0000001200167308 */ /* 0x0002a20000000800 */
[----:B------:R-:W-:Y:S11]  /*5730*/  FADD.FTZ R2, R134, R2 ;  /* 0x0000000286027221 */ /* 0x000ff60000010000 */
[----:B------:R-:W-:Y:S11]  /*5740*/  @!UPT UIADD3 URZ, URZ, URZ, URZ ;  /* 0x0000003f3f3ff290 */ /* 0x000ff6000fffe03f */
[----:B------:R-:W-:Y:S01]  /*5750*/  HMMA.16816.F32.BF16 R116, R8, R26, R4 ;  /* 0x0000001a0874723c */ /* 0x000fe20000041804 */
[----:B------:R3:W-:Y:S01]  /*5760*/  MUFU.EX2 R6, R28 ;  /* 0x0000001c00067308 */ /* 0x0007e20000000800 */
[--C-:B-1----:R-:W-:Y:S01]  /*5770*/  FFMA.FTZ R18, R76, c[0x0][0x2d0], -R0.reuse ;  /* 0x0000b4004c127a23 */ /* 0x102fe20000010800 */
[----:B------:R-:W-:Y:S04]  /*5780*/  LDSM.16.MT88.4 R24, [R252+0x6800] ;  /* 0x00680000fc18783b */ /* 0x000fe80000004200 */
[----:B---3--:R-:W1:Y:S02]  /*5790*/  LDSM.16.MT88.4 R28, [R252+0x6000] ;  /* 0x00600000fc1c783b */ /* 0x008e640000004200 */
[----:B------:R3:W4:Y:S01]  /*57a0*/  MUFU.EX2 R21, R17 ;  /* 0x0000001100157308 */ /* 0x0007220000000800 */
[----:B------:R-:W-:-:S02]  /*57b0*/  FFMA.FTZ R7, R78, c[0x0][0x2d0], -R0 ;  /* 0x0000b4004e077a23 */ /* 0x000fc40000010800 */
[--C-:B------:R-:W-:Y:S02]  /*57c0*/  FFMA.FTZ R5, R77, c[0x0][0x2d0], -R0.reuse ;  /* 0x0000b4004d057a23 */ /* 0x100fe40000010800 */
[----:B------:R-:W-:-:S03]  /*57d0*/  FFMA.FTZ R33, R75, c[0x0][0x2d0], -R0 ;  /* 0x0000b4004b217a23 */ /* 0x000fc60000010800 */
[----:B------:R5:W2:Y:S01]  /*57e0*/  MUFU.EX2 R20, R19 ;  /* 0x0000001300147308 */ /* 0x000aa20000000800 */
[--C-:B------:R-:W-:Y:S02]  /*57f0*/  FFMA.FTZ R32, R74, c[0x0][0x2d0], -R0.reuse ;  /* 0x0000b4004a207a23 */ /* 0x100fe40000010800 */
[--C-:B------:R-:W-:Y:S02]  /*5800*/  FFMA.FTZ R35, R72, c[0x0][0x2d0], -R0.reuse ;  /* 0x0000b40048237a23 */ /* 0x100fe40000010800 */
[--C-:B---3--:R-:W-:Y:S02]  /*5810*/  FFMA.FTZ R17, R79, c[0x0][0x2d0], -R0.reuse ;  /* 0x0000b4004f117a23 */ /* 0x108fe40000010800 */
[----:B-----5:R-:W-:Y:S02]  /*5820*/  FFMA.FTZ R19, R73, c[0x0][0x2d0], -R0 ;  /* 0x0000b40049137a23 */ /* 0x020fe40000010800 */
[----:B------:R-:W-:-:S04]  /*5830*/  FADD.FTZ R0, R43, R2 ;  /* 0x000000022b007221 */ /* 0x000fc80000010000 */
[----:B--2---:R-:W-:-:S04]  /*5840*/  FADD.FTZ R0, R22, R0 ;  /* 0x0000000016007221 */ /* 0x004fc80000010000 */
[----:B----4-:R-:W-:-:S04]  /*5850*/  FADD.FTZ R0, R21, R0 ;  /* 0x0000000015007221 */ /* 0x010fc80000010000 */
[----:B------:R-:W-:Y:S01]  /*5860*/  FADD.FTZ R0, R20, R0 ;  /* 0x0000000014007221 */ /* 0x000fe20000010000 */
[----:B------:R-:W-:-:S03]  /*5870*/  F2FP.BF16.PACK_AB R4, R21, R22 ;  /* 0x000000161504723e */ /* 0x000fc600000010ff */
[C---:B------:R-:W-:Y:S01]  /*5880*/  FADD.FTZ R0, R6.reuse, R0 ;  /* 0x0000000006007221 */ /* 0x040fe20000010000 */
[----:B------:R-:W-:Y:S02]  /*5890*/  F2FP.BF16.PACK_AB R6, R6, R20 ;  /* 0x000000140606723e */ /* 0x000fe400000010ff */
[----:B-1----:R-:W-:Y:S01]  /*58a0*/  HMMA.16816.F32.BF16 R20, R12, R28, RZ ;  /* 0x0000001c0c14723c */ /* 0x002fe200000418ff */
[----:B------:R-:W-:Y:S01]  /*58b0*/  FADD.FTZ R3, R131, R3 ;  /* 0x0000000383037221 */ /* 0x000fe20000010000 */
[----:B------:R-:W-:Y:S01]  /*58c0*/  MOV R134, R70 ;  /* 0x0000004600867202 */ /* 0x000fe20000000f00 */
[----:B------:R-:W-:Y:S02]  /*58d0*/  IMAD.MOV.U32 R70, RZ, RZ, R40 ;  /* 0x000000ffff467224 */ /* 0x000fe400078e0028 */
[----:B------:R-:W-:Y:S01]  /*58e0*/  FADD.FTZ R2, R135, R3 ;  /* 0x0000000387027221 */ /* 0x000fe20000010000 */
[----:B------:R-:W-:Y:S01]  /*58f0*/  MOV R135, R71 ;  /* 0x0000004700877202 */ /* 0x000fe20000000f00 */
[----:B------:R-:W-:Y:S01]  /*5900*/  IMAD.MOV.U32 R40, RZ, RZ, R65 ;  /* 0x000000ffff287224 */ /* 0x000fe200078e0041 */
[----:B------:R-:W-:-:S02]  /*5910*/  MOV R71, R41 ;  /* 0x0000002900477202 */ /* 0x000fc40000000f00 */
[----:B------:R-:W-:Y:S02]  /*5920*/  MOV R41, R66 ;  /* 0x0000004200297202 */ /* 0x000fe40000000f00 */
[----:B------:R-:W-:Y:S02]  /*5930*/  MOV R42, R67 ;  /* 0x00000043002a7202 */ /* 0x000fe40000000f00 */
[----:B------:R-:W-:-:S10]  /*5940*/  MOV R43, R64 ;  /* 0x00000040002b7202 */ /* 0x000fd40000000f00 */
[----:B------:R-:W-:Y:S08]  /*5950*/  HMMA.16816.F32.BF16 R64, R8, R24, R20 ;  /* 0x000000180840723c */ /* 0x000ff00000041814 */
[----:B------:R-:W-:Y:S01]  /*5960*/  HMMA.16816.F32.BF16 R20, R12, R30, RZ ;  /* 0x0000001e0c14723c */ /* 0x000fe200000418ff */
[----:B------:R-:W-:Y:S01]  /*5970*/  MOV R39, R58 ;  /* 0x0000003a00277202 */ /* 0x000fe20000000f00 */
[----:B------:R-:W-:Y:S01]  /*5980*/  IMAD.MOV.U32 R58, RZ, RZ, R60 ;  /* 0x000000ffff3a7224 */ /* 0x000fe200078e003c */
[----:B------:R-:W-:Y:S01]  /*5990*/  MOV R44, R59 ;  /* 0x0000003b002c7202 */ /* 0x000fe20000000f00 */
[----:B------:R-:W-:Y:S01]  /*59a0*/  IMAD.MOV.U32 R60, RZ, RZ, R48 ;  /* 0x000000ffff3c7224 */ /* 0x000fe200078e0030 */
[----:B------:R-:W-:-:S02]  /*59b0*/  MOV R45, R62 ;  /* 0x0000003e002d7202 */ /* 0x000fc40000000f00 */
[----:B------:R-:W-:Y:S02]  /*59c0*/  MOV R47, R63 ;  /* 0x0000003f002f7202 */ /* 0x000fe40000000f00 */
[----:B------:R-:W-:Y:S02]  /*59d0*/  MOV R59, R61 ;  /* 0x0000003d003b7202 */ /* 0x000fe40000000f00 */
[----:B------:R-:W-:Y:S02]  /*59e0*/  MOV R61, R50 ;  /* 0x00000032003d7202 */ /* 0x000fe40000000f00 */
[----:B------:R-:W-:Y:S02]  /*59f0*/  MOV R62, R51 ;  /* 0x00000033003e7202 */ /* 0x000fe40000000f00 */
[----:B------:R-:W-:-:S09]  /*5a00*/  MOV R63, R49 ;  /* 0x00000031003f7202 */ /* 0x000fd20000000f00 */
[----:B------:R-:W-:Y:S01]  /*5a10*/  HMMA.16816.F32.BF16 R48, R8, R26, R20 ;  /* 0x0000001a0830723c */ /* 0x000fe20000041814 */
[----:B------:R-:W1:Y:S01]  /*5a20*/  LDSM.16.MT88.4 R20, [R134+0x6000] ;  /* 0x006000008614783b */ /* 0x000e620000004200 */
[----:B------:R-:W2:Y:S08]  /*5a30*/  MUFU.EX2 R25, R38 ;  /* 0x0000002600197308 */ /* 0x000eb00000000800 */
[----:B------:R-:W3:Y:S01]  /*5a40*/  MUFU.EX2 R24, R37 ;  /* 0x0000002500187308 */ /* 0x000ee20000000800 */
[----:B--2---:R-:W-:-:S04]  /*5a50*/  FADD.FTZ R0, R25, R0 ;  /* 0x0000000019007221 */ /* 0x004fc80000010000 */
[C---:B---3--:R-:W-:Y:S01]  /*5a60*/  FADD.FTZ R0, R24.reuse, R0 ;  /* 0x0000000018007221 */ /* 0x048fe20000010000 */
[----:B------:R-:W-:Y:S02]  /*5a70*/  F2FP.BF16.PACK_AB R128, R24, R25 ;  /* 0x000000191880723e */ /* 0x000fe400000010ff */
[----:B------:R-:W2:Y:S01]  /*5a80*/  MUFU.EX2 R30, R36 ;  /* 0x00000024001e7308 */ /* 0x000ea20000000800 */
[C---:B-1----:R-:W-:Y:S08]  /*5a90*/  HMMA.16816.F32.BF16 R24, R12.reuse, R20, RZ ;  /* 0x000000140c18723c */ /* 0x042ff000000418ff */
[----:B------:R-:W-:Y:S01]  /*5aa0*/  HMMA.16816.F32.BF16 R20, R12, R22, RZ ;  /* 0x000000160c14723c */ /* 0x000fe200000418ff */
[----:B------:R-:W1:Y:S01]  /*5ab0*/  LDSM.16.MT88.4 R12, [R134+0x6800] ;  /* 0x00680000860c783b */ /* 0x000e620000004200 */
[----:B------:R-:W3:Y:S08]  /*5ac0*/  MUFU.EX2 R29, R17 ;  /* 0x00000011001d7308 */ /* 0x000ef00000000800 */
[----:B------:R-:W4:Y:S08]  /*5ad0*/  MUFU.EX2 R28, R34 ;  /* 0x00000022001c7308 */ /* 0x000f300000000800 */
[----:B------:R-:W5:Y:S01]  /*5ae0*/  MUFU.EX2 R7, R7 ;  /* 0x0000000700077308 */ /* 0x000f620000000800 */
[----:B------:R-:W-:-:S07]  /*5af0*/  FADD.FTZ R2, R132, R2 ;  /* 0x0000000284027221 */ /* 0x000fce0000010000 */
[----:B------:R1:W-:Y:S01]  /*5b00*/  MUFU.EX2 R17, R5 ;  /* 0x0000000500117308 */ /* 0x0003e20000000800 */
[----:B--2---:R-:W-:Y:S02]  /*5b10*/  FADD.FTZ R0, R30, R0 ;  /* 0x000000001e007221 */ /* 0x004fe40000010000 */
[----:B---3--:R-:W-:-:S05]  /*5b20*/  FADD.FTZ R2, R29, R2 ;  /* 0x000000021d027221 */ /* 0x008fca0000010000 */
[----:B------:R-:W2:Y:S01]  /*5b30*/  MUFU.EX2 R3, R18 ;  /* 0x0000001200037308 */ /* 0x000ea20000000800 */
[----:B----4-:R-:W-:Y:S02]  /*5b40*/  FADD.FTZ R0, R28, R0 ;  /* 0x000000001c007221 */ /* 0x010fe40000010000 */
[----:B-----5:R-:W-:-:S03]  /*5b50*/  FADD.FTZ R2, R7, R2 ;  /* 0x0000000207027221 */ /* 0x020fc60000010000 */
[----:B------:R3:W-:Y:S01]  /*5b60*/  STL [R1+0x78], R0 ;  /* 0x0000780001007387 */ /* 0x0007e20000100800 */
[----:B-1----:R-:W-:Y:S02]  /*5b70*/  F2FP.BF16.PACK_AB R5, R7, R29 ;  /* 0x0000001d0705723e */ /* 0x002fe400000010ff */
[----:B--2---:R-:W-:Y:S01]  /*5b80*/  F2FP.BF16.PACK_AB R7, R3, R17 ;  /* 0x000000110307723e */ /* 0x004fe200000010ff */
[----:B---3--:R-:W-:Y:S02]  /*5b90*/  FADD.FTZ R0, R17, R2 ;  /* 0x0000000211007221 */ /* 0x008fe40000010000 */
[----:B------:R-:W1:Y:S02]  /*5ba0*/  MUFU.EX2 R17, R33 ;  /* 0x0000002100117308 */ /* 0x000e640000000800 */
[----:B------:R-:W-:-:S06]  /*5bb0*/  FADD.FTZ R0, R3, R0 ;  /* 0x0000000003007221 */ /* 0x000fcc0000010000 */
[----:B------:R-:W2:Y:S08]  /*5bc0*/  MUFU.EX2 R3, R32 ;  /* 0x0000002000037308 */ /* 0x000eb00000000800 */
[----:B------:R3:W-:Y:S02]  /*5bd0*/  MUFU.EX2 R2, R35 ;  /* 0x0000002300027308 */ /* 0x0007e40000000800 */
[C---:B---3--:R-:W-:Y:S08]  /*5be0*/  HMMA.16816.F32.BF16 R32, R8.reuse, R12, R24 ;  /* 0x0000000c0820723c */ /* 0x048ff00000041818 */
[----:B------:R-:W-:Y:S01]  /*5bf0*/  HMMA.16816.F32.BF16 R24, R8, R14, R20 ;  /* 0x0000000e0818723c */ /* 0x000fe20000041814 */
[----:B------:R-:W3:Y:S01]  /*5c00*/  LDSM.16.MT88.4 R12, [R135+0x1000] ;  /* 0x00100000870c783b */ /* 0x000ee20000004200 */
[----:B------:R-:W-:-:S02]  /*5c10*/  MOV R46, R47 ;  /* 0x0000002f002e7202 */ /* 0x000fc40000000f00 */
[----:B------:R-:W-:Y:S01]  /*5c20*/  MOV R47, R39 ;  /* 0x00000027002f7202 */ /* 0x000fe20000000f00 */
[----:B------:R-:W4:Y:S01]  /*5c30*/  LDSM.16.MT88.4 R8, [R251+0x1000] ;  /* 0x00100000fb08783b */ /* 0x000f220000004200 */
[----:B------:R-:W-:Y:S01]  /*5c40*/  F2FP.BF16.PACK_AB R130, R28, R30 ;  /* 0x0000001e1c82723e */ /* 0x000fe200000010ff */
[----:B------:R-:W5:Y:S01]  /*5c50*/  MUFU.EX2 R19, R19 ;  /* 0x0000001300137308 */ /* 0x000f620000000800 */
[----:B-1----:R-:W-:Y:S01]  /*5c60*/  FADD.FTZ R0, R17, R0 ;  /* 0x0000000011007221 */ /* 0x002fe20000010000 */
[C---:B--2---:R-:W-:Y:S01]  /*5c70*/  F2FP.BF16.PACK_AB R129, R3.reuse, R17 ;  /* 0x000000110381723e */ /* 0x044fe200000010ff */
[----:B------:R-:W-:Y:S01]  /*5c80*/  LDSM.16.MT88.4 R20, [R135+0x7000] ;  /* 0x007000008714783b */ /* 0x000fe20000004200 */
[C---:B---3--:R-:W-:Y:S08]  /*5c90*/  HMMA.16816.F32.BF16 R156, R4.reuse, R12, R156 ;  /* 0x0000000c049c723c */ /* 0x048ff0000004189c */
[C---:B------:R-:W-:Y:S01]  /*5ca0*/  HMMA.16816.F32.BF16 R36, R4.reuse, R14, R40 ;  /* 0x0000000e0424723c */ /* 0x040fe20000041828 */
[----:B------:R-:W1:Y:S07]  /*5cb0*/  LDSM.16.MT88.4 R12, [R134+0x1000] ;  /* 0x00100000860c783b */ /* 0x000e6e0000004200 */
[C---:B----4-:R-:W-:Y:S08]  /*5cc0*/  HMMA.16816.F32.BF16 R164, R4.reuse, R8, R164 ;  /* 0x0000000804a4723c */ /* 0x050ff000000418a4 */
[C---:B------:R-:W-:Y:S01]  /*5cd0*/  HMMA.16816.F32.BF16 R28, R4.reuse, R10, R44 ;  /* 0x0000000a041c723c */ /* 0x040fe2000004182c */
[----:B------:R-:W2:Y:S07]  /*5ce0*/  LDSM.16.MT88.4 R8, [R252+0x1000] ;  /* 0x00100000fc08783b */ /* 0x000eae0000004200 */
[C---:B-1----:R-:W-:Y:S08]  /*5cf0*/  HMMA.16816.F32.BF16 R140, R4.reuse, R12, R140 ;  /* 0x0000000c048c723c */ /* 0x042ff0000004188c */
[C---:B------:R-:W-:Y:S01]  /*5d00*/  HMMA.16816.F32.BF16 R44, R4.reuse, R14, R60 ;  /* 0x0000000e042c723c */ /* 0x040fe2000004183c */
[----:B------:R-:W1:Y:S07]  /*5d10*/  LDSM.16.MT88.4 R12, [R135+0x3000] ;  /* 0x00300000870c783b */ /* 0x000e6e0000004200 */
[----:B--2---:R-:W-:Y:S01]  /*5d20*/  HMMA.16816.F32.BF16 R40, R4, R10, R68 ;  /* 0x0000000a0428723c */ /* 0x004fe20000041844 */
[----:B------:R-:W-:-:S04]  /*5d30*/  FADD.FTZ R0, R3, R0 ;  /* 0x0000000003007221 */ /* 0x000fc80000010000 */
[----:B-----5:R-:W-:-:S04]  /*5d40*/  FADD.FTZ R0, R19, R0 ;  /* 0x0000000013007221 */ /* 0x020fc80000010000 */
[C---:B------:R-:W-:Y:S01]  /*5d50*/  FADD.FTZ R0, R2.reuse, R0 ;  /* 0x0000000002007221 */ /* 0x040fe20000010000 */
[C---:B-1----:R-:W-:Y:S08]  /*5d60*/  HMMA.16816.F32.BF16 R60, R4.reuse, R12, R184 ;  /* 0x0000000c043c723c */ /* 0x042ff000000418b8 */
[C---:B------:R-:W-:Y:S01]  /*5d70*/  HMMA.16816.F32.BF16 R68, R4.reuse, R14, R188 ;  /* 0x0000000e0444723c */ /* 0x040fe200000418bc */
[----:B------:R-:W1:Y:S04]  /*5d80*/  LDSM.16.MT88.4 R12, [R134+0x3000] ;  /* 0x00300000860c783b */ /* 0x000e680000004200 */
[----:B------:R2:W-:Y:S04]  /*5d90*/  STL [R1+0x88], R0 ;  /* 0x0000880001007387 */ /* 0x0005e80000100800 */
[----:B--2---:R-:W2:Y:S04]  /*5da0*/  LDL R0, [R1+0xd4] ;  /* 0x0000d40001007983 */ /* 0x004ea80000100800 */
[----:B------:R-:W3:Y:S04]  /*5db0*/  LDL.LU R3, [R1+0x74] ;  /* 0x0000740001037983 */ /* 0x000ee80000300800 */
[----:B------:R-:W4:Y:S01]  /*5dc0*/  LDL R17, [R1+0x8c] ;  /* 0x00008c0001117983 */ /* 0x000f220000100800 */
[C---:B-1----:R-:W-:Y:S03]  /*5dd0*/  HMMA.16816.F32.BF16 R80, R4.reuse, R12, R144 ;  /* 0x0000000c0450723c */ /* 0x042fe60000041890 */
[----:B------:R-:W-:Y:S05]  /*5de0*/  LDSM.16.MT88.4 R144, [R252+0x1800] ;  /* 0x00180000fc90783b */ /* 0x000fea0000004200 */
[----:B------:R-:W-:Y:S01]  /*5df0*/  HMMA.16816.F32.BF16 R84, R4, R14, R136 ;  /* 0x0000000e0454723c */ /* 0x000fe20000041888 */
[----:B------:R-:W1:Y:S01]  /*5e00*/  LDSM.16.MT88.4 R12, [R135+0x5000] ;  /* 0x00500000870c783b */ /* 0x000e620000004200 */
[----:B------:R-:W-:-:S03]  /*5e10*/  F2FP.BF16.PACK_AB R131, R2, R19 ;  /* 0x000000130283723e */ /* 0x000fc600000010ff */
[----:B------:R-:W-:Y:S03]  /*5e20*/  LDSM.16.MT88.4 R136, [R134+0x1800] ;  /* 0x001800008688783b */ /* 0x000fe60000004200 */
[C---:B------:R-:W-:Y:S01]  /*5e30*/  HMMA.16816.F32.BF16 R148, R4.reuse, R8, R148 ;  /* 0x000000080494723c */ /* 0x040fe20000041894 */
[----:B------:R-:W5:Y:S07]  /*5e40*/  LDSM.16.MT88.4 R8, [R251+0x3000] ;  /* 0x00300000fb08783b */ /* 0x000f6e0000004200 */
[C---:B-1----:R-:W-:Y:S08]  /*5e50*/  HMMA.16816.F32.BF16 R96, R4.reuse, R12, R96 ;  /* 0x0000000c0460723c */ /* 0x042ff00000041860 */
[C---:B------:R-:W-:Y:S01]  /*5e60*/  HMMA.16816.F32.BF16 R100, R4.reuse, R14, R100 ;  /* 0x0000000e0464723c */ /* 0x040fe20000041864 */
[----:B------:R-:W1:Y:S07]  /*5e70*/  LDSM.16.MT88.4 R12, [R134+0x5000] ;  /* 0x00500000860c783b */ /* 0x000e6e0000004200 */
[C---:B-----5:R-:W-:Y:S08]  /*5e80*/  HMMA.16816.F32.BF16 R52, R4.reuse, R8, R52 ;  /* 0x000000080434723c */ /* 0x060ff00000041834 */
[C---:B------:R-:W-:Y:S01]  /*5e90*/  HMMA.16816.F32.BF16 R56, R4.reuse, R10, R56 ;  /* 0x0000000a0438723c */ /* 0x040fe20000041838 */
[----:B------:R-:W5:Y:S07]  /*5ea0*/  LDSM.16.MT88.4 R8, [R252+0x3000] ;  /* 0x00300000fc08783b */ /* 0x000f6e0000004200 */
[C---:B-1----:R-:W-:Y:S08]  /*5eb0*/  HMMA.16816.F32.BF16 R112, R4.reuse, R12, R112 ;  /* 0x0000000c0470723c */ /* 0x042ff00000041870 */
[C---:B------:R-:W-:Y:S01]  /*5ec0*/  HMMA.16816.F32.BF16 R180, R4.reuse, R14, R180 ;  /* 0x0000000e04b4723c */ /* 0x040fe200000418b4 */
[----:B------:R-:W1:Y:S07]  /*5ed0*/  LDSM.16.MT88.4 R12, [R252+0x7000] ;  /* 0x00700000fc0c783b */ /* 0x000e6e0000004200 */
[C---:B-----5:R-:W-:Y:S01]  /*5ee0*/  HMMA.16816.F32.BF16 R76, R4.reuse, R10, R152 ;  /* 0x0000000a044c723c */ /* 0x060fe20000041898 */
[----:B------:R-:W5:Y:S07]  /*5ef0*/  LDSM.16.MT88.4 R152, [R135+0x1800] ;  /* 0x001800008798783b */ /* 0x000f6e0000004200 */
[----:B------:R-:W-:Y:S08]  /*5f00*/  HMMA.16816.F32.BF16 R120, R4, R20, R120 ;  /* 0x000000140478723c */ /* 0x000ff00000041878 */
[----:B------:R-:W-:Y:S08]  /*5f10*/  HMMA.16816.F32.BF16 R148, R128, R144, R148 ;  /* 0x000000908094723c */ /* 0x000ff00000041894 */
[----:B------:R-:W-:Y:S08]  /*5f20*/  HMMA.16816.F32.BF16 R20, R4, R22, R116 ;  /* 0x000000160414723c */ /* 0x000ff00000041874 */
[----:B------:R-:W-:Y:S01]  /*5f30*/  HMMA.16816.F32.BF16 R144, R128, R146, R40 ;  /* 0x000000928090723c */ /* 0x000fe20000041828 */
[----:B------:R-:W5:Y:S07]  /*5f40*/  LDSM.16.MT88.4 R40, [R251+0x3800] ;  /* 0x00380000fb28783b */ /* 0x000f6e0000004200 */
[C---:B-1----:R-:W-:Y:S01]  /*5f50*/  HMMA.16816.F32.BF16 R116, R4.reuse, R12, R64 ;  /* 0x0000000c0474723c */ /* 0x042fe20000041840 */
[----:B------:R-:W-:Y:S07]  /*5f60*/  LDSM.16.MT88.4 R64, [R134+0x3800] ;  /* 0x003800008640783b */ /* 0x000fee0000004200 */
[C---:B------:R-:W-:Y:S01]  /*5f70*/  HMMA.16816.F32.BF16 R12, R4.reuse, R14, R48 ;  /* 0x0000000e040c723c */ /* 0x040fe20000041830 */
[----:B------:R-:W1:Y:S07]  /*5f80*/  LDSM.16.MT88.4 R48, [R135+0x3800] ;  /* 0x003800008730783b */ /* 0x000e6e0000004200 */
[----:B------:R-:W-:Y:S01]  /*5f90*/  HMMA.16816.F32.BF16 R72, R4, R8, R160 ;  /* 0x000000080448723c */ /* 0x000fe200000418a0 */
[----:B------:R-:W1:Y:S01]  /*5fa0*/  LDSM.16.MT88.4 R8, [R251+0x5000] ;  /* 0x00500000fb08783b */ /* 0x000e620000004200 */
[----:B------:R-:W-:-:S02]  /*5fb0*/  MOV R2, c[0x0][0x2c4] ;  /* 0x0000b10000027a02 */ /* 0x000fc40000000f00 */
[----:B------:R-:W-:Y:S01]  /*5fc0*/  MOV R18, c[0x0][0x2ac] ;  /* 0x0000ab0000127a02 */ /* 0x000fe20000000f00 */
[----:B------:R-:W-:Y:S03]  /*5fd0*/  LDSM.16.MT88.4 R160, [R251+0x1800] ;  /* 0x00180000fba0783b */ /* 0x000fe60000004200 */
[C---:B-----5:R-:W-:Y:S08]  /*5fe0*/  HMMA.16816.F32.BF16 R156, R128.reuse, R152, R156 ;  /* 0x00000098809c723c */ /* 0x060ff0000004189c */
[C---:B------:R-:W-:Y:S08]  /*5ff0*/  HMMA.16816.F32.BF16 R152, R128.reuse, R154, R36 ;  /* 0x0000009a8098723c */ /* 0x040ff00000041824 */
[C---:B------:R-:W-:Y:S08]  /*6000*/  HMMA.16816.F32.BF16 R140, R128.reuse, R136, R140 ;  /* 0x00000088808c723c */ /* 0x040ff0000004188c */
[C---:B------:R-:W-:Y:S08]  /*6010*/  HMMA.16816.F32.BF16 R36, R128.reuse, R40, R52 ;  /* 0x000000288024723c */ /* 0x040ff00000041834 */
[C---:B------:R-:W-:Y:S08]  /*6020*/  HMMA.16816.F32.BF16 R136, R128.reuse, R138, R44 ;  /* 0x0000008a8088723c */ /* 0x040ff0000004182c */
[C---:B------:R-:W-:Y:S01]  /*6030*/  HMMA.16816.F32.BF16 R40, R128.reuse, R42, R56 ;  /* 0x0000002a8028723c */ /* 0x040fe20000041838 */
[----:B------:R-:W5:Y:S07]  /*6040*/  LDSM.16.MT88.4 R56, [R252+0x3800] ;  /* 0x00380000fc38783b */ /* 0x000f6e0000004200 */
[C---:B-1----:R-:W-:Y:S08]  /*6050*/  HMMA.16816.F32.BF16 R44, R128.reuse, R48, R60 ;  /* 0x00000030802c723c */ /* 0x042ff0000004183c */
[----:B------:R-:W-:Y:S01]  /*6060*/  HMMA.16816.F32.BF16 R60, R128, R64, R80 ;  /* 0x00000040803c723c */ /* 0x000fe20000041850 */
[----:B------:R-:W1:Y:S07]  /*6070*/  LDSM.16.MT88.4 R80, [R135+0x5800] ;  /* 0x005800008750783b */ /* 0x000e6e0000004200 */
[C---:B------:R-:W-:Y:S08]  /*6080*/  HMMA.16816.F32.BF16 R88, R4.reuse, R8, R88 ;  /* 0x000000080458723c */ /* 0x040ff00000041858 */
[----:B------:R-:W-:Y:S01]  /*6090*/  HMMA.16816.F32.BF16 R92, R4, R10, R92 ;  /* 0x0000000a045c723c */ /* 0x000fe2000004185c */
[----:B------:R-:W2:Y:S07]  /*60a0*/  LDSM.16.MT88.4 R8, [R252+0x5000] ;  /* 0x00500000fc08783b */ /* 0x000eae0000004200 */
[C---:B-----5:R-:W-:Y:S01]  /*60b0*/  HMMA.16816.F32.BF16 R52, R128.reuse, R56, R72 ;  /* 0x000000388034723c */ /* 0x060fe20000041848 */
[----:B------:R-:W5:Y:S07]  /*60c0*/  LDSM.16.MT88.4 R72, [R251+0x5800] ;  /* 0x00580000fb48783b */ /* 0x000f6e0000004200 */
[C---:B------:R-:W-:Y:S08]  /*60d0*/  HMMA.16816.F32.BF16 R56, R128.reuse, R58, R76 ;  /* 0x0000003a8038723c */ /* 0x040ff0000004184c */
[----:B-1----:R-:W-:Y:S01]  /*60e0*/  HMMA.16816.F32.BF16 R76, R128, R80, R96 ;  /* 0x00000050804c723c */ /* 0x002fe20000041860 */
[----:B------:R-:W1:Y:S07]  /*60f0*/  LDSM.16.MT88.4 R96, [R134+0x5800] ;  /* 0x005800008660783b */ /* 0x000e6e0000004200 */
[C---:B--2---:R-:W-:Y:S08]  /*6100*/  HMMA.16816.F32.BF16 R104, R4.reuse, R8, R104 ;  /* 0x000000080468723c */ /* 0x044ff00000041868 */
[----:B------:R-:W-:Y:S01]  /*6110*/  HMMA.16816.F32.BF16 R108, R4, R10, R108 ;  /* 0x0000000a046c723c */ /* 0x000fe2000004186c */
[----:B------:R-:W2:Y:S07]  /*6120*/  LDSM.16.MT88.4 R8, [R251+0x7000] ;  /* 0x00700000fb08783b */ /* 0x000eae0000004200 */
[C---:B------:R-:W-:Y:S08]  /*6130*/  HMMA.16816.F32.BF16 R48, R128.reuse, R50, R68 ;  /* 0x000000328030723c */ /* 0x040ff00000041844 */
[C---:B-----5:R-:W-:Y:S01]  /*6140*/  HMMA.16816.F32.BF16 R68, R128.reuse, R72, R88 ;  /* 0x000000488044723c */ /* 0x060fe20000041858 */
[----:B------:R-:W5:Y:S07]  /*6150*/  LDSM.16.MT88.4 R88, [R252+0x5800] ;  /* 0x00580000fc58783b */ /* 0x000f6e0000004200 */
[C---:B------:R-:W-:Y:S08]  /*6160*/  HMMA.16816.F32.BF16 R72, R128.reuse, R74, R92 ;  /* 0x0000004a8048723c */ /* 0x040ff0000004185c */
[----:B-1----:R-:W-:Y:S01]  /*6170*/  HMMA.16816.F32.BF16 R92, R128, R96, R112 ;  /* 0x00000060805c723c */ /* 0x002fe20000041870 */
[----:B------:R-:W1:Y:S07]  /*6180*/  LDSM.16.MT88.4 R112, [R135+0x7800] ;  /* 0x007800008770783b */ /* 0x000e6e0000004200 */
[C---:B--2---:R-:W-:Y:S08]  /*6190*/  HMMA.16816.F32.BF16 R176, R4.reuse, R8, R176 ;  /* 0x0000000804b0723c */ /* 0x044ff000000418b0 */
[----:B------:R-:W-:Y:S01]  /*61a0*/  HMMA.16816.F32.BF16 R124, R4, R10, R124 ;  /* 0x0000000a047c723c */ /* 0x000fe2000004187c */
[----:B------:R-:W2:Y:S01]  /*61b0*/  LDSM.16.MT88.4 R8, [R134+0x7000] ;  /* 0x007000008608783b */ /* 0x000ea20000004200 */
[----:B------:R-:W-:Y:S01]  /*61c0*/  ISETP.NE.AND P1, PT, R2, 0x1, PT ;  /* 0x000000010200780c */ /* 0x000fe20003f25270 */
[----:B------:R-:W-:-:S05]  /*61d0*/  IMAD R18, R18, c[0x0][0x1d0], RZ ;  /* 0x0000740012127a24 */ /* 0x000fca00078e02ff */
[C---:B------:R-:W-:Y:S07]  /*61e0*/  HMMA.16816.F32.BF16 R64, R128.reuse, R66, R84 ;  /* 0x000000428040723c */ /* 0x040fee0000041854 */
[----:B------:R-:W-:Y:S01]  /*61f0*/  @P1 IMAD.HI.U32 R2, R0, c[0x0][0x2c8], RZ ;  /* 0x0000b20000021a27 */ /* 0x000fe200078e00ff */
[----:B-----5:R-:W-:Y:S01]  /*6200*/  HMMA.16816.F32.BF16 R84, R128, R88, R104 ;  /* 0x000000588054723c */ /* 0x020fe20000041868 */
[----:B------:R-:W5:Y:S03]  /*6210*/  LDSM.16.MT88.4 R104, [R251+0x7800] ;  /* 0x00780000fb68783b */ /* 0x000f660000004200 */
[----:B------:R-:W-:-:S04]  /*6220*/  @P1 SHF.R.U32.HI R0, RZ, c[0x0][0x2cc], R2 ;  /* 0x0000b300ff001a19 */ /* 0x000fc80000011602 */
[----:B------:R-:W-:Y:S01]  /*6230*/  HMMA.16816.F32.BF16 R88, R128, R90, R108 ;  /* 0x0000005a8058723c */ /* 0x000fe2000004186c */
[----:B------:R-:W-:-:S07]  /*6240*/  IADD3 R0, R0, -c[0x0][0x168], R18 ;  /* 0x80005a0000007a10 */ /* 0x000fce0007ffe012 */
[----:B-1----:R-:W-:Y:S01]  /*6250*/  HMMA.16816.F32.BF16 R108, R128, R112, R120 ;  /* 0x00000070806c723c */ /* 0x002fe20000041878 */
[----:B------:R-:W1:Y:S07]  /*6260*/  LDSM.16.MT88.4 R120, [R252+0x7800] ;  /* 0x00780000fc78783b */ /* 0x000e6e0000004200 */
[C---:B--2---:R-:W-:Y:S08]  /*6270*/  HMMA.16816.F32.BF16 R32, R4.reuse, R8, R32 ;  /* 0x000000080420723c */ /* 0x044ff00000041820 */
[----:B------:R-:W-:Y:S01]  /*6280*/  HMMA.16816.F32.BF16 R24, R4, R10, R24 ;  /* 0x0000000a0418723c */ /* 0x000fe20000041818 */
[----:B------:R-:W2:Y:S01]  /*6290*/  LDSM.16.MT88.4 R4, [R134+0x7800] ;  /* 0x007800008604783b */ /* 0x000ea20000004200 */
[----:B------:R-:W-:-:S04]  /*62a0*/  SHF.R.S32.HI R2, RZ, 0x1f, R0 ;  /* 0x0000001fff027819 */ /* 0x000fc80000011400 */
[----:B------:R-:W-:-:S04]  /*62b0*/  LEA.HI R0, R2, R0, RZ, 0x6 ;  /* 0x0000000002007211 */ /* 0x000fc800078f30ff */
[----:B------:R-:W-:Y:S02]  /*62c0*/  SHF.R.S32.HI R0, RZ, 0x6, R0 ;  /* 0x00000006ff007819 */ /* 0x000fe40000011400 */
[----:B---3--:R-:W-:Y:S02]  /*62d0*/  IADD3 R3, R3, -0x2, RZ ;  /* 0xfffffffe03037810 */ /* 0x008fe40007ffe0ff */
[----:B----4-:R-:W-:-:S03]  /*62e0*/  IMNMX R0, R17, R0, !PT ;  /* 0x0000000011007217 */ /* 0x010fc60007800200 */
[----:B------:R3:W-:Y:S04]  /*62f0*/  STL [R1+0x6c], R3 ;  /* 0x00006c0301007387 */ /* 0x0007e80000100800 */
[----:B------:R3:W-:Y:S01]  /*6300*/  STL [R1+0x94], R0 ;  /* 0x0000940001007387 */ /* 0x0007e20000100800 */
[----:B------:R-:W-:Y:S01]  /*6310*/  ISETP.GE.AND P0, PT, R3, R0, PT ;  /* 0x000000000300720c */ /* 0x000fe20003f06270 */
[C---:B------:R-:W-:Y:S08]  /*6320*/  HMMA.16816.F32.BF16 R80, R128.reuse, R82, R100 ;  /* 0x000000528050723c */ /* 0x040ff00000041864 */
[C---:B-----5:R-:W-:Y:S08]  /*6330*/  HMMA.16816.F32.BF16 R100, R128.reuse, R104, R176 ;  /* 0x000000688064723c */ /* 0x060ff000000418b0 */
[C---:B------:R-:W-:Y:S08]  /*6340*/  HMMA.16816.F32.BF16 R164, R128.reuse, R160, R164 ;  /* 0x000000a080a4723c */ /* 0x040ff000000418a4 */
[C---:B------:R-:W-:Y:S08]  /*6350*/  HMMA.16816.F32.BF16 R104, R128.reuse, R106, R124 ;  /* 0x0000006a8068723c */ /* 0x040ff0000004187c */
[C---:B-1----:R-:W-:Y:S08]  /*6360*/  HMMA.16816.F32.BF16 R116, R128.reuse, R120, R116 ;  /* 0x000000788074723c */ /* 0x042ff00000041874 */
[C---:B------:R-:W-:Y:S08]  /*6370*/  HMMA.16816.F32.BF16 R160, R128.reuse, R162, R28 ;  /* 0x000000a280a0723c */ /* 0x040ff0000004181c */
[C---:B------:R-:W-:Y:S08]  /*6380*/  HMMA.16816.F32.BF16 R96, R128.reuse, R98, R180 ;  /* 0x000000628060723c */ /* 0x040ff000000418b4 */
[C---:B------:R-:W-:Y:S08]  /*6390*/  HMMA.16816.F32.BF16 R112, R128.reuse, R114, R20 ;  /* 0x000000728070723c */ /* 0x040ff00000041814 */
[C---:B------:R-:W-:Y:S08]  /*63a0*/  HMMA.16816.F32.BF16 R120, R128.reuse, R122, R12 ;  /* 0x0000007a8078723c */ /* 0x040ff0000004180c */
[C---:B--2---:R-:W-:Y:S08]  /*63b0*/  HMMA.16816.F32.BF16 R124, R128.reuse, R4, R32 ;  /* 0x00000004807c723c */ /* 0x044ff00000041820 */
[----:B------:R-:W-:Y:S01]  /*63c0*/  HMMA.16816.F32.BF16 R128, R128, R6, R24 ;  /* 0x000000068080723c */ /* 0x000fe20000041818 */
[----:B------:R-:W-:Y:S01]  /*63d0*/  @!UPT UIADD3 URZ, URZ, URZ, URZ ;  /* 0x0000003f3f3ff290 */ /* 0x000fe2000fffe03f */
[----:B------:R-:W-:Y:S11]  /*63e0*/  @!P0 BRA `(.L_x_1048) ;  /* 0x000042f000008947 */ /* 0x000ff60003800000 */
[----:B---3--:R-:W-:Y:S02]  /*63f0*/  MOV R0, R3 ;  /* 0x0000000300007202 */ /* 0x008fe40000000f00 */
[----:B------:R-:W-:-:S02]  /*6400*/  MOV R135, R16 ;  /* 0x0000001000877202 */ /* 0x000fc40000000f00 */
[----:B------:R-:W-:Y:S01]  /*6410*/  MOV R134, R133 ;  /* 0x0000008500867202 */ /* 0x000fe20000000f00 */
[----:B------:R1:W-:Y:S06]  /*6420*/  STL [R1+0x5c], R0 ;  /* 0x00005c0001007387 */ /* 0x0003ec0000100800 */
.L_x_1059:
[----:B------:R-:W2:Y:S01]  /*6430*/  LDL R6, [R1+0x8] ;  /* 0x0000080001067983 */ /* 0x000ea20000100800 */
[----:B------:R-:W-:Y:S04]  /*6440*/  DEPBAR.LE SB0, 0x0 ;  /* 0x000080000000791a */ /* 0x000fe80000000000 */
[----:B------:R-:W3:Y:S01]  /*6450*/  LDL R2, [R1+0x5c] ;  /* 0x00005c0001027983 */ /* 0x000ee20000100800 */
[----:B------:R-:W-:Y:S01]  /*6460*/  WARPSYNC 0xffffffff ;  /* 0xffffffff00007948 */ /* 0x000fe20003800000 */
[----:B------:R-:W-:Y:S02]  /*6470*/  BSSY B0, `(.L_x_1049) ;  /* 0x000006f000007945 */ /* 0x000fe40003800000 */
[----:B------:R-:W4:Y:S04]  /*6480*/  LDL R5, [R1+0x40] ;  /* 0x0000400001057983 */ /* 0x000f280000100800 */
[----:B-1----:R-:W3:Y:S04]  /*6490*/  LDL R0, [R1+0x8c] ;  /* 0x00008c0001007983 */ /* 0x002ee80000100800 */
[----:B------:R-:W5:Y:S04]  /*64a0*/  LDL R4, [R1+0x44] ;  /* 0x0000440001047983 */ /* 0x000f680000100800 */
[----:B------:R-:W5:Y:S04]  /*64b0*/  LDL R3, [R1+0x48] ;  /* 0x0000480001037983 */ /* 0x000f680000100800 */
[----:B------:R-:W-:Y:S06]  /*64c0*/  BAR.SYNC.DEFER_BLOCKING 0x0 ;  /* 0x0000000000007b1d */ /* 0x000fec0000010000 */
[----:B------:R1:W1:Y:S04]  /*64d0*/  LDSM.16.M88.4 R8, [R248] ;  /* 0x00000000f808783b */ /* 0x0002680000000200 */
[----:B------:R1:W1:Y:S04]  /*64e0*/  LDSM.16.M88.4 R16, [R248+0x800] ;  /* 0x00080000f810783b */ /* 0x0002680000000200 */
[----:B------:R1:W1:Y:S04]  /*64f0*/  LDSM.16.M88.4 R24, [R248+0x1000] ;  /* 0x00100000f818783b */ /* 0x0002680000000200 */
[----:B------:R1:W1:Y:S04]  /*6500*/  LDSM.16.M88.4 R32, [R248+0x1800] ;  /* 0x00180000f820783b */ /* 0x0002680000000200 */
[----:B--2---:R2:W1:Y:S04]  /*6510*/  LDSM.16.M88.4 R176, [R6] ;  /* 0x0000000006b0783b */ /* 0x0044680000000200 */
[----:B----4-:R2:W4:Y:S01]  /*6520*/  LDSM.16.M88.4 R180, [R5] ;  /* 0x0000000005b4783b */ /* 0x0105220000000200 */
[----:B---3--:R-:W-:Y:S03]  /*6530*/  ISETP.GT.AND P0, PT, R0, R2, PT ;  /* 0x000000020000720c */ /* 0x008fe60003f04270 */
[----:B-----5:R2:W3:Y:S04]  /*6540*/  LDSM.16.M88.4 R184, [R4] ;  /* 0x0000000004b8783b */ /* 0x0204e80000000200 */
[----:B------:R2:W1:Y:S06]  /*6550*/  LDSM.16.M88.4 R188, [R3] ;  /* 0x0000000003bc783b */ /* 0x00046c0000000200 */
[----:B------:R-:W-:-:S05]  /*6560*/  @P0 BRA `(.L_x_1050) ;  /* 0x000005f000000947 */ /* 0x000fca0003800000 */
[----:B--2---:R-:W2:Y:S04]  /*6570*/  LDL R4, [R1+0x68] ;  /* 0x0000680001047983 */ /* 0x004ea80000100800 */
[----:B------:R-:W5:Y:S04]  /*6580*/  LDL R28, [R1+0x60] ;  /* 0x00006000011c7983 */ /* 0x000f680000100800 */
[----:B----4-:R-:W4:Y:S04]  /*6590*/  LDL.64 R22, [R1+0xb0] ;  /* 0x0000b00001167983 */ /* 0x010f280000100a00 */
[----:B---3--:R-:W3:Y:S04]  /*65a0*/  LDL R21, [R1+0xbc] ;  /* 0x0000bc0001157983 */ /* 0x008ee80000100800 */
[----:B------:R-:W3:Y:S04]  /*65b0*/  LDL R20, [R1+0x158] ;  /* 0x0001580001147983 */ /* 0x000ee80000100800 */
[----:B------:R-:W3:Y:S04]  /*65c0*/  LDL R5, [R1+0x7c] ;  /* 0x00007c0001057983 */ /* 0x000ee80000100800 */
[----:B------:R-:W4:Y:S04]  /*65d0*/  LDL R15, [R1+0x15c] ;  /* 0x00015c00010f7983 */ /* 0x000f280000100800 */
[----:B------:R-:W4:Y:S04]  /*65e0*/  LDL R14, [R1+0x80] ;  /* 0x00008000010e7983 */ /* 0x000f280000100800 */
[----:B------:R-:W4:Y:S04]  /*65f0*/  LDL R13, [R1+0x160] ;  /* 0x00016000010d7983 */ /* 0x000f280000100800 */
[----:B------:R-:W4:Y:S04]  /*6600*/  LDL R12, [R1+0x84] ;  /* 0x00008400010c7983 */ /* 0x000f280000100800 */
[----:B------:R-:W4:Y:S04]  /*6610*/  LDL R7, [R1+0x164] ;  /* 0x0001640001077983 */ /* 0x000f280000100800 */
[----:B------:R-:W4:Y:S01]  /*6620*/  LDL R6, [R1+0x64] ;  /* 0x0000640001067983 */ /* 0x000f220000100800 */
[----:B--2---:R-:W-:Y:S01]  /*6630*/  SHF.R.S32.HI R0, RZ, 0x1f, R4 ;  /* 0x0000001fff007819 */ /* 0x004fe20000011404 */
[----:B------:R-:W-:Y:S04]  /*6640*/  IMAD.WIDE.U32 R2, R4, c[0x0][0x208], RZ ;  /* 0x0000820004027a25 */ /* 0x000fe800078e00ff */
[----:B------:R-:W-:Y:S04]  /*6650*/  IMAD R0, R0, c[0x0][0x208], RZ ;  /* 0x0000820000007a24 */ /* 0x000fe800078e02ff */
[----:B------:R-:W-:Y:S01]  /*6660*/  IMAD R0, R4, c[0x0][0x20c], R0 ;  /* 0x0000830004007a24 */ /* 0x000fe200078e0200 */
[----:B-----5:R-:W-:Y:S03]  /*6670*/  SHF.R.S32.HI R4, RZ, 0x1f, R28 ;  /* 0x0000001fff047819 */ /* 0x020fe6000001141c */
[----:B------:R-:W-:Y:S02]  /*6680*/  IMAD.IADD R3, R3, 0x1, R0 ;  /* 0x0000000103037824 */ /* 0x000fe400078e0200 */
[----:B------:R-:W-:Y:S02]  /*6690*/  IMAD R4, R4, c[0x0][0x218], RZ ;  /* 0x0000860004047a24 */ /* 0x000fe400078e02ff */
[C---:B------:R-:W-:Y:S01]  /*66a0*/  IMAD.WIDE.U32 R2, R28.reuse, c[0x0][0x218], R2 ;  /* 0x000086001c027a25 */ /* 0x040fe200078e0002 */
[C---:B---3--:R-:W-:Y:S03]  /*66b0*/  SHF.L.U64.HI R29, R5.reuse, 0x1, R20 ;  /* 0x00000001051d7819 */ /* 0x048fe60000010214 */
[----:B------:R-:W-:Y:S01]  /*66c0*/  IMAD R4, R28, c[0x0][0x21c], R4 ;  /* 0x000087001c047a24 */ /* 0x000fe200078e0204 */
[----:B----4-:R-:W-:Y:S01]  /*66d0*/  IADD3 R0, P0, R22, R2, RZ ;  /* 0x0000000216007210 */ /* 0x010fe20007f1e0ff */
[----:B------:R-:W-:Y:S03]  /*66e0*/  IMAD.SHL.U32 R133, R5, 0x2, RZ ;  /* 0x0000000205857824 */ /* 0x000fe600078e00ff */
[----:B------:R-:W-:Y:S02]  /*66f0*/  IADD3.X R4, R21, R3, R4, P0, !PT ;  /* 0x0000000315047210 */ /* 0x000fe400007fe404 */
[----:B------:R-:W-:Y:S02]  /*6700*/  LEA R21, P0, R0, c[0x0][0x1f8], 0x1 ;  /* 0x00007e0000157a11 */ /* 0x000fe400078008ff */
[----:B------:R-:W-:Y:S02]  /*6710*/  SHF.L.U64.HI R28, R14, 0x1, R15 ;  /* 0x000000010e1c7819 */ /* 0x000fe4000001020f */
[----:B------:R-:W-:Y:S02]  /*6720*/  LEA.HI.X R5, R0, c[0x0][0x1fc], R4, 0x1, P0 ;  /* 0x00007f0000057a11 */ /* 0x000fe400000f0c04 */
[----:B------:R-:W-:Y:S02]  /*6730*/  SHF.L.U32 R132, R14, 0x1, RZ ;  /* 0x000000010e847819 */ /* 0x000fe400000006ff */
[C---:B------:R-:W-:Y:S01]  /*6740*/  SHF.L.U64.HI R23, R12.reuse, 0x1, R13 ;  /* 0x000000010c177819 */ /* 0x040fe2000001020d */
[----:B------:R-:W-:Y:S01]  /*6750*/  IMAD.SHL.U32 R31, R12, 0x2, RZ ;  /* 0x000000020c1f7824 */ /* 0x000fe200078e00ff */
[C---:B------:R-:W-:Y:S02]  /*6760*/  SHF.L.U64.HI R22, R6.reuse, 0x1, R7 ;  /* 0x0000000106167819 */ /* 0x040fe40000010207 */
[----:B------:R-:W-:Y:S01]  /*6770*/  SHF.L.U32 R30, R6, 0x1, RZ ;  /* 0x00000001061e7819 */ /* 0x000fe200000006ff */
[----:B------:R-:W-:-:S05]  /*6780*/  BRA.DIV ~URZ, `(.L_x_1051) ;  /* 0x0000af527f007947 */ /* 0x000fca000b800000 */
[----:B------:R2:W3:Y:S02]  /*6790*/  SHFL.IDX PT, R4, R5, RZ, 0x181f ;  /* 0x00181fff05047589 */ /* 0x0004e400000e0000 */
.L_x_1086:
[----:B------:R-:W-:-:S05]  /*67a0*/  BRA.DIV ~URZ, `(.L_x_1052) ;  /* 0x0000afa27f007947 */ /* 0x000fca000b800000 */
[----:B------:R-:W4:Y:S04]  /*67b0*/  LDL R2, [R1+0x64] ;  /* 0x0000640001027983 */ /* 0x000f280000100800 */
[----:B------:R-:W5:Y:S04]  /*67c0*/  LDL R14, [R1+0x58] ;  /* 0x00005800010e7983 */ /* 0x000f680000100800 */
[----:B--2---:R-:W2:Y:S04]  /*67d0*/  LDL R6, [R1+0x84] ;  /* 0x0000840001067983 */ /* 0x004ea80000100800 */
[----:B---3--:R-:W3:Y:S04]  /*67e0*/  LDL R20, [R1+0x80] ;  /* 0x0000800001147983 */ /* 0x008ee80000100800 */
[----:B------:R-:W5:Y:S04]  /*67f0*/  LDL R15, [R1+0x7c] ;  /* 0x00007c00010f7983 */ /* 0x000f680000100800 */
[----:B------:R-:W1:Y:S01]  /*6800*/  SHFL.IDX PT, R0, R21, RZ, 0x181f ;  /* 0x00181fff15007589 */ /* 0x000e6200000e0000 */
[----:B----4-:R-:W-:Y:S02]  /*6810*/  ISETP.GE.AND P4, PT, R2, c[0x0][0x1d4], PT ;  /* 0x0000750002007a0c */ /* 0x010fe40003f86270 */
[----:B-1----:R-:W-:Y:S05]  /*6820*/  IADD3 R2, P0, R0, R30, RZ ;  /* 0x0000001e00027210 */ /* 0x002fea0007f1e0ff */
[----:B------:R-:W-:Y:S01]  /*6830*/  IMAD.X R3, R4, 0x1, R22, P0 ;  /* 0x0000000104037824 */ /* 0x000fe200000e0616 */
[----:B------:R-:W-:Y:S02]  /*6840*/  IADD3 R12, P0, R0, R31, RZ ;  /* 0x0000001f000c7210 */ /* 0x000fe40007f1e0ff */
[----:B--2---:R-:W-:Y:S02]  /*6850*/  ISETP.GE.AND P3, PT, R6, c[0x0][0x1d4], PT ;  /* 0x0000750006007a0c */ /* 0x004fe40003f66270 */
[----:B---3--:R-:W-:Y:S01]  /*6860*/  ISETP.GE.AND P1, PT, R20, c[0x0][0x1d4], PT ;  /* 0x0000750014007a0c */ /* 0x008fe20003f26270 */
[----:B------:R-:W-:Y:S01]  /*6870*/  @!PT LDS RZ, [RZ] ;  /* 0x00000000fffff984 */ /* 0x000fe20000000800 */
[----:B------:R-:W-:Y:S01]  /*6880*/  @!PT LDS RZ, [RZ] ;  /* 0x00000000fffff984 */ /* 0x000fe20000000800 */
[----:B-----5:R1:W-:Y:S01]  /*6890*/  LDGSTS.E.BYPASS.LTC128B.128 [R14+0x100], [R2.64], !P4 ;  /* 0x00100000020e7fae */ /* 0x0203e2000e101d46 */
[----:B------:R-:W-:Y:S01]  /*68a0*/  IMAD.X R13, R4, 0x1, R23, P0 ;  /* 0x00000001040d7824 */ /* 0x000fe200000e0617 */
[----:B------:R-:W-:Y:S02]  /*68b0*/  IADD3 R6, P2, R0, R133, RZ ;  /* 0x0000008500067210 */ /* 0x000fe40007f5e0ff */
[----:B------:R-:W-:Y:S03]  /*68c0*/  SEL R20, RZ, 0x10, P3 ;  /* 0x00000010ff147807 */ /* 0x000fe60001800000 */
[----:B------:R-:W-:Y:S03]  /*68d0*/  IMAD.X R7, R4, 0x1, R29, P2 ;  /* 0x0000000104077824 */ /* 0x000fe600010e061d */
[----:B------:R2:W-:Y:S01]  /*68e0*/  LDGSTS.E.BYPASS.LTC128B.128 [R14+0x2100], [R12.64], !P3 ;  /* 0x021000000c0e7fae */ /* 0x0005e2000d901d46 */
[----:B-1----:R-:W-:Y:S03]  /*68f0*/  IADD3 R2, P0, R0, R132, RZ ;  /* 0x0000008400027210 */ /* 0x002fe60007f1e0ff */
[----:B------:R-:W1:Y:S02]  /*6900*/  SHFL.IDX PT, R0, R21, 0x1, 0x181f ;  /* 0x00381f0015007f89 */ /* 0x000e6400000e0000 */
[----:B------:R-:W-:Y:S01]  /*6910*/  IMAD.X R3, R4, 0x1, R28, P0 ;  /* 0x0000000104037824 */ /* 0x000fe200000e061c */
[----:B------:R-:W-:Y:S01]  /*6920*/  ISETP.GE.AND P0, PT, R15, c[0x0][0x1d4], PT ;  /* 0x000075000f007a0c */ /* 0x000fe20003f06270 */
[----:B------:R3:W4:Y:S01]  /*6930*/  SHFL.IDX PT, R4, R5, 0x1, 0x181f ;  /* 0x00381f0005047f89 */ /* 0x00072200000e0000 */
[----:B------:R-:W-:Y:S03]  /*6940*/  SEL R15, RZ, 0x10, P1 ;  /* 0x00000010ff0f7807 */ /* 0x000fe60000800000 */
[----:B------:R2:W-:Y:S08]  /*6950*/  LDGSTS.E.BYPASS.LTC128B.128 [R14+0x4100], [R2.64], !P1 ;  /* 0x04100000020e7fae */ /* 0x0005f0000c901d46 */
[----:B------:R2:W-:Y:S01]  /*6960*/  LDGSTS.E.BYPASS.LTC128B.128 [R14+0x6100], [R6.64], !P0 ;  /* 0x06100000060e7fae */ /* 0x0005e2000c101d46 */
[----:B---3--:R-:W-:Y:S02]  /*6970*/  SEL R5, RZ, 0x10, P4 ;  /* 0x00000010ff057807 */ /* 0x008fe40002000000 */
[----:B--2---:R-:W-:Y:S02]  /*6980*/  SEL R14, RZ, 0x10, P0 ;  /* 0x00000010ff0e7807 */ /* 0x004fe40000000000 */
.L_x_1087:
[C---:B-1--4-:R-:W-:Y:S01]  /*6990*/  ISETP.NE.U32.AND P2, PT, R5.reuse, RZ, PT ;  /* 0x000000ff0500720c */ /* 0x052fe20003f45070 */
[----:B------:R-:W2:Y:S01]  /*69a0*/  LDL R21, [R1+0x58] ;  /* 0x0000580001157983 */ /* 0x000ea20000100800 */
[----:B------:R-:W-:Y:S02]  /*69b0*/  IADD3 R5, -R5, 0x10, RZ ;  /* 0x0000001005057810 */ /* 0x000fe40007ffe1ff */
[----:B------:R-:W-:Y:S02]  /*69c0*/  IADD3 R6, -R15, 0x10, RZ ;  /* 0x000000100f067810 */ /* 0x000fe40007ffe1ff */
[----:B------:R-:W-:Y:S02]  /*69d0*/  LOP3.LUT R5, R5, 0xf, RZ, 0xc0, !PT ;  /* 0x0000000f05057812 */ /* 0x000fe400078ec0ff */
[----:B------:R-:W-:Y:S02]  /*69e0*/  IADD3 R12, -R20, 0x10, RZ ;  /* 0x00000010140c7810 */ /* 0x000fe40007ffe1ff */
[----:B------:R-:W-:Y:S02]  /*69f0*/  IADD3 R2, P1, P0, R5, R0, R30 ;  /* 0x0000000005027210 */ /* 0x000fe4000783e01e */
[----:B------:R-:W-:Y:S02]  /*6a00*/  LOP3.LUT R6, R6, 0xf, RZ, 0xc0, !PT ;  /* 0x0000000f06067812 */ /* 0x000fe400078ec0ff */
[----:B------:R-:W-:Y:S02]  /*6a10*/  IADD3.X R3, RZ, R4, R22, P1, P0 ;  /* 0x00000004ff037210 */ /* 0x000fe40000fe0416 */
[----:B------:R-:W-:Y:S04]  /*6a20*/  LOP3.LUT R12, R12, 0xf, RZ, 0xc0, !PT ;  /* 0x0000000f0c0c7812 */ /* 0x000fe800078ec0ff */
[----:B------:R-:W-:Y:S04]  /*6a30*/  IADD3 R12, P1, P0, R12, R0, R31 ;  /* 0x000000000c0c7210 */ /* 0x000fe8000783e01f */
[----:B------:R-:W-:Y:S01]  /*6a40*/  IADD3.X R13, RZ, R4, R23, P1, P0 ;  /* 0x00000004ff0d7210 */ /* 0x000fe20000fe0417 */
[----:B------:R-:W-:Y:S01]  /*6a50*/  @!PT LDS RZ, [RZ] ;  /* 0x00000000fffff984 */ /* 0x000fe20000000800 */
[----:B------:R-:W-:Y:S01]  /*6a60*/  @!PT LDS RZ, [RZ] ;  /* 0x00000000fffff984 */ /* 0x000fe20000000800 */
[----:B------:R-:W-:Y:S01]  /*6a70*/  @!PT LDS RZ, [RZ] ;  /* 0x00000000fffff984 */ /* 0x000fe20000000800 */
[----:B--2---:R1:W-:Y:S01]  /*6a80*/  LDGSTS.E.BYPASS.LTC128B.128.ZFILL [R21+0x1100], [R2.64], P2 ;  /* 0x0110000002157fae */ /* 0x0043e20009141d46 */
[----:B------:R-:W-:Y:S04]  /*6a90*/  IADD3 R6, P3, P2, R6, R0, R132 ;  /* 0x0000000006067210 */ /* 0x000fe80007a7e084 */
[----:B------:R-:W-:Y:S02]  /*6aa0*/  IADD3.X R7, RZ, R4, R28, P3, P2 ;  /* 0x00000004ff077210 */ /* 0x000fe40001fe441c */
[----:B------:R-:W-:Y:S02]  /*6ab0*/  ISETP.NE.U32.AND P3, PT, R20, RZ, PT ;  /* 0x000000ff1400720c */ /* 0x000fe40003f65070 */
[----:B------:R-:W-:Y:S11]  /*6ac0*/  ISETP.NE.U32.AND P2, PT, R15, RZ, PT ;  /* 0x000000ff0f00720c */ /* 0x000ff60003f45070 */
[----:B------:R2:W-:Y:S04]  /*6ad0*/  LDGSTS.E.BYPASS.LTC128B.128.ZFILL [R21+0x3100], [R12.64], P3 ;  /* 0x031000000c157fae */ /* 0x0005e80009941d46 */
[----:B------:R2:W-:Y:S01]  /*6ae0*/  LDGSTS.E.BYPASS.LTC128B.128.ZFILL [R21+0x5100], [R6.64], P2 ;  /* 0x0510000006157fae */ /* 0x0005e20009141d46 */
[----:B-1----:R-:W-:Y:S04]  /*6af0*/  IADD3 R2, -R14, 0x10, RZ ;  /* 0x000000100e027810 */ /* 0x002fe80007ffe1ff */
[----:B------:R-:W-:Y:S04]  /*6b00*/  LOP3.LUT R2, R2, 0xf, RZ, 0xc0, !PT ;  /* 0x0000000f02027812 */ /* 0x000fe800078ec0ff */
[----:B------:R-:W-:Y:S04]  /*6b10*/  IADD3 R2, P1, P0, R2, R0, R133 ;  /* 0x0000000002027210 */ /* 0x000fe8000783e085 */
[----:B------:R-:W-:Y:S02]  /*6b20*/  IADD3.X R3, RZ, R4, R29, P1, P0 ;  /* 0x00000004ff037210 */ /* 0x000fe40000fe041d */
[----:B------:R-:W-:Y:S11]  /*6b30*/  ISETP.NE.U32.AND P0, PT, R14, RZ, PT ;  /* 0x000000ff0e00720c */ /* 0x000ff60003f05070 */
[----:B------:R-:W-:Y:S02]  /*6b40*/  @!UPT UIADD3 URZ, URZ, URZ, URZ ;  /* 0x0000003f3f3ff290 */ /* 0x000fe4000fffe03f */
[----:B------:R2:W-:Y:S02]  /*6b50*/  LDGSTS.E.BYPASS.LTC128B.128.ZFILL [R21+0x7100], [R2.64], P0 ;  /* 0x0710000002157fae */ /* 0x0005e40008141d46 */
.L_x_1050:
[----:B------:R-:W-:Y:S05]  /*6b60*/  BSYNC B0 ;  /* 0x0000000000007941 */ /* 0x000fea0003800000 */
.L_x_1049:
[----:B------:R-:W5:Y:S06]  /*6b70*/  LDL R132, [R1+0x1c] ;  /* 0x00001c0001847983 */ /* 0x000f6c0000100800 */
[----:B------:R-:W0:Y:S01]  /*6b80*/  LDGDEPBAR ;  /* 0x00000000000079af */ /* 0x000e220000000000 */
[----:B------:R-:W-:Y:S01]  /*6b90*/  WARPSYNC 0xffffffff ;  /* 0xffffffff00007948 */ /* 0x000fe20003800000 */
[C---:B-12---:R-:W-:Y:S01]  /*6ba0*/  HMMA.16816.F32.BF16 R4, R168.reuse, R8, RZ ;  /* 0x00000008a804723c */ /* 0x046fe200000418ff */
[----:B------:R-:W-:Y:S03]  /*6bb0*/  BSSY B0, `(.L_x_1053) ;  /* 0x0000144000007945 */ /* 0x000fe60003800000 */
[----:B------:R-:W2:Y:S04]  /*6bc0*/  LDL R2, [R1+0x14] ;  /* 0x0000140001027983 */ /* 0x000ea80000100800 */
[C---:B------:R-:W-:Y:S02]  /*6bd0*/  HMMA.16816.F32.BF16 R8, R168.reuse, R10, RZ ;  /* 0x0000000aa808723c */ /* 0x040fe400000418ff */
[----:B----4-:R-:W4:Y:S06]  /*6be0*/  LDL R0, [R1+0x18] ;  /* 0x0000180001007983 */ /* 0x010f2c0000100800 */
[C---:B------:R-:W-:Y:S01]  /*6bf0*/  HMMA.16816.F32.BF16 R12, R168.reuse, R16, RZ ;  /* 0x00000010a80c723c */ /* 0x040fe200000418ff */
[----:B---3--:R-:W3:Y:S07]  /*6c00*/  LDL R3, [R1+0x10] ;  /* 0x0000100001037983 */ /* 0x008eee0000100800 */
[C---:B------:R-:W-:Y:S08]  /*6c10*/  HMMA.16816.F32.BF16 R16, R168.reuse, R18, RZ ;  /* 0x00000012a810723c */ /* 0x040ff000000418ff */
[C---:B------:R-:W-:Y:S08]  /*6c20*/  HMMA.16816.F32.BF16 R20, R168.reuse, R24, RZ ;  /* 0x00000018a814723c */ /* 0x040ff000000418ff */
        /* <DEDUP_REMOVED lines=17> */
[----:B------:R-:W1:Y:S07]  /*6d40*/  LDSM.16.M88.4 R176, [R249+-0x6000] ;  /* 0xffa00000f9b0783b */ /* 0x000e6e0000000200 */
[C---:B------:R-:W-:Y:S08]  /*6d50*/  HMMA.16816.F32.BF16 R12, R192.reuse, R180, R12 ;  /* 0x000000b4c00c723c */ /* 0x040ff0000004180c */
[C---:B------:R-:W-:Y:S01]  /*6d60*/  HMMA.16816.F32.BF16 R16, R192.reuse, R182, R16 ;  /* 0x000000b6c010723c */ /* 0x040fe20000041810 */
[----:B------:R-:W1:Y:S07]  /*6d70*/  LDSM.16.M88.4 R180, [R249+-0x5800] ;  /* 0xffa80000f9b4783b */ /* 0x000e6e0000000200 */
[C---:B------:R-:W-:Y:S08]  /*6d80*/  HMMA.16816.F32.BF16 R20, R192.reuse, R184, R20 ;  /* 0x000000b8c014723c */ /* 0x040ff00000041814 */
[C---:B------:R-:W-:Y:S01]  /*6d90*/  HMMA.16816.F32.BF16 R24, R192.reuse, R186, R24 ;  /* 0x000000bac018723c */ /* 0x040fe20000041818 */
[----:B------:R-:W1:Y:S07]  /*6da0*/  LDSM.16.M88.4 R184, [R249+-0x5000] ;  /* 0xffb00000f9b8783b */ /* 0x000e6e0000000200 */
[C---:B------:R-:W-:Y:S08]  /*6db0*/  HMMA.16816.F32.BF16 R28, R192.reuse, R188, R28 ;  /* 0x000000bcc01c723c */ /* 0x040ff0000004181c */
[----:B------:R-:W-:Y:S01]  /*6dc0*/  HMMA.16816.F32.BF16 R32, R192, R190, R32 ;  /* 0x000000bec020723c */ /* 0x000fe20000041820 */
[----:B------:R-:W1:Y:S07]  /*6dd0*/  LDSM.16.M88.4 R188, [R249+-0x4800] ;  /* 0xffb80000f9bc783b */ /* 0x000e6e0000000200 */
[C---:B-1----:R-:W-:Y:S08]  /*6de0*/  HMMA.16816.F32.BF16 R4, R196.reuse, R176, R4 ;  /* 0x000000b0c404723c */ /* 0x042ff00000041804 */
[C---:B------:R-:W-:Y:S01]  /*6df0*/  HMMA.16816.F32.BF16 R8, R196.reuse, R178, R8 ;  /* 0x000000b2c408723c */ /* 0x040fe20000041808 */
[----:B------:R-:W1:Y:S07]  /*6e00*/  LDSM.16.M88.4 R176, [R248+0x2000] ;  /* 0x00200000f8b0783b */ /* 0x000e6e0000000200 */
[C---:B------:R-:W-:Y:S08]  /*6e10*/  HMMA.16816.F32.BF16 R12, R196.reuse, R180, R12 ;  /* 0x000000b4c40c723c */ /* 0x040ff0000004180c */
[C---:B------:R-:W-:Y:S01]  /*6e20*/  HMMA.16816.F32.BF16 R16, R196.reuse, R182, R16 ;  /* 0x000000b6c410723c */ /* 0x040fe20000041810 */
[----:B------:R-:W1:Y:S07]  /*6e30*/  LDSM.16.M88.4 R180, [R248+0x2800] ;  /* 0x00280000f8b4783b */ /* 0x000e6e0000000200 */
[C---:B------:R-:W-:Y:S08]  /*6e40*/  HMMA.16816.F32.BF16 R20, R196.reuse, R184, R20 ;  /* 0x000000b8c414723c */ /* 0x040ff00000041814 */
[C---:B------:R-:W-:Y:S01]  /*6e50*/  HMMA.16816.F32.BF16 R24, R196.reuse, R186, R24 ;  /* 0x000000bac418723c */ /* 0x040fe20000041818 */
[----:B------:R-:W5:Y:S07]  /*6e60*/  LDSM.16.M88.4 R184, [R248+0x3000] ;  /* 0x00300000f8b8783b */ /* 0x000f6e0000000200 */
[C---:B------:R-:W-:Y:S08]  /*6e70*/  HMMA.16816.F32.BF16 R28, R196.reuse, R188, R28 ;  /* 0x000000bcc41c723c */ /* 0x040ff0000004181c */
[----:B------:R-:W-:Y:S01]  /*6e80*/  HMMA.16816.F32.BF16 R32, R196, R190, R32 ;  /* 0x000000bec420723c */ /* 0x000fe20000041820 */
[----:B------:R-:W2:Y:S07]  /*6e90*/  LDSM.16.M88.4 R188, [R248+0x3800] ;  /* 0x00380000f8bc783b */ /* 0x000eae0000000200 */
[C---:B-1----:R-:W-:Y:S08]  /*6ea0*/  HMMA.16816.F32.BF16 R4, R200.reuse, R176, R4 ;  /* 0x000000b0c804723c */ /* 0x042ff00000041804 */
[C---:B------:R-:W-:Y:S08]  /*6eb0*/  HMMA.16816.F32.BF16 R8, R200.reuse, R178, R8 ;  /* 0x000000b2c808723c */ /* 0x040ff00000041808 */
[C---:B------:R-:W-:Y:S08]  /*6ec0*/  HMMA.16816.F32.BF16 R12, R200.reuse, R180, R12 ;  /* 0x000000b4c80c723c */ /* 0x040ff0000004180c */
[C---:B------:R-:W-:Y:S08]  /*6ed0*/  HMMA.16816.F32.BF16 R16, R200.reuse, R182, R16 ;  /* 0x000000b6c810723c */ /* 0x040ff00000041810 */
[C---:B-----5:R-:W-:Y:S01]  /*6ee0*/  HMMA.16816.F32.BF16 R20, R200.reuse, R184, R20 ;  /* 0x000000b8c814723c */ /* 0x060fe20000041814 */
[----:B------:R1:W5:Y:S07]  /*6ef0*/  LDSM.16.M88.4 R176, [R132] ;  /* 0x0000000084b0783b */ /* 0x00036e0000000200 */
[C---:B------:R-:W-:Y:S08]  /*6f00*/  HMMA.16816.F32.BF16 R24, R200.reuse, R186, R24 ;  /* 0x000000bac818723c */ /* 0x040ff00000041818 */
[C---:B--2---:R-:W-:Y:S01]  /*6f10*/  HMMA.16816.F32.BF16 R28, R200.reuse, R188, R28 ;  /* 0x000000bcc81c723c */ /* 0x044fe2000004181c */
[----:B------:R2:W-:Y:S07]  /*6f20*/  LDSM.16.M88.4 R184, [R2] ;  /* 0x0000000002b8783b */ /* 0x0005ee0000000200 */
[----:B------:R-:W-:Y:S01]  /*6f30*/  HMMA.16816.F32.BF16 R32, R200, R190, R32 ;  /* 0x000000bec820723c */ /* 0x000fe20000041820 */
[----:B----4-:R5:W-:Y:S06]  /*6f40*/  LDSM.16.M88.4 R188, [R0] ;  /* 0x0000000000bc783b */ /* 0x010bec0000000200 */
[----:B-1----:R-:W4:Y:S06]  /*6f50*/  LDL R132, [R1+0x2c] ;  /* 0x00002c0001847983 */ /* 0x002f2c0000100800 */
[----:B---3--:R1:W3:Y:S06]  /*6f60*/  LDSM.16.M88.4 R180, [R3] ;  /* 0x0000000003b4783b */ /* 0x0082ec0000000200 */
[----:B--2---:R-:W2:Y:S01]  /*6f70*/  LDL R2, [R1+0x24] ;  /* 0x0000240001027983 */ /* 0x004ea20000100800 */
[C---:B-----5:R-:W-:Y:S05]  /*6f80*/  HMMA.16816.F32.BF16 R4, R204.reuse, R176, R4 ;  /* 0x000000b0cc04723c */ /* 0x060fea0000041804 */
[----:B------:R-:W5:Y:S03]  /*6f90*/  LDL R0, [R1+0x28] ;  /* 0x0000280001007983 */ /* 0x000f660000100800 */
[C---:B------:R-:W-:Y:S03]  /*6fa0*/  HMMA.16816.F32.BF16 R8, R204.reuse, R178, R8 ;  /* 0x000000b2cc08723c */ /* 0x040fe60000041808 */
[----:B------:R-:W3:Y:S06]  /*6fb0*/  LDSM.16.M88.4 R176, [R250+0x2000] ;  /* 0x00200000fab0783b */ /* 0x000eec0000000200 */
[----:B-1----:R-:W5:Y:S01]  /*6fc0*/  LDL R3, [R1+0x20] ;  /* 0x0000200001037983 */ /* 0x002f620000100800 */
[C---:B---3--:R-:W-:Y:S08]  /*6fd0*/  HMMA.16816.F32.BF16 R12, R204.reuse, R180, R12 ;  /* 0x000000b4cc0c723c */ /* 0x048ff0000004180c */
[C---:B------:R-:W-:Y:S01]  /*6fe0*/  HMMA.16816.F32.BF16 R16, R204.reuse, R182, R16 ;  /* 0x000000b6cc10723c */ /* 0x040fe20000041810 */
[----:B------:R-:W1:Y:S07]  /*6ff0*/  LDSM.16.M88.4 R180, [R250+0x2800] ;  /* 0x00280000fab4783b */ /* 0x000e6e0000000200 */
[C---:B------:R-:W-:Y:S08]  /*7000*/  HMMA.16816.F32.BF16 R20, R204.reuse, R184, R20 ;  /* 0x000000b8cc14723c */ /* 0x040ff00000041814 */
[C---:B------:R-:W-:Y:S01]  /*7010*/  HMMA.16816.F32.BF16 R24, R204.reuse, R186, R24 ;  /* 0x000000bacc18723c */ /* 0x040fe20000041818 */
[----:B------:R-:W3:Y:S07]  /*7020*/  LDSM.16.M88.4 R184, [R250+0x3000] ;  /* 0x00300000fab8783b */ /* 0x000eee0000000200 */
[C---:B------:R-:W-:Y:S08]  /*7030*/  HMMA.16816.F32.BF16 R28, R204.reuse, R188, R28 ;  /* 0x000000bccc1c723c */ /* 0x040ff0000004181c */
[----:B------:R-:W-:Y:S01]  /*7040*/  HMMA.16816.F32.BF16 R32, R204, R190, R32 ;  /* 0x000000becc20723c */ /* 0x000fe20000041820 */
[----:B------:R-:W3:Y:S07]  /*7050*/  LDSM.16.M88.4 R188, [R250+0x3800] ;  /* 0x00380000fabc783b */ /* 0x000eee0000000200 */
[C---:B------:R-:W-:Y:S08]  /*7060*/  HMMA.16816.F32.BF16 R4, R208.reuse, R176, R4 ;  /* 0x000000b0d004723c */ /* 0x040ff00000041804 */
[C---:B------:R-:W-:Y:S01]  /*7070*/  HMMA.16816.F32.BF16 R8, R208.reuse, R178, R8 ;  /* 0x000000b2d008723c */ /* 0x040fe20000041808 */
[----:B------:R-:W3:Y:S07]  /*7080*/  LDSM.16.M88.4 R176, [R249+-0x4000] ;  /* 0xffc00000f9b0783b */ /* 0x000eee0000000200 */
[C---:B-1----:R-:W-:Y:S08]  /*7090*/  HMMA.16816.F32.BF16 R12, R208.reuse, R180, R12 ;  /* 0x000000b4d00c723c */ /* 0x042ff0000004180c */
[C---:B------:R-:W-:Y:S01]  /*70a0*/  HMMA.16816.F32.BF16 R16, R208.reuse, R182, R16 ;  /* 0x000000b6d010723c */ /* 0x040fe20000041810 */
[----:B------:R-:W1:Y:S07]  /*70b0*/  LDSM.16.M88.4 R180, [R249+-0x3800] ;  /* 0xffc80000f9b4783b */ /* 0x000e6e0000000200 */
[C---:B---3--:R-:W-:Y:S08]  /*70c0*/  HMMA.16816.F32.BF16 R20, R208.reuse, R184, R20 ;  /* 0x000000b8d014723c */ /* 0x048ff00000041814 */
[C---:B------:R-:W-:Y:S01]  /*70d0*/  HMMA.16816.F32.BF16 R24, R208.reuse, R186, R24 ;  /* 0x000000bad018723c */ /* 0x040fe20000041818 */
[----:B------:R-:W3:Y:S07]  /*70e0*/  LDSM.16.M88.4 R184, [R249+-0x3000] ;  /* 0xffd00000f9b8783b */ /* 0x000eee0000000200 */
[C---:B------:R-:W-:Y:S08]  /*70f0*/  HMMA.16816.F32.BF16 R28, R208.reuse, R188, R28 ;  /* 0x000000bcd01c723c */ /* 0x040ff0000004181c */
[----:B------:R-:W-:Y:S01]  /*7100*/  HMMA.16816.F32.BF16 R32, R208, R190, R32 ;  /* 0x000000bed020723c */ /* 0x000fe20000041820 */
[----:B------:R-:W-:Y:S07]  /*7110*/  LDSM.16.M88.4 R188, [R248+0x4000] ;  /* 0x00400000f8bc783b */ /* 0x000fee0000000200 */
[C---:B------:R-:W-:Y:S08]  /*7120*/  HMMA.16816.F32.BF16 R4, R212.reuse, R176, R4 ;  /* 0x000000b0d404723c */ /* 0x040ff00000041804 */
[C---:B------:R-:W-:Y:S01]  /*7130*/  HMMA.16816.F32.BF16 R8, R212.reuse, R178, R8 ;  /* 0x000000b2d408723c */ /* 0x040fe20000041808 */
[----:B------:R-:W3:Y:S07]  /*7140*/  LDSM.16.M88.4 R176, [R249+-0x2800] ;  /* 0xffd80000f9b0783b */ /* 0x000eee0000000200 */
[C---:B-1----:R-:W-:Y:S08]  /*7150*/  HMMA.16816.F32.BF16 R12, R212.reuse, R180, R12 ;  /* 0x000000b4d40c723c */ /* 0x042ff0000004180c */
[C---:B------:R-:W-:Y:S01]  /*7160*/  HMMA.16816.F32.BF16 R16, R212.reuse, R182, R16 ;  /* 0x000000b6d410723c */ /* 0x040fe20000041810 */
[----:B------:R-:W1:Y:S07]  /*7170*/  LDSM.16.M88.4 R180, [R248+0x4800] ;  /* 0x00480000f8b4783b */ /* 0x000e6e0000000200 */
[C---:B---3--:R-:W-:Y:S08]  /*7180*/  HMMA.16816.F32.BF16 R20, R212.reuse, R184, R20 ;  /* 0x000000b8d414723c */ /* 0x048ff00000041814 */
[C---:B------:R-:W-:Y:S01]  /*7190*/  HMMA.16816.F32.BF16 R24, R212.reuse, R186, R24 ;  /* 0x000000bad418723c */ /* 0x040fe20000041818 */
[----:B------:R-:W-:Y:S07]  /*71a0*/  LDSM.16.M88.4 R184, [R248+0x5800] ;  /* 0x00580000f8b8783b */ /* 0x000fee0000000200 */
[C---:B------:R-:W-:Y:S08]  /*71b0*/  HMMA.16816.F32.BF16 R28, R212.reuse, R176, R28 ;  /* 0x000000b0d41c723c */ /* 0x040ff0000004181c */
[----:B------:R-:W-:Y:S01]  /*71c0*/  HMMA.16816.F32.BF16 R32, R212, R178, R32 ;  /* 0x000000b2d420723c */ /* 0x000fe20000041820 */
[----:B------:R-:W3:Y:S07]  /*71d0*/  LDSM.16.M88.4 R176, [R248+0x5000] ;  /* 0x00500000f8b0783b */ /* 0x000eee0000000200 */
[C---:B------:R-:W-:Y:S08]  /*71e0*/  HMMA.16816.F32.BF16 R4, R216.reuse, R188, R4 ;  /* 0x000000bcd804723c */ /* 0x040ff00000041804 */
[C---:B------:R-:W-:Y:S08]  /*71f0*/  HMMA.16816.F32.BF16 R8, R216.reuse, R190, R8 ;  /* 0x000000bed808723c */ /* 0x040ff00000041808 */
[C---:B-1----:R-:W-:Y:S08]  /*7200*/  HMMA.16816.F32.BF16 R12, R216.reuse, R180, R12 ;  /* 0x000000b4d80c723c */ /* 0x042ff0000004180c */
[C---:B------:R-:W-:Y:S08]  /*7210*/  HMMA.16816.F32.BF16 R16, R216.reuse, R182, R16 ;  /* 0x000000b6d810723c */ /* 0x040ff00000041810 */
[C---:B---3--:R-:W-:Y:S08]  /*7220*/  HMMA.16816.F32.BF16 R20, R216.reuse, R176, R20 ;  /* 0x000000b0d814723c */ /* 0x048ff00000041814 */
[C---:B------:R-:W-:Y:S08]  /*7230*/  HMMA.16816.F32.BF16 R24, R216.reuse, R178, R24 ;  /* 0x000000b2d818723c */ /* 0x040ff00000041818 */
[C---:B------:R-:W-:Y:S08]  /*7240*/  HMMA.16816.F32.BF16 R28, R216.reuse, R184, R28 ;  /* 0x000000b8d81c723c */ /* 0x040ff0000004181c */
[----:B------:R-:W-:Y:S01]  /*7250*/  HMMA.16816.F32.BF16 R32, R216, R186, R32 ;  /* 0x000000bad820723c */ /* 0x000fe20000041820 */
[----:B----4-:R1:W3:Y:S06]  /*7260*/  LDSM.16.M88.4 R188, [R132] ;  /* 0x0000000084bc783b */ /* 0x0102ec0000000200 */
[----:B--2---:R2:W-:Y:S06]  /*7270*/  LDSM.16.M88.4 R180, [R2] ;  /* 0x0000000002b4783b */ /* 0x0045ec0000000200 */
[----:B-----5:R4:W-:Y:S06]  /*7280*/  LDSM.16.M88.4 R184, [R0] ;  /* 0x0000000000b8783b */ /* 0x0209ec0000000200 */
[----:B-1----:R-:W5:Y:S06]  /*7290*/  LDL R132, [R1+0xc] ;  /* 0x00000c0001847983 */ /* 0x002f6c0000100800 */
[----:B------:R1:W1:Y:S06]  /*72a0*/  LDSM.16.M88.4 R176, [R3] ;  /* 0x0000000003b0783b */ /* 0x00026c0000000200 */
[----:B--2---:R-:W2:Y:S01]  /*72b0*/  LDL R2, [R1+0x34] ;  /* 0x0000340001027983 */ /* 0x004ea20000100800 */
[C---:B---3--:R-:W-:Y:S05]  /*72c0*/  HMMA.16816.F32.BF16 R4, R220.reuse, R188, R4 ;  /* 0x000000bcdc04723c */ /* 0x048fea0000041804 */
[----:B----4-:R-:W3:Y:S03]  /*72d0*/  LDL R0, [R1+0x38] ;  /* 0x0000380001007983 */ /* 0x010ee60000100800 */
[C---:B------:R-:W-:Y:S03]  /*72e0*/  HMMA.16816.F32.BF16 R8, R220.reuse, R190, R8 ;  /* 0x000000bedc08723c */ /* 0x040fe60000041808 */
[----:B------:R-:W-:Y:S06]  /*72f0*/  LDSM.16.M88.4 R188, [R250+0x4800] ;  /* 0x00480000fabc783b */ /* 0x000fec0000000200 */
[----:B-1----:R-:W4:Y:S01]  /*7300*/  LDL R3, [R1+0x30] ;  /* 0x0000300001037983 */ /* 0x002f220000100800 */
        /* <DEDUP_REMOVED lines=8> */
[----:B------:R-:W-:Y:S07]  /*7390*/  LDSM.16.M88.4 R184, [R249+-0x2000] ;  /* 0xffe00000f9b8783b */ /* 0x000fee0000000200 */
[C---:B-1----:R-:W-:Y:S08]  /*73a0*/  HMMA.16816.F32.BF16 R4, R224.reuse, R176, R4 ;  /* 0x000000b0e004723c */ /* 0x042ff00000041804 */
[C---:B------:R-:W-:Y:S01]  /*73b0*/  HMMA.16816.F32.BF16 R8, R224.reuse, R178, R8 ;  /* 0x000000b2e008723c */ /* 0x040fe20000041808 */
[----:B------:R-:W1:Y:S07]  /*73c0*/  LDSM.16.M88.4 R176, [R250+0x5800] ;  /* 0x00580000fab0783b */ /* 0x000e6e0000000200 */
[C---:B------:R-:W-:Y:S08]  /*73d0*/  HMMA.16816.F32.BF16 R12, R224.reuse, R188, R12 ;  /* 0x000000bce00c723c */ /* 0x040ff0000004180c */
[C---:B------:R-:W-:Y:S01]  /*73e0*/  HMMA.16816.F32.BF16 R16, R224.reuse, R190, R16 ;  /* 0x000000bee010723c */ /* 0x040fe20000041810 */
[----:B------:R-:W1:Y:S07]  /*73f0*/  LDSM.16.M88.4 R188, [R249+-0x1800] ;  /* 0xffe80000f9bc783b */ /* 0x000e6e0000000200 */
[C---:B------:R-:W-:Y:S08]  /*7400*/  HMMA.16816.F32.BF16 R20, R224.reuse, R180, R20 ;  /* 0x000000b4e014723c */ /* 0x040ff00000041814 */
[C---:B------:R-:W-:Y:S01]  /*7410*/  HMMA.16816.F32.BF16 R24, R224.reuse, R182, R24 ;  /* 0x000000b6e018723c */ /* 0x040fe20000041818 */
[----:B------:R-:W-:Y:S07]  /*7420*/  LDSM.16.M88.4 R180, [R249+-0x800] ;  /* 0xfff80000f9b4783b */ /* 0x000fee0000000200 */
[C---:B-1----:R-:W-:Y:S08]  /*7430*/  HMMA.16816.F32.BF16 R28, R224.reuse, R176, R28 ;  /* 0x000000b0e01c723c */ /* 0x042ff0000004181c */
[----:B------:R-:W-:Y:S01]  /*7440*/  HMMA.16816.F32.BF16 R32, R224, R178, R32 ;  /* 0x000000b2e020723c */ /* 0x000fe20000041820 */
[----:B------:R-:W1:Y:S07]  /*7450*/  LDSM.16.M88.4 R176, [R249+-0x1000] ;  /* 0xfff00000f9b0783b */ /* 0x000e6e0000000200 */
[C---:B------:R-:W-:Y:S08]  /*7460*/  HMMA.16816.F32.BF16 R4, R228.reuse, R184, R4 ;  /* 0x000000b8e404723c */ /* 0x040ff00000041804 */
[C---:B------:R-:W-:Y:S01]  /*7470*/  HMMA.16816.F32.BF16 R8, R228.reuse, R186, R8 ;  /* 0x000000bae408723c */ /* 0x040fe20000041808 */
[----:B------:R-:W1:Y:S07]  /*7480*/  LDSM.16.M88.4 R184, [R248+0x6000] ;  /* 0x00600000f8b8783b */ /* 0x000e6e0000000200 */
[C---:B------:R-:W-:Y:S08]  /*7490*/  HMMA.16816.F32.BF16 R12, R228.reuse, R188, R12 ;  /* 0x000000bce40c723c */ /* 0x040ff0000004180c */
[C---:B------:R-:W-:Y:S01]  /*74a0*/  HMMA.16816.F32.BF16 R16, R228.reuse, R190, R16 ;  /* 0x000000bee410723c */ /* 0x040fe20000041810 */
[----:B------:R-:W-:Y:S07]  /*74b0*/  LDSM.16.M88.4 R188, [R248+0x7000] ;  /* 0x00700000f8bc783b */ /* 0x000fee0000000200 */
[C---:B-1----:R-:W-:Y:S08]  /*74c0*/  HMMA.16816.F32.BF16 R20, R228.reuse, R176, R20 ;  /* 0x000000b0e414723c */ /* 0x042ff00000041814 */
[C---:B------:R-:W-:Y:S01]  /*74d0*/  HMMA.16816.F32.BF16 R24, R228.reuse, R178, R24 ;  /* 0x000000b2e418723c */ /* 0x040fe20000041818 */
[----:B------:R-:W1:Y:S07]  /*74e0*/  LDSM.16.M88.4 R176, [R248+0x6800] ;  /* 0x00680000f8b0783b */ /* 0x000e6e0000000200 */
[C---:B------:R-:W-:Y:S08]  /*74f0*/  HMMA.16816.F32.BF16 R28, R228.reuse, R180, R28 ;  /* 0x000000b4e41c723c */ /* 0x040ff0000004181c */
[----:B------:R-:W-:Y:S01]  /*7500*/  HMMA.16816.F32.BF16 R32, R228, R182, R32 ;  /* 0x000000b6e420723c */ /* 0x000fe20000041820 */
[----:B------:R-:W1:Y:S07]  /*7510*/  LDSM.16.M88.4 R180, [R248+0x7800] ;  /* 0x00780000f8b4783b */ /* 0x000e6e0000000200 */
        /* <DEDUP_REMOVED lines=8> */
[----:B------:R-:W-:Y:S06]  /*75a0*/  LDSM.16.M88.4 R180, [R250+0x6000] ;  /* 0x00600000fab4783b */ /* 0x000fec0000000200 */
[----:B-----5:R-:W1:Y:S06]  /*75b0*/  LDSM.16.M88.4 R176, [R132] ;  /* 0x0000000084b0783b */ /* 0x020e6c0000000200 */
[----:B--2---:R2:W-:Y:S06]  /*75c0*/  LDSM.16.M88.4 R188, [R2] ;  /* 0x0000000002bc783b */ /* 0x0045ec0000000200 */
[----:B----4-:R-:W4:Y:S06]  /*75d0*/  LDSM.16.M88.4 R184, [R3] ;  /* 0x0000000003b8783b */ /* 0x010f2c0000000200 */
[----:B--2---:R-:W2:Y:S01]  /*75e0*/  LDL R2, [R1+0x5c] ;  /* 0x00005c0001027983 */ /* 0x004ea20000100800 */
[C---:B-1----:R-:W-:Y:S08]  /*75f0*/  HMMA.16816.F32.BF16 R4, R236.reuse, R176, R4 ;  /* 0x000000b0ec04723c */ /* 0x042ff00000041804 */
[C---:B------:R-:W-:Y:S01]  /*7600*/  HMMA.16816.F32.BF16 R8, R236.reuse, R178, R8 ;  /* 0x000000b2ec08723c */ /* 0x040fe20000041808 */
[----:B---3--:R1:W3:Y:S07]  /*7610*/  LDSM.16.M88.4 R176, [R0] ;  /* 0x0000000000b0783b */ /* 0x0082ee0000000200 */
[C---:B----4-:R-:W-:Y:S01]  /*7620*/  HMMA.16816.F32.BF16 R12, R236.reuse, R184, R12 ;  /* 0x000000b8ec0c723c */ /* 0x050fe2000004180c */
[----:B-1----:R-:W2:Y:S07]  /*7630*/  LDL R0, [R1+0x8c] ;  /* 0x00008c0001007983 */ /* 0x002eae0000100800 */
[C---:B------:R-:W-:Y:S01]  /*7640*/  HMMA.16816.F32.BF16 R16, R236.reuse, R186, R16 ;  /* 0x000000baec10723c */ /* 0x040fe20000041810 */
[----:B------:R-:W1:Y:S07]  /*7650*/  LDSM.16.M88.4 R184, [R250+0x6800] ;  /* 0x00680000fab8783b */ /* 0x000e6e0000000200 */
[C---:B------:R-:W-:Y:S08]  /*7660*/  HMMA.16816.F32.BF16 R20, R236.reuse, R188, R20 ;  /* 0x000000bcec14723c */ /* 0x040ff00000041814 */
[C---:B------:R-:W-:Y:S01]  /*7670*/  HMMA.16816.F32.BF16 R24, R236.reuse, R190, R24 ;  /* 0x000000beec18723c */ /* 0x040fe20000041818 */
[----:B------:R-:W-:Y:S07]  /*7680*/  LDSM.16.M88.4 R188, [R249] ;  /* 0x00000000f9bc783b */ /* 0x000fee0000000200 */
[C---:B---3--:R-:W-:Y:S08]  /*7690*/  HMMA.16816.F32.BF16 R28, R236.reuse, R176, R28 ;  /* 0x000000b0ec1c723c */ /* 0x048ff0000004181c */
[----:B------:R-:W-:Y:S01]  /*76a0*/  HMMA.16816.F32.BF16 R32, R236, R178, R32 ;  /* 0x000000b2ec20723c */ /* 0x000fe20000041820 */
[----:B------:R-:W3:Y:S07]  /*76b0*/  LDSM.16.M88.4 R176, [R250+0x7000] ;  /* 0x00700000fab0783b */ /* 0x000eee0000000200 */
[C---:B------:R-:W-:Y:S08]  /*76c0*/  HMMA.16816.F32.BF16 R4, R240.reuse, R180, R4 ;  /* 0x000000b4f004723c */ /* 0x040ff00000041804 */
[C---:B------:R-:W-:Y:S01]  /*76d0*/  HMMA.16816.F32.BF16 R8, R240.reuse, R182, R8 ;  /* 0x000000b6f008723c */ /* 0x040fe20000041808 */
[----:B------:R-:W4:Y:S07]  /*76e0*/  LDSM.16.M88.4 R180, [R250+0x7800] ;  /* 0x00780000fab4783b */ /* 0x000f2e0000000200 */
[C---:B-1----:R-:W-:Y:S08]  /*76f0*/  HMMA.16816.F32.BF16 R12, R240.reuse, R184, R12 ;  /* 0x000000b8f00c723c */ /* 0x042ff0000004180c */
[C---:B------:R-:W-:Y:S01]  /*7700*/  HMMA.16816.F32.BF16 R16, R240.reuse, R186, R16 ;  /* 0x000000baf010723c */ /* 0x040fe20000041810 */
[----:B------:R-:W-:Y:S07]  /*7710*/  LDSM.16.M88.4 R184, [R249+0x1800] ;  /* 0x00180000f9b8783b */ /* 0x000fee0000000200 */
[C---:B---3--:R-:W-:Y:S08]  /*7720*/  HMMA.16816.F32.BF16 R20, R240.reuse, R176, R20 ;  /* 0x000000b0f014723c */ /* 0x048ff00000041814 */
[C---:B------:R-:W-:Y:S01]  /*7730*/  HMMA.16816.F32.BF16 R24, R240.reuse, R178, R24 ;  /* 0x000000b2f018723c */ /* 0x040fe20000041818 */
[----:B------:R-:W1:Y:S07]  /*7740*/  LDSM.16.M88.4 R176, [R249+0x800] ;  /* 0x00080000f9b0783b */ /* 0x000e6e0000000200 */
[C---:B----4-:R-:W-:Y:S08]  /*7750*/  HMMA.16816.F32.BF16 R28, R240.reuse, R180, R28 ;  /* 0x000000b4f01c723c */ /* 0x050ff0000004181c */
[----:B------:R-:W-:Y:S01]  /*7760*/  HMMA.16816.F32.BF16 R32, R240, R182, R32 ;  /* 0x000000b6f020723c */ /* 0x000fe20000041820 */
[----:B------:R-:W3:Y:S01]  /*7770*/  LDSM.16.M88.4 R180, [R249+0x1000] ;  /* 0x00100000f9b4783b */ /* 0x000ee20000000200 */
[----:B------:R-:W-:Y:S05]  /*7780*/  DEPBAR.LE SB0, 0x0 ;  /* 0x000080000000791a */ /* 0x000fea0000000000 */
[----:B------:R-:W-:Y:S01]  /*7790*/  BAR.SYNC.DEFER_BLOCKING 0x0 ;  /* 0x0000000000007b1d */ /* 0x000fe20000010000 */
[C---:B------:R-:W-:Y:S08]  /*77a0*/  HMMA.16816.F32.BF16 R4, R244.reuse, R188, R4 ;  /* 0x000000bcf404723c */ /* 0x040ff00000041804 */
[C---:B------:R-:W-:Y:S08]  /*77b0*/  HMMA.16816.F32.BF16 R8, R244.reuse, R190, R8 ;  /* 0x000000bef408723c */ /* 0x040ff00000041808 */
[C---:B-1----:R-:W-:Y:S08]  /*77c0*/  HMMA.16816.F32.BF16 R12, R244.reuse, R176, R12 ;  /* 0x000000b0f40c723c */ /* 0x042ff0000004180c */
[C---:B------:R-:W-:Y:S08]  /*77d0*/  HMMA.16816.F32.BF16 R16, R244.reuse, R178, R16 ;  /* 0x000000b2f410723c */ /* 0x040ff00000041810 */
[C---:B---3--:R-:W-:Y:S08]  /*77e0*/  HMMA.16816.F32.BF16 R20, R244.reuse, R180, R20 ;  /* 0x000000b4f414723c */ /* 0x048ff00000041814 */
[C---:B------:R-:W-:Y:S08]  /*77f0*/  HMMA.16816.F32.BF16 R24, R244.reuse, R182, R24 ;  /* 0x000000b6f418723c */ /* 0x040ff00000041818 */
[C---:B------:R-:W-:Y:S08]  /*7800*/  HMMA.16816.F32.BF16 R28, R244.reuse, R184, R28 ;  /* 0x000000b8f41c723c */ /* 0x040ff0000004181c */
[----:B------:R-:W-:Y:S03]  /*7810*/  HMMA.16816.F32.BF16 R32, R244, R186, R32 ;  /* 0x000000baf420723c */ /* 0x000fe60000041820 */
[----:B--2---:R-:W-:Y:S11]  /*7820*/  ISETP.GT.AND P0, PT, R2, R0, PT ;  /* 0x000000000200720c */ /* 0x004ff60003f04270 */
[----:B------:R-:W-:Y:S02]  /*7830*/  @!UPT UIADD3 URZ, URZ, URZ, URZ ;  /* 0x0000003f3f3ff290 */ /* 0x000fe4000fffe03f */
[----:B------:R-:W-:-:S05]  /*7840*/  @!P0 BRA `(.L_x_1054) ;  /* 0x000007a000008947 */ /* 0x000fca0003800000 */
[----:B------:R-:W1:Y:S01]  /*7850*/  S2R R132, SR_TID.X ;  /* 0x0000000000847919 */ /* 0x000e620000002100 */
[----:B------:R-:W-:Y:S02]  /*7860*/  IMAD.MOV.U32 R189, RZ, RZ, c[0x0][0x2b8] ;  /* 0x0000ae00ffbd7624 */ /* 0x000fe400078e00ff */
[----:B------:R-:W-:Y:S01]  /*7870*/  IMAD.MOV.U32 R182, RZ, RZ, RZ ;  /* 0x000000ffffb67224 */ /* 0x000fe200078e00ff */
[----:B------:R-:W2:Y:S02]  /*7880*/  LDL R3, [R1+0xa0] ;  /* 0x0000a00001037983 */ /* 0x000ea40000100800 */
[----:B------:R-:W-:Y:S02]  /*7890*/  ISETP.NE.AND P1, PT, R189, 0x1, PT ;  /* 0x00000001bd00780c */ /* 0x000fe40003f25270 */
[----:B------:R-:W3:Y:S04]  /*78a0*/  LDL.64 R176, [R1+0xa8] ;  /* 0x0000a80001b07983 */ /* 0x000ee80000100a00 */
[----:B------:R-:W4:Y:S04]  /*78b0*/  LDL.64 R180, [R1+0x98] ;  /* 0x0000980001b47983 */ /* 0x000f280000100a00 */
[----:B------:R-:W5:Y:S04]  /*78c0*/  LDL R179, [R1+0xa4] ;  /* 0x0000a40001b37983 */ /* 0x000f680000100800 */
[----:B------:R-:W4:Y:S04]  /*78d0*/  LDL R178, [R1+0x158] ;  /* 0x0001580001b27983 */ /* 0x000f280000100800 */
[----:B------:R-:W4:Y:S01]  /*78e0*/  LDL R191, [R1+0x7c] ;  /* 0x00007c0001bf7983 */ /* 0x000f220000100800 */
[--C-:B-1----:R-:W-:Y:S02]  /*78f0*/  SHF.R.S32.HI R0, RZ, 0x1f, R132.reuse ;  /* 0x0000001fff007819 */ /* 0x102fe40000011484 */
[----:B------:R-:W-:Y:S01]  /*7900*/  SHF.R.S32.HI R133, RZ, 0x1f, R132 ;  /* 0x0000001fff857819 */ /* 0x000fe20000011484 */
[----:B------:R-:W5:Y:S01]  /*7910*/  LDL R190, [R1+0x80] ;  /* 0x0000800001be7983 */ /* 0x000f620000100800 */
[-C--:B------:R-:W-:Y:S02]  /*7920*/  LEA.HI R0, R0, R132.reuse, RZ, 0x3 ;  /* 0x0000008400007211 */ /* 0x080fe400078f18ff */
[----:B------:R-:W-:Y:S01]  /*7930*/  LEA.HI R133, R133, R132, RZ, 0x3 ;  /* 0x0000008485857211 */ /* 0x000fe200078f18ff */
[----:B------:R-:W5:Y:S01]  /*7940*/  LDL R189, [R1+0x84] ;  /* 0x0000840001bd7983 */ /* 0x000f620000100800 */
[----:B------:R-:W-:Y:S02]  /*7950*/  LOP3.LUT R0, R0, 0xfffffff8, RZ, 0xc0, !PT ;  /* 0xfffffff800007812 */ /* 0x000fe400078ec0ff */
[----:B------:R-:W-:Y:S01]  /*7960*/  SHF.R.S32.HI R133, RZ, 0x3, R133 ;  /* 0x00000003ff857819 */ /* 0x000fe20000011485 */
[----:B------:R-:W5:Y:S02]  /*7970*/  LDL R188, [R1+0x64] ;  /* 0x0000640001bc7983 */ /* 0x000f640000100800 */
[----:B------:R-:W-:Y:S02]  /*7980*/  IMAD.IADD R0, R132, 0x1, -R0 ;  /* 0x0000000184007824 */ /* 0x000fe400078e0a00 */
[----:B------:R-:W5:Y:S02]  /*7990*/  LDL R132, [R1+0xb8] ;  /* 0x0000b80001847983 */ /* 0x000f640000100800 */
[----:B------:R-:W-:Y:S02]  /*79a0*/  IMAD R0, R0, 0x20, R133 ;  /* 0x0000002000007824 */ /* 0x000fe400078e0285 */
[----:B--2---:R-:W-:Y:S01]  /*79b0*/  IMAD R2, R2, 0x40, R3 ;  /* 0x0000004002027824 */ /* 0x004fe200078e0203 */
[----:B---3--:R-:W2:Y:S04]  /*79c0*/  LDL R177, [R1+0x15c] ;  /* 0x00015c0001b17983 */ /* 0x008ea80000100800 */
[----:B------:R-:W-:Y:S05]  /*79d0*/  IADD3 R2, R2, -0x40, R0 ;  /* 0xffffffc002027810 */ /* 0x000fea0007ffe000 */
[----:B------:R-:W-:Y:S04]  /*79e0*/  @P1 IMAD.HI.U32 R3, R2, c[0x0][0x2bc], RZ ;  /* 0x0000af0002031a27 */ /* 0x000fe800078e00ff */
[----:B------:R-:W-:Y:S01]  /*79f0*/  IMAD.MOV.U32 R0, RZ, RZ, R2 ;  /* 0x000000ffff007224 */ /* 0x000fe200078e0002 */
[----:B------:R-:W-:Y:S04]  /*7a00*/  @P1 SHF.R.U32.HI R0, RZ, c[0x0][0x2c0], R3 ;  /* 0x0000b000ff001a19 */ /* 0x000fe80000011603 */
[C---:B------:R-:W-:Y:S02]  /*7a10*/  @!P6 IADD3 R3, P0, R0.reuse, R176, RZ ;  /* 0x000000b00003e210 */ /* 0x040fe40007f1e0ff */
[----:B------:R-:W3:Y:S01]  /*7a20*/  LDL R176, [R1+0x160] ;  /* 0x0001600001b07983 */ /* 0x000ee20000100800 */
[C---:B----4-:R-:W-:Y:S01]  /*7a30*/  SHF.L.U64.HI R187, R191.reuse, 0x1, R178 ;  /* 0x00000001bfbb7819 */ /* 0x050fe200000102b2 */
[----:B------:R-:W-:Y:S01]  /*7a40*/  IMAD.SHL.U32 R191, R191, 0x2, RZ ;  /* 0x00000002bfbf7824 */ /* 0x000fe200078e00ff */
[----:B-----5:R-:W-:Y:S01]  /*7a50*/  @!P6 LEA.HI.X.SX32 R133, R0, R132, 0x1, P0 ;  /* 0x000000840085e211 */ /* 0x020fe200000f0eff */
[----:B------:R-:W-:Y:S01]  /*7a60*/  IMAD.MOV R0, RZ, RZ, -R0 ;  /* 0x000000ffff007224 */ /* 0x000fe200078e0a00 */
[C---:B------:R-:W-:Y:S03]  /*7a70*/  @!P6 LEA R132, P0, R3.reuse, c[0x0][0x2a0], 0x2 ;  /* 0x0000a8000384ea11 */ /* 0x040fe600078010ff */
[----:B------:R-:W-:Y:S01]  /*7a80*/  IMAD R183, R0, c[0x0][0x2b8], R2 ;  /* 0x0000ae0000b77a24 */ /* 0x000fe200078e0202 */
[----:B------:R-:W-:Y:S03]  /*7a90*/  @!P6 LEA.HI.X R133, R3, c[0x0][0x2a4], R133, 0x2, P0 ;  /* 0x0000a9000385ea11 */ /* 0x000fe600000f1485 */
[C---:B------:R-:W-:Y:S01]  /*7aa0*/  IMAD.WIDE.U32 R2, R183.reuse, c[0x0][0x1e0], RZ ;  /* 0x00007800b7027a25 */ /* 0x040fe200078e00ff */
[----:B------:R1:W-:Y:S01]  /*7ab0*/  STL [R1+0x68], R183 ;  /* 0x000068b701007387 */ /* 0x0003e20000100800 */
[----:B------:R-:W-:Y:S03]  /*7ac0*/  SHF.R.S32.HI R0, RZ, 0x1f, R183 ;  /* 0x0000001fff007819 */ /* 0x000fe600000114b7 */
[----:B------:R4:W5:Y:S02]  /*7ad0*/  @!P6 LDG.E R182, [R132.64] ;  /* 0x0000000684b6e981 */ /* 0x000964000c1e1900 */
[----:B------:R-:W-:Y:S04]  /*7ae0*/  IMAD R0, R0, c[0x0][0x1e0], RZ ;  /* 0x0000780000007a24 */ /* 0x000fe800078e02ff */
[----:B------:R-:W-:Y:S04]  /*7af0*/  IMAD R0, R183, c[0x0][0x1e4], R0 ;  /* 0x00007900b7007a24 */ /* 0x000fe800078e0200 */
[----:B------:R-:W-:Y:S01]  /*7b00*/  IMAD.IADD R3, R3, 0x1, R0 ;  /* 0x0000000103037824 */ /* 0x000fe200078e0200 */
[----:B----4-:R-:W4:Y:S01]  /*7b10*/  LDL R132, [R1+0x164] ;  /* 0x0001640001847983 */ /* 0x010f220000100800 */
[C---:B--2---:R-:W-:Y:S01]  /*7b20*/  SHF.L.U64.HI R186, R190.reuse, 0x1, R177 ;  /* 0x00000001beba7819 */ /* 0x044fe200000102b1 */
[----:B------:R-:W-:Y:S01]  /*7b30*/  IMAD.SHL.U32 R190, R190, 0x2, RZ ;  /* 0x00000002bebe7824 */ /* 0x000fe200078e00ff */
[C---:B---3--:R-:W-:Y:S01]  /*7b40*/  SHF.L.U64.HI R185, R189.reuse, 0x1, R176 ;  /* 0x00000001bdb97819 */ /* 0x048fe200000102b0 */
[----:B------:R-:W-:Y:S01]  /*7b50*/  IMAD.SHL.U32 R189, R189, 0x2, RZ ;  /* 0x00000002bdbd7824 */ /* 0x000fe200078e00ff */
[----:B-----5:R-:W-:Y:S01]  /*7b60*/  SHF.R.S32.HI R133, RZ, 0x1f, R182 ;  /* 0x0000001fff857819 */ /* 0x020fe200000114b6 */
[----:B------:R2:W-:Y:S01]  /*7b70*/  STL [R1+0x60], R182 ;  /* 0x000060b601007387 */ /* 0x0005e20000100800 */
[----:B------:R-:W-:Y:S04]  /*7b80*/  IMAD.WIDE.U32 R2, R182, c[0x0][0x1f0], R2 ;  /* 0x00007c00b6027a25 */ /* 0x000fe800078e0002 */
[----:B------:R-:W-:Y:S01]  /*7b90*/  IMAD R133, R133, c[0x0][0x1f0], RZ ;  /* 0x00007c0085857a24 */ /* 0x000fe200078e02ff */
[----:B------:R-:W-:Y:S03]  /*7ba0*/  IADD3 R0, P0, R180, R2, RZ ;  /* 0x00000002b4007210 */ /* 0x000fe60007f1e0ff */
[----:B------:R-:W-:Y:S05]  /*7bb0*/  IMAD R133, R182, c[0x0][0x1f4], R133 ;  /* 0x00007d00b6857a24 */ /* 0x000fea00078e0285 */
[----:B------:R-:W-:Y:S02]  /*7bc0*/  IADD3.X R133, R179, R3, R133, P0, !PT ;  /* 0x00000003b3857210 */ /* 0x000fe400007fe485 */
[C---:B-1----:R-:W-:Y:S04]  /*7bd0*/  LEA R183, P0, R0.reuse, c[0x0][0x1c8], 0x1 ;  /* 0x0000720000b77a11 */ /* 0x042fe800078008ff */
[----:B------:R-:W-:Y:S02]  /*7be0*/  LEA.HI.X R133, R0, c[0x0][0x1cc], R133, 0x1, P0 ;  /* 0x0000730000857a11 */ /* 0x000fe400000f0c85 */
[C---:B----4-:R-:W-:Y:S01]  /*7bf0*/  SHF.L.U64.HI R184, R188.reuse, 0x1, R132 ;  /* 0x00000001bcb87819 */ /* 0x050fe20000010284 */
[----:B------:R-:W-:Y:S01]  /*7c00*/  IMAD.SHL.U32 R188, R188, 0x2, RZ ;  /* 0x00000002bcbc7824 */ /* 0x000fe200078e00ff */
[----:B------:R-:W-:-:S05]  /*7c10*/  BRA.DIV ~URZ, `(.L_x_1055) ;  /* 0x00009e227f007947 */ /* 0x000fca000b800000 */
[----:B--2---:R1:W2:Y:S02]  /*7c20*/  SHFL.IDX PT, R132, R133, RZ, 0x181f ;  /* 0x00181fff85847589 */ /* 0x0042a400000e0000 */
.L_x_1088:
[----:B------:R-:W-:-:S05]  /*7c30*/  BRA.DIV ~URZ, `(.L_x_1056) ;  /* 0x00009e727f007947 */ /* 0x000fca000b800000 */
[----:B------:R-:W3:Y:S04]  /*7c40*/  LDL R2, [R1+0x64] ;  /* 0x0000640001027983 */ /* 0x000ee80000100800 */
[----:B------:R-:W4:Y:S04]  /*7c50*/  LDL R180, [R1+0x58] ;  /* 0x0000580001b47983 */ /* 0x000f280000100800 */
[----:B------:R-:W5:Y:S04]  /*7c60*/  LDL R176, [R1+0x84] ;  /* 0x0000840001b07983 */ /* 0x000f680000100800 */
[----:B--2---:R-:W2:Y:S04]  /*7c70*/  LDL R182, [R1+0x80] ;  /* 0x0000800001b67983 */ /* 0x004ea80000100800 */
[----:B------:R-:W4:Y:S04]  /*7c80*/  LDL R181, [R1+0x7c] ;  /* 0x00007c0001b57983 */ /* 0x000f280000100800 */
[----:B------:R-:W1:Y:S01]  /*7c90*/  SHFL.IDX PT, R0, R183, RZ, 0x181f ;  /* 0x00181fffb7007589 */ /* 0x000e6200000e0000 */
[----:B---3--:R-:W-:Y:S02]  /*7ca0*/  ISETP.GE.AND P4, PT, R2, c[0x0][0x1d4], PT ;  /* 0x0000750002007a0c */ /* 0x008fe40003f86270 */
[----:B-1----:R-:W-:Y:S05]  /*7cb0*/  IADD3 R2, P0, R0, R188, RZ ;  /* 0x000000bc00027210 */ /* 0x002fea0007f1e0ff */
[----:B------:R-:W-:Y:S01]  /*7cc0*/  IMAD.X R3, R132, 0x1, R184, P0 ;  /* 0x0000000184037824 */ /* 0x000fe200000e06b8 */
[----:B------:R-:W-:Y:S02]  /*7cd0*/  IADD3 R178, P0, R0, R189, RZ ;  /* 0x000000bd00b27210 */ /* 0x000fe40007f1e0ff */
[----:B-----5:R-:W-:Y:S02]  /*7ce0*/  ISETP.GE.AND P3, PT, R176, c[0x0][0x1d4], PT ;  /* 0x00007500b0007a0c */ /* 0x020fe40003f66270 */
[----:B--2---:R-:W-:Y:S01]  /*7cf0*/  ISETP.GE.AND P1, PT, R182, c[0x0][0x1d4], PT ;  /* 0x00007500b6007a0c */ /* 0x004fe20003f26270 */
[----:B------:R-:W-:Y:S01]  /*7d00*/  @!PT LDS RZ, [RZ] ;  /* 0x00000000fffff984 */ /* 0x000fe20000000800 */
[----:B------:R-:W-:Y:S01]  /*7d10*/  @!PT LDS RZ, [RZ] ;  /* 0x00000000fffff984 */ /* 0x000fe20000000800 */
[----:B----4-:R1:W-:Y:S01]  /*7d20*/  LDGSTS.E.BYPASS.LTC128B.128 [R180+0x10100], [R2.64], !P4 ;  /* 0x1010000002b47fae */ /* 0x0103e2000e101d46 */
        /* <DEDUP_REMOVED lines=15> */
.L_x_1089:
        /* <DEDUP_REMOVED lines=29> */
.L_x_1054:
[----:B------:R-:W-:Y:S05]  /*7ff0*/  BSYNC B0 ;  /* 0x0000000000007941 */ /* 0x000fea0003800000 */
.L_x_1053:
[----:B------:R-:W3:Y:S01]  /*8000*/  LDL R132, [R1+0x90] ;  /* 0x0000900001847983 */ /* 0x000ee20000100800 */
[----:B------:R-:W-:Y:S02]  /*8010*/  IMAD.MOV.U32 R0, RZ, RZ, c[0x0][0x2c4] ;  /* 0x0000b100ff007624 */ /* 0x000fe400078e00ff */
[----:B------:R-:W-:Y:S01]  /*8020*/  IMAD.MOV.U32 R133, RZ, RZ, 0x1 ;  /* 0x00000001ff857424 */ /* 0x000fe200078e00ff */
[----:B--2---:R-:W2:Y:S02]  /*8030*/  LDL R3, [R1+0x5c] ;  /* 0x00005c0001037983 */ /* 0x004ea40000100800 */
[----:B------:R-:W-:Y:S02]  /*8040*/  ISETP.NE.AND P0, PT, R0, 0x1, PT ;  /* 0x000000010000780c */ /* 0x000fe40003f05270 */
[----:B------:R-:W4:Y:S04]  /*8050*/  LDL R2, [R1+0xc0] ;  /* 0x0000c00001027983 */ /* 0x000f280000100800 */
[----:B------:R-:W0:Y:S07]  /*8060*/  LDGDEPBAR ;  /* 0x00000000000079af */ /* 0x000e2e0000000000 */
[----:B---3--:R-:W-:Y:S04]  /*8070*/  @P0 IMAD.HI.U32 R0, R132, c[0x0][0x2c8], RZ ;  /* 0x0000b20084000a27 */ /* 0x008fe800078e00ff */
[----:B--2---:R-:W-:Y:S01]  /*8080*/  IMAD R133, R3, -0x40, R133 ;  /* 0xffffffc003857824 */ /* 0x004fe200078e0285 */
[----:B------:R-:W-:Y:S02]  /*8090*/  @P0 SHF.R.U32.HI R132, RZ, c[0x0][0x2cc], R0 ;  /* 0x0000b300ff840a19 */ /* 0x000fe40000011600 */
[----:B------:R-:W-:Y:S02]  /*80a0*/  MOV R0, c[0x0][0x2ac] ;  /* 0x0000ab0000007a02 */ /* 0x000fe40000000f00 */
[----:B----4-:R-:W-:Y:S05]  /*80b0*/  IADD3 R133, -R2, R133, RZ ;  /* 0x0000008502857210 */ /* 0x010fea0007ffe1ff */
[----:B------:R-:W-:Y:S05]  /*80c0*/  IMAD R133, R0, c[0x0][0x1d0], R133 ;  /* 0x0000740000857a24 */ /* 0x000fea00078e0285 */
[----:B------:R-:W-:Y:S01]  /*80d0*/  IADD3 R133, R133, -c[0x0][0x168], RZ ;  /* 0x80005a0085857a10 */ /* 0x000fe20007ffe0ff */
[----:B------:R-:W-:-:S05]  /*80e0*/  BRA.DIV ~URZ, `(.L_x_1057) ;  /* 0x00009cb27f007947 */ /* 0x000fca000b800000 */
[----:B------:R1:W2:Y:S02]  /*80f0*/  SHFL.IDX PT, R0, R132, RZ, 0x1c1f ;  /* 0x001c1fff84007589 */ /* 0x0002a400000e0000 */
.L_x_1090:
[----:B--2---:R-:W-:Y:S05]  /*8100*/  IMAD.IADD R0, R133, 0x1, R0 ;  /* 0x0000000185007824 */ /* 0x004fea00078e0200 */
[C---:B------:R-:W-:Y:S02]  /*8110*/  ISETP.GT.AND P0, PT, R0.reuse, RZ, PT ;  /* 0x000000ff0000720c */ /* 0x040fe40003f04270 */
[C---:B------:R-:W-:Y:S02]  /*8120*/  ISETP.GT.AND P2, PT, R0.reuse, 0x1, PT ;  /* 0x000000010000780c */ /* 0x040fe40003f44270 */
[C---:B------:R-:W-:Y:S02]  /*8130*/  ISETP.GT.AND P3, PT, R0.reuse, 0x8, PT ;  /* 0x000000080000780c */ /* 0x040fe40003f64270 */
[----:B------:R-:W-:Y:S02]  /*8140*/  ISETP.GT.AND P4, PT, R0, 0x9, PT ;  /* 0x000000090000780c */ /* 0x000fe40003f84270 */
[----:B------:R-:W-:Y:S02]  /*8150*/  FSEL R4, R4, -INF , P0 ;  /* 0xff80000004047808 */ /* 0x000fe40000000000 */
[C---:B------:R-:W-:Y:S02]  /*8160*/  ISETP.GT.AND P1, PT, R0.reuse, 0x10, PT ;  /* 0x000000100000780c */ /* 0x040fe40003f24270 */
[----:B------:R-:W-:Y:S02]  /*8170*/  ISETP.GT.AND P0, PT, R0, 0x11, PT ;  /* 0x000000110000780c */ /* 0x000fe40003f04270 */
[----:B------:R-:W-:Y:S02]  /*8180*/  FSEL R5, R5, -INF , P2 ;  /* 0xff80000005057808 */ /* 0x000fe40001000000 */
[----:B------:R-:W-:Y:S02]  /*8190*/  FSEL R8, R8, -INF , P3 ;  /* 0xff80000008087808 */ /* 0x000fe40001800000 */
[C---:B------:R-:W-:Y:S02]  /*81a0*/  ISETP.GT.AND P3, PT, R0.reuse, 0x18, PT ;  /* 0x000000180000780c */ /* 0x040fe40003f64270 */
[----:B------:R-:W-:Y:S02]  /*81b0*/  FSEL R9, R9, -INF , P4 ;  /* 0xff80000009097808 */ /* 0x000fe40002000000 */
[----:B------:R-:W-:Y:S02]  /*81c0*/  ISETP.GT.AND P4, PT, R0, 0x19, PT ;  /* 0x000000190000780c */ /* 0x000fe40003f84270 */
[----:B------:R-:W-:Y:S02]  /*81d0*/  FSEL R12, R12, -INF , P1 ;  /* 0xff8000000c0c7808 */ /* 0x000fe40000800000 */
[C---:B------:R-:W-:Y:S02]  /*81e0*/  ISETP.GT.AND P2, PT, R0.reuse, 0x20, PT ;  /* 0x000000200000780c */ /* 0x040fe40003f44270 */
[----:B------:R-:W-:Y:S02]  /*81f0*/  FSEL R13, R13, -INF , P0 ;  /* 0xff8000000d0d7808 */ /* 0x000fe40000000000 */
[C---:B------:R-:W-:Y:S02]  /*8200*/  ISETP.GT.AND P1, PT, R0.reuse, 0x21, PT ;  /* 0x000000210000780c */ /* 0x040fe40003f24270 */
[----:B------:R-:W-:Y:S02]  /*8210*/  ISETP.GT.AND P0, PT, R0, 0x28, PT ;  /* 0x000000280000780c */ /* 0x000fe40003f04270 */
[----:B------:R-:W-:Y:S02]  /*8220*/  FSEL R16, R16, -INF , P3 ;  /* 0xff80000010107808 */ /* 0x000fe40001800000 */
[----:B------:R-:W-:Y:S02]  /*8230*/  FSEL R17, R17, -INF , P4 ;  /* 0xff80000011117808 */ /* 0x000fe40002000000 */
[----:B------:R-:W-:Y:S02]  /*8240*/  ISETP.GT.AND P4, PT, R0, 0x29, PT ;  /* 0x000000290000780c */ /* 0x000fe40003f84270 */
[----:B------:R-:W-:Y:S02]  /*8250*/  FSEL R20, R20, -INF , P2 ;  /* 0xff80000014147808 */ /* 0x000fe40001000000 */
[C---:B------:R-:W-:Y:S02]  /*8260*/  ISETP.GT.AND P3, PT, R0.reuse, 0x30, PT ;  /* 0x000000300000780c */ /* 0x040fe40003f64270 */
[----:B------:R-:W-:Y:S02]  /*8270*/  FSEL R21, R21, -INF , P1 ;  /* 0xff80000015157808 */ /* 0x000fe40000800000 */
[----:B------:R-:W-:Y:S02]  /*8280*/  ISETP.GT.AND P2, PT, R0, 0x31, PT ;  /* 0x000000310000780c */ /* 0x000fe40003f44270 */
[----:B------:R-:W-:Y:S02]  /*8290*/  FSEL R24, R24, -INF , P0 ;  /* 0xff80000018187808 */ /* 0x000fe40000000000 */
[C---:B------:R-:W-:Y:S02]  /*82a0*/  ISETP.GT.AND P1, PT, R0.reuse, 0x38, PT ;  /* 0x000000380000780c */ /* 0x040fe40003f24270 */
[----:B------:R-:W-:Y:S02]  /*82b0*/  ISETP.GT.AND P0, PT, R0, 0x39, PT ;  /* 0x000000390000780c */ /* 0x000fe40003f04270 */
[----:B------:R-:W-:Y:S02]  /*82c0*/  FSEL R25, R25, -INF , P4 ;  /* 0xff80000019197808 */ /* 0x000fe40002000000 */
[----:B------:R-:W-:Y:S02]  /*82d0*/  FSEL R28, R28, -INF , P3 ;  /* 0xff8000001c1c7808 */ /* 0x000fe40001800000 */
[----:B------:R-:W-:Y:S02]  /*82e0*/  FSEL R29, R29, -INF , P2 ;  /* 0xff8000001d1d7808 */ /* 0x000fe40001000000 */
[----:B------:R-:W-:Y:S02]  /*82f0*/  FSEL R32, R32, -INF , P1 ;  /* 0xff80000020207808 */ /* 0x000fe40000800000 */
[----:B------:R-:W-:Y:S01]  /*8300*/  FSEL R33, R33, -INF , P0 ;  /* 0xff80000021217808 */ /* 0x000fe20000000000 */
[----:B------:R-:W-:-:S05]  /*8310*/  BRA.DIV ~URZ, `(.L_x_1058) ;  /* 0x00009ae27f007947 */ /* 0x000fca000b800000 */
[----:B------:R-:W2:Y:S02]  /*8320*/  SHFL.IDX PT, R0, R132, 0x1, 0x1c1f ;  /* 0x003c1f0084007f89 */ /* 0x000ea400000e0000 */
[----:B--2---:R-:W-:Y:S05]  /*8330*/  IMAD.IADD R0, R133, 0x1, R0 ;  /* 0x0000000185007824 */ /* 0x004fea00078e0200 */
[C---:B------:R-:W-:Y:S02]  /*8340*/  ISETP.GT.AND P3, PT, R0.reuse, RZ, PT ;  /* 0x000000ff0000720c */ /* 0x040fe40003f64270 */
[C---:B------:R-:W-:Y:S02]  /*8350*/  ISETP.GT.AND P2, PT, R0.reuse, 0x1, PT ;  /* 0x000000010000780c */ /* 0x040fe40003f44270 */
[C---:B------:R-:W-:Y:S02]  /*8360*/  ISETP.GT.AND P1, PT, R0.reuse, 0x8, PT ;  /* 0x000000080000780c */ /* 0x040fe40003f24270 */
[----:B------:R-:W-:Y:S02]  /*8370*/  ISETP.GT.AND P0, PT, R0, 0x9, PT ;  /* 0x000000090000780c */ /* 0x000fe40003f04270 */
[----:B------:R-:W-:Y:S02]  /*8380*/  FSEL R6, R6, -INF , P3 ;  /* 0xff80000006067808 */ /* 0x000fe40001800000 */
[----:B------:R-:W-:Y:S02]  /*8390*/  FSEL R7, R7, -INF , P2 ;  /* 0xff80000007077808 */ /* 0x000fe40001000000 */
[----:B------:R-:W-:Y:S02]  /*83a0*/  FSEL R10, R10, -INF , P1 ;  /* 0xff8000000a0a7808 */ /* 0x000fe40000800000 */
[----:B------:R-:W-:Y:S02]  /*83b0*/  FSEL R11, R11, -INF , P0 ;  /* 0xff8000000b0b7808 */ /* 0x000fe40000000000 */
[C---:B------:R-:W-:Y:S02]  /*83c0*/  ISETP.GT.AND P3, PT, R0.reuse, 0x10, PT ;  /* 0x000000100000780c */ /* 0x040fe40003f64270 */
        /* <DEDUP_REMOVED lines=19> */
[----:B------:R-:W-:Y:S02]  /*8500*/  FMNMX.FTZ R0, R4, R134, !PT ;  /* 0x0000008604007209 */ /* 0x000fe40007810000 */
[----:B------:R-:W-:Y:S02]  /*8510*/  FSEL R30, R30, -INF , P3 ;  /* 0xff8000001e1e7808 */ /* 0x000fe40001800000 */
[----:B------:R-:W-:Y:S02]  /*8520*/  FMNMX.FTZ R0, R5, R0, !PT ;  /* 0x0000000005007209 */ /* 0x000fe40007810000 */
[----:B------:R-:W-:Y:S02]  /*8530*/  FSEL R31, R31, -INF , P2 ;  /* 0xff8000001f1f7808 */ /* 0x000fe40001000000 */
[----:B------:R-:W-:Y:S02]  /*8540*/  FMNMX.FTZ R0, R8, R0, !PT ;  /* 0x0000000008007209 */ /* 0x000fe40007810000 */
[----:B------:R-:W-:Y:S02]  /*8550*/  FSEL R34, R34, -INF , P1 ;  /* 0xff80000022227808 */ /* 0x000fe40000800000 */
[----:B------:R-:W-:Y:S02]  /*8560*/  FMNMX.FTZ R0, R9, R0, !PT ;  /* 0x0000000009007209 */ /* 0x000fe40007810000 */
[----:B------:R-:W-:Y:S02]  /*8570*/  FSEL R35, R35, -INF , P0 ;  /* 0xff80000023237808 */ /* 0x000fe40000000000 */
        /* <DEDUP_REMOVED lines=12> */
[----:B------:R-:W2:Y:S02]  /*8640*/  SHFL.BFLY PT, R2, R0, 0x2, 0x1f ;  /* 0x0c401f0000027f89 */ /* 0x000ea400000e0000 */
[----:B--2---:R-:W-:Y:S06]  /*8650*/  FMNMX.FTZ R0, R2, R0, !PT ;  /* 0x0000000002007209 */ /* 0x004fec0007810000 */
[----:B------:R-:W2:Y:S02]  /*8660*/  SHFL.BFLY PT, R133, R0, 0x1, 0x1f ;  /* 0x0c201f0000857f89 */ /* 0x000ea400000e0000 */
[----:B--2---:R-:W-:Y:S02]  /*8670*/  FMNMX.FTZ R133, R0, R133, !PT ;  /* 0x0000008500857209 */ /* 0x004fe40007810000 */
        /* <DEDUP_REMOVED lines=11> */
[----:B-1----:R-:W-:Y:S04]  /*8730*/  FMNMX.FTZ R132, R27, R0, !PT ;  /* 0x000000001b847209 */ /* 0x002fe80007810000 */
[----:B------:R-:W-:Y:S04]  /*8740*/  FMNMX.FTZ R132, R30, R132, !PT ;  /* 0x000000841e847209 */ /* 0x000fe80007810000 */
[----:B------:R-:W-:Y:S04]  /*8750*/  FMNMX.FTZ R132, R31, R132, !PT ;  /* 0x000000841f847209 */ /* 0x000fe80007810000 */
[----:B------:R-:W-:Y:S04]  /*8760*/  FMNMX.FTZ R132, R34, R132, !PT ;  /* 0x0000008422847209 */ /* 0x000fe80007810000 */
[----:B------:R-:W-:Y:S05]  /*8770*/  FMNMX.FTZ R132, R35, R132, !PT ;  /* 0x0000008423847209 */ /* 0x000fea0007810000 */
[----:B------:R-:W1:Y:S02]  /*8780*/  SHFL.BFLY PT, R0, R132, 0x2, 0x1f ;  /* 0x0c401f0084007f89 */ /* 0x000e6400000e0000 */
[----:B-1----:R-:W-:Y:S06]  /*8790*/  FMNMX.FTZ R132, R132, R0, !PT ;  /* 0x0000000084847209 */ /* 0x002fec0007810000 */
[----:B------:R1:W2:Y:S02]  /*87a0*/  SHFL.BFLY PT, R0, R132, 0x1, 0x1f ;  /* 0x0c201f0084007f89 */ /* 0x0002a400000e0000 */
.L_x_1091:
[----:B------:R-:W3:Y:S01]  /*87b0*/  LDL.LU R177, [R1+0x78] ;  /* 0x0000780001b17983 */ /* 0x000ee20000300800 */
        /* <DEDUP_REMOVED lines=27> */
[----:B------:R-:W-:Y:S01]  /*8970*/  FFMA.FTZ R29, R29, c[0x0][0x2d0], -R2 ;  /* 0x0000b4001d1d7a23 */ /* 0x000fe20000010802 */
[----:B------:R-:W-:Y:S02]  /*8980*/  MOV R28, R24 ;  /* 0x00000018001c7202 */ /* 0x000fe40000000f00 */
[----:B------:R-:W-:Y:S10]  /*8990*/  MUFU.EX2 R8, R8 ;  /* 0x0000000800087308 */ /* 0x000ff40000000800 */
[----:B------:R-:W2:Y:S01]  /*89a0*/  MUFU.EX2 R9, R9 ;  /* 0x0000000900097308 */ /* 0x000ea20000000800 */
[C---:B---3--:R-:W-:Y:S01]  /*89b0*/  FFMA.FTZ R2, R0.reuse, R177, R4 ;  /* 0x000000b100027223 */ /* 0x048fe20000010004 */
[----:B--2---:R-:W-:Y:S01]  /*89c0*/  F2FP.BF16.PACK_AB R178, R9, R8 ;  /* 0x0000000809b2723e */ /* 0x004fe200000010ff */
[----:B------:R-:W-:Y:S02]  /*89d0*/  FMUL.FTZ R16, R0, R152 ;  /* 0x0000009800107220 */ /* 0x000fe40000410000 */
[C---:B------:R-:W-:Y:S01]  /*89e0*/  FADD.FTZ R5, R176.reuse, R2 ;  /* 0x00000002b0057221 */ /* 0x040fe20000010000 */
[----:B------:R-:W-:Y:S01]  /*89f0*/  F2FP.BF16.PACK_AB R176, R176, R4 ;  /* 0x00000004b0b0723e */ /* 0x000fe200000010ff */
[C---:B------:R-:W-:Y:S01]  /*8a00*/  FMUL.FTZ R4, R3.reuse, c[0x0][0x2d0] ;  /* 0x0000b40003047a20 */ /* 0x040fe20000410000 */
[----:B------:R-:W-:Y:S01]  /*8a10*/  FSEL R2, R3, RZ, P0 ;  /* 0x000000ff03027208 */ /* 0x000fe20000000000 */
[C---:B------:R-:W-:Y:S02]  /*8a20*/  FMUL.FTZ R12, R0.reuse, R156 ;  /* 0x0000009c000c7220 */ /* 0x040fe40000410000 */
[----:B------:R-:W-:Y:S01]  /*8a30*/  FMUL.FTZ R17, R0, R153 ;  /* 0x0000009900117220 */ /* 0x000fe20000410000 */
[----:B------:R-:W-:Y:S01]  /*8a40*/  FSEL R4, R4, RZ, P0 ;  /* 0x000000ff04047208 */ /* 0x000fe20000000000 */
[----:B------:R-:W-:Y:S01]  /*8a50*/  FADD.FTZ R2, -R2, R135 ;  /* 0x0000008702027221 */ /* 0x000fe20000010100 */
[----:B------:R-:W-:Y:S01]  /*8a60*/  MOV R135, R20 ;  /* 0x0000001400877202 */ /* 0x000fe20000000f00 */
[----:B------:R-:W-:Y:S01]  /*8a70*/  FMUL.FTZ R20, R0, R148 ;  /* 0x0000009400147220 */ /* 0x000fe20000410000 */
[----:B------:R-:W-:Y:S01]  /*8a80*/  MOV R148, R179 ;  /* 0x000000b300947202 */ /* 0x000fe20000000f00 */
[--C-:B------:R-:W-:Y:S02]  /*8a90*/  FFMA.FTZ R7, R7, c[0x0][0x2d0], -R4.reuse ;  /* 0x0000b40007077a23 */ /* 0x100fe40000010804 */
[--C-:B-1----:R-:W-:Y:S01]  /*8aa0*/  FFMA.FTZ R132, R10, c[0x0][0x2d0], -R4.reuse ;  /* 0x0000b4000a847a23 */ /* 0x102fe20000010804 */
[----:B------:R-:W-:Y:S01]  /*8ab0*/  MOV R10, R29 ;  /* 0x0000001d000a7202 */ /* 0x000fe20000000f00 */
[--C-:B------:R-:W-:Y:S01]  /*8ac0*/  FFMA.FTZ R181, R15, c[0x0][0x2d0], -R4.reuse ;  /* 0x0000b4000fb57a23 */ /* 0x100fe20000010804 */
[----:B------:R-:W-:Y:S01]  /*8ad0*/  MOV R29, R25 ;  /* 0x00000019001d7202 */ /* 0x000fe20000000f00 */
[--C-:B------:R-:W-:Y:S01]  /*8ae0*/  FFMA.FTZ R189, R23, c[0x0][0x2d0], -R4.reuse ;  /* 0x0000b40017bd7a23 */ /* 0x100fe20000010804 */
[----:B------:R-:W-:Y:S01]  /*8af0*/  MOV R25, R21 ;  /* 0x0000001500197202 */ /* 0x000fe20000000f00 */
        /* <DEDUP_REMOVED lines=9> */
[--C-:B------:R-:W-:Y:S01]  /*8b90*/  FFMA.FTZ R134, R11, c[0x0][0x2d0], -R4.reuse ;  /* 0x0000b4000b867a23 */ /* 0x100fe20000010804 */
[----:B------:R-:W-:Y:S01]  /*8ba0*/  MOV R11, R32 ;  /* 0x00000020000b7202 */ /* 0x000fe20000000f00 */
[--C-:B------:R-:W-:Y:S01]  /*8bb0*/  FFMA.FTZ R182, R14, c[0x0][0x2d0], -R4.reuse ;  /* 0x0000b4000eb67a23 */ /* 0x100fe20000010804 */
[----:B------:R-:W-:Y:S01]  /*8bc0*/  MOV R14, R33 ;  /* 0x00000021000e7202 */ /* 0x000fe20000000f00 */
[--C-:B------:R-:W-:Y:S02]  /*8bd0*/  FFMA.FTZ R183, R18, c[0x0][0x2d0], -R4.reuse ;  /* 0x0000b40012b77a23 */ /* 0x100fe40000010804 */
[--C-:B------:R-:W-:Y:S01]  /*8be0*/  FFMA.FTZ R184, R19, c[0x0][0x2d0], -R4.reuse ;  /* 0x0000b40013b87a23 */ /* 0x100fe20000010804 */
[----:B------:R-:W-:Y:S01]  /*8bf0*/  MUFU.EX2 R177, R6 ;  /* 0x0000000600b17308 */ /* 0x000fe20000000800 */
[----:B------:R-:W-:Y:S02]  /*8c00*/  FFMA.FTZ R190, R22, c[0x0][0x2d0], -R4 ;  /* 0x0000b40016be7a23 */ /* 0x000fe40000010804 */
[----:B------:R-:W-:Y:S02]  /*8c10*/  FADD.FTZ R4, R8, R5 ;  /* 0x0000000508047221 */ /* 0x000fe40000010000 */
[C---:B------:R-:W-:Y:S02]  /*8c20*/  FMUL.FTZ R32, R0.reuse, R136 ;  /* 0x0000008800207220 */ /* 0x040fe40000410000 */
[----:B------:R-:W-:Y:S02]  /*8c30*/  FADD.FTZ R180, R9, R4 ;  /* 0x0000000409b47221 */ /* 0x000fe40000010000 */
[----:B------:R-:W-:Y:S01]  /*8c40*/  FMUL.FTZ R4, R0, R164 ;  /* 0x000000a400047220 */ /* 0x000fe20000410000 */
[----:B------:R1:W-:Y:S01]  /*8c50*/  MUFU.EX2 R132, R188 ;  /* 0x000000bc00847308 */ /* 0x0003e20000000800 */
[----:B------:R-:W2:Y:S01]  /*8c60*/  LDL R164, [R1] ;  /* 0x0000000001a47983 */ /* 0x000ea20000100800 */
[----:B------:R-:W-:Y:S02]  /*8c70*/  FMUL.FTZ R2, R2, c[0x0][0x2d0] ;  /* 0x0000b40002027a20 */ /* 0x000fe40000410000 */
[C---:B------:R-:W-:Y:S01]  /*8c80*/  FMUL.FTZ R21, R0.reuse, R149 ;  /* 0x0000009500157220 */ /* 0x040fe20000410000 */
[----:B------:R-:W3:Y:S01]  /*8c90*/  LDL.LU R136, [R1+0x88] ;  /* 0x0000880001887983 */ /* 0x000ee20000300800 */
[----:B------:R-:W-:Y:S01]  /*8ca0*/  MOV R149, R10 ;  /* 0x0000000a00957202 */ /* 0x000fe20000000f00 */
[C---:B------:R-:W-:Y:S02]  /*8cb0*/  FMUL.FTZ R33, R0.reuse, R137 ;  /* 0x0000008900217220 */ /* 0x040fe40000410000 */
[C---:B------:R-:W-:Y:S01]  /*8cc0*/  FMUL.FTZ R5, R0.reuse, R165 ;  /* 0x000000a500057220 */ /* 0x040fe20000410000 */
[----:B------:R-:W4:Y:S01]  /*8cd0*/  MUFU.EX2 R2, R2 ;  /* 0x0000000200027308 */ /* 0x000f220000000800 */
[C---:B------:R-:W-:Y:S01]  /*8ce0*/  FMUL.FTZ R8, R0.reuse, R160 ;  /* 0x000000a000087220 */ /* 0x040fe20000410000 */
[----:B------:R-:W-:Y:S01]  /*8cf0*/  MOV R160, R34 ;  /* 0x0000002200a07202 */ /* 0x000fe20000000f00 */
[C---:B------:R-:W-:Y:S01]  /*8d00*/  FMUL.FTZ R13, R0.reuse, R157 ;  /* 0x0000009d000d7220 */ /* 0x040fe20000410000 */
[----:B------:R-:W-:Y:S01]  /*8d10*/  MOV R165, R35 ;  /* 0x0000002300a57202 */ /* 0x000fe20000000f00 */
[----:B------:R-:W5:Y:S01]  /*8d20*/  LDL R157, [R1+0x4] ;  /* 0x00000400019d7983 */ /* 0x000f620000100800 */
        /* <DEDUP_REMOVED lines=11> */
[----:B-1----:R-:W5:Y:S01]  /*8de0*/  LDL R188, [R1+0x94] ;  /* 0x0000940001bc7983 */ /* 0x002f620000100800 */
[C---:B------:R-:W-:Y:S01]  /*8df0*/  FMUL.FTZ R37, R0.reuse, R37 ;  /* 0x0000002500257220 */ /* 0x040fe20000410000 */
[----:B------:R-:W-:Y:S01]  /*8e00*/  MUFU.EX2 R190, R190 ;  /* 0x000000be00be7308 */ /* 0x000fe20000000800 */
[C---:B------:R-:W-:Y:S02]  /*8e10*/  FMUL.FTZ R40, R0.reuse, R40 ;  /* 0x0000002800287220 */ /* 0x040fe40000410000 */
[----:B------:R-:W-:Y:S02]  /*8e20*/  FMUL.FTZ R41, R0, R41 ;  /* 0x0000002900297220 */ /* 0x000fe40000410000 */
[C---:B----4-:R-:W-:Y:S02]  /*8e30*/  FMUL.FTZ R10, R2.reuse, R162 ;  /* 0x000000a2020a7220 */ /* 0x050fe40000410000 */
[----:B------:R-:W4:Y:S01]  /*8e40*/  LDL R162, [R1+0x3c] ;  /* 0x00003c0001a27983 */ /* 0x000f220000100800 */
[C---:B------:R-:W-:Y:S02]  /*8e50*/  FMUL.FTZ R34, R2.reuse, R138 ;  /* 0x0000008a02227220 */ /* 0x040fe40000410000 */
[C---:B------:R-:W-:Y:S01]  /*8e60*/  FMUL.FTZ R35, R2.reuse, R139 ;  /* 0x0000008b02237220 */ /* 0x040fe20000410000 */
[----:B------:R-:W-:Y:S01]  /*8e70*/  MUFU.EX2 R189, R189 ;  /* 0x000000bd00bd7308 */ /* 0x000fe20000000800 */
[C---:B------:R-:W-:Y:S01]  /*8e80*/  FMUL.FTZ R6, R2.reuse, R166 ;  /* 0x000000a602067220 */ /* 0x040fe20000410000 */
[----:B------:R-:W-:Y:S01]  /*8e90*/  MOV R166, R14 ;  /* 0x0000000e00a67202 */ /* 0x000fe20000000f00 */
[C---:B------:R-:W-:Y:S02]  /*8ea0*/  FMUL.FTZ R14, R2.reuse, R158 ;  /* 0x0000009e020e7220 */ /* 0x040fe40000410000 */
[C---:B------:R-:W-:Y:S01]  /*8eb0*/  FMUL.FTZ R7, R2.reuse, R167 ;  /* 0x000000a702077220 */ /* 0x040fe20000410000 */
[----:B------:R-:W-:Y:S01]  /*8ec0*/  MOV R167, R11 ;  /* 0x0000000b00a77202 */ /* 0x000fe20000000f00 */
[C---:B------:R-:W-:Y:S01]  /*8ed0*/  FMUL.FTZ R11, R2.reuse, R163 ;  /* 0x000000a3020b7220 */ /* 0x040fe20000410000 */
[----:B------:R-:W-:Y:S01]  /*8ee0*/  MOV R163, R141 ;  /* 0x0000008d00a37202 */ /* 0x000fe20000000f00 */
[C---:B------:R-:W-:Y:S01]  /*8ef0*/  FMUL.FTZ R15, R2.reuse, R159 ;  /* 0x0000009f020f7220 */ /* 0x040fe20000410000 */
[----:B------:R-:W1:Y:S01]  /*8f00*/  MUFU.EX2 R158, R134 ;  /* 0x00000086009e7308 */ /* 0x000e620000000800 */
        /* <DEDUP_REMOVED lines=11> */
[----:B------:R-:W-:Y:S02]  /*8fc0*/  FMUL.FTZ R31, R2, R143 ;  /* 0x0000008f021f7220 */ /* 0x000fe40000410000 */
[C---:B------:R-:W-:Y:S02]  /*8fd0*/  FMUL.FTZ R44, R0.reuse, R44 ;  /* 0x0000002c002c7220 */ /* 0x040fe40000410000 */
[C---:B------:R-:W-:Y:S02]  /*8fe0*/  FMUL.FTZ R45, R0.reuse, R45 ;  /* 0x0000002d002d7220 */ /* 0x040fe40000410000 */
[C---:B------:R-:W-:Y:S01]  /*8ff0*/  FMUL.FTZ R48, R0.reuse, R48 ;  /* 0x0000003000307220 */ /* 0x040fe20000410000 */
[----:B------:R-:W-:Y:S01]  /*9000*/  MUFU.EX2 R191, R191 ;  /* 0x000000bf00bf7308 */ /* 0x000fe20000000800 */
[C---:B------:R-:W-:Y:S02]  /*9010*/  FMUL.FTZ R49, R0.reuse, R49 ;  /* 0x0000003100317220 */ /* 0x040fe40000410000 */
[----:B------:R-:W-:Y:S01]  /*9020*/  FMUL.FTZ R52, R0, R52 ;  /* 0x0000003400347220 */ /* 0x000fe20000410000 */
        /* <DEDUP_REMOVED lines=43> */
[----:B-1----:R-:W-:Y:S01]  /*92e0*/  MOV R163, R149 ;  /* 0x0000009500a37202 */ /* 0x002fe20000000f00 */
[C---:B------:R-:W-:Y:S02]  /*92f0*/  FMUL.FTZ R124, R0.reuse, R124 ;  /* 0x0000007c007c7220 */ /* 0x040fe40000410000 */
[C---:B------:R-:W-:Y:S02]  /*9300*/  FMUL.FTZ R125, R0.reuse, R125 ;  /* 0x0000007d007d7220 */ /* 0x040fe40000410000 */
[C---:B------:R-:W-:Y:S02]  /*9310*/  FMUL.FTZ R128, R0.reuse, R128 ;  /* 0x0000008000807220 */ /* 0x040fe40000410000 */
[----:B------:R-:W-:Y:S01]  /*9320*/  FMUL.FTZ R129, R0, R129 ;  /* 0x0000008100817220 */ /* 0x000fe20000410000 */
[----:B------:R-:W-:Y:S01]  /*9330*/  MOV R0, R30 ;  /* 0x0000001e00007202 */ /* 0x000fe20000000f00 */
        /* <DEDUP_REMOVED lines=49> */
[C---:B------:R-:W-:Y:S01]  /*9650*/  FMUL.FTZ R131, R2.reuse, R131 ;  /* 0x0000008302837220 */ /* 0x040fe20000410000 */
[----:B--2---:R-:W-:Y:S01]  /*9660*/  LDSM.16.MT88.4 R144, [R164+0x800] ;  /* 0x00080000a490783b */ /* 0x004fe20000004200 */
[----:B---3--:R-:W-:Y:S01]  /*9670*/  FFMA.FTZ R152, R2, R136, R177 ;  /* 0x0000008802987223 */ /* 0x008fe200000100b1 */
[----:B------:R-:W-:Y:S01]  /*9680*/  F2FP.BF16.PACK_AB R177, R153, R177 ;  /* 0x000000b199b1723e */ /* 0x000fe200000010ff */
[----:B------:R1:W2:Y:S05]  /*9690*/  MUFU.EX2 R2, R187 ;  /* 0x000000bb00027308 */ /* 0x0002aa0000000800 */
[----:B------:R-:W3:Y:S08]  /*96a0*/  LDSM.16.MT88.4 R136, [R251] ;  /* 0x00000000fb88783b */ /* 0x000ef00000004200 */
[----:B-1----:R-:W5:Y:S01]  /*96b0*/  LDL.LU R187, [R1+0x5c] ;  /* 0x00005c0001bb7983 */ /* 0x002f620000300800 */
[C---:B---3--:R-:W-:Y:S08]  /*96c0*/  HMMA.16816.F32.BF16 R4, R176.reuse, R136, R4 ;  /* 0x00000088b004723c */ /* 0x048ff00000041804 */
[C---:B------:R-:W-:Y:S01]  /*96d0*/  HMMA.16816.F32.BF16 R8, R176.reuse, R138, R8 ;  /* 0x0000008ab008723c */ /* 0x040fe20000041808 */
[----:B------:R-:W1:Y:S07]  /*96e0*/  LDSM.16.MT88.4 R136, [R164] ;  /* 0x00000000a488783b */ /* 0x000e6e0000004200 */
[C---:B-1----:R-:W-:Y:S08]  /*96f0*/  HMMA.16816.F32.BF16 R12, R176.reuse, R136, R12 ;  /* 0x00000088b00c723c */ /* 0x042ff0000004180c */
[C---:B------:R-:W-:Y:S01]  /*9700*/  HMMA.16816.F32.BF16 R16, R176.reuse, R138, R16 ;  /* 0x0000008ab010723c */ /* 0x040fe20000041810 */
[----:B------:R-:W1:Y:S07]  /*9710*/  LDSM.16.MT88.4 R136, [R252] ;  /* 0x00000000fc88783b */ /* 0x000e6e0000004200 */
[C---:B-1----:R-:W-:Y:S08]  /*9720*/  HMMA.16816.F32.BF16 R20, R176.reuse, R136, R20 ;  /* 0x00000088b014723c */ /* 0x042ff00000041814 */
[C---:B------:R-:W-:Y:S01]  /*9730*/  HMMA.16816.F32.BF16 R24, R176.reuse, R138, R24 ;  /* 0x0000008ab018723c */ /* 0x040fe20000041818 */
[----:B----4-:R1:W3:Y:S03]  /*9740*/  LDSM.16.MT88.4 R136, [R162] ;  /* 0x00000000a288783b */ /* 0x0102e60000004200 */
[----:B-1----:R-:W-:Y:S02]  /*9750*/  MOV R162, R167 ;  /* 0x000000a700a27202 */ /* 0x002fe40000000f00 */
[----:B------:R-:W-:Y:S02]  /*9760*/  MOV R167, R166 ;  /* 0x000000a600a77202 */ /* 0x000fe40000000f00 */
[----:B------:R-:W-:Y:S01]  /*9770*/  MOV R166, R0 ;  /* 0x0000000000a67202 */ /* 0x000fe20000000f00 */
[----:B------:R-:W-:Y:S03]  /*9780*/  FADD.FTZ R0, R132, R180 ;  /* 0x000000b484007221 */ /* 0x000fe60000010000 */
[----:B------:R-:W1:Y:S01]  /*9790*/  MUFU.EX2 R180, R166 ;  /* 0x000000a600b47308 */ /* 0x000e620000000800 */
[----:B--2---:R-:W-:Y:S04]  /*97a0*/  FADD.FTZ R0, R2, R0 ;  /* 0x0000000002007221 */ /* 0x004fe80000010000 */
[----:B------:R-:W-:Y:S01]  /*97b0*/  FADD.FTZ R0, R135, R0 ;  /* 0x0000000087007221 */ /* 0x000fe20000010000 */
[C---:B---3--:R-:W-:Y:S03]  /*97c0*/  HMMA.16816.F32.BF16 R28, R176.reuse, R136, R28 ;  /* 0x00000088b01c723c */ /* 0x048fe6000004181c */
[----:B------:R-:W-:Y:S05]  /*97d0*/  FADD.FTZ R0, R134, R0 ;  /* 0x0000000086007221 */ /* 0x000fea0000010000 */
[C---:B------:R-:W-:Y:S01]  /*97e0*/  HMMA.16816.F32.BF16 R32, R176.reuse, R138, R32 ;  /* 0x0000008ab020723c */ /* 0x040fe20000041820 */
[----:B------:R-:W2:Y:S07]  /*97f0*/  LDSM.16.MT88.4 R136, [R251+0x2000] ;  /* 0x00200000fb88783b */ /* 0x000eae0000004200 */
[C---:B--2---:R-:W-:Y:S08]  /*9800*/  HMMA.16816.F32.BF16 R36, R176.reuse, R136, R36 ;  /* 0x00000088b024723c */ /* 0x044ff00000041824 */
[C---:B------:R-:W-:Y:S01]  /*9810*/  HMMA.16816.F32.BF16 R40, R176.reuse, R138, R40 ;  /* 0x0000008ab028723c */ /* 0x040fe20000041828 */
[----:B------:R-:W2:Y:S07]  /*9820*/  LDSM.16.MT88.4 R136, [R164+0x2000] ;  /* 0x00200000a488783b */ /* 0x000eae0000004200 */
[C---:B--2---:R-:W-:Y:S08]  /*9830*/  HMMA.16816.F32.BF16 R44, R176.reuse, R136, R44 ;  /* 0x00000088b02c723c */ /* 0x044ff0000004182c */
[C---:B------:R-:W-:Y:S01]  /*9840*/  HMMA.16816.F32.BF16 R48, R176.reuse, R138, R48 ;  /* 0x0000008ab030723c */ /* 0x040fe20000041830 */
[----:B------:R-:W2:Y:S02]  /*9850*/  LDSM.16.MT88.4 R136, [R252+0x2000] ;  /* 0x00200000fc88783b */ /* 0x000ea40000004200 */
[----:B-----5:R-:W-:Y:S05]  /*9860*/  ISETP.GT.AND P0, PT, R187, R188, PT ;  /* 0x000000bcbb00720c */ /* 0x020fea0003f04270 */
        /* <DEDUP_REMOVED lines=31> */
[----:B------:R-:W-:Y:S03]  /*9a60*/  F2FP.BF16.PACK_AB R137, R185, R186 ;  /* 0x000000bab989723e */ /* 0x000fe600000010ff */
[----:B------:R-:W-:Y:S02]  /*9a70*/  F2FP.BF16.PACK_AB R138, R134, R135 ;  /* 0x00000087868a723e */ /* 0x000fe400000010ff */
[----:B------:R-:W-:Y:S02]  /*9a80*/  F2FP.BF16.PACK_AB R139, R184, R183 ;  /* 0x000000b7b88b723e */ /* 0x000fe400000010ff */
[----:B------:R-:W3:Y:S01]  /*9a90*/  MUFU.EX2 R2, R155 ;  /* 0x0000009b00027308 */ /* 0x000ee20000000800 */
[----:B-1----:R-:W-:Y:S04]  /*9aa0*/  F2FP.BF16.PACK_AB R177, R181, R180 ;  /* 0x000000b4b5b1723e */ /* 0x002fe800000010ff */
[C---:B------:R-:W-:Y:S05]  /*9ab0*/  HMMA.16816.F32.BF16 R4, R136.reuse, R140, R4 ;  /* 0x0000008c8804723c */ /* 0x040fea0000041804 */
[----:B------:R-:W1:Y:S03]  /*9ac0*/  MUFU.EX2 R135, R154 ;  /* 0x0000009a00877308 */ /* 0x000e660000000800 */
[C---:B------:R-:W-:Y:S01]  /*9ad0*/  HMMA.16816.F32.BF16 R8, R136.reuse, R142, R8 ;  /* 0x0000008e8808723c */ /* 0x040fe20000041808 */
[----:B------:R-:W4:Y:S03]  /*9ae0*/  LDSM.16.MT88.4 R140, [R252+0x800] ;  /* 0x00080000fc8c783b */ /* 0x000f260000004200 */
[----:B--2---:R-:W-:Y:S03]  /*9af0*/  FADD.FTZ R0, R132, R0 ;  /* 0x0000000084007221 */ /* 0x004fe60000010000 */
[----:B------:R-:W-:Y:S01]  /*9b00*/  MUFU.EX2 R176, R163 ;  /* 0x000000a300b07308 */ /* 0x000fe20000000800 */
[C---:B------:R-:W-:Y:S04]  /*9b10*/  HMMA.16816.F32.BF16 R12, R136.reuse, R144, R12 ;  /* 0x00000090880c723c */ /* 0x040fe8000004180c */
[----:B---3--:R-:W-:Y:S04]  /*9b20*/  FADD.FTZ R0, R2, R0 ;  /* 0x0000000002007221 */ /* 0x008fe80000010000 */
[C---:B------:R-:W-:Y:S01]  /*9b30*/  HMMA.16816.F32.BF16 R16, R136.reuse, R146, R16 ;  /* 0x000000928810723c */ /* 0x040fe20000041810 */
[----:B------:R-:W2:Y:S01]  /*9b40*/  LDSM.16.MT88.4 R144, [R157+0x800] ;  /* 0x000800009d90783b */ /* 0x000ea20000004200 */
[----:B------:R3:W5:Y:S02]  /*9b50*/  MUFU.EX2 R134, R159 ;  /* 0x0000009f00867308 */ /* 0x0007640000000800 */
[----:B-1----:R-:W-:Y:S08]  /*9b60*/  FADD.FTZ R0, R135, R0 ;  /* 0x0000000087007221 */ /* 0x002ff00000010000 */
[----:B------:R-:W-:Y:S01]  /*9b70*/  MUFU.EX2 R178, R167 ;  /* 0x000000a700b27308 */ /* 0x000fe20000000800 */
[C---:B----4-:R-:W-:Y:S03]  /*9b80*/  HMMA.16816.F32.BF16 R20, R136.reuse, R140, R20 ;  /* 0x0000008c8814723c */ /* 0x050fe60000041814 */
[----:B---3--:R-:W-:Y:S01]  /*9b90*/  MOV R159, R148 ;  /* 0x00000094009f7202 */ /* 0x008fe20000000f00 */
[----:B-----5:R-:W-:Y:S01]  /*9ba0*/  FADD.FTZ R0, R134, R0 ;  /* 0x0000000086007221 */ /* 0x020fe20000010000 */
[----:B------:R-:W-:Y:S03]  /*9bb0*/  LDSM.16.MT88.4 R148, [R252+0x1000] ;  /* 0x00100000fc94783b */ /* 0x000fe60000004200 */
[C---:B------:R-:W-:Y:S05]  /*9bc0*/  HMMA.16816.F32.BF16 R24, R136.reuse, R142, R24 ;  /* 0x0000008e8818723c */ /* 0x040fea0000041818 */
[----:B------:R-:W1:Y:S03]  /*9bd0*/  LDSM.16.MT88.4 R140, [R251+0x2800] ;  /* 0x00280000fb8c783b */ /* 0x000e660000004200 */
        /* <DEDUP_REMOVED lines=38> */
[----:B------:R-:W2:Y:S06]  /*9e40*/  LDSM.16.MT88.4 R144, [R164+0x1000] ;  /* 0x00100000a490783b */ /* 0x000eac0000004200 */
[----:B------:R-:W-:Y:S02]  /*9e50*/  F2FP.BF16.PACK_AB R136, R2, R132 ;  /* 0x000000840288723e */ /* 0x000fe400000010ff */
[----:B------:R-:W-:Y:S01]  /*9e60*/  F2FP.BF16.PACK_AB R138, R134, R135 ;  /* 0x00000087868a723e */ /* 0x000fe200000010ff */
[----:B------:R-:W-:Y:S02]  /*9e70*/  MUFU.EX2 R132, R162 ;  /* 0x000000a200847308 */ /* 0x000fe40000000800 */
[----:B------:R-:W-:Y:S02]  /*9e80*/  F2FP.BF16.PACK_AB R137, R189, R190 ;  /* 0x000000bebd89723e */ /* 0x000fe400000010ff */
[----:B------:R-:W-:Y:S06]  /*9e90*/  F2FP.BF16.PACK_AB R139, R182, R191 ;  /* 0x000000bfb68b723e */ /* 0x000fec00000010ff */
[----:B------:R3:W-:Y:S01]  /*9ea0*/  MUFU.EX2 R135, R160 ;  /* 0x000000a000877308 */ /* 0x0007e20000000800 */
[C---:B-1----:R-:W-:Y:S09]  /*9eb0*/  HMMA.16816.F32.BF16 R4, R136.reuse, R140, R4 ;  /* 0x0000008c8804723c */ /* 0x042ff20000041804 */
[----:B------:R-:W1:Y:S01]  /*9ec0*/  MUFU.EX2 R2, R159 ;  /* 0x0000009f00027308 */ /* 0x000e620000000800 */
[C---:B------:R-:W-:Y:S01]  /*9ed0*/  HMMA.16816.F32.BF16 R8, R136.reuse, R142, R8 ;  /* 0x0000008e8808723c */ /* 0x040fe20000041808 */
[----:B------:R-:W4:Y:S08]  /*9ee0*/  LDSM.16.MT88.4 R140, [R157+0x1000] ;  /* 0x001000009d8c783b */ /* 0x000f300000004200 */
[----:B------:R-:W5:Y:S01]  /*9ef0*/  MUFU.EX2 R134, R165 ;  /* 0x000000a500867308 */ /* 0x000f620000000800 */
[C---:B--2---:R-:W-:Y:S01]  /*9f00*/  HMMA.16816.F32.BF16 R12, R136.reuse, R144, R12 ;  /* 0x00000090880c723c */ /* 0x044fe2000004180c */
[----:B---3--:R-:W-:Y:S07]  /*9f10*/  LDSM.16.MT88.4 R160, [R251+0x1800] ;  /* 0x00180000fba0783b */ /* 0x008fee0000004200 */
[C---:B------:R-:W-:Y:S01]  /*9f20*/  HMMA.16816.F32.BF16 R16, R136.reuse, R146, R16 ;  /* 0x000000928810723c */ /* 0x040fe20000041810 */
[----:B------:R-:W2:Y:S03]  /*9f30*/  LDSM.16.MT88.4 R144, [R251+0x3000] ;  /* 0x00300000fb90783b */ /* 0x000ea60000004200 */
[----:B-1----:R-:W-:Y:S04]  /*9f40*/  FADD.FTZ R0, R2, R0 ;  /* 0x0000000002007221 */ /* 0x002fe80000010000 */
[C---:B------:R-:W-:Y:S04]  /*9f50*/  HMMA.16816.F32.BF16 R20, R136.reuse, R148, R20 ;  /* 0x000000948814723c */ /* 0x040fe80000041814 */
[C---:B------:R-:W-:Y:S01]  /*9f60*/  FADD.FTZ R0, R176.reuse, R0 ;  /* 0x00000000b0007221 */ /* 0x040fe20000010000 */
[----:B------:R-:W-:Y:S01]  /*9f70*/  F2FP.BF16.PACK_AB R176, R176, R2 ;  /* 0x00000002b0b0723e */ /* 0x000fe200000010ff */
[----:B------:R-:W-:Y:S01]  /*9f80*/  FADD.FTZ R2, R153, R152 ;  /* 0x0000009899027221 */ /* 0x000fe20000010000 */
[----:B-----5:R-:W-:Y:S01]  /*9f90*/  F2FP.BF16.PACK_AB R179, R134, R135 ;  /* 0x0000008786b3723e */ /* 0x020fe200000010ff */
[C---:B------:R-:W-:Y:S01]  /*9fa0*/  HMMA.16816.F32.BF16 R24, R136.reuse, R150, R24 ;  /* 0x000000968818723c */ /* 0x040fe20000041818 */
[----:B------:R-:W1:Y:S03]  /*9fb0*/  LDSM.16.MT88.4 R148, [R164+0x3000] ;  /* 0x00300000a494783b */ /* 0x000e660000004200 */
[----:B------:R-:W-:Y:S04]  /*9fc0*/  FADD.FTZ R0, R132, R0 ;  /* 0x0000000084007221 */ /* 0x000fe80000010000 */
[C---:B------:R-:W-:Y:S01]  /*9fd0*/  FADD.FTZ R0, R178.reuse, R0 ;  /* 0x00000000b2007221 */ /* 0x040fe20000010000 */
[C---:B----4-:R-:W-:Y:S01]  /*9fe0*/  HMMA.16816.F32.BF16 R28, R136.reuse, R140, R28 ;  /* 0x0000008c881c723c */ /* 0x050fe2000004181c */
[----:B------:R-:W-:Y:S02]  /*9ff0*/  LDSM.16.MT88.4 R152, [R164+0x1800] ;  /* 0x00180000a498783b */ /* 0x000fe40000004200 */
[----:B------:R-:W-:Y:S02]  /*a000*/  F2FP.BF16.PACK_AB R178, R178, R132 ;  /* 0x00000084b2b2723e */ /* 0x000fe400000010ff */
[----:B------:R-:W-:Y:S03]  /*a010*/  MOV R132, R158 ;  /* 0x0000009e00847202 */ /* 0x000fe60000000f00 */
[C---:B------:R-:W-:Y:S01]  /*a020*/  HMMA.16816.F32.BF16 R32, R136.reuse, R142, R32 ;  /* 0x0000008e8820723c */ /* 0x040fe20000041820 */
[----:B------:R-:W3:Y:S08]  /*a030*/  LDSM.16.MT88.4 R140, [R252+0x3000] ;  /* 0x00300000fc8c783b */ /* 0x000ef00000004200 */
[----:B------:R4:W-:Y:S01]  /*a040*/  STL [R1+0x78], R0 ;  /* 0x0000780001007387 */ /* 0x0009e20000100800 */
[C---:B--2---:R-:W-:Y:S08]  /*a050*/  HMMA.16816.F32.BF16 R36, R136.reuse, R144, R36 ;  /* 0x000000908824723c */ /* 0x044ff00000041824 */
[C---:B------:R-:W-:Y:S01]  /*a060*/  HMMA.16816.F32.BF16 R40, R136.reuse, R146, R40 ;  /* 0x000000928828723c */ /* 0x040fe20000041828 */
[----:B------:R-:W2:Y:S07]  /*a070*/  LDSM.16.MT88.4 R144, [R157+0x3000] ;  /* 0x003000009d90783b */ /* 0x000eae0000004200 */
[C---:B-1----:R-:W-:Y:S08]  /*a080*/  HMMA.16816.F32.BF16 R44, R136.reuse, R148, R44 ;  /* 0x00000094882c723c */ /* 0x042ff0000004182c */
[C---:B------:R-:W-:Y:S01]  /*a090*/  HMMA.16816.F32.BF16 R48, R136.reuse, R150, R48 ;  /* 0x000000968830723c */ /* 0x040fe20000041830 */
[----:B------:R-:W1:Y:S03]  /*a0a0*/  LDSM.16.MT88.4 R148, [R251+0x5000] ;  /* 0x00500000fb94783b */ /* 0x000e660000004200 */
[----:B----4-:R-:W-:Y:S01]  /*a0b0*/  FADD.FTZ R0, R156, R2 ;  /* 0x000000029c007221 */ /* 0x010fe20000010000 */
[----:B------:R-:W-:Y:S03]  /*a0c0*/  MOV R2, R157 ;  /* 0x0000009d00027202 */ /* 0x000fe60000000f00 */
[C---:B---3--:R-:W-:Y:S04]  /*a0d0*/  HMMA.16816.F32.BF16 R52, R136.reuse, R140, R52 ;  /* 0x0000008c8834723c */ /* 0x048fe80000041834 */
[----:B------:R-:W-:Y:S04]  /*a0e0*/  FADD.FTZ R0, R132, R0 ;  /* 0x0000000084007221 */ /* 0x000fe80000010000 */
[C---:B------:R-:W-:Y:S01]  /*a0f0*/  HMMA.16816.F32.BF16 R56, R136.reuse, R142, R56 ;  /* 0x0000008e8838723c */ /* 0x040fe20000041838 */
[----:B------:R-:W3:Y:S03]  /*a100*/  LDSM.16.MT88.4 R140, [R164+0x5000] ;  /* 0x00500000a48c783b */ /* 0x000ee60000004200 */
[----:B------:R-:W-:Y:S04]  /*a110*/  FADD.FTZ R0, R186, R0 ;  /* 0x00000000ba007221 */ /* 0x000fe80000010000 */
[----:B------:R-:W-:Y:S01]  /*a120*/  FADD.FTZ R0, R185, R0 ;  /* 0x00000000b9007221 */ /* 0x000fe20000010000 */
[C---:B--2---:R-:W-:Y:S03]  /*a130*/  HMMA.16816.F32.BF16 R60, R136.reuse, R144, R60 ;  /* 0x00000090883c723c */ /* 0x044fe6000004183c */
[----:B------:R-:W-:Y:S04]  /*a140*/  FADD.FTZ R0, R183, R0 ;  /* 0x00000000b7007221 */ /* 0x000fe80000010000 */
[----:B------:R-:W-:Y:S01]  /*a150*/  FADD.FTZ R0, R184, R0 ;  /* 0x00000000b8007221 */ /* 0x000fe20000010000 */
[C---:B------:R-:W-:Y:S01]  /*a160*/  HMMA.16816.F32.BF16 R64, R136.reuse, R146, R64 ;  /* 0x000000928840723c */ /* 0x040fe20000041840 */
[----:B------:R-:W2:Y:S03]  /*a170*/  LDSM.16.MT88.4 R144, [R252+0x5000] ;  /* 0x00500000fc90783b */ /* 0x000ea60000004200 */
[----:B------:R-:W-:Y:S04]  /*a180*/  FADD.FTZ R0, R190, R0 ;  /* 0x00000000be007221 */ /* 0x000fe80000010000 */
[C---:B-1----:R-:W-:Y:S04]  /*a190*/  HMMA.16816.F32.BF16 R68, R136.reuse, R148, R68 ;  /* 0x000000948844723c */ /* 0x042fe80000041844 */
[----:B------:R-:W-:Y:S04]  /*a1a0*/  FADD.FTZ R0, R189, R0 ;  /* 0x00000000bd007221 */ /* 0x000fe80000010000 */
[C---:B------:R-:W-:Y:S01]  /*a1b0*/  HMMA.16816.F32.BF16 R72, R136.reuse, R150, R72 ;  /* 0x000000968848723c */ /* 0x040fe20000041848 */
[----:B------:R-:W1:Y:S03]  /*a1c0*/  LDSM.16.MT88.4 R148, [R157+0x5000] ;  /* 0x005000009d94783b */ /* 0x000e660000004200 */
[----:B------:R-:W-:Y:S04]  /*a1d0*/  FADD.FTZ R0, R191, R0 ;  /* 0x00000000bf007221 */ /* 0x000fe80000010000 */
[C---:B---3--:R-:W-:Y:S04]  /*a1e0*/  HMMA.16816.F32.BF16 R76, R136.reuse, R140, R76 ;  /* 0x0000008c884c723c */ /* 0x048fe8000004184c */
[----:B------:R-:W-:Y:S04]  /*a1f0*/  FADD.FTZ R0, R182, R0 ;  /* 0x00000000b6007221 */ /* 0x000fe80000010000 */
[C---:B------:R-:W-:Y:S01]  /*a200*/  HMMA.16816.F32.BF16 R80, R136.reuse, R142, R80 ;  /* 0x0000008e8850723c */ /* 0x040fe20000041850 */
[----:B------:R-:W3:Y:S03]  /*a210*/  LDSM.16.MT88.4 R140, [R251+0x7000] ;  /* 0x00700000fb8c783b */ /* 0x000ee60000004200 */
[----:B------:R-:W-:Y:S04]  /*a220*/  FADD.FTZ R0, R180, R0 ;  /* 0x00000000b4007221 */ /* 0x000fe80000010000 */
[----:B------:R-:W-:Y:S01]  /*a230*/  FADD.FTZ R0, R181, R0 ;  /* 0x00000000b5007221 */ /* 0x000fe20000010000 */
[C---:B--2---:R-:W-:Y:S03]  /*a240*/  HMMA.16816.F32.BF16 R84, R136.reuse, R144, R84 ;  /* 0x000000908854723c */ /* 0x044fe60000041854 */
[----:B------:R-:W-:Y:S01]  /*a250*/  FADD.FTZ R0, R135, R0 ;  /* 0x0000000087007221 */ /* 0x000fe20000010000 */
[----:B------:R-:W-:Y:S03]  /*a260*/  MOV R135, R3 ;  /* 0x0000000300877202 */ /* 0x000fe60000000f00 */
[----:B------:R-:W-:Y:S01]  /*a270*/  FADD.FTZ R0, R134, R0 ;  /* 0x0000000086007221 */ /* 0x000fe20000010000 */
[C---:B------:R-:W-:Y:S01]  /*a280*/  HMMA.16816.F32.BF16 R88, R136.reuse, R146, R88 ;  /* 0x000000928858723c */ /* 0x040fe20000041858 */
[----:B------:R-:W2:Y:S03]  /*a290*/  LDSM.16.MT88.4 R144, [R164+0x7000] ;  /* 0x00700000a490783b */ /* 0x000ea60000004200 */
[----:B------:R-:W-:Y:S04]  /*a2a0*/  MOV R134, R133 ;  /* 0x0000008500867202 */ /* 0x000fe80000000f00 */
[C---:B-1----:R-:W-:Y:S08]  /*a2b0*/  HMMA.16816.F32.BF16 R92, R136.reuse, R148, R92 ;  /* 0x00000094885c723c */ /* 0x042ff0000004185c */
[C---:B------:R-:W-:Y:S01]  /*a2c0*/  HMMA.16816.F32.BF16 R96, R136.reuse, R150, R96 ;  /* 0x000000968860723c */ /* 0x040fe20000041860 */
[----:B------:R-:W1:Y:S07]  /*a2d0*/  LDSM.16.MT88.4 R148, [R252+0x7000] ;  /* 0x00700000fc94783b */ /* 0x000e6e0000004200 */
[C---:B---3--:R-:W-:Y:S08]  /*a2e0*/  HMMA.16816.F32.BF16 R100, R136.reuse, R140, R100 ;  /* 0x0000008c8864723c */ /* 0x048ff00000041864 */
[C---:B------:R-:W-:Y:S01]  /*a2f0*/  HMMA.16816.F32.BF16 R104, R136.reuse, R142, R104 ;  /* 0x0000008e8868723c */ /* 0x040fe20000041868 */
[----:B------:R-:W3:Y:S07]  /*a300*/  LDSM.16.MT88.4 R140, [R157+0x7000] ;  /* 0x007000009d8c783b */ /* 0x000eee0000004200 */
[C---:B--2---:R-:W-:Y:S08]  /*a310*/  HMMA.16816.F32.BF16 R108, R136.reuse, R144, R108 ;  /* 0x00000090886c723c */ /* 0x044ff0000004186c */
[C---:B------:R-:W-:Y:S01]  /*a320*/  HMMA.16816.F32.BF16 R112, R136.reuse, R146, R112 ;  /* 0x000000928870723c */ /* 0x040fe20000041870 */
[----:B------:R-:W2:Y:S07]  /*a330*/  LDSM.16.MT88.4 R144, [R252+0x1800] ;  /* 0x00180000fc90783b */ /* 0x000eae0000004200 */
[C---:B-1----:R-:W-:Y:S08]  /*a340*/  HMMA.16816.F32.BF16 R116, R136.reuse, R148, R116 ;  /* 0x000000948874723c */ /* 0x042ff00000041874 */
[C---:B------:R-:W-:Y:S08]  /*a350*/  HMMA.16816.F32.BF16 R120, R136.reuse, R150, R120 ;  /* 0x000000968878723c */ /* 0x040ff00000041878 */
[C---:B---3--:R-:W-:Y:S07]  /*a360*/  HMMA.16816.F32.BF16 R124, R136.reuse, R140, R124 ;  /* 0x0000008c887c723c */ /* 0x048fee000004187c */
[----:B------:R-:W-:Y:S01]  /*a370*/  MOV R141, R164 ;  /* 0x000000a4008d7202 */ /* 0x000fe20000000f00 */
[----:B------:R-:W-:Y:S01]  /*a380*/  HMMA.16816.F32.BF16 R128, R136, R142, R128 ;  /* 0x0000008e8880723c */ /* 0x000fe20000041880 */
[----:B------:R-:W1:Y:S07]  /*a390*/  LDSM.16.MT88.4 R136, [R2+0x1800] ;  /* 0x001800000288783b */ /* 0x000e6e0000004200 */
[C---:B------:R-:W-:Y:S01]  /*a3a0*/  HMMA.16816.F32.BF16 R164, R176.reuse, R160, R4 ;  /* 0x000000a0b0a4723c */ /* 0x040fe20000041804 */
[----:B------:R-:W3:Y:S07]  /*a3b0*/  LDSM.16.MT88.4 R4, [R251+0x3800] ;  /* 0x00380000fb04783b */ /* 0x000eee0000004200 */
[C---:B------:R-:W-:Y:S01]  /*a3c0*/  HMMA.16816.F32.BF16 R160, R176.reuse, R162, R8 ;  /* 0x000000a2b0a0723c */ /* 0x040fe20000041808 */
[----:B------:R1:W4:Y:S07]  /*a3d0*/  LDSM.16.MT88.4 R8, [R141+0x3800] ;  /* 0x003800008d08783b */ /* 0x00032e0000004200 */
[C---:B------:R-:W-:Y:S01]  /*a3e0*/  HMMA.16816.F32.BF16 R156, R176.reuse, R152, R12 ;  /* 0x00000098b09c723c */ /* 0x040fe2000004180c */
[----:B------:R-:W5:Y:S07]  /*a3f0*/  LDSM.16.MT88.4 R12, [R252+0x3800] ;  /* 0x00380000fc0c783b */ /* 0x000f6e0000004200 */
[C---:B------:R-:W-:Y:S01]  /*a400*/  HMMA.16816.F32.BF16 R152, R176.reuse, R154, R16 ;  /* 0x0000009ab098723c */ /* 0x040fe20000041810 */
[----:B------:R-:W4:Y:S07]  /*a410*/  LDSM.16.MT88.4 R16, [R2+0x3800] ;  /* 0x003800000210783b */ /* 0x000f2e0000004200 */
[C---:B--2---:R-:W-:Y:S07]  /*a420*/  HMMA.16816.F32.BF16 R148, R176.reuse, R144, R20 ;  /* 0x00000090b094723c */ /* 0x044fee0000041814 */
[----:B------:R-:W-:Y:S01]  /*a430*/  MOV R23, R141 ;  /* 0x0000008d00177202 */ /* 0x000fe20000000f00 */
[C---:B------:R-:W-:Y:S08]  /*a440*/  HMMA.16816.F32.BF16 R144, R176.reuse, R146, R24 ;  /* 0x00000092b090723c */ /* 0x040ff00000041818 */
[C---:B-1----:R-:W-:Y:S08]  /*a450*/  HMMA.16816.F32.BF16 R140, R176.reuse, R136, R28 ;  /* 0x00000088b08c723c */ /* 0x042ff0000004181c */
        /* <DEDUP_REMOVED lines=24> */
[----:B------:R4:W5:Y:S07]  /*a5e0*/  LDSM.16.MT88.4 R16, [R2+0x7800] ;  /* 0x007800000210783b */ /* 0x00096e0000004200 */
[C---:B-1----:R-:W-:Y:S08]  /*a5f0*/  HMMA.16816.F32.BF16 R100, R176.reuse, R4, R100 ;  /* 0x00000004b064723c */ /* 0x042ff00000041864 */
[C---:B------:R-:W-:Y:S08]  /*a600*/  HMMA.16816.F32.BF16 R104, R176.reuse, R6, R104 ;  /* 0x00000006b068723c */ /* 0x040ff00000041868 */
[C---:B--2---:R-:W-:Y:S04]  /*a610*/  HMMA.16816.F32.BF16 R108, R176.reuse, R8, R108 ;  /* 0x00000008b06c723c */ /* 0x044fe8000004186c */
[----:B----4-:R-:W-:Y:S04]  /*a620*/  IADD3 R2, R187, -0x1, RZ ;  /* 0xffffffffbb027810 */ /* 0x010fe80007ffe0ff */
[C---:B------:R-:W-:Y:S01]  /*a630*/  HMMA.16816.F32.BF16 R112, R176.reuse, R10, R112 ;  /* 0x0000000ab070723c */ /* 0x040fe20000041870 */
[----:B------:R-:W-:Y:S04]  /*a640*/  STL [R1+0x6c], R2 ;  /* 0x00006c0201007387 */ /* 0x000fe80000100800 */
[----:B------:R1:W-:Y:S03]  /*a650*/  STL [R1+0x88], R0 ;  /* 0x0000880001007387 */ /* 0x0003e60000100800 */
[C---:B---3--:R-:W-:Y:S08]  /*a660*/  HMMA.16816.F32.BF16 R116, R176.reuse, R12, R116 ;  /* 0x0000000cb074723c */ /* 0x048ff00000041874 */
[C---:B------:R-:W-:Y:S08]  /*a670*/  HMMA.16816.F32.BF16 R120, R176.reuse, R14, R120 ;  /* 0x0000000eb078723c */ /* 0x040ff00000041878 */
[C---:B-----5:R-:W-:Y:S04]  /*a680*/  HMMA.16816.F32.BF16 R124, R176.reuse, R16, R124 ;  /* 0x00000010b07c723c */ /* 0x060fe8000004187c */
[----:B-1----:R-:W-:Y:S04]  /*a690*/  MOV R0, R2 ;  /* 0x0000000200007202 */ /* 0x002fe80000000f00 */
[----:B------:R-:W-:Y:S01]  /*a6a0*/  HMMA.16816.F32.BF16 R128, R176, R18, R128 ;  /* 0x00000012b080723c */ /* 0x000fe20000041880 */
[----:B------:R1:W-:Y:S03]  /*a6b0*/  STL [R1+0x5c], R0 ;  /* 0x00005c0001007387 */ /* 0x0003e60000100800 */
[----:B------:R-:W-:Y:S04]  /*a6c0*/  MOV R16, R3 ;  /* 0x0000000300107202 */ /* 0x000fe80000000f00 */
[----:B-1----:R-:W-:-:S05]  /*a6d0*/  @P0 BRA `(.L_x_1059) ;  /* 0xffffbd5000000947 */ /* 0x002fca000383ffff */
.L_x_1048:
[----:B---3--:R-:W2:Y:S04]  /*a6e0*/  LDL R2, [R1+0x8c] ;  /* 0x00008c0001027983 */ /* 0x008ea80000100800 */
[----:B------:R-:W2:Y:S02]  /*a6f0*/  LDL R0, [R1+0x6c] ;  /* 0x00006c0001007983 */ /* 0x000ea40000100800 */
[----:B--2---:R-:W-:-:S13]  /*a700*/  ISETP.GE.AND P0, PT, R0, R2, PT ;  /* 0x000000020000720c */ /* 0x004fda0003f06270 */
[----:B------:R-:W-:Y:S05]  /*a710*/  @!P0 BRA `(.L_x_1060) ;  /* 0x00003b8000008947 */ /* 0x000fea0003800000 */
[----:B------:R-:W-:Y:S02]  /*a720*/  MOV R135, R16 ;  /* 0x0000001000877202 */ /* 0x000fe40000000f00 */
[----:B------:R-:W-:Y:S02]  /*a730*/  MOV R134, R133 ;  /* 0x0000008500867202 */ /* 0x000fe40000000f00 */
.L_x_1067:
[----:B------:R-:W2:Y:S01]  /*a740*/  LDL R12, [R1+0x8] ;  /* 0x00000800010c7983 */ /* 0x000ea20000100800 */
[----:B------:R-:W-:Y:S04]  /*a750*/  DEPBAR.LE SB0, 0x0 ;  /* 0x000080000000791a */ /* 0x000fe80000000000 */
[----:B------:R-:W3:Y:S01]  /*a760*/  LDL R28, [R1+0x60] ;  /* 0x00006000011c7983 */ /* 0x000ee20000100800 */
[----:B------:R-:W-:Y:S03]  /*a770*/  WARPSYNC 0xffffffff ;  /* 0xffffffff00007948 */ /* 0x000fe60003800000 */
[----:B------:R-:W4:Y:S04]  /*a780*/  LDL R7, [R1+0x40] ;  /* 0x0000400001077983 */ /* 0x000f280000100800 */
[----:B------:R-:W5:Y:S04]  /*a790*/  LDL.64 R22, [R1+0xb0] ;  /* 0x0000b00001167983 */ /* 0x000f680000100a00 */
[----:B------:R-:W3:Y:S04]  /*a7a0*/  LDL R4, [R1+0x48] ;  /* 0x0000480001047983 */ /* 0x000ee80000100800 */
[----:B------:R-:W5:Y:S04]  /*a7b0*/  LDL R6, [R1+0xbc] ;  /* 0x0000bc0001067983 */ /* 0x000f680000100800 */
[----:B------:R-:W5:Y:S04]  /*a7c0*/  LDL R8, [R1+0x68] ;  /* 0x0000680001087983 */ /* 0x000f680000100800 */
[----:B------:R-:W5:Y:S04]  /*a7d0*/  LDL R21, [R1+0x158] ;  /* 0x0001580001157983 */ /* 0x000f680000100800 */
[----:B------:R-:W5:Y:S04]  /*a7e0*/  LDL R5, [R1+0x44] ;  /* 0x0000440001057983 */ /* 0x000f680000100800 */
[----:B------:R-:W5:Y:S04]  /*a7f0*/  LDL R20, [R1+0x7c] ;  /* 0x00007c0001147983 */ /* 0x000f680000100800 */
[----:B------:R-:W5:Y:S04]  /*a800*/  LDL R15, [R1+0x15c] ;  /* 0x00015c00010f7983 */ /* 0x000f680000100800 */
[----:B------:R-:W5:Y:S04]  /*a810*/  LDL R14, [R1+0x80] ;  /* 0x00008000010e7983 */ /* 0x000f680000100800 */
[----:B------:R-:W5:Y:S04]  /*a820*/  LDL R13, [R1+0x160] ;  /* 0x00016000010d7983 */ /* 0x000f680000100800 */
[----:B------:R-:W-:Y:S06]  /*a830*/  BAR.SYNC.DEFER_BLOCKING 0x0 ;  /* 0x0000000000007b1d */ /* 0x000fec0000010000 */
[----:B------:R-:W1:Y:S04]  /*a840*/  LDSM.16.M88.4 R16, [R248+0x800] ;  /* 0x00080000f810783b */ /* 0x000e680000000200 */
[----:B------:R-:W1:Y:S04]  /*a850*/  LDSM.16.M88.4 R24, [R248+0x1000] ;  /* 0x00100000f818783b */ /* 0x000e680000000200 */
[----:B------:R-:W1:Y:S04]  /*a860*/  LDSM.16.M88.4 R32, [R248+0x1800] ;  /* 0x00180000f820783b */ /* 0x000e680000000200 */
[----:B--2---:R2:W1:Y:S04]  /*a870*/  LDSM.16.M88.4 R176, [R12] ;  /* 0x000000000cb0783b */ /* 0x0044680000000200 */
[----:B----4-:R4:W1:Y:S04]  /*a880*/  LDSM.16.M88.4 R180, [R7] ;  /* 0x0000000007b4783b */ /* 0x0108680000000200 */
[----:B---3--:R3:W1:Y:S04]  /*a890*/  LDSM.16.M88.4 R188, [R4] ;  /* 0x0000000004bc783b */ /* 0x0086680000000200 */
[----:B--2---:R-:W2:Y:S01]  /*a8a0*/  LDL R12, [R1+0x84] ;  /* 0x00008400010c7983 */ /* 0x004ea20000100800 */
[----:B-----5:R-:W-:Y:S01]  /*a8b0*/  SHF.R.S32.HI R0, RZ, 0x1f, R8 ;  /* 0x0000001fff007819 */ /* 0x020fe20000011408 */
[----:B------:R-:W-:Y:S04]  /*a8c0*/  IMAD.WIDE.U32 R2, R8, c[0x0][0x208], RZ ;  /* 0x0000820008027a25 */ /* 0x000fe800078e00ff */
[----:B------:R-:W-:Y:S01]  /*a8d0*/  IMAD R0, R0, c[0x0][0x208], RZ ;  /* 0x0000820000007a24 */ /* 0x000fe200078e02ff */
[----:B----4-:R-:W4:Y:S03]  /*a8e0*/  LDL R7, [R1+0x164] ;  /* 0x0001640001077983 */ /* 0x010f260000100800 */
[----:B------:R-:W-:Y:S01]  /*a8f0*/  IMAD R0, R8, c[0x0][0x20c], R0 ;  /* 0x0000830008007a24 */ /* 0x000fe200078e0200 */
[----:B------:R5:W1:Y:S01]  /*a900*/  LDSM.16.M88.4 R184, [R5] ;  /* 0x0000000005b8783b */ /* 0x000a620000000200 */
[C---:B------:R-:W-:Y:S02]  /*a910*/  SHF.L.U64.HI R29, R20.reuse, 0x1, R21 ;  /* 0x00000001141d7819 */ /* 0x040fe40000010215 */
[----:B------:R-:W-:Y:S01]  /*a920*/  IMAD.IADD R3, R3, 0x1, R0 ;  /* 0x0000000103037824 */ /* 0x000fe200078e0200 */
[----:B---3--:R-:W4:Y:S01]  /*a930*/  LDL R4, [R1+0x64] ;  /* 0x0000640001047983 */ /* 0x008f220000100800 */
[----:B------:R-:W-:Y:S02]  /*a940*/  IMAD.SHL.U32 R132, R20, 0x2, RZ ;  /* 0x0000000214847824 */ /* 0x000fe400078e00ff */
[----:B------:R-:W-:Y:S01]  /*a950*/  IMAD.WIDE.U32 R2, R28, c[0x0][0x218], R2 ;  /* 0x000086001c027a25 */ /* 0x000fe200078e0002 */
[----:B------:R3:W1:Y:S01]  /*a960*/  LDSM.16.M88.4 R8, [R248] ;  /* 0x00000000f808783b */ /* 0x0006620000000200 */
[----:B------:R-:W-:Y:S03]  /*a970*/  SHF.L.U32 R31, R14, 0x1, RZ ;  /* 0x000000010e1f7819 */ /* 0x000fe600000006ff */
[----:B------:R-:W-:Y:S02]  /*a980*/  IADD3 R0, P0, R22, R2, RZ ;  /* 0x0000000216007210 */ /* 0x000fe40007f1e0ff */
[----:B-----5:R-:W-:Y:S05]  /*a990*/  SHF.R.S32.HI R5, RZ, 0x1f, R28 ;  /* 0x0000001fff057819 */ /* 0x020fea000001141c */
[----:B------:R-:W-:Y:S04]  /*a9a0*/  IMAD R5, R5, c[0x0][0x218], RZ ;  /* 0x0000860005057a24 */ /* 0x000fe800078e02ff */
[----:B------:R-:W-:Y:S01]  /*a9b0*/  IMAD R5, R28, c[0x0][0x21c], R5 ;  /* 0x000087001c057a24 */ /* 0x000fe200078e0205 */
[----:B------:R-:W-:Y:S04]  /*a9c0*/  SHF.L.U64.HI R28, R14, 0x1, R15 ;  /* 0x000000010e1c7819 */ /* 0x000fe8000001020f */
[----:B------:R-:W-:Y:S02]  /*a9d0*/  IADD3.X R5, R6, R3, R5, P0, !PT ;  /* 0x0000000306057210 */ /* 0x000fe400007fe405 */
[C---:B------:R-:W-:Y:S04]  /*a9e0*/  LEA R6, P0, R0.reuse, c[0x0][0x1f8], 0x1 ;  /* 0x00007e0000067a11 */ /* 0x040fe800078008ff */
[----:B------:R-:W-:Y:S02]  /*a9f0*/  LEA.HI.X R5, R0, c[0x0][0x1fc], R5, 0x1, P0 ;  /* 0x00007f0000057a11 */ /* 0x000fe400000f0c05 */
[C---:B--2---:R-:W-:Y:S01]  /*aa00*/  SHF.L.U64.HI R15, R12.reuse, 0x1, R13 ;  /* 0x000000010c0f7819 */ /* 0x044fe2000001020d */
[----:B------:R-:W-:Y:S01]  /*aa10*/  IMAD.SHL.U32 R23, R12, 0x2, RZ ;  /* 0x000000020c177824 */ /* 0x000fe200078e00ff */
[C---:B----4-:R-:W-:Y:S02]  /*aa20*/  SHF.L.U64.HI R14, R4.reuse, 0x1, R7 ;  /* 0x00000001040e7819 */ /* 0x050fe40000010207 */
[----:B------:R-:W-:Y:S01]  /*aa30*/  SHF.L.U32 R20, R4, 0x1, RZ ;  /* 0x0000000104147819 */ /* 0x000fe200000006ff */
[----:B------:R-:W-:-:S05]  /*aa40*/  BRA.DIV ~URZ, `(.L_x_1061) ;  /* 0x000079327f007947 */ /* 0x000fca000b800000 */
[----:B-1-3--:R1:W2:Y:S02]  /*aa50*/  SHFL.IDX PT, R0, R5, RZ, 0x181f ;  /* 0x00181fff05007589 */ /* 0x00a2a400000e0000 */
.L_x_1092:
[----:B------:R-:W3:Y:S01]  /*aa60*/  LDL R2, [R1+0x64] ;  /* 0x0000640001027983 */ /* 0x000ee20000100800 */
[----:B------:R-:W-:Y:S04]  /*aa70*/  BSSY B0, `(.L_x_1062) ;  /* 0x000016f000007945 */ /* 0x000fe80003800000 */
[----:B------:R-:W4:Y:S05]  /*aa80*/  LDL R12, [R1+0x84] ;  /* 0x00008400010c7983 */ /* 0x000f2a0000100800 */
[----:B--2---:R-:W2:Y:S05]  /*aa90*/  LDL R7, [R1+0x80] ;  /* 0x0000800001077983 */ /* 0x004eaa0000100800 */
[----:B------:R-:W2:Y:S05]  /*aaa0*/  LDL R21, [R1+0x7c] ;  /* 0x00007c0001157983 */ /* 0x000eaa0000100800 */
[----:B------:R-:W-:Y:S05]  /*aab0*/  STL [R1+0x1f0], R36 ;  /* 0x0001f02401007387 */ /* 0x000fea0000100800 */
[----:B------:R-:W2:Y:S05]  /*aac0*/  LDL R133, [R1+0x58] ;  /* 0x0000580001857983 */ /* 0x000eaa0000100800 */
[----:B------:R-:W1:Y:S01]  /*aad0*/  SHFL.IDX PT, R4, R6, RZ, 0x181f ;  /* 0x00181fff06047589 */ /* 0x000e6200000e0000 */
[----:B---3--:R-:W-:Y:S02]  /*aae0*/  ISETP.GE.AND P1, PT, R2, c[0x0][0x1d4], PT ;  /* 0x0000750002007a0c */ /* 0x008fe40003f26270 */
[----:B-1----:R-:W-:Y:S02]  /*aaf0*/  IADD3 R2, P0, R4, R20, RZ ;  /* 0x0000001404027210 */ /* 0x002fe40007f1e0ff */
[----:B------:R-:W-:Y:S02]  /*ab00*/  SEL R36, RZ, 0x10, P1 ;  /* 0x00000010ff247807 */ /* 0x000fe40000800000 */
[----:B----4-:R-:W-:Y:S01]  /*ab10*/  ISETP.GE.AND P5, PT, R12, c[0x0][0x1d4], PT ;  /* 0x000075000c007a0c */ /* 0x010fe20003fa6270 */
[----:B------:R-:W-:Y:S01]  /*ab20*/  IMAD.X R3, R0, 0x1, R14, P0 ;  /* 0x0000000100037824 */ /* 0x000fe200000e060e */
[----:B------:R-:W-:Y:S01]  /*ab30*/  IADD3 R12, P0, R4, R23, RZ ;  /* 0x00000017040c7210 */ /* 0x000fe20007f1e0ff */
[----:B------:R-:W-:Y:S01]  /*ab40*/  STL [R1+0x5c], R36 ;  /* 0x00005c2401007387 */ /* 0x000fe20000100800 */
[----:B--2---:R-:W-:Y:S03]  /*ab50*/  ISETP.GE.AND P4, PT, R7, c[0x0][0x1d4], PT ;  /* 0x0000750007007a0c */ /* 0x004fe60003f86270 */
[----:B------:R-:W-:Y:S01]  /*ab60*/  IMAD.X R13, R0, 0x1, R15, P0 ;  /* 0x00000001000d7824 */ /* 0x000fe200000e060f */
[----:B------:R-:W-:Y:S02]  /*ab70*/  ISETP.GE.AND P3, PT, R21, c[0x0][0x1d4], PT ;  /* 0x0000750015007a0c */ /* 0x000fe40003f66270 */
[----:B------:R-:W-:Y:S04]  /*ab80*/  SEL R21, RZ, 0x10, P4 ;  /* 0x00000010ff157807 */ /* 0x000fe80002000000 */
[C---:B------:R-:W-:Y:S01]  /*ab90*/  IADD3 R30, -R21.reuse, 0x10, RZ ;  /* 0x00000010151e7810 */ /* 0x040fe20007ffe1ff */
[----:B------:R-:W-:Y:S01]  /*aba0*/  @!PT LDS RZ, [RZ] ;  /* 0x00000000fffff984 */ /* 0x000fe20000000800 */
[----:B------:R-:W-:Y:S01]  /*abb0*/  @!PT LDS RZ, [RZ] ;  /* 0x00000000fffff984 */ /* 0x000fe20000000800 */
[----:B------:R1:W-:Y:S03]  /*abc0*/  LDGSTS.E.BYPASS.LTC128B.128 [R133+0x100], [R2.64], !P1 ;  /* 0x0010000002857fae */ /* 0x0003e6000c901d46 */
[----:B------:R-:W-:Y:S02]  /*abd0*/  LOP3.LUT R30, R30, 0xf, RZ, 0xc0, !PT ;  /* 0x0000000f1e1e7812 */ /* 0x000fe400078ec0ff */
[----:B------:R2:W-:Y:S05]  /*abe0*/  LDGSTS.E.BYPASS.LTC128B.128 [R133+0x2100], [R12.64], !P5 ;  /* 0x021000000c857fae */ /* 0x0005ea000e901d46 */
[----:B-1----:R1:W3:Y:S05]  /*abf0*/  SHFL.IDX PT, R2, R6, 0x1, 0x181f ;  /* 0x00381f0006027f89 */ /* 0x0022ea00000e0000 */
[----:B------:R4:W3:Y:S01]  /*ac00*/  SHFL.IDX PT, R3, R5, 0x1, 0x181f ;  /* 0x00381f0005037f89 */ /* 0x0008e200000e0000 */
[----:B--2---:R-:W-:Y:S04]  /*ac10*/  IADD3 R12, -R36, 0x10, RZ ;  /* 0x00000010240c7810 */ /* 0x004fe80007ffe1ff */
[----:B------:R-:W-:Y:S02]  /*ac20*/  LOP3.LUT R12, R12, 0xf, RZ, 0xc0, !PT ;  /* 0x0000000f0c0c7812 */ /* 0x000fe400078ec0ff */
[----:B-1----:R-:W-:Y:S05]  /*ac30*/  IADD3 R6, P0, R4, R31, RZ ;  /* 0x0000001f04067210 */ /* 0x002fea0007f1e0ff */
[----:B------:R-:W-:Y:S01]  /*ac40*/  IMAD.X R7, R0, 0x1, R28, P0 ;  /* 0x0000000100077824 */ /* 0x000fe200000e061c */
[----:B------:R-:W-:Y:S04]  /*ac50*/  IADD3 R4, P0, R4, R132, RZ ;  /* 0x0000008404047210 */ /* 0x000fe80007f1e0ff */
[----:B------:R1:W-:Y:S01]  /*ac60*/  LDGSTS.E.BYPASS.LTC128B.128 [R133+0x4100], [R6.64], !P4 ;  /* 0x0410000006857fae */ /* 0x0003e2000e101d46 */
[----:B----4-:R-:W-:Y:S01]  /*ac70*/  IMAD.X R5, R0, 0x1, R29, P0 ;  /* 0x0000000100057824 */ /* 0x010fe200000e061d */
[----:B------:R-:W-:Y:S02]  /*ac80*/  SEL R0, RZ, 0x10, P5 ;  /* 0x00000010ff007807 */ /* 0x000fe40002800000 */
[-C--:B---3--:R-:W-:Y:S02]  /*ac90*/  IADD3 R12, P1, P0, R12, R2.reuse, R20 ;  /* 0x000000020c0c7210 */ /* 0x088fe4000783e014 */
[----:B------:R2:W-:Y:S01]  /*aca0*/  LDGSTS.E.BYPASS.LTC128B.128 [R133+0x6100], [R4.64], !P3 ;  /* 0x0610000004857fae */ /* 0x0005e2000d901d46 */
[----:B------:R-:W-:Y:S02]  /*acb0*/  IADD3 R22, -R0, 0x10, RZ ;  /* 0x0000001000167810 */ /* 0x000fe40007ffe1ff */
[----:B------:R-:W-:Y:S02]  /*acc0*/  SEL R20, RZ, 0x10, P3 ;  /* 0x00000010ff147807 */ /* 0x000fe40001800000 */
[----:B------:R-:W-:Y:S02]  /*acd0*/  LOP3.LUT R22, R22, 0xf, RZ, 0xc0, !PT ;  /* 0x0000000f16167812 */ /* 0x000fe400078ec0ff */
[-C--:B------:R-:W-:Y:S02]  /*ace0*/  IADD3.X R13, RZ, R3.reuse, R14, P1, P0 ;  /* 0x00000003ff0d7210 */ /* 0x080fe40000fe040e */
[-C--:B------:R-:W-:Y:S04]  /*acf0*/  IADD3 R22, P1, P0, R22, R2.reuse, R23 ;  /* 0x0000000216167210 */ /* 0x080fe8000783e017 */
[-C--:B------:R-:W-:Y:S02]  /*ad00*/  IADD3.X R23, RZ, R3.reuse, R15, P1, P0 ;  /* 0x00000003ff177210 */ /* 0x080fe40000fe040f */
[-C--:B------:R-:W-:Y:S04]  /*ad10*/  IADD3 R30, P1, P0, R30, R2.reuse, R31 ;  /* 0x000000021e1e7210 */ /* 0x080fe8000783e01f */
[-C--:B------:R-:W-:Y:S02]  /*ad20*/  IADD3.X R31, RZ, R3.reuse, R28, P1, P0 ;  /* 0x00000003ff1f7210 */ /* 0x080fe40000fe041c */
[----:B--2---:R-:W-:Y:S04]  /*ad30*/  IADD3 R4, -R20, 0x10, RZ ;  /* 0x0000001014047810 */ /* 0x004fe80007ffe1ff */
[----:B------:R-:W-:Y:S04]  /*ad40*/  LOP3.LUT R4, R4, 0xf, RZ, 0xc0, !PT ;  /* 0x0000000f04047812 */ /* 0x000fe800078ec0ff */
[----:B------:R-:W-:Y:S02]  /*ad50*/  IADD3 R2, P1, P0, R4, R2, R132 ;  /* 0x0000000204027210 */ /* 0x000fe4000783e084 */
[C---:B-1----:R-:W-:Y:S03]  /*ad60*/  HMMA.16816.F32.BF16 R4, R168.reuse, R8, RZ ;  /* 0x00000008a804723c */ /* 0x042fe600000418ff */
[----:B------:R-:W-:Y:S02]  /*ad70*/  IADD3.X R3, RZ, R3, R29, P1, P0 ;  /* 0x00000003ff037210 */ /* 0x000fe40000fe041d */
[----:B------:R-:W-:Y:S02]  /*ad80*/  ISETP.NE.U32.AND P1, PT, R36, RZ, PT ;  /* 0x000000ff2400720c */ /* 0x000fe40003f25070 */
[----:B------:R1:W5:Y:S01]  /*ad90*/  LDL.LU R36, [R1+0x1f0] ;  /* 0x0001f00001247983 */ /* 0x0003620000300800 */
[C---:B------:R-:W-:Y:S01]  /*ada0*/  HMMA.16816.F32.BF16 R8, R168.reuse, R10, RZ ;  /* 0x0000000aa808723c */ /* 0x040fe200000418ff */
[----:B------:R-:W-:Y:S03]  /*adb0*/  ISETP.NE.U32.AND P0, PT, R0, RZ, PT ;  /* 0x000000ff0000720c */ /* 0x000fe60003f05070 */
[----:B------:R-:W2:Y:S05]  /*adc0*/  LDL R132, [R1+0x14] ;  /* 0x0000140001847983 */ /* 0x000eaa0000100800 */
[----:B------:R-:W3:Y:S05]  /*add0*/  LDL R0, [R1+0x18] ;  /* 0x0000180001007983 */ /* 0x000eea0000100800 */
[----:B------:R4:W-:Y:S01]  /*ade0*/  LDGSTS.E.BYPASS.LTC128B.128.ZFILL [R133+0x1100], [R12.64], P1 ;  /* 0x011000000c857fae */ /* 0x0009e20008941d46 */
[----:B------:R-:W-:Y:S04]  /*adf0*/  ISETP.NE.U32.AND P1, PT, R21, RZ, PT ;  /* 0x000000ff1500720c */ /* 0x000fe80003f25070 */
[----:B------:R1:W-:Y:S01]  /*ae00*/  LDGSTS.E.BYPASS.LTC128B.128.ZFILL [R133+0x3100], [R22.64], P0 ;  /* 0x0310000016857fae */ /* 0x0003e20008141d46 */
[----:B------:R-:W-:Y:S08]  /*ae10*/  ISETP.NE.U32.AND P0, PT, R20, RZ, PT ;  /* 0x000000ff1400720c */ /* 0x000ff00003f05070 */
[----:B------:R1:W-:Y:S05]  /*ae20*/  LDGSTS.E.BYPASS.LTC128B.128.ZFILL [R133+0x5100], [R30.64], P1 ;  /* 0x051000001e857fae */ /* 0x0003ea0008941d46 */
[----:B------:R1:W-:Y:S05]  /*ae30*/  LDGSTS.E.BYPASS.LTC128B.128.ZFILL [R133+0x7100], [R2.64], P0 ;  /* 0x0710000002857fae */ /* 0x0003ea0008141d46 */
[----:B------:R-:W0:Y:S01]  /*ae40*/  LDGDEPBAR ;  /* 0x00000000000079af */ /* 0x000e220000000000 */
[C---:B----4-:R-:W-:Y:S08]  /*ae50*/  HMMA.16816.F32.BF16 R12, R168.reuse, R16, RZ ;  /* 0x00000010a80c723c */ /* 0x050ff000000418ff */
[C---:B------:R-:W-:Y:S08]  /*ae60*/  HMMA.16816.F32.BF16 R16, R168.reuse, R18, RZ ;  /* 0x00000012a810723c */ /* 0x040ff000000418ff */
[C---:B-1----:R-:W-:Y:S01]  /*ae70*/  HMMA.16816.F32.BF16 R20, R168.reuse, R24, RZ ;  /* 0x00000018a814723c */ /* 0x042fe200000418ff */
[----:B------:R-:W4:Y:S07]  /*ae80*/  LDL R3, [R1+0x1c] ;  /* 0x00001c0001037983 */ /* 0x000f2e0000100800 */
[C---:B------:R-:W-:Y:S01]  /*ae90*/  HMMA.16816.F32.BF16 R24, R168.reuse, R26, RZ ;  /* 0x0000001aa818723c */ /* 0x040fe200000418ff */
[----:B------:R-:W4:Y:S05]  /*aea0*/  LDL R133, [R1+0x10] ;  /* 0x0000100001857983 */ /* 0x000f2a0000100800 */
[----:B------:R-:W4:Y:S02]  /*aeb0*/  LDL R2, [R1+0x24] ;  /* 0x0000240001027983 */ /* 0x000f240000100800 */
        /* <DEDUP_REMOVED lines=39> */
[C---:B------:R-:W-:Y:S08]  /*b130*/  HMMA.16816.F32.BF16 R8, R200.reuse, R178, R8 ;  /* 0x000000b2c808723c */ /* 0x040ff00000041808 */
[C---:B------:R-:W-:Y:S08]  /*b140*/  HMMA.16816.F32.BF16 R12, R200.reuse, R180, R12 ;  /* 0x000000b4c80c723c */ /* 0x040ff0000004180c */
[C---:B------:R-:W-:Y:S08]  /*b150*/  HMMA.16816.F32.BF16 R16, R200.reuse, R182, R16 ;  /* 0x000000b6c810723c */ /* 0x040ff00000041810 */
[C---:B--2---:R-:W-:Y:S08]  /*b160*/  HMMA.16816.F32.BF16 R20, R200.reuse, R184, R20 ;  /* 0x000000b8c814723c */ /* 0x044ff00000041814 */
[C---:B------:R-:W-:Y:S01]  /*b170*/  HMMA.16816.F32.BF16 R24, R200.reuse, R186, R24 ;  /* 0x000000bac818723c */ /* 0x040fe20000041818 */
[----:B------:R1:W-:Y:S07]  /*b180*/  LDSM.16.M88.4 R184, [R132] ;  /* 0x0000000084b8783b */ /* 0x0003ee0000000200 */
[C---:B---3--:R-:W-:Y:S08]  /*b190*/  HMMA.16816.F32.BF16 R28, R200.reuse, R188, R28 ;  /* 0x000000bcc81c723c */ /* 0x048ff0000004181c */
[----:B------:R-:W-:Y:S01]  /*b1a0*/  HMMA.16816.F32.BF16 R32, R200, R190, R32 ;  /* 0x000000bec820723c */ /* 0x000fe20000041820 */
[----:B------:R2:W-:Y:S05]  /*b1b0*/  LDSM.16.M88.4 R188, [R0] ;  /* 0x0000000000bc783b */ /* 0x0005ea0000000200 */
[----:B-1----:R-:W3:Y:S05]  /*b1c0*/  LDL R132, [R1+0x2c] ;  /* 0x00002c0001847983 */ /* 0x002eea0000100800 */
[----:B----4-:R1:W4:Y:S05]  /*b1d0*/  LDSM.16.M88.4 R176, [R3] ;  /* 0x0000000003b0783b */ /* 0x01032a0000000200 */
[----:B--2---:R-:W2:Y:S05]  /*b1e0*/  LDL R0, [R1+0x28] ;  /* 0x0000280001007983 */ /* 0x004eaa0000100800 */
[----:B------:R-:W4:Y:S05]  /*b1f0*/  LDSM.16.M88.4 R180, [R133] ;  /* 0x0000000085b4783b */ /* 0x000f2a0000000200 */
[----:B-1----:R-:W2:Y:S01]  /*b200*/  LDL R3, [R1+0x20] ;  /* 0x0000200001037983 */ /* 0x002ea20000100800 */
[C---:B----4-:R-:W-:Y:S08]  /*b210*/  HMMA.16816.F32.BF16 R4, R204.reuse, R176, R4 ;  /* 0x000000b0cc04723c */ /* 0x050ff00000041804 */
[C---:B------:R-:W-:Y:S01]  /*b220*/  HMMA.16816.F32.BF16 R8, R204.reuse, R178, R8 ;  /* 0x000000b2cc08723c */ /* 0x040fe20000041808 */
[----:B------:R-:W1:Y:S07]  /*b230*/  LDSM.16.M88.4 R176, [R250+0x2000] ;  /* 0x00200000fab0783b */ /* 0x000e6e0000000200 */
[C---:B------:R-:W-:Y:S08]  /*b240*/  HMMA.16816.F32.BF16 R12, R204.reuse, R180, R12 ;  /* 0x000000b4cc0c723c */ /* 0x040ff0000004180c */
[C---:B------:R-:W-:Y:S01]  /*b250*/  HMMA.16816.F32.BF16 R16, R204.reuse, R182, R16 ;  /* 0x000000b6cc10723c */ /* 0x040fe20000041810 */
[----:B------:R-:W4:Y:S07]  /*b260*/  LDSM.16.M88.4 R180, [R250+0x2800] ;  /* 0x00280000fab4783b */ /* 0x000f2e0000000200 */
[C---:B------:R-:W-:Y:S08]  /*b270*/  HMMA.16816.F32.BF16 R20, R204.reuse, R184, R20 ;  /* 0x000000b8cc14723c */ /* 0x040ff00000041814 */
[C---:B------:R-:W-:Y:S01]  /*b280*/  HMMA.16816.F32.BF16 R24, R204.reuse, R186, R24 ;  /* 0x000000bacc18723c */ /* 0x040fe20000041818 */
[----:B------:R-:W4:Y:S07]  /*b290*/  LDSM.16.M88.4 R184, [R250+0x3000] ;  /* 0x00300000fab8783b */ /* 0x000f2e0000000200 */
[C---:B------:R-:W-:Y:S08]  /*b2a0*/  HMMA.16816.F32.BF16 R28, R204.reuse, R188, R28 ;  /* 0x000000bccc1c723c */ /* 0x040ff0000004181c */
[----:B------:R-:W-:Y:S01]  /*b2b0*/  HMMA.16816.F32.BF16 R32, R204, R190, R32 ;  /* 0x000000becc20723c */ /* 0x000fe20000041820 */
[----:B------:R-:W4:Y:S07]  /*b2c0*/  LDSM.16.M88.4 R188, [R250+0x3800] ;  /* 0x00380000fabc783b */ /* 0x000f2e0000000200 */
[C---:B-1----:R-:W-:Y:S08]  /*b2d0*/  HMMA.16816.F32.BF16 R4, R208.reuse, R176, R4 ;  /* 0x000000b0d004723c */ /* 0x042ff00000041804 */
[C---:B------:R-:W-:Y:S01]  /*b2e0*/  HMMA.16816.F32.BF16 R8, R208.reuse, R178, R8 ;  /* 0x000000b2d008723c */ /* 0x040fe20000041808 */
[----:B------:R-:W1:Y:S07]  /*b2f0*/  LDSM.16.M88.4 R176, [R249+-0x4000] ;  /* 0xffc00000f9b0783b */ /* 0x000e6e0000000200 */
[C---:B----4-:R-:W-:Y:S08]  /*b300*/  HMMA.16816.F32.BF16 R12, R208.reuse, R180, R12 ;  /* 0x000000b4d00c723c */ /* 0x050ff0000004180c */
[C---:B------:R-:W-:Y:S01]  /*b310*/  HMMA.16816.F32.BF16 R16, R208.reuse, R182, R16 ;  /* 0x000000b6d010723c */ /* 0x040fe20000041810 */
[----:B------:R-:W4:Y:S07]  /*b320*/  LDSM.16.M88.4 R180, [R249+-0x3800] ;  /* 0xffc80000f9b4783b */ /* 0x000f2e0000000200 */
[C---:B------:R-:W-:Y:S08]  /*b330*/  HMMA.16816.F32.BF16 R20, R208.reuse, R184, R20 ;  /* 0x000000b8d014723c */ /* 0x040ff00000041814 */
[C---:B------:R-:W-:Y:S01]  /*b340*/  HMMA.16816.F32.BF16 R24, R208.reuse, R186, R24 ;  /* 0x000000bad018723c */ /* 0x040fe20000041818 */
[----:B------:R-:W4:Y:S07]  /*b350*/  LDSM.16.M88.4 R184, [R249+-0x3000] ;  /* 0xffd00000f9b8783b */ /* 0x000f2e0000000200 */
[C---:B------:R-:W-:Y:S08]  /*b360*/  HMMA.16816.F32.BF16 R28, R208.reuse, R188, R28 ;  /* 0x000000bcd01c723c */ /* 0x040ff0000004181c */
[----:B------:R-:W-:Y:S01]  /*b370*/  HMMA.16816.F32.BF16 R32, R208, R190, R32 ;  /* 0x000000bed020723c */ /* 0x000fe20000041820 */
[----:B------:R-:W-:Y:S07]  /*b380*/  LDSM.16.M88.4 R188, [R248+0x4000] ;  /* 0x00400000f8bc783b */ /* 0x000fee0000000200 */
[C---:B-1----:R-:W-:Y:S08]  /*b390*/  HMMA.16816.F32.BF16 R4, R212.reuse, R176, R4 ;  /* 0x000000b0d404723c */ /* 0x042ff00000041804 */
[C---:B------:R-:W-:Y:S01]  /*b3a0*/  HMMA.16816.F32.BF16 R8, R212.reuse, R178, R8 ;  /* 0x000000b2d408723c */ /* 0x040fe20000041808 */
[----:B------:R-:W1:Y:S07]  /*b3b0*/  LDSM.16.M88.4 R176, [R249+-0x2800] ;  /* 0xffd80000f9b0783b */ /* 0x000e6e0000000200 */
[C---:B----4-:R-:W-:Y:S08]  /*b3c0*/  HMMA.16816.F32.BF16 R12, R212.reuse, R180, R12 ;  /* 0x000000b4d40c723c */ /* 0x050ff0000004180c */
[C---:B------:R-:W-:Y:S01]  /*b3d0*/  HMMA.16816.F32.BF16 R16, R212.reuse, R182, R16 ;  /* 0x000000b6d410723c */ /* 0x040fe20000041810 */
[----:B------:R-:W4:Y:S07]  /*b3e0*/  LDSM.16.M88.4 R180, [R248+0x4800] ;  /* 0x00480000f8b4783b */ /* 0x000f2e0000000200 */
[C---:B------:R-:W-:Y:S08]  /*b3f0*/  HMMA.16816.F32.BF16 R20, R212.reuse, R184, R20 ;  /* 0x000000b8d414723c */ /* 0x040ff00000041814 */
[C---:B------:R-:W-:Y:S01]  /*b400*/  HMMA.16816.F32.BF16 R24, R212.reuse, R186, R24 ;  /* 0x000000bad418723c */ /* 0x040fe20000041818 */
[----:B------:R-:W-:Y:S07]  /*b410*/  LDSM.16.M88.4 R184, [R248+0x5800] ;  /* 0x00580000f8b8783b */ /* 0x000fee0000000200 */
[C---:B-1----:R-:W-:Y:S08]  /*b420*/  HMMA.16816.F32.BF16 R28, R212.reuse, R176, R28 ;  /* 0x000000b0d41c723c */ /* 0x042ff0000004181c */
[----:B------:R-:W-:Y:S01]  /*b430*/  HMMA.16816.F32.BF16 R32, R212, R178, R32 ;  /* 0x000000b2d420723c */ /* 0x000fe20000041820 */
[----:B------:R-:W1:Y:S07]  /*b440*/  LDSM.16.M88.4 R176, [R248+0x5000] ;  /* 0x00500000f8b0783b */ /* 0x000e6e0000000200 */
[C---:B------:R-:W-:Y:S08]  /*b450*/  HMMA.16816.F32.BF16 R4, R216.reuse, R188, R4 ;  /* 0x000000bcd804723c */ /* 0x040ff00000041804 */
[C---:B------:R-:W-:Y:S08]  /*b460*/  HMMA.16816.F32.BF16 R8, R216.reuse, R190, R8 ;  /* 0x000000bed808723c */ /* 0x040ff00000041808 */
[C---:B----4-:R-:W-:Y:S08]  /*b470*/  HMMA.16816.F32.BF16 R12, R216.reuse, R180, R12 ;  /* 0x000000b4d80c723c */ /* 0x050ff0000004180c */
[C---:B------:R-:W-:Y:S01]  /*b480*/  HMMA.16816.F32.BF16 R16, R216.reuse, R182, R16 ;  /* 0x000000b6d810723c */ /* 0x040fe20000041810 */
[----:B------:R4:W-:Y:S07]  /*b490*/  LDSM.16.M88.4 R180, [R2] ;  /* 0x0000000002b4783b */ /* 0x0009ee0000000200 */
[C---:B-1----:R-:W-:Y:S08]  /*b4a0*/  HMMA.16816.F32.BF16 R20, R216.reuse, R176, R20 ;  /* 0x000000b0d814723c */ /* 0x042ff00000041814 */
[C---:B------:R-:W-:Y:S01]  /*b4b0*/  HMMA.16816.F32.BF16 R24, R216.reuse, R178, R24 ;  /* 0x000000b2d818723c */ /* 0x040fe20000041818 */
[----:B----4-:R-:W4:Y:S07]  /*b4c0*/  LDL R2, [R1+0x34] ;  /* 0x0000340001027983 */ /* 0x010f2e0000100800 */
[C---:B------:R-:W-:Y:S01]  /*b4d0*/  HMMA.16816.F32.BF16 R28, R216.reuse, R184, R28 ;  /* 0x000000b8d81c723c */ /* 0x040fe2000004181c */
[----:B---3--:R1:W3:Y:S07]  /*b4e0*/  LDSM.16.M88.4 R188, [R132] ;  /* 0x0000000084bc783b */ /* 0x0082ee0000000200 */
[----:B------:R-:W-:Y:S01]  /*b4f0*/  HMMA.16816.F32.BF16 R32, R216, R186, R32 ;  /* 0x000000bad820723c */ /* 0x000fe20000041820 */
[----:B--2---:R2:W-:Y:S05]  /*b500*/  LDSM.16.M88.4 R184, [R0] ;  /* 0x0000000000b8783b */ /* 0x0045ea0000000200 */
[----:B-1----:R-:W4:Y:S05]  /*b510*/  LDL R132, [R1+0xc] ;  /* 0x00000c0001847983 */ /* 0x002f2a0000100800 */
[----:B------:R1:W1:Y:S01]  /*b520*/  LDSM.16.M88.4 R176, [R3] ;  /* 0x0000000003b0783b */ /* 0x0002620000000200 */
[C---:B---3--:R-:W-:Y:S04]  /*b530*/  HMMA.16816.F32.BF16 R4, R220.reuse, R188, R4 ;  /* 0x000000bcdc04723c */ /* 0x048fe80000041804 */
[----:B--2---:R-:W2:Y:S04]  /*b540*/  LDL R0, [R1+0x38] ;  /* 0x0000380001007983 */ /* 0x004ea80000100800 */
[C---:B------:R-:W-:Y:S01]  /*b550*/  HMMA.16816.F32.BF16 R8, R220.reuse, R190, R8 ;  /* 0x000000bedc08723c */ /* 0x040fe20000041808 */
[----:B------:R-:W-:Y:S05]  /*b560*/  LDSM.16.M88.4 R188, [R250+0x4800] ;  /* 0x00480000fabc783b */ /* 0x000fea0000000200 */
[----:B-1----:R-:W3:Y:S02]  /*b570*/  LDL R3, [R1+0x30] ;  /* 0x0000300001037983 */ /* 0x002ee40000100800 */
        /* <DEDUP_REMOVED lines=32> */
[----:B------:R-:W4:Y:S07]  /*b780*/  LDSM.16.M88.4 R180, [R248+0x7800] ;  /* 0x00780000f8b4783b */ /* 0x000f2e0000000200 */
[C---:B------:R-:W-:Y:S08]  /*b790*/  HMMA.16816.F32.BF16 R4, R232.reuse, R184, R4 ;  /* 0x000000b8e804723c */ /* 0x040ff00000041804 */
[C---:B------:R-:W-:Y:S08]  /*b7a0*/  HMMA.16816.F32.BF16 R8, R232.reuse, R186, R8 ;  /* 0x000000bae808723c */ /* 0x040ff00000041808 */
[C---:B-1----:R-:W-:Y:S08]  /*b7b0*/  HMMA.16816.F32.BF16 R12, R232.reuse, R176, R12 ;  /* 0x000000b0e80c723c */ /* 0x042ff0000004180c */
[C---:B------:R-:W-:Y:S08]  /*b7c0*/  HMMA.16816.F32.BF16 R16, R232.reuse, R178, R16 ;  /* 0x000000b2e810723c */ /* 0x040ff00000041810 */
[C---:B------:R-:W-:Y:S08]  /*b7d0*/  HMMA.16816.F32.BF16 R20, R232.reuse, R188, R20 ;  /* 0x000000bce814723c */ /* 0x040ff00000041814 */
[C---:B------:R-:W-:Y:S01]  /*b7e0*/  HMMA.16816.F32.BF16 R24, R232.reuse, R190, R24 ;  /* 0x000000bee818723c */ /* 0x040fe20000041818 */
[----:B----4-:R1:W-:Y:S07]  /*b7f0*/  LDSM.16.M88.4 R188, [R2] ;  /* 0x0000000002bc783b */ /* 0x0103ee0000000200 */
[C---:B------:R-:W-:Y:S08]  /*b800*/  HMMA.16816.F32.BF16 R28, R232.reuse, R180, R28 ;  /* 0x000000b4e81c723c */ /* 0x040ff0000004181c */
[----:B------:R-:W-:Y:S01]  /*b810*/  HMMA.16816.F32.BF16 R32, R232, R182, R32 ;  /* 0x000000b6e820723c */ /* 0x000fe20000041820 */
[----:B------:R-:W-:Y:S05]  /*b820*/  LDSM.16.M88.4 R180, [R250+0x6000] ;  /* 0x00600000fab4783b */ /* 0x000fea0000000200 */
[----:B-1----:R-:W4:Y:S05]  /*b830*/  LDL R2, [R1+0x6c] ;  /* 0x00006c0001027983 */ /* 0x002f2a0000100800 */
[----:B------:R-:W1:Y:S05]  /*b840*/  LDSM.16.M88.4 R176, [R132] ;  /* 0x0000000084b0783b */ /* 0x000e6a0000000200 */
[----:B---3--:R-:W3:Y:S01]  /*b850*/  LDSM.16.M88.4 R184, [R3] ;  /* 0x0000000003b8783b */ /* 0x008ee20000000200 */
[C---:B-1----:R-:W-:Y:S08]  /*b860*/  HMMA.16816.F32.BF16 R4, R236.reuse, R176, R4 ;  /* 0x000000b0ec04723c */ /* 0x042ff00000041804 */
[C---:B------:R-:W-:Y:S01]  /*b870*/  HMMA.16816.F32.BF16 R8, R236.reuse, R178, R8 ;  /* 0x000000b2ec08723c */ /* 0x040fe20000041808 */
[----:B--2---:R1:W2:Y:S05]  /*b880*/  LDSM.16.M88.4 R176, [R0] ;  /* 0x0000000000b0783b */ /* 0x0042aa0000000200 */
[----:B-1----:R-:W4:Y:S02]  /*b890*/  LDL R0, [R1+0x8c] ;  /* 0x00008c0001007983 */ /* 0x002f240000100800 */
[C---:B---3--:R-:W-:Y:S08]  /*b8a0*/  HMMA.16816.F32.BF16 R12, R236.reuse, R184, R12 ;  /* 0x000000b8ec0c723c */ /* 0x048ff0000004180c */
[C---:B------:R-:W-:Y:S01]  /*b8b0*/  HMMA.16816.F32.BF16 R16, R236.reuse, R186, R16 ;  /* 0x000000baec10723c */ /* 0x040fe20000041810 */
[----:B------:R-:W1:Y:S07]  /*b8c0*/  LDSM.16.M88.4 R184, [R250+0x6800] ;  /* 0x00680000fab8783b */ /* 0x000e6e0000000200 */
[C---:B------:R-:W-:Y:S08]  /*b8d0*/  HMMA.16816.F32.BF16 R20, R236.reuse, R188, R20 ;  /* 0x000000bcec14723c */ /* 0x040ff00000041814 */
[C---:B------:R-:W-:Y:S01]  /*b8e0*/  HMMA.16816.F32.BF16 R24, R236.reuse, R190, R24 ;  /* 0x000000beec18723c */ /* 0x040fe20000041818 */
[----:B------:R-:W-:Y:S07]  /*b8f0*/  LDSM.16.M88.4 R188, [R249] ;  /* 0x00000000f9bc783b */ /* 0x000fee0000000200 */
[C---:B--2---:R-:W-:Y:S08]  /*b900*/  HMMA.16816.F32.BF16 R28, R236.reuse, R176, R28 ;  /* 0x000000b0ec1c723c */ /* 0x044ff0000004181c */
[----:B------:R-:W-:Y:S01]  /*b910*/  HMMA.16816.F32.BF16 R32, R236, R178, R32 ;  /* 0x000000b2ec20723c */ /* 0x000fe20000041820 */
[----:B------:R-:W2:Y:S07]  /*b920*/  LDSM.16.M88.4 R176, [R250+0x7000] ;  /* 0x00700000fab0783b */ /* 0x000eae0000000200 */
[C---:B------:R-:W-:Y:S08]  /*b930*/  HMMA.16816.F32.BF16 R4, R240.reuse, R180, R4 ;  /* 0x000000b4f004723c */ /* 0x040ff00000041804 */
[C---:B------:R-:W-:Y:S01]  /*b940*/  HMMA.16816.F32.BF16 R8, R240.reuse, R182, R8 ;  /* 0x000000b6f008723c */ /* 0x040fe20000041808 */
[----:B------:R-:W3:Y:S07]  /*b950*/  LDSM.16.M88.4 R180, [R250+0x7800] ;  /* 0x00780000fab4783b */ /* 0x000eee0000000200 */
[C---:B-1----:R-:W-:Y:S08]  /*b960*/  HMMA.16816.F32.BF16 R12, R240.reuse, R184, R12 ;  /* 0x000000b8f00c723c */ /* 0x042ff0000004180c */
[C---:B------:R-:W-:Y:S01]  /*b970*/  HMMA.16816.F32.BF16 R16, R240.reuse, R186, R16 ;  /* 0x000000baf010723c */ /* 0x040fe20000041810 */
[----:B------:R-:W-:Y:S07]  /*b980*/  LDSM.16.M88.4 R184, [R249+0x1800] ;  /* 0x00180000f9b8783b */ /* 0x000fee0000000200 */
[C---:B--2---:R-:W-:Y:S08]  /*b990*/  HMMA.16816.F32.BF16 R20, R240.reuse, R176, R20 ;  /* 0x000000b0f014723c */ /* 0x044ff00000041814 */
[C---:B------:R-:W-:Y:S01]  /*b9a0*/  HMMA.16816.F32.BF16 R24, R240.reuse, R178, R24 ;  /* 0x000000b2f018723c */ /* 0x040fe20000041818 */
[----:B------:R-:W1:Y:S07]  /*b9b0*/  LDSM.16.M88.4 R176, [R249+0x800] ;  /* 0x00080000f9b0783b */ /* 0x000e6e0000000200 */
[C---:B---3--:R-:W-:Y:S08]  /*b9c0*/  HMMA.16816.F32.BF16 R28, R240.reuse, R180, R28 ;  /* 0x000000b4f01c723c */ /* 0x048ff0000004181c */
[----:B------:R-:W-:Y:S01]  /*b9d0*/  HMMA.16816.F32.BF16 R32, R240, R182, R32 ;  /* 0x000000b6f020723c */ /* 0x000fe20000041820 */
[----:B------:R-:W2:Y:S01]  /*b9e0*/  LDSM.16.M88.4 R180, [R249+0x1000] ;  /* 0x00100000f9b4783b */ /* 0x000ea20000000200 */
[----:B------:R-:W-:Y:S04]  /*b9f0*/  DEPBAR.LE SB0, 0x0 ;  /* 0x000080000000791a */ /* 0x000fe80000000000 */
[----:B------:R-:W-:Y:S02]  /*ba00*/  BAR.SYNC.DEFER_BLOCKING 0x0 ;  /* 0x0000000000007b1d */ /* 0x000fe40000010000 */
[C---:B------:R-:W-:Y:S08]  /*ba10*/  HMMA.16816.F32.BF16 R4, R244.reuse, R188, R4 ;  /* 0x000000bcf404723c */ /* 0x040ff00000041804 */
[C---:B------:R-:W-:Y:S08]  /*ba20*/  HMMA.16816.F32.BF16 R8, R244.reuse, R190, R8 ;  /* 0x000000bef408723c */ /* 0x040ff00000041808 */
[C---:B-1----:R-:W-:Y:S08]  /*ba30*/  HMMA.16816.F32.BF16 R12, R244.reuse, R176, R12 ;  /* 0x000000b0f40c723c */ /* 0x042ff0000004180c */
[C---:B------:R-:W-:Y:S08]  /*ba40*/  HMMA.16816.F32.BF16 R16, R244.reuse, R178, R16 ;  /* 0x000000b2f410723c */ /* 0x040ff00000041810 */
[C---:B--2---:R-:W-:Y:S08]  /*ba50*/  HMMA.16816.F32.BF16 R20, R244.reuse, R180, R20 ;  /* 0x000000b4f414723c */ /* 0x044ff00000041814 */
[C---:B------:R-:W-:Y:S08]  /*ba60*/  HMMA.16816.F32.BF16 R24, R244.reuse, R182, R24 ;  /* 0x000000b6f418723c */ /* 0x040ff00000041818 */
[C---:B------:R-:W-:Y:S08]  /*ba70*/  HMMA.16816.F32.BF16 R28, R244.reuse, R184, R28 ;  /* 0x000000b8f41c723c */ /* 0x040ff0000004181c */
[----:B------:R-:W-:Y:S03]  /*ba80*/  HMMA.16816.F32.BF16 R32, R244, R186, R32 ;  /* 0x000000baf420723c */ /* 0x000fe60000041820 */
[----:B----4-:R-:W-:Y:S11]  /*ba90*/  ISETP.GT.AND P0, PT, R2, R0, PT ;  /* 0x000000000200720c */ /* 0x010ff60003f04270 */
        /* <DEDUP_REMOVED lines=9> */
[----:B------:R-:W4:Y:S04]  /*bb30*/  LDL R178, [R1+0xa4] ;  /* 0x0000a40001b27983 */ /* 0x000f280000100800 */
[----:B------:R-:W4:Y:S04]  /*bb40*/  LDL R179, [R1+0x158] ;  /* 0x0001580001b37983 */ /* 0x000f280000100800 */
[----:B------:R-:W4:Y:S01]  /*bb50*/  LDL R190, [R1+0x7c] ;  /* 0x00007c0001be7983 */ /* 0x000f220000100800 */
[--C-:B-1----:R-:W-:Y:S02]  /*bb60*/  SHF.R.S32.HI R0, RZ, 0x1f, R132.reuse ;  /* 0x0000001fff007819 */ /* 0x102fe40000011484 */
[----:B------:R-:W-:Y:S01]  /*bb70*/  SHF.R.S32.HI R133, RZ, 0x1f, R132 ;  /* 0x0000001fff857819 */ /* 0x000fe20000011484 */
[----:B------:R-:W4:Y:S01]  /*bb80*/  LDL R191, [R1+0x80] ;  /* 0x0000800001bf7983 */ /* 0x000f220000100800 */
[-C--:B------:R-:W-:Y:S02]  /*bb90*/  LEA.HI R0, R0, R132.reuse, RZ, 0x3 ;  /* 0x0000008400007211 */ /* 0x080fe400078f18ff */
[----:B------:R-:W-:Y:S01]  /*bba0*/  LEA.HI R133, R133, R132, RZ, 0x3 ;  /* 0x0000008485857211 */ /* 0x000fe200078f18ff */
[----:B------:R-:W4:Y:S01]  /*bbb0*/  LDL R188, [R1+0x84] ;  /* 0x0000840001bc7983 */ /* 0x000f220000100800 */
[----:B------:R-:W-:Y:S02]  /*bbc0*/  LOP3.LUT R0, R0, 0xfffffff8, RZ, 0xc0, !PT ;  /* 0xfffffff800007812 */ /* 0x000fe400078ec0ff */
[----:B------:R-:W-:Y:S01]  /*bbd0*/  SHF.R.S32.HI R133, RZ, 0x3, R133 ;  /* 0x00000003ff857819 */ /* 0x000fe20000011485 */
[----:B------:R-:W4:Y:S02]  /*bbe0*/  LDL R189, [R1+0x64] ;  /* 0x0000640001bd7983 */ /* 0x000f240000100800 */
[----:B------:R-:W-:Y:S02]  /*bbf0*/  IMAD.IADD R0, R132, 0x1, -R0 ;  /* 0x0000000184007824 */ /* 0x000fe400078e0a00 */
[----:B------:R-:W4:Y:S02]  /*bc00*/  LDL R132, [R1+0xb8] ;  /* 0x0000b80001847983 */ /* 0x000f240000100800 */
[----:B------:R-:W-:Y:S02]  /*bc10*/  IMAD R0, R0, 0x20, R133 ;  /* 0x0000002000007824 */ /* 0x000fe400078e0285 */
[----:B--2---:R-:W-:Y:S01]  /*bc20*/  IMAD R2, R2, 0x40, R3 ;  /* 0x0000004002027824 */ /* 0x004fe200078e0203 */
[----:B---3--:R-:W2:Y:S04]  /*bc30*/  LDL R177, [R1+0x15c] ;  /* 0x00015c0001b17983 */ /* 0x008ea80000100800 */
[----:B------:R-:W-:Y:S05]  /*bc40*/  IADD3 R2, R2, -0x40, R0 ;  /* 0xffffffc002027810 */ /* 0x000fea0007ffe000 */
[----:B------:R-:W-:Y:S04]  /*bc50*/  @P2 IMAD.HI.U32 R3, R2, c[0x0][0x2bc], RZ ;  /* 0x0000af0002032a27 */ /* 0x000fe800078e00ff */
[----:B------:R-:W-:Y:S01]  /*bc60*/  IMAD.MOV.U32 R0, RZ, RZ, R2 ;  /* 0x000000ffff007224 */ /* 0x000fe200078e0002 */
[----:B------:R-:W-:Y:S04]  /*bc70*/  @P2 SHF.R.U32.HI R0, RZ, c[0x0][0x2c0], R3 ;  /* 0x0000b000ff002a19 */ /* 0x000fe80000011603 */
[----:B------:R-:W-:Y:S01]  /*bc80*/  @!P6 IADD3 R3, P0, R0, R176, RZ ;  /* 0x000000b00003e210 */ /* 0x000fe20007f1e0ff */
[----:B----4-:R-:W-:Y:S01]  /*bc90*/  IMAD.SHL.U32 R186, R190, 0x2, RZ ;  /* 0x00000002beba7824 */ /* 0x010fe200078e00ff */
[----:B------:R-:W3:Y:S01]  /*bca0*/  LDL R176, [R1+0x160] ;  /* 0x0001600001b07983 */ /* 0x000ee20000100800 */
[----:B------:R-:W-:Y:S02]  /*bcb0*/  IMAD.SHL.U32 R185, R191, 0x2, RZ ;  /* 0x00000002bfb97824 */ /* 0x000fe400078e00ff */
[----:B------:R-:W-:Y:S01]  /*bcc0*/  IMAD.SHL.U32 R184, R188, 0x2, RZ ;  /* 0x00000002bcb87824 */ /* 0x000fe200078e00ff */
[----:B------:R-:W-:Y:S01]  /*bcd0*/  @!P6 LEA.HI.X.SX32 R133, R0, R132, 0x1, P0 ;  /* 0x000000840085e211 */ /* 0x000fe200000f0eff */
[----:B------:R-:W-:Y:S01]  /*bce0*/  IMAD.MOV R0, RZ, RZ, -R0 ;  /* 0x000000ffff007224 */ /* 0x000fe200078e0a00 */
[C---:B------:R-:W-:Y:S03]  /*bcf0*/  @!P6 LEA R132, P0, R3.reuse, c[0x0][0x2a0], 0x2 ;  /* 0x0000a8000384ea11 */ /* 0x040fe600078010ff */
[----:B------:R-:W-:Y:S01]  /*bd00*/  IMAD R183, R0, c[0x0][0x2b8], R2 ;  /* 0x0000ae0000b77a24 */ /* 0x000fe200078e0202 */
[----:B------:R-:W-:Y:S03]  /*bd10*/  @!P6 LEA.HI.X R133, R3, c[0x0][0x2a4], R133, 0x2, P0 ;  /* 0x0000a9000385ea11 */ /* 0x000fe600000f1485 */
[C---:B------:R-:W-:Y:S01]  /*bd20*/  IMAD.WIDE.U32 R2, R183.reuse, c[0x0][0x1e0], RZ ;  /* 0x00007800b7027a25 */ /* 0x040fe200078e00ff */
[----:B------:R-:W-:Y:S01]  /*bd30*/  SHF.R.S32.HI R0, RZ, 0x1f, R183 ;  /* 0x0000001fff007819 */ /* 0x000fe200000114b7 */
[----:B------:R1:W4:Y:S04]  /*bd40*/  @!P6 LDG.E R182, [R132.64] ;  /* 0x0000000684b6e981 */ /* 0x000328000c1e1900 */
[----:B------:R1:W-:Y:S01]  /*bd50*/  STL [R1+0x68], R183 ;  /* 0x000068b701007387 */ /* 0x0003e20000100800 */
[----:B------:R-:W-:Y:S04]  /*bd60*/  IMAD R0, R0, c[0x0][0x1e0], RZ ;  /* 0x0000780000007a24 */ /* 0x000fe800078e02ff */
[----:B------:R-:W-:Y:S04]  /*bd70*/  IMAD R0, R183, c[0x0][0x1e4], R0 ;  /* 0x00007900b7007a24 */ /* 0x000fe800078e0200 */
[----:B------:R-:W-:Y:S01]  /*bd80*/  IMAD.IADD R3, R3, 0x1, R0 ;  /* 0x0000000103037824 */ /* 0x000fe200078e0200 */
[----:B-1----:R-:W3:Y:S01]  /*bd90*/  LDL R132, [R1+0x164] ;  /* 0x0001640001847983 */ /* 0x002ee20000100800 */
[----:B------:R-:W-:Y:S01]  /*bda0*/  IMAD.SHL.U32 R183, R189, 0x2, RZ ;  /* 0x00000002bdb77824 */ /* 0x000fe200078e00ff */
[----:B--2---:R-:W-:Y:S02]  /*bdb0*/  SHF.L.U64.HI R181, R191, 0x1, R177 ;  /* 0x00000001bfb57819 */ /* 0x004fe400000102b1 */
[----:B----4-:R-:W-:Y:S01]  /*bdc0*/  SHF.R.S32.HI R133, RZ, 0x1f, R182 ;  /* 0x0000001fff857819 */ /* 0x010fe200000114b6 */
[----:B------:R1:W-:Y:S01]  /*bdd0*/  STL [R1+0x60], R182 ;  /* 0x000060b601007387 */ /* 0x0003e20000100800 */
[----:B------:R-:W-:Y:S04]  /*bde0*/  IMAD.WIDE.U32 R2, R182, c[0x0][0x1f0], R2 ;  /* 0x00007c00b6027a25 */ /* 0x000fe800078e0002 */
[----:B------:R-:W-:Y:S01]  /*bdf0*/  IMAD R133, R133, c[0x0][0x1f0], RZ ;  /* 0x00007c0085857a24 */ /* 0x000fe200078e02ff */
[----:B------:R-:W-:Y:S02]  /*be00*/  IADD3 R0, P0, R180, R2, RZ ;  /* 0x00000002b4007210 */ /* 0x000fe40007f1e0ff */
[----:B---3--:R-:W-:Y:S01]  /*be10*/  SHF.L.U64.HI R180, R188, 0x1, R176 ;  /* 0x00000001bcb47819 */ /* 0x008fe200000102b0 */
[----:B------:R-:W-:Y:S05]  /*be20*/  IMAD R133, R182, c[0x0][0x1f4], R133 ;  /* 0x00007d00b6857a24 */ /* 0x000fea00078e0285 */
[----:B------:R-:W-:Y:S02]  /*be30*/  IADD3.X R133, R178, R3, R133, P0, !PT ;  /* 0x00000003b2857210 */ /* 0x000fe400007fe485 */
[C---:B------:R-:W-:Y:S04]  /*be40*/  LEA R178, P0, R0.reuse, c[0x0][0x1c8], 0x1 ;  /* 0x0000720000b27a11 */ /* 0x040fe800078008ff */
[----:B------:R-:W-:Y:S02]  /*be50*/  LEA.HI.X R133, R0, c[0x0][0x1cc], R133, 0x1, P0 ;  /* 0x0000730000857a11 */ /* 0x000fe400000f0c85 */
[----:B-1----:R-:W-:Y:S02]  /*be60*/  SHF.L.U64.HI R182, R190, 0x1, R179 ;  /* 0x00000001beb67819 */ /* 0x002fe400000102b3 */
[----:B------:R-:W-:Y:S01]  /*be70*/  SHF.L.U64.HI R179, R189, 0x1, R132 ;  /* 0x00000001bdb37819 */ /* 0x000fe20000010284 */
[----:B------:R-:W-:-:S05]  /*be80*/  BRA.DIV ~URZ, `(.L_x_1064) ;  /* 0x000065527f007947 */ /* 0x000fca000b800000 */
[----:B------:R1:W2:Y:S02]  /*be90*/  SHFL.IDX PT, R132, R133, RZ, 0x181f ;  /* 0x00181fff85847589 */ /* 0x0002a400000e0000 */
.L_x_1093:
[----:B------:R-:W-:-:S05]  /*bea0*/  BRA.DIV ~URZ, `(.L_x_1065) ;  /* 0x000065a27f007947 */ /* 0x000fca000b800000 */
[----:B------:R-:W3:Y:S04]  /*beb0*/  LDL R176, [R1+0x5c] ;  /* 0x00005c0001b07983 */ /* 0x000ee80000100800 */
[----:B------:R-:W4:Y:S04]  /*bec0*/  LDL R187, [R1+0x58] ;  /* 0x0000580001bb7983 */ /* 0x000f280000100800 */
[----:B------:R-:W1:Y:S01]  /*bed0*/  SHFL.IDX PT, R0, R178, RZ, 0x181f ;  /* 0x00181fffb2007589 */ /* 0x000e6200000e0000 */
[----:B---3--:R-:W-:Y:S04]  /*bee0*/  IADD3 R2, -R176, 0x10, RZ ;  /* 0x00000010b0027810 */ /* 0x008fe80007ffe1ff */
[----:B------:R-:W-:Y:S04]  /*bef0*/  LOP3.LUT R2, R2, 0xf, RZ, 0xc0, !PT ;  /* 0x0000000f02027812 */ /* 0x000fe800078ec0ff */
[----:B-1----:R-:W-:Y:S04]  /*bf00*/  IADD3 R2, P1, P0, R2, R0, R183 ;  /* 0x0000000002027210 */ /* 0x002fe8000783e0b7 */
[----:B--2---:R-:W-:Y:S02]  /*bf10*/  IADD3.X R3, RZ, R132, R179, P1, P0 ;  /* 0x00000084ff037210 */ /* 0x004fe40000fe04b3 */
[----:B------:R-:W-:Y:S11]  /*bf20*/  ISETP.NE.U32.AND P0, PT, R176, RZ, PT ;  /* 0x000000ffb000720c */ /* 0x000ff60003f05070 */
[----:B------:R-:W-:Y:S02]  /*bf30*/  @!UPT UIADD3 URZ, URZ, URZ, URZ ;  /* 0x0000003f3f3ff290 */ /* 0x000fe4000fffe03f */
[----:B------:R-:W-:Y:S01]  /*bf40*/  @!PT LDS RZ, [RZ] ;  /* 0x00000000fffff984 */ /* 0x000fe20000000800 */
[----:B------:R-:W-:Y:S01]  /*bf50*/  @!PT LDS RZ, [RZ] ;  /* 0x00000000fffff984 */ /* 0x000fe20000000800 */
[----:B----4-:R1:W-:Y:S02]  /*bf60*/  LDGSTS.E.BYPASS.LTC128B.128.ZFILL [R187+0x10100], [R2.64], P0 ;  /* 0x1010000002bb7fae */ /* 0x0103e40008141d46 */
[----:B-1----:R-:W-:Y:S05]  /*bf70*/  IADD3 R2, P0, R0, R184, RZ ;  /* 0x000000b800027210 */ /* 0x002fea0007f1e0ff */
[----:B------:R-:W-:Y:S05]  /*bf80*/  IMAD.X R3, R132, 0x1, R180, P0 ;  /* 0x0000000184037824 */ /* 0x000fea00000e06b4 */
[----:B------:R1:W-:Y:S02]  /*bf90*/  LDGSTS.E.BYPASS.LTC128B.128 [R187+0x12100], [R2.64], !P5 ;  /* 0x1210000002bb7fae */ /* 0x0003e4000e901d46 */
[----:B-1----:R-:W-:Y:S05]  /*bfa0*/  IADD3 R2, P0, R0, R185, RZ ;  /* 0x000000b900027210 */ /* 0x002fea0007f1e0ff */
[----:B------:R-:W-:Y:S01]  /*bfb0*/  IMAD.X R3, R132, 0x1, R181, P0 ;  /* 0x0000000184037824 */ /* 0x000fe200000e06b5 */
[----:B------:R-:W-:Y:S02]  /*bfc0*/  IADD3 R176, P0, R0, R186, RZ ;  /* 0x000000ba00b07210 */ /* 0x000fe40007f1e0ff */
[----:B------:R1:W2:Y:S03]  /*bfd0*/  SHFL.IDX PT, R0, R178, 0x1, 0x181f ;  /* 0x00381f00b2007f89 */ /* 0x0002a600000e0000 */
[----:B------:R-:W-:Y:S01]  /*bfe0*/  IMAD.X R177, R132, 0x1, R182, P0 ;  /* 0x0000000184b17824 */ /* 0x000fe200000e06b6 */
[----:B------:R1:W-:Y:S04]  /*bff0*/  LDGSTS.E.BYPASS.LTC128B.128 [R187+0x14100], [R2.64], !P4 ;  /* 0x1410000002bb7fae */ /* 0x0003e8000e101d46 */
[----:B------:R1:W3:Y:S04]  /*c000*/  SHFL.IDX PT, R132, R133, 0x1, 0x181f ;  /* 0x00381f0085847f89 */ /* 0x0002e800000e0000 */
[----:B------:R1:W-:Y:S02]  /*c010*/  LDGSTS.E.BYPASS.LTC128B.128 [R187+0x16100], [R176.64], !P3 ;  /* 0x16100000b0bb7fae */ /* 0x0003e4000d901d46 */
.L_x_1094:
[----:B-1----:R-:W4:Y:S04]  /*c020*/  LDL.LU R2, [R1+0x5c] ;  /* 0x00005c0001027983 */ /* 0x002f280000300800 */
[----:B---3--:R-:W3:Y:S01]  /*c030*/  LDL R133, [R1+0x58] ;  /* 0x0000580001857983 */ /* 0x008ee20000100800 */
[C---:B----4-:R-:W-:Y:S02]  /*c040*/  ISETP.NE.U32.AND P0, PT, R2.reuse, RZ, PT ;  /* 0x000000ff0200720c */ /* 0x050fe40003f05070 */
[----:B------:R-:W-:Y:S04]  /*c050*/  IADD3 R2, -R2, 0x10, RZ ;  /* 0x0000001002027810 */ /* 0x000fe80007ffe1ff */
[----:B------:R-:W-:Y:S04]  /*c060*/  LOP3.LUT R2, R2, 0xf, RZ, 0xc0, !PT ;  /* 0x0000000f02027812 */ /* 0x000fe800078ec0ff */
[----:B--2---:R-:W-:Y:S04]  /*c070*/  IADD3 R2, P2, P1, R2, R0, R183 ;  /* 0x0000000002027210 */ /* 0x004fe8000795e0b7 */
[----:B------:R-:W-:Y:S02]  /*c080*/  IADD3.X R3, RZ, R132, R179, P2, P1 ;  /* 0x00000084ff037210 */ /* 0x000fe400017e24b3 */
[C---:B------:R-:W-:Y:S03]  /*c090*/  IADD3 R176, P1, R0.reuse, R185, RZ ;  /* 0x000000b900b07210 */ /* 0x040fe60007f3e0ff */
[----:B------:R-:W-:Y:S01]  /*c0a0*/  @!PT LDS RZ, [RZ] ;  /* 0x00000000fffff984 */ /* 0x000fe20000000800 */
[----:B------:R-:W-:Y:S01]  /*c0b0*/  @!PT LDS RZ, [RZ] ;  /* 0x00000000fffff984 */ /* 0x000fe20000000800 */
[----:B------:R-:W-:Y:S01]  /*c0c0*/  @!PT LDS RZ, [RZ] ;  /* 0x00000000fffff984 */ /* 0x000fe20000000800 */
[----:B---3--:R1:W-:Y:S01]  /*c0d0*/  LDGSTS.E.BYPASS.LTC128B.128.ZFILL [R133+0x11100], [R2.64], P0 ;  /* 0x1110000002857fae */ /* 0x0083e20008141d46 */
[----:B------:R-:W-:Y:S01]  /*c0e0*/  IADD3 R178, P0, R0, R184, RZ ;  /* 0x000000b800b27210 */ /* 0x000fe20007f1e0ff */
[C---:B------:R-:W-:Y:S04]  /*c0f0*/  IMAD.X R177, R132.reuse, 0x1, R181, P1 ;  /* 0x0000000184b17824 */ /* 0x040fe800008e06b5 */
[----:B------:R-:W-:Y:S05]  /*c100*/  IMAD.X R179, R132, 0x1, R180, P0 ;  /* 0x0000000184b37824 */ /* 0x000fea00000e06b4 */
[----:B------:R2:W-:Y:S04]  /*c110*/  LDGSTS.E.BYPASS.LTC128B.128 [R133+0x13100], [R178.64], !P5 ;  /* 0x13100000b2857fae */ /* 0x0005e8000e901d46 */
[----:B------:R2:W-:Y:S01]  /*c120*/  LDGSTS.E.BYPASS.LTC128B.128 [R133+0x15100], [R176.64], !P4 ;  /* 0x15100000b0857fae */ /* 0x0005e2000e101d46 */
[----:B-1----:R-:W-:Y:S05]  /*c130*/  IADD3 R2, P0, R0, R186, RZ ;  /* 0x000000ba00027210 */ /* 0x002fea0007f1e0ff */
[----:B------:R-:W-:Y:S05]  /*c140*/  IMAD.X R3, R132, 0x1, R182, P0 ;  /* 0x0000000184037824 */ /* 0x000fea00000e06b6 */
[----:B------:R2:W-:Y:S03]  /*c150*/  LDGSTS.E.BYPASS.LTC128B.128 [R133+0x17100], [R2.64], !P3 ;  /* 0x1710000002857fae */ /* 0x0005e6000d901d46 */
.L_x_1063:
[----:B------:R-:W-:Y:S05]  /*c160*/  BSYNC B0 ;  /* 0x0000000000007941 */ /* 0x000fea0003800000 */
.L_x_1062:
        /* <DEDUP_REMOVED lines=34> */
[----:B------:R-:W1:Y:S02]  /*c390*/  SHFL.BFLY PT, R0, R132, 0x2, 0x1f ;  /* 0x0c401f0084007f89 */ /* 0x000e6400000e0000 */
[----:B-1----:R-:W-:Y:S05]  /*c3a0*/  FMNMX.FTZ R132, R132, R0, !PT ;  /* 0x0000000084847209 */ /* 0x002fea0007810000 */
[----:B------:R-:W1:Y:S02]  /*c3b0*/  SHFL.BFLY PT, R133, R132, 0x1, 0x1f ;  /* 0x0c201f0084857f89 */ /* 0x000e6400000e0000 */
[----:B-1----:R-:W-:Y:S02]  /*c3c0*/  FMNMX.FTZ R133, R132, R133, !PT ;  /* 0x0000008584857209 */ /* 0x002fe40007810000 */
[----:B------:R-:W1:Y:S02]  /*c3d0*/  SHFL.BFLY PT, R132, R176, 0x2, 0x1f ;  /* 0x0c401f00b0847f89 */ /* 0x000e6400000e0000 */
[----:B-1----:R-:W-:Y:S05]  /*c3e0*/  FMNMX.FTZ R132, R176, R132, !PT ;  /* 0x00000084b0847209 */ /* 0x002fea0007810000 */
[----:B------:R1:W2:Y:S02]  /*c3f0*/  SHFL.BFLY PT, R0, R132, 0x1, 0x1f ;  /* 0x0c201f0084007f89 */ /* 0x0002a400000e0000 */
.L_x_1095:
        /* <DEDUP_REMOVED lines=21> */
[--C-:B------:R-:W-:Y:S01]  /*c550*/  FFMA.FTZ R179, R28, c[0x0][0x2d0], -R132.reuse ;  /* 0x0000b4001cb37a23 */ /* 0x100fe20000010884 */
[----:B------:R-:W-:Y:S01]  /*c560*/  MOV R28, R24 ;  /* 0x00000018001c7202 */ /* 0x000fe20000000f00 */
[--C-:B------:R-:W-:Y:S02]  /*c570*/  FFMA.FTZ R9, R9, c[0x0][0x2d0], -R132.reuse ;  /* 0x0000b40009097a23 */ /* 0x100fe40000010884 */
[--C-:B------:R-:W-:Y:S02]  /*c580*/  FFMA.FTZ R8, R8, c[0x0][0x2d0], -R132.reuse ;  /* 0x0000b40008087a23 */ /* 0x100fe40000010884 */
[----:B------:R-:W-:Y:S01]  /*c590*/  FFMA.FTZ R132, R33, c[0x0][0x2d0], -R132 ;  /* 0x0000b40021847a23 */ /* 0x000fe20000010884 */
[----:B------:R-:W-:Y:S02]  /*c5a0*/  MOV R33, R29 ;  /* 0x0000001d00217202 */ /* 0x000fe40000000f00 */
[----:B------:R-:W-:Y:S01]  /*c5b0*/  MOV R29, R25 ;  /* 0x00000019001d7202 */ /* 0x000fe20000000f00 */
[----:B------:R-:W-:Y:S01]  /*c5c0*/  MUFU.EX2 R8, R8 ;  /* 0x0000000800087308 */ /* 0x000fe20000000800 */
[----:B------:R-:W-:Y:S09]  /*c5d0*/  MOV R25, R20 ;  /* 0x0000001400197202 */ /* 0x000ff20000000f00 */
[----:B------:R-:W1:Y:S10]  /*c5e0*/  MUFU.EX2 R9, R9 ;  /* 0x0000000900097308 */ /* 0x000e740000000800 */
[----:B------:R-:W-:Y:S01]  /*c5f0*/  MUFU.EX2 R132, R132 ;  /* 0x0000008400847308 */ /* 0x000fe20000000800 */
[C---:B---3--:R-:W-:Y:S01]  /*c600*/  FFMA.FTZ R0, R2.reuse, R177, R4 ;  /* 0x000000b102007223 */ /* 0x048fe20000010004 */
[----:B-1----:R-:W-:Y:S01]  /*c610*/  F2FP.BF16.PACK_AB R178, R9, R8 ;  /* 0x0000000809b2723e */ /* 0x002fe200000010ff */
[----:B------:R-:W-:Y:S02]  /*c620*/  FMUL.FTZ R17, R2, R153 ;  /* 0x0000009902117220 */ /* 0x000fe40000410000 */
[C---:B------:R-:W-:Y:S01]  /*c630*/  FADD.FTZ R5, R176.reuse, R0 ;  /* 0x00000000b0057221 */ /* 0x040fe20000010000 */
[----:B------:R-:W-:Y:S01]  /*c640*/  F2FP.BF16.PACK_AB R176, R176, R4 ;  /* 0x00000004b0b0723e */ /* 0x000fe200000010ff */
[C---:B------:R-:W-:Y:S02]  /*c650*/  FMUL.FTZ R4, R3.reuse, c[0x0][0x2d0] ;  /* 0x0000b40003047a20 */ /* 0x040fe40000410000 */
[----:B------:R-:W-:Y:S02]  /*c660*/  FADD.FTZ R0, -R3, R135 ;  /* 0x0000008703007221 */ /* 0x000fe40000010100 */
[--C-:B------:R-:W-:Y:S02]  /*c670*/  FFMA.FTZ R6, R6, c[0x0][0x2d0], -R4.reuse ;  /* 0x0000b40006067a23 */ /* 0x100fe40000010804 */
[--C-:B------:R-:W-:Y:S02]  /*c680*/  FFMA.FTZ R7, R7, c[0x0][0x2d0], -R4.reuse ;  /* 0x0000b40007077a23 */ /* 0x100fe40000010804 */
        /* <DEDUP_REMOVED lines=18> */
[----:B------:R-:W-:Y:S02]  /*c7b0*/  FFMA.FTZ R35, R35, c[0x0][0x2d0], -R4 ;  /* 0x0000b40023237a23 */ /* 0x000fe40000010804 */
[C---:B------:R-:W-:Y:S02]  /*c7c0*/  FMUL.FTZ R4, R2.reuse, R164 ;  /* 0x000000a402047220 */ /* 0x040fe40000410000 */
[----:B------:R-:W2:Y:S01]  /*c7d0*/  LDL R164, [R1] ;  /* 0x0000000001a47983 */ /* 0x000ea20000100800 */
[----:B------:R-:W-:Y:S02]  /*c7e0*/  FMUL.FTZ R32, R2, R136 ;  /* 0x0000008802207220 */ /* 0x000fe40000410000 */
[----:B------:R-:W-:Y:S01]  /*c7f0*/  FMUL.FTZ R0, R0, c[0x0][0x2d0] ;  /* 0x0000b40000007a20 */ /* 0x000fe20000410000 */
[----:B------:R-:W3:Y:S01]  /*c800*/  LDL.LU R136, [R1+0x88] ;  /* 0x0000880001887983 */ /* 0x000ee20000300800 */
[C---:B------:R-:W-:Y:S01]  /*c810*/  FMUL.FTZ R24, R2.reuse, R144 ;  /* 0x0000009002187220 */ /* 0x040fe20000410000 */
[----:B------:R-:W-:Y:S01]  /*c820*/  MOV R144, R25 ;  /* 0x0000001900907202 */ /* 0x000fe20000000f00 */
[----:B------:R-:W-:Y:S01]  /*c830*/  FMUL.FTZ R25, R2, R145 ;  /* 0x0000009102197220 */ /* 0x000fe20000410000 */
[----:B------:R-:W-:Y:S01]  /*c840*/  MOV R145, R10 ;  /* 0x0000000a00917202 */ /* 0x000fe20000000f00 */
[----:B------:R-:W1:Y:S01]  /*c850*/  MUFU.EX2 R0, R0 ;  /* 0x0000000000007308 */ /* 0x000e620000000800 */
[----:B------:R-:W-:Y:S01]  /*c860*/  MOV R10, R33 ;  /* 0x00000021000a7202 */ /* 0x000fe20000000f00 */
[----:B------:R-:W-:Y:S02]  /*c870*/  FADD.FTZ R5, R8, R5 ;  /* 0x0000000508057221 */ /* 0x000fe40000010000 */
[C---:B------:R-:W-:Y:S02]  /*c880*/  FMUL.FTZ R33, R2.reuse, R137 ;  /* 0x0000008902217220 */ /* 0x040fe40000410000 */
[----:B------:R-:W-:Y:S02]  /*c890*/  FADD.FTZ R188, R9, R5 ;  /* 0x0000000509bc7221 */ /* 0x000fe40000010000 */
[C---:B------:R-:W-:Y:S01]  /*c8a0*/  FMUL.FTZ R5, R2.reuse, R165 ;  /* 0x000000a502057220 */ /* 0x040fe20000410000 */
[----:B------:R-:W-:Y:S01]  /*c8b0*/  MOV R165, R35 ;  /* 0x0000002300a57202 */ /* 0x000fe20000000f00 */
[C---:B------:R-:W-:Y:S01]  /*c8c0*/  FMUL.FTZ R8, R2.reuse, R160 ;  /* 0x000000a002087220 */ /* 0x040fe20000410000 */
[----:B------:R-:W-:Y:S01]  /*c8d0*/  MOV R160, R34 ;  /* 0x0000002200a07202 */ /* 0x000fe20000000f00 */
[C---:B------:R-:W-:Y:S01]  /*c8e0*/  FMUL.FTZ R16, R2.reuse, R152 ;  /* 0x0000009802107220 */ /* 0x040fe20000410000 */
[----:B------:R-:W-:Y:S01]  /*c8f0*/  MUFU.EX2 R189, R189 ;  /* 0x000000bd00bd7308 */ /* 0x000fe20000000800 */
[C---:B------:R-:W-:Y:S02]  /*c900*/  FMUL.FTZ R12, R2.reuse, R156 ;  /* 0x0000009c020c7220 */ /* 0x040fe40000410000 */
[C---:B------:R-:W-:Y:S01]  /*c910*/  FMUL.FTZ R21, R2.reuse, R149 ;  /* 0x0000009502157220 */ /* 0x040fe20000410000 */
[----:B------:R-:W-:Y:S01]  /*c920*/  MOV R149, R179 ;  /* 0x000000b300957202 */ /* 0x000fe20000000f00 */
[C---:B------:R-:W-:Y:S02]  /*c930*/  FMUL.FTZ R13, R2.reuse, R157 ;  /* 0x0000009d020d7220 */ /* 0x040fe40000410000 */
[----:B------:R-:W4:Y:S01]  /*c940*/  LDL R157, [R1+0x4] ;  /* 0x00000400019d7983 */ /* 0x000f220000100800 */
[----:B------:R-:W-:Y:S01]  /*c950*/  FMUL.FTZ R9, R2, R161 ;  /* 0x000000a102097220 */ /* 0x000fe20000410000 */
[----:B------:R-:W-:Y:S01]  /*c960*/  MOV R161, R31 ;  /* 0x0000001f00a17202 */ /* 0x000fe20000000f00 */
[----:B------:R-:W-:Y:S01]  /*c970*/  MUFU.EX2 R156, R134 ;  /* 0x00000086009c7308 */ /* 0x000fe20000000800 */
[C---:B-1----:R-:W-:Y:S01]  /*c980*/  FMUL.FTZ R7, R0.reuse, R167 ;  /* 0x000000a700077220 */ /* 0x042fe20000410000 */
[----:B------:R-:W-:Y:S01]  /*c990*/  MOV R167, R10 ;  /* 0x0000000a00a77202 */ /* 0x000fe20000000f00 */
[C---:B------:R-:W-:Y:S02]  /*c9a0*/  FMUL.FTZ R10, R0.reuse, R162 ;  /* 0x000000a2000a7220 */ /* 0x040fe40000410000 */
[----:B------:R-:W2:Y:S01]  /*c9b0*/  LDL R162, [R1+0x3c] ;  /* 0x00003c0001a27983 */ /* 0x000ea20000100800 */
[C---:B------:R-:W-:Y:S02]  /*c9c0*/  FMUL.FTZ R34, R0.reuse, R138 ;  /* 0x0000008a00227220 */ /* 0x040fe40000410000 */
[C---:B------:R-:W-:Y:S02]  /*c9d0*/  FMUL.FTZ R35, R0.reuse, R139 ;  /* 0x0000008b00237220 */ /* 0x040fe40000410000 */
[C---:B------:R-:W-:Y:S01]  /*c9e0*/  FMUL.FTZ R14, R0.reuse, R158 ;  /* 0x0000009e000e7220 */ /* 0x040fe20000410000 */
[----:B------:R-:W-:Y:S01]  /*c9f0*/  MUFU.EX2 R134, R187 ;  /* 0x000000bb00867308 */ /* 0x000fe20000000800 */
[C---:B------:R-:W-:Y:S01]  /*ca00*/  FMUL.FTZ R6, R0.reuse, R166 ;  /* 0x000000a600067220 */ /* 0x040fe20000410000 */
[----:B------:R-:W-:Y:S01]  /*ca10*/  MOV R166, R11 ;  /* 0x0000000b00a67202 */ /* 0x000fe20000000f00 */
[C---:B------:R-:W-:Y:S02]  /*ca20*/  FMUL.FTZ R11, R0.reuse, R163 ;  /* 0x000000a3000b7220 */ /* 0x040fe40000410000 */
[C---:B------:R-:W-:Y:S02]  /*ca30*/  FMUL.FTZ R15, R0.reuse, R159 ;  /* 0x0000009f000f7220 */ /* 0x040fe40000410000 */
[C---:B------:R-:W-:Y:S01]  /*ca40*/  FMUL.FTZ R18, R0.reuse, R154 ;  /* 0x0000009a00127220 */ /* 0x040fe20000410000 */
[----:B------:R-:W-:Y:S01]  /*ca50*/  MOV R154, R145 ;  /* 0x00000091009a7202 */ /* 0x000fe20000000f00 */
[C---:B------:R-:W-:Y:S01]  /*ca60*/  FMUL.FTZ R19, R0.reuse, R155 ;  /* 0x0000009b00137220 */ /* 0x040fe20000410000 */
[----:B------:R-:W1:Y:S01]  /*ca70*/  MUFU.EX2 R158, R135 ;  /* 0x00000087009e7308 */ /* 0x000e620000000800 */
[C---:B------:R-:W-:Y:S01]  /*ca80*/  FMUL.FTZ R22, R0.reuse, R150 ;  /* 0x0000009600167220 */ /* 0x040fe20000410000 */
[----:B------:R-:W-:Y:S01]  /*ca90*/  MOV R155, R144 ;  /* 0x00000090009b7202 */ /* 0x000fe20000000f00 */
[----:B------:R-:W-:Y:S02]  /*caa0*/  FMUL.FTZ R23, R0, R151 ;  /* 0x0000009700177220 */ /* 0x000fe40000410000 */
[----:B------:R-:W-:Y:S01]  /*cab0*/  FMUL.FTZ R20, R2, R148 ;  /* 0x0000009402147220 */ /* 0x000fe20000410000 */
[----:B------:R-:W-:Y:S01]  /*cac0*/  MOV R148, R28 ;  /* 0x0000001c00947202 */ /* 0x000fe20000000f00 */
[----:B------:R-:W-:Y:S02]  /*cad0*/  FMUL.FTZ R26, R0, R146 ;  /* 0x00000092001a7220 */ /* 0x000fe40000410000 */
[C---:B------:R-:W-:Y:S01]  /*cae0*/  FMUL.FTZ R28, R2.reuse, R140 ;  /* 0x0000008c021c7220 */ /* 0x040fe20000410000 */
[----:B------:R-:W-:Y:S01]  /*caf0*/  MOV R140, R29 ;  /* 0x0000001d008c7202 */ /* 0x000fe20000000f00 */
[----:B------:R-:W-:Y:S01]  /*cb00*/  FMUL.FTZ R29, R2, R141 ;  /* 0x0000008d021d7220 */ /* 0x000fe20000410000 */
[----:B------:R-:W-:Y:S01]  /*cb10*/  MOV R141, R27 ;  /* 0x0000001b008d7202 */ /* 0x000fe20000000f00 */
[C---:B------:R-:W-:Y:S01]  /*cb20*/  FMUL.FTZ R27, R0.reuse, R147 ;  /* 0x00000093001b7220 */ /* 0x040fe20000410000 */
[----:B------:R-:W-:Y:S01]  /*cb30*/  MUFU.EX2 R144, R185 ;  /* 0x000000b900907308 */ /* 0x000fe20000000800 */
[----:B------:R-:W-:Y:S01]  /*cb40*/  FMUL.FTZ R31, R0, R143 ;  /* 0x0000008f001f7220 */ /* 0x000fe20000410000 */
[----:B------:R-:W-:Y:S01]  /*cb50*/  MOV R163, R141 ;  /* 0x0000008d00a37202 */ /* 0x000fe20000000f00 */
[C---:B-----5:R-:W-:Y:S01]  /*cb60*/  FMUL.FTZ R36, R2.reuse, R36 ;  /* 0x0000002402247220 */ /* 0x060fe20000410000 */
[----:B------:R-:W-:Y:S01]  /*cb70*/  MOV R159, R140 ;  /* 0x0000008c009f7202 */ /* 0x000fe20000000f00 */
[C---:B------:R-:W-:Y:S02]  /*cb80*/  FMUL.FTZ R37, R2.reuse, R37 ;  /* 0x0000002502257220 */ /* 0x040fe40000410000 */
[C---:B------:R-:W-:Y:S02]  /*cb90*/  FMUL.FTZ R40, R2.reuse, R40 ;  /* 0x0000002802287220 */ /* 0x040fe40000410000 */
[----:B------:R-:W-:Y:S01]  /*cba0*/  FMUL.FTZ R41, R2, R41 ;  /* 0x0000002902297220 */ /* 0x000fe20000410000 */
[----:B-1----:R-:W-:Y:S01]  /*cbb0*/  F2FP.BF16.PACK_AB R179, R158, R156 ;  /* 0x0000009c9eb3723e */ /* 0x002fe200000010ff */
        /* <DEDUP_REMOVED lines=44> */
[C---:B------:R-:W-:Y:S01]  /*ce80*/  FMUL.FTZ R117, R2.reuse, R117 ;  /* 0x0000007502757220 */ /* 0x040fe20000410000 */
[----:B-1----:R-:W-:Y:S01]  /*ce90*/  MOV R163, R149 ;  /* 0x0000009500a37202 */ /* 0x002fe20000000f00 */
[C---:B------:R-:W-:Y:S02]  /*cea0*/  FMUL.FTZ R120, R2.reuse, R120 ;  /* 0x0000007802787220 */ /* 0x040fe40000410000 */
[C---:B------:R-:W-:Y:S02]  /*ceb0*/  FMUL.FTZ R121, R2.reuse, R121 ;  /* 0x0000007902797220 */ /* 0x040fe40000410000 */
        /* <DEDUP_REMOVED lines=55> */
[----:B---3--:R-:W-:Y:S01]  /*d230*/  FFMA.FTZ R152, R0, R136, R177 ;  /* 0x0000008800987223 */ /* 0x008fe200000100b1 */
[----:B------:R-:W-:Y:S01]  /*d240*/  F2FP.BF16.PACK_AB R177, R153, R177 ;  /* 0x000000b199b1723e */ /* 0x000fe200000010ff */
[----:B------:R-:W1:Y:S01]  /*d250*/  LDSM.16.MT88.4 R136, [R251] ;  /* 0x00000000fb88783b */ /* 0x000e620000004200 */
[----:B------:R-:W-:Y:S07]  /*d260*/  FADD.FTZ R0, R134, R188 ;  /* 0x000000bc86007221 */ /* 0x000fee0000010000 */
[----:B------:R-:W3:Y:S04]  /*d270*/  LDL R188, [R1+0x8c] ;  /* 0x00008c0001bc7983 */ /* 0x000ee80000100800 */
[----:B------:R-:W3:Y:S01]  /*d280*/  LDL.LU R187, [R1+0x6c] ;  /* 0x00006c0001bb7983 */ /* 0x000ee20000300800 */
[C---:B-1----:R-:W-:Y:S08]  /*d290*/  HMMA.16816.F32.BF16 R4, R176.reuse, R136, R4 ;  /* 0x00000088b004723c */ /* 0x042ff00000041804 */
[C---:B------:R-:W-:Y:S01]  /*d2a0*/  HMMA.16816.F32.BF16 R8, R176.reuse, R138, R8 ;  /* 0x0000008ab008723c */ /* 0x040fe20000041808 */
[----:B--2---:R-:W1:Y:S07]  /*d2b0*/  LDSM.16.MT88.4 R136, [R164] ;  /* 0x00000000a488783b */ /* 0x004e6e0000004200 */
[C---:B-1----:R-:W-:Y:S08]  /*d2c0*/  HMMA.16816.F32.BF16 R12, R176.reuse, R136, R12 ;  /* 0x00000088b00c723c */ /* 0x042ff0000004180c */
[C---:B------:R-:W-:Y:S01]  /*d2d0*/  HMMA.16816.F32.BF16 R16, R176.reuse, R138, R16 ;  /* 0x0000008ab010723c */ /* 0x040fe20000041810 */
[----:B------:R-:W1:Y:S07]  /*d2e0*/  LDSM.16.MT88.4 R136, [R252] ;  /* 0x00000000fc88783b */ /* 0x000e6e0000004200 */
[C---:B-1----:R-:W-:Y:S08]  /*d2f0*/  HMMA.16816.F32.BF16 R20, R176.reuse, R136, R20 ;  /* 0x00000088b014723c */ /* 0x042ff00000041814 */
[C---:B------:R-:W-:Y:S01]  /*d300*/  HMMA.16816.F32.BF16 R24, R176.reuse, R138, R24 ;  /* 0x0000008ab018723c */ /* 0x040fe20000041818 */
[----:B------:R1:W2:Y:S03]  /*d310*/  LDSM.16.MT88.4 R136, [R162] ;  /* 0x00000000a288783b */ /* 0x0002a60000004200 */
[----:B-1----:R-:W-:Y:S02]  /*d320*/  MOV R162, R167 ;  /* 0x000000a700a27202 */ /* 0x002fe40000000f00 */
[----:B------:R-:W-:Y:S02]  /*d330*/  MOV R167, R166 ;  /* 0x000000a600a77202 */ /* 0x000fe40000000f00 */
[----:B------:R-:W-:Y:S02]  /*d340*/  MOV R166, R2 ;  /* 0x0000000200a67202 */ /* 0x000fe40000000f00 */
[----:B------:R-:W1:Y:S10]  /*d350*/  MUFU.EX2 R2, R186 ;  /* 0x000000ba00027308 */ /* 0x000e740000000800 */
[----:B------:R-:W3:Y:S01]  /*d360*/  MUFU.EX2 R186, R181 ;  /* 0x000000b500ba7308 */ /* 0x000ee20000000800 */
[C---:B--2---:R-:W-:Y:S08]  /*d370*/  HMMA.16816.F32.BF16 R28, R176.reuse, R136, R28 ;  /* 0x00000088b01c723c */ /* 0x044ff0000004181c */
[C---:B------:R-:W-:Y:S01]  /*d380*/  HMMA.16816.F32.BF16 R32, R176.reuse, R138, R32 ;  /* 0x0000008ab020723c */ /* 0x040fe20000041820 */
[----:B------:R-:W2:Y:S01]  /*d390*/  LDSM.16.MT88.4 R136, [R251+0x2000] ;  /* 0x00200000fb88783b */ /* 0x000ea20000004200 */
[----:B------:R-:W-:Y:S02]  /*d3a0*/  MUFU.EX2 R181, R161 ;  /* 0x000000a100b57308 */ /* 0x000fe40000000800 */
[----:B-1----:R-:W-:Y:S04]  /*d3b0*/  FADD.FTZ R0, R2, R0 ;  /* 0x0000000002007221 */ /* 0x002fe80000010000 */
[----:B------:R-:W-:Y:S04]  /*d3c0*/  FADD.FTZ R0, R144, R0 ;  /* 0x0000000090007221 */ /* 0x000fe80000010000 */
[----:B------:R-:W1:Y:S01]  /*d3d0*/  MUFU.EX2 R180, R166 ;  /* 0x000000a600b47308 */ /* 0x000e620000000800 */
[----:B------:R-:W-:Y:S01]  /*d3e0*/  FADD.FTZ R0, R135, R0 ;  /* 0x0000000087007221 */ /* 0x000fe20000010000 */
[C---:B--2---:R-:W-:Y:S08]  /*d3f0*/  HMMA.16816.F32.BF16 R36, R176.reuse, R136, R36 ;  /* 0x00000088b024723c */ /* 0x044ff00000041824 */
[C---:B------:R-:W-:Y:S01]  /*d400*/  HMMA.16816.F32.BF16 R40, R176.reuse, R138, R40 ;  /* 0x0000008ab028723c */ /* 0x040fe20000041828 */
[----:B------:R-:W2:Y:S07]  /*d410*/  LDSM.16.MT88.4 R136, [R164+0x2000] ;  /* 0x00200000a488783b */ /* 0x000eae0000004200 */
[C---:B--2---:R-:W-:Y:S08]  /*d420*/  HMMA.16816.F32.BF16 R44, R176.reuse, R136, R44 ;  /* 0x00000088b02c723c */ /* 0x044ff0000004182c */
[C---:B------:R-:W-:Y:S01]  /*d430*/  HMMA.16816.F32.BF16 R48, R176.reuse, R138, R48 ;  /* 0x0000008ab030723c */ /* 0x040fe20000041830 */
[----:B------:R-:W2:Y:S02]  /*d440*/  LDSM.16.MT88.4 R136, [R252+0x2000] ;  /* 0x00200000fc88783b */ /* 0x000ea40000004200 */
[----:B---3--:R-:W-:Y:S05]  /*d450*/  ISETP.GT.AND P0, PT, R187, R188, PT ;  /* 0x000000bcbb00720c */ /* 0x008fea0003f04270 */
[C---:B--2---:R-:W-:Y:S08]  /*d460*/  HMMA.16816.F32.BF16 R52, R176.reuse, R136, R52 ;  /* 0x00000088b034723c */ /* 0x044ff00000041834 */
[C---:B------:R-:W-:Y:S01]  /*d470*/  HMMA.16816.F32.BF16 R56, R176.reuse, R138, R56 ;  /* 0x0000008ab038723c */ /* 0x040fe20000041838 */
[----:B----4-:R-:W2:Y:S07]  /*d480*/  LDSM.16.MT88.4 R136, [R157+0x2000] ;  /* 0x002000009d88783b */ /* 0x010eae0000004200 */
        /* <DEDUP_REMOVED lines=30> */
[----:B------:R-:W3:Y:S02]  /*d670*/  LDSM.16.MT88.4 R144, [R164+0x800] ;  /* 0x00080000a490783b */ /* 0x000ee40000004200 */
[----:B------:R-:W4:Y:S01]  /*d680*/  MUFU.EX2 R2, R154 ;  /* 0x0000009a00027308 */ /* 0x000f220000000800 */
[----:B------:R-:W-:Y:S02]  /*d690*/  F2FP.BF16.PACK_AB R139, R183, R184 ;  /* 0x000000b8b78b723e */ /* 0x000fe400000010ff */
[----:B-1----:R-:W-:Y:S05]  /*d6a0*/  F2FP.BF16.PACK_AB R177, R181, R180 ;  /* 0x000000b4b5b1723e */ /* 0x002fea00000010ff */
[C---:B------:R-:W-:Y:S02]  /*d6b0*/  HMMA.16816.F32.BF16 R4, R136.reuse, R140, R4 ;  /* 0x0000008c8804723c */ /* 0x040fe40000041804 */
[----:B------:R-:W-:Y:S03]  /*d6c0*/  MUFU.EX2 R176, R162 ;  /* 0x000000a200b07308 */ /* 0x000fe60000000800 */
[----:B--2---:R-:W-:Y:S03]  /*d6d0*/  FADD.FTZ R0, R134, R0 ;  /* 0x0000000086007221 */ /* 0x004fe60000010000 */
[C---:B------:R-:W-:Y:S01]  /*d6e0*/  HMMA.16816.F32.BF16 R8, R136.reuse, R142, R8 ;  /* 0x0000008e8808723c */ /* 0x040fe20000041808 */
[----:B------:R-:W1:Y:S03]  /*d6f0*/  LDSM.16.MT88.4 R140, [R252+0x800] ;  /* 0x00080000fc8c783b */ /* 0x000e660000004200 */
[----:B------:R-:W2:Y:S01]  /*d700*/  MUFU.EX2 R135, R159 ;  /* 0x0000009f00877308 */ /* 0x000ea20000000800 */
[----:B----4-:R-:W-:Y:S04]  /*d710*/  FADD.FTZ R0, R2, R0 ;  /* 0x0000000002007221 */ /* 0x010fe80000010000 */
[----:B------:R-:W-:Y:S05]  /*d720*/  FADD.FTZ R0, R148, R0 ;  /* 0x0000000094007221 */ /* 0x000fea0000010000 */
[----:B------:R-:W-:Y:S01]  /*d730*/  MUFU.EX2 R178, R167 ;  /* 0x000000a700b27308 */ /* 0x000fe20000000800 */
[C---:B---3--:R-:W-:Y:S03]  /*d740*/  HMMA.16816.F32.BF16 R12, R136.reuse, R144, R12 ;  /* 0x00000090880c723c */ /* 0x048fe6000004180c */
[C---:B--2---:R-:W-:Y:S05]  /*d750*/  FADD.FTZ R0, R135.reuse, R0 ;  /* 0x0000000087007221 */ /* 0x044fea0000010000 */
        /* <DEDUP_REMOVED lines=45> */
[----:B------:R-:W3:Y:S01]  /*da30*/  LDSM.16.MT88.4 R148, [R252+0x1000] ;  /* 0x00100000fc94783b */ /* 0x000ee20000004200 */
[----:B------:R-:W-:Y:S02]  /*da40*/  MUFU.EX2 R135, R160 ;  /* 0x000000a000877308 */ /* 0x000fe40000000800 */
[----:B------:R-:W-:Y:S02]  /*da50*/  F2FP.BF16.PACK_AB R136, R2, R134 ;  /* 0x000000860288723e */ /* 0x000fe400000010ff */
[----:B------:R-:W-:Y:S02]  /*da60*/  F2FP.BF16.PACK_AB R137, R189, R190 ;  /* 0x000000bebd89723e */ /* 0x000fe400000010ff */
[----:B------:R-:W-:Y:S04]  /*da70*/  F2FP.BF16.PACK_AB R139, R182, R191 ;  /* 0x000000bfb68b723e */ /* 0x000fe800000010ff */
[----:B------:R4:W4:Y:S03]  /*da80*/  MUFU.EX2 R2, R163 ;  /* 0x000000a300027308 */ /* 0x0009260000000800 */
[C---:B-1----:R-:W-:Y:S07]  /*da90*/  HMMA.16816.F32.BF16 R4, R136.reuse, R140, R4 ;  /* 0x0000008c8804723c */ /* 0x042fee0000041804 */
[----:B------:R-:W1:Y:S01]  /*daa0*/  MUFU.EX2 R134, R165 ;  /* 0x000000a500867308 */ /* 0x000e620000000800 */
[C---:B------:R-:W-:Y:S01]  /*dab0*/  HMMA.16816.F32.BF16 R8, R136.reuse, R142, R8 ;  /* 0x0000008e8808723c */ /* 0x040fe20000041808 */
[----:B------:R-:W3:Y:S07]  /*dac0*/  LDSM.16.MT88.4 R140, [R157+0x1000] ;  /* 0x001000009d8c783b */ /* 0x000eee0000004200 */
[C---:B--2---:R-:W-:Y:S01]  /*dad0*/  HMMA.16816.F32.BF16 R12, R136.reuse, R144, R12 ;  /* 0x00000090880c723c */ /* 0x044fe2000004180c */
[----:B----4-:R-:W-:Y:S03]  /*dae0*/  LDSM.16.MT88.4 R160, [R251+0x1800] ;  /* 0x00180000fba0783b */ /* 0x010fe60000004200 */
[----:B------:R-:W-:Y:S04]  /*daf0*/  FADD.FTZ R0, R2, R0 ;  /* 0x0000000002007221 */ /* 0x000fe80000010000 */
[C---:B------:R-:W-:Y:S01]  /*db00*/  HMMA.16816.F32.BF16 R16, R136.reuse, R146, R16 ;  /* 0x000000928810723c */ /* 0x040fe20000041810 */
[----:B------:R-:W2:Y:S03]  /*db10*/  LDSM.16.MT88.4 R144, [R251+0x3000] ;  /* 0x00300000fb90783b */ /* 0x000ea60000004200 */
[C---:B------:R-:W-:Y:S01]  /*db20*/  FADD.FTZ R0, R176.reuse, R0 ;  /* 0x00000000b0007221 */ /* 0x040fe20000010000 */
[----:B------:R-:W-:Y:S01]  /*db30*/  F2FP.BF16.PACK_AB R176, R176, R2 ;  /* 0x00000002b0b0723e */ /* 0x000fe200000010ff */
[----:B------:R-:W-:Y:S01]  /*db40*/  FADD.FTZ R2, R153, R152 ;  /* 0x0000009899027221 */ /* 0x000fe20000010000 */
[----:B-1----:R-:W-:Y:S01]  /*db50*/  F2FP.BF16.PACK_AB R179, R134, R135 ;  /* 0x0000008786b3723e */ /* 0x002fe200000010ff */
[C---:B---3--:R-:W-:Y:S01]  /*db60*/  HMMA.16816.F32.BF16 R20, R136.reuse, R148, R20 ;  /* 0x000000948814723c */ /* 0x048fe20000041814 */
[----:B------:R-:W-:Y:S03]  /*db70*/  LDSM.16.MT88.4 R152, [R164+0x1800] ;  /* 0x00180000a498783b */ /* 0x000fe60000004200 */
[----:B------:R-:W-:Y:S01]  /*db80*/  FADD.FTZ R0, R178, R0 ;  /* 0x00000000b2007221 */ /* 0x000fe20000010000 */
[C---:B------:R-:W-:Y:S03]  /*db90*/  F2FP.BF16.PACK_AB R178, R132.reuse, R178 ;  /* 0x000000b284b2723e */ /* 0x040fe600000010ff */
[C---:B------:R-:W-:Y:S01]  /*dba0*/  HMMA.16816.F32.BF16 R24, R136.reuse, R150, R24 ;  /* 0x000000968818723c */ /* 0x040fe20000041818 */
[----:B------:R-:W1:Y:S03]  /*dbb0*/  LDSM.16.MT88.4 R148, [R164+0x3000] ;  /* 0x00300000a494783b */ /* 0x000e660000004200 */
[----:B------:R-:W-:Y:S01]  /*dbc0*/  FADD.FTZ R0, R132, R0 ;  /* 0x0000000084007221 */ /* 0x000fe20000010000 */
[----:B------:R-:W-:Y:S03]  /*dbd0*/  MOV R132, R158 ;  /* 0x0000009e00847202 */ /* 0x000fe60000000f00 */
[C---:B------:R-:W-:Y:S01]  /*dbe0*/  HMMA.16816.F32.BF16 R28, R136.reuse, R140, R28 ;  /* 0x0000008c881c723c */ /* 0x040fe2000004181c */
[----:B------:R3:W-:Y:S07]  /*dbf0*/  STL [R1+0x78], R0 ;  /* 0x0000780001007387 */ /* 0x0007ee0000100800 */
[C---:B------:R-:W-:Y:S01]  /*dc00*/  HMMA.16816.F32.BF16 R32, R136.reuse, R142, R32 ;  /* 0x0000008e8820723c */ /* 0x040fe20000041820 */
[----:B------:R-:W4:Y:S07]  /*dc10*/  LDSM.16.MT88.4 R140, [R252+0x3000] ;  /* 0x00300000fc8c783b */ /* 0x000f2e0000004200 */
[C---:B--2---:R-:W-:Y:S08]  /*dc20*/  HMMA.16816.F32.BF16 R36, R136.reuse, R144, R36 ;  /* 0x000000908824723c */ /* 0x044ff00000041824 */
[C---:B------:R-:W-:Y:S01]  /*dc30*/  HMMA.16816.F32.BF16 R40, R136.reuse, R146, R40 ;  /* 0x000000928828723c */ /* 0x040fe20000041828 */
[----:B------:R-:W2:Y:S03]  /*dc40*/  LDSM.16.MT88.4 R144, [R157+0x3000] ;  /* 0x003000009d90783b */ /* 0x000ea60000004200 */
[----:B---3--:R-:W-:Y:S01]  /*dc50*/  FADD.FTZ R0, R156, R2 ;  /* 0x000000029c007221 */ /* 0x008fe20000010000 */
[----:B------:R-:W-:Y:S03]  /*dc60*/  MOV R2, R157 ;  /* 0x0000009d00027202 */ /* 0x000fe60000000f00 */
[C---:B-1----:R-:W-:Y:S04]  /*dc70*/  HMMA.16816.F32.BF16 R44, R136.reuse, R148, R44 ;  /* 0x00000094882c723c */ /* 0x042fe8000004182c */
[----:B------:R-:W-:Y:S04]  /*dc80*/  FADD.FTZ R0, R132, R0 ;  /* 0x0000000084007221 */ /* 0x000fe80000010000 */
[C---:B------:R-:W-:Y:S01]  /*dc90*/  HMMA.16816.F32.BF16 R48, R136.reuse, R150, R48 ;  /* 0x000000968830723c */ /* 0x040fe20000041830 */
[----:B------:R-:W1:Y:S03]  /*dca0*/  LDSM.16.MT88.4 R148, [R251+0x5000] ;  /* 0x00500000fb94783b */ /* 0x000e660000004200 */
[----:B------:R-:W-:Y:S04]  /*dcb0*/  FADD.FTZ R0, R186, R0 ;  /* 0x00000000ba007221 */ /* 0x000fe80000010000 */
[C---:B----4-:R-:W-:Y:S04]  /*dcc0*/  HMMA.16816.F32.BF16 R52, R136.reuse, R140, R52 ;  /* 0x0000008c8834723c */ /* 0x050fe80000041834 */
        /* <DEDUP_REMOVED lines=19> */
[----:B------:R-:W3:Y:S07]  /*de00*/  LDSM.16.MT88.4 R140, [R251+0x7000] ;  /* 0x00700000fb8c783b */ /* 0x000eee0000004200 */
[C---:B--2---:R-:W-:Y:S08]  /*de10*/  HMMA.16816.F32.BF16 R84, R136.reuse, R144, R84 ;  /* 0x000000908854723c */ /* 0x044ff00000041854 */
[C---:B------:R-:W-:Y:S01]  /*de20*/  HMMA.16816.F32.BF16 R88, R136.reuse, R146, R88 ;  /* 0x000000928858723c */ /* 0x040fe20000041858 */
[----:B------:R-:W2:Y:S07]  /*de30*/  LDSM.16.MT88.4 R144, [R164+0x7000] ;  /* 0x00700000a490783b */ /* 0x000eae0000004200 */
        /* <DEDUP_REMOVED lines=20> */
[----:B------:R-:W3:Y:S07]  /*df80*/  LDSM.16.MT88.4 R12, [R252+0x3800] ;  /* 0x00380000fc0c783b */ /* 0x000eee0000004200 */
        /* <DEDUP_REMOVED lines=13> */
[C---:B------:R-:W-:Y:S08]  /*e060*/  HMMA.16816.F32.BF16 R52, R176.reuse, R12, R52 ;  /* 0x0000000cb034723c */ /* 0x040ff00000041834 */
        /* <DEDUP_REMOVED lines=16> */
[----:B------:R4:W3:Y:S07]  /*e170*/  LDSM.16.MT88.4 R16, [R2+0x7800] ;  /* 0x007800000210783b */ /* 0x0008ee0000004200 */
[C---:B-1----:R-:W-:Y:S08]  /*e180*/  HMMA.16816.F32.BF16 R100, R176.reuse, R4, R100 ;  /* 0x00000004b064723c */ /* 0x042ff00000041864 */
[C---:B------:R-:W-:Y:S08]  /*e190*/  HMMA.16816.F32.BF16 R104, R176.reuse, R6, R104 ;  /* 0x00000006b068723c */ /* 0x040ff00000041868 */
[C---:B--2---:R-:W-:Y:S04]  /*e1a0*/  HMMA.16816.F32.BF16 R108, R176.reuse, R8, R108 ;  /* 0x00000008b06c723c */ /* 0x044fe8000004186c */
[----:B----4-:R-:W-:Y:S01]  /*e1b0*/  FADD.FTZ R2, R135, R0 ;  /* 0x0000000087027221 */ /* 0x010fe20000010000 */
[----:B------:R-:W-:Y:S02]  /*e1c0*/  IADD3 R0, R187, -0x1, RZ ;  /* 0xffffffffbb007810 */ /* 0x000fe40007ffe0ff */
[----:B------:R-:W-:Y:S01]  /*e1d0*/  MOV R135, R3 ;  /* 0x0000000300877202 */ /* 0x000fe20000000f00 */
[C---:B------:R-:W-:Y:S02]  /*e1e0*/  HMMA.16816.F32.BF16 R112, R176.reuse, R10, R112 ;  /* 0x0000000ab070723c */ /* 0x040fe40000041870 */
[----:B------:R1:W-:Y:S02]  /*e1f0*/  STL [R1+0x6c], R0 ;  /* 0x00006c0001007387 */ /* 0x0003e40000100800 */
[----:B------:R-:W-:Y:S01]  /*e200*/  FADD.FTZ R2, R134, R2 ;  /* 0x0000000286027221 */ /* 0x000fe20000010000 */
[----:B------:R-:W-:Y:S03]  /*e210*/  MOV R134, R133 ;  /* 0x0000008500867202 */ /* 0x000fe60000000f00 */
[C---:B---3--:R-:W-:Y:S01]  /*e220*/  HMMA.16816.F32.BF16 R116, R176.reuse, R12, R116 ;  /* 0x0000000cb074723c */ /* 0x048fe20000041874 */
[----:B------:R1:W-:Y:S07]  /*e230*/  STL [R1+0x88], R2 ;  /* 0x0000880201007387 */ /* 0x0003ee0000100800 */
[C---:B------:R-:W-:Y:S08]  /*e240*/  HMMA.16816.F32.BF16 R120, R176.reuse, R14, R120 ;  /* 0x0000000eb078723c */ /* 0x040ff00000041878 */
[C---:B------:R-:W-:Y:S07]  /*e250*/  HMMA.16816.F32.BF16 R124, R176.reuse, R16, R124 ;  /* 0x00000010b07c723c */ /* 0x040fee000004187c */
[----:B------:R-:W-:Y:S01]  /*e260*/  MOV R16, R3 ;  /* 0x0000000300107202 */ /* 0x000fe20000000f00 */
[----:B------:R-:W-:Y:S01]  /*e270*/  HMMA.16816.F32.BF16 R128, R176, R18, R128 ;  /* 0x00000012b080723c */ /* 0x000fe20000041880 */
[----:B------:R-:W-:Y:S07]  /*e280*/  @!UPT UIADD3 URZ, URZ, URZ, URZ ;  /* 0x0000003f3f3ff290 */ /* 0x000fee000fffe03f */
[----:B-1----:R-:W-:-:S11]  /*e290*/  @P0 BRA `(.L_x_1067) ;  /* 0xffffc4a000000947 */ /* 0x002fd6000383ffff */
.L_x_1060:
[----:B------:R-:W-:Y:S05]  /*e2a0*/  BRA.DIV ~URZ, `(.L_x_1068) ;  /* 0x000045327f007947 */ /* 0x000fea000b800000 */
[----:B------:R-:W2:Y:S04]  /*e2b0*/  LDL R0, [R1+0x78] ;  /* 0x0000780001007983 */ /* 0x000ea80000100800 */
[----:B--2---:R1:W2:Y:S02]  /*e2c0*/  SHFL.BFLY PT, R4, R0, 0x2, 0x1f ;  /* 0x0c401f0000047f89 */ /* 0x0042a400000e0000 */
.L_x_1096:
[----:B-1----:R-:W3:Y:S02]  /*e2d0*/  LDL.LU R0, [R1+0x78] ;  /* 0x0000780001007983 */ /* 0x002ee40000300800 */
[----:B--23--:R-:W-:Y:S01]  /*e2e0*/  FADD.FTZ R4, R4, R0 ;  /* 0x0000000004047221 */ /* 0x00cfe20000010000 */
[----:B------:R-:W-:Y:S05]  /*e2f0*/  BRA.DIV ~URZ, `(.L_x_1069) ;  /* 0x000045427f007947 */ /* 0x000fea000b800000 */
[----:B------:R-:W2:Y:S04]  /*e300*/  LDL.LU R2, [R1+0x88] ;  /* 0x0000880001027983 */ /* 0x000ea80000300800 */
[----:B------:R-:W1:Y:S02]  /*e310*/  SHFL.BFLY PT, R0, R4, 0x1, 0x1f ;  /* 0x0c201f0004007f89 */ /* 0x000e6400000e0000 */
[----:B-1----:R-:W-:-:S02]  /*e320*/  FADD.FTZ R4, R4, R0 ;  /* 0x0000000004047221 */ /* 0x002fc40000010000 */
[----:B--2---:R-:W1:Y:S02]  /*e330*/  SHFL.BFLY PT, R5, R2, 0x2, 0x1f ;  /* 0x0c401f0002057f89 */ /* 0x004e6400000e0000 */
[----:B-1----:R-:W-:-:S05]  /*e340*/  FADD.FTZ R5, R5, R2 ;  /* 0x0000000205057221 */ /* 0x002fca0000010000 */
[----:B------:R1:W2:Y:S02]  /*e350*/  SHFL.BFLY PT, R3, R5, 0x1, 0x1f ;  /* 0x0c201f0005037f89 */ /* 0x0002a400000e0000 */
.L_x_1097:
[----:B------:R-:W-:Y:S01]  /*e360*/  FSETP.NE.FTZ.AND P1, PT, R4, RZ, PT ;  /* 0x000000ff0400720b */ /* 0x000fe20003f35000 */
[----:B--2---:R-:W-:Y:S01]  /*e370*/  FADD.FTZ R3, R3, R5 ;  /* 0x0000000503037221 */ /* 0x004fe20000010000 */
[----:B------:R-:W-:Y:S02]  /*e380*/  MOV R2, RZ ;  /* 0x000000ff00027202 */ /* 0x000fe40000000f00 */
[----:B------:R-:W-:Y:S02]  /*e390*/  MOV R0, RZ ;  /* 0x000000ff00007202 */ /* 0x000fe40000000f00 */
[----:B------:R-:W-:Y:S02]  /*e3a0*/  FSETP.NE.FTZ.AND P0, PT, R3, RZ, PT ;  /* 0x000000ff0300720b */ /* 0x000fe40003f15000 */
[----:B------:R-:W-:Y:S02]  /*e3b0*/  MOV R13, 0xff800000 ;  /* 0xff800000000d7802 */ /* 0x000fe40000000f00 */
[----:B------:R-:W-:-:S03]  /*e3c0*/  MOV R12, 0xff800000 ;  /* 0xff800000000c7802 */ /* 0x000fc60000000f00 */
[----:B------:R-:W2:Y:S08]  /*e3d0*/  @P1 MUFU.RCP R2, R4 ;  /* 0x0000000400021308 */ /* 0x000eb00000001000 */
[----:B------:R3:W4:Y:S01]  /*e3e0*/  @P1 MUFU.LG2 R6, R4 ;  /* 0x0000000400061308 */ /* 0x0007220000000c00 */
[----:B--2---:R-:W-:-:S07]  /*e3f0*/  FMUL.FTZ R164, R2, R164 ;  /* 0x000000a402a47220 */ /* 0x004fce0000410000 */
[----:B------:R-:W2:Y:S01]  /*e400*/  @P0 MUFU.RCP R0, R3 ;  /* 0x0000000300000308 */ /* 0x000ea20000001000 */
[C---:B------:R-:W-:Y:S02]  /*e410*/  FMUL.FTZ R165, R2.reuse, R165 ;  /* 0x000000a502a57220 */ /* 0x040fe40000410000 */
[C---:B------:R-:W-:Y:S02]  /*e420*/  FMUL.FTZ R160, R2.reuse, R160 ;  /* 0x000000a002a07220 */ /* 0x040fe40000410000 */
[C---:B------:R-:W-:Y:S02]  /*e430*/  FMUL.FTZ R161, R2.reuse, R161 ;  /* 0x000000a102a17220 */ /* 0x040fe40000410000 */
[C---:B------:R-:W-:Y:S01]  /*e440*/  FMUL.FTZ R156, R2.reuse, R156 ;  /* 0x0000009c029c7220 */ /* 0x040fe20000410000 */
[----:B---3--:R-:W-:Y:S01]  /*e450*/  @P1 MOV R4, 0x3f317218 ;  /* 0x3f31721800041802 */ /* 0x008fe20000000f00 */
        /* <DEDUP_REMOVED lines=59> */
[----:B------:R3:W5:Y:S01]  /*e810*/  @P0 MUFU.LG2 R2, R3 ;  /* 0x0000000300020308 */ /* 0x0007620000000c00 */
[----:B----4-:R-:W-:Y:S02]  /*e820*/  @P1 FMUL.FTZ R6, R6, 0.69314718246459960938 ;  /* 0x3f31721806061820 */ /* 0x010fe40000410000 */
[----:B------:R-:W-:Y:S02]  /*e830*/  @P1 FMUL.FTZ R4, R4, c[0x0][0x2d0] ;  /* 0x0000b40004041a20 */ /* 0x000fe40000410000 */
[----:B--2---:R-:W-:-:S02]  /*e840*/  FMUL.FTZ R166, R0, R166 ;  /* 0x000000a600a67220 */ /* 0x004fc40000410000 */
[----:B------:R-:W-:Y:S01]  /*e850*/  @P1 FFMA.FTZ R13, R4, R133, R6 ;  /* 0x00000085040d1223 */ /* 0x000fe20000010006 */
[----:B------:R-:W-:Y:S01]  /*e860*/  MOV R4, 0x1 ;  /* 0x0000000100047802 */ /* 0x000fe20000000f00 */
[C---:B------:R-:W-:Y:S02]  /*e870*/  FMUL.FTZ R167, R0.reuse, R167 ;  /* 0x000000a700a77220 */ /* 0x040fe40000410000 */
[C---:B------:R-:W-:Y:S02]  /*e880*/  FMUL.FTZ R162, R0.reuse, R162 ;  /* 0x000000a200a27220 */ /* 0x040fe40000410000 */
[C---:B------:R-:W-:Y:S02]  /*e890*/  FMUL.FTZ R163, R0.reuse, R163 ;  /* 0x000000a300a37220 */ /* 0x040fe40000410000 */
[----:B------:R-:W-:Y:S01]  /*e8a0*/  FMUL.FTZ R158, R0, R158 ;  /* 0x0000009e009e7220 */ /* 0x000fe20000410000 */
[----:B---3--:R-:W-:Y:S01]  /*e8b0*/  @P0 MOV R3, 0x3f317218 ;  /* 0x3f31721800030802 */ /* 0x008fe20000000f00 */
[----:B-----5:R-:W-:-:S02]  /*e8c0*/  @P0 FMUL.FTZ R2, R2, 0.69314718246459960938 ;  /* 0x3f31721802020820 */ /* 0x020fc40000410000 */
[C---:B------:R-:W-:Y:S02]  /*e8d0*/  FMUL.FTZ R159, R0.reuse, R159 ;  /* 0x0000009f009f7220 */ /* 0x040fe40000410000 */
        /* <DEDUP_REMOVED lines=59> */
[----:B------:R-:W-:Y:S01]  /*ec90*/  PRMT R0, R4, 0x7610, R0 ;  /* 0x0000761004007816 */ /* 0x000fe20000000000 */
[----:B------:R-:W-:-:S02]  /*eca0*/  @P0 FFMA.FTZ R12, R3, R16, R2 ;  /* 0x00000010030c0223 */ /* 0x000fc40000010002 */
.L_x_1041:
[----:B-1----:R-:W2:Y:S04]  /*ecb0*/  LDL.LU R2, [R1+0xd0] ;  /* 0x0000d00001027983 */ /* 0x002ea80000300800 */
[----:B------:R-:W1:Y:S04]  /*ecc0*/  S2R R6, SR_TID.X ;  /* 0x0000000000067919 */ /* 0x000e680000002100 */
[----:B------:R3:W5:Y:S01]  /*ecd0*/  LDL R7, [R1+0xd8] ;  /* 0x0000d80001077983 */ /* 0x0007620000100800 */
[----:B------:R-:W-:Y:S01]  /*ece0*/  BSSY B0, `(.L_x_1070) ;  /* 0x0000014000007945 */ /* 0x000fe20003800000 */
[----:B-1----:R-:W-:-:S02]  /*ecf0*/  LOP3.LUT P0, RZ, R6, 0xff, RZ, 0xc0, !PT ;  /* 0x000000ff06ff7812 */ /* 0x002fc4000780c0ff */
[----:B--2---:R-:W-:-:S11]  /*ed00*/  LOP3.LUT R2, R2, 0xfffffffd, RZ, 0xc0, !PT ;  /* 0xfffffffd02027812 */ /* 0x004fd600078ec0ff */
[----:B------:R-:W-:-:S05]  /*ed10*/  @P0 LOP3.LUT R2, R2, 0x2, RZ, 0xfc, !PT ;  /* 0x0000000202020812 */ /* 0x000fca00078efcff */
[----:B------:R3:W-:Y:S01]  /*ed20*/  STL [R1+0xd0], R2 ;  /* 0x0000d00201007387 */ /* 0x0007e20000100800 */
[----:B------:R-:W-:Y:S05]  /*ed30*/  @P0 BRA `(.L_x_1071) ;  /* 0x000000e000000947 */ /* 0x000fea0003800000 */
[----:B------:R-:W1:Y:S01]  /*ed40*/  S2R R4, SR_LANEID ;  /* 0x0000000000047919 */ /* 0x000e620000000000 */
[----:B------:R-:W-:Y:S01]  /*ed50*/  VOTEU.ANY UR4, UPT, PT ;  /* 0x0000000000047886 */ /* 0x000fe200038e0100 */
[----:B------:R-:W-:Y:S01]  /*ed60*/  IMAD.MOV.U32 R5, RZ, RZ, c[0x0][0x584] ;  /* 0x00016100ff057624 */ /* 0x000fe200078e00ff */
[----:B------:R-:W1:Y:S08]  /*ed70*/  FLO.U32 R3, UR4 ;  /* 0x0000000400037d00 */ /* 0x000e7000080e0000 */
[----:B---3--:R-:W2:Y:S01]  /*ed80*/  POPC R2, UR4 ;  /* 0x0000000400027d09 */ /* 0x008ea20008000000 */
[----:B-1----:R-:W-:Y:S01]  /*ed90*/  ISETP.EQ.U32.AND P0, PT, R3, R4, PT ;  /* 0x000000040300720c */ /* 0x002fe20003f02070 */
[----:B------:R-:W-:-:S12]  /*eda0*/  IMAD.MOV.U32 R4, RZ, RZ, c[0x0][0x580] ;  /* 0x00016000ff047624 */ /* 0x000fd800078e00ff */
[----:B--2---:R1:W2:Y:S04]  /*edb0*/  @P0 ATOMG.E.ADD.STRONG.GPU PT, R2, [R4.64], R2 ;  /* 0x00000002040209a8 */ /* 0x0042a800081ee1c6 */
[----:B-1----:R-:W1:Y:S04]  /*edc0*/  S2R R4, SR_LTMASK ;  /* 0x0000000000047919 */ /* 0x002e680000003900 */
[----:B--2---:R1:W2:Y:S02]  /*edd0*/  SHFL.IDX PT, R3, R2, R3, 0x1f ;  /* 0x00001f0302037589 */ /* 0x0042a400000e0000 */
[----:B-1----:R-:W-:-:S06]  /*ede0*/  LOP3.LUT R2, R4, UR4, RZ, 0xc0, !PT ;  /* 0x0000000404027c12 */ /* 0x002fcc000f8ec0ff */
[----:B------:R-:W2:Y:S02]  /*edf0*/  POPC R2, R2 ;  /* 0x0000000200027309 */ /* 0x000ea40000000000 */
[----:B--2--5:R-:W-:-:S05]  /*ee00*/  IADD3 R7, R3, c[0x0][0xc], R2 ;  /* 0x0000030003077a10 */ /* 0x024fca0007ffe002 */
[----:B------:R1:W-:Y:S02]  /*ee10*/  STL [R1+0xd8], R7 ;  /* 0x0000d80701007387 */ /* 0x0003e40000100800 */
.L_x_1071:
[----:B------:R-:W-:Y:S05]  /*ee20*/  BSYNC B0 ;  /* 0x0000000000007941 */ /* 0x000fea0003800000 */
.L_x_1070:
[----:B------:R-:W-:Y:S01]  /*ee30*/  PRMT R0, R0, 0x9910, RZ ;  /* 0x0000991000007816 */ /* 0x000fe200000000ff */
[----:B------:R-:W-:Y:S01]  /*ee40*/  BSSY B1, `(.L_x_1072) ;  /* 0x00001dc000017945 */ /* 0x000fe20003800000 */
[----:B-----5:R-:W-:Y:S02]  /*ee50*/  IMAD.MOV.U32 R14, RZ, RZ, R7 ;  /* 0x000000ffff0e7224 */ /* 0x020fe400078e0007 */
[----:B------:R-:W-:-:S13]  /*ee60*/  ISETP.NE.AND P0, PT, R0, RZ, PT ;  /* 0x000000ff0000720c */ /* 0x000fda0003f05270 */
[----:B------:R-:W-:Y:S05]  /*ee70*/  @!P0 BRA `(.L_x_1073) ;  /* 0x00001ac000008947 */ /* 0x000fea0003800000 */
[----:B------:R-:W-:Y:S01]  /*ee80*/  WARPSYNC 0xffffffff ;  /* 0xffffffff00007948 */ /* 0x000fe20003800000 */
[----:B------:R-:W-:Y:S06]  /*ee90*/  BAR.SYNC.DEFER_BLOCKING 0x1, 0x100 ;  /* 0x0044000000007b1d */ /* 0x000fec0000010000 */
[----:B------:R-:W-:Y:S05]  /*eea0*/  BRA.CONV ~URZ, `(.L_x_1074) ;  /* 0x000000837f007947 */ /* 0x000fea000b800000 */
[----:B------:R2:W-:Y:S01]  /*eeb0*/  STL [R1+0x70], RZ ;  /* 0x000070ff01007387 */ /* 0x0005e20000100800 */
[----:B---3--:R-:W-:Y:S01]  /*eec0*/  SHF.R.S32.HI R2, RZ, 0x1f, R6 ;  /* 0x0000001fff027819 */ /* 0x008fe20000011406 */
[----:B------:R-:W-:-:S03]  /*eed0*/  IMAD.MOV.U32 R3, RZ, RZ, 0x1f ;  /* 0x0000001fff037424 */ /* 0x000fc600078e00ff */
[----:B------:R-:W-:-:S04]  /*eee0*/  LEA.HI R2, R2, R6, RZ, 0x7 ;  /* 0x0000000602027211 */ /* 0x000fc800078f38ff */
[----:B------:R-:W-:-:S05]  /*eef0*/  SHF.R.S32.HI R2, RZ, 0x7, R2 ;  /* 0x00000007ff027819 */ /* 0x000fca0000011402 */
[----:B------:R-:W-:Y:S01]  /*ef00*/  IMAD.MOV.U32 R0, RZ, RZ, R2 ;  /* 0x000000ffff007224 */ /* 0x000fe200078e0002 */
[----:B------:R-:W-:Y:S02]  /*ef10*/  MOV R2, 0xef30 ;  /* 0x0000ef3000027802 */ /* 0x000fe40000000f00 */
[----:B-12---:R-:W-:Y:S05]  /*ef20*/  CALL.REL.NOINC `($__internal_18_$__cuda_sm70_shflsync_idx_p) ;  /* 0x00003ae000007944 */ /* 0x006fea0003c00000 */
.L_x_1074:
[----:B------:R-:W2:Y:S04]  /*ef30*/  LDL R6, [R1+0x1e4] ;  /* 0x0001e40001067983 */ /* 0x000ea80000100800 */
[----:B------:R-:W4:Y:S04]  /*ef40*/  LDL.LU R18, [R1+0xc8] ;  /* 0x0000c80001127983 */ /* 0x000f280000300800 */
[----:B---3--:R-:W3:Y:S04]  /*ef50*/  LDL.LU R16, [R1+0xc4] ;  /* 0x0000c40001107983 */ /* 0x008ee80000300800 */
[----:B------:R-:W2:Y:S04]  /*ef60*/  LDL.LU R15, [R1+0xcc] ;  /* 0x0000cc00010f7983 */ /* 0x000ea80000300800 */
[----:B------:R-:W2:Y:S01]  /*ef70*/  LDL.LU R17, [R1+0xd4] ;  /* 0x0000d40001117983 */ /* 0x000ea20000300800 */
[----:B-----5:R-:W-:-:S03]  /*ef80*/  MOV R5, 0x1 ;  /* 0x0000000100057802 */ /* 0x020fc60000000f00 */
[----:B------:R1:W5:Y:S01]  /*ef90*/  LDL R205, [R1+0xc0] ;  /* 0x0000c00001cd7983 */ /* 0x0003620000100800 */
[----:B------:R-:W-:-:S03]  /*efa0*/  ISETP.NE.AND P0, PT, R5, c[0x0][0x4e8], PT ;  /* 0x00013a0005007a0c */ /* 0x000fc60003f05270 */
[----:B------:R1:W5:Y:S04]  /*efb0*/  LDL R204, [R1+0x1e0] ;  /* 0x0001e00001cc7983 */ /* 0x0003680000100800 */
        /* <DEDUP_REMOVED lines=56> */
[----:B------:R1:W5:Y:S02]  /*f340*/  LDL R19, [R1+0xe4] ;  /* 0x0000e40001137983 */ /* 0x0003640000100800 */
[----:B-1--4-:R-:W-:Y:S01]  /*f350*/  SHF.R.S32.HI R7, RZ, 0x1f, R18 ;  /* 0x0000001fff077819 */ /* 0x012fe20000011412 */
[----:B------:R-:W-:Y:S01]  /*f360*/  IMAD.WIDE.U32 R2, R18, c[0x0][0x4d0], RZ ;  /* 0x0001340012027a25 */ /* 0x000fe200078e00ff */
[----:B---3--:R-:W-:-:S03]  /*f370*/  SHF.R.S32.HI R10, RZ, 0x1f, R16 ;  /* 0x0000001fff0a7819 */ /* 0x008fc60000011410 */
[----:B------:R-:W-:Y:S01]  /*f380*/  IMAD R0, R7, c[0x0][0x4d0], RZ ;  /* 0x0001340007007a24 */ /* 0x000fe200078e02ff */
[----:B--2---:R-:W-:-:S03]  /*f390*/  SHF.R.S32.HI R11, RZ, 0x1f, R15 ;  /* 0x0000001fff0b7819 */ /* 0x004fc6000001140f */
[----:B------:R-:W-:Y:S02]  /*f3a0*/  IMAD R0, R18, c[0x0][0x4d4], R0 ;  /* 0x0001350012007a24 */ /* 0x000fe400078e0200 */
[----:B------:R-:W-:Y:S01]  /*f3b0*/  IMAD R4, R10, c[0x0][0x4d8], RZ ;  /* 0x000136000a047a24 */ /* 0x000fe200078e02ff */
[----:B------:R-:W-:Y:S02]  /*f3c0*/  IADD3 R6, R6, R17, RZ ;  /* 0x0000001106067210 */ /* 0x000fe40007ffe0ff */
[----:B------:R-:W-:Y:S01]  /*f3d0*/  IADD3 R3, R3, R0, RZ ;  /* 0x0000000003037210 */ /* 0x000fe20007ffe0ff */
[C---:B------:R-:W-:Y:S02]  /*f3e0*/  IMAD R4, R16.reuse, c[0x0][0x4dc], R4 ;  /* 0x0001370010047a24 */ /* 0x040fe400078e0204 */
[----:B------:R-:W-:Y:S02]  /*f3f0*/  IMAD.MOV.U32 R0, RZ, RZ, R6 ;  /* 0x000000ffff007224 */ /* 0x000fe400078e0006 */
[----:B------:R-:W-:-:S04]  /*f400*/  IMAD.WIDE.U32 R2, R16, c[0x0][0x4d8], R2 ;  /* 0x0001360010027a25 */ /* 0x000fc800078e0002 */
[----:B------:R-:W-:Y:S02]  /*f410*/  IMAD.IADD R3, R3, 0x1, R4 ;  /* 0x0000000103037824 */ /* 0x000fe400078e0204 */
[----:B------:R-:W-:-:S04]  /*f420*/  @P0 IMAD.HI.U32 R4, R6, c[0x0][0x4ec], RZ ;  /* 0x00013b0006040a27 */ /* 0x000fc800078e00ff */
[----:B------:R-:W-:Y:S01]  /*f430*/  IMAD.WIDE.U32 R2, R15, c[0x0][0x4e0], R2 ;  /* 0x000138000f027a25 */ /* 0x000fe200078e0002 */
[----:B------:R-:W-:-:S03]  /*f440*/  @P0 SHF.R.U32.HI R0, RZ, c[0x0][0x4f0], R4 ;  /* 0x00013c00ff000a19 */ /* 0x000fc60000011604 */
[----:B------:R-:W-:Y:S01]  /*f450*/  IMAD R4, R11, c[0x0][0x4e0], RZ ;  /* 0x000138000b047a24 */ /* 0x000fe200078e02ff */
[----:B------:R-:W-:Y:S02]  /*f460*/  SHF.R.S32.HI R5, RZ, 0x1f, R0 ;  /* 0x0000001fff057819 */ /* 0x000fe40000011400 */
[----:B------:R-:W-:Y:S01]  /*f470*/  IADD3 R8, P1, R0, R2, RZ ;  /* 0x0000000200087210 */ /* 0x000fe20007f3e0ff */
[----:B------:R-:W-:Y:S02]  /*f480*/  IMAD R4, R15, c[0x0][0x4e4], R4 ;  /* 0x000139000f047a24 */ /* 0x000fe400078e0204 */
[----:B------:R-:W-:-:S03]  /*f490*/  IMAD R2, R7, c[0x0][0x438], RZ ;  /* 0x00010e0007027a24 */ /* 0x000fc600078e02ff */
[----:B------:R-:W-:Y:S01]  /*f4a0*/  IADD3.X R9, R5, R3, R4, P1, !PT ;  /* 0x0000000305097210 */ /* 0x000fe20000ffe404 */
[C---:B------:R-:W-:Y:S02]  /*f4b0*/  IMAD R4, R18.reuse, c[0x0][0x43c], R2 ;  /* 0x00010f0012047a24 */ /* 0x040fe400078e0202 */
[----:B------:R-:W-:-:S05]  /*f4c0*/  IMAD.WIDE.U32 R2, R18, c[0x0][0x438], RZ ;  /* 0x00010e0012027a25 */ /* 0x000fca00078e00ff */
[----:B------:R-:W-:Y:S01]  /*f4d0*/  IADD3 R3, R3, R4, RZ ;  /* 0x0000000403037210 */ /* 0x000fe20007ffe0ff */
[----:B------:R-:W-:-:S04]  /*f4e0*/  IMAD R4, R10, c[0x0][0x440], RZ ;  /* 0x000110000a047a24 */ /* 0x000fc800078e02ff */
[C---:B------:R-:W-:Y:S01]  /*f4f0*/  IMAD R5, R16.reuse, c[0x0][0x444], R4 ;  /* 0x0001110010057a24 */ /* 0x040fe200078e0204 */
[----:B------:R-:W1:Y:S01]  /*f500*/  S2R R18, SR_TID.X ;  /* 0x0000000000127919 */ /* 0x000e620000002100 */
[----:B------:R-:W-:Y:S01]  /*f510*/  IMAD.WIDE.U32 R2, R16, c[0x0][0x440], R2 ;  /* 0x0001100010027a25 */ /* 0x000fe200078e0002 */
[----:B------:R-:W-:Y:S02]  /*f520*/  IADD3 R4, -R0, RZ, RZ ;  /* 0x000000ff00047210 */ /* 0x000fe40007ffe1ff */
[----:B------:R-:W2:Y:S01]  /*f530*/  LDL R16, [R1+0x1ec] ;  /* 0x0001ec0001107983 */ /* 0x000ea20000100800 */
[----:B------:R-:W-:Y:S01]  /*f540*/  IMAD.IADD R3, R3, 0x1, R5 ;  /* 0x0000000103037824 */ /* 0x000fe200078e0205 */
[----:B------:R-:W-:Y:S01]  /*f550*/  MOV R0, R6 ;  /* 0x0000000600007202 */ /* 0x000fe20000000f00 */
[----:B------:R-:W-:Y:S01]  /*f560*/  IMAD R4, R4, c[0x0][0x4e8], R6 ;  /* 0x00013a0004047a24 */ /* 0x000fe200078e0206 */
[----:B------:R-:W-:Y:S01]  /*f570*/  ULDC UR5, c[0x0][0x4e8] ;  /* 0x00013a0000057ab9 */ /* 0x000fe20000000800 */
[----:B------:R-:W-:Y:S01]  /*f580*/  IMAD R7, R11, c[0x0][0x448], RZ ;  /* 0x000112000b077a24 */ /* 0x000fe200078e02ff */
[----:B------:R-:W-:Y:S01]  /*f590*/  ULDC UR4, c[0x0][0x388] ;  /* 0x0000e20000047ab9 */ /* 0x000fe20000000800 */
[----:B------:R-:W-:Y:S01]  /*f5a0*/  @P0 IMAD.HI.U32 R5, R6, c[0x0][0x4ec], RZ ;  /* 0x00013b0006050a27 */ /* 0x000fe200078e00ff */
[----:B------:R-:W-:Y:S01]  /*f5b0*/  SHF.R.S32.HI R10, RZ, 0x1f, R4 ;  /* 0x0000001fff0a7819 */ /* 0x000fe20000011404 */
[----:B------:R-:W-:-:S02]  /*f5c0*/  UIMAD UR4, UR5, UR4, URZ ;  /* 0x00000004050472a4 */ /* 0x000fc4000f8e023f */
[C---:B------:R-:W-:Y:S01]  /*f5d0*/  IMAD R7, R15.reuse, c[0x0][0x44c], R7 ;  /* 0x000113000f077a24 */ /* 0x040fe200078e0207 */
[----:B------:R-:W-:Y:S01]  /*f5e0*/  @P0 SHF.R.U32.HI R0, RZ, c[0x0][0x4f0], R5 ;  /* 0x00013c00ff000a19 */ /* 0x000fe20000011605 */
[----:B------:R-:W-:-:S03]  /*f5f0*/  IMAD.WIDE.U32 R2, R15, c[0x0][0x448], R2 ;  /* 0x000112000f027a25 */ /* 0x000fc600078e0002 */
[----:B------:R-:W-:Y:S01]  /*f600*/  SHF.R.S32.HI R11, RZ, 0x1f, R0 ;  /* 0x0000001fff0b7819 */ /* 0x000fe20000011400 */
[----:B------:R-:W-:Y:S02]  /*f610*/  IMAD R10, R10, c[0x0][0x4c8], RZ ;  /* 0x000132000a0a7a24 */ /* 0x000fe400078e02ff */
[----:B------:R-:W-:Y:S01]  /*f620*/  IMAD.IADD R3, R3, 0x1, R7 ;  /* 0x0000000103037824 */ /* 0x000fe200078e0207 */
[----:B-1----:R-:W-:Y:S01]  /*f630*/  SHF.R.S32.HI R15, RZ, 0x1f, R18 ;  /* 0x0000001fff0f7819 */ /* 0x002fe20000011412 */
[C---:B------:R-:W-:Y:S02]  /*f640*/  IMAD R10, R4.reuse, c[0x0][0x4cc], R10 ;  /* 0x00013300040a7a24 */ /* 0x040fe400078e020a */
[----:B------:R-:W-:Y:S01]  /*f650*/  IMAD.WIDE.U32 R4, R4, c[0x0][0x4c8], R8 ;  /* 0x0001320004047a25 */ /* 0x000fe200078e0008 */
[----:B------:R-:W-:Y:S02]  /*f660*/  LEA.HI R15, R15, R18, RZ, 0x5 ;  /* 0x000000120f0f7211 */ /* 0x000fe400078f28ff */
[C---:B------:R-:W-:Y:S01]  /*f670*/  IADD3 R8, -R0.reuse, RZ, RZ ;  /* 0x000000ff00087210 */ /* 0x040fe20007ffe1ff */
[----:B------:R-:W-:Y:S01]  /*f680*/  IMAD.WIDE.U32 R2, R0, c[0x0][0x430], R2 ;  /* 0x00010c0000027a25 */ /* 0x000fe200078e0002 */
[----:B------:R-:W-:-:S02]  /*f690*/  LOP3.LUT R15, R15, 0xffffffe0, RZ, 0xc0, !PT ;  /* 0xffffffe00f0f7812 */ /* 0x000fc400078ec0ff */
[----:B------:R-:W-:Y:S01]  /*f6a0*/  IADD3 R7, R5, R10, RZ ;  /* 0x0000000a05077210 */ /* 0x000fe20007ffe0ff */
[----:B------:R-:W-:Y:S01]  /*f6b0*/  IMAD R5, R11, c[0x0][0x430], RZ ;  /* 0x00010c000b057a24 */ /* 0x000fe200078e02ff */
[----:B------:R-:W-:Y:S01]  /*f6c0*/  LEA R9, P0, R4, c[0x0][0x4a8], 0x2 ;  /* 0x00012a0004097a11 */ /* 0x000fe200078010ff */
[----:B------:R-:W-:Y:S01]  /*f6d0*/  IMAD R8, R8, c[0x0][0x4e8], R6 ;  /* 0x00013a0008087a24 */ /* 0x000fe200078e0206 */
[----:B------:R-:W-:Y:S01]  /*f6e0*/  IADD3 R15, -R15, R18, RZ ;  /* 0x000000120f0f7210 */ /* 0x000fe20007ffe1ff */
[----:B------:R-:W-:Y:S01]  /*f6f0*/  IMAD R10, R0, c[0x0][0x434], R5 ;  /* 0x00010d00000a7a24 */ /* 0x000fe200078e0205 */
[----:B------:R-:W-:Y:S01]  /*f700*/  LEA.HI.X R7, R4, c[0x0][0x4ac], R7, 0x2, P0 ;  /* 0x00012b0004077a11 */ /* 0x000fe200000f1407 */
[----:B------:R1:W5:Y:S01]  /*f710*/  LDL R18, [R1+0x16c] ;  /* 0x00016c0001127983 */ /* 0x0003620000100800 */
[----:B------:R-:W-:Y:S01]  /*f720*/  LOP3.LUT P0, RZ, R15, 0x3, RZ, 0xc0, !PT ;  /* 0x000000030fff7812 */ /* 0x000fe2000780c0ff */
[----:B------:R-:W-:Y:S02]  /*f730*/  IMAD.IADD R3, R3, 0x1, R10 ;  /* 0x0000000103037824 */ /* 0x000fe400078e020a */
[----:B------:R1:W5:Y:S04]  /*f740*/  LDL R15, [R1+0xdc] ;  /* 0x0000dc00010f7983 */ /* 0x0003680000100800 */
[----:B------:R-:W-:Y:S04]  /*f750*/  SHFL.IDX PT, R4, R9, RZ, 0x1c1f ;  /* 0x001c1fff09047589 */ /* 0x000fe800000e0000 */
[----:B------:R3:W-:Y:S04]  /*f760*/  SHFL.IDX PT, R6, R9, 0x1, 0x1c1f ;  /* 0x003c1f0009067f89 */ /* 0x0007e800000e0000 */
[----:B------:R-:W4:Y:S04]  /*f770*/  SHFL.IDX PT, R5, R7, RZ, 0x1c1f ;  /* 0x001c1fff07057589 */ /* 0x000f2800000e0000 */
[----:B------:R-:W1:Y:S01]  /*f780*/  SHFL.IDX PT, R7, R7, 0x1, 0x1c1f ;  /* 0x003c1f0007077f89 */ /* 0x000e6200000e0000 */
[----:B--2---:R-:W-:-:S03]  /*f790*/  IADD3 R0, R16, R17, RZ ;  /* 0x0000001110007210 */ /* 0x004fc60007ffe0ff */
[----:B------:R2:W5:Y:S01]  /*f7a0*/  LDL R17, [R1+0xe0] ;  /* 0x0000e00001117983 */ /* 0x0005620000100800 */
[----:B---3--:R-:W-:-:S03]  /*f7b0*/  SHF.R.S32.HI R9, RZ, 0x1f, R8 ;  /* 0x0000001fff097819 */ /* 0x008fc60000011408 */
[----:B------:R2:W5:Y:S02]  /*f7c0*/  LDL R16, [R1+0x168] ;  /* 0x0001680001107983 */ /* 0x0005640000100800 */
[----:B------:R-:W-:Y:S01]  /*f7d0*/  IMAD R10, R9, c[0x0][0x428], RZ ;  /* 0x00010a00090a7a24 */ /* 0x000fe200078e02ff */
[----:B------:R-:W-:Y:S01]  /*f7e0*/  IADD3 R9, R0, 0x8, RZ ;  /* 0x0000000800097810 */ /* 0x000fe20007ffe0ff */
[----:B------:R-:W-:-:S04]  /*f7f0*/  IMAD.WIDE.U32 R2, R8, c[0x0][0x428], R2 ;  /* 0x00010a0008027a25 */ /* 0x000fc800078e0002 */
[----:B------:R-:W-:Y:S01]  /*f800*/  IMAD R10, R8, c[0x0][0x42c], R10 ;  /* 0x00010b00080a7a24 */ /* 0x000fe200078e020a */
[----:B------:R-:W-:Y:S02]  /*f810*/  ISETP.GE.OR P2, PT, R0, UR4, P0 ;  /* 0x0000000400007c0c */ /* 0x000fe40008746670 */
[----:B------:R-:W-:Y:S02]  /*f820*/  ISETP.GE.OR P1, PT, R9, UR4, P0 ;  /* 0x0000000409007c0c */ /* 0x000fe40008726670 */
[----:B------:R-:W-:Y:S02]  /*f830*/  IADD3 R3, R3, R10, RZ ;  /* 0x0000000a03037210 */ /* 0x000fe40007ffe0ff */
[----:B------:R-:W-:-:S04]  /*f840*/  LEA R11, P0, R2, c[0x0][0x400], 0x2 ;  /* 0x00010000020b7a11 */ /* 0x000fc800078010ff */
[----:B------:R-:W-:Y:S02]  /*f850*/  LEA.HI.X R10, R2, c[0x0][0x404], R3, 0x2, P0 ;  /* 0x00010100020a7a11 */ /* 0x000fe400000f1403 */
[----:B------:R-:W-:Y:S01]  /*f860*/  ISETP.GE.AND P0, PT, R0, UR4, PT ;  /* 0x0000000400007c0c */ /* 0x000fe2000bf06270 */
[----:B----4-:R2:W-:Y:S01]  /*f870*/  @!P2 ST.E [R4.64], R13 ;  /* 0x0000000d0400a985 */ /* 0x0105e2000c101906 */
[----:B------:R-:W-:Y:S03]  /*f880*/  BSSY B0, `(.L_x_1075) ;  /* 0x0000086000007945 */ /* 0x000fe60003800000 */
[----:B-1----:R2:W-:Y:S01]  /*f890*/  @!P1 ST.E [R6.64], R12 ;  /* 0x0000000c06009985 */ /* 0x0025e2000c101906 */
[----:B------:R-:W-:-:S03]  /*f8a0*/  ISETP.GE.AND P1, PT, R9, UR4, PT ;  /* 0x0000000409007c0c */ /* 0x000fc6000bf26270 */
[----:B------:R2:W1:Y:S01]  /*f8b0*/  SHFL.IDX PT, R2, R11, RZ, 0x1c1f ;  /* 0x001c1fff0b027589 */ /* 0x00046200000e0000 */
[----:B------:R-:W-:-:S03]  /*f8c0*/  P2R R0, PR, RZ, 0x2 ;  /* 0x00000002ff007803 */ /* 0x000fc60000000000 */
[----:B------:R2:W3:Y:S01]  /*f8d0*/  SHFL.IDX PT, R3, R10, RZ, 0x1c1f ;  /* 0x001c1fff0a037589 */ /* 0x0004e200000e0000 */
[----:B------:R-:W-:Y:S05]  /*f8e0*/  @P0 BRA `(.L_x_1076) ;  /* 0x000007f000000947 */ /* 0x000fea0003800000 */
[----:B-----5:R-:W-:Y:S02]  /*f8f0*/  ISETP.GE.AND P1, PT, R203, c[0x0][0x3c8], PT ;  /* 0x0000f200cb007a0c */ /* 0x020fe40003f26270 */
[----:B------:R-:W-:Y:S02]  /*f900*/  ISETP.GE.AND P0, PT, R205, c[0x0][0x3c8], PT ;  /* 0x0000f200cd007a0c */ /* 0x000fe40003f06270 */
[----:B------:R-:W-:Y:S02]  /*f910*/  ISETP.GE.AND P2, PT, R201, c[0x0][0x3c8], PT ;  /* 0x0000f200c9007a0c */ /* 0x000fe40003f46270 */
[----:B------:R-:W-:Y:S02]  /*f920*/  ISETP.GE.AND P4, PT, R199, c[0x0][0x3c8], PT ;  /* 0x0000f200c7007a0c */ /* 0x000fe40003f86270 */
[----:B------:R-:W-:Y:S02]  /*f930*/  ISETP.GE.AND P5, PT, R195, c[0x0][0x3c8], PT ;  /* 0x0000f200c3007a0c */ /* 0x000fe40003fa6270 */
[----:B------:R-:W-:-:S03]  /*f940*/  ISETP.GE.AND P6, PT, R21, c[0x0][0x3c8], PT ;  /* 0x0000f20015007a0c */ /* 0x000fc60003fc6270 */
[----:B-12---:R-:W-:Y:S02]  /*f950*/  @!P1 LEA R4, P3, R203, R2, 0x2 ;  /* 0x00000002cb049211 */ /* 0x006fe400078610ff */
[----:B---3--:R-:W-:Y:S02]  /*f960*/  @!P0 IMAD.WIDE R6, R205, 0x4, R2 ;  /* 0x00000004cd068825 */ /* 0x008fe400078e0202 */
[----:B------:R-:W-:Y:S02]  /*f970*/  @!P1 LEA.HI.X R5, R203, R3, R204, 0x2, P3 ;  /* 0x00000003cb059211 */ /* 0x000fe400018f14cc */
[----:B------:R-:W-:Y:S01]  /*f980*/  ISETP.GE.AND P3, PT, R197, c[0x0][0x3c8], PT ;  /* 0x0000f200c5007a0c */ /* 0x000fe20003f66270 */
[----:B------:R1:W-:Y:S04]  /*f990*/  @!P0 ST.E.64 [R6.64], R164 ;  /* 0x000000a406008985 */ /* 0x0003e8000c101b06 */
[----:B------:R2:W-:Y:S01]  /*f9a0*/  @!P1 ST.E.64 [R4.64], R160 ;  /* 0x000000a004009985 */ /* 0x0005e2000c101b06 */
[----:B------:R-:W-:-:S02]  /*f9b0*/  ISETP.GE.AND P1, PT, R193, c[0x0][0x3c8], PT ;  /* 0x0000f200c1007a0c */ /* 0x000fc40003f26270 */
[----:B-1----:R-:W-:-:S04]  /*f9c0*/  @!P2 LEA R6, P0, R201, R2, 0x2 ;  /* 0x00000002c906a211 */ /* 0x002fc800078010ff */
[----:B------:R-:W-:Y:S02]  /*f9d0*/  @!P2 LEA.HI.X R7, R201, R3, R202, 0x2, P0 ;  /* 0x00000003c907a211 */ /* 0x000fe400000f14ca */
[----:B--2---:R-:W-:-:S03]  /*f9e0*/  @!P4 LEA R4, P0, R199, R2, 0x2 ;  /* 0x00000002c704c211 */ /* 0x004fc600078010ff */
[----:B------:R1:W-:Y:S01]  /*f9f0*/  @!P2 ST.E.64 [R6.64], R156 ;  /* 0x0000009c0600a985 */ /* 0x0003e2000c101b06 */
[----:B------:R-:W-:Y:S02]  /*fa00*/  @!P4 LEA.HI.X R5, R199, R3, R200, 0x2, P0 ;  /* 0x00000003c705c211 */ /* 0x000fe400000f14c8 */
[----:B------:R-:W-:-:S03]  /*fa10*/  ISETP.GE.AND P2, PT, R189, c[0x0][0x3c8], PT ;  /* 0x0000f200bd007a0c */ /* 0x000fc60003f46270 */
[----:B------:R2:W-:Y:S01]  /*fa20*/  @!P4 ST.E.64 [R4.64], R152 ;  /* 0x000000980400c985 */ /* 0x0005e2000c101b06 */
[----:B------:R-:W-:Y:S02]  /*fa30*/  ISETP.GE.AND P4, PT, R191, c[0x0][0x3c8], PT ;  /* 0x0000f200bf007a0c */ /* 0x000fe40003f86270 */
        /* <DEDUP_REMOVED lines=12> */
[----:B------:R-:W-:Y:S02]  /*fb00*/  ISETP.GE.AND P1, PT, R185, c[0x0][0x3c8], PT ;  /* 0x0000f200b9007a0c */ /* 0x000fe40003f26270 */
[----:B------:R-:W-:-:S05]  /*fb10*/  @!P4 LEA.HI.X R5, R191, R3, R192, 0x2, P0 ;  /* 0x00000003bf05c211 */ /* 0x000fca00000f14c0 */
        /* <DEDUP_REMOVED lines=72> */
[----:B-1----:R-:W-:-:S04]  /*ffa0*/  @!P2 LEA R6, P1, R25, R2, 0x2 ;  /* 0x000000021906a211 */ /* 0x002fc800078210ff */
[-C--:B------:R-:W-:Y:S02]  /*ffb0*/  @!P2 LEA.HI.X R7, R25, R3.reuse, R26, 0x2, P1 ;  /* 0x000000031907a211 */ /* 0x080fe400008f141a */
[----:B------:R-:W-:Y:S02]  /*ffc0*/  ISETP.GE.AND P1, PT, R15, c[0x0][0x3c8], PT ;  /* 0x0000f2000f007a0c */ /* 0x000fe40003f26270 */
[-C--:B--2---:R-:W-:Y:S01]  /*ffd0*/  @!P5 LEA R4, P0, R23, R2.reuse, 0x2 ;  /* 0x000000021704d211 */ /* 0x084fe200078010ff */
[----:B------:R1:W-:Y:S01]  /*ffe0*/  @!P2 ST.E.64 [R6.64], R108 ;  /* 0x0000006c0600a985 */ /* 0x0003e2000c101b06 */
[----:B------:R-:W-:Y:S02]  /*fff0*/  ISETP.GE.AND P2, PT, R17, c[0x0][0x3c8], PT ;  /* 0x0000f20011007a0c */ /* 0x000fe40003f46270 */
[----:B------:R-:W-:Y:S02]  /*10000*/  @!P5 LEA.HI.X R5, R23, R3, R24, 0x2, P0 ;  /* 0x000000031705d211 */ /* 0x000fe400000f1418 */
[----:B------:R-:W-:-:S03]  /*10010*/  @!P6 LEA R8, P0, R21, R2, 0x2 ;  /* 0x000000021508e211 */ /* 0x000fc600078010ff */
[----:B------:R2:W-:Y:S01]  /*10020*/  @!P5 ST.E.64 [R4.64], R112 ;  /* 0x000000700400d985 */ /* 0x0005e2000c101b06 */
[----:B------:R-:W-:-:S05]  /*10030*/  @!P6 LEA.HI.X R9, R21, R3, R22, 0x2, P0 ;  /* 0x000000031509e211 */ /* 0x000fca00000f1416 */
[----:B------:R3:W-:Y:S01]  /*10040*/  @!P6 ST.E.64 [R8.64], R116 ;  /* 0x000000740800e985 */ /* 0x0007e2000c101b06 */
[----:B-1----:R-:W-:-:S04]  /*10050*/  @!P3 LEA R6, P0, R19, R2, 0x2 ;  /* 0x000000021306b211 */ /* 0x002fc800078010ff */
[----:B------:R-:W-:Y:S02]  /*10060*/  @!P3 LEA.HI.X R7, R19, R3, R20, 0x2, P0 ;  /* 0x000000031307b211 */ /* 0x000fe400000f1414 */
[----:B--2---:R-:W-:-:S03]  /*10070*/  @!P2 LEA R4, P0, R17, R2, 0x2 ;  /* 0x000000021104a211 */ /* 0x004fc600078010ff */
[----:B------:R3:W-:Y:S01]  /*10080*/  @!P3 ST.E.64 [R6.64], R120 ;  /* 0x000000780600b985 */ /* 0x0007e2000c101b06 */
[----:B------:R-:W-:Y:S02]  /*10090*/  @!P2 LEA.HI.X R5, R17, R3, R18, 0x2, P0 ;  /* 0x000000031105a211 */ /* 0x000fe400000f1412 */
[----:B------:R-:W-:-:S03]  /*100a0*/  @!P1 LEA R2, P0, R15, R2, 0x2 ;  /* 0x000000020f029211 */ /* 0x000fc600078010ff */
[----:B------:R3:W-:Y:S01]  /*100b0*/  @!P2 ST.E.64 [R4.64], R124 ;  /* 0x0000007c0400a985 */ /* 0x0007e2000c101b06 */
[----:B------:R-:W-:-:S05]  /*100c0*/  @!P1 LEA.HI.X R3, R15, R3, R16, 0x2, P0 ;  /* 0x000000030f039211 */ /* 0x000fca00000f1410 */
[----:B------:R3:W-:Y:S04]  /*100d0*/  @!P1 ST.E.64 [R2.64], R128 ;  /* 0x0000008002009985 */ /* 0x0007e8000c101b06 */
.L_x_1076:
[----:B------:R-:W-:Y:S05]  /*100e0*/  BSYNC B0 ;  /* 0x0000000000007941 */ /* 0x000fea0003800000 */
.L_x_1075:
[----:B------:R-:W-:Y:S01]  /*100f0*/  ISETP.NE.AND P0, PT, R0, RZ, PT ;  /* 0x000000ff0000720c */ /* 0x000fe20003f05270 */
[----:B---3--:R3:W4:Y:S04]  /*10100*/  SHFL.IDX PT, R3, R10, 0x1, 0x1c1f ;  /* 0x003c1f000a037f89 */ /* 0x00872800000e0000 */
[----:B-1----:R3:W1:Y:S08]  /*10110*/  SHFL.IDX PT, R2, R11, 0x1, 0x1c1f ;  /* 0x003c1f000b027f89 */ /* 0x00267000000e0000 */
[----:B------:R-:W-:Y:S05]  /*10120*/  @P0 BRA `(.L_x_1077) ;  /* 0x00000ad000000947 */ /* 0x000fea0003800000 */
[----:B-----5:R-:W-:Y:S02]  /*10130*/  ISETP.GE.AND P0, PT, R205, c[0x0][0x3c8], PT ;  /* 0x0000f200cd007a0c */ /* 0x020fe40003f06270 */
[----:B------:R-:W-:-:S02]  /*10140*/  ISETP.GE.AND P1, PT, R203, c[0x0][0x3c8], PT ;  /* 0x0000f200cb007a0c */ /* 0x000fc40003f26270 */
[----:B------:R-:W-:Y:S02]  /*10150*/  ISETP.GE.AND P2, PT, R201, c[0x0][0x3c8], PT ;  /* 0x0000f200c9007a0c */ /* 0x000fe40003f46270 */
[----:B------:R-:W-:Y:S02]  /*10160*/  ISETP.GE.AND P4, PT, R199, c[0x0][0x3c8], PT ;  /* 0x0000f200c7007a0c */ /* 0x000fe40003f86270 */
[----:B------:R-:W-:-:S05]  /*10170*/  ISETP.GE.AND P6, PT, R27, c[0x0][0x3c8], PT ;  /* 0x0000f2001b007a0c */ /* 0x000fca0003fc6270 */
[----:B-12-4-:R-:W-:Y:S02]  /*10180*/  @!P0 IMAD.WIDE R6, R205, 0x4, R2 ;  /* 0x00000004cd068825 */ /* 0x016fe400078e0202 */
[----:B------:R-:W-:-:S03]  /*10190*/  @!P1 LEA R4, P5, R203, R2, 0x2 ;  /* 0x00000002cb049211 */ /* 0x000fc600078a10ff */
[----:B------:R1:W-:Y:S01]  /*101a0*/  @!P0 ST.E.64 [R6.64], R166 ;  /* 0x000000a606008985 */ /* 0x0003e2000c101b06 */
[----:B------:R-:W-:Y:S02]  /*101b0*/  ISETP.GE.AND P0, PT, R197, c[0x0][0x3c8], PT ;  /* 0x0000f200c5007a0c */ /* 0x000fe40003f06270 */
[----:B------:R-:W-:-:S05]  /*101c0*/  @!P1 LEA.HI.X R5, R203, R3, R204, 0x2, P5 ;  /* 0x00000003cb059211 */ /* 0x000fca00028f14cc */
[----:B------:R2:W-:Y:S01]  /*101d0*/  @!P1 ST.E.64 [R4.64], R162 ;  /* 0x000000a204009985 */ /* 0x0005e2000c101b06 */
[----:B------:R-:W-:Y:S02]  /*101e0*/  ISETP.GE.AND P1, PT, R195, c[0x0][0x3c8], PT ;  /* 0x0000f200c3007a0c */ /* 0x000fe40003f26270 */
[----:B-1----:R-:W-:-:S04]  /*101f0*/  @!P2 LEA R6, P3, R201, R2, 0x2 ;  /* 0x00000002c906a211 */ /* 0x002fc800078610ff */
[-C--:B------:R-:W-:Y:S02]  /*10200*/  @!P2 LEA.HI.X R7, R201, R3.reuse, R202, 0x2, P3 ;  /* 0x00000003c907a211 */ /* 0x080fe400018f14ca */
[----:B------:R-:W-:Y:S02]  /*10210*/  ISETP.GE.AND P3, PT, R193, c[0x0][0x3c8], PT ;  /* 0x0000f200c1007a0c */ /* 0x000fe40003f66270 */
[C---:B--2---:R-:W-:Y:S01]  /*10220*/  @!P4 LEA R4, P5, R199.reuse, R2, 0x2 ;  /* 0x00000002c704c211 */ /* 0x044fe200078a10ff */
[----:B------:R1:W-:Y:S03]  /*10230*/  @!P2 ST.E.64 [R6.64], R158 ;  /* 0x0000009e0600a985 */ /* 0x0003e6000c101b06 */
        /* <DEDUP_REMOVED lines=13> */
[----:B--2---:R-:W-:Y:S01]  /*10310*/  @!P4 LEA R4, P5, R191, R2, 0x2 ;  /* 0x00000002bf04c211 */ /* 0x004fe200078a10ff */
        /* <DEDUP_REMOVED lines=48> */
[-C--:B--2---:R-:W-:Y:S01]  /*10620*/  @!P4 LEA R4, P5, R135, R2.reuse, 0x2 ;  /* 0x000000028704c211 */ /* 0x084fe200078a10ff */
[----:B------:R1:W-:Y:S01]  /*10630*/  @!P0 ST.E.64 [R6.64], R78 ;  /* 0x0000004e06008985 */ /* 0x0003e2000c101b06 */
[----:B------:R-:W-:Y:S02]  /*10640*/  @!P3 LEA R8, P0, R133, R2, 0x2 ;  /* 0x000000028508b211 */ /* 0x000fe400078010ff */
[-C--:B------:R-:W-:Y:S02]  /*10650*/  @!P4 LEA.HI.X R5, R135, R3.reuse, R168, 0x2, P5 ;  /* 0x000000038705c211 */ /* 0x080fe400028f14a8 */
[----:B------:R-:W-:-:S02]  /*10660*/  @!P3 LEA.HI.X R9, R133, R3, R134, 0x2, P0 ;  /* 0x000000038509b211 */ /* 0x000fc400000f1486 */
[----:B------:R-:W-:Y:S01]  /*10670*/  ISETP.GE.AND P0, PT, R31, c[0x0][0x3c8], PT ;  /* 0x0000f2001f007a0c */ /* 0x000fe20003f06270 */
[----:B------:R2:W-:Y:S01]  /*10680*/  @!P4 ST.E.64 [R4.64], R82 ;  /* 0x000000520400c985 */ /* 0x0005e2000c101b06 */
[----:B------:R-:W-:-:S03]  /*10690*/  ISETP.GE.AND P4, PT, R29, c[0x0][0x3c8], PT ;  /* 0x0000f2001d007a0c */ /* 0x000fc60003f86270 */
[----:B------:R4:W-:Y:S01]  /*106a0*/  @!P3 ST.E.64 [R8.64], R86 ;  /* 0x000000560800b985 */ /* 0x0009e2000c101b06 */
[----:B-1----:R-:W-:-:S04]  /*106b0*/  @!P2 LEA R6, P5, R35, R2, 0x2 ;  /* 0x000000022306a211 */ /* 0x002fc800078a10ff */
[-C--:B------:R-:W-:Y:S02]  /*106c0*/  @!P2 LEA.HI.X R7, R35, R3.reuse, R132, 0x2, P5 ;  /* 0x000000032307a211 */ /* 0x080fe400028f1484 */
[----:B------:R-:W-:Y:S02]  /*106d0*/  ISETP.GE.AND P5, PT, R25, c[0x0][0x3c8], PT ;  /* 0x0000f20019007a0c */ /* 0x000fe40003fa6270 */
[-C--:B--2---:R-:W-:Y:S01]  /*106e0*/  @!P1 LEA R4, P3, R33, R2.reuse, 0x2 ;  /* 0x0000000221049211 */ /* 0x084fe200078610ff */
[----:B------:R1:W-:Y:S01]  /*106f0*/  @!P2 ST.E.64 [R6.64], R90 ;  /* 0x0000005a0600a985 */ /* 0x0003e2000c101b06 */
[----:B----4-:R-:W-:Y:S02]  /*10700*/  @!P0 LEA R8, P2, R31, R2, 0x2 ;  /* 0x000000021f088211 */ /* 0x010fe400078410ff */
[-C--:B------:R-:W-:Y:S02]  /*10710*/  @!P1 LEA.HI.X R5, R33, R3.reuse, R34, 0x2, P3 ;  /* 0x0000000321059211 */ /* 0x080fe400018f1422 */
[----:B------:R-:W-:-:S02]  /*10720*/  @!P0 LEA.HI.X R9, R31, R3, R32, 0x2, P2 ;  /* 0x000000031f098211 */ /* 0x000fc400010f1420 */
[----:B------:R-:W-:Y:S01]  /*10730*/  ISETP.GE.AND P3, PT, R23, c[0x0][0x3c8], PT ;  /* 0x0000f20017007a0c */ /* 0x000fe20003f66270 */
[----:B------:R2:W-:Y:S04]  /*10740*/  @!P1 ST.E.64 [R4.64], R94 ;  /* 0x0000005e04009985 */ /* 0x0005e8000c101b06 */
[----:B------:R-:W-:Y:S01]  /*10750*/  @!P0 ST.E.64 [R8.64], R98 ;  /* 0x0000006208008985 */ /* 0x000fe2000c101b06 */
[----:B------:R-:W-:Y:S02]  /*10760*/  ISETP.GE.AND P0, PT, R17, c[0x0][0x3c8], PT ;  /* 0x0000f20011007a0c */ /* 0x000fe40003f06270 */
[----:B-1----:R-:W-:-:S04]  /*10770*/  @!P6 LEA R6, P2, R27, R2, 0x2 ;  /* 0x000000021b06e211 */ /* 0x002fc800078410ff */
[----:B------:R-:W-:Y:S02]  /*10780*/  @!P6 LEA.HI.X R7, R27, R3, R28, 0x2, P2 ;  /* 0x000000031b07e211 */ /* 0x000fe400010f141c */
[----:B------:R-:W-:Y:S02]  /*10790*/  ISETP.GE.AND P2, PT, R21, c[0x0][0x3c8], PT ;  /* 0x0000f20015007a0c */ /* 0x000fe40003f46270 */
[----:B--2---:R-:W-:-:S04]  /*107a0*/  @!P4 LEA R4, P1, R29, R2, 0x2 ;  /* 0x000000021d04c211 */ /* 0x004fc800078210ff */
[----:B------:R-:W-:Y:S02]  /*107b0*/  @!P4 LEA.HI.X R5, R29, R3, R30, 0x2, P1 ;  /* 0x000000031d05c211 */ /* 0x000fe400008f141e */
[----:B------:R-:W-:-:S03]  /*107c0*/  ISETP.GE.AND P1, PT, R19, c[0x0][0x3c8], PT ;  /* 0x0000f20013007a0c */ /* 0x000fc60003f26270 */
[----:B------:R1:W-:Y:S04]  /*107d0*/  @!P4 ST.E.64 [R4.64], R102 ;  /* 0x000000660400c985 */ /* 0x0003e8000c101b06 */
[----:B------:R2:W-:Y:S01]  /*107e0*/  @!P6 ST.E.64 [R6.64], R106 ;  /* 0x0000006a0600e985 */ /* 0x0005e2000c101b06 */
[----:B---3--:R-:W-:-:S04]  /*107f0*/  @!P3 LEA R10, P6, R23, R2, 0x2 ;  /* 0x00000002170ab211 */ /* 0x008fc800078c10ff */
[----:B------:R-:W-:Y:S02]  /*10800*/  @!P3 LEA.HI.X R11, R23, R3, R24, 0x2, P6 ;  /* 0x00000003170bb211 */ /* 0x000fe400030f1418 */
[----:B-1----:R-:W-:-:S04]  /*10810*/  @!P5 LEA R4, P4, R25, R2, 0x2 ;  /* 0x000000021904d211 */ /* 0x002fc800078810ff */
[----:B------:R-:W-:Y:S02]  /*10820*/  @!P5 LEA.HI.X R5, R25, R3, R26, 0x2, P4 ;  /* 0x000000031905d211 */ /* 0x000fe400020f141a */
[----:B------:R-:W-:-:S03]  /*10830*/  @!P2 LEA R8, P4, R21, R2, 0x2 ;  /* 0x000000021508a211 */ /* 0x000fc600078810ff */
[----:B------:R1:W-:Y:S01]  /*10840*/  @!P5 ST.E.64 [R4.64], R110 ;  /* 0x0000006e0400d985 */ /* 0x0003e2000c101b06 */
[----:B--2---:R-:W-:Y:S02]  /*10850*/  @!P1 LEA R6, P5, R19, R2, 0x2 ;  /* 0x0000000213069211 */ /* 0x004fe400078a10ff */
[-C--:B------:R-:W-:Y:S01]  /*10860*/  @!P2 LEA.HI.X R9, R21, R3.reuse, R22, 0x2, P4 ;  /* 0x000000031509a211 */ /* 0x080fe200020f1416 */
[----:B------:R2:W-:Y:S01]  /*10870*/  @!P3 ST.E.64 [R10.64], R114 ;  /* 0x000000720a00b985 */ /* 0x0005e2000c101b06 */
[----:B------:R-:W-:-:S03]  /*10880*/  @!P1 LEA.HI.X R7, R19, R3, R20, 0x2, P5 ;  /* 0x0000000313079211 */ /* 0x000fc600028f1414 */
[----:B------:R2:W-:Y:S04]  /*10890*/  @!P2 ST.E.64 [R8.64], R118 ;  /* 0x000000760800a985 */ /* 0x0005e8000c101b06 */
[----:B------:R2:W-:Y:S01]  /*108a0*/  @!P1 ST.E.64 [R6.64], R122 ;  /* 0x0000007a06009985 */ /* 0x0005e2000c101b06 */
[----:B-1----:R-:W-:-:S04]  /*108b0*/  @!P0 LEA R4, P4, R17, R2, 0x2 ;  /* 0x0000000211048211 */ /* 0x002fc800078810ff */
[----:B------:R-:W-:-:S05]  /*108c0*/  @!P0 LEA.HI.X R5, R17, R3, R18, 0x2, P4 ;  /* 0x0000000311058211 */ /* 0x000fca00020f1412 */
[----:B------:R2:W-:Y:S01]  /*108d0*/  @!P0 ST.E.64 [R4.64], R126 ;  /* 0x0000007e04008985 */ /* 0x0005e2000c101b06 */
[----:B------:R-:W-:-:S13]  /*108e0*/  ISETP.GE.AND P0, PT, R15, c[0x0][0x3c8], PT ;  /* 0x0000f2000f007a0c */ /* 0x000fda0003f06270 */
[----:B------:R-:W-:Y:S05]  /*108f0*/  @P0 BRA `(.L_x_1077) ;  /* 0x0000030000000947 */ /* 0x000fea0003800000 */
[----:B------:R-:W-:-:S04]  /*10900*/  LEA R2, P0, R15, R2, 0x2 ;  /* 0x000000020f027211 */ /* 0x000fc800078010ff */
[----:B------:R-:W-:-:S05]  /*10910*/  LEA.HI.X R3, R15, R3, R16, 0x2, P0 ;  /* 0x000000030f037211 */ /* 0x000fca00000f1410 */
[----:B------:R1:W-:Y:S01]  /*10920*/  ST.E.64 [R2.64], R130 ;  /* 0x0000008202007985 */ /* 0x0003e2000c101b06 */
[----:B------:R-:W-:Y:S05]  /*10930*/  BRA `(.L_x_1077) ;  /* 0x000002c000007947 */ /* 0x000fea0003800000 */
.L_x_1073:
[----:B------:R-:W2:Y:S02]  /*10940*/  S2R R4, SR_TID.X ;  /* 0x0000000000047919 */ /* 0x000ea40000002100 */
[----:B--2---:R-:W-:-:S13]  /*10950*/  ISETP.GT.AND P0, PT, R4, 0x7f, PT ;  /* 0x0000007f0400780c */ /* 0x004fda0003f04270 */
[----:B------:R-:W-:Y:S05]  /*10960*/  @P0 BRA `(.L_x_1077) ;  /* 0x0000029000000947 */ /* 0x000fea0003800000 */
[----:B------:R-:W2:Y:S01]  /*10970*/  LDL.LU R3, [R1+0xd4] ;  /* 0x0000d40001037983 */ /* 0x000ea20000300800 */
[----:B---3--:R-:W-:-:S05]  /*10980*/  MOV R2, c[0x0][0x4e8] ;  /* 0x00013a0000027a02 */ /* 0x008fca0000000f00 */
[----:B------:R-:W-:Y:S01]  /*10990*/  IMAD R0, R2, c[0x0][0x388], RZ ;  /* 0x0000e20002007a24 */ /* 0x000fe200078e02ff */
[----:B--2---:R-:W-:-:S04]  /*109a0*/  IADD3 R6, R3, R4, RZ ;  /* 0x0000000403067210 */ /* 0x004fc80007ffe0ff */
[----:B------:R-:W-:-:S13]  /*109b0*/  ISETP.GE.AND P0, PT, R6, R0, PT ;  /* 0x000000000600720c */ /* 0x000fda0003f06270 */
[----:B------:R-:W-:Y:S05]  /*109c0*/  @P0 BRA `(.L_x_1077) ;  /* 0x0000023000000947 */ /* 0x000fea0003800000 */
[----:B------:R-:W2:Y:S04]  /*109d0*/  LDL.LU R3, [R1+0xc8] ;  /* 0x0000c80001037983 */ /* 0x000ea80000300800 */
[----:B------:R-:W3:Y:S04]  /*109e0*/  LDL.LU R9, [R1+0xc4] ;  /* 0x0000c40001097983 */ /* 0x000ee80000300800 */
[----:B------:R-:W4:Y:S01]  /*109f0*/  LDL.LU R8, [R1+0xcc] ;  /* 0x0000cc0001087983 */ /* 0x000f220000300800 */
[----:B------:R-:W-:-:S13]  /*10a00*/  ISETP.NE.AND P0, PT, R2, 0x1, PT ;  /* 0x000000010200780c */ /* 0x000fda0003f05270 */
[----:B-1----:R-:W-:Y:S01]  /*10a10*/  @P0 IMAD.HI.U32 R7, R6, c[0x0][0x4ec], RZ ;  /* 0x00013b0006070a27 */ /* 0x002fe200078e00ff */
[----:B--2---:R-:W-:Y:S02]  /*10a20*/  SHF.R.S32.HI R0, RZ, 0x1f, R3 ;  /* 0x0000001fff007819 */ /* 0x004fe40000011403 */
[----:B---3--:R-:W-:-:S03]  /*10a30*/  SHF.R.S32.HI R5, RZ, 0x1f, R9 ;  /* 0x0000001fff057819 */ /* 0x008fc60000011409 */
[----:B------:R-:W-:-:S04]  /*10a40*/  IMAD R0, R0, c[0x0][0x4d0], RZ ;  /* 0x0001340000007a24 */ /* 0x000fc800078e02ff */
[C---:B------:R-:W-:Y:S01]  /*10a50*/  IMAD R4, R3.reuse, c[0x0][0x4d4], R0 ;  /* 0x0001350003047a24 */ /* 0x040fe200078e0200 */
[----:B------:R-:W-:Y:S01]  /*10a60*/  MOV R0, R6 ;  /* 0x0000000600007202 */ /* 0x000fe20000000f00 */
[----:B------:R-:W-:Y:S01]  /*10a70*/  IMAD.WIDE.U32 R2, R3, c[0x0][0x4d0], RZ ;  /* 0x0001340003027a25 */ /* 0x000fe200078e00ff */
[----:B------:R-:W-:-:S03]  /*10a80*/  @P0 SHF.R.U32.HI R0, RZ, c[0x0][0x4f0], R7 ;  /* 0x00013c00ff000a19 */ /* 0x000fc60000011607 */
[----:B------:R-:W-:Y:S01]  /*10a90*/  IMAD R5, R5, c[0x0][0x4d8], RZ ;  /* 0x0001360005057a24 */ /* 0x000fe200078e02ff */
[----:B------:R-:W-:Y:S02]  /*10aa0*/  IADD3 R3, R3, R4, RZ ;  /* 0x0000000403037210 */ /* 0x000fe40007ffe0ff */
[----:B----4-:R-:W-:Y:S01]  /*10ab0*/  SHF.R.S32.HI R4, RZ, 0x1f, R8 ;  /* 0x0000001fff047819 */ /* 0x010fe20000011408 */
[C---:B------:R-:W-:Y:S01]  /*10ac0*/  IMAD R7, R9.reuse, c[0x0][0x4dc], R5 ;  /* 0x0001370009077a24 */ /* 0x040fe200078e0205 */
[----:B------:R-:W-:Y:S01]  /*10ad0*/  IADD3 R5, -R0, RZ, RZ ;  /* 0x000000ff00057210 */ /* 0x000fe20007ffe1ff */
[----:B------:R-:W-:-:S05]  /*10ae0*/  IMAD.WIDE.U32 R2, R9, c[0x0][0x4d8], R2 ;  /* 0x0001360009027a25 */ /* 0x000fca00078e0002 */
[----:B------:R-:W-:Y:S01]  /*10af0*/  IADD3 R3, R3, R7, RZ ;  /* 0x0000000703037210 */ /* 0x000fe20007ffe0ff */
[----:B------:R-:W-:Y:S02]  /*10b00*/  IMAD R7, R4, c[0x0][0x4e0], RZ ;  /* 0x0001380004077a24 */ /* 0x000fe400078e02ff */
[----:B------:R-:W-:Y:S02]  /*10b10*/  IMAD R4, R5, c[0x0][0x4e8], R6 ;  /* 0x00013a0005047a24 */ /* 0x000fe400078e0206 */
[----:B------:R-:W-:-:S03]  /*10b20*/  IMAD.WIDE.U32 R2, R8, c[0x0][0x4e0], R2 ;  /* 0x0001380008027a25 */ /* 0x000fc600078e0002 */
[----:B------:R-:W-:Y:S01]  /*10b30*/  SHF.R.S32.HI R5, RZ, 0x1f, R4 ;  /* 0x0000001fff057819 */ /* 0x000fe20000011404 */
[----:B------:R-:W-:Y:S01]  /*10b40*/  IMAD R6, R8, c[0x0][0x4e4], R7 ;  /* 0x0001390008067a24 */ /* 0x000fe200078e0207 */
[----:B------:R-:W-:Y:S02]  /*10b50*/  SHF.R.S32.HI R7, RZ, 0x1f, R0 ;  /* 0x0000001fff077819 */ /* 0x000fe40000011400 */
[----:B------:R-:W-:Y:S01]  /*10b60*/  IADD3 R2, P0, R0, R2, RZ ;  /* 0x0000000200027210 */ /* 0x000fe20007f1e0ff */
[----:B------:R-:W-:-:S03]  /*10b70*/  IMAD R0, R5, c[0x0][0x4c8], RZ ;  /* 0x0001320005007a24 */ /* 0x000fc600078e02ff */
[----:B------:R-:W-:Y:S01]  /*10b80*/  IADD3.X R3, R7, R3, R6, P0, !PT ;  /* 0x0000000307037210 */ /* 0x000fe200007fe406 */
[----:B------:R-:W-:-:S04]  /*10b90*/  IMAD R0, R4, c[0x0][0x4cc], R0 ;  /* 0x0001330004007a24 */ /* 0x000fc800078e0200 */
[----:B------:R-:W-:-:S05]  /*10ba0*/  IMAD.WIDE.U32 R2, R4, c[0x0][0x4c8], R2 ;  /* 0x0001320004027a25 */ /* 0x000fca00078e0002 */
[----:B------:R-:W-:Y:S02]  /*10bb0*/  IADD3 R0, R3, R0, RZ ;  /* 0x0000000003007210 */ /* 0x000fe40007ffe0ff */
[----:B------:R-:W-:-:S04]  /*10bc0*/  LEA R4, P0, R2, c[0x0][0x4a8], 0x2 ;  /* 0x00012a0002047a11 */ /* 0x000fc800078010ff */
[----:B------:R-:W-:Y:S02]  /*10bd0*/  LEA.HI.X R5, R2, c[0x0][0x4ac], R0, 0x2, P0 ;  /* 0x00012b0002057a11 */ /* 0x000fe400000f1400 */
[----:B------:R-:W-:-:S05]  /*10be0*/  MOV R0, 0xff800000 ;  /* 0xff80000000007802 */ /* 0x000fca0000000f00 */
[----:B------:R1:W-:Y:S02]  /*10bf0*/  STG.E [R4.64], R0 ;  /* 0x0000000004007986 */ /* 0x0003e4000c101906 */
.L_x_1077:
[----:B------:R-:W-:Y:S05]  /*10c00*/  BSYNC B1 ;  /* 0x0000000000017941 */ /* 0x000fea0003800000 */
.L_x_1072:
[----:B-12---:R-:W2:Y:S02]  /*10c10*/  LDL R0, [R1+0x1e8] ;  /* 0x0001e80001007983 */ /* 0x006ea40000100800 */
[----:B--2---:R-:W-:-:S13]  /*10c20*/  ISETP.NE.AND P0, PT, R0, RZ, PT ;  /* 0x000000ff0000720c */ /* 0x004fda0003f05270 */
[----:B------:R-:W-:Y:S01]  /*10c30*/  @P0 WARPSYNC 0xffffffff ;  /* 0xffffffff00000948 */ /* 0x000fe20003800000 */
[----:B------:R-:W-:Y:S06]  /*10c40*/  @P0 BAR.SYNC.DEFER_BLOCKING 0x5, 0x100 ;  /* 0x0144000000000b1d */ /* 0x000fec0000010000 */
[----:B------:R-:W1:Y:S04]  /*10c50*/  @P0 LDS R0, [0x18100] ;  /* 0x01810000ff000984 */ /* 0x000e680000000800 */
[----:B-1----:R1:W-:Y:S04]  /*10c60*/  @P0 STL [R1+0xd8], R0 ;  /* 0x0000d80001000387 */ /* 0x0023e80000100800 */
[----:B------:R-:W-:Y:S06]  /*10c70*/  @P0 BAR.ARV 0x4, 0x100 ;  /* 0x0104000000000b1d */ /* 0x000fec0000002000 */
[----:B------:R-:W-:Y:S05]  /*10c80*/  @P0 BRA `(.L_x_1078) ;  /* 0x0000009000000947 */ /* 0x000fea0003800000 */
[----:B------:R-:W-:Y:S05]  /*10c90*/  BRA.DIV ~URZ, `(.L_x_1079) ;  /* 0x00001cb27f007947 */ /* 0x000fea000b800000 */
[----:B-1----:R1:W2:Y:S02]  /*10ca0*/  SHFL.IDX PT, R0, R14, RZ, 0x1f ;  /* 0x00001fff0e007589 */ /* 0x0022a400000e0000 */
.L_x_1098:
[----:B---3--:R-:W3:Y:S01]  /*10cb0*/  S2R R2, SR_TID.X ;  /* 0x0000000000027919 */ /* 0x008ee20000002100 */
[----:B------:R-:W-:Y:S03]  /*10cc0*/  WARPSYNC 0xffffffff ;  /* 0xffffffff00007948 */ /* 0x000fe60003800000 */
[----:B------:R-:W-:Y:S06]  /*10cd0*/  BAR.SYNC.DEFER_BLOCKING 0x4, 0x100 ;  /* 0x0104000000007b1d */ /* 0x000fec0000010000 */
[----:B--2---:R2:W-:Y:S01]  /*10ce0*/  STL [R1+0xd8], R0 ;  /* 0x0000d80001007387 */ /* 0x0045e20000100800 */
[----:B---3--:R-:W-:-:S13]  /*10cf0*/  LOP3.LUT P0, RZ, R2, 0xff, RZ, 0xc0, !PT ;  /* 0x000000ff02ff7812 */ /* 0x008fda000780c0ff */
[----:B------:R2:W-:Y:S04]  /*10d00*/  @!P0 STS [0x18100], R14 ;  /* 0x0181000eff008388 */ /* 0x0005e80000000800 */
[----:B------:R-:W-:Y:S06]  /*10d10*/  BAR.ARV 0x5, 0x100 ;  /* 0x0144000000007b1d */ /* 0x000fec0000002000 */
.L_x_1078:
[----:B-12---:R-:W2:Y:S02]  /*10d20*/  LDL R0, [R1+0xd8] ;  /* 0x0000d80001007983 */ /* 0x006ea40000100800 */
[----:B--2---:R-:W-:-:S13]  /*10d30*/  ISETP.GE.AND P0, PT, R0, c[0x0][0x538], PT ;  /* 0x00014e0000007a0c */ /* 0x004fda0003f06270 */
[----:B---345:R-:W-:Y:S01]  /*10d40*/  @P0 CALL.REL.NOINC `(.L_x_1080) ;  /* 0x0000001000000944 */ /* 0x038fe20003c00000 */
[----:B------:R-:W-:Y:S05]  /*10d50*/  BRA `(.L_x_1081) ;  /* 0xffff01f000007947 */ /* 0x000fea000383ffff */
.L_x_1080:
[----:B------:R-:W-:Y:S05]  /*10d60*/  EXIT ;  /* 0x000000000000794d */ /* 0x000fea0003800000 */
.L_x_1044:
[----:B------:R2:W-:Y:S01]  /*10d70*/  STL [R1+0x70], RZ ;  /* 0x000070ff01007387 */ /* 0x0005e20000100800 */
[----:B------:R-:W-:Y:S01]  /*10d80*/  IMAD.MOV.U32 R0, RZ, RZ, R5 ;  /* 0x000000ffff007224 */ /* 0x000fe200078e0005 */
[----:B------:R-:W-:Y:S02]  /*10d90*/  MOV R3, 0x181f ;  /* 0x0000181f00037802 */ /* 0x000fe40000000f00 */
[----:B------:R-:W-:Y:S02]  /*10da0*/  MOV R2, 0x10dc0 ;  /* 0x00010dc000027802 */ /* 0x000fe40000000f00 */
[----:B-12---:R-:W-:Y:S05]  /*10db0*/  CALL.REL.NOINC `($__internal_18_$__cuda_sm70_shflsync_idx_p) ;  /* 0x00001c5000007944 */ /* 0x006fea0003c00000 */
[----:B-----5:R-:W-:Y:S01]  /*10dc0*/  MOV R4, R0 ;  /* 0x0000000000047202 */ /* 0x020fe20000000f00 */
[----:B-1----:R-:W-:Y:S05]  /*10dd0*/  BRA `(.L_x_1082) ;  /* 0xffff317000007947 */ /* 0x002fea000383ffff */
.L_x_1045:
[----:B------:R4:W-:Y:S01]  /*10de0*/  STL [R1+0x70], RZ ;  /* 0x000070ff01007387 */ /* 0x0009e20000100800 */
[----:B------:R-:W-:Y:S01]  /*10df0*/  IMAD.MOV.U32 R0, RZ, RZ, R15 ;  /* 0x000000ffff007224 */ /* 0x000fe200078e000f */
[----:B------:R-:W-:Y:S02]  /*10e00*/  MOV R3, 0x181f ;  /* 0x0000181f00037802 */ /* 0x000fe40000000f00 */
[----:B------:R-:W-:Y:S02]  /*10e10*/  MOV R2, 0x10e30 ;  /* 0x00010e3000027802 */ /* 0x000fe40000000f00 */
[----:B-1234-:R-:W-:Y:S05]  /*10e20*/  CALL.REL.NOINC `($__internal_18_$__cuda_sm70_shflsync_idx_p) ;  /* 0x00001be000007944 */ /* 0x01efea0003c00000 */
[----:B------:R-:W2:Y:S04]  /*10e30*/  LDL R2, [R1+0x64] ;  /* 0x0000640001027983 */ /* 0x000ea80000100800 */
[----:B------:R-:W3:Y:S04]  /*10e40*/  LDL R9, [R1+0x84] ;  /* 0x0000840001097983 */ /* 0x000ee80000100800 */
[----:B------:R-:W4:Y:S04]  /*10e50*/  LDL R6, [R1+0x58] ;  /* 0x0000580001067983 */ /* 0x000f280000100800 */
[----:B------:R-:W4:Y:S04]  /*10e60*/  LDL R8, [R1+0x80] ;  /* 0x0000800001087983 */ /* 0x000f280000100800 */
[----:B------:R-:W4:Y:S01]  /*10e70*/  LDL R7, [R1+0x7c] ;  /* 0x00007c0001077983 */ /* 0x000f220000100800 */
[----:B--2---:R-:W-:-:S02]  /*10e80*/  ISETP.GE.AND P3, PT, R2, c[0x0][0x1d4], PT ;  /* 0x0000750002007a0c */ /* 0x004fc40003f66270 */
[----:B------:R-:W-:Y:S02]  /*10e90*/  IADD3 R2, P0, R0, R80, RZ ;  /* 0x0000005000027210 */ /* 0x000fe40007f1e0ff */
[----:B---3--:R-:W-:-:S03]  /*10ea0*/  ISETP.GE.AND P2, PT, R9, c[0x0][0x1d4], PT ;  /* 0x0000750009007a0c */ /* 0x008fc60003f46270 */
[----:B-----5:R-:W-:-:S06]  /*10eb0*/  IMAD.X R3, R4, 0x1, R73, P0 ;  /* 0x0000000104037824 */ /* 0x020fcc00000e0649 */
[----:B------:R-:W-:Y:S01]  /*10ec0*/  @!PT LDS RZ, [RZ] ;  /* 0x00000000fffff984 */ /* 0x000fe20000000800 */
[----:B------:R-:W-:Y:S01]  /*10ed0*/  @!PT LDS RZ, [RZ] ;  /* 0x00000000fffff984 */ /* 0x000fe20000000800 */
[----:B------:R-:W-:Y:S01]  /*10ee0*/  @!PT LDS RZ, [RZ] ;  /* 0x00000000fffff984 */ /* 0x000fe20000000800 */
[----:B----4-:R2:W-:Y:S01]  /*10ef0*/  LDGSTS.E.BYPASS.LTC128B.128 [R6+0x10100], [R2.64], !P3 ;  /* 0x1010000002067fae */ /* 0x0105e2000d901d46 */
[----:B------:R-:W-:Y:S02]  /*10f00*/  ISETP.GE.AND P1, PT, R8, c[0x0][0x1d4], PT ;  /* 0x0000750008007a0c */ /* 0x000fe40003f26270 */
[----:B--2---:R-:W-:-:S05]  /*10f10*/  IADD3 R2, P0, R0, R79, RZ ;  /* 0x0000004f00027210 */ /* 0x004fca0007f1e0ff */
[----:B------:R-:W-:-:S05]  /*10f20*/  IMAD.X R3, R4, 0x1, R74, P0 ;  /* 0x0000000104037824 */ /* 0x000fca00000e064a */
[----:B------:R2:W-:Y:S02]  /*10f30*/  LDGSTS.E.BYPASS.LTC128B.128 [R6+0x12100], [R2.64], !P2 ;  /* 0x1210000002067fae */ /* 0x0005e4000d101d46 */
[----:B--2---:R-:W-:-:S05]  /*10f40*/  IADD3 R2, P0, R0, R81, RZ ;  /* 0x0000005100027210 */ /* 0x004fca0007f1e0ff */
[----:B------:R-:W-:-:S05]  /*10f50*/  IMAD.X R3, R4, 0x1, R75, P0 ;  /* 0x0000000104037824 */ /* 0x000fca00000e064b */
[----:B------:R2:W-:Y:S01]  /*10f60*/  LDGSTS.E.BYPASS.LTC128B.128 [R6+0x14100], [R2.64], !P1 ;  /* 0x1410000002067fae */ /* 0x0005e2000c901d46 */
[----:B------:R-:W-:Y:S02]  /*10f70*/  SEL R14, RZ, 0x10, P3 ;  /* 0x00000010ff0e7807 */ /* 0x000fe40001800000 */
[----:B--2---:R-:W-:-:S05]  /*10f80*/  IADD3 R2, P0, R0, R82, RZ ;  /* 0x0000005200027210 */ /* 0x004fca0007f1e0ff */
[----:B------:R-:W-:Y:S01]  /*10f90*/  IMAD.X R3, R4, 0x1, R76, P0 ;  /* 0x0000000104037824 */ /* 0x000fe200000e064c */
[----:B------:R-:W-:Y:S01]  /*10fa0*/  ISETP.GE.AND P0, PT, R7, c[0x0][0x1d4], PT ;  /* 0x0000750007007a0c */ /* 0x000fe20003f06270 */
[----:B------:R-:W-:Y:S01]  /*10fb0*/  IMAD.MOV.U32 R0, RZ, RZ, R5 ;  /* 0x000000ffff007224 */ /* 0x000fe200078e0005 */
[----:B------:R-:W-:Y:S02]  /*10fc0*/  SEL R13, RZ, 0x10, P2 ;  /* 0x00000010ff0d7807 */ /* 0x000fe40001000000 */
[----:B------:R-:W-:Y:S02]  /*10fd0*/  SEL R12, RZ, 0x10, P1 ;  /* 0x00000010ff0c7807 */ /* 0x000fe40000800000 */
[----:B------:R-:W-:-:S07]  /*10fe0*/  SEL R5, RZ, 0x10, P0 ;  /* 0x00000010ff057807 */ /* 0x000fce0000000000 */
[----:B------:R2:W-:Y:S02]  /*10ff0*/  LDGSTS.E.BYPASS.LTC128B.128 [R6+0x16100], [R2.64], !P0 ;  /* 0x1610000002067fae */ /* 0x0005e4000c101d46 */
[----:B--2---:R-:W-:Y:S02]  /*11000*/  IMAD.MOV.U32 R2, RZ, RZ, 0x1 ;  /* 0x00000001ff027424 */ /* 0x004fe400078e00ff */
[----:B------:R-:W-:-:S03]  /*11010*/  IMAD.MOV.U32 R3, RZ, RZ, 0x181f ;  /* 0x0000181fff037424 */ /* 0x000fc600078e00ff */
[----:B------:R2:W-:Y:S02]  /*11020*/  STL [R1+0x70], R2 ;  /* 0x0000700201007387 */ /* 0x0005e40000100800 */
[----:B--2---:R-:W-:Y:S02]  /*11030*/  MOV R2, 0x11050 ;  /* 0x0001105000027802 */ /* 0x004fe40000000f00 */
[----:B-1----:R-:W-:Y:S05]  /*11040*/  CALL.REL.NOINC `($__internal_18_$__cuda_sm70_shflsync_idx_p) ;  /* 0x000019c000007944 */ /* 0x002fea0003c00000 */
[----:B------:R-:W-:Y:S01]  /*11050*/  MOV R2, 0x1 ;  /* 0x0000000100027802 */ /* 0x000fe20000000f00 */
[----:B-----5:R-:W-:Y:S01]  /*11060*/  IMAD.MOV.U32 R4, RZ, RZ, R0 ;  /* 0x000000ffff047224 */ /* 0x020fe200078e0000 */
[----:B------:R-:W-:Y:S01]  /*11070*/  MOV R3, 0x181f ;  /* 0x0000181f00037802 */ /* 0x000fe20000000f00 */
[----:B------:R-:W-:Y:S02]  /*11080*/  IMAD.MOV.U32 R0, RZ, RZ, R15 ;  /* 0x000000ffff007224 */ /* 0x000fe400078e000f */
[----:B------:R2:W-:Y:S02]  /*11090*/  STL [R1+0x70], R2 ;  /* 0x0000700201007387 */ /* 0x0005e40000100800 */
[----:B--2---:R-:W-:Y:S02]  /*110a0*/  MOV R2, 0x110c0 ;  /* 0x000110c000027802 */ /* 0x004fe40000000f00 */
[----:B-1----:R-:W-:Y:S05]  /*110b0*/  CALL.REL.NOINC `($__internal_18_$__cuda_sm70_shflsync_idx_p) ;  /* 0x0000195000007944 */ /* 0x002fea0003c00000 */
[----:B-1---5:R-:W-:Y:S05]  /*110c0*/  BRA `(.L_x_1083) ;  /* 0xffff305000007947 */ /* 0x022fea000383ffff */
.L_x_1046:
[----:B------:R1:W-:Y:S01]  /*110d0*/  STL [R1+0x70], RZ ;  /* 0x000070ff01007387 */ /* 0x0003e20000100800 */
[----:B------:R-:W-:Y:S01]  /*110e0*/  IMAD.MOV.U32 R0, RZ, RZ, R4 ;  /* 0x000000ffff007224 */ /* 0x000fe200078e0004 */
[----:B------:R-:W-:-:S02]  /*110f0*/  MOV R3, 0x1c1f ;  /* 0x00001c1f00037802 */ /* 0x000fc40000000f00 */
[----:B------:R-:W-:Y:S02]  /*11100*/  MOV R2, 0x11120 ;  /* 0x0001112000027802 */ /* 0x000fe40000000f00 */
[----:B-1----:R-:W-:Y:S05]  /*11110*/  CALL.REL.NOINC `($__internal_18_$__cuda_sm70_shflsync_idx_p) ;  /* 0x000018f000007944 */ /* 0x002fea0003c00000 */
[----:B-1---5:R-:W-:Y:S05]  /*11120*/  BRA `(.L_x_1084) ;  /* 0xffff32e000007947 */ /* 0x022fea000383ffff */
.L_x_1047:
[----:B------:R-:W-:Y:S01]  /*11130*/  MOV R2, 0x1 ;  /* 0x0000000100027802 */ /* 0x000fe20000000f00 */
[----:B------:R-:W-:Y:S02]  /*11140*/  IMAD.MOV.U32 R0, RZ, RZ, R4 ;  /* 0x000000ffff007224 */ /* 0x000fe400078e0004 */
[----:B------:R-:W-:Y:S02]  /*11150*/  IMAD.MOV.U32 R3, RZ, RZ, 0x1c1f ;  /* 0x00001c1fff037424 */ /* 0x000fe400078e00ff */
[----:B------:R2:W-:Y:S02]  /*11160*/  STL [R1+0x70], R2 ;  /* 0x0000700201007387 */ /* 0x0005e40000100800 */
[----:B--2---:R-:W-:Y:S02]  /*11170*/  MOV R2, 0x11190 ;  /* 0x0001119000027802 */ /* 0x004fe40000000f00 */
[----:B-1----:R-:W-:Y:S05]  /*11180*/  CALL.REL.NOINC `($__internal_18_$__cuda_sm70_shflsync_idx_p) ;  /* 0x0000188000007944 */ /* 0x002fea0003c00000 */
[----:B-----5:R-:W-:-:S05]  /*11190*/  IMAD.IADD R0, R5, 0x1, R0 ;  /* 0x0000000105007824 */ /* 0x020fca00078e0200 */
[----:B------:R-:W-:-:S04]  /*111a0*/  IMNMX R0, R6, R0, PT ;  /* 0x0000000006007217 */ /* 0x000fc80003800200 */
[C---:B------:R-:W-:Y:S02]  /*111b0*/  ISETP.GT.AND P3, PT, R0.reuse, RZ, PT ;  /* 0x000000ff0000720c */ /* 0x040fe40003f64270 */
[C---:B------:R-:W-:Y:S02]  /*111c0*/  ISETP.GT.AND P2, PT, R0.reuse, 0x1, PT ;  /* 0x000000010000780c */ /* 0x040fe40003f44270 */
[C---:B------:R-:W-:Y:S02]  /*111d0*/  ISETP.GT.AND P1, PT, R0.reuse, 0x8, PT ;  /* 0x000000080000780c */ /* 0x040fe40003f24270 */
[----:B------:R-:W-:Y:S02]  /*111e0*/  ISETP.GT.AND P0, PT, R0, 0x9, PT ;  /* 0x000000090000780c */ /* 0x000fe40003f04270 */
[----:B------:R-:W-:Y:S02]  /*111f0*/  FSEL R5, R54, -INF , P3 ;  /* 0xff80000036057808 */ /* 0x000fe40001800000 */
[----:B------:R-:W-:-:S02]  /*11200*/  FSEL R4, R55, -INF , P2 ;  /* 0xff80000037047808 */ /* 0x000fc40001000000 */
[----:B------:R-:W-:Y:S02]  /*11210*/  FSEL R7, R50, -INF , P1 ;  /* 0xff80000032077808 */ /* 0x000fe40000800000 */
[----:B------:R-:W-:Y:S02]  /*11220*/  FSEL R6, R51, -INF , P0 ;  /* 0xff80000033067808 */ /* 0x000fe40000000000 */
[C---:B------:R-:W-:Y:S02]  /*11230*/  ISETP.GT.AND P3, PT, R0.reuse, 0x10, PT ;  /* 0x000000100000780c */ /* 0x040fe40003f64270 */
[C---:B------:R-:W-:Y:S02]  /*11240*/  ISETP.GT.AND P2, PT, R0.reuse, 0x11, PT ;  /* 0x000000110000780c */ /* 0x040fe40003f44270 */
[C---:B------:R-:W-:Y:S02]  /*11250*/  ISETP.GT.AND P1, PT, R0.reuse, 0x18, PT ;  /* 0x000000180000780c */ /* 0x040fe40003f24270 */
[----:B------:R-:W-:-:S02]  /*11260*/  ISETP.GT.AND P0, PT, R0, 0x19, PT ;  /* 0x000000190000780c */ /* 0x000fc40003f04270 */
[----:B------:R-:W-:Y:S02]  /*11270*/  FSEL R11, R46, -INF , P3 ;  /* 0xff8000002e0b7808 */ /* 0x000fe40001800000 */
[----:B------:R-:W-:Y:S02]  /*11280*/  FSEL R10, R47, -INF , P2 ;  /* 0xff8000002f0a7808 */ /* 0x000fe40001000000 */
[----:B------:R-:W-:Y:S02]  /*11290*/  FSEL R9, R42, -INF , P1 ;  /* 0xff8000002a097808 */ /* 0x000fe40000800000 */
[----:B------:R-:W-:Y:S02]  /*112a0*/  FSEL R8, R43, -INF , P0 ;  /* 0xff8000002b087808 */ /* 0x000fe40000000000 */
[C---:B------:R-:W-:Y:S02]  /*112b0*/  ISETP.GT.AND P3, PT, R0.reuse, 0x20, PT ;  /* 0x000000200000780c */ /* 0x040fe40003f64270 */
[----:B------:R-:W-:-:S02]  /*112c0*/  ISETP.GT.AND P2, PT, R0, 0x21, PT ;  /* 0x000000210000780c */ /* 0x000fc40003f44270 */
[C---:B------:R-:W-:Y:S02]  /*112d0*/  ISETP.GT.AND P1, PT, R0.reuse, 0x28, PT ;  /* 0x000000280000780c */ /* 0x040fe40003f24270 */
[----:B------:R-:W-:Y:S02]  /*112e0*/  ISETP.GT.AND P0, PT, R0, 0x29, PT ;  /* 0x000000290000780c */ /* 0x000fe40003f04270 */
[----:B------:R-:W-:Y:S02]  /*112f0*/  FSEL R79, R38, -INF , P3 ;  /* 0xff800000264f7808 */ /* 0x000fe40001800000 */
[----:B------:R-:W-:Y:S02]  /*11300*/  FSEL R78, R39, -INF , P2 ;  /* 0xff800000274e7808 */ /* 0x000fe40001000000 */
[----:B------:R-:W-:Y:S02]  /*11310*/  FSEL R77, R34, -INF , P1 ;  /* 0xff800000224d7808 */ /* 0x000fe40000800000 */
[----:B------:R-:W-:-:S02]  /*11320*/  FSEL R76, R35, -INF , P0 ;  /* 0xff800000234c7808 */ /* 0x000fc40000000000 */
[C---:B------:R-:W-:Y:S02]  /*11330*/  ISETP.GT.AND P3, PT, R0.reuse, 0x30, PT ;  /* 0x000000300000780c */ /* 0x040fe40003f64270 */
[C---:B------:R-:W-:Y:S02]  /*11340*/  ISETP.GT.AND P2, PT, R0.reuse, 0x31, PT ;  /* 0x000000310000780c */ /* 0x040fe40003f44270 */
[C---:B------:R-:W-:Y:S02]  /*11350*/  ISETP.GT.AND P1, PT, R0.reuse, 0x38, PT ;  /* 0x000000380000780c */ /* 0x040fe40003f24270 */
[----:B------:R-:W-:Y:S02]  /*11360*/  ISETP.GT.AND P0, PT, R0, 0x39, PT ;  /* 0x000000390000780c */ /* 0x000fe40003f04270 */
        /* <DEDUP_REMOVED lines=21> */
[----:B------:R-:W-:Y:S02]  /*114c0*/  FSEL R75, R26, -INF , P3 ;  /* 0xff8000001a4b7808 */ /* 0x000fe40001800000 */
[----:B------:R-:W-:Y:S02]  /*114d0*/  FMNMX.FTZ R0, R83, R0, !PT ;  /* 0x0000000053007209 */ /* 0x000fe40007810000 */
[----:B------:R-:W-:Y:S02]  /*114e0*/  FMNMX.FTZ R16, R76, R3, !PT ;  /* 0x000000034c107209 */ /* 0x000fe40007810000 */
[----:B------:R-:W-:Y:S02]  /*114f0*/  FMNMX.FTZ R0, R82, R0, !PT ;  /* 0x0000000052007209 */ /* 0x000fe40007810000 */
[----:B------:R-:W-:-:S02]  /*11500*/  FSEL R74, R27, -INF , P2 ;  /* 0xff8000001b4a7808 */ /* 0x000fc40001000000 */
[----:B------:R-:W-:Y:S02]  /*11510*/  FMNMX.FTZ R16, R75, R16, !PT ;  /* 0x000000104b107209 */ /* 0x000fe40007810000 */
[----:B------:R-:W-:Y:S02]  /*11520*/  FMNMX.FTZ R0, R81, R0, !PT ;  /* 0x0000000051007209 */ /* 0x000fe40007810000 */
[----:B------:R-:W-:Y:S02]  /*11530*/  FSEL R73, R22, -INF , P1 ;  /* 0xff80000016497808 */ /* 0x000fe40000800000 */
[----:B------:R-:W-:Y:S02]  /*11540*/  FMNMX.FTZ R16, R74, R16, !PT ;  /* 0x000000104a107209 */ /* 0x000fe40007810000 */
[----:B------:R-:W-:Y:S01]  /*11550*/  FMNMX.FTZ R133, R80, R0, !PT ;  /* 0x0000000050857209 */ /* 0x000fe20007810000 */
[----:B------:R-:W-:Y:S01]  /*11560*/  IMAD.MOV.U32 R0, RZ, RZ, 0x2 ;  /* 0x00000002ff007424 */ /* 0x000fe200078e00ff */
[----:B------:R-:W-:-:S02]  /*11570*/  FSEL R72, R23, -INF , P0 ;  /* 0xff80000017487808 */ /* 0x000fc40000000000 */
[----:B------:R-:W-:Y:S01]  /*11580*/  FMNMX.FTZ R16, R73, R16, !PT ;  /* 0x0000001049107209 */ /* 0x000fe20007810000 */
[----:B------:R-:W-:Y:S01]  /*11590*/  IMAD.MOV.U32 R132, RZ, RZ, R133 ;  /* 0x000000ffff847224 */ /* 0x000fe200078e0085 */
[----:B------:R-:W-:Y:S02]  /*115a0*/  MOV R2, 0x115d0 ;  /* 0x000115d000027802 */ /* 0x000fe40000000f00 */
[----:B------:R-:W-:Y:S02]  /*115b0*/  FMNMX.FTZ R16, R72, R16, !PT ;  /* 0x0000001048107209 */ /* 0x000fe40007810000 */
[----:B-1----:R-:W-:Y:S05]  /*115c0*/  CALL.REL.NOINC `($__internal_17_$__cuda_sm70_shflsync_bfly_p) ;  /* 0x000013e000007944 */ /* 0x002fea0003c00000 */
[----:B------:R-:W-:Y:S01]  /*115d0*/  FMNMX.FTZ R133, R133, R0, !PT ;  /* 0x0000000085857209 */ /* 0x000fe20007810000 */
[----:B------:R-:W-:Y:S01]  /*115e0*/  IMAD.MOV.U32 R0, RZ, RZ, 0x1 ;  /* 0x00000001ff007424 */ /* 0x000fe200078e00ff */
[----:B------:R-:W-:-:S03]  /*115f0*/  MOV R2, 0x11620 ;  /* 0x0001162000027802 */ /* 0x000fc60000000f00 */
[----:B------:R-:W-:Y:S02]  /*11600*/  IMAD.MOV.U32 R132, RZ, RZ, R133 ;  /* 0x000000ffff847224 */ /* 0x000fe400078e0085 */
[----:B------:R-:W-:Y:S05]  /*11610*/  CALL.REL.NOINC `($__internal_17_$__cuda_sm70_shflsync_bfly_p) ;  /* 0x0000139000007944 */ /* 0x000fea0003c00000 */
[----:B------:R-:W-:Y:S01]  /*11620*/  FMNMX.FTZ R133, R133, R0, !PT ;  /* 0x0000000085857209 */ /* 0x000fe20007810000 */
[----:B------:R-:W-:Y:S01]  /*11630*/  IMAD.MOV.U32 R132, RZ, RZ, R16 ;  /* 0x000000ffff847224 */ /* 0x000fe200078e0010 */
[----:B------:R-:W-:Y:S01]  /*11640*/  MOV R2, 0x11670 ;  /* 0x0001167000027802 */ /* 0x000fe20000000f00 */
[----:B------:R-:W-:Y:S02]  /*11650*/  IMAD.MOV.U32 R0, RZ, RZ, 0x2 ;  /* 0x00000002ff007424 */ /* 0x000fe400078e00ff */
[----:B------:R-:W-:Y:S05]  /*11660*/  CALL.REL.NOINC `($__internal_17_$__cuda_sm70_shflsync_bfly_p) ;  /* 0x0000134000007944 */ /* 0x000fea0003c00000 */
[----:B------:R-:W-:Y:S01]  /*11670*/  FMNMX.FTZ R16, R16, R0, !PT ;  /* 0x0000000010107209 */ /* 0x000fe20007810000 */
[----:B------:R-:W-:Y:S01]  /*11680*/  IMAD.MOV.U32 R0, RZ, RZ, 0x1 ;  /* 0x00000001ff007424 */ /* 0x000fe200078e00ff */
[----:B------:R-:W-:-:S03]  /*11690*/  MOV R2, 0x116c0 ;  /* 0x000116c000027802 */ /* 0x000fc60000000f00 */
[----:B------:R-:W-:Y:S02]  /*116a0*/  IMAD.MOV.U32 R132, RZ, RZ, R16 ;  /* 0x000000ffff847224 */ /* 0x000fe400078e0010 */
[----:B------:R-:W-:Y:S05]  /*116b0*/  CALL.REL.NOINC `($__internal_17_$__cuda_sm70_shflsync_bfly_p) ;  /* 0x000012f000007944 */ /* 0x000fea0003c00000 */
[----:B------:R-:W-:Y:S01]  /*116c0*/  MOV R3, R0 ;  /* 0x0000000000037202 */ /* 0x000fe20000000f00 */
[----:B------:R-:W-:Y:S05]  /*116d0*/  BRA `(.L_x_1085) ;  /* 0xffff33e000007947 */ /* 0x000fea000383ffff */
.L_x_1051:
[----:B------:R-:W-:Y:S01]  /*116e0*/  MOV R3, 0x181f ;  /* 0x0000181f00037802 */ /* 0x000fe20000000f00 */
[----:B------:R2:W-:Y:S01]  /*116f0*/  STL [R1+0x70], RZ ;  /* 0x000070ff01007387 */ /* 0x0005e20000100800 */
[----:B------:R-:W-:Y:S01]  /*11700*/  MOV R2, 0x11730 ;  /* 0x0001173000027802 */ /* 0x000fe20000000f00 */
[----:B------:R-:W-:Y:S02]  /*11710*/  IMAD.MOV.U32 R0, RZ, RZ, R5 ;  /* 0x000000ffff007224 */ /* 0x000fe400078e0005 */
[----:B-12---:R-:W-:Y:S05]  /*11720*/  CALL.REL.NOINC `($__internal_18_$__cuda_sm70_shflsync_idx_p) ;  /* 0x000012e000007944 */ /* 0x006fea0003c00000 */
[----:B-----5:R-:W-:Y:S01]  /*11730*/  MOV R4, R0 ;  /* 0x0000000000047202 */ /* 0x020fe20000000f00 */
[----:B-1----:R-:W-:-:S05]  /*11740*/  BRA `(.L_x_1086) ;  /* 0xffff505000007947 */ /* 0x002fca000383ffff */
.L_x_1052:
[----:B------:R-:W-:Y:S01]  /*11750*/  MOV R3, 0x181f ;  /* 0x0000181f00037802 */ /* 0x000fe20000000f00 */
[----:B------:R4:W-:Y:S01]  /*11760*/  STL [R1+0x70], RZ ;  /* 0x000070ff01007387 */ /* 0x0009e20000100800 */
[----:B------:R-:W-:Y:S01]  /*11770*/  MOV R2, 0x117a0 ;  /* 0x000117a000027802 */ /* 0x000fe20000000f00 */
[----:B------:R-:W-:Y:S02]  /*11780*/  IMAD.MOV.U32 R0, RZ, RZ, R21 ;  /* 0x000000ffff007224 */ /* 0x000fe400078e0015 */
[----:B-1234-:R-:W-:Y:S05]  /*11790*/  CALL.REL.NOINC `($__internal_18_$__cuda_sm70_shflsync_idx_p) ;  /* 0x0000127000007944 */ /* 0x01efea0003c00000 */
[----:B------:R-:W2:Y:S01]  /*117a0*/  LDL R3, [R1+0x64] ;  /* 0x0000640001037983 */ /* 0x000ea20000100800 */
[----:B------:R-:W-:Y:S03]  /*117b0*/  IADD3 R6, P0, R0, R30, RZ ;  /* 0x0000001e00067210 */ /* 0x000fe60007f1e0ff */
[----:B------:R-:W3:Y:S02]  /*117c0*/  LDL R2, [R1+0x84] ;  /* 0x0000840001027983 */ /* 0x000ee40000100800 */
[----:B-----5:R-:W-:Y:S02]  /*117d0*/  IMAD.X R7, R4, 0x1, R22, P0 ;  /* 0x0000000104077824 */ /* 0x020fe400000e0616 */
[----:B------:R-:W4:Y:S04]  /*117e0*/  LDL R12, [R1+0x58] ;  /* 0x00005800010c7983 */ /* 0x000f280000100800 */
[----:B------:R-:W4:Y:S04]  /*117f0*/  LDL R14, [R1+0x80] ;  /* 0x00008000010e7983 */ /* 0x000f280000100800 */
[----:B------:R-:W4:Y:S01]  /*11800*/  LDL R13, [R1+0x7c] ;  /* 0x00007c00010d7983 */ /* 0x000f220000100800 */
[----:B--2---:R-:W-:Y:S02]  /*11810*/  ISETP.GE.AND P3, PT, R3, c[0x0][0x1d4], PT ;  /* 0x0000750003007a0c */ /* 0x004fe40003f66270 */
[----:B---3--:R-:W-:Y:S02]  /*11820*/  ISETP.GE.AND P2, PT, R2, c[0x0][0x1d4], PT ;  /* 0x0000750002007a0c */ /* 0x008fe40003f46270 */
[----:B------:R-:W-:Y:S02]  /*11830*/  IADD3 R2, P0, R0, R31, RZ ;  /* 0x0000001f00027210 */ /* 0x000fe40007f1e0ff */
[----:B------:R-:W-:Y:S03]  /*11840*/  SEL R20, RZ, 0x10, P2 ;  /* 0x00000010ff147807 */ /* 0x000fe60001000000 */
[----:B------:R-:W-:Y:S01]  /*11850*/  IMAD.X R3, R4, 0x1, R23, P0 ;  /* 0x0000000104037824 */ /* 0x000fe200000e0617 */
[----:B----4-:R-:W-:Y:S03]  /*11860*/  ISETP.GE.AND P1, PT, R14, c[0x0][0x1d4], PT ;  /* 0x000075000e007a0c */ /* 0x010fe60003f26270 */
[----:B------:R-:W-:Y:S01]  /*11870*/  @!PT LDS RZ, [RZ] ;  /* 0x00000000fffff984 */ /* 0x000fe20000000800 */
[----:B------:R-:W-:Y:S01]  /*11880*/  @!PT LDS RZ, [RZ] ;  /* 0x00000000fffff984 */ /* 0x000fe20000000800 */
[----:B------:R-:W-:Y:S01]  /*11890*/  @!PT LDS RZ, [RZ] ;  /* 0x00000000fffff984 */ /* 0x000fe20000000800 */
[----:B------:R2:W-:Y:S01]  /*118a0*/  LDGSTS.E.BYPASS.LTC128B.128 [R12+0x100], [R6.64], !P3 ;  /* 0x00100000060c7fae */ /* 0x0005e2000d901d46 */
[----:B------:R-:W-:Y:S03]  /*118b0*/  SEL R15, RZ, 0x10, P1 ;  /* 0x00000010ff0f7807 */ /* 0x000fe60000800000 */
[----:B------:R3:W-:Y:S02]  /*118c0*/  LDGSTS.E.BYPASS.LTC128B.128 [R12+0x2100], [R2.64], !P2 ;  /* 0x02100000020c7fae */ /* 0x0007e4000d101d46 */
[----:B---3--:R-:W-:Y:S05]  /*118d0*/  IADD3 R2, P0, R0, R132, RZ ;  /* 0x0000008400027210 */ /* 0x008fea0007f1e0ff */
[----:B------:R-:W-:Y:S05]  /*118e0*/  IMAD.X R3, R4, 0x1, R28, P0 ;  /* 0x0000000104037824 */ /* 0x000fea00000e061c */
[----:B------:R3:W-:Y:S02]  /*118f0*/  LDGSTS.E.BYPASS.LTC128B.128 [R12+0x4100], [R2.64], !P1 ;  /* 0x04100000020c7fae */ /* 0x0007e4000c901d46 */
[----:B---3--:R-:W-:Y:S01]  /*11900*/  IADD3 R2, P0, R0, R133, RZ ;  /* 0x0000008500027210 */ /* 0x008fe20007f1e0ff */
[----:B------:R-:W-:Y:S01]  /*11910*/  IMAD.MOV.U32 R0, RZ, RZ, R5 ;  /* 0x000000ffff007224 */ /* 0x000fe200078e0005 */
[----:B------:R-:W-:Y:S03]  /*11920*/  SEL R5, RZ, 0x10, P3 ;  /* 0x00000010ff057807 */ /* 0x000fe60001800000 */
[----:B------:R-:W-:Y:S01]  /*11930*/  IMAD.X R3, R4, 0x1, R29, P0 ;  /* 0x0000000104037824 */ /* 0x000fe200000e061d */
[----:B------:R-:W-:Y:S04]  /*11940*/  ISETP.GE.AND P0, PT, R13, c[0x0][0x1d4], PT ;  /* 0x000075000d007a0c */ /* 0x000fe80003f06270 */
[----:B------:R-:W-:Y:S09]  /*11950*/  SEL R14, RZ, 0x10, P0 ;  /* 0x00000010ff0e7807 */ /* 0x000ff20000000000 */
[----:B------:R3:W-:Y:S02]  /*11960*/  LDGSTS.E.BYPASS.LTC128B.128 [R12+0x6100], [R2.64], !P0 ;  /* 0x06100000020c7fae */ /* 0x0007e4000c101d46 */
[----:B---3--:R-:W-:Y:S02]  /*11970*/  IMAD.MOV.U32 R2, RZ, RZ, 0x1 ;  /* 0x00000001ff027424 */ /* 0x008fe400078e00ff */
[----:B------:R-:W-:Y:S03]  /*11980*/  IMAD.MOV.U32 R3, RZ, RZ, 0x181f ;  /* 0x0000181fff037424 */ /* 0x000fe600078e00ff */
[----:B------:R3:W-:Y:S02]  /*11990*/  STL [R1+0x70], R2 ;  /* 0x0000700201007387 */ /* 0x0007e40000100800 */
[----:B---3--:R-:W-:Y:S02]  /*119a0*/  MOV R2, 0x119c0 ;  /* 0x000119c000027802 */ /* 0x008fe40000000f00 */
[----:B-12---:R-:W-:Y:S05]  /*119b0*/  CALL.REL.NOINC `($__internal_18_$__cuda_sm70_shflsync_idx_p) ;  /* 0x0000105000007944 */ /* 0x006fea0003c00000 */
[----:B------:R-:W-:Y:S01]  /*119c0*/  MOV R2, 0x1 ;  /* 0x0000000100027802 */ /* 0x000fe20000000f00 */
[----:B-----5:R-:W-:Y:S01]  /*119d0*/  IMAD.MOV.U32 R4, RZ, RZ, R0 ;  /* 0x000000ffff047224 */ /* 0x020fe200078e0000 */
[----:B------:R-:W-:Y:S01]  /*119e0*/  MOV R3, 0x181f ;  /* 0x0000181f00037802 */ /* 0x000fe20000000f00 */
[----:B------:R-:W-:Y:S02]  /*119f0*/  IMAD.MOV.U32 R0, RZ, RZ, R21 ;  /* 0x000000ffff007224 */ /* 0x000fe400078e0015 */
[----:B------:R2:W-:Y:S02]  /*11a00*/  STL [R1+0x70], R2 ;  /* 0x0000700201007387 */ /* 0x0005e40000100800 */
[----:B--2---:R-:W-:Y:S02]  /*11a10*/  MOV R2, 0x11a30 ;  /* 0x00011a3000027802 */ /* 0x004fe40000000f00 */
[----:B-1----:R-:W-:Y:S05]  /*11a20*/  CALL.REL.NOINC `($__internal_18_$__cuda_sm70_shflsync_idx_p) ;  /* 0x00000fe000007944 */ /* 0x002fea0003c00000 */
[----:B-1---5:R-:W-:-:S05]  /*11a30*/  BRA `(.L_x_1087) ;  /* 0xffff4f5000007947 */ /* 0x022fca000383ffff */
.L_x_1055:
[----:B--2---:R-:W-:Y:S01]  /*11a40*/  MOV R3, 0x181f ;  /* 0x0000181f00037802 */ /* 0x004fe20000000f00 */
[----:B------:R1:W-:Y:S01]  /*11a50*/  STL [R1+0x70], RZ ;  /* 0x000070ff01007387 */ /* 0x0003e20000100800 */
[----:B------:R-:W-:Y:S01]  /*11a60*/  MOV R2, 0x11a90 ;  /* 0x00011a9000027802 */ /* 0x000fe20000000f00 */
[----:B------:R-:W-:Y:S02]  /*11a70*/  IMAD.MOV.U32 R0, RZ, RZ, R133 ;  /* 0x000000ffff007224 */ /* 0x000fe400078e0085 */
[----:B-1----:R-:W-:Y:S05]  /*11a80*/  CALL.REL.NOINC `($__internal_18_$__cuda_sm70_shflsync_idx_p) ;  /* 0x00000f8000007944 */ /* 0x002fea0003c00000 */
[----:B------:R-:W-:Y:S01]  /*11a90*/  MOV R132, R0 ;  /* 0x0000000000847202 */ /* 0x000fe20000000f00 */
[----:B-1---5:R-:W-:-:S05]  /*11aa0*/  BRA `(.L_x_1088) ;  /* 0xffff618000007947 */ /* 0x022fca000383ffff */
.L_x_1056:
[----:B------:R-:W-:Y:S01]  /*11ab0*/  MOV R3, 0x181f ;  /* 0x0000181f00037802 */ /* 0x000fe20000000f00 */
[----:B------:R3:W-:Y:S01]  /*11ac0*/  STL [R1+0x70], RZ ;  /* 0x000070ff01007387 */ /* 0x0007e20000100800 */
[----:B------:R-:W-:Y:S01]  /*11ad0*/  MOV R2, 0x11b00 ;  /* 0x00011b0000027802 */ /* 0x000fe20000000f00 */
[----:B------:R-:W-:Y:S02]  /*11ae0*/  IMAD.MOV.U32 R0, RZ, RZ, R183 ;  /* 0x000000ffff007224 */ /* 0x000fe400078e00b7 */
[----:B-123--:R-:W-:Y:S05]  /*11af0*/  CALL.REL.NOINC `($__internal_18_$__cuda_sm70_shflsync_idx_p) ;  /* 0x00000f1000007944 */ /* 0x00efea0003c00000 */
[----:B------:R-:W2:Y:S01]  /*11b00*/  LDL R3, [R1+0x64] ;  /* 0x0000640001037983 */ /* 0x000ea20000100800 */
[----:B------:R-:W-:Y:S03]  /*11b10*/  IADD3 R176, P0, R0, R188, RZ ;  /* 0x000000bc00b07210 */ /* 0x000fe60007f1e0ff */
[----:B------:R-:W3:Y:S02]  /*11b20*/  LDL R2, [R1+0x84] ;  /* 0x0000840001027983 */ /* 0x000ee40000100800 */
[----:B------:R-:W-:Y:S02]  /*11b30*/  IMAD.X R177, R132, 0x1, R184, P0 ;  /* 0x0000000184b17824 */ /* 0x000fe400000e06b8 */
        /* <DEDUP_REMOVED lines=29> */
[----:B-12--5:R-:W-:Y:S05]  /*11d10*/  CALL.REL.NOINC `($__internal_18_$__cuda_sm70_shflsync_idx_p) ;  /* 0x00000cf000007944 */ /* 0x026fea0003c00000 */
[----:B------:R-:W-:Y:S01]  /*11d20*/  MOV R2, 0x1 ;  /* 0x0000000100027802 */ /* 0x000fe20000000f00 */
[----:B------:R-:W-:Y:S01]  /*11d30*/  IMAD.MOV.U32 R132, RZ, RZ, R0 ;  /* 0x000000ffff847224 */ /* 0x000fe200078e0000 */
[----:B------:R-:W-:Y:S01]  /*11d40*/  MOV R3, 0x181f ;  /* 0x0000181f00037802 */ /* 0x000fe20000000f00 */
[----:B------:R-:W-:Y:S02]  /*11d50*/  IMAD.MOV.U32 R0, RZ, RZ, R183 ;  /* 0x000000ffff007224 */ /* 0x000fe400078e00b7 */
[----:B------:R2:W-:Y:S02]  /*11d60*/  STL [R1+0x70], R2 ;  /* 0x0000700201007387 */ /* 0x0005e40000100800 */
[----:B--2---:R-:W-:Y:S02]  /*11d70*/  MOV R2, 0x11d90 ;  /* 0x00011d9000027802 */ /* 0x004fe40000000f00 */
[----:B-1---5:R-:W-:Y:S05]  /*11d80*/  CALL.REL.NOINC `($__internal_18_$__cuda_sm70_shflsync_idx_p) ;  /* 0x00000c8000007944 */ /* 0x022fea0003c00000 */
[----:B-1---5:R-:W-:-:S05]  /*11d90*/  BRA `(.L_x_1089) ;  /* 0xffff608000007947 */ /* 0x022fca000383ffff */
.L_x_1057:
[----:B------:R-:W-:Y:S01]  /*11da0*/  MOV R3, 0x1c1f ;  /* 0x00001c1f00037802 */ /* 0x000fe20000000f00 */
[----:B------:R1:W-:Y:S01]  /*11db0*/  STL [R1+0x70], RZ ;  /* 0x000070ff01007387 */ /* 0x0003e20000100800 */
[----:B------:R-:W-:Y:S01]  /*11dc0*/  MOV R2, 0x11df0 ;  /* 0x00011df000027802 */ /* 0x000fe20000000f00 */
[----:B------:R-:W-:Y:S02]  /*11dd0*/  IMAD.MOV.U32 R0, RZ, RZ, R132 ;  /* 0x000000ffff007224 */ /* 0x000fe400078e0084 */
[----:B-1----:R-:W-:Y:S05]  /*11de0*/  CALL.REL.NOINC `($__internal_18_$__cuda_sm70_shflsync_idx_p) ;  /* 0x00000c2000007944 */ /* 0x002fea0003c00000 */
[----:B-1---5:R-:W-:-:S05]  /*11df0*/  BRA `(.L_x_1090) ;  /* 0xffff630000007947 */ /* 0x022fca000383ffff */
.L_x_1058:
[----:B------:R-:W-:Y:S01]  /*11e00*/  MOV R2, 0x1 ;  /* 0x0000000100027802 */ /* 0x000fe20000000f00 */
[----:B------:R-:W-:Y:S02]  /*11e10*/  IMAD.MOV.U32 R0, RZ, RZ, R132 ;  /* 0x000000ffff007224 */ /* 0x000fe400078e0084 */
[----:B------:R-:W-:Y:S02]  /*11e20*/  IMAD.MOV.U32 R3, RZ, RZ, 0x1c1f ;  /* 0x00001c1fff037424 */ /* 0x000fe400078e00ff */
[----:B------:R2:W-:Y:S02]  /*11e30*/  STL [R1+0x70], R2 ;  /* 0x0000700201007387 */ /* 0x0005e40000100800 */
[----:B--2---:R-:W-:Y:S02]  /*11e40*/  MOV R2, 0x11e60 ;  /* 0x00011e6000027802 */ /* 0x004fe40000000f00 */
[----:B-1----:R-:W-:Y:S05]  /*11e50*/  CALL.REL.NOINC `($__internal_18_$__cuda_sm70_shflsync_idx_p) ;  /* 0x00000bb000007944 */ /* 0x002fea0003c00000 */
[----:B------:R-:W-:Y:S05]  /*11e60*/  IMAD.IADD R0, R133, 0x1, R0 ;  /* 0x0000000185007824 */ /* 0x000fea00078e0200 */
        /* <DEDUP_REMOVED lines=28> */
[----:B-----5:R-:W-:Y:S02]  /*12030*/  FMNMX.FTZ R0, R4, R134, !PT ;  /* 0x0000008604007209 */ /* 0x020fe40007810000 */
        /* <DEDUP_REMOVED lines=22> */
[----:B------:R-:W-:Y:S02]  /*121a0*/  FSEL R30, R30, -INF , P3 ;  /* 0xff8000001e1e7808 */ /* 0x000fe40001800000 */
[----:B------:R-:W-:Y:S02]  /*121b0*/  FMNMX.FTZ R176, R27, R2, !PT ;  /* 0x000000021bb07209 */ /* 0x000fe40007810000 */
[----:B------:R-:W-:Y:S01]  /*121c0*/  FMNMX.FTZ R132, R28, R0, !PT ;  /* 0x000000001c847209 */ /* 0x000fe20007810000 */
[----:B------:R-:W-:Y:S01]  /*121d0*/  IMAD.MOV.U32 R0, RZ, RZ, 0x2 ;  /* 0x00000002ff007424 */ /* 0x000fe200078e00ff */
[----:B------:R-:W-:Y:S02]  /*121e0*/  FSEL R31, R31, -INF , P2 ;  /* 0xff8000001f1f7808 */ /* 0x000fe40001000000 */
[----:B------:R-:W-:Y:S02]  /*121f0*/  FMNMX.FTZ R176, R30, R176, !PT ;  /* 0x000000b01eb07209 */ /* 0x000fe40007810000 */
[----:B------:R-:W-:Y:S02]  /*12200*/  FMNMX.FTZ R132, R29, R132, !PT ;  /* 0x000000841d847209 */ /* 0x000fe40007810000 */
[----:B------:R-:W-:Y:S02]  /*12210*/  FSEL R34, R34, -INF , P1 ;  /* 0xff80000022227808 */ /* 0x000fe40000800000 */
[----:B------:R-:W-:Y:S02]  /*12220*/  FMNMX.FTZ R176, R31, R176, !PT ;  /* 0x000000b01fb07209 */ /* 0x000fe40007810000 */
[----:B------:R-:W-:Y:S02]  /*12230*/  FMNMX.FTZ R132, R32, R132, !PT ;  /* 0x0000008420847209 */ /* 0x000fe40007810000 */
[----:B------:R-:W-:Y:S02]  /*12240*/  FSEL R35, R35, -INF , P0 ;  /* 0xff80000023237808 */ /* 0x000fe40000000000 */
[----:B------:R-:W-:Y:S02]  /*12250*/  FMNMX.FTZ R176, R34, R176, !PT ;  /* 0x000000b022b07209 */ /* 0x000fe40007810000 */
[----:B------:R-:W-:Y:S02]  /*12260*/  FMNMX.FTZ R132, R33, R132, !PT ;  /* 0x0000008421847209 */ /* 0x000fe40007810000 */
[----:B------:R-:W-:Y:S02]  /*12270*/  FMNMX.FTZ R176, R35, R176, !PT ;  /* 0x000000b023b07209 */ /* 0x000fe40007810000 */
[----:B------:R-:W-:Y:S02]  /*12280*/  MOV R2, 0x122a0 ;  /* 0x000122a000027802 */ /* 0x000fe40000000f00 */
[----:B-1----:R-:W-:Y:S05]  /*12290*/  CALL.REL.NOINC `($__internal_17_$__cuda_sm70_shflsync_bfly_p) ;  /* 0x0000071000007944 */ /* 0x002fea0003c00000 */
[----:B------:R-:W-:Y:S01]  /*122a0*/  FMNMX.FTZ R132, R132, R0, !PT ;  /* 0x0000000084847209 */ /* 0x000fe20007810000 */
[----:B------:R-:W-:Y:S01]  /*122b0*/  IMAD.MOV.U32 R0, RZ, RZ, 0x1 ;  /* 0x00000001ff007424 */ /* 0x000fe200078e00ff */
[----:B------:R-:W-:Y:S02]  /*122c0*/  MOV R2, 0x122e0 ;  /* 0x000122e000027802 */ /* 0x000fe40000000f00 */
        /* <DEDUP_REMOVED lines=8> */
[----:B------:R-:W-:Y:S02]  /*12350*/  MOV R2, 0x12370 ;  /* 0x0001237000027802 */ /* 0x000fe40000000f00 */
[----:B------:R-:W-:Y:S05]  /*12360*/  CALL.REL.NOINC `($__internal_17_$__cuda_sm70_shflsync_bfly_p) ;  /* 0x0000064000007944 */ /* 0x000fea0003c00000 */
[----:B------:R-:W-:-:S05]  /*12370*/  BRA `(.L_x_1091) ;  /* 0xffff643000007947 */ /* 0x000fca000383ffff */
.L_x_1061:
[----:B-1-3--:R-:W-:Y:S01]  /*12380*/  MOV R3, 0x181f ;  /* 0x0000181f00037802 */ /* 0x00afe20000000f00 */
[----:B------:R1:W-:Y:S01]  /*12390*/  STL [R1+0x70], RZ ;  /* 0x000070ff01007387 */ /* 0x0003e20000100800 */
[----:B------:R-:W-:Y:S01]  /*123a0*/  MOV R2, 0x123d0 ;  /* 0x000123d000027802 */ /* 0x000fe20000000f00 */
[----:B------:R-:W-:Y:S02]  /*123b0*/  IMAD.MOV.U32 R0, RZ, RZ, R5 ;  /* 0x000000ffff007224 */ /* 0x000fe400078e0005 */
[----:B-1----:R-:W-:Y:S05]  /*123c0*/  CALL.REL.NOINC `($__internal_18_$__cuda_sm70_shflsync_idx_p) ;  /* 0x0000064000007944 */ /* 0x002fea0003c00000 */
[----:B-1---5:R-:W-:-:S05]  /*123d0*/  BRA `(.L_x_1092) ;  /* 0xffff868000007947 */ /* 0x022fca000383ffff */
.L_x_1064:
[----:B------:R-:W-:Y:S01]  /*123e0*/  MOV R3, 0x181f ;  /* 0x0000181f00037802 */ /* 0x000fe20000000f00 */
[----:B------:R1:W-:Y:S01]  /*123f0*/  STL [R1+0x70], RZ ;  /* 0x000070ff01007387 */ /* 0x0003e20000100800 */
[----:B------:R-:W-:Y:S01]  /*12400*/  MOV R2, 0x12430 ;  /* 0x0001243000027802 */ /* 0x000fe20000000f00 */
[----:B------:R-:W-:Y:S02]  /*12410*/  IMAD.MOV.U32 R0, RZ, RZ, R133 ;  /* 0x000000ffff007224 */ /* 0x000fe400078e0085 */
[----:B-1---5:R-:W-:Y:S05]  /*12420*/  CALL.REL.NOINC `($__internal_18_$__cuda_sm70_shflsync_idx_p) ;  /* 0x000005e000007944 */ /* 0x022fea0003c00000 */
[----:B------:R-:W-:Y:S01]  /*12430*/  MOV R132, R0 ;  /* 0x0000000000847202 */ /* 0x000fe20000000f00 */
[----:B-1---5:R-:W-:-:S05]  /*12440*/  BRA `(.L_x_1093) ;  /* 0xffff9a5000007947 */ /* 0x022fca000383ffff */
.L_x_1065:
[----:B------:R-:W-:Y:S01]  /*12450*/  MOV R3, 0x181f ;  /* 0x0000181f00037802 */ /* 0x000fe20000000f00 */
[----:B------:R3:W-:Y:S01]  /*12460*/  STL [R1+0x70], RZ ;  /* 0x000070ff01007387 */ /* 0x0007e20000100800 */
[----:B------:R-:W-:Y:S01]  /*12470*/  MOV R2, 0x124a0 ;  /* 0x000124a000027802 */ /* 0x000fe20000000f00 */
[----:B------:R-:W-:Y:S02]  /*12480*/  IMAD.MOV.U32 R0, RZ, RZ, R178 ;  /* 0x000000ffff007224 */ /* 0x000fe400078e00b2 */
[----:B-123-5:R-:W-:Y:S05]  /*12490*/  CALL.REL.NOINC `($__internal_18_$__cuda_sm70_shflsync_idx_p) ;  /* 0x0000057000007944 */ /* 0x02efea0003c00000 */
[----:B------:R-:W2:Y:S04]  /*124a0*/  LDL R176, [R1+0x5c] ;  /* 0x00005c0001b07983 */ /* 0x000ea80000100800 */
[----:B------:R-:W3:Y:S01]  /*124b0*/  LDL R187, [R1+0x58] ;  /* 0x0000580001bb7983 */ /* 0x000ee20000100800 */
[----:B--2---:R-:W-:Y:S04]  /*124c0*/  IADD3 R2, -R176, 0x10, RZ ;  /* 0x00000010b0027810 */ /* 0x004fe80007ffe1ff */
[----:B------:R-:W-:Y:S04]  /*124d0*/  LOP3.LUT R2, R2, 0xf, RZ, 0xc0, !PT ;  /* 0x0000000f02027812 */ /* 0x000fe800078ec0ff */
[----:B------:R-:W-:Y:S04]  /*124e0*/  IADD3 R2, P1, P0, R2, R0, R183 ;  /* 0x0000000002027210 */ /* 0x000fe8000783e0b7 */
[----:B------:R-:W-:Y:S02]  /*124f0*/  IADD3.X R3, RZ, R132, R179, P1, P0 ;  /* 0x00000084ff037210 */ /* 0x000fe40000fe04b3 */
[----:B------:R-:W-:Y:S11]  /*12500*/  ISETP.NE.U32.AND P0, PT, R176, RZ, PT ;  /* 0x000000ffb000720c */ /* 0x000ff60003f05070 */
[----:B------:R-:W-:Y:S02]  /*12510*/  @!UPT UIADD3 URZ, URZ, URZ, URZ ;  /* 0x0000003f3f3ff290 */ /* 0x000fe4000fffe03f */
[----:B------:R-:W-:Y:S01]  /*12520*/  @!PT LDS RZ, [RZ] ;  /* 0x00000000fffff984 */ /* 0x000fe20000000800 */
[----:B------:R-:W-:Y:S01]  /*12530*/  @!PT LDS RZ, [RZ] ;  /* 0x00000000fffff984 */ /* 0x000fe20000000800 */
[----:B------:R-:W-:Y:S01]  /*12540*/  @!PT LDS RZ, [RZ] ;  /* 0x00000000fffff984 */ /* 0x000fe20000000800 */
[----:B---3--:R2:W-:Y:S02]  /*12550*/  LDGSTS.E.BYPASS.LTC128B.128.ZFILL [R187+0x10100], [R2.64], P0 ;  /* 0x1010000002bb7fae */ /* 0x0085e40008141d46 */
[----:B--2---:R-:W-:Y:S05]  /*12560*/  IADD3 R2, P0, R0, R184, RZ ;  /* 0x000000b800027210 */ /* 0x004fea0007f1e0ff */
[----:B------:R-:W-:Y:S01]  /*12570*/  IMAD.X R3, R132, 0x1, R180, P0 ;  /* 0x0000000184037824 */ /* 0x000fe200000e06b4 */
[----:B------:R-:W-:Y:S04]  /*12580*/  IADD3 R176, P0, R0, R185, RZ ;  /* 0x000000b900b07210 */ /* 0x000fe80007f1e0ff */
[----:B------:R2:W-:Y:S01]  /*12590*/  LDGSTS.E.BYPASS.LTC128B.128 [R187+0x12100], [R2.64], !P5 ;  /* 0x1210000002bb7fae */ /* 0x0005e2000e901d46 */
[----:B------:R-:W-:Y:S05]  /*125a0*/  IMAD.X R177, R132, 0x1, R181, P0 ;  /* 0x0000000184b17824 */ /* 0x000fea00000e06b5 */
[----:B------:R3:W-:Y:S01]  /*125b0*/  LDGSTS.E.BYPASS.LTC128B.128 [R187+0x14100], [R176.64], !P4 ;  /* 0x14100000b0bb7fae */ /* 0x0007e2000e101d46 */
[----:B--2---:R-:W-:Y:S01]  /*125c0*/  IADD3 R2, P0, R0, R186, RZ ;  /* 0x000000ba00027210 */ /* 0x004fe20007f1e0ff */
[----:B------:R-:W-:Y:S04]  /*125d0*/  IMAD.MOV.U32 R0, RZ, RZ, R133 ;  /* 0x000000ffff007224 */ /* 0x000fe800078e0085 */
[----:B------:R-:W-:Y:S05]  /*125e0*/  IMAD.X R3, R132, 0x1, R182, P0 ;  /* 0x0000000184037824 */ /* 0x000fea00000e06b6 */
[----:B------:R2:W-:Y:S02]  /*125f0*/  LDGSTS.E.BYPASS.LTC128B.128 [R187+0x16100], [R2.64], !P3 ;  /* 0x1610000002bb7fae */ /* 0x0005e4000d901d46 */
[----:B--2---:R-:W-:Y:S02]  /*12600*/  IMAD.MOV.U32 R2, RZ, RZ, 0x1 ;  /* 0x00000001ff027424 */ /* 0x004fe400078e00ff */
[----:B------:R-:W-:Y:S03]  /*12610*/  IMAD.MOV.U32 R3, RZ, RZ, 0x181f ;  /* 0x0000181fff037424 */ /* 0x000fe600078e00ff */
[----:B------:R2:W-:Y:S02]  /*12620*/  STL [R1+0x70], R2 ;  /* 0x0000700201007387 */ /* 0x0005e40000100800 */
[----:B--2---:R-:W-:Y:S02]  /*12630*/  MOV R2, 0x12650 ;  /* 0x0001265000027802 */ /* 0x004fe40000000f00 */
[----:B-1-3-5:R-:W-:Y:S05]  /*12640*/  CALL.REL.NOINC `($__internal_18_$__cuda_sm70_shflsync_idx_p) ;  /* 0x000003c000007944 */ /* 0x02afea0003c00000 */
        /* <DEDUP_REMOVED lines=8> */
.L_x_1066:
[----:B------:R-:W-:Y:S02]  /*126d0*/  MOV R0, 0x2 ;  /* 0x0000000200007802 */ /* 0x000fe40000000f00 */
[----:B------:R-:W-:Y:S02]  /*126e0*/  MOV R2, 0x12700 ;  /* 0x0001270000027802 */ /* 0x000fe40000000f00 */
[----:B-----5:R-:W-:Y:S05]  /*126f0*/  CALL.REL.NOINC `($__internal_17_$__cuda_sm70_shflsync_bfly_p) ;  /* 0x000002b000007944 */ /* 0x020fea0003c00000 */
        /* <DEDUP_REMOVED lines=14> */
.L_x_1068:
[----:B------:R1:W5:Y:S01]  /*127e0*/  LDL R132, [R1+0x78] ;  /* 0x0000780001847983 */ /* 0x0003620000100800 */
[----:B------:R-:W-:-:S02]  /*127f0*/  MOV R0, 0x2 ;  /* 0x0000000200007802 */ /* 0x000fc40000000f00 */
[----:B------:R-:W-:Y:S02]  /*12800*/  MOV R2, 0x12820 ;  /* 0x0001282000027802 */ /* 0x000fe40000000f00 */
[----:B-1---5:R-:W-:Y:S05]  /*12810*/  CALL.REL.NOINC `($__internal_17_$__cuda_sm70_shflsync_bfly_p) ;  /* 0x0000019000007944 */ /* 0x022fea0003c00000 */
[----:B------:R-:W-:Y:S01]  /*12820*/  MOV R4, R0 ;  /* 0x0000000000047202 */ /* 0x000fe20000000f00 */
[----:B------:R-:W-:Y:S05]  /*12830*/  BRA `(.L_x_1096) ;  /* 0xffffba9000007947 */ /* 0x000fea000383ffff */
.L_x_1069:
[----:B------:R-:W-:Y:S01]  /*12840*/  IMAD.MOV.U32 R132, RZ, RZ, R4 ;  /* 0x000000ffff847224 */ /* 0x000fe200078e0004 */
[----:B------:R-:W-:Y:S02]  /*12850*/  MOV R0, 0x1 ;  /* 0x0000000100007802 */ /* 0x000fe40000000f00 */
[----:B------:R-:W-:Y:S02]  /*12860*/  MOV R2, 0x12880 ;  /* 0x0001288000027802 */ /* 0x000fe40000000f00 */
[----:B------:R-:W-:Y:S05]  /*12870*/  CALL.REL.NOINC `($__internal_17_$__cuda_sm70_shflsync_bfly_p) ;  /* 0x0000013000007944 */ /* 0x000fea0003c00000 */
[----:B------:R1:W5:Y:S01]  /*12880*/  LDL R132, [R1+0x88] ;  /* 0x0000880001847983 */ /* 0x0003620000100800 */
[----:B------:R-:W-:Y:S01]  /*12890*/  FADD.FTZ R4, R4, R0 ;  /* 0x0000000004047221 */ /* 0x000fe20000010000 */
[----:B------:R-:W-:Y:S02]  /*128a0*/  MOV R0, 0x2 ;  /* 0x0000000200007802 */ /* 0x000fe40000000f00 */
[----:B------:R-:W-:Y:S02]  /*128b0*/  MOV R2, 0x128d0 ;  /* 0x000128d000027802 */ /* 0x000fe40000000f00 */
[----:B-1---5:R-:W-:Y:S05]  /*128c0*/  CALL.REL.NOINC `($__internal_17_$__cuda_sm70_shflsync_bfly_p) ;  /* 0x000000e000007944 */ /* 0x022fea0003c00000 */
[----:B------:R-:W2:Y:S02]  /*128d0*/  LDL.LU R2, [R1+0x88] ;  /* 0x0000880001027983 */ /* 0x000ea40000300800 */
[----:B--2---:R-:W-:Y:S01]  /*128e0*/  FADD.FTZ R5, R2, R0 ;  /* 0x0000000002057221 */ /* 0x004fe20000010000 */
[----:B------:R-:W-:-:S02]  /*128f0*/  MOV R0, 0x1 ;  /* 0x0000000100007802 */ /* 0x000fc40000000f00 */
[----:B------:R-:W-:Y:S02]  /*12900*/  MOV R2, 0x12930 ;  /* 0x0001293000027802 */ /* 0x000fe40000000f00 */
[----:B------:R-:W-:Y:S02]  /*12910*/  MOV R132, R5 ;  /* 0x0000000500847202 */ /* 0x000fe40000000f00 */
[----:B------:R-:W-:Y:S05]  /*12920*/  CALL.REL.NOINC `($__internal_17_$__cuda_sm70_shflsync_bfly_p) ;  /* 0x0000008000007944 */ /* 0x000fea0003c00000 */
[----:B------:R-:W-:Y:S01]  /*12930*/  MOV R3, R0 ;  /* 0x0000000000037202 */ /* 0x000fe20000000f00 */
[----:B------:R-:W-:Y:S05]  /*12940*/  BRA `(.L_x_1097) ;  /* 0xffffba1000007947 */ /* 0x000fea000383ffff */
.L_x_1079:
[----:B------:R2:W-:Y:S01]  /*12950*/  STL [R1+0x70], RZ ;  /* 0x000070ff01007387 */ /* 0x0005e20000100800 */
[----:B-1----:R-:W-:Y:S01]  /*12960*/  IMAD.MOV.U32 R0, RZ, RZ, R14 ;  /* 0x000000ffff007224 */ /* 0x002fe200078e000e */
[----:B----4-:R-:W-:Y:S02]  /*12970*/  MOV R3, 0x1f ;  /* 0x0000001f00037802 */ /* 0x010fe40000000f00 */
[----:B---3--:R-:W-:Y:S02]  /*12980*/  MOV R2, 0x129a0 ;  /* 0x000129a000027802 */ /* 0x008fe40000000f00 */
[----:B--2--5:R-:W-:Y:S05]  /*12990*/  CALL.REL.NOINC `($__internal_18_$__cuda_sm70_shflsync_idx_p) ;  /* 0x0000007000007944 */ /* 0x024fea0003c00000 */
[----:B-1---5:R-:W-:Y:S05]  /*129a0*/  BRA `(.L_x_1098) ;  /* 0xffffe30000007947 */ /* 0x022fea000383ffff */
        .weak           $__internal_17_$__cuda_sm70_shflsync_bfly_p
        .type           $__internal_17_$__cuda_sm70_shflsync_bfly_p,@function
        .size           $__internal_17_$__cuda_sm70_shflsync_bfly_p,($__internal_18_$__cuda_sm70_shflsync_idx_p - $__internal_17_$__cuda_sm70_shflsync_bfly_p)
$__internal_17_$__cuda_sm70_shflsync_bfly_p:
[----:B------:R-:W-:Y:S02]  /*129b0*/  MOV R177, 0xffffffff ;  /* 0xffffffff00b17802 */ /* 0x000fe40000000f00 */
[----:B------:R-:W-:Y:S02]  /*129c0*/  MOV R3, 0x1f ;  /* 0x0000001f00037802 */ /* 0x000fe40000000f00 */
[----:B------:R-:W-:Y:S04]  /*129d0*/  WARPSYNC R177 ;  /* 0x000000b100007348 */ /* 0x000fe80003800000 */
[----:B------:R1:W2:Y:S02]  /*129e0*/  SHFL.BFLY PT, R0, R132, R0, R3 ;  /* 0x0c00000084007389 */ /* 0x0002a400000e0003 */
[----:B-1----:R-:W-:-:S04]  /*129f0*/  MOV R3, 0x0 ;  /* 0x0000000000037802 */ /* 0x002fc80000000f00 */
[----:B--2---:R-:W-:Y:S05]  /*12a00*/  RET.REL.NODEC R2 `(_ZN7cutlass13device_kernelIN5flash19enable_sm80_to_sm89INS1_16FlashAttnFwdSm80INS1_25CollectiveMainloopFwdSm80ILi8ELi1ELb1EN4cute5tupleIJNS5_1CILi128EEENS7_ILi64EEENS7_ILi256EEEEEELi256ENS_10bfloat16_tEfNS_4arch4Sm80ELb1ELb0ELb0ELb0ELb1ELb0ELb1ELb1EEENS1_21CollectiveEpilogueFwdINS6_IJS8_SA_S9_EEENS6_IJNS7_ILi1EEESI_SI_EEESC_SE_Li256ELb0ELb1ELb1ELb0EEENS1_30DynamicPersistentTileSchedulerILi256ELi256ELb1ELb1ELb0EEEEEEEEEvNT_6ParamsE) ;  /* 0xfffed5f002007950 */ /* 0x004fea0003c3ffff */
        .weak           $__internal_18_$__cuda_sm70_shflsync_idx_p
        .type           $__internal_18_$__cuda_sm70_shflsync_idx_p,@function
        .size           $__internal_18_$__cuda_sm70_shflsync_idx_p,(.L_x_3251 - $__internal_18_$__cuda_sm70_shflsync_idx_p)
$__internal_18_$__cuda_sm70_shflsync_idx_p:
[----:B------:R1:W-:Y:S04]  /*12a10*/  STL [R1+0x1f4], R5 ;  /* 0x0001f40501007387 */ /* 0x0003e80000100800 */
[----:B------:R2:W-:Y:S01]  /*12a20*/  STL [R1+0x1f0], R4 ;  /* 0x0001f00401007387 */ /* 0x0005e20000100800 */
[----:B-1----:R-:W-:-:S03]  /*12a30*/  MOV R5, 0xffffffff ;  /* 0xffffffff00057802 */ /* 0x002fc60000000f00 */
[----:B--2---:R-:W2:Y:S01]  /*12a40*/  LDL.LU R4, [R1+0x70] ;  /* 0x0000700001047983 */ /* 0x004ea20000300800 */
[----:B------:R-:W-:Y:S04]  /*12a50*/  WARPSYNC R5 ;  /* 0x0000000500007348 */ /* 0x000fe80003800000 */
[----:B--2---:R1:W2:Y:S04]  /*12a60*/  SHFL.IDX PT, R0, R0, R4, R3 ;  /* 0x0000000400007389 */ /* 0x0042a800000e0003 */
[----:B-1----:R1:W5:Y:S04]  /*12a70*/  LDL.LU R5, [R1+0x1f4] ;  /* 0x0001f40001057983 */ /* 0x0023680000300800 */
[----:B------:R1:W5:Y:S01]  /*12a80*/  LDL.LU R4, [R1+0x1f0] ;  /* 0x0001f00001047983 */ /* 0x0003620000300800 */
[----:B------:R-:W-:-:S04]  /*12a90*/  MOV R3, 0x0 ;  /* 0x0000000000037802 */ /* 0x000fc80000000f00 */
[----:B--2---:R-:W-:Y:S05]  /*12aa0*/  RET.REL.NODEC R2 `(_ZN7cutlass13device_kernelIN5flash19enable_sm80_to_sm89INS1_16FlashAttnFwdSm80INS1_25CollectiveMainloopFwdSm80ILi8ELi1ELb1EN4cute5tupleIJNS5_1CILi128EEENS7_ILi64EEENS7_ILi256EEEEEELi256ENS_10bfloat16_tEfNS_4arch4Sm80ELb1ELb0ELb0ELb0ELb1ELb0ELb1ELb1EEENS1_21CollectiveEpilogueFwdINS6_IJS8_SA_S9_EEENS6_IJNS7_ILi1EEESI_SI_EEESC_SE_Li256ELb0ELb1ELb1ELb0EEENS1_30DynamicPersistentTileSchedulerILi256ELi256ELb1ELb1ELb0EEEEEEEEEvNT_6ParamsE) ;  /* 0xfffed55002007950 */ /* 0x004fea0003c3ffff */
.L_x_1099:
        /* <DEDUP_REMOVED lines=13> */
.L_x_3251:


//--------------------- .text._ZN7cutlass13device_kernelIN5flash19enable_sm80_to_sm89INS1_16FlashAttnFwdSm80INS1_25CollectiveMainloopFwdSm80ILi8ELi1ELb1EN4cute5tupleIJNS5_1CILi128EEENS7_ILi48EEENS7_ILi256EEEEEELi256ENS_10bfloat16_tEfNS_4arch4Sm80ELb1ELb0ELb0ELb1ELb1ELb0ELb1ELb1EEENS1_21CollectiveEpilogueFwdINS6_IJS8_SA_S9_EEENS6_IJNS7_ILi1EEESI_SI_EEESC_SE_Li256ELb1ELb1ELb1ELb0EEENS1_36VarlenDynamicPersistentTileSchedulerILi128ELi48ELi256ELi256ELb1ELb1ELb0ELb1ELb1ELb1EEEEEEEEEvNT_6ParamsE --------------------------
	.section	.text._ZN7cutlass13device_kernelIN5flash19enable_sm80_to_sm89INS1_16FlashAttnFwdSm80INS1_25CollectiveMainloopFwdSm80ILi8ELi1ELb1EN4cute5tupleIJNS5_1CILi128EEENS7_ILi48EEENS7_ILi256EEEEEELi256ENS_10bfloat16_tEfNS_4arch4Sm80ELb1ELb0ELb0ELb1ELb1ELb0ELb1ELb1EEENS1_21CollectiveEpilogueFwdINS6_IJS8_SA_S9_EEENS6_IJNS7_ILi1EEESI_SI_EEESC_SE_Li256ELb1ELb1ELb1ELb0EEENS1_36VarlenDynamicPersistentTileSchedulerILi128ELi48ELi256ELi256ELb1ELb1ELb0ELb1ELb1ELb1EEEEEEEEEvNT_6ParamsE,"ax",@progbits
	.sectioninfo	@"SHI_REGISTERS=255"
	.align	128
.text._ZN7cutlass13device_kernelIN5flash19enable_sm80_to_sm89INS1_16FlashAttnFwdSm80INS1_25CollectiveMainloopFwdSm80ILi8ELi1ELb1EN4cute5tupleIJNS5_1CILi128EEENS7_ILi48EEENS7_ILi256EEEEEELi256ENS_10bfloat16_tEfNS_4arch4Sm80ELb1ELb0ELb0ELb1ELb1ELb0ELb1ELb1EEENS1_21CollectiveEpilogueFwdINS6_IJS8_SA_S9_EEENS6_IJNS7_ILi1EEESI_SI_EEESC_SE_Li256ELb1ELb1ELb1ELb0EEENS1_36VarlenDynamicPersistentTileSchedulerILi128ELi48ELi256ELi256ELb1ELb1ELb0ELb1ELb1ELb1EEEEEEEEEvNT_6ParamsE:
        .type           _ZN7cutlass13device_kernelIN5flash19enable_sm80_to_sm89INS1_16FlashAttnFwdSm80INS1_25CollectiveMainloopFwdSm80ILi8ELi1ELb1EN4cute5tupleIJNS5_1CILi128EEENS7_ILi48EEENS7_ILi256EEEEEELi256ENS_10bfloat16_tEfNS_4arch4Sm80ELb1ELb0ELb0ELb1ELb1ELb0ELb1ELb1EEENS1_21CollectiveEpilogueFwdINS6_IJS8_SA_S9_EEENS6_IJNS7_ILi1EEESI_SI_EEESC_SE_Li256ELb1ELb1ELb1ELb0EEENS1_36VarlenDynamicPersistentTileSchedulerILi128ELi48ELi256ELi256ELb1ELb1ELb0ELb1ELb1ELb1EEEEEEEEEvNT_6ParamsE,@function
        .size           _ZN7cutlass13device_kernelIN5flash19enable_sm80_to_sm89INS1_16FlashAttnFwdSm80INS1_25CollectiveMainloopFwdSm80ILi8ELi1ELb1EN4cute5tupleIJNS5_1CILi128EEENS7_ILi48EEENS7_ILi256EEEEEELi256ENS_10bfloat16_tEfNS_4arch4Sm80ELb1ELb0ELb0ELb1ELb1ELb0ELb1ELb1EEENS1_21CollectiveEpilogueFwdINS6_IJS8_SA_S9_EEENS6_IJNS7_ILi1EEESI_SI_EEESC_SE_Li256ELb1ELb1ELb1ELb0EEENS1_36VarlenDynamicPersistentTileSchedulerILi128ELi48ELi256ELi256ELb1ELb1ELb0ELb1ELb1ELb1EEEEEEEEEvNT_6ParamsE,(.L_x_3254 - _ZN7cutlass13device_kernelIN5flash19enable_sm80_to_sm89INS1_16FlashAttnFwdSm80INS1_25CollectiveMainloopFwdSm80ILi8ELi1ELb1EN4cute5tupleIJNS5_1CILi128EEENS7_ILi48EEENS7_ILi256EEEEEELi256ENS_10bfloat16_tEfNS_4arch4Sm80ELb1ELb0ELb0ELb1ELb1ELb0ELb1ELb1EEENS1_21CollectiveEpilogueFwdINS6_IJS8_SA_S9_EEENS6_IJNS7_ILi1EEESI_SI_EEESC_SE_Li256ELb1ELb1ELb1ELb0EEENS1_36VarlenDynamicPersistentTileSchedulerILi128ELi48ELi256ELi256ELb1ELb1ELb0ELb1ELb1ELb1EEEEEEEEEvNT_6ParamsE)
        .other          _ZN7cutlass13device_kernelIN5flash19enable_sm80_to_sm89INS1_16FlashAttnFwdSm80INS1_25CollectiveMainloopFwdSm80ILi8ELi1ELb1EN4cute5tupleIJNS5_1CILi128EEENS7_ILi48EEENS7_ILi256EEEEEELi256ENS_10bfloat16_tEfNS_4arch4Sm80ELb1ELb0ELb0ELb1ELb1ELb0ELb1ELb1EEENS1_21CollectiveEpilogueFwdINS6_IJS8_SA_S9_EEENS6_IJNS7_ILi1EEESI_SI_EEESC_SE_Li256ELb1ELb1ELb1ELb0EEENS1_36VarlenDynamicPersistentTileSchedulerILi128ELi48ELi256ELi256ELb1ELb1ELb0ELb1ELb1ELb1EEEEEEEEEvNT_6ParamsE,@"STO_CUDA_ENTRY STV_DEFAULT"
_ZN7cutlass13device_kernelIN5flash19enable_sm80_to_sm89INS1_16FlashAttnFwdSm80INS1_25CollectiveMainloopFwdSm80ILi8ELi1ELb1EN4cute5tupleIJNS5_1CILi128EEENS7_ILi48EEENS7_ILi256EEEEEELi256ENS_10bfloat16_tEfNS_4arch4Sm80ELb1ELb0ELb0ELb1ELb1ELb0ELb1ELb1EEENS1_21CollectiveEpilogueFwdINS6_IJS8_SA_S9_EEENS6_IJNS7_ILi1EEESI_SI_EEESC_SE_Li256ELb1ELb1ELb1ELb0EEENS1_36VarlenDynamicPersistentTileSchedulerILi128ELi48ELi256ELi256ELb1ELb1ELb0ELb1ELb1ELb1EEEEEEEEEvNT_6ParamsE:
        /* <DEDUP_REMOVED lines=54> */
.L_x_1105:
        /* <DEDUP_REMOVED lines=16> */
.L_x_1223:
        /* <DEDUP_REMOVED lines=16> */
.L_x_1224:
[----:B--2---:R-:W-:-:S05]  /*0560*/  IMAD R0, R0, c[0x0][0x538], RZ ;  /* 0x00014e0000007a24 */ /* 0x004fca00078e02ff */
[----:B------:R-:W-:-:S04]  /*0570*/  IADD3 R6, R0, R6, RZ ;  /* 0x0000000600067210 */ /* 0x000fc80007ffe0ff */
[----:B------:R-:W-:-:S13]  /*0580*/  ISETP.GT.AND P0, PT, R6, UR4, PT ;  /* 0x0000000406007c0c */ /* 0x000fda000bf04270 */
[----:B-1----:R-:W-:Y:S05]  /*0590*/  @!P0 BRA `(.L_x_1105) ;  /* 0xfffffdc000008947 */ /* 0x002fea000383ffff */
.L_x_1101:
[----:B------:R-:W-:-:S05]  /*05a0*/  IADD3 R11, -R0, R6, RZ ;  /* 0x00000006000b7210 */ /* 0x000fca0007ffe1ff */
[----:B------:R-:W-:-:S05]  /*05b0*/  IMAD R0, R4, c[0x0][0x538], R11 ;  /* 0x00014e0004007a24 */ /* 0x000fca00078e020b */
[----:B------:R-:W-:Y:S01]  /*05c0*/  ISETP.GT.AND P0, PT, R0, UR4, PT ;  /* 0x0000000400007c0c */ /* 0x000fe2000bf04270 */
[----:B------:R-:W-:-:S12]  /*05d0*/  BRA.DIV ~URZ, `(.L_x_1106) ;  /* 0x000136027f007947 */ /* 0x000fd8000b800000 */
[----:B------:R-:W-:-:S04]  /*05e0*/  VOTE.ANY R10, PT, !P0 ;  /* 0x00000000000a7806 */ /* 0x000fc800040e0100 */
.L_x_1225:
[----:B------:R-:W1:Y:S02]  /*05f0*/  POPC R5, R10 ;  /* 0x0000000a00057309 */ /* 0x000e640000000000 */
[----:B-1----:R-:W-:-:S05]  /*0600*/  IADD3 R0, R5, R7, RZ ;  /* 0x0000000705007210 */ /* 0x002fca0007ffe0ff */
[----:B------:R1:W-:Y:S01]  /*0610*/  STL [R1+0xb4], R0 ;  /* 0x0000b40001007387 */ /* 0x0003e20000100800 */
[----:B------:R-:W-:Y:S05]  /*0620*/  BRA.DIV ~URZ, `(.L_x_1107) ;  /* 0x000136027f007947 */ /* 0x000fea000b800000 */
[----:B------:R2:W3:Y:S01]  /*0630*/  SHFL.IDX PT, R12, R9, R5, 0x1f ;  /* 0x00001f05090c7589 */ /* 0x0004e200000e0000 */
[----:B------:R-:W-:-:S03]  /*0640*/  MOV R6, RZ ;  /* 0x000000ff00067202 */ /* 0x000fc60000000f00 */
[----:B------:R2:W4:Y:S04]  /*0650*/  SHFL.IDX PT, R9, R8, R5, 0x1f ;  /* 0x00001f0508097589 */ /* 0x00052800000e0000 */
.L_x_1226:
[----:B------:R-:W-:Y:S01]  /*0660*/  ISETP.NE.AND P0, PT, R10, RZ, PT ;  /* 0x000000ff0a00720c */ /* 0x000fe20003f05270 */
[----:B------:R-:W-:-:S12]  /*0670*/  BSSY B0, `(.L_x_1108) ;  /* 0x0000005000007945 */ /* 0x000fd80003800000 */
[----:B------:R-:W-:Y:S05]  /*0680*/  @!P0 BRA `(.L_x_1109) ;  /* 0x0000003000008947 */ /* 0x000fea0003800000 */
[----:B-1----:R-:W-:Y:S01]  /*0690*/  IADD3 R0, R5, -0x1, RZ ;  /* 0xffffffff05007810 */ /* 0x002fe20007ffe0ff */
[----:B------:R-:W-:Y:S05]  /*06a0*/  BRA.DIV ~URZ, `(.L_x_1110) ;  /* 0x000136627f007947 */ /* 0x000fea000b800000 */
[----:B------:R1:W2:Y:S02]  /*06b0*/  SHFL.IDX PT, R6, R4, R0, 0x1f ;  /* 0x00001f0004067589 */ /* 0x0002a400000e0000 */
.L_x_1109:
[----:B------:R-:W-:Y:S05]  /*06c0*/  BSYNC B0 ;  /* 0x0000000000007941 */ /* 0x000fea0003800000 */
.L_x_1108:
        /* <DEDUP_REMOVED lines=69> */
.L_x_1112:
        /* <DEDUP_REMOVED lines=70> */
.L_x_1113:
[----:B------:R-:W-:Y:S05]  /*0f80*/  BSYNC B0 ;  /* 0x0000000000007941 */ /* 0x000fea0003800000 */
.L_x_1111:
[----:B------:R-:W-:-:S04]  /*0f90*/  LOP3.LUT R0, RZ, R0, RZ, 0x33, !PT ;  /* 0x00000000ff007212 */ /* 0x000fc800078e33ff */
[----:B------:R-:W-:-:S05]  /*0fa0*/  IADD3 R0, R0, R12, RZ ;  /* 0x0000000c00007210 */ /* 0x000fca0007ffe0ff */
[----:B------:R2:W-:Y:S01]  /*0fb0*/  STL [R1+0xac], R0 ;  /* 0x0000ac0001007387 */ /* 0x0005e20000100800 */
[----:B------:R-:W-:Y:S05]  /*0fc0*/  BRA `(.L_x_1114) ;  /* 0x0000006000007947 */ /* 0x000fea0003800000 */
.L_x_1102:
[----:B------:R-:W-:Y:S01]  /*0fd0*/  MOV R0, UR4 ;  /* 0x0000000400007c02 */ /* 0x000fe20008000f00 */
[----:B------:R-:W-:Y:S04]  /*0fe0*/  STL [R1+0xac], RZ ;  /* 0x0000acff01007387 */ /* 0x000fe80000100800 */
[----:B------:R-:W-:Y:S04]  /*0ff0*/  STL [R1+0xb0], RZ ;  /* 0x0000b0ff01007387 */ /* 0x000fe80000100800 */
[----:B------:R1:W-:Y:S02]  /*1000*/  STL [R1+0xa8], R0 ;  /* 0x0000a80001007387 */ /* 0x0003e40000100800 */
[----:B-1----:R-:W-:-:S05]  /*1010*/  MOV R0, c[0x0][0x53c] ;  /* 0x00014f0000007a02 */ /* 0x002fca0000000f00 */
[----:B------:R1:W-:Y:S02]  /*1020*/  STL [R1+0xb4], R0 ;  /* 0x0000b40001007387 */ /* 0x0003e40000100800 */
.L_x_1114:
        /* <DEDUP_REMOVED lines=8> */
.L_x_1100:
        /* <DEDUP_REMOVED lines=39> */
[----:B------:R-:W-:Y:S02]  /*1320*/  LOP3.LUT R3, R10, 0xffffffe0, RZ, 0xc0, !PT ;  /* 0xffffffe00a037812 */ /* 0x000fe400078ec0ff */
[----:B------:R-:W-:Y:S01]  /*1330*/  LOP3.LUT R0, R6, 0x1c0, RZ, 0xc0, !PT ;  /* 0x000001c006007812 */ /* 0x000fe200078ec0ff */
[----:B------:R-:W-:Y:S01]  /*1340*/  IMAD.IADD R6, R2, 0x1, -R4 ;  /* 0x0000000102067824 */ /* 0x000fe200078e0a04 */
        /* <DEDUP_REMOVED lines=21> */
[----:B------:R-:W-:Y:S01]  /*14a0*/  IMAD.SHL.U32 R2, R6, 0x40, RZ ;  /* 0x0000004006027824 */ /* 0x000fe200078e00ff */
        /* <DEDUP_REMOVED lines=206> */
.L_x_1222:
[----:B--2---:R-:W2:Y:S01]  /*2190*/  LDL R0, [R1+0xb4] ;  /* 0x0000b40001007983 */ /* 0x004ea20000100800 */
[----:B------:R-:W-:Y:S01]  /*21a0*/  IMAD.MOV.U32 R8, RZ, RZ, 0x4 ;  /* 0x00000004ff087424 */ /* 0x000fe200078e00ff */
[----:B------:R-:W-:-:S02]  /*21b0*/  ISETP.NE.U32.AND P0, PT, RZ, c[0x0][0x370], PT ;  /* 0x0000dc00ff007a0c */ /* 0x000fc40003f05070 */
[----:B------:R-:W-:Y:S01]  /*21c0*/  ISETP.NE.U32.AND P1, PT, RZ, c[0x0][0x360], PT ;  /* 0x0000d800ff007a0c */ /* 0x000fe20003f25070 */
[----:B--2---:R-:W-:-:S05]  /*21d0*/  IMAD.WIDE R2, R0, R8, c[0x0][0x588] ;  /* 0x0001620000027625 */ /* 0x004fca00078e0208 */
[----:B------:R-:W2:Y:S01]  /*21e0*/  LDG.E R17, [R2.64] ;  /* 0x0000000602117981 */ /* 0x000ea2000c1e1900 */
[----:B------:R-:W-:Y:S01]  /*21f0*/  ISETP.NE.AND.EX P3, PT, RZ, c[0x0][0x374], PT, P0 ;  /* 0x0000dd00ff007a0c */ /* 0x000fe20003f65300 */
[----:B------:R-:W-:Y:S01]  /*2200*/  IMAD.MOV.U32 R15, RZ, RZ, RZ ;  /* 0x000000ffff0f7224 */ /* 0x000fe200078e00ff */
[----:B------:R-:W-:Y:S01]  /*2210*/  ISETP.NE.AND.EX P1, PT, RZ, c[0x0][0x364], PT, P1 ;  /* 0x0000d900ff007a0c */ /* 0x000fe20003f25310 */
[----:B------:R-:W-:Y:S01]  /*2220*/  IMAD.MOV.U32 R11, RZ, RZ, RZ ;  /* 0x000000ffff0b7224 */ /* 0x000fe200078e00ff */
[----:B------:R-:W-:-:S04]  /*2230*/  ISETP.NE.U32.AND P4, PT, RZ, c[0x0][0x348], PT ;  /* 0x0000d200ff007a0c */ /* 0x000fc80003f85070 */
[----:B------:R-:W-:Y:S01]  /*2240*/  ISETP.NE.AND.EX P4, PT, RZ, c[0x0][0x34c], PT, P4 ;  /* 0x0000d300ff007a0c */ /* 0x000fe20003f85340 */
[C---:B--2---:R-:W-:Y:S01]  /*2250*/  IMAD.SHL.U32 R114, R17.reuse, 0x4, RZ ;  /* 0x0000000411727824 */ /* 0x044fe200078e00ff */
[----:B------:R-:W-:Y:S01]  /*2260*/  SHF.R.S32.HI R106, RZ, 0x1f, R17 ;  /* 0x0000001fff6a7819 */ /* 0x000fe20000011411 */
[----:B------:R1:W-:Y:S02]  /*2270*/  STL [R1+0xbc], R17 ;  /* 0x0000bc1101007387 */ /* 0x0003e40000100800 */
[C---:B------:R-:W-:Y:S02]  /*2280*/  @P3 LEA R6, P0, R17.reuse, c[0x0][0x370], 0x2 ;  /* 0x0000dc0011063a11 */ /* 0x040fe400078010ff */
[C-C-:B------:R-:W-:Y:S01]  /*2290*/  SHF.L.U64.HI R107, R17.reuse, 0x2, R106.reuse ;  /* 0x00000002116b7819 */ /* 0x140fe2000001026a */
[----:B------:R1:W-:Y:S01]  /*22a0*/  STL [R1+0xf8], R106 ;  /* 0x0000f86a01007387 */ /* 0x0003e20000100800 */
[----:B------:R-:W-:Y:S02]  /*22b0*/  @P1 IADD3 R4, P2, R114, c[0x0][0x360], RZ ;  /* 0x0000d80072041a10 */ /* 0x000fe40007f5e0ff */
[----:B------:R-:W-:Y:S01]  /*22c0*/  @P3 LEA.HI.X R7, R17, c[0x0][0x374], R106, 0x2, P0 ;  /* 0x0000dd0011073a11 */ /* 0x000fe200000f146a */
[----:B------:R1:W-:Y:S01]  /*22d0*/  STL [R1+0xc4], R114 ;  /* 0x0000c47201007387 */ /* 0x0003e20000100800 */
[----:B------:R-:W-:-:S02]  /*22e0*/  @P1 IADD3.X R5, R107, c[0x0][0x364], RZ, P2, !PT ;  /* 0x0000d9006b051a10 */ /* 0x000fc400017fe4ff */
[----:B------:R-:W-:Y:S01]  /*22f0*/  IADD3 R2, P0, R114, c[0x0][0x348], RZ ;  /* 0x0000d20072027a10 */ /* 0x000fe20007f1e0ff */
[----:B------:R-:W2:Y:S03]  /*2300*/  @P3 LDG.E R15, [R6.64] ;  /* 0x00000006060f3981 */ /* 0x000ea6000c1e1900 */
[----:B------:R-:W-:Y:S01]  /*2310*/  IADD3.X R3, R107, c[0x0][0x34c], RZ, P0, !PT ;  /* 0x0000d3006b037a10 */ /* 0x000fe200007fe4ff */
[----:B------:R-:W3:Y:S04]  /*2320*/  @P1 LDG.E R0, [R4.64] ;  /* 0x0000000604001981 */ /* 0x000ee8000c1e1900 */
[----:B------:R1:W5:Y:S04]  /*2330*/  @P4 LDG.E R11, [R2.64] ;  /* 0x00000006020b4981 */ /* 0x000368000c1e1900 */
[----:B------:R1:W-:Y:S01]  /*2340*/  STL [R1+0xc8], R107 ;  /* 0x0000c86b01007387 */ /* 0x0003e20000100800 */
        /* <DEDUP_REMOVED lines=11> */
.L_x_1115:
[----:B------:R-:W-:-:S04]  /*2400*/  ISETP.NE.U32.AND P0, PT, RZ, c[0x0][0x368], PT ;  /* 0x0000da00ff007a0c */ /* 0x000fc80003f05070 */
[----:B------:R-:W-:-:S13]  /*2410*/  ISETP.NE.AND.EX P0, PT, RZ, c[0x0][0x36c], PT, P0 ;  /* 0x0000db00ff007a0c */ /* 0x000fda0003f05300 */
[----:B------:R-:W-:Y:S05]  /*2420*/  @!P0 BRA `(.L_x_1116) ;  /* 0x0000004000008947 */ /* 0x000fea0003800000 */
[----:B-1----:R-:W-:-:S04]  /*2430*/  IADD3 R2, P0, R114, c[0x0][0x368], RZ ;  /* 0x0000da0072027a10 */ /* 0x002fc80007f1e0ff */
[----:B------:R-:W-:-:S05]  /*2440*/  IADD3.X R3, R107, c[0x0][0x36c], RZ, P0, !PT ;  /* 0x0000db006b037a10 */ /* 0x000fca00007fe4ff */
[----:B------:R1:W5:Y:S01]  /*2450*/  LDG.E R0, [R2.64] ;  /* 0x0000000602007981 */ /* 0x000362000c1e1900 */
[----:B------:R-:W-:Y:S05]  /*2460*/  BRA `(.L_x_1117) ;  /* 0x0000008000007947 */ /* 0x000fea0003800000 */
.L_x_1116:
        /* <DEDUP_REMOVED lines=8> */
.L_x_1117:
[----:B-1----:R-:W2:Y:S04]  /*24f0*/  LDL R3, [R1+0x98] ;  /* 0x0000980001037983 */ /* 0x002ea80000100800 */
[----:B------:R-:W3:Y:S04]  /*2500*/  LDL.LU R2, [R1+0xac] ;  /* 0x0000ac0001027983 */ /* 0x000ee80000300800 */
[----:B------:R-:W4:Y:S04]  /*2510*/  LDL.LU R16, [R1+0xc0] ;  /* 0x0000c00001107983 */ /* 0x000f280000300800 */
[----:B------:R-:W4:Y:S01]  /*2520*/  LDL R14, [R1+0xb0] ;  /* 0x0000b000010e7983 */ /* 0x000f220000100800 */
[----:B-----5:R-:W-:Y:S01]  /*2530*/  IMAD.IADD R110, R0, 0x1, -R15 ;  /* 0x00000001006e7824 */ /* 0x020fe200078e0a0f */
[----:B------:R-:W-:Y:S01]  /*2540*/  BSSY B0, `(.L_x_1118) ;  /* 0x0000041000007945 */ /* 0x000fe20003800000 */
[----:B--2---:R-:W-:-:S02]  /*2550*/  IMAD.MOV.U32 R13, RZ, RZ, R3 ;  /* 0x000000ffff0d7224 */ /* 0x004fc400078e0003 */
[----:B------:R-:W-:Y:S02]  /*2560*/  IMAD.MOV.U32 R3, RZ, RZ, c[0x0][0x2c4] ;  /* 0x0000b100ff037624 */ /* 0x000fe400078e00ff */
[----:B---3--:R-:W-:-:S03]  /*2570*/  IMAD.SHL.U32 R12, R2, 0x80, RZ ;  /* 0x00000080020c7824 */ /* 0x008fc600078e00ff */
[----:B------:R-:W-:Y:S02]  /*2580*/  ISETP.NE.AND P3, PT, R3, 0x1, PT ;  /* 0x000000010300780c */ /* 0x000fe40003f65270 */
[----:B------:R-:W-:Y:S01]  /*2590*/  IADD3 R2, R12, 0x7f, RZ ;  /* 0x0000007f0c027810 */ /* 0x000fe20007ffe0ff */
[----:B------:R1:W-:Y:S01]  /*25a0*/  STL [R1+0xa0], R12 ;  /* 0x0000a00c01007387 */ /* 0x0003e20000100800 */
[----:B----4-:R-:W-:-:S03]  /*25b0*/  LOP3.LUT R16, R16, 0xfffffffb, RZ, 0xc0, !PT ;  /* 0xfffffffb10107812 */ /* 0x010fc600078ec0ff */
[----:B------:R-:W-:Y:S01]  /*25c0*/  IMAD.MOV.U32 R0, RZ, RZ, R2 ;  /* 0x000000ffff007224 */ /* 0x000fe200078e0002 */
[----:B------:R1:W-:Y:S05]  /*25d0*/  STL [R1+0x9c], R110 ;  /* 0x00009c6e01007387 */ /* 0x0003ea0000100800 */
[----:B------:R-:W-:Y:S01]  /*25e0*/  @P3 IMAD.HI.U32 R3, R2, c[0x0][0x2c8], RZ ;  /* 0x0000b20002033a27 */ /* 0x000fe200078e00ff */
[----:B------:R-:W-:Y:S02]  /*25f0*/  IADD3 R2, R110, 0x30, -R13 ;  /* 0x000000306e027810 */ /* 0x000fe40007ffe80d */
[----:B------:R-:W-:Y:S02]  /*2600*/  @P3 LOP3.LUT R16, R16, 0x4, RZ, 0xfc, !PT ;  /* 0x0000000410103812 */ /* 0x000fe400078efcff */
[----:B------:R-:W-:-:S02]  /*2610*/  @P3 SHF.R.U32.HI R0, RZ, c[0x0][0x2cc], R3 ;  /* 0x0000b300ff003a19 */ /* 0x000fc40000011603 */
[----:B------:R-:W-:Y:S01]  /*2620*/  IADD3 R3, R110, 0x2f, RZ ;  /* 0x0000002f6e037810 */ /* 0x000fe20007ffe0ff */
[----:B------:R1:W-:Y:S02]  /*2630*/  STL [R1+0xc0], R16 ;  /* 0x0000c01001007387 */ /* 0x0003e40000100800 */
[----:B------:R-:W-:Y:S02]  /*2640*/  IMAD.IADD R0, R2, 0x1, R0 ;  /* 0x0000000102007824 */ /* 0x000fe400078e0200 */
[----:B------:R-:W-:-:S04]  /*2650*/  IMAD.HI R2, R3, 0x2aaaaaab, RZ ;  /* 0x2aaaaaab03027827 */ /* 0x000fc800078e02ff */
[----:B------:R-:W-:Y:S01]  /*2660*/  IMAD.HI R0, R0, 0x2aaaaaab, RZ ;  /* 0x2aaaaaab00007827 */ /* 0x000fe200078e02ff */
[----:B------:R-:W-:-:S04]  /*2670*/  SHF.R.U32.HI R4, RZ, 0x1f, R2 ;  /* 0x0000001fff047819 */ /* 0x000fc80000011602 */
[----:B------:R-:W-:Y:S02]  /*2680*/  SHF.R.U32.HI R3, RZ, 0x1f, R0 ;  /* 0x0000001fff037819 */ /* 0x000fe40000011600 */
[----:B------:R-:W-:Y:S02]  /*2690*/  LEA.HI.SX32 R4, R2, R4, 0x1d ;  /* 0x0000000402047211 */ /* 0x000fe400078feaff */
[----:B------:R-:W-:Y:S02]  /*26a0*/  LEA.HI.SX32 R0, R0, R3, 0x1d ;  /* 0x0000000300007211 */ /* 0x000fe400078feaff */
[----:B------:R-:W-:Y:S02]  /*26b0*/  LOP3.LUT R2, R14, 0xff000000, RZ, 0xc0, !PT ;  /* 0xff0000000e027812 */ /* 0x000fe400078ec0ff */
[----:B------:R-:W-:Y:S02]  /*26c0*/  IMNMX R7, R4, R0, PT ;  /* 0x0000000004077217 */ /* 0x000fe40003800200 */
[----:B------:R-:W-:-:S02]  /*26d0*/  LOP3.LUT R3, R14, 0xff0000, RZ, 0xc0, !PT ;  /* 0x00ff00000e037812 */ /* 0x000fc400078ec0ff */
[----:B------:R-:W-:Y:S01]  /*26e0*/  SHF.R.U32.HI R0, RZ, 0x8, R2 ;  /* 0x00000008ff007819 */ /* 0x000fe20000011602 */
[----:B------:R-:W-:Y:S01]  /*26f0*/  IMAD.MOV.U32 R2, RZ, RZ, RZ ;  /* 0x000000ffff027224 */ /* 0x000fe200078e00ff */
[----:B------:R-:W-:Y:S02]  /*2700*/  ISETP.GE.AND P0, PT, R7, 0x1, PT ;  /* 0x000000010700780c */ /* 0x000fe40003f06270 */
        /* <DEDUP_REMOVED lines=36> */
.L_x_1119:
[----:B------:R-:W-:Y:S05]  /*2950*/  BSYNC B0 ;  /* 0x0000000000007941 */ /* 0x000fea0003800000 */
.L_x_1118:
        /* <DEDUP_REMOVED lines=75> */
[----:B------:R-:W-:-:S04]  /*2e10*/  @P0 IADD3 R2, P1, R114, c[0x0][0x340], RZ ;  /* 0x0000d00072020a10 */ /* 0x000fc80007f3e0ff */
[----:B------:R-:W-:-:S05]  /*2e20*/  @P0 IADD3.X R3, R107, c[0x0][0x344], RZ, P1, !PT ;  /* 0x0000d1006b030a10 */ /* 0x000fca0000ffe4ff */
[----:B------:R1:W5:Y:S01]  /*2e30*/  @P0 LDG.E R0, [R2.64] ;  /* 0x0000000602000981 */ /* 0x000362000c1e1900 */
[----:B------:R-:W-:Y:S01]  /*2e40*/  WARPSYNC 0xffffffff ;  /* 0xffffffff00007948 */ /* 0x000fe20003800000 */
[----:B------:R-:W-:Y:S02]  /*2e50*/  SEL R7, R17, RZ, !P4 ;  /* 0x000000ff11077207 */ /* 0x000fe40006000000 */
[----:B------:R-:W-:Y:S01]  /*2e60*/  SEL R6, R106, RZ, !P4 ;  /* 0x000000ff6a067207 */ /* 0x000fe20006000000 */
[----:B------:R-:W-:Y:S02]  /*2e70*/  @!P0 IMAD.MOV.U32 R0, RZ, RZ, R17 ;  /* 0x000000ffff008224 */ /* 0x000fe400078e0011 */
[----:B-1----:R-:W2:Y:S01]  /*2e80*/  LDL R106, [R1+0x68] ;  /* 0x00006800016a7983 */ /* 0x002ea20000100800 */
[----:B------:R-:W-:Y:S02]  /*2e90*/  IMAD.MOV.U32 R58, RZ, RZ, 0x30 ;  /* 0x00000030ff3a7424 */ /* 0x000fe400078e00ff */
[----:B------:R-:W-:Y:S02]  /*2ea0*/  IMAD.MOV.U32 R2, RZ, RZ, c[0x0][0x2b8] ;  /* 0x0000ae00ff027624 */ /* 0x000fe400078e00ff */
[----:B------:R-:W-:Y:S01]  /*2eb0*/  IMAD R58, R111, R58, -0x30 ;  /* 0xffffffd06f3a7424 */ /* 0x000fe200078e023a */
[----:B-----5:R-:W-:Y:S01]  /*2ec0*/  SHF.R.S32.HI R3, RZ, 0x1f, R0 ;  /* 0x0000001fff037819 */ /* 0x020fe20000011400 */
[----:B------:R-:W-:Y:S01]  /*2ed0*/  IMAD.MOV.U32 R107, RZ, RZ, R16 ;  /* 0x000000ffff6b7224 */ /* 0x000fe200078e0010 */
[----:B------:R-:W-:Y:S01]  /*2ee0*/  ISETP.NE.AND P1, PT, R2, 0x1, PT ;  /* 0x000000010200780c */ /* 0x000fe20003f25270 */
[----:B------:R-:W-:-:S05]  /*2ef0*/  IMAD.WIDE.U32 R8, R0, c[0x0][0x2b0], RZ ;  /* 0x0000ac0000087a25 */ /* 0x000fca00078e00ff */
[----:B------:R-:W-:Y:S01]  /*2f00*/  STL.64 [R1+0x80], R8 ;  /* 0x0000800801007387 */ /* 0x000fe20000100a00 */
[----:B------:R-:W-:-:S06]  /*2f10*/  LOP3.LUT R107, R107, 0xfffffffd, RZ, 0xc0, !PT ;  /* 0xfffffffd6b6b7812 */ /* 0x000fcc00078ec0ff */
[----:B------:R-:W-:Y:S01]  /*2f20*/  @P1 LOP3.LUT R107, R107, 0x2, RZ, 0xfc, !PT ;  /* 0x000000026b6b1812 */ /* 0x000fe200078efcff */
[----:B------:R-:W-:Y:S01]  /*2f30*/  IMAD.MOV.U32 R34, RZ, RZ, RZ ;  /* 0x000000ffff227224 */ /* 0x000fe200078e00ff */
[----:B------:R-:W-:Y:S01]  /*2f40*/  LOP3.LUT R24, R14, 0xffff, RZ, 0xc0, !PT ;  /* 0x0000ffff0e187812 */ /* 0x000fe200078ec0ff */
[----:B------:R-:W-:-:S04]  /*2f50*/  IMAD R6, R6, c[0x0][0x1c0], RZ ;  /* 0x0000700006067a24 */ /* 0x000fc800078e02ff */
[----:B------:R-:W-:Y:S01]  /*2f60*/  IMAD R6, R7, c[0x0][0x1c4], R6 ;  /* 0x0000710007067a24 */ /* 0x000fe200078e0206 */
[----:B------:R-:W-:Y:S01]  /*2f70*/  BAR.SYNC.DEFER_BLOCKING 0x0 ;  /* 0x0000000000007b1d */ /* 0x000fe20000010000 */
[----:B--2---:R-:W-:-:S04]  /*2f80*/  IMAD.IADD R2, R106, 0x1, R58 ;  /* 0x000000016a027824 */ /* 0x004fc800078e023a */
[C---:B------:R-:W-:Y:S01]  /*2f90*/  IMAD.IADD R23, R2.reuse, 0x1, R15 ;  /* 0x0000000102177824 */ /* 0x040fe200078e020f */
[----:B------:R-:W-:Y:S01]  /*2fa0*/  ISETP.GE.AND P0, PT, R2, R110, PT ;  /* 0x0000006e0200720c */ /* 0x000fe20003f06270 */
[----:B------:R-:W-:-:S04]  /*2fb0*/  IMAD R2, R3, c[0x0][0x2b0], RZ ;  /* 0x0000ac0003027a24 */ /* 0x000fc800078e02ff */
[----:B------:R-:W-:-:S04]  /*2fc0*/  IMAD R2, R0, c[0x0][0x2b4], R2 ;  /* 0x0000ad0000027a24 */ /* 0x000fc800078e0202 */
[----:B------:R-:W-:-:S05]  /*2fd0*/  IMAD.IADD R4, R9, 0x1, R2 ;  /* 0x0000000109047824 */ /* 0x000fca00078e0202 */
[----:B------:R1:W-:Y:S04]  /*2fe0*/  STL [R1+0x90], R4 ;  /* 0x0000900401007387 */ /* 0x0003e80000100800 */
[----:B------:R-:W2:Y:S04]  /*2ff0*/  LDL R25, [R1+0x5c] ;  /* 0x00005c0001197983 */ /* 0x000ea80000100800 */
[----:B------:R-:W3:Y:S04]  /*3000*/  LDL R27, [R1+0x20c] ;  /* 0x00020c00011b7983 */ /* 0x000ee80000100800 */
[----:B------:R-:W4:Y:S04]  /*3010*/  LDL R29, [R1+0x60] ;  /* 0x00006000011d7983 */ /* 0x000f280000100800 */
[----:B------:R-:W4:Y:S04]  /*3020*/  LDL R30, [R1+0x204] ;  /* 0x00020400011e7983 */ /* 0x000f280000100800 */
[----:B------:R-:W4:Y:S04]  /*3030*/  LDL R32, [R1+0x38] ;  /* 0x0000380001207983 */ /* 0x000f280000100800 */
[----:B------:R-:W4:Y:S04]  /*3040*/  LDL R31, [R1+0x58] ;  /* 0x00005800011f7983 */ /* 0x000f280000100800 */
[----:B------:R-:W4:Y:S04]  /*3050*/  LDL R33, [R1+0x210] ;  /* 0x0002100001217983 */ /* 0x000f280000100800 */
[----:B------:R-:W4:Y:S04]  /*3060*/  LDL R36, [R1+0x208] ;  /* 0x0002080001247983 */ /* 0x000f280000100800 */
[----:B------:R-:W4:Y:S01]  /*3070*/  LDL R28, [R1+0x28] ;  /* 0x00002800011c7983 */ /* 0x000f220000100800 */
[----:B------:R-:W-:Y:S01]  /*3080*/  ISETP.GT.OR P0, PT, R106, 0x2f, P0 ;  /* 0x0000002f6a00780c */ /* 0x000fe20000704670 */
[----:B------:R-:W-:-:S04]  /*3090*/  @P1 IMAD.HI.U32 R3, R23, c[0x0][0x2bc], RZ ;  /* 0x0000af0017031a27 */ /* 0x000fc800078e00ff */
[----:B------:R-:W-:Y:S01]  /*30a0*/  IMAD.MOV.U32 R22, RZ, RZ, R23 ;  /* 0x000000ffff167224 */ /* 0x000fe200078e0017 */
[----:B------:R-:W-:-:S07]  /*30b0*/  @P1 SHF.R.U32.HI R22, RZ, c[0x0][0x2c0], R3 ;  /* 0x0000b000ff161a19 */ /* 0x000fce0000011603 */
[----:B------:R-:W-:-:S04]  /*30c0*/  @!P0 IADD3 R0, P1, R22, R8, RZ ;  /* 0x0000000816008210 */ /* 0x000fc80007f3e0ff */
[----:B------:R-:W-:Y:S02]  /*30d0*/  @!P0 LEA.HI.X.SX32 R3, R22, R4, 0x1, P1 ;  /* 0x0000000416038211 */ /* 0x000fe400008f0eff */
[----:B------:R-:W-:-:S04]  /*30e0*/  @!P0 LEA R2, P1, R0, c[0x0][0x2a0], 0x2 ;  /* 0x0000a80000028a11 */ /* 0x000fc800078210ff */
[----:B------:R-:W-:-:S05]  /*30f0*/  @!P0 LEA.HI.X R3, R0, c[0x0][0x2a4], R3, 0x2, P1 ;  /* 0x0000a90000038a11 */ /* 0x000fca00008f1403 */
        /* <DEDUP_REMOVED lines=12> */
[----:B------:R-:W1:Y:S03]  /*31c0*/  S2R R8, SR_TID.X ;  /* 0x0000000000087919 */ /* 0x000e660000002100 */
        /* <DEDUP_REMOVED lines=21> */
[----:B------:R-:W3:Y:S02]  /*3320*/  SHFL.IDX PT, R4, R16, RZ, 0x181f ;  /* 0x00181fff10047589 */ /* 0x000ee400000e0000 */
[----:B------:R-:W-:-:S05]  /*3330*/  IMAD.IADD R20, R26, 0x1, R12 ;  /* 0x000000011a147824 */ /* 0x000fca00078e020c */
[C---:B------:R-:W-:Y:S01]  /*3340*/  ISETP.GE.AND P0, PT, R20.reuse, R21, PT ;  /* 0x000000151400720c */ /* 0x040fe20003f06270 */
[----:B------:R-:W1:Y:S01]  /*3350*/  SHFL.IDX PT, R0, R17, 0x1, 0x181f ;  /* 0x00381f0011007f89 */ /* 0x000e6200000e0000 */
[----:B------:R-:W-:-:S03]  /*3360*/  IADD3 R5, R20, 0x20, RZ ;  /* 0x0000002014057810 */ /* 0x000fc60007ffe0ff */
[----:B------:R-:W1:Y:S01]  /*3370*/  SHFL.IDX PT, R2, R16, 0x1, 0x181f ;  /* 0x00381f0010027f89 */ /* 0x000e6200000e0000 */
[----:B------:R-:W-:Y:S01]  /*3380*/  ISETP.GE.AND P1, PT, R5, R21, PT ;  /* 0x000000150500720c */ /* 0x000fe20003f26270 */
[----:B------:R-:W-:Y:S01]  /*3390*/  IMAD.WIDE.U32 R38, R24, c[0x0][0x1e8], RZ ;  /* 0x00007a0018267a25 */ /* 0x000fe200078e00ff */
[----:B------:R-:W-:-:S05]  /*33a0*/  IADD3 R57, R111, -0x1, RZ ;  /* 0xffffffff6f397810 */ /* 0x000fca0007ffe0ff */
[----:B------:R-:W-:Y:S01]  /*33b0*/  IMAD R56, R57, -0x30, R110 ;  /* 0xffffffd039387824 */ /* 0x000fe200078e026e */
[----:B--2---:R-:W-:-:S04]  /*33c0*/  @!P0 LEA R10, P3, R25, R3, 0x1 ;  /* 0x00000003190a8211 */ /* 0x004fc800078608ff */
[-C--:B---3--:R-:W-:Y:S02]  /*33d0*/  @!P0 LEA.HI.X R11, R25, R4.reuse, R27, 0x1, P3 ;  /* 0x00000004190b8211 */ /* 0x088fe400018f0c1b */
[-C--:B----4-:R-:W-:Y:S02]  /*33e0*/  @!P0 LEA R6, P3, R29, R3.reuse, 0x1 ;  /* 0x000000031d068211 */ /* 0x090fe400078608ff */
[----:B------:R-:W-:Y:S02]  /*33f0*/  ISETP.GE.AND P4, PT, R25, c[0x0][0x198], PT ;  /* 0x0000660019007a0c */ /* 0x000fe40003f86270 */
[----:B------:R-:W-:Y:S02]  /*3400*/  @!P0 LEA.HI.X R7, R29, R4, R30, 0x1, P3 ;  /* 0x000000041d078211 */ /* 0x000fe400018f0c1e */
[C---:B------:R-:W-:Y:S02]  /*3410*/  ISETP.GE.AND P3, PT, R32.reuse, c[0x0][0x198], PT ;  /* 0x0000660020007a0c */ /* 0x040fe40003f66270 */
[----:B------:R-:W-:-:S02]  /*3420*/  @!P0 LEA R12, P2, R32, R3, 0x1 ;  /* 0x00000003200c8211 */ /* 0x000fc400078408ff */
[----:B------:R-:W-:Y:S02]  /*3430*/  ISETP.GE.AND P5, PT, R31, c[0x0][0x198], PT ;  /* 0x000066001f007a0c */ /* 0x000fe40003fa6270 */
        /* <DEDUP_REMOVED lines=23> */
[----:B------:R3:W-:Y:S06]  /*35b0*/  @!P1 LDGSTS.E.BYPASS.LTC128B.128 [R28+0x11080], [R4.64], !P6 ;  /* 0x11080000041c9fae */ /* 0x0007ec000f101d46 */
[----:B--2---:R-:W-:-:S04]  /*35c0*/  @!P0 LEA R8, P1, R25, R0, 0x1 ;  /* 0x0000000019088211 */ /* 0x004fc800078208ff */
[----:B----4-:R-:W-:Y:S02]  /*35d0*/  @!P0 LEA.HI.X R9, R25, R2, R27, 0x1, P1 ;  /* 0x0000000219098211 */ /* 0x010fe400008f0c1b */
[-C--:B------:R-:W-:Y:S02]  /*35e0*/  @!P0 LEA R14, P2, R32, R0.reuse, 0x1 ;  /* 0x00000000200e8211 */ /* 0x080fe400078408ff */
[----:B-1----:R-:W-:-:S04]  /*35f0*/  @!P0 LEA R6, P1, R31, R0, 0x1 ;  /* 0x000000001f068211 */ /* 0x002fc800078208ff */
[----:B------:R-:W-:Y:S02]  /*3600*/  @!P0 LEA.HI.X R7, R31, R2, R36, 0x1, P1 ;  /* 0x000000021f078211 */ /* 0x000fe400008f0c24 */
[C---:B---3--:R-:W-:Y:S02]  /*3610*/  @!P0 LEA R4, P1, R29.reuse, R0, 0x1 ;  /* 0x000000001d048211 */ /* 0x048fe400078208ff */
[----:B------:R-:W-:Y:S02]  /*3620*/  IADD3 R0, R20, 0x60, RZ ;  /* 0x0000006014007810 */ /* 0x000fe40007ffe0ff */
[-C--:B------:R-:W-:Y:S02]  /*3630*/  @!P0 LEA.HI.X R15, R32, R2.reuse, R33, 0x1, P2 ;  /* 0x00000002200f8211 */ /* 0x080fe400010f0c21 */
[----:B------:R-:W-:Y:S01]  /*3640*/  ISETP.GE.AND P2, PT, R0, R21, PT ;  /* 0x000000150000720c */ /* 0x000fe20003f46270 */
[----:B------:R-:W-:Y:S01]  /*3650*/  IMAD.MOV R0, RZ, RZ, -R22 ;  /* 0x000000ffff007224 */ /* 0x000fe200078e0a16 */
[----:B------:R-:W1:Y:S03]  /*3660*/  SHFL.IDX PT, R12, R17, 0x3, 0x181f ;  /* 0x00781f00110c7f89 */ /* 0x000e6600000e0000 */
[----:B------:R-:W-:Y:S01]  /*3670*/  IMAD R23, R0, c[0x0][0x2b8], R23 ;  /* 0x0000ae0000177a24 */ /* 0x000fe200078e0217 */
[----:B------:R2:W-:Y:S04]  /*3680*/  @!P0 LDGSTS.E.BYPASS.LTC128B.128 [R28+0x6080], [R14.64], !P3 ;  /* 0x060800000e1c8fae */ /* 0x0005e8000d901d46 */
[----:B------:R3:W-:Y:S04]  /*3690*/  @!P0 LDGSTS.E.BYPASS.LTC128B.128 [R28+0xa080], [R8.64], !P4 ;  /* 0x0a080000081c8fae */ /* 0x0007e8000e101d46 */
[----:B------:R4:W-:Y:S04]  /*36a0*/  @!P0 LDGSTS.E.BYPASS.LTC128B.128 [R28+0xe080], [R6.64], !P5 ;  /* 0x0e080000061c8fae */ /* 0x0009e8000e901d46 */
[----:B------:R-:W1:Y:S01]  /*36b0*/  SHFL.IDX PT, R13, R16, 0x3, 0x181f ;  /* 0x00781f00100d7f89 */ /* 0x000e6200000e0000 */
[----:B------:R-:W-:Y:S01]  /*36c0*/  @!P0 LEA.HI.X R5, R29, R2, R30, 0x1, P1 ;  /* 0x000000021d058211 */ /* 0x000fe200008f0c1e */
[----:B------:R-:W-:-:S04]  /*36d0*/  IMAD.WIDE.U32 R2, R23, c[0x0][0x1e0], RZ ;  /* 0x0000780017027a25 */ /* 0x000fc800078e00ff */
[----:B------:R1:W-:Y:S01]  /*36e0*/  @!P0 LDGSTS.E.BYPASS.LTC128B.128 [R28+0x12080], [R4.64], !P6 ;  /* 0x12080000041c8fae */ /* 0x0003e2000f101d46 */
[----:B----4-:R-:W-:-:S05]  /*36f0*/  SHF.R.S32.HI R7, RZ, 0x1f, R23 ;  /* 0x0000001fff077819 */ /* 0x010fca0000011417 */
[----:B------:R-:W-:Y:S01]  /*3700*/  IMAD R0, R7, c[0x0][0x1e0], RZ ;  /* 0x0000780007007a24 */ /* 0x000fe200078e02ff */
[----:B--2---:R-:W-:-:S03]  /*3710*/  SHF.R.S32.HI R14, RZ, 0x1f, R34 ;  /* 0x0000001fff0e7819 */ /* 0x004fc60000011422 */
[----:B------:R-:W-:-:S04]  /*3720*/  IMAD R0, R23, c[0x0][0x1e4], R0 ;  /* 0x0000790017007a24 */ /* 0x000fc800078e0200 */
[----:B------:R-:W-:Y:S02]  /*3730*/  IMAD.IADD R3, R3, 0x1, R0 ;  /* 0x0000000103037824 */ /* 0x000fe400078e0200 */
[----:B------:R-:W-:Y:S02]  /*3740*/  IMAD R0, R14, c[0x0][0x1f0], RZ ;  /* 0x00007c000e007a24 */ /* 0x000fe400078e02ff */
[----:B------:R-:W-:Y:S01]  /*3750*/  IMAD.WIDE.U32 R2, R34, c[0x0][0x1f0], R2 ;  /* 0x00007c0022027a25 */ /* 0x000fe200078e0002 */
[----:B-1----:R-:W-:-:S03]  /*3760*/  @!P2 LEA R10, P1, R32, R12, 0x1 ;  /* 0x0000000c200aa211 */ /* 0x002fc600078208ff */
[----:B------:R-:W-:Y:S02]  /*3770*/  IMAD R5, R24, c[0x0][0x1ec], R39 ;  /* 0x00007b0018057a24 */ /* 0x000fe400078e0227 */
[----:B------:R-:W-:Y:S01]  /*3780*/  IMAD R4, R34, c[0x0][0x1f4], R0 ;  /* 0x00007d0022047a24 */ /* 0x000fe200078e0200 */
[----:B------:R-:W-:Y:S02]  /*3790*/  IADD3 R0, P0, R2, R38, RZ ;  /* 0x0000002602007210 */ /* 0x000fe40007f1e0ff */
[----:B------:R-:W-:Y:S02]  /*37a0*/  @!P2 LEA.HI.X R11, R32, R13, R33, 0x1, P1 ;  /* 0x0000000d200ba211 */ /* 0x000fe400008f0c21 */
[----:B------:R-:W-:Y:S02]  /*37b0*/  IADD3.X R2, R5, R3, R4, P0, !PT ;  /* 0x0000000305027210 */ /* 0x000fe400007fe404 */
[----:B------:R-:W-:Y:S01]  /*37c0*/  LEA R6, P0, R0, c[0x0][0x1c8], 0x1 ;  /* 0x0000720000067a11 */ /* 0x000fe200078008ff */
[----:B------:R1:W-:Y:S01]  /*37d0*/  @!P2 LDGSTS.E.BYPASS.LTC128B.128 [R28+0x7080], [R10.64], !P3 ;  /* 0x070800000a1cafae */ /* 0x0003e2000d901d46 */
[----:B------:R-:W-:-:S05]  /*37e0*/  IMNMX R3, R56, 0x30, PT ;  /* 0x0000003038037817 */ /* 0x000fca0003800200 */
[----:B---3--:R-:W-:-:S05]  /*37f0*/  IMAD.IADD R8, R3, 0x1, -R26 ;  /* 0x0000000103087824 */ /* 0x008fca00078e0a1a */
[----:B------:R-:W-:Y:S02]  /*3800*/  ISETP.GE.AND P1, PT, R8, 0x1, PT ;  /* 0x000000010800780c */ /* 0x000fe40003f26270 */
[----:B-1----:R-:W-:Y:S02]  /*3810*/  LEA.HI.X R11, R0, c[0x0][0x1cc], R2, 0x1, P0 ;  /* 0x00007300000b7a11 */ /* 0x002fe400000f0c02 */
[----:B------:R-:W1:Y:S01]  /*3820*/  SHFL.IDX PT, R0, R6, RZ, 0x181f ;  /* 0x00181fff06007589 */ /* 0x000e6200000e0000 */
[----:B------:R-:W-:-:S03]  /*3830*/  @!P2 LEA R2, P0, R25, R12, 0x1 ;  /* 0x0000000c1902a211 */ /* 0x000fc600078008ff */
[----:B------:R-:W2:Y:S01]  /*3840*/  SHFL.IDX PT, R9, R11, RZ, 0x181f ;  /* 0x00181fff0b097589 */ /* 0x000ea200000e0000 */
[----:B------:R-:W-:-:S05]  /*3850*/  @!P2 LEA.HI.X R3, R25, R13, R27, 0x1, P0 ;  /* 0x0000000d1903a211 */ /* 0x000fca00000f0c1b */
[----:B------:R3:W-:Y:S01]  /*3860*/  @!P2 LDGSTS.E.BYPASS.LTC128B.128 [R28+0xb080], [R2.64], !P4 ;  /* 0x0b080000021cafae */ /* 0x0007e2000e101d46 */
[----:B------:R-:W-:-:S03]  /*3870*/  @P1 ISETP.GE.AND P3, PT, R32, c[0x0][0x1d4], PT ;  /* 0x0000750020001a0c */ /* 0x000fc60003f66270 */
[----:B------:R-:W-:Y:S04]  /*3880*/  STL [R1+0x2c], R34 ;  /* 0x00002c2201007387 */ /* 0x000fe80000100800 */
[----:B------:R-:W-:Y:S04]  /*3890*/  STL [R1+0x30], R23 ;  /* 0x0000301701007387 */ /* 0x000fe80000100800 */
[----:B------:R-:W-:Y:S04]  /*38a0*/  STL.64 [R1+0x78], R38 ;  /* 0x0000782601007387 */ /* 0x000fe80000100a00 */
[----:B------:R4:W-:Y:S01]  /*38b0*/  STL [R1+0x74], R5 ;  /* 0x0000740501007387 */ /* 0x0009e20000100800 */
[----:B---3--:R-:W-:-:S04]  /*38c0*/  @!P2 LEA R2, P0, R31, R12, 0x1 ;  /* 0x0000000c1f02a211 */ /* 0x008fc800078008ff */
[----:B------:R-:W-:Y:S02]  /*38d0*/  @!P2 LEA.HI.X R3, R31, R13, R36, 0x1, P0 ;  /* 0x0000000d1f03a211 */ /* 0x000fe400000f0c24 */
[----:B------:R-:W-:-:S03]  /*38e0*/  @!P2 LEA R4, P0, R29, R12, 0x1 ;  /* 0x0000000c1d04a211 */ /* 0x000fc600078008ff */
[----:B------:R1:W-:Y:S01]  /*38f0*/  @!P2 LDGSTS.E.BYPASS.LTC128B.128 [R28+0xf080], [R2.64], !P5 ;  /* 0x0f080000021cafae */ /* 0x0003e2000e901d46 */
[----:B----4-:R-:W-:-:S05]  /*3900*/  @!P2 LEA.HI.X R5, R29, R13, R30, 0x1, P0 ;  /* 0x0000000d1d05a211 */ /* 0x010fca00000f0c1e */
[----:B------:R3:W-:Y:S01]  /*3910*/  @!P2 LDGSTS.E.BYPASS.LTC128B.128 [R28+0x13080], [R4.64], !P6 ;  /* 0x13080000041cafae */ /* 0x0007e2000f101d46 */
[----:B------:R-:W-:-:S03]  /*3920*/  @P1 ISETP.GE.AND P4, PT, R25, c[0x0][0x1d4], PT ;  /* 0x0000750019001a0c */ /* 0x000fc60003f86270 */
[----:B------:R-:W0:Y:S01]  /*3930*/  LDGDEPBAR ;  /* 0x00000000000079af */ /* 0x000e220000000000 */
[----:B-1----:R-:W-:-:S04]  /*3940*/  @P1 LEA R2, P0, R32, R0, 0x1 ;  /* 0x0000000020021211 */ /* 0x002fc800078008ff */
[----:B--2---:R-:W-:Y:S01]  /*3950*/  @P1 LEA.HI.X R3, R32, R9, R33, 0x1, P0 ;  /* 0x0000000920031211 */ /* 0x004fe200000f0c21 */
[----:B------:R1:W3:Y:S04]  /*3960*/  SHFL.IDX PT, R10, R6, 0x1, 0x181f ;  /* 0x00381f00060a7f89 */ /* 0x0002e800000e0000 */
[----:B------:R4:W-:Y:S01]  /*3970*/  @P1 LDGSTS.E.BYPASS.LTC128B.128 [R28+0x14080], [R2.64], !P3 ;  /* 0x14080000021c1fae */ /* 0x0009e2000d901d46 */
[----:B---3--:R-:W-:Y:S01]  /*3980*/  IMAD R4, R7, c[0x0][0x208], RZ ;  /* 0x0000820007047a24 */ /* 0x008fe200078e02ff */
[----:B------:R-:W-:-:S03]  /*3990*/  @P1 ISETP.GE.AND P3, PT, R31, c[0x0][0x1d4], PT ;  /* 0x000075001f001a0c */ /* 0x000fc60003f66270 */
[----:B------:R-:W-:Y:S02]  /*39a0*/  IMAD R4, R23, c[0x0][0x20c], R4 ;  /* 0x0000830017047a24 */ /* 0x000fe400078e0204 */
[----:B------:R-:W-:Y:S01]  /*39b0*/  IMAD.WIDE.U32 R16, R24, c[0x0][0x210], RZ ;  /* 0x0000840018107a25 */ /* 0x000fe200078e00ff */
[----:B-1----:R-:W-:-:S03]  /*39c0*/  @P1 LEA R6, P0, R25, R0, 0x1 ;  /* 0x0000000019061211 */ /* 0x002fc600078008ff */
[----:B----4-:R-:W-:-:S04]  /*39d0*/  IMAD.WIDE.U32 R2, R23, c[0x0][0x208], RZ ;  /* 0x0000820017027a25 */ /* 0x010fc800078e00ff */
[----:B------:R-:W-:Y:S01]  /*39e0*/  IMAD.IADD R3, R3, 0x1, R4 ;  /* 0x0000000103037824 */ /* 0x000fe200078e0204 */
[----:B------:R-:W-:Y:S02]  /*39f0*/  @P1 LEA R4, P2, R31, R0, 0x1 ;  /* 0x000000001f041211 */ /* 0x000fe400078408ff */
[-C--:B------:R-:W-:Y:S02]  /*3a00*/  @P1 LEA.HI.X R7, R25, R9.reuse, R27, 0x1, P0 ;  /* 0x0000000919071211 */ /* 0x080fe400000f0c1b */
[----:B------:R-:W-:Y:S01]  /*3a10*/  @P1 LEA.HI.X R5, R31, R9, R36, 0x1, P2 ;  /* 0x000000091f051211 */ /* 0x000fe200010f0c24 */
[----:B------:R-:W-:Y:S02]  /*3a20*/  IMAD R12, R24, c[0x0][0x214], R17 ;  /* 0x00008500180c7a24 */ /* 0x000fe400078e0211 */
[----:B------:R1:W-:Y:S01]  /*3a30*/  @P1 LDGSTS.E.BYPASS.LTC128B.128 [R28+0x15880], [R6.64], !P4 ;  /* 0x15880000061c1fae */ /* 0x0003e2000e101d46 */
[----:B------:R-:W-:-:S03]  /*3a40*/  IMAD.WIDE.U32 R2, R34, c[0x0][0x218], R2 ;  /* 0x0000860022027a25 */ /* 0x000fc600078e0002 */
[----:B------:R3:W-:Y:S04]  /*3a50*/  @P1 LDGSTS.E.BYPASS.LTC128B.128 [R28+0x17080], [R4.64], !P3 ;  /* 0x17080000041c1fae */ /* 0x0007e8000d901d46 */
[----:B------:R4:W-:Y:S04]  /*3a60*/  STL.64 [R1+0x88], R16 ;  /* 0x0000881001007387 */ /* 0x0009e80000100a00 */
[----:B------:R-:W-:Y:S04]  /*3a70*/  STL [R1+0x94], R12 ;  /* 0x0000940c01007387 */ /* 0x000fe80000100800 */
[----:B------:R-:W2:Y:S01]  /*3a80*/  LDL R15, [R1+0x24] ;  /* 0x00002400010f7983 */ /* 0x000ea20000100800 */
[----:B---3--:R-:W-:Y:S01]  /*3a90*/  @P1 LEA R4, P2, R29, R0, 0x1 ;  /* 0x000000001d041211 */ /* 0x008fe200078408ff */
[----:B-1----:R-:W-:-:S02]  /*3aa0*/  IMAD R6, R14, c[0x0][0x218], RZ ;  /* 0x000086000e067a24 */ /* 0x002fc400078e02ff */
[----:B------:R-:W3:Y:S01]  /*3ab0*/  LDL R14, [R1+0x20] ;  /* 0x00002000010e7983 */ /* 0x000ee20000100800 */
[----:B------:R-:W-:Y:S02]  /*3ac0*/  @P1 LEA.HI.X R5, R29, R9, R30, 0x1, P2 ;  /* 0x000000091d051211 */ /* 0x000fe400010f0c1e */
[----:B------:R-:W-:Y:S02]  /*3ad0*/  IADD3 R0, P2, R2, R16, RZ ;  /* 0x0000001002007210 */ /* 0x000fe40007f5e0ff */
[----:B----4-:R-:W4:Y:S04]  /*3ae0*/  LDL R16, [R1+0x1c] ;  /* 0x00001c0001107983 */ /* 0x010f280000100800 */
[----:B------:R-:W1:Y:S01]  /*3af0*/  SHFL.IDX PT, R11, R11, 0x1, 0x181f ;  /* 0x00381f000b0b7f89 */ /* 0x000e6200000e0000 */
[----:B------:R-:W-:-:S02]  /*3b00*/  ISETP.GE.AND P0, PT, R8, 0x21, PT ;  /* 0x000000210800780c */ /* 0x000fc40003f06270 */
[----:B------:R-:W-:Y:S01]  /*3b10*/  @P1 ISETP.GE.AND P4, PT, R29, c[0x0][0x1d4], PT ;  /* 0x000075001d001a0c */ /* 0x000fe20003f86270 */
[----:B------:R-:W-:-:S10]  /*3b20*/  IMAD R6, R34, c[0x0][0x21c], R6 ;  /* 0x0000870022067a24 */ /* 0x000fd400078e0206 */
[C---:B------:R-:W-:Y:S02]  /*3b30*/  @P0 LEA R8, P3, R32.reuse, R10, 0x1 ;  /* 0x0000000a20080211 */ /* 0x040fe400078608ff */
[----:B------:R1:W-:Y:S02]  /*3b40*/  @P1 LDGSTS.E.BYPASS.LTC128B.128 [R28+0x18880], [R4.64], !P4 ;  /* 0x18880000041c1fae */ /* 0x0003e4000e101d46 */
[C---:B-1----:R-:W-:Y:S02]  /*3b50*/  @P0 LEA.HI.X R9, R32.reuse, R11, R33, 0x1, P3 ;  /* 0x0000000b20090211 */ /* 0x042fe400018f0c21 */
[----:B------:R-:W-:Y:S02]  /*3b60*/  @P0 ISETP.GE.AND P3, PT, R32, c[0x0][0x1d4], PT ;  /* 0x0000750020000a0c */ /* 0x000fe40003f66270 */
[----:B------:R-:W-:Y:S02]  /*3b70*/  IADD3.X R2, R12, R3, R6, P2, !PT ;  /* 0x000000030c027210 */ /* 0x000fe400017fe406 */
[----:B------:R-:W-:-:S02]  /*3b80*/  LEA R13, P2, R0, c[0x0][0x1f8], 0x1 ;  /* 0x00007e00000d7a11 */ /* 0x000fc400078408ff */
[C---:B------:R-:W-:Y:S02]  /*3b90*/  @P0 ISETP.GE.AND P4, PT, R25.reuse, c[0x0][0x1d4], PT ;  /* 0x0000750019000a0c */ /* 0x040fe40003f86270 */
[----:B------:R-:W-:Y:S02]  /*3ba0*/  LEA.HI.X R12, R0, c[0x0][0x1fc], R2, 0x1, P2 ;  /* 0x00007f00000c7a11 */ /* 0x000fe400010f0c02 */
[----:B------:R-:W-:-:S03]  /*3bb0*/  @P0 LEA R6, P2, R25, R10, 0x1 ;  /* 0x0000000a19060211 */ /* 0x000fc600078408ff */
[----:B------:R1:W-:Y:S01]  /*3bc0*/  @P0 LDGSTS.E.BYPASS.LTC128B.128 [R28+0x15080], [R8.64], !P3 ;  /* 0x15080000081c0fae */ /* 0x0003e2000d901d46 */
[CC--:B------:R-:W-:Y:S02]  /*3bd0*/  @P0 LEA R4, P1, R31.reuse, R10.reuse, 0x1 ;  /* 0x0000000a1f040211 */ /* 0x0c0fe400078208ff */
[C---:B------:R-:W-:Y:S02]  /*3be0*/  @P0 ISETP.GE.AND P3, PT, R31.reuse, c[0x0][0x1d4], PT ;  /* 0x000075001f000a0c */ /* 0x040fe40003f66270 */
[-C--:B------:R-:W-:Y:S02]  /*3bf0*/  @P0 LEA.HI.X R5, R31, R11.reuse, R36, 0x1, P1 ;  /* 0x0000000b1f050211 */ /* 0x080fe400008f0c24 */
[----:B------:R-:W-:Y:S01]  /*3c00*/  @P0 ISETP.GE.AND P1, PT, R29, c[0x0][0x1d4], PT ;  /* 0x000075001d000a0c */ /* 0x000fe20003f26270 */
[----:B------:R-:W1:Y:S01]  /*3c10*/  S2R R18, SR_TID.X ;  /* 0x0000000000127919 */ /* 0x000e620000002100 */
[----:B------:R-:W-:Y:S02]  /*3c20*/  @P0 LEA.HI.X R7, R25, R11, R27, 0x1, P2 ;  /* 0x0000000b19070211 */ /* 0x000fe400010f0c1b */
[----:B------:R-:W-:-:S03]  /*3c30*/  @P0 LEA R2, P2, R29, R10, 0x1 ;  /* 0x0000000a1d020211 */ /* 0x000fc600078408ff */
[----:B------:R1:W-:Y:S01]  /*3c40*/  @P0 LDGSTS.E.BYPASS.LTC128B.128 [R28+0x16880], [R6.64], !P4 ;  /* 0x16880000061c0fae */ /* 0x0003e2000e101d46 */
[----:B------:R-:W-:-:S03]  /*3c50*/  @P0 LEA.HI.X R3, R29, R11, R30, 0x1, P2 ;  /* 0x0000000b1d030211 */ /* 0x000fc600010f0c1e */
[----:B------:R1:W-:Y:S04]  /*3c60*/  @P0 LDGSTS.E.BYPASS.LTC128B.128 [R28+0x18080], [R4.64], !P3 ;  /* 0x18080000041c0fae */ /* 0x0003e8000d901d46 */
[----:B------:R1:W-:Y:S04]  /*3c70*/  @P0 LDGSTS.E.BYPASS.LTC128B.128 [R28+0x19880], [R2.64], !P1 ;  /* 0x19880000021c0fae */ /* 0x0003e8000c901d46 */
[----:B------:R-:W0:Y:S01]  /*3c80*/  LDGDEPBAR ;  /* 0x00000000000079af */ /* 0x000e220000000000 */
[----:B-1----:R-:W-:-:S04]  /*3c90*/  SHF.R.S32.HI R17, RZ, 0x1f, R18 ;  /* 0x0000001fff117819 */ /* 0x002fc80000011412 */
        /* <DEDUP_REMOVED lines=16> */
[----:B------:R-:W-:Y:S01]  /*3da0*/  ISETP.GE.AND P6, PT, R25, c[0x0][0x1d4], PT ;  /* 0x0000750019007a0c */ /* 0x000fe20003fc6270 */
[----:B------:R-:W-:Y:S01]  /*3db0*/  IMAD.IADD R4, R56, 0x1, -R26 ;  /* 0x0000000138047824 */ /* 0x000fe200078e0a1a */
[C---:B------:R-:W-:Y:S01]  /*3dc0*/  ISETP.GE.AND P5, PT, R32.reuse, c[0x0][0x1d4], PT ;  /* 0x0000750020007a0c */ /* 0x040fe20003fa6270 */
[----:B------:R-:W-:Y:S01]  /*3dd0*/  IMAD.SHL.U32 R2, R32, 0x2, RZ ;  /* 0x0000000220027824 */ /* 0x000fe200078e00ff */
[----:B------:R-:W-:-:S02]  /*3de0*/  LOP3.LUT R107, R107, 0xfffffffe, RZ, 0xc0, !PT ;  /* 0xfffffffe6b6b7812 */ /* 0x000fc400078ec0ff */
[----:B------:R-:W-:Y:S02]  /*3df0*/  IADD3 R247, R240, 0x20, RZ ;  /* 0x00000020f0f77810 */ /* 0x000fe40007ffe0ff */
[----:B------:R-:W-:Y:S02]  /*3e00*/  SHF.L.U64.HI R3, R32, 0x1, R33 ;  /* 0x0000000120037819 */ /* 0x000fe40000010221 */
[----:B------:R-:W-:Y:S01]  /*3e10*/  @P1 IADD3 R247, R240, -0x20, RZ ;  /* 0xffffffe0f0f71810 */ /* 0x000fe20007ffe0ff */
[----:B------:R1:W-:Y:S01]  /*3e20*/  STL [R1+0x104], R2 ;  /* 0x0001040201007387 */ /* 0x0003e20000100800 */
[----:B------:R-:W-:Y:S02]  /*3e30*/  ISETP.LT.OR P1, PT, R4, 0x1, P5 ;  /* 0x000000010400780c */ /* 0x000fe40002f21670 */
[----:B------:R-:W-:Y:S02]  /*3e40*/  @P6 LOP3.LUT R107, R107, 0x1, RZ, 0xfc, !PT ;  /* 0x000000016b6b6812 */ /* 0x000fe400078efcff */
[----:B------:R-:W-:-:S02]  /*3e50*/  SHF.L.U64.HI R5, R25, 0x1, R27 ;  /* 0x0000000119057819 */ /* 0x000fc4000001021b */
[----:B-1----:R-:W-:Y:S01]  /*3e60*/  IADD3 R6, P0, R8, R2, RZ ;  /* 0x0000000208067210 */ /* 0x002fe20007f1e0ff */
[----:B------:R-:W-:Y:S01]  /*3e70*/  STL [R1+0x3c], R3 ;  /* 0x00003c0301007387 */ /* 0x000fe20000100800 */
[----:B------:R-:W-:-:S03]  /*3e80*/  ISETP.LT.OR P2, PT, R4, 0x1, P6 ;  /* 0x000000010400780c */ /* 0x000fc60003741670 */
[----:B------:R-:W-:Y:S01]  /*3e90*/  STL [R1+0xc0], R107 ;  /* 0x0000c06b01007387 */ /* 0x000fe20000100800 */
[----:B------:R-:W-:-:S03]  /*3ea0*/  IMAD.X R7, R0, 0x1, R3, P0 ;  /* 0x0000000100077824 */ /* 0x000fc600000e0603 */
[----:B------:R-:W-:Y:S01]  /*3eb0*/  STL [R1+0x40], R5 ;  /* 0x0000400501007387 */ /* 0x000fe20000100800 */
[----:B------:R-:W-:-:S05]  /*3ec0*/  IMAD.SHL.U32 R2, R25, 0x2, RZ ;  /* 0x0000000219027824 */ /* 0x000fca00078e00ff */
[----:B------:R1:W-:Y:S01]  /*3ed0*/  STL [R1+0x108], R2 ;  /* 0x0001080201007387 */ /* 0x0003e20000100800 */
[----:B------:R-:W-:Y:S02]  /*3ee0*/  ISETP.GE.AND P4, PT, R31, c[0x0][0x1d4], PT ;  /* 0x000075001f007a0c */ /* 0x000fe40003f86270 */
[----:B-1----:R-:W-:-:S05]  /*3ef0*/  IADD3 R2, P0, R8, R2, RZ ;  /* 0x0000000208027210 */ /* 0x002fca0007f1e0ff */
[----:B------:R-:W-:Y:S01]  /*3f00*/  IMAD.X R3, R0, 0x1, R5, P0 ;  /* 0x0000000100037824 */ /* 0x000fe200000e0605 */
[----:B------:R-:W-:Y:S01]  /*3f10*/  SHF.L.U64.HI R5, R31, 0x1, R36 ;  /* 0x000000011f057819 */ /* 0x000fe20000010224 */
[----:B--2---:R-:W1:Y:S04]  /*3f20*/  LDSM.16.M88.4 R184, [R15] ;  /* 0x000000000fb8783b */ /* 0x004e680000000200 */
[----:B------:R-:W2:Y:S04]  /*3f30*/  LDSM.16.M88.4 R200, [R15+0x4000] ;  /* 0x004000000fc8783b */ /* 0x000ea80000000200 */
[----:B------:R-:W1:Y:S04]  /*3f40*/  LDSM.16.M88.4 R216, [R15+0x8000] ;  /* 0x008000000fd8783b */ /* 0x000e680000000200 */
[----:B------:R-:W1:Y:S04]  /*3f50*/  LDSM.16.M88.4 R232, [R15+0xc000] ;  /* 0x00c000000fe8783b */ /* 0x000e680000000200 */
[----:B---3--:R-:W3:Y:S04]  /*3f60*/  LDSM.16.M88.4 R188, [R14] ;  /* 0x000000000ebc783b */ /* 0x008ee80000000200 */
[----:B------:R-:W1:Y:S04]  /*3f70*/  LDSM.16.M88.4 R204, [R14+0x4000] ;  /* 0x004000000ecc783b */ /* 0x000e680000000200 */
[----:B----4-:R-:W4:Y:S04]  /*3f80*/  LDSM.16.M88.4 R168, [R16] ;  /* 0x0000000010a8783b */ /* 0x010f280000000200 */
[----:B------:R-:W1:Y:S04]  /*3f90*/  LDSM.16.M88.4 R196, [R16+0x4000] ;  /* 0x0040000010c4783b */ /* 0x000e680000000200 */
[----:B------:R-:W1:Y:S04]  /*3fa0*/  LDSM.16.M88.4 R212, [R16+0x8000] ;  /* 0x0080000010d4783b */ /* 0x000e680000000200 */
[----:B------:R-:W1:Y:S04]  /*3fb0*/  LDSM.16.M88.4 R220, [R14+0x8000] ;  /* 0x008000000edc783b */ /* 0x000e680000000200 */
[----:B------:R-:W1:Y:S04]  /*3fc0*/  LDSM.16.M88.4 R228, [R16+0xc000] ;  /* 0x00c0000010e4783b */ /* 0x000e680000000200 */
[----:B------:R-:W1:Y:S04]  /*3fd0*/  LDSM.16.M88.4 R236, [R14+0xc000] ;  /* 0x00c000000eec783b */ /* 0x000e680000000200 */
[----:B------:R-:W-:Y:S06]  /*3fe0*/  BAR.SYNC.DEFER_BLOCKING 0x0 ;  /* 0x0000000000007b1d */ /* 0x000fec0000010000 */
[----:B------:R-:W-:-:S04]  /*3ff0*/  DEPBAR.LE SB0, 0x0 ;  /* 0x000080000000791a */ /* 0x000fc80000000000 */
[----:B------:R-:W-:Y:S01]  /*4000*/  BAR.SYNC.DEFER_BLOCKING 0x0 ;  /* 0x0000000000007b1d */ /* 0x000fe20000010000 */
[----:B------:R-:W-:-:S05]  /*4010*/  ISETP.GE.AND P3, PT, R29, c[0x0][0x1d4], PT ;  /* 0x000075001d007a0c */ /* 0x000fca0003f66270 */
[----:B------:R-:W1:Y:S04]  /*4020*/  LDSM.16.M88.4 R16, [R240] ;  /* 0x00000000f010783b */ /* 0x000e680000000200 */
        /* <DEDUP_REMOVED lines=9> */
[----:B------:R-:W-:-:S03]  /*40c0*/  ISETP.LT.OR P1, PT, R4, 0x1, P4 ;  /* 0x000000010400780c */ /* 0x000fc60002721670 */
[----:B------:R3:W-:Y:S01]  /*40d0*/  LDGSTS.E.BYPASS.LTC128B.128 [R28+0x5880], [R2.64], !P2 ;  /* 0x05880000021c7fae */ /* 0x0007e2000d101d46 */
[----:B--2---:R-:W-:-:S05]  /*40e0*/  IMAD.SHL.U32 R6, R31, 0x2, RZ ;  /* 0x000000021f067824 */ /* 0x004fca00078e00ff */
[----:B---3--:R-:W-:Y:S01]  /*40f0*/  IADD3 R2, P0, R8, R6, RZ ;  /* 0x0000000608027210 */ /* 0x008fe20007f1e0ff */
[----:B------:R2:W-:Y:S04]  /*4100*/  STL [R1+0x100], R6 ;  /* 0x0001000601007387 */ /* 0x0005e80000100800 */
[----:B------:R-:W-:Y:S01]  /*4110*/  IMAD.X R3, R0, 0x1, R5, P0 ;  /* 0x0000000100037824 */ /* 0x000fe200000e0605 */
[----:B------:R3:W-:Y:S04]  /*4120*/  STL [R1+0x44], R5 ;  /* 0x0000440501007387 */ /* 0x0007e80000100800 */
[----:B------:R1:W-:Y:S01]  /*4130*/  LDGSTS.E.BYPASS.LTC128B.128 [R28+0x7080], [R2.64], !P1 ;  /* 0x07080000021c7fae */ /* 0x0003e2000c901d46 */
[C---:B--2---:R-:W-:Y:S01]  /*4140*/  IMAD.SHL.U32 R6, R29.reuse, 0x2, RZ ;  /* 0x000000021d067824 */ /* 0x044fe200078e00ff */
[----:B---3--:R-:W-:-:S04]  /*4150*/  SHF.L.U64.HI R5, R29, 0x1, R30 ;  /* 0x000000011d057819 */ /* 0x008fc8000001021e */
[----:B------:R-:W-:Y:S01]  /*4160*/  STL [R1+0xfc], R6 ;  /* 0x0000fc0601007387 */ /* 0x000fe20000100800 */
[----:B-1----:R-:W-:-:S03]  /*4170*/  IADD3 R2, P0, R8, R6, RZ ;  /* 0x0000000608027210 */ /* 0x002fc60007f1e0ff */
[----:B------:R1:W-:Y:S02]  /*4180*/  STL [R1+0x48], R5 ;  /* 0x0000480501007387 */ /* 0x0003e40000100800 */
[----:B------:R-:W-:Y:S01]  /*4190*/  IMAD.X R3, R0, 0x1, R5, P0 ;  /* 0x0000000100037824 */ /* 0x000fe200000e0605 */
[----:B------:R-:W-:Y:S02]  /*41a0*/  ISETP.LT.OR P0, PT, R4, 0x1, P3 ;  /* 0x000000010400780c */ /* 0x000fe40001f01670 */
[----:B------:R-:W-:-:S11]  /*41b0*/  IADD3 R0, R247, 0x800, RZ ;  /* 0x00000800f7007810 */ /* 0x000fd60007ffe0ff */
[----:B------:R2:W-:Y:S04]  /*41c0*/  LDGSTS.E.BYPASS.LTC128B.128 [R28+0x8880], [R2.64], !P0 ;  /* 0x08880000021c7fae */ /* 0x0005e8000c101d46 */
[----:B-1----:R-:W1:Y:S01]  /*41d0*/  S2R R5, SR_TID.X ;  /* 0x0000000000057919 */ /* 0x002e620000002100 */
[----:B--2---:R-:W-:-:S05]  /*41e0*/  IADD3 R2, R247, 0x1000, RZ ;  /* 0x00001000f7027810 */ /* 0x004fca0007ffe0ff */
[----:B------:R2:W-:Y:S04]  /*41f0*/  STL [R1+0x18], R2 ;  /* 0x0000180201007387 */ /* 0x0005e80000100800 */
[----:B------:R2:W-:Y:S01]  /*4200*/  STL [R1+0x14], R0 ;  /* 0x0000140001007387 */ /* 0x0005e20000100800 */
[----:B-1----:R-:W-:Y:S01]  /*4210*/  ISETP.GT.AND P0, PT, R5, 0x7f, PT ;  /* 0x0000007f0500780c */ /* 0x002fe20003f04270 */
[----:B------:R-:W-:Y:S01]  /*4220*/  BSSY B0, `(.L_x_1121) ;  /* 0x0000024000007945 */ /* 0x000fe20003800000 */
[----:B------:R-:W-:-:S11]  /*4230*/  ISETP.GT.AND P6, PT, R106, 0x2f, PT ;  /* 0x0000002f6a00780c */ /* 0x000fd60003fc4270 */
[----:B------:R-:W-:Y:S05]  /*4240*/  @P0 BRA `(.L_x_1122) ;  /* 0x0000021000000947 */ /* 0x000fea0003800000 */
[----:B----4-:R-:W-:Y:S05]  /*4250*/  BRA.DIV ~URZ, `(.L_x_1123) ;  /* 0x0000fb127f007947 */ /* 0x010fea000b800000 */
[----:B------:R1:W3:Y:S04]  /*4260*/  SHFL.IDX PT, R5, R12, 0x1, 0x181f ;  /* 0x00381f000c057f89 */ /* 0x0002e800000e0000 */
[----:B--2---:R1:W2:Y:S02]  /*4270*/  SHFL.IDX PT, R0, R13, 0x1, 0x181f ;  /* 0x00381f000d007f89 */ /* 0x0042a400000e0000 */
.L_x_1227:
[----:B------:R-:W4:Y:S04]  /*4280*/  LDL R2, [R1+0x108] ;  /* 0x0001080001027983 */ /* 0x000f280000100800 */
[----:B------:R-:W5:Y:S04]  /*4290*/  LDL R14, [R1+0x40] ;  /* 0x00004000010e7983 */ /* 0x000f680000100800 */
[----:B---3--:R-:W3:Y:S04]  /*42a0*/  LDL R6, [R1+0x104] ;  /* 0x0001040001067983 */ /* 0x008ee80000100800 */
[----:B--2---:R-:W2:Y:S04]  /*42b0*/  LDL R7, [R1+0x5c] ;  /* 0x00005c0001077983 */ /* 0x004ea80000100800 */
[----:B-1----:R-:W2:Y:S04]  /*42c0*/  LDL R13, [R1+0x3c] ;  /* 0x00003c00010d7983 */ /* 0x002ea80000100800 */
[----:B------:R-:W2:Y:S04]  /*42d0*/  LDL R8, [R1+0x28] ;  /* 0x0000280001087983 */ /* 0x000ea80000100800 */
[----:B------:R-:W2:Y:S04]  /*42e0*/  LDL R12, [R1+0x100] ;  /* 0x00010000010c7983 */ /* 0x000ea80000100800 */
[----:B------:R-:W2:Y:S04]  /*42f0*/  LDL R11, [R1+0x44] ;  /* 0x00004400010b7983 */ /* 0x000ea80000100800 */
[----:B------:R-:W2:Y:S04]  /*4300*/  LDL R10, [R1+0xfc] ;  /* 0x0000fc00010a7983 */ /* 0x000ea80000100800 */
[----:B------:R-:W2:Y:S01]  /*4310*/  LDL R9, [R1+0x48] ;  /* 0x0000480001097983 */ /* 0x000ea20000100800 */
[----:B------:R-:W-:-:S02]  /*4320*/  ISETP.LT.OR P1, PT, R4, 0x21, P5 ;  /* 0x000000210400780c */ /* 0x000fc40002f21670 */
[----:B----4-:R-:W-:-:S05]  /*4330*/  IADD3 R2, P0, R0, R2, RZ ;  /* 0x0000000200027210 */ /* 0x010fca0007f1e0ff */
[----:B-----5:R-:W-:Y:S01]  /*4340*/  IMAD.X R3, R5, 0x1, R14, P0 ;  /* 0x0000000105037824 */ /* 0x020fe200000e060e */
[----:B---3--:R-:W-:Y:S02]  /*4350*/  IADD3 R6, P0, R0, R6, RZ ;  /* 0x0000000600067210 */ /* 0x008fe40007f1e0ff */
[----:B--2---:R-:W-:-:S03]  /*4360*/  ISETP.GE.AND P2, PT, R7, c[0x0][0x1d4], PT ;  /* 0x0000750007007a0c */ /* 0x004fc60003f46270 */
[----:B------:R-:W-:Y:S01]  /*4370*/  IMAD.X R7, R5, 0x1, R13, P0 ;  /* 0x0000000105077824 */ /* 0x000fe200000e060d */
[----:B------:R-:W-:-:S04]  /*4380*/  ISETP.LT.OR P0, PT, R4, 0x21, P2 ;  /* 0x000000210400780c */ /* 0x000fc80001701670 */
[----:B------:R-:W-:Y:S01]  /*4390*/  @!PT LDS RZ, [RZ] ;  /* 0x00000000fffff984 */ /* 0x000fe20000000800 */
[----:B------:R-:W-:Y:S01]  /*43a0*/  @!PT LDS RZ, [RZ] ;  /* 0x00000000fffff984 */ /* 0x000fe20000000800 */
[----:B------:R-:W-:Y:S01]  /*43b0*/  @!PT LDS RZ, [RZ] ;  /* 0x00000000fffff984 */ /* 0x000fe20000000800 */
[----:B------:R1:W-:Y:S01]  /*43c0*/  LDGSTS.E.BYPASS.LTC128B.128 [R8+0x5080], [R6.64], !P1 ;  /* 0x0508000006087fae */ /* 0x0003e2000c901d46 */
[C---:B------:R-:W-:Y:S02]  /*43d0*/  ISETP.LT.OR P2, PT, R4.reuse, 0x21, P4 ;  /* 0x000000210400780c */ /* 0x040fe40002741670 */
[----:B------:R-:W-:-:S06]  /*43e0*/  ISETP.LT.OR P1, PT, R4, 0x21, P3 ;  /* 0x000000210400780c */ /* 0x000fcc0001f21670 */
[----:B------:R2:W-:Y:S01]  /*43f0*/  LDGSTS.E.BYPASS.LTC128B.128 [R8+0x6880], [R2.64], !P0 ;  /* 0x0688000002087fae */ /* 0x0005e2000c101d46 */
[----:B-1----:R-:W-:-:S05]  /*4400*/  IADD3 R6, P0, R0, R12, RZ ;  /* 0x0000000c00067210 */ /* 0x002fca0007f1e0ff */
[----:B------:R-:W-:Y:S01]  /*4410*/  IMAD.X R7, R5, 0x1, R11, P0 ;  /* 0x0000000105077824 */ /* 0x000fe200000e060b */
[----:B--2---:R-:W-:-:S04]  /*4420*/  IADD3 R2, P0, R0, R10, RZ ;  /* 0x0000000a00027210 */ /* 0x004fc80007f1e0ff */
[----:B------:R1:W-:Y:S01]  /*4430*/  LDGSTS.E.BYPASS.LTC128B.128 [R8+0x8080], [R6.64], !P2 ;  /* 0x0808000006087fae */ /* 0x0003e2000d101d46 */
[----:B------:R-:W-:-:S05]  /*4440*/  IMAD.X R3, R5, 0x1, R9, P0 ;  /* 0x0000000105037824 */ /* 0x000fca00000e0609 */
[----:B------:R1:W-:Y:S03]  /*4450*/  LDGSTS.E.BYPASS.LTC128B.128 [R8+0x9880], [R2.64], !P1 ;  /* 0x0988000002087fae */ /* 0x0003e6000c901d46 */
.L_x_1122:
[----:B----4-:R-:W-:Y:S05]  /*4460*/  BSYNC B0 ;  /* 0x0000000000007941 */ /* 0x010fea0003800000 */
.L_x_1121:
[----:B-12---:R-:W1:Y:S04]  /*4470*/  S2R R2, SR_TID.X ;  /* 0x0000000000027919 */ /* 0x006e680000002100 */
[----:B------:R-:W0:Y:S01]  /*4480*/  LDGDEPBAR ;  /* 0x00000000000079af */ /* 0x000e220000000000 */
[----:B------:R-:W-:Y:S01]  /*4490*/  WARPSYNC 0xffffffff ;  /* 0xffffffff00007948 */ /* 0x000fe20003800000 */
[C---:B------:R-:W-:Y:S08]  /*44a0*/  HMMA.16816.F32.BF16 R8, R164.reuse, R16, RZ ;  /* 0x00000010a408723c */ /* 0x040ff000000418ff */
[C---:B------:R-:W-:Y:S08]  /*44b0*/  HMMA.16816.F32.BF16 R4, R164.reuse, R18, RZ ;  /* 0x00000012a404723c */ /* 0x040ff000000418ff */
[----:B------:R-:W-:Y:S01]  /*44c0*/  HMMA.16816.F32.BF16 R12, R164, R40, RZ ;  /* 0x00000028a40c723c */ /* 0x000fe200000418ff */
[----:B-1----:R-:W-:-:S04]  /*44d0*/  SHF.R.S32.HI R0, RZ, 0x1f, R2 ;  /* 0x0000001fff007819 */ /* 0x002fc80000011402 */
[----:B------:R-:W-:-:S03]  /*44e0*/  LEA.HI R0, R0, R2, RZ, 0x3 ;  /* 0x0000000200007211 */ /* 0x000fc600078f18ff */
[----:B------:R-:W-:Y:S01]  /*44f0*/  HMMA.16816.F32.BF16 R36, R168, R32, R8 ;  /* 0x00000020a824723c */ /* 0x000fe20000041808 */
[----:B------:R-:W-:-:S05]  /*4500*/  LOP3.LUT R0, R0, 0xfffffff8, RZ, 0xc0, !PT ;  /* 0xfffffff800007812 */ /* 0x000fca00078ec0ff */
[----:B------:R-:W-:Y:S02]  /*4510*/  IMAD.IADD R0, R2, 0x1, -R0 ;  /* 0x0000000102007824 */ /* 0x000fe400078e0a00 */
[----:B------:R-:W-:Y:S01]  /*4520*/  HMMA.16816.F32.BF16 R32, R168, R34, R4 ;  /* 0x00000022a820723c */ /* 0x000fe20000041804 */
[----:B------:R-:W2:Y:S02]  /*4530*/  LDL R2, [R1+0x64] ;  /* 0x0000640001027983 */ /* 0x000ea40000100800 */
[----:B------:R-:W-:-:S05]  /*4540*/  LOP3.LUT P0, RZ, R0, 0x4, RZ, 0xc0, !PT ;  /* 0x0000000400ff7812 */ /* 0x000fca000780c0ff */
[C---:B------:R-:W-:Y:S08]  /*4550*/  HMMA.16816.F32.BF16 R8, R164.reuse, R20, RZ ;  /* 0x00000014a408723c */ /* 0x040ff000000418ff */
[----:B------:R-:W-:Y:S01]  /*4560*/  HMMA.16816.F32.BF16 R4, R164, R22, RZ ;  /* 0x00000016a404723c */ /* 0x000fe200000418ff */
[----:B------:R-:W-:-:S05]  /*4570*/  IMAD.MOV.U32 R0, RZ, RZ, 0x40 ;  /* 0x00000040ff007424 */ /* 0x000fca00078e00ff */
[----:B------:R-:W-:-:S05]  /*4580*/  SEL R0, R0, 0xffffffc0, !P0 ;  /* 0xffffffc000007807 */ /* 0x000fca0004000000 */
[----:B------:R-:W-:-:S05]  /*4590*/  IMAD.IADD R242, R240, 0x1, R0 ;  /* 0x00000001f0f27824 */ /* 0x000fca00078e0200 */
[C---:B------:R-:W-:Y:S01]  /*45a0*/  HMMA.16816.F32.BF16 R28, R168.reuse, R24, R8 ;  /* 0x00000018a81c723c */ /* 0x040fe20000041808 */
[----:B------:R-:W1:Y:S07]  /*45b0*/  LDSM.16.M88.4 R8, [R242] ;  /* 0x00000000f208783b */ /* 0x000e6e0000000200 */
[C---:B------:R-:W-:Y:S01]  /*45c0*/  HMMA.16816.F32.BF16 R16, R168.reuse, R26, R4 ;  /* 0x0000001aa810723c */ /* 0x040fe20000041804 */
[----:B------:R-:W3:Y:S04]  /*45d0*/  LDSM.16.M88.4 R4, [R242+0x800] ;  /* 0x00080000f204783b */ /* 0x000ee80000000200 */
[----:B------:R-:W4:Y:S03]  /*45e0*/  LDSM.16.M88.4 R24, [R242+0x1000] ;  /* 0x00100000f218783b */ /* 0x000f260000000200 */
[----:B------:R-:W-:Y:S08]  /*45f0*/  HMMA.16816.F32.BF16 R20, R168, R52, R12 ;  /* 0x00000034a814723c */ /* 0x000ff0000004180c */
[----:B------:R-:W-:Y:S01]  /*4600*/  HMMA.16816.F32.BF16 R12, R164, R42, RZ ;  /* 0x0000002aa40c723c */ /* 0x000fe200000418ff */
[----:B------:R-:W-:-:S07]  /*4610*/  IMAD.IADD R241, R247, 0x1, R0 ;  /* 0x00000001f7f17824 */ /* 0x000fce00078e0200 */
[C---:B-1----:R-:W-:Y:S08]  /*4620*/  HMMA.16816.F32.BF16 R48, R184.reuse, R8, R36 ;  /* 0x00000008b830723c */ /* 0x042ff00000041824 */
[C---:B---3--:R-:W-:Y:S01]  /*4630*/  HMMA.16816.F32.BF16 R40, R184.reuse, R4, R28 ;  /* 0x00000004b828723c */ /* 0x048fe2000004181c */
[----:B------:R-:W-:Y:S07]  /*4640*/  LDSM.16.M88.4 R28, [R240+0x1800] ;  /* 0x00180000f01c783b */ /* 0x000fee0000000200 */
[----:B------:R-:W-:Y:S08]  /*4650*/  HMMA.16816.F32.BF16 R36, R184, R6, R16 ;  /* 0x00000006b824723c */ /* 0x000ff00000041810 */
[----:B------:R-:W-:Y:S08]  /*4660*/  HMMA.16816.F32.BF16 R4, R168, R54, R12 ;  /* 0x00000036a804723c */ /* 0x000ff0000004180c */
[C---:B------:R-:W-:Y:S01]  /*4670*/  HMMA.16816.F32.BF16 R44, R184.reuse, R10, R32 ;  /* 0x0000000ab82c723c */ /* 0x040fe20000041820 */
[----:B------:R-:W1:Y:S07]  /*4680*/  LDSM.16.M88.4 R8, [R241] ;  /* 0x00000000f108783b */ /* 0x000e6e0000000200 */
[C---:B----4-:R-:W-:Y:S01]  /*4690*/  HMMA.16816.F32.BF16 R32, R184.reuse, R24, R20 ;  /* 0x00000018b820723c */ /* 0x050fe20000041814 */
[----:B------:R-:W-:Y:S07]  /*46a0*/  LDSM.16.M88.4 R20, [R241+0x1000] ;  /* 0x00100000f114783b */ /* 0x000fee0000000200 */
        /* <DEDUP_REMOVED lines=8> */
[C---:B------:R-:W-:Y:S08]  /*4730*/  HMMA.16816.F32.BF16 R40, R188.reuse, R20, R32 ;  /* 0x00000014bc28723c */ /* 0x040ff00000041820 */
[----:B------:R-:W-:Y:S01]  /*4740*/  HMMA.16816.F32.BF16 R36, R188, R22, R16 ;  /* 0x00000016bc24723c */ /* 0x000fe20000041810 */
[----:B------:R-:W4:Y:S07]  /*4750*/  LDSM.16.M88.4 R20, [R247+0x1800] ;  /* 0x00180000f714783b */ /* 0x000f2e0000000200 */
[C---:B------:R-:W-:Y:S08]  /*4760*/  HMMA.16816.F32.BF16 R32, R192.reuse, R28, R4 ;  /* 0x0000001cc020723c */ /* 0x040ff00000041804 */
[C---:B------:R-:W-:Y:S01]  /*4770*/  HMMA.16816.F32.BF16 R16, R192.reuse, R30, R12 ;  /* 0x0000001ec010723c */ /* 0x040fe2000004180c */
[----:B------:R-:W5:Y:S07]  /*4780*/  LDSM.16.M88.4 R28, [R247+0x2000] ;  /* 0x00200000f71c783b */ /* 0x000f6e0000000200 */
[C---:B-1----:R-:W-:Y:S08]  /*4790*/  HMMA.16816.F32.BF16 R4, R192.reuse, R8, R48 ;  /* 0x00000008c004723c */ /* 0x042ff00000041830 */
[C---:B------:R-:W-:Y:S01]  /*47a0*/  HMMA.16816.F32.BF16 R12, R192.reuse, R10, R44 ;  /* 0x0000000ac00c723c */ /* 0x040fe2000004182c */
[----:B------:R-:W1:Y:S07]  /*47b0*/  LDSM.16.M88.4 R8, [R247+0x2800] ;  /* 0x00280000f708783b */ /* 0x000e6e0000000200 */
[C---:B---3--:R-:W-:Y:S08]  /*47c0*/  HMMA.16816.F32.BF16 R48, R192.reuse, R24, R40 ;  /* 0x00000018c030723c */ /* 0x048ff00000041828 */
[----:B------:R-:W-:Y:S01]  /*47d0*/  HMMA.16816.F32.BF16 R44, R192, R26, R36 ;  /* 0x0000001ac02c723c */ /* 0x000fe20000041824 */
[----:B------:R-:W3:Y:S07]  /*47e0*/  LDSM.16.M88.4 R24, [R242+0x1800] ;  /* 0x00180000f218783b */ /* 0x000eee0000000200 */
[C---:B----4-:R-:W-:Y:S08]  /*47f0*/  HMMA.16816.F32.BF16 R40, R196.reuse, R20, R32 ;  /* 0x00000014c428723c */ /* 0x050ff00000041820 */
[C---:B------:R-:W-:Y:S01]  /*4800*/  HMMA.16816.F32.BF16 R36, R196.reuse, R22, R16 ;  /* 0x00000016c424723c */ /* 0x040fe20000041810 */
[----:B------:R-:W4:Y:S07]  /*4810*/  LDSM.16.M88.4 R20, [R242+0x2000] ;  /* 0x00200000f214783b */ /* 0x000f2e0000000200 */
[C---:B-----5:R-:W-:Y:S08]  /*4820*/  HMMA.16816.F32.BF16 R32, R196.reuse, R28, R4 ;  /* 0x0000001cc420723c */ /* 0x060ff00000041804 */
[C---:B------:R-:W-:Y:S01]  /*4830*/  HMMA.16816.F32.BF16 R16, R196.reuse, R30, R12 ;  /* 0x0000001ec410723c */ /* 0x040fe2000004180c */
[----:B------:R-:W5:Y:S07]  /*4840*/  LDSM.16.M88.4 R28, [R242+0x2800] ;  /* 0x00280000f21c783b */ /* 0x000f6e0000000200 */
[C---:B-1----:R-:W-:Y:S08]  /*4850*/  HMMA.16816.F32.BF16 R4, R196.reuse, R8, R48 ;  /* 0x00000008c404723c */ /* 0x042ff00000041830 */
[----:B------:R-:W-:Y:S01]  /*4860*/  HMMA.16816.F32.BF16 R12, R196, R10, R44 ;  /* 0x0000000ac40c723c */ /* 0x000fe2000004182c */
[----:B------:R-:W1:Y:S07]  /*4870*/  LDSM.16.M88.4 R8, [R241+0x1800] ;  /* 0x00180000f108783b */ /* 0x000e6e0000000200 */
[C---:B---3--:R-:W-:Y:S08]  /*4880*/  HMMA.16816.F32.BF16 R48, R200.reuse, R24, R40 ;  /* 0x00000018c830723c */ /* 0x048ff00000041828 */
[C---:B------:R-:W-:Y:S01]  /*4890*/  HMMA.16816.F32.BF16 R44, R200.reuse, R26, R36 ;  /* 0x0000001ac82c723c */ /* 0x040fe20000041824 */
[----:B------:R-:W3:Y:S07]  /*48a0*/  LDSM.16.M88.4 R24, [R241+0x2000] ;  /* 0x00200000f118783b */ /* 0x000eee0000000200 */
[C---:B----4-:R-:W-:Y:S08]  /*48b0*/  HMMA.16816.F32.BF16 R40, R200.reuse, R20, R32 ;  /* 0x00000014c828723c */ /* 0x050ff00000041820 */
[C---:B------:R-:W-:Y:S01]  /*48c0*/  HMMA.16816.F32.BF16 R36, R200.reuse, R22, R16 ;  /* 0x00000016c824723c */ /* 0x040fe20000041810 */
[----:B------:R-:W4:Y:S07]  /*48d0*/  LDSM.16.M88.4 R20, [R241+0x2800] ;  /* 0x00280000f114783b */ /* 0x000f2e0000000200 */
[C---:B-----5:R-:W-:Y:S08]  /*48e0*/  HMMA.16816.F32.BF16 R32, R200.reuse, R28, R4 ;  /* 0x0000001cc820723c */ /* 0x060ff00000041804 */
[----:B------:R-:W-:Y:S01]  /*48f0*/  HMMA.16816.F32.BF16 R16, R200, R30, R12 ;  /* 0x0000001ec810723c */ /* 0x000fe2000004180c */
[----:B------:R-:W5:Y:S07]  /*4900*/  LDSM.16.M88.4 R28, [R240+0x3000] ;  /* 0x00300000f01c783b */ /* 0x000f6e0000000200 */
        /* <DEDUP_REMOVED lines=8> */
[----:B------:R-:W4:Y:S04]  /*4990*/  LDSM.16.M88.4 R20, [R240+0x4000] ;  /* 0x00400000f014783b */ /* 0x000f280000000200 */
[----:B------:R-:W2:Y:S03]  /*49a0*/  LDSM.16.M88.4 R16, [R247+0x3000] ;  /* 0x00300000f710783b */ /* 0x000ea60000000200 */
[C---:B-----5:R-:W-:Y:S08]  /*49b0*/  HMMA.16816.F32.BF16 R32, R208.reuse, R28, R4 ;  /* 0x0000001cd020723c */ /* 0x060ff00000041804 */
[C---:B-1----:R-:W-:Y:S08]  /*49c0*/  HMMA.16816.F32.BF16 R4, R208.reuse, R8, R48 ;  /* 0x00000008d004723c */ /* 0x042ff00000041830 */
[C---:B------:R-:W-:Y:S08]  /*49d0*/  HMMA.16816.F32.BF16 R12, R208.reuse, R30, R12 ;  /* 0x0000001ed00c723c */ /* 0x040ff0000004180c */
[----:B------:R-:W-:Y:S08]  /*49e0*/  HMMA.16816.F32.BF16 R8, R208, R10, R44 ;  /* 0x0000000ad008723c */ /* 0x000ff0000004182c */
[----:B---3--:R-:W-:Y:S01]  /*49f0*/  HMMA.16816.F32.BF16 R28, R212, R24, R4 ;  /* 0x00000018d41c723c */ /* 0x008fe20000041804 */
[----:B------:R-:W1:Y:S07]  /*4a00*/  LDSM.16.M88.4 R4, [R247+0x4000] ;  /* 0x00400000f704783b */ /* 0x000e6e0000000200 */
[C---:B----4-:R-:W-:Y:S08]  /*4a10*/  HMMA.16816.F32.BF16 R44, R208.reuse, R20, R40 ;  /* 0x00000014d02c723c */ /* 0x050ff00000041828 */
[----:B------:R-:W-:Y:S01]  /*4a20*/  HMMA.16816.F32.BF16 R40, R208, R22, R36 ;  /* 0x00000016d028723c */ /* 0x000fe20000041824 */
[----:B------:R-:W3:Y:S07]  /*4a30*/  LDSM.16.M88.4 R20, [R242+0x3000] ;  /* 0x00300000f214783b */ /* 0x000eee0000000200 */
[C---:B--2---:R-:W-:Y:S08]  /*4a40*/  HMMA.16816.F32.BF16 R36, R212.reuse, R16, R32 ;  /* 0x00000010d424723c */ /* 0x044ff00000041820 */
[C---:B------:R-:W-:Y:S01]  /*4a50*/  HMMA.16816.F32.BF16 R32, R212.reuse, R18, R12 ;  /* 0x00000012d420723c */ /* 0x040fe2000004180c */
[----:B------:R-:W2:Y:S07]  /*4a60*/  LDSM.16.M88.4 R16, [R242+0x3800] ;  /* 0x00380000f210783b */ /* 0x000eae0000000200 */
[C---:B------:R-:W-:Y:S01]  /*4a70*/  HMMA.16816.F32.BF16 R12, R212.reuse, R26, R8 ;  /* 0x0000001ad40c723c */ /* 0x040fe20000041808 */
[----:B------:R-:W4:Y:S07]  /*4a80*/  LDSM.16.M88.4 R24, [R242+0x4000] ;  /* 0x00400000f218783b */ /* 0x000f2e0000000200 */
[C---:B-1----:R-:W-:Y:S08]  /*4a90*/  HMMA.16816.F32.BF16 R8, R212.reuse, R4, R44 ;  /* 0x00000004d408723c */ /* 0x042ff0000004182c */
[----:B------:R-:W-:Y:S08]  /*4aa0*/  HMMA.16816.F32.BF16 R4, R212, R6, R40 ;  /* 0x00000006d404723c */ /* 0x000ff00000041828 */
[C---:B---3--:R-:W-:Y:S08]  /*4ab0*/  HMMA.16816.F32.BF16 R44, R216.reuse, R20, R36 ;  /* 0x00000014d82c723c */ /* 0x048ff00000041824 */
[C---:B------:R-:W-:Y:S01]  /*4ac0*/  HMMA.16816.F32.BF16 R40, R216.reuse, R22, R32 ;  /* 0x00000016d828723c */ /* 0x040fe20000041820 */
[----:B------:R-:W1:Y:S07]  /*4ad0*/  LDSM.16.M88.4 R20, [R241+0x3000] ;  /* 0x00300000f114783b */ /* 0x000e6e0000000200 */
[C---:B--2---:R-:W-:Y:S01]  /*4ae0*/  HMMA.16816.F32.BF16 R32, R216.reuse, R18, R12 ;  /* 0x00000012d820723c */ /* 0x044fe2000004180c */
[----:B------:R-:W2:Y:S07]  /*4af0*/  LDSM.16.M88.4 R12, [R241+0x4000] ;  /* 0x00400000f10c783b */ /* 0x000eae0000000200 */
[C---:B------:R-:W-:Y:S01]  /*4b00*/  HMMA.16816.F32.BF16 R36, R216.reuse, R16, R28 ;  /* 0x00000010d824723c */ /* 0x040fe2000004181c */
[----:B------:R-:W3:Y:S07]  /*4b10*/  LDSM.16.M88.4 R16, [R241+0x3800] ;  /* 0x00380000f110783b */ /* 0x000eee0000000200 */
[C---:B----4-:R-:W-:Y:S08]  /*4b20*/  HMMA.16816.F32.BF16 R28, R216.reuse, R24, R8 ;  /* 0x00000018d81c723c */ /* 0x050ff00000041808 */
[----:B------:R-:W-:Y:S01]  /*4b30*/  HMMA.16816.F32.BF16 R8, R216, R26, R4 ;  /* 0x0000001ad808723c */ /* 0x000fe20000041804 */
[----:B------:R-:W4:Y:S07]  /*4b40*/  LDSM.16.M88.4 R24, [R240+0x4800] ;  /* 0x00480000f018783b */ /* 0x000f2e0000000200 */
[C---:B-1----:R-:W-:Y:S08]  /*4b50*/  HMMA.16816.F32.BF16 R4, R220.reuse, R20, R44 ;  /* 0x00000014dc04723c */ /* 0x042ff0000004182c */
[C---:B------:R-:W-:Y:S08]  /*4b60*/  HMMA.16816.F32.BF16 R20, R220.reuse, R22, R40 ;  /* 0x00000016dc14723c */ /* 0x040ff00000041828 */
[C---:B--2---:R-:W-:Y:S08]  /*4b70*/  HMMA.16816.F32.BF16 R40, R220.reuse, R12, R28 ;  /* 0x0000000cdc28723c */ /* 0x044ff0000004181c */
[C---:B------:R-:W-:Y:S01]  /*4b80*/  HMMA.16816.F32.BF16 R28, R220.reuse, R14, R8 ;  /* 0x0000000edc1c723c */ /* 0x040fe20000041808 */
[----:B------:R-:W1:Y:S07]  /*4b90*/  LDSM.16.M88.4 R8, [R240+0x5000] ;  /* 0x00500000f008783b */ /* 0x000e6e0000000200 */
[C---:B---3--:R-:W-:Y:S01]  /*4ba0*/  HMMA.16816.F32.BF16 R44, R220.reuse, R16, R36 ;  /* 0x00000010dc2c723c */ /* 0x048fe20000041824 */
[----:B------:R-:W-:Y:S07]  /*4bb0*/  LDSM.16.M88.4 R36, [R247+0x5000] ;  /* 0x00500000f724783b */ /* 0x000fee0000000200 */
[----:B------:R-:W-:Y:S08]  /*4bc0*/  HMMA.16816.F32.BF16 R32, R220, R18, R32 ;  /* 0x00000012dc20723c */ /* 0x000ff00000041820 */
[C---:B----4-:R-:W-:Y:S08]  /*4bd0*/  HMMA.16816.F32.BF16 R16, R224.reuse, R24, R4 ;  /* 0x00000018e010723c */ /* 0x050ff00000041804 */
[C---:B------:R-:W-:Y:S01]  /*4be0*/  HMMA.16816.F32.BF16 R12, R224.reuse, R26, R20 ;  /* 0x0000001ae00c723c */ /* 0x040fe20000041814 */
[----:B------:R-:W2:Y:S04]  /*4bf0*/  LDSM.16.M88.4 R24, [R240+0x5800] ;  /* 0x00580000f018783b */ /* 0x000ea80000000200 */
[----:B------:R-:W3:Y:S03]  /*4c00*/  LDSM.16.M88.4 R20, [R247+0x4800] ;  /* 0x00480000f714783b */ /* 0x000ee60000000200 */
[C---:B-1----:R-:W-:Y:S08]  /*4c10*/  HMMA.16816.F32.BF16 R4, R224.reuse, R8, R44 ;  /* 0x00000008e004723c */ /* 0x042ff0000004182c */
[C---:B------:R-:W-:Y:S01]  /*4c20*/  HMMA.16816.F32.BF16 R32, R224.reuse, R10, R32 ;  /* 0x0000000ae020723c */ /* 0x040fe20000041820 */
[----:B------:R-:W1:Y:S07]  /*4c30*/  LDSM.16.M88.4 R8, [R247+0x5800] ;  /* 0x00580000f708783b */ /* 0x000e6e0000000200 */
[C---:B--2---:R-:W-:Y:S08]  /*4c40*/  HMMA.16816.F32.BF16 R48, R224.reuse, R24, R40 ;  /* 0x00000018e030723c */ /* 0x044ff00000041828 */
[----:B------:R-:W-:Y:S01]  /*4c50*/  HMMA.16816.F32.BF16 R44, R224, R26, R28 ;  /* 0x0000001ae02c723c */ /* 0x000fe2000004181c */
[----:B------:R-:W2:Y:S07]  /*4c60*/  LDSM.16.M88.4 R24, [R242+0x4800] ;  /* 0x00480000f218783b */ /* 0x000eae0000000200 */
[C---:B---3--:R-:W-:Y:S08]  /*4c70*/  HMMA.16816.F32.BF16 R40, R228.reuse, R20, R16 ;  /* 0x00000014e428723c */ /* 0x048ff00000041810 */
[C---:B------:R-:W-:Y:S01]  /*4c80*/  HMMA.16816.F32.BF16 R28, R228.reuse, R22, R12 ;  /* 0x00000016e41c723c */ /* 0x040fe2000004180c */
[----:B------:R-:W3:Y:S07]  /*4c90*/  LDSM.16.M88.4 R20, [R242+0x5000] ;  /* 0x00500000f214783b */ /* 0x000eee0000000200 */
[C---:B------:R-:W-:Y:S08]  /*4ca0*/  HMMA.16816.F32.BF16 R16, R228.reuse, R36, R4 ;  /* 0x00000024e410723c */ /* 0x040ff00000041804 */
[C---:B------:R-:W-:Y:S01]  /*4cb0*/  HMMA.16816.F32.BF16 R12, R228.reuse, R38, R32 ;  /* 0x00000026e40c723c */ /* 0x040fe20000041820 */
[----:B------:R-:W4:Y:S07]  /*4cc0*/  LDSM.16.M88.4 R36, [R242+0x5800] ;  /* 0x00580000f224783b */ /* 0x000f2e0000000200 */
[C---:B-1----:R-:W-:Y:S08]  /*4cd0*/  HMMA.16816.F32.BF16 R4, R228.reuse, R8, R48 ;  /* 0x00000008e404723c */ /* 0x042ff00000041830 */
[----:B------:R-:W-:Y:S08]  /*4ce0*/  HMMA.16816.F32.BF16 R44, R228, R10, R44 ;  /* 0x0000000ae42c723c */ /* 0x000ff0000004182c */
[C---:B--2---:R-:W-:Y:S08]  /*4cf0*/  HMMA.16816.F32.BF16 R40, R232.reuse, R24, R40 ;  /* 0x00000018e828723c */ /* 0x044ff00000041828 */
[C---:B------:R-:W-:Y:S08]  /*4d00*/  HMMA.16816.F32.BF16 R32, R232.reuse, R26, R28 ;  /* 0x0000001ae820723c */ /* 0x040ff0000004181c */
[C---:B---3--:R-:W-:Y:S01]  /*4d10*/  HMMA.16816.F32.BF16 R28, R232.reuse, R20, R16 ;  /* 0x00000014e81c723c */ /* 0x048fe20000041810 */
[----:B------:R-:W-:Y:S07]  /*4d20*/  LDSM.16.M88.4 R16, [R241+0x5000] ;  /* 0x00500000f110783b */ /* 0x000fee0000000200 */
[----:B------:R-:W-:Y:S01]  /*4d30*/  HMMA.16816.F32.BF16 R24, R232, R22, R12 ;  /* 0x00000016e818723c */ /* 0x000fe2000004180c */
[----:B------:R-:W1:Y:S04]  /*4d40*/  LDSM.16.M88.4 R20, [R241+0x4800] ;  /* 0x00480000f114783b */ /* 0x000e680000000200 */
[----:B------:R-:W2:Y:S01]  /*4d50*/  LDSM.16.M88.4 R12, [R241+0x5800] ;  /* 0x00580000f10c783b */ /* 0x000ea20000000200 */
[----:B------:R-:W-:Y:S01]  /*4d60*/  IADD3 R0, R247, 0x4800, RZ ;  /* 0x00004800f7007810 */ /* 0x000fe20007ffe0ff */
[----:B------:R-:W-:-:S04]  /*4d70*/  DEPBAR.LE SB0, 0x0 ;  /* 0x000080000000791a */ /* 0x000fc80000000000 */
[----:B----4-:R-:W-:Y:S01]  /*4d80*/  HMMA.16816.F32.BF16 R8, R232, R36, R4 ;  /* 0x00000024e808723c */ /* 0x010fe20000041804 */
[----:B------:R-:W-:Y:S01]  /*4d90*/  ISETP.GT.AND P0, PT, R57, R2, PT ;  /* 0x000000023900720c */ /* 0x000fe20003f04270 */
[----:B------:R3:W-:Y:S01]  /*4da0*/  STL [R1+0xc], R0 ;  /* 0x00000c0001007387 */ /* 0x0007e20000100800 */
[C---:B------:R-:W-:Y:S02]  /*4db0*/  IADD3 R3, R247.reuse, 0x5800, RZ ;  /* 0x00005800f7037810 */ /* 0x040fe40007ffe0ff */
[----:B------:R-:W-:-:S03]  /*4dc0*/  IADD3 R2, R247, 0x5000, RZ ;  /* 0x00005000f7027810 */ /* 0x000fc60007ffe0ff */
[----:B------:R-:W-:Y:S01]  /*4dd0*/  HMMA.16816.F32.BF16 R4, R232, R38, R44 ;  /* 0x00000026e804723c */ /* 0x000fe2000004182c */
[----:B------:R4:W-:Y:S04]  /*4de0*/  STL [R1+0x8], R3 ;  /* 0x0000080301007387 */ /* 0x0009e80000100800 */
[----:B------:R4:W-:Y:S01]  /*4df0*/  STL [R1+0x4], R2 ;  /* 0x0000040201007387 */ /* 0x0009e20000100800 */
[----:B---3--:R-:W-:-:S05]  /*4e00*/  IADD3 R0, R247, 0x3000, RZ ;  /* 0x00003000f7007810 */ /* 0x008fca0007ffe0ff */
[----:B------:R4:W-:Y:S01]  /*4e10*/  STL [R1], R0 ;  /* 0x0000000001007387 */ /* 0x0009e20000100800 */
[----:B-1----:R-:W-:Y:S01]  /*4e20*/  HMMA.16816.F32.BF16 R40, R236, R20, R40 ;  /* 0x00000014ec28723c */ /* 0x002fe20000041828 */
[----:B------:R-:W-:Y:S01]  /*4e30*/  BSSY B1, `(.L_x_1124) ;  /* 0x0000084000017945 */ /* 0x000fe20003800000 */
[----:B------:R-:W-:-:S06]  /*4e40*/  IADD3 R252, R247, 0x4000, RZ ;  /* 0x00004000f7fc7810 */ /* 0x000fcc0007ffe0ff */
[----:B------:R-:W-:Y:S01]  /*4e50*/  HMMA.16816.F32.BF16 R36, R236, R22, R32 ;  /* 0x00000016ec24723c */ /* 0x000fe20000041820 */
[C---:B------:R-:W-:Y:S02]  /*4e60*/  IADD3 R251, R247.reuse, 0x3800, RZ ;  /* 0x00003800f7fb7810 */ /* 0x040fe40007ffe0ff */
[----:B------:R-:W-:-:S05]  /*4e70*/  IADD3 R250, R247, 0x1800, RZ ;  /* 0x00001800f7fa7810 */ /* 0x000fca0007ffe0ff */
[----:B------:R-:W-:Y:S01]  /*4e80*/  HMMA.16816.F32.BF16 R32, R236, R16, R28 ;  /* 0x00000010ec20723c */ /* 0x000fe2000004181c */
[C---:B------:R-:W-:Y:S02]  /*4e90*/  IADD3 R249, R247.reuse, 0x2800, RZ ;  /* 0x00002800f7f97810 */ /* 0x040fe40007ffe0ff */
[----:B------:R-:W-:-:S05]  /*4ea0*/  IADD3 R248, R247, 0x2000, RZ ;  /* 0x00002000f7f87810 */ /* 0x000fca0007ffe0ff */
[C---:B------:R-:W-:Y:S08]  /*4eb0*/  HMMA.16816.F32.BF16 R20, R236.reuse, R18, R24 ;  /* 0x00000012ec14723c */ /* 0x040ff00000041818 */
[C---:B--2---:R-:W-:Y:S08]  /*4ec0*/  HMMA.16816.F32.BF16 R28, R236.reuse, R12, R8 ;  /* 0x0000000cec1c723c */ /* 0x044ff00000041808 */
[----:B------:R-:W-:Y:S01]  /*4ed0*/  HMMA.16816.F32.BF16 R24, R236, R14, R4 ;  /* 0x0000000eec18723c */ /* 0x000fe20000041804 */
[----:B------:R-:W-:Y:S06]  /*4ee0*/  BAR.SYNC.DEFER_BLOCKING 0x0 ;  /* 0x0000000000007b1d */ /* 0x000fec0000010000 */
[----:B------:R-:W-:Y:S01]  /*4ef0*/  @!UPT UIADD3 URZ, URZ, URZ, URZ ;  /* 0x0000003f3f3ff290 */ /* 0x000fe2000fffe03f */
[----:B------:R-:W-:Y:S11]  /*4f00*/  @!P0 BRA `(.L_x_1125) ;  /* 0x0000076000008947 */ /* 0x000ff60003800000 */
[----:B----4-:R-:W2:Y:S04]  /*4f10*/  LDL R3, [R1+0x70] ;  /* 0x0000700001037983 */ /* 0x010ea80000100800 */
        /* <DEDUP_REMOVED lines=43> */
.L_x_1228:
[----:B------:R-:W-:Y:S05]  /*51d0*/  BRA.DIV ~URZ, `(.L_x_1127) ;  /* 0x0000ecc27f007947 */ /* 0x000fea000b800000 */
[----:B------:R4:W1:Y:S02]  /*51e0*/  SHFL.IDX PT, R0, R6, RZ, 0x181f ;  /* 0x00181fff06007589 */ /* 0x00086400000e0000 */
.L_x_1229:
        /* <DEDUP_REMOVED lines=34> */
.L_x_1129:
[----:B------:R-:W-:Y:S05]  /*5410*/  BSYNC B0 ;  /* 0x0000000000007941 */ /* 0x000fea0003800000 */
.L_x_1128:
[----:B------:R-:W-:Y:S01]  /*5420*/  ISETP.GE.AND P0, PT, R7, 0x21, PT ;  /* 0x000000210700780c */ /* 0x000fe20003f06270 */
[----:B------:R-:W-:Y:S06]  /*5430*/  BRA.DIV ~URZ, `(.L_x_1130) ;  /* 0x0000eac27f007947 */ /* 0x000fec000b800000 */
[----:B---3--:R3:W2:Y:S04]  /*5440*/  SHFL.IDX PT, R4, R5, 0x1, 0x181f ;  /* 0x00381f0005047f89 */ /* 0x0086a800000e0000 */
[----:B-1----:R3:W1:Y:S02]  /*5450*/  SHFL.IDX PT, R0, R6, 0x1, 0x181f ;  /* 0x00381f0006007f89 */ /* 0x00266400000e0000 */
.L_x_1230:
        /* <DEDUP_REMOVED lines=33> */
.L_x_1125:
[----:B----4-:R-:W-:Y:S05]  /*5670*/  BSYNC B1 ;  /* 0x0000000000017941 */ /* 0x010fea0003800000 */
.L_x_1124:
[----:B-1----:R-:W4:Y:S01]  /*5680*/  LDL R2, [R1+0xa0] ;  /* 0x0000a00001027983 */ /* 0x002f220000100800 */
[----:B--2---:R-:W-:-:S03]  /*5690*/  IMAD.MOV.U32 R4, RZ, RZ, c[0x0][0x2c4] ;  /* 0x0000b100ff047624 */ /* 0x004fc600078e00ff */
[----:B------:R-:W4:Y:S04]  /*56a0*/  LDL R0, [R1+0xb8] ;  /* 0x0000b80001007983 */ /* 0x000f280000100800 */
[----:B---3--:R-:W2:Y:S04]  /*56b0*/  LDL R5, [R1+0xa4] ;  /* 0x0000a40001057983 */ /* 0x008ea80000100800 */
[----:B------:R-:W3:Y:S01]  /*56c0*/  LDL R3, [R1+0x98] ;  /* 0x0000980001037983 */ /* 0x000ee20000100800 */
[----:B------:R-:W-:-:S03]  /*56d0*/  ISETP.NE.AND P0, PT, R4, 0x1, PT ;  /* 0x000000010400780c */ /* 0x000fc60003f05270 */
[----:B------:R-:W0:Y:S01]  /*56e0*/  LDGDEPBAR ;  /* 0x00000000000079af */ /* 0x000e220000000000 */
[----:B----4-:R-:W-:Y:S02]  /*56f0*/  IADD3 R0, R0, R2, RZ ;  /* 0x0000000200007210 */ /* 0x010fe40007ffe0ff */
[----:B--2---:R-:W-:-:S07]  /*5700*/  IADD3 R6, -R5, R56, RZ ;  /* 0x0000003805067210 */ /* 0x004fce0007ffe1ff */
[----:B------:R-:W-:-:S04]  /*5710*/  @P0 IMAD.HI.U32 R2, R0, c[0x0][0x2c8], RZ ;  /* 0x0000b20000020a27 */ /* 0x000fc800078e00ff */
[----:B------:R-:W-:Y:S01]  /*5720*/  IMAD.MOV.U32 R4, RZ, RZ, R0 ;  /* 0x000000ffff047224 */ /* 0x000fe200078e0000 */
[----:B------:R-:W-:Y:S02]  /*5730*/  IADD3 R0, -R5, 0x1, R56 ;  /* 0x0000000105007810 */ /* 0x000fe40007ffe138 */
[----:B------:R-:W-:-:S03]  /*5740*/  @P0 SHF.R.U32.HI R4, RZ, c[0x0][0x2cc], R2 ;  /* 0x0000b300ff040a19 */ /* 0x000fc60000011602 */
[----:B---3--:R-:W-:Y:S01]  /*5750*/  IMAD.IADD R5, R0, 0x1, -R3 ;  /* 0x0000000100057824 */ /* 0x008fe200078e0a03 */
[----:B------:R-:W-:Y:S05]  /*5760*/  BRA.DIV ~URZ, `(.L_x_1131) ;  /* 0x0000e8527f007947 */ /* 0x000fea000b800000 */
[----:B------:R1:W2:Y:S02]  /*5770*/  SHFL.IDX PT, R0, R4, RZ, 0x1c1f ;  /* 0x001c1fff04007589 */ /* 0x0002a400000e0000 */
.L_x_1231:
[----:B--2---:R-:W-:-:S05]  /*5780*/  IMAD.IADD R0, R5, 0x1, R0 ;  /* 0x0000000105007824 */ /* 0x004fca00078e0200 */
[----:B------:R-:W-:-:S04]  /*5790*/  IMNMX R0, R6, R0, PT ;  /* 0x0000000006007217 */ /* 0x000fc80003800200 */
[C---:B------:R-:W-:Y:S02]  /*57a0*/  ISETP.GT.AND P1, PT, R0.reuse, RZ, PT ;  /* 0x000000ff0000720c */ /* 0x040fe40003f24270 */
[----:B------:R-:W-:Y:S02]  /*57b0*/  ISETP.GT.AND P0, PT, R0, 0x1, PT ;  /* 0x000000010000780c */ /* 0x000fe40003f04270 */
        /* <DEDUP_REMOVED lines=21> */
[----:B------:R-:W-:Y:S01]  /*5910*/  FSEL R72, R25, -INF , P0 ;  /* 0xff80000019487808 */ /* 0x000fe20000000000 */
[----:B------:R-:W-:Y:S05]  /*5920*/  BRA.DIV ~URZ, `(.L_x_1132) ;  /* 0x0000e6f27f007947 */ /* 0x000fea000b800000 */
[----:B------:R-:W2:Y:S02]  /*5930*/  SHFL.IDX PT, R0, R4, 0x1, 0x1c1f ;  /* 0x003c1f0004007f89 */ /* 0x000ea400000e0000 */
[----:B--2---:R-:W-:-:S05]  /*5940*/  IMAD.IADD R0, R5, 0x1, R0 ;  /* 0x0000000105007824 */ /* 0x004fca00078e0200 */
        /* <DEDUP_REMOVED lines=34> */
[----:B------:R-:W-:Y:S02]  /*5b70*/  FSEL R71, R30, -INF , P3 ;  /* 0xff8000001e477808 */ /* 0x000fe40001800000 */
[----:B------:R-:W-:Y:S02]  /*5b80*/  FMNMX.FTZ R0, R75, R0, !PT ;  /* 0x000000004b007209 */ /* 0x000fe40007810000 */
[----:B------:R-:W-:-:S02]  /*5b90*/  FMNMX.FTZ R2, R12, R2, !PT ;  /* 0x000000020c027209 */ /* 0x000fc40007810000 */
[----:B------:R-:W-:Y:S02]  /*5ba0*/  FSEL R70, R31, -INF , P2 ;  /* 0xff8000001f467808 */ /* 0x000fe40001000000 */
[----:B------:R-:W-:Y:S02]  /*5bb0*/  FMNMX.FTZ R0, R74, R0, !PT ;  /* 0x000000004a007209 */ /* 0x000fe40007810000 */
[----:B------:R-:W-:Y:S02]  /*5bc0*/  FMNMX.FTZ R2, R71, R2, !PT ;  /* 0x0000000247027209 */ /* 0x000fe40007810000 */
[----:B------:R-:W-:Y:S02]  /*5bd0*/  FSEL R69, R26, -INF , P1 ;  /* 0xff8000001a457808 */ /* 0x000fe40000800000 */
[----:B------:R-:W-:Y:S02]  /*5be0*/  FMNMX.FTZ R0, R73, R0, !PT ;  /* 0x0000000049007209 */ /* 0x000fe40007810000 */
[----:B------:R-:W-:-:S02]  /*5bf0*/  FMNMX.FTZ R2, R70, R2, !PT ;  /* 0x0000000246027209 */ /* 0x000fc40007810000 */
[----:B------:R-:W-:Y:S02]  /*5c00*/  FSEL R68, R27, -INF , P0 ;  /* 0xff8000001b447808 */ /* 0x000fe40000000000 */
[----:B------:R-:W-:Y:S02]  /*5c10*/  FMNMX.FTZ R0, R72, R0, !PT ;  /* 0x0000000048007209 */ /* 0x000fe40007810000 */
[----:B------:R-:W-:-:S03]  /*5c20*/  FMNMX.FTZ R2, R69, R2, !PT ;  /* 0x0000000245027209 */ /* 0x000fc60007810000 */
[----:B------:R-:W2:Y:S01]  /*5c30*/  SHFL.BFLY PT, R3, R0, 0x2, 0x1f ;  /* 0x0c401f0000037f89 */ /* 0x000ea200000e0000 */
[----:B------:R-:W-:-:S05]  /*5c40*/  FMNMX.FTZ R2, R68, R2, !PT ;  /* 0x0000000244027209 */ /* 0x000fca0007810000 */
[----:B-1----:R-:W1:Y:S01]  /*5c50*/  SHFL.BFLY PT, R4, R2, 0x2, 0x1f ;  /* 0x0c401f0002047f89 */ /* 0x002e6200000e0000 */
[----:B--2---:R-:W-:Y:S02]  /*5c60*/  FMNMX.FTZ R0, R3, R0, !PT ;  /* 0x0000000003007209 */ /* 0x004fe40007810000 */
[----:B-1----:R-:W-:-:S03]  /*5c70*/  FMNMX.FTZ R4, R2, R4, !PT ;  /* 0x0000000402047209 */ /* 0x002fc60007810000 */
[----:B------:R-:W1:Y:S04]  /*5c80*/  SHFL.BFLY PT, R2, R0, 0x1, 0x1f ;  /* 0x0c201f0000027f89 */ /* 0x000e6800000e0000 */
[----:B------:R2:W3:Y:S01]  /*5c90*/  SHFL.BFLY PT, R3, R4, 0x1, 0x1f ;  /* 0x0c201f0004037f89 */ /* 0x0004e200000e0000 */
[----:B-1----:R-:W-:-:S04]  /*5ca0*/  FMNMX.FTZ R134, R0, R2, !PT ;  /* 0x0000000200867209 */ /* 0x002fc80007810000 */
.L_x_1232:
[----:B------:R-:W4:Y:S01]  /*5cb0*/  LDL R44, [R1+0x10] ;  /* 0x00001000012c7983 */ /* 0x000f220000100800 */
[C---:B------:R-:W-:Y:S01]  /*5cc0*/  FMUL.FTZ R2, R134.reuse, c[0x0][0x2d0] ;  /* 0x0000b40086027a20 */ /* 0x040fe20000410000 */
[----:B------:R-:W-:Y:S01]  /*5cd0*/  FSETP.NEU.FTZ.AND P0, PT, R134, -INF , PT ;  /* 0xff8000008600780b */ /* 0x000fe20003f1d000 */
[----:B------:R-:W-:Y:S01]  /*5ce0*/  WARPSYNC 0xffffffff ;  /* 0xffffffff00007948 */ /* 0x000fe20003800000 */
[----:B---3--:R-:W-:Y:S01]  /*5cf0*/  FMNMX.FTZ R133, R3, R4, !PT ;  /* 0x0000000403857209 */ /* 0x008fe20007810000 */
[----:B------:R-:W-:Y:S01]  /*5d00*/  LDSM.16.MT88.4 R32, [R245] ;  /* 0x00000000f520783b */ /* 0x000fe20000004200 */
[----:B------:R-:W-:-:S02]  /*5d10*/  FSEL R2, R2, RZ, P0 ;  /* 0x000000ff02027208 */ /* 0x000fc40000000000 */
[C---:B------:R-:W-:Y:S01]  /*5d20*/  FSETP.NEU.FTZ.AND P0, PT, R133.reuse, -INF , PT ;  /* 0xff8000008500780b */ /* 0x040fe20003f1d000 */
[----:B--2---:R-:W-:Y:S01]  /*5d30*/  FMUL.FTZ R4, R133, c[0x0][0x2d0] ;  /* 0x0000b40085047a20 */ /* 0x004fe20000410000 */
[----:B------:R-:W-:Y:S01]  /*5d40*/  LDSM.16.MT88.4 R36, [R245+0x800] ;  /* 0x00080000f524783b */ /* 0x000fe20000004200 */
[--C-:B------:R-:W-:Y:S02]  /*5d50*/  FFMA.FTZ R0, R11, c[0x0][0x2d0], -R2.reuse ;  /* 0x0000b4000b007a23 */ /* 0x100fe40000010802 */
[--C-:B------:R-:W-:Y:S01]  /*5d60*/  FFMA.FTZ R3, R18, c[0x0][0x2d0], -R2.reuse ;  /* 0x0000b40012037a23 */ /* 0x100fe20000010802 */
[----:B------:R-:W-:Y:S01]  /*5d70*/  LDSM.16.MT88.4 R40, [R243+0x800] ;  /* 0x00080000f328783b */ /* 0x000fe20000004200 */
[----:B------:R1:W-:Y:S03]  /*5d80*/  MUFU.EX2 R101, R0 ;  /* 0x0000000000657308 */ /* 0x0003e60000000800 */
[----:B------:R-:W-:Y:S04]  /*5d90*/  LDSM.16.MT88.4 R24, [R244] ;  /* 0x00000000f418783b */ /* 0x000fe80000004200 */
[----:B------:R-:W-:Y:S01]  /*5da0*/  LDSM.16.MT88.4 R60, [R243+0x1800] ;  /* 0x00180000f33c783b */ /* 0x000fe20000004200 */
[----:B------:R-:W-:Y:S03]  /*5db0*/  MUFU.EX2 R127, R3 ;  /* 0x00000003007f7308 */ /* 0x000fe60000000800 */
[----:B------:R-:W-:Y:S04]  /*5dc0*/  LDSM.16.MT88.4 R48, [R244+0x800] ;  /* 0x00080000f430783b */ /* 0x000fe80000004200 */
[----:B------:R-:W-:Y:S01]  /*5dd0*/  LDSM.16.MT88.4 R56, [R245+0x1800] ;  /* 0x00180000f538783b */ /* 0x000fe20000004200 */
[----:B-1----:R-:W-:-:S03]  /*5de0*/  FFMA.FTZ R0, R10, c[0x0][0x2d0], -R2 ;  /* 0x0000b4000a007a23 */ /* 0x002fc60000010802 */
[----:B------:R-:W-:Y:S01]  /*5df0*/  LDSM.16.MT88.4 R64, [R245+0x2000] ;  /* 0x00200000f540783b */ /* 0x000fe20000004200 */
[----:B------:R1:W-:Y:S02]  /*5e00*/  MUFU.EX2 R100, R0 ;  /* 0x0000000000647308 */ /* 0x0003e40000000800 */
[----:B-1----:R-:W-:-:S06]  /*5e10*/  FFMA.FTZ R0, R17, c[0x0][0x2d0], -R2 ;  /* 0x0000b40011007a23 */ /* 0x002fcc0000010802 */
[----:B------:R1:W-:Y:S02]  /*5e20*/  MUFU.EX2 R116, R0 ;  /* 0x0000000000747308 */ /* 0x0003e40000000800 */
[----:B-1----:R-:W-:-:S06]  /*5e30*/  FFMA.FTZ R0, R16, c[0x0][0x2d0], -R2 ;  /* 0x0000b40010007a23 */ /* 0x002fcc0000010802 */
[----:B------:R1:W2:Y:S02]  /*5e40*/  MUFU.EX2 R111, R0 ;  /* 0x00000000006f7308 */ /* 0x0002a40000000800 */
[----:B-1----:R-:W-:Y:S01]  /*5e50*/  FFMA.FTZ R0, R15, c[0x0][0x2d0], -R2 ;  /* 0x0000b4000f007a23 */ /* 0x002fe20000010802 */
[----:B--2---:R-:W-:-:S05]  /*5e60*/  F2FP.BF16.PACK_AB R10, R111, R116 ;  /* 0x000000746f0a723e */ /* 0x004fca00000010ff */
[----:B------:R1:W-:Y:S02]  /*5e70*/  MUFU.EX2 R117, R0 ;  /* 0x0000000000757308 */ /* 0x0003e40000000800 */
[----:B-1----:R-:W-:Y:S02]  /*5e80*/  FFMA.FTZ R0, R19, c[0x0][0x2d0], -R2 ;  /* 0x0000b40013007a23 */ /* 0x002fe40000010802 */
[----:B------:R-:W1:Y:S04]  /*5e90*/  LDSM.16.MT88.4 R16, [R243] ;  /* 0x00000000f310783b */ /* 0x000e680000004200 */
[----:B------:R2:W3:Y:S02]  /*5ea0*/  MUFU.EX2 R126, R0 ;  /* 0x00000000007e7308 */ /* 0x0004e40000000800 */
[----:B--2---:R-:W-:-:S02]  /*5eb0*/  FSEL R0, R4, RZ, P0 ;  /* 0x000000ff04007208 */ /* 0x004fc40000000000 */
[----:B---3--:R-:W-:-:S03]  /*5ec0*/  F2FP.BF16.PACK_AB R4, R126, R117 ;  /* 0x000000757e04723e */ /* 0x008fc600000010ff */
[----:B------:R-:W-:-:S04]  /*5ed0*/  FFMA.FTZ R3, R6, c[0x0][0x2d0], -R0 ;  /* 0x0000b40006037a23 */ /* 0x000fc80000010800 */
[----:B------:R2:W-:Y:S02]  /*5ee0*/  MUFU.EX2 R109, R3 ;  /* 0x00000003006d7308 */ /* 0x0005e40000000800 */
[----:B--2---:R-:W-:-:S06]  /*5ef0*/  FFMA.FTZ R3, R5, c[0x0][0x2d0], -R0 ;  /* 0x0000b40005037a23 */ /* 0x004fcc0000010800 */
[----:B------:R2:W3:Y:S02]  /*5f00*/  MUFU.EX2 R108, R3 ;  /* 0x00000003006c7308 */ /* 0x0004e40000000800 */
[----:B--2---:R-:W-:Y:S01]  /*5f10*/  FFMA.FTZ R3, R9, c[0x0][0x2d0], -R0 ;  /* 0x0000b40009037a23 */ /* 0x004fe20000010800 */
[----:B---3--:R-:W-:-:S05]  /*5f20*/  F2FP.BF16.PACK_AB R9, R108, R109 ;  /* 0x0000006d6c09723e */ /* 0x008fca00000010ff */
[----:B------:R2:W-:Y:S02]  /*5f30*/  MUFU.EX2 R110, R3 ;  /* 0x00000003006e7308 */ /* 0x0005e40000000800 */
[----:B--2---:R-:W-:Y:S01]  /*5f40*/  FFMA.FTZ R3, R8, c[0x0][0x2d0], -R0 ;  /* 0x0000b40008037a23 */ /* 0x004fe20000010800 */
[----:B------:R-:W-:-:S05]  /*5f50*/  F2FP.BF16.PACK_AB R8, R100, R101 ;  /* 0x000000656408723e */ /* 0x000fca00000010ff */
[----:B------:R2:W3:Y:S02]  /*5f60*/  MUFU.EX2 R118, R3 ;  /* 0x0000000300767308 */ /* 0x0004e40000000800 */
[----:B--2---:R-:W-:Y:S01]  /*5f70*/  FFMA.FTZ R3, R20, c[0x0][0x2d0], -R2 ;  /* 0x0000b40014037a23 */ /* 0x004fe20000010802 */
[----:B---3--:R-:W-:-:S05]  /*5f80*/  F2FP.BF16.PACK_AB R11, R118, R110 ;  /* 0x0000006e760b723e */ /* 0x008fca00000010ff */
[----:B------:R2:W3:Y:S02]  /*5f90*/  MUFU.EX2 R125, R3 ;  /* 0x00000003007d7308 */ /* 0x0004e40000000800 */
[C---:B-1----:R-:W-:Y:S08]  /*5fa0*/  HMMA.16816.F32.BF16 R28, R8.reuse, R16, RZ ;  /* 0x00000010081c723c */ /* 0x042ff000000418ff */
[----:B------:R-:W-:Y:S01]  /*5fb0*/  HMMA.16816.F32.BF16 R20, R8, R18, RZ ;  /* 0x000000120814723c */ /* 0x000fe200000418ff */
[----:B--2---:R-:W-:Y:S01]  /*5fc0*/  FFMA.FTZ R3, R7, c[0x0][0x2d0], -R0 ;  /* 0x0000b40007037a23 */ /* 0x004fe20000010800 */
[----:B---3--:R-:W-:-:S03]  /*5fd0*/  F2FP.BF16.PACK_AB R6, R125, R127 ;  /* 0x0000007f7d06723e */ /* 0x008fc600000010ff */
[----:B------:R1:W-:Y:S03]  /*5fe0*/  MUFU.EX2 R119, R3 ;  /* 0x0000000300777308 */ /* 0x0003e60000000800 */
[----:B------:R-:W-:Y:S01]  /*5ff0*/  HMMA.16816.F32.BF16 R16, R8, R32, RZ ;  /* 0x000000200810723c */ /* 0x000fe200000418ff */
[----:B-1----:R-:W-:-:S04]  /*6000*/  FFMA.FTZ R3, R14, c[0x0][0x2d0], -R0 ;  /* 0x0000b4000e037a23 */ /* 0x002fc80000010800 */
[----:B------:R1:W2:Y:S02]  /*6010*/  MUFU.EX2 R124, R3 ;  /* 0x00000003007c7308 */ /* 0x0002a40000000800 */
[----:B-1----:R-:W-:Y:S01]  /*6020*/  FFMA.FTZ R3, R13, c[0x0][0x2d0], -R0 ;  /* 0x0000b4000d037a23 */ /* 0x002fe20000010800 */
[----:B--2---:R-:W-:-:S05]  /*6030*/  F2FP.BF16.PACK_AB R5, R124, R119 ;  /* 0x000000777c05723e */ /* 0x004fca00000010ff */
[----:B------:R1:W-:Y:S02]  /*6040*/  MUFU.EX2 R129, R3 ;  /* 0x0000000300817308 */ /* 0x0003e40000000800 */
[----:B-1----:R-:W-:Y:S02]  /*6050*/  FFMA.FTZ R3, R12, c[0x0][0x2d0], -R0 ;  /* 0x0000b4000c037a23 */ /* 0x002fe40000010800 */
[----:B------:R-:W-:Y:S01]  /*6060*/  HMMA.16816.F32.BF16 R12, R8, R34, RZ ;  /* 0x00000022080c723c */ /* 0x000fe200000418ff */
[----:B------:R-:W-:Y:S03]  /*6070*/  LDSM.16.MT88.4 R32, [R243+0x2000] ;  /* 0x00200000f320783b */ /* 0x000fe60000004200 */
[----:B------:R-:W1:Y:S01]  /*6080*/  MUFU.EX2 R128, R3 ;  /* 0x0000000300807308 */ /* 0x000e620000000800 */
[----:B----4-:R-:W2:Y:S01]  /*6090*/  LDSM.16.MT88.4 R44, [R44] ;  /* 0x000000002c2c783b */ /* 0x010ea20000004200 */
[----:B-1----:R-:W-:-:S07]  /*60a0*/  F2FP.BF16.PACK_AB R7, R128, R129 ;  /* 0x000000818007723e */ /* 0x002fce00000010ff */
[C---:B------:R-:W-:Y:S11]  /*60b0*/  HMMA.16816.F32.BF16 R152, R4.reuse, R36, R16 ;  /* 0x000000240498723c */ /* 0x040ff60000041810 */
[C---:B------:R-:W-:Y:S01]  /*60c0*/  HMMA.16816.F32.BF16 R52, R4.reuse, R38, R12 ;  /* 0x000000260434723c */ /* 0x040fe2000004180c */
[----:B------:R-:W1:Y:S07]  /*60d0*/  LDSM.16.MT88.4 R36, [R246+0x800] ;  /* 0x00080000f624783b */ /* 0x000e6e0000004200 */
[C---:B------:R-:W-:Y:S08]  /*60e0*/  HMMA.16816.F32.BF16 R160, R4.reuse, R40, R28 ;  /* 0x0000002804a0723c */ /* 0x040ff0000004181c */
[----:B------:R-:W-:Y:S08]  /*60f0*/  HMMA.16816.F32.BF16 R140, R4, R42, R20 ;  /* 0x0000002a048c723c */ /* 0x000ff00000041814 */
[----:B------:R-:W-:Y:S01]  /*6100*/  HMMA.16816.F32.BF16 R40, R8, R24, RZ ;  /* 0x000000180828723c */ /* 0x000fe200000418ff */
[----:B------:R-:W-:Y:S01]  /*6110*/  MOV R159, R52 ;  /* 0x00000034009f7202 */ /* 0x000fe20000000f00 */
[----:B------:R-:W-:Y:S01]  /*6120*/  IMAD.MOV.U32 R157, RZ, RZ, R54 ;  /* 0x000000ffff9d7224 */ /* 0x000fe200078e0036 */
[----:B------:R-:W-:-:S02]  /*6130*/  MOV R158, R53 ;  /* 0x00000035009e7202 */ /* 0x000fc40000000f00 */
[----:B------:R-:W-:Y:S02]  /*6140*/  MOV R156, R55 ;  /* 0x00000037009c7202 */ /* 0x000fe40000000f00 */
[----:B------:R-:W-:Y:S01]  /*6150*/  LDSM.16.MT88.4 R52, [R246+0x1800] ;  /* 0x00180000f634783b */ /* 0x000fe20000004200 */
[C---:B------:R-:W-:Y:S08]  /*6160*/  HMMA.16816.F32.BF16 R28, R8.reuse, R26, RZ ;  /* 0x0000001a081c723c */ /* 0x040ff000000418ff */
[C---:B--2---:R-:W-:Y:S08]  /*6170*/  HMMA.16816.F32.BF16 R24, R8.reuse, R44, RZ ;  /* 0x0000002c0818723c */ /* 0x044ff000000418ff */
[C---:B------:R-:W-:Y:S01]  /*6180*/  HMMA.16816.F32.BF16 R20, R8.reuse, R46, RZ ;  /* 0x0000002e0814723c */ /* 0x040fe200000418ff */
[----:B------:R-:W2:Y:S07]  /*6190*/  LDSM.16.MT88.4 R44, [R244+0x1800] ;  /* 0x00180000f42c783b */ /* 0x000eae0000004200 */
[C---:B------:R-:W-:Y:S08]  /*61a0*/  HMMA.16816.F32.BF16 R16, R8.reuse, R60, RZ ;  /* 0x0000003c0810723c */ /* 0x040ff000000418ff */
[----:B------:R-:W-:Y:S01]  /*61b0*/  HMMA.16816.F32.BF16 R12, R8, R62, RZ ;  /* 0x0000003e080c723c */ /* 0x000fe200000418ff */
[----:B------:R-:W3:Y:S07]  /*61c0*/  LDSM.16.MT88.4 R60, [R244+0x2000] ;  /* 0x00200000f43c783b */ /* 0x000eee0000004200 */
        /* <DEDUP_REMOVED lines=8> */
[----:B------:R-:W4:Y:S01]  /*6250*/  LDSM.16.MT88.4 R48, [R246+0x2000] ;  /* 0x00200000f630783b */ /* 0x000f220000004200 */
[----:B------:R-:W-:-:S03]  /*6260*/  MOV R148, R79 ;  /* 0x0000004f00947202 */ /* 0x000fc60000000f00 */
[----:B------:R-:W-:Y:S01]  /*6270*/  HMMA.16816.F32.BF16 R40, R8, R56, RZ ;  /* 0x000000380828723c */ /* 0x000fe200000418ff */
[----:B------:R-:W-:Y:S01]  /*6280*/  IMAD.MOV.U32 R81, RZ, RZ, R26 ;  /* 0x000000ffff517224 */ /* 0x000fe200078e001a */
[----:B------:R-:W-:Y:S01]  /*6290*/  MOV R80, R27 ;  /* 0x0000001b00507202 */ /* 0x000fe20000000f00 */
[----:B------:R-:W-:Y:S01]  /*62a0*/  IMAD.MOV.U32 R78, RZ, RZ, R24 ;  /* 0x000000ffff4e7224 */ /* 0x000fe200078e0018 */
[----:B------:R-:W-:-:S04]  /*62b0*/  MOV R79, R25 ;  /* 0x00000019004f7202 */ /* 0x000fc80000000f00 */
[----:B------:R-:W-:Y:S01]  /*62c0*/  HMMA.16816.F32.BF16 R16, R4, R32, R16 ;  /* 0x000000200410723c */ /* 0x000fe20000041810 */
[----:B------:R-:W-:Y:S01]  /*62d0*/  MOV R77, R22 ;  /* 0x00000016004d7202 */ /* 0x000fe20000000f00 */
[----:B------:R-:W-:Y:S01]  /*62e0*/  IMAD.MOV.U32 R92, RZ, RZ, R21 ;  /* 0x000000ffff5c7224 */ /* 0x000fe200078e0015 */
[----:B------:R-:W-:Y:S02]  /*62f0*/  MOV R76, R23 ;  /* 0x00000017004c7202 */ /* 0x000fe40000000f00 */
[----:B------:R-:W-:-:S03]  /*6300*/  MOV R87, R20 ;  /* 0x0000001400577202 */ /* 0x000fc60000000f00 */
[----:B------:R-:W-:Y:S01]  /*6310*/  HMMA.16816.F32.BF16 R12, R4, R34, R12 ;  /* 0x00000022040c723c */ /* 0x000fe2000004180c */
[----:B------:R-:W-:Y:S07]  /*6320*/  LDSM.16.MT88.4 R32, [R245+0x3800] ;  /* 0x00380000f520783b */ /* 0x000fee0000004200 */
[C---:B------:R-:W-:Y:S08]  /*6330*/  HMMA.16816.F32.BF16 R28, R8.reuse, R58, RZ ;  /* 0x0000003a081c723c */ /* 0x040ff000000418ff */
[----:B--2---:R-:W-:Y:S01]  /*6340*/  HMMA.16816.F32.BF16 R24, R8, R44, RZ ;  /* 0x0000002c0818723c */ /* 0x004fe200000418ff */
[----:B------:R-:W-:Y:S01]  /*6350*/  MOV R135, R16 ;  /* 0x0000001000877202 */ /* 0x000fe20000000f00 */
[----:B------:R-:W-:Y:S01]  /*6360*/  IMAD.MOV.U32 R132, RZ, RZ, R17 ;  /* 0x000000ffff847224 */ /* 0x000fe200078e0011 */
[----:B------:R-:W-:-:S02]  /*6370*/  MOV R131, R18 ;  /* 0x0000001200837202 */ /* 0x000fc40000000f00 */
[----:B------:R-:W-:-:S03]  /*6380*/  MOV R130, R19 ;  /* 0x0000001300827202 */ /* 0x000fc60000000f00 */
[----:B------:R-:W-:Y:S01]  /*6390*/  HMMA.16816.F32.BF16 R20, R8, R46, RZ ;  /* 0x0000002e0814723c */ /* 0x000fe200000418ff */
[----:B------:R-:W2:Y:S01]  /*63a0*/  LDSM.16.MT88.4 R44, [R245+0x3000] ;  /* 0x00300000f52c783b */ /* 0x000ea20000004200 */
[----:B------:R-:W-:Y:S01]  /*63b0*/  IMAD.MOV.U32 R86, RZ, RZ, R13 ;  /* 0x000000ffff567224 */ /* 0x000fe200078e000d */
[----:B------:R-:W-:Y:S01]  /*63c0*/  MOV R85, R14 ;  /* 0x0000000e00557202 */ /* 0x000fe20000000f00 */
[----:B------:R-:W-:Y:S01]  /*63d0*/  IMAD.MOV.U32 R3, RZ, RZ, R12 ;  /* 0x000000ffff037224 */ /* 0x000fe200078e000c */
[----:B------:R-:W-:-:S03]  /*63e0*/  MOV R84, R15 ;  /* 0x0000000f00547202 */ /* 0x000fc60000000f00 */
[----:B------:R-:W-:Y:S01]  /*63f0*/  HMMA.16816.F32.BF16 R56, R4, R64, R40 ;  /* 0x000000400438723c */ /* 0x000fe20000041828 */
[----:B------:R-:W5:Y:S07]  /*6400*/  LDSM.16.MT88.4 R40, [R243+0x3800] ;  /* 0x00380000f328783b */ /* 0x000f6e0000004200 */
[C---:B------:R-:W-:Y:S08]  /*6410*/  HMMA.16816.F32.BF16 R16, R8.reuse, R52, RZ ;  /* 0x000000340810723c */ /* 0x040ff000000418ff */
[----:B------:R-:W-:Y:S01]  /*6420*/  HMMA.16816.F32.BF16 R12, R8, R54, RZ ;  /* 0x00000036080c723c */ /* 0x000fe200000418ff */
[----:B------:R-:W2:Y:S07]  /*6430*/  LDSM.16.MT88.4 R52, [R244+0x3000] ;  /* 0x00300000f434783b */ /* 0x000eae0000004200 */
[C---:B------:R-:W-:Y:S08]  /*6440*/  HMMA.16816.F32.BF16 R180, R4.reuse, R66, R28 ;  /* 0x0000004204b4723c */ /* 0x040ff0000004181c */
[----:B---3--:R-:W-:Y:S08]  /*6450*/  HMMA.16816.F32.BF16 R64, R4, R60, R24 ;  /* 0x0000003c0440723c */ /* 0x008ff00000041818 */
[C---:B-1----:R-:W-:Y:S08]  /*6460*/  HMMA.16816.F32.BF16 R28, R8.reuse, R36, RZ ;  /* 0x00000024081c723c */ /* 0x042ff000000418ff */
[----:B------:R-:W-:Y:S01]  /*6470*/  HMMA.16816.F32.BF16 R24, R8, R38, RZ ;  /* 0x000000260818723c */ /* 0x000fe200000418ff */
[----:B------:R-:W1:Y:S07]  /*6480*/  LDSM.16.MT88.4 R36, [R246+0x3000] ;  /* 0x00300000f624783b */ /* 0x000e6e0000004200 */
[C---:B------:R-:W-:Y:S08]  /*6490*/  HMMA.16816.F32.BF16 R176, R4.reuse, R62, R20 ;  /* 0x0000003e04b0723c */ /* 0x040ff00000041814 */
[C---:B----4-:R-:W-:Y:S08]  /*64a0*/  HMMA.16816.F32.BF16 R60, R4.reuse, R48, R16 ;  /* 0x00000030043c723c */ /* 0x050ff00000041810 */
[----:B------:R-:W-:Y:S01]  /*64b0*/  HMMA.16816.F32.BF16 R172, R4, R50, R12 ;  /* 0x0000003204ac723c */ /* 0x000fe2000004180c */
[----:B------:R-:W3:Y:S07]  /*64c0*/  LDSM.16.MT88.4 R48, [R244+0x3800] ;  /* 0x00380000f430783b */ /* 0x000eee0000004200 */
[----:B--2---:R-:W-:Y:S07]  /*64d0*/  HMMA.16816.F32.BF16 R16, R8, R46, RZ ;  /* 0x0000002e0810723c */ /* 0x004fee00000418ff */
[----:B------:R-:W-:Y:S01]  /*64e0*/  MOV R46, R85 ;  /* 0x00000055002e7202 */ /* 0x000fe20000000f00 */
[----:B-----5:R-:W-:Y:S01]  /*64f0*/  HMMA.16816.F32.BF16 R88, R4, R42, R24 ;  /* 0x0000002a0458723c */ /* 0x020fe20000041818 */
[----:B------:R-:W2:Y:S01]  /*6500*/  LDSM.16.MT88.4 R24, [R246+0x3800] ;  /* 0x00380000f618783b */ /* 0x000ea20000004200 */
[----:B------:R-:W-:-:S05]  /*6510*/  MOV R47, R84 ;  /* 0x00000054002f7202 */ /* 0x000fca0000000f00 */
[----:B------:R-:W-:Y:S01]  /*6520*/  MOV R42, R77 ;  /* 0x0000004d002a7202 */ /* 0x000fe20000000f00 */
[----:B------:R-:W-:Y:S01]  /*6530*/  HMMA.16816.F32.BF16 R20, R8, R44, RZ ;  /* 0x0000002c0814723c */ /* 0x000fe200000418ff */
[----:B------:R-:W-:-:S06]  /*6540*/  MOV R43, R76 ;  /* 0x0000004c002b7202 */ /* 0x000fcc0000000f00 */
[----:B------:R-:W-:Y:S01]  /*6550*/  MOV R45, R86 ;  /* 0x00000056002d7202 */ /* 0x000fe20000000f00 */
[----:B------:R-:W-:Y:S01]  /*6560*/  HMMA.16816.F32.BF16 R12, R8, R52, RZ ;  /* 0x00000034080c723c */ /* 0x000fe200000418ff */
[----:B------:R-:W-:Y:S02]  /*6570*/  IMAD.MOV.U32 R44, RZ, RZ, R3 ;  /* 0x000000ffff2c7224 */ /* 0x000fe400078e0003 */
[----:B------:R-:W-:-:S04]  /*6580*/  FADD.FTZ R3, R101, R100 ;  /* 0x0000006465037221 */ /* 0x000fc80000010000 */
[----:B------:R-:W-:Y:S01]  /*6590*/  MOV R52, R81 ;  /* 0x0000005100347202 */ /* 0x000fe20000000f00 */
[----:B------:R-:W-:Y:S01]  /*65a0*/  HMMA.16816.F32.BF16 R96, R4, R34, R16 ;  /* 0x000000220460723c */ /* 0x000fe20000041810 */
[----:B------:R-:W-:Y:S01]  /*65b0*/  MOV R53, R80 ;  /* 0x0000005000357202 */ /* 0x000fe20000000f00 */
[----:B------:R-:W-:-:S04]  /*65c0*/  FADD.FTZ R3, R116, R3 ;  /* 0x0000000374037221 */ /* 0x000fc80000010000 */
[----:B------:R-:W-:Y:S01]  /*65d0*/  FADD.FTZ R3, R111, R3 ;  /* 0x000000036f037221 */ /* 0x000fe20000010000 */
[----:B------:R-:W-:Y:S01]  /*65e0*/  MOV R34, R157 ;  /* 0x0000009d00227202 */ /* 0x000fe20000000f00 */
[----:B------:R-:W-:Y:S01]  /*65f0*/  HMMA.16816.F32.BF16 R80, R4, R40, R28 ;  /* 0x000000280450723c */ /* 0x000fe2000004181c */
[----:B------:R-:W4:Y:S01]  /*6600*/  LDSM.16.MT88.4 R28, [R243+0x4800] ;  /* 0x00480000f31c783b */ /* 0x000f220000004200 */
[----:B------:R-:W-:-:S05]  /*6610*/  MOV R35, R156 ;  /* 0x0000009c00237202 */ /* 0x000fca0000000f00 */
[----:B------:R-:W-:Y:S01]  /*6620*/  MOV R41, R79 ;  /* 0x0000004f00297202 */ /* 0x000fe20000000f00 */
[----:B-1----:R-:W-:Y:S01]  /*6630*/  HMMA.16816.F32.BF16 R16, R8, R36, RZ ;  /* 0x000000240810723c */ /* 0x002fe200000418ff */
[----:B------:R-:W-:-:S07]  /*6640*/  IMAD.MOV.U32 R40, RZ, RZ, R78 ;  /* 0x000000ffff287224 */ /* 0x000fce00078e004e */
[C---:B------:R-:W-:Y:S07]  /*6650*/  HMMA.16816.F32.BF16 R76, R4.reuse, R32, R20 ;  /* 0x00000020044c723c */ /* 0x040fee0000041814 */
[----:B------:R-:W-:Y:S01]  /*6660*/  IMAD.MOV.U32 R32, RZ, RZ, R87 ;  /* 0x000000ffff207224 */ /* 0x000fe200078e0057 */
[----:B------:R-:W-:Y:S01]  /*6670*/  MOV R33, R92 ;  /* 0x0000005c00217202 */ /* 0x000fe20000000f00 */
[----:B---3--:R-:W-:Y:S03]  /*6680*/  HMMA.16816.F32.BF16 R84, R4, R48, R12 ;  /* 0x000000300454723c */ /* 0x008fe6000004180c */
[----:B------:R-:W-:-:S02]  /*6690*/  MOV R36, R32 ;  /* 0x0000002000247202 */ /* 0x000fc40000000f00 */
[----:B------:R-:W-:Y:S01]  /*66a0*/  MOV R37, R33 ;  /* 0x0000002100257202 */ /* 0x000fe20000000f00 */
[----:B------:R-:W-:Y:S01]  /*66b0*/  IMAD.MOV.U32 R33, RZ, RZ, R158 ;  /* 0x000000ffff217224 */ /* 0x000fe200078e009e */
[----:B------:R-:W-:Y:S01]  /*66c0*/  MOV R48, R151 ;  /* 0x0000009700307202 */ /* 0x000fe20000000f00 */
[----:B------:R-:W-:Y:S01]  /*66d0*/  HMMA.16816.F32.BF16 R12, R8, R38, RZ ;  /* 0x00000026080c723c */ /* 0x000fe200000418ff */
[----:B------:R-:W-:Y:S01]  /*66e0*/  IMAD.MOV.U32 R49, RZ, RZ, R150 ;  /* 0x000000ffff317224 */ /* 0x000fe200078e0096 */
[----:B------:R-:W-:Y:S02]  /*66f0*/  MOV R32, R159 ;  /* 0x0000009f00207202 */ /* 0x000fe40000000f00 */
[----:B------:R-:W-:Y:S03]  /*6700*/  LDSM.16.MT88.4 R156, [R243+0x1000] ;  /* 0x00100000f39c783b */ /* 0x000fe60000004200 */
[----:B------:R-:W-:Y:S01]  /*6710*/  MOV R38, R42 ;  /* 0x0000002a00267202 */ /* 0x000fe20000000f00 */
[----:B--2---:R-:W-:Y:S01]  /*6720*/  HMMA.16816.F32.BF16 R92, R4, R24, R16 ;  /* 0x00000018045c723c */ /* 0x004fe20000041810 */
[----:B------:R-:W1:Y:S01]  /*6730*/  LDSM.16.MT88.4 R16, [R243+0x5000] ;  /* 0x00500000f310783b */ /* 0x000e620000004200 */
[----:B------:R-:W-:Y:S01]  /*6740*/  IMAD.MOV.U32 R39, RZ, RZ, R43 ;  /* 0x000000ffff277224 */ /* 0x000fe200078e002b */
[----:B------:R-:W-:-:S02]  /*6750*/  MOV R42, R52 ;  /* 0x00000034002a7202 */ /* 0x000fc40000000f00 */
[----:B------:R-:W-:Y:S01]  /*6760*/  MOV R43, R53 ;  /* 0x00000035002b7202 */ /* 0x000fe20000000f00 */
[----:B------:R-:W-:Y:S01]  /*6770*/  IMAD.MOV.U32 R53, RZ, RZ, R132 ;  /* 0x000000ffff357224 */ /* 0x000fe200078e0084 */
[----:B------:R-:W-:Y:S01]  /*6780*/  MOV R52, R135 ;  /* 0x0000008700347202 */ /* 0x000fe20000000f00 */
[----:B------:R-:W-:Y:S01]  /*6790*/  HMMA.16816.F32.BF16 R20, R8, R54, RZ ;  /* 0x000000360814723c */ /* 0x000fe200000418ff */
[----:B------:R-:W-:-:S06]  /*67a0*/  FADD.FTZ R25, R117, R3 ;  /* 0x0000000375197221 */ /* 0x000fcc0000010000 */
[----:B------:R-:W-:Y:S01]  /*67b0*/  MOV R55, R130 ;  /* 0x0000008200377202 */ /* 0x000fe20000000f00 */
[----:B------:R-:W-:Y:S01]  /*67c0*/  HMMA.16816.F32.BF16 R112, R4, R26, R12 ;  /* 0x0000001a0470723c */ /* 0x000fe2000004180c */
[----:B------:R-:W-:-:S06]  /*67d0*/  MOV R54, R131 ;  /* 0x0000008300367202 */ /* 0x000fcc0000000f00 */
[--C-:B------:R-:W-:Y:S01]  /*67e0*/  FFMA.FTZ R27, R74, c[0x0][0x2d0], -R2.reuse ;  /* 0x0000b4004a1b7a23 */ /* 0x100fe20000010802 */
[----:B----4-:R-:W-:Y:S01]  /*67f0*/  HMMA.16816.F32.BF16 R12, R8, R28, RZ ;  /* 0x0000001c080c723c */ /* 0x010fe200000418ff */
[----:B------:R-:W-:-:S06]  /*6800*/  FFMA.FTZ R26, R73, c[0x0][0x2d0], -R2 ;  /* 0x0000b400491a7a23 */ /* 0x000fcc0000010802 */
[----:B------:R-:W-:Y:S01]  /*6810*/  FFMA.FTZ R28, R75, c[0x0][0x2d0], -R2 ;  /* 0x0000b4004b1c7a23 */ /* 0x000fe20000010802 */
[----:B------:R-:W-:Y:S01]  /*6820*/  HMMA.16816.F32.BF16 R104, R4, R50, R20 ;  /* 0x000000320468723c */ /* 0x000fe20000041814 */
[----:B------:R-:W2:Y:S01]  /*6830*/  LDSM.16.MT88.4 R20, [R245+0x4800] ;  /* 0x00480000f514783b */ /* 0x000ea20000004200 */
[----:B------:R-:W-:-:S05]  /*6840*/  FFMA.FTZ R29, R70, c[0x0][0x2d0], -R0 ;  /* 0x0000b400461d7a23 */ /* 0x000fca0000010800 */
[----:B------:R-:W-:Y:S02]  /*6850*/  MOV R50, R149 ;  /* 0x0000009500327202 */ /* 0x000fe40000000f00 */
[----:B------:R-:W-:Y:S02]  /*6860*/  MOV R51, R148 ;  /* 0x0000009400337202 */ /* 0x000fe40000000f00 */
[----:B------:R-:W-:Y:S05]  /*6870*/  LDSM.16.MT88.4 R148, [R245+0x1000] ;  /* 0x00100000f594783b */ /* 0x000fea0000004200 */
        /* <DEDUP_REMOVED lines=72> */
[C---:B----4-:R-:W-:Y:S01]  /*6d00*/  HMMA.16816.F32.BF16 R16, R4.reuse, R8, R16 ;  /* 0x000000080410723c */ /* 0x050fe20000041810 */
[----:B------:R-:W2:Y:S07]  /*6d10*/  LDL R9, [R1+0x9c] ;  /* 0x00009c0001097983 */ /* 0x000eae0000100800 */
[----:B------:R-:W-:Y:S01]  /*6d20*/  HMMA.16816.F32.BF16 R12, R4, R10, R12 ;  /* 0x0000000a040c723c */ /* 0x000fe2000004180c */
[----:B------:R-:W2:Y:S04]  /*6d30*/  LDL R10, [R1+0x98] ;  /* 0x00009800010a7983 */ /* 0x000ea80000100800 */
[----:B------:R-:W4:Y:S03]  /*6d40*/  LDL.LU R8, [R1+0x34] ;  /* 0x0000340001087983 */ /* 0x000f260000300800 */
[C---:B------:R-:W-:Y:S01]  /*6d50*/  HMMA.16816.F32.BF16 R72, R128.reuse, R74, R88 ;  /* 0x0000004a8048723c */ /* 0x040fe20000041858 */
[----:B------:R-:W4:Y:S04]  /*6d60*/  LDL R3, [R1+0x64] ;  /* 0x0000640001037983 */ /* 0x000f280000100800 */
[----:B------:R-:W1:Y:S03]  /*6d70*/  LDSM.16.MT88.4 R88, [R244+0x4000] ;  /* 0x00400000f458783b */ /* 0x000e660000004200 */
[----:B------:R-:W-:Y:S01]  /*6d80*/  HMMA.16816.F32.BF16 R140, R128, R142, R48 ;  /* 0x0000008e808c723c */ /* 0x000fe20000041830 */
[----:B------:R-:W1:Y:S01]  /*6d90*/  LDSM.16.MT88.4 R48, [R245+0x2800] ;  /* 0x00280000f530783b */ /* 0x000e620000004200 */
[----:B------:R-:W-:-:S03]  /*6da0*/  MOV R2, c[0x0][0x2c4] ;  /* 0x0000b10000027a02 */ /* 0x000fc60000000f00 */
[----:B------:R-:W-:Y:S03]  /*6db0*/  LDSM.16.MT88.4 R4, [R246+0x5800] ;  /* 0x00580000f604783b */ /* 0x000fe60000004200 */
        /* <DEDUP_REMOVED lines=10> */
[----:B------:R-:W3:Y:S01]  /*6e60*/  LDSM.16.MT88.4 R56, [R244+0x2800] ;  /* 0x00280000f438783b */ /* 0x000ee20000004200 */
[----:B------:R-:W-:-:S06]  /*6e70*/  ISETP.NE.AND P1, PT, R2, 0x1, PT ;  /* 0x000000010200780c */ /* 0x000fcc0003f25270 */
[C---:B-1----:R-:W-:Y:S08]  /*6e80*/  HMMA.16816.F32.BF16 R100, R128.reuse, R104, R100 ;  /* 0x000000688064723c */ /* 0x042ff00000041864 */
[C---:B---3--:R-:W-:Y:S08]  /*6e90*/  HMMA.16816.F32.BF16 R92, R128.reuse, R96, R92 ;  /* 0x00000060805c723c */ /* 0x048ff0000004185c */
[C---:B------:R-:W-:Y:S01]  /*6ea0*/  HMMA.16816.F32.BF16 R104, R128.reuse, R106, R120 ;  /* 0x0000006a8068723c */ /* 0x040fe20000041878 */
[----:B------:R-:W1:Y:S07]  /*6eb0*/  LDSM.16.MT88.4 R120, [R244+0x5800] ;  /* 0x00580000f478783b */ /* 0x000e6e0000004200 */
[C---:B------:R-:W-:Y:S01]  /*6ec0*/  HMMA.16816.F32.BF16 R52, R128.reuse, R56, R64 ;  /* 0x000000388034723c */ /* 0x040fe20000041840 */
[----:B------:R-:W3:Y:S07]  /*6ed0*/  LDSM.16.MT88.4 R64, [R246+0x2800] ;  /* 0x00280000f640783b */ /* 0x000eee0000004200 */
[C---:B------:R-:W-:Y:S01]  /*6ee0*/  HMMA.16816.F32.BF16 R96, R128.reuse, R98, R112 ;  /* 0x000000628060723c */ /* 0x040fe20000041870 */
[----:B------:R-:W3:Y:S07]  /*6ef0*/  LDSM.16.MT88.4 R112, [R245+0x5800] ;  /* 0x00580000f570783b */ /* 0x000eee0000004200 */
[C---:B------:R-:W-:Y:S08]  /*6f00*/  HMMA.16816.F32.BF16 R48, R128.reuse, R50, R180 ;  /* 0x000000328030723c */ /* 0x040ff000000418b4 */
[C---:B------:R-:W-:Y:S08]  /*6f10*/  HMMA.16816.F32.BF16 R56, R128.reuse, R58, R176 ;  /* 0x0000003a8038723c */ /* 0x040ff000000418b0 */
[C---:B-1----:R-:W-:Y:S08]  /*6f20*/  HMMA.16816.F32.BF16 R116, R128.reuse, R120, R116 ;  /* 0x000000788074723c */ /* 0x042ff00000041874 */
        /* <DEDUP_REMOVED lines=8> */
[----:B------:R-:W-:-:S04]  /*6fb0*/  @P1 SHF.R.U32.HI R0, RZ, c[0x0][0x2cc], R2 ;  /* 0x0000b300ff001a19 */ /* 0x000fc80000011602 */
[----:B--2---:R-:W-:-:S05]  /*6fc0*/  IADD3 R0, R0, R9, -R10 ;  /* 0x0000000900007210 */ /* 0x004fca0007ffe80a */
[----:B------:R-:W-:-:S05]  /*6fd0*/  IMAD.HI R0, R0, 0x2aaaaaab, RZ ;  /* 0x2aaaaaab00007827 */ /* 0x000fca00078e02ff */
[----:B------:R-:W-:-:S04]  /*6fe0*/  SHF.R.U32.HI R2, RZ, 0x1f, R0 ;  /* 0x0000001fff027819 */ /* 0x000fc80000011600 */
[----:B------:R-:W-:-:S04]  /*6ff0*/  LEA.HI.SX32 R0, R0, R2, 0x1d ;  /* 0x0000000200007211 */ /* 0x000fc800078feaff */
[----:B----4-:R-:W-:Y:S02]  /*7000*/  IMNMX R0, R3, R0, !PT ;  /* 0x0000000003007217 */ /* 0x010fe40007800200 */
[----:B------:R-:W-:-:S03]  /*7010*/  IADD3 R180, R8, -0x2, RZ ;  /* 0xfffffffe08b47810 */ /* 0x000fc60007ffe0ff */
[----:B------:R1:W-:Y:S01]  /*7020*/  STL [R1+0x6c], R0 ;  /* 0x00006c0001007387 */ /* 0x0003e20000100800 */
[----:B------:R-:W-:Y:S11]  /*7030*/  ISETP.GE.AND P0, PT, R180, R0, PT ;  /* 0x00000000b400720c */ /* 0x000ff60003f06270 */
[----:B------:R-:W-:Y:S02]  /*7040*/  @!UPT UIADD3 URZ, URZ, URZ, URZ ;  /* 0x0000003f3f3ff290 */ /* 0x000fe4000fffe03f */
[----:B------:R-:W-:Y:S05]  /*7050*/  @!P0 BRA `(.L_x_1133) ;  /* 0x0000367000008947 */ /* 0x000fea0003800000 */
[----:B------:R2:W-:Y:S01]  /*7060*/  STL [R1+0x34], R180 ;  /* 0x000034b401007387 */ /* 0x0005e20000100800 */
[----:B------:R-:W-:Y:S02]  /*7070*/  MOV R136, R133 ;  /* 0x0000008500887202 */ /* 0x000fe40000000f00 */
[----:B------:R-:W-:Y:S02]  /*7080*/  MOV R135, R134 ;  /* 0x0000008600877202 */ /* 0x000fe40000000f00 */
.L_x_1146:
[----:B------:R-:W3:Y:S01]  /*7090*/  LDL R4, [R1+0x14] ;  /* 0x0000140001047983 */ /* 0x000ee20000100800 */
[----:B------:R-:W-:Y:S04]  /*70a0*/  DEPBAR.LE SB0, 0x0 ;  /* 0x000080000000791a */ /* 0x000fe80000000000 */
[----:B------:R-:W4:Y:S01]  /*70b0*/  LDL R2, [R1+0x34] ;  /* 0x0000340001027983 */ /* 0x000f220000100800 */
[----:B------:R-:W-:Y:S01]  /*70c0*/  WARPSYNC 0xffffffff ;  /* 0xffffffff00007948 */ /* 0x000fe20003800000 */
[----:B------:R-:W-:Y:S02]  /*70d0*/  BSSY B0, `(.L_x_1134) ;  /* 0x0000061000007945 */ /* 0x000fe40003800000 */
[----:B------:R-:W5:Y:S04]  /*70e0*/  LDL R3, [R1+0x18] ;  /* 0x0000180001037983 */ /* 0x000f680000100800 */
[----:B-1----:R-:W4:Y:S04]  /*70f0*/  LDL R0, [R1+0x64] ;  /* 0x0000640001007983 */ /* 0x002f280000100800 */
[----:B------:R-:W-:Y:S06]  /*7100*/  BAR.SYNC.DEFER_BLOCKING 0x0 ;  /* 0x0000000000007b1d */ /* 0x000fec0000010000 */
[----:B------:R1:W2:Y:S04]  /*7110*/  LDSM.16.M88.4 R8, [R240] ;  /* 0x00000000f008783b */ /* 0x0002a80000000200 */
[----:B------:R1:W1:Y:S04]  /*7120*/  LDSM.16.M88.4 R16, [R240+0x800] ;  /* 0x00080000f010783b */ /* 0x0002680000000200 */
[----:B------:R1:W1:Y:S04]  /*7130*/  LDSM.16.M88.4 R24, [R240+0x1000] ;  /* 0x00100000f018783b */ /* 0x0002680000000200 */
[----:B------:R1:W1:Y:S04]  /*7140*/  LDSM.16.M88.4 R172, [R247] ;  /* 0x00000000f7ac783b */ /* 0x0002680000000200 */
[----:B---3--:R3:W1:Y:S04]  /*7150*/  LDSM.16.M88.4 R176, [R4] ;  /* 0x0000000004b0783b */ /* 0x0086680000000200 */
[----:B--2--5:R3:W2:Y:S01]  /*7160*/  LDSM.16.M88.4 R180, [R3] ;  /* 0x0000000003b4783b */ /* 0x0246a20000000200 */
[----:B----4-:R-:W-:Y:S11]  /*7170*/  ISETP.GT.AND P0, PT, R0, R2, PT ;  /* 0x000000020000720c */ /* 0x010ff60003f04270 */
[----:B------:R-:W-:Y:S02]  /*7180*/  @!UPT UIADD3 URZ, URZ, URZ, URZ ;  /* 0x0000003f3f3ff290 */ /* 0x000fe4000fffe03f */
[----:B------:R-:W-:-:S05]  /*7190*/  @P0 BRA `(.L_x_1135) ;  /* 0x0000054000000947 */ /* 0x000fca0003800000 */
[----:B---3--:R-:W3:Y:S04]  /*71a0*/  LDL R4, [R1+0x30] ;  /* 0x0000300001047983 */ /* 0x008ee80000100800 */
[----:B------:R-:W4:Y:S04]  /*71b0*/  LDL R12, [R1+0x2c] ;  /* 0x00002c00010c7983 */ /* 0x000f280000100800 */
[----:B------:R-:W5:Y:S04]  /*71c0*/  LDL.64 R6, [R1+0x88] ;  /* 0x0000880001067983 */ /* 0x000f680000100a00 */
[----:B--2---:R-:W2:Y:S01]  /*71d0*/  LDL R5, [R1+0x94] ;  /* 0x0000940001057983 */ /* 0x004ea20000100800 */
[----:B---3--:R-:W-:Y:S01]  /*71e0*/  IMAD.WIDE.U32 R2, R4, c[0x0][0x208], RZ ;  /* 0x0000820004027a25 */ /* 0x008fe200078e00ff */
[----:B------:R-:W-:Y:S05]  /*71f0*/  SHF.R.S32.HI R0, RZ, 0x1f, R4 ;  /* 0x0000001fff007819 */ /* 0x000fea0000011404 */
[----:B------:R-:W-:Y:S04]  /*7200*/  IMAD R0, R0, c[0x0][0x208], RZ ;  /* 0x0000820000007a24 */ /* 0x000fe800078e02ff */
[----:B------:R-:W-:Y:S05]  /*7210*/  IMAD R0, R4, c[0x0][0x20c], R0 ;  /* 0x0000830004007a24 */ /* 0x000fea00078e0200 */
[----:B------:R-:W-:Y:S02]  /*7220*/  IADD3 R3, R3, R0, RZ ;  /* 0x0000000003037210 */ /* 0x000fe40007ffe0ff */
[----:B----4-:R-:W-:Y:S03]  /*7230*/  SHF.R.S32.HI R0, RZ, 0x1f, R12 ;  /* 0x0000001fff007819 */ /* 0x010fe6000001140c */
[----:B------:R-:W-:Y:S04]  /*7240*/  IMAD.WIDE.U32 R2, R12, c[0x0][0x218], R2 ;  /* 0x000086000c027a25 */ /* 0x000fe800078e0002 */
[----:B------:R-:W-:Y:S01]  /*7250*/  IMAD R4, R0, c[0x0][0x218], RZ ;  /* 0x0000860000047a24 */ /* 0x000fe200078e02ff */
[----:B-----5:R-:W-:Y:S03]  /*7260*/  IADD3 R0, P0, R6, R2, RZ ;  /* 0x0000000206007210 */ /* 0x020fe60007f1e0ff */
[----:B------:R-:W-:Y:S05]  /*7270*/  IMAD R4, R12, c[0x0][0x21c], R4 ;  /* 0x000087000c047a24 */ /* 0x000fea00078e0204 */
[----:B--2---:R-:W-:Y:S02]  /*7280*/  IADD3.X R2, R5, R3, R4, P0, !PT ;  /* 0x0000000305027210 */ /* 0x004fe400007fe404 */
[C---:B------:R-:W-:Y:S04]  /*7290*/  LEA R12, P0, R0.reuse, c[0x0][0x1f8], 0x1 ;  /* 0x00007e00000c7a11 */ /* 0x040fe800078008ff */
[----:B------:R-:W-:Y:S01]  /*72a0*/  LEA.HI.X R5, R0, c[0x0][0x1fc], R2, 0x1, P0 ;  /* 0x00007f0000057a11 */ /* 0x000fe200000f0c02 */
[----:B------:R-:W-:-:S06]  /*72b0*/  BRA.DIV ~URZ, `(.L_x_1136) ;  /* 0x0000d2027f007947 */ /* 0x000fcc000b800000 */
[----:B------:R2:W3:Y:S02]  /*72c0*/  SHFL.IDX PT, R4, R5, RZ, 0x181f ;  /* 0x00181fff05047589 */ /* 0x0004e400000e0000 */
.L_x_1233:
[----:B------:R-:W-:-:S05]  /*72d0*/  BRA.DIV ~URZ, `(.L_x_1137) ;  /* 0x0000d2527f007947 */ /* 0x000fca000b800000 */
[----:B------:R4:W2:Y:S02]  /*72e0*/  SHFL.IDX PT, R0, R12, RZ, 0x181f ;  /* 0x00181fff0c007589 */ /* 0x0008a400000e0000 */
.L_x_1234:
        /* <DEDUP_REMOVED lines=27> */
[----:B------:R-:W-:Y:S05]  /*74a0*/  IMAD.X R3, R4, 0x1, R21, P0 ;  /* 0x0000000104037824 */ /* 0x000fea00000e0615 */
[----:B------:R3:W-:Y:S02]  /*74b0*/  LDGSTS.E.BYPASS.LTC128B.128 [R14+0x7080], [R2.64], !P4 ;  /* 0x07080000020e7fae */ /* 0x0007e4000e101d46 */
[----:B---3--:R-:W-:Y:S02]  /*74c0*/  IADD3 R2, P0, R0, R13, RZ ;  /* 0x0000000d00027210 */ /* 0x008fe40007f1e0ff */
[----:B------:R-:W3:Y:S03]  /*74d0*/  S2R R13, SR_TID.X ;  /* 0x00000000000d7919 */ /* 0x000ee60000002100 */
[----:B------:R-:W-:Y:S05]  /*74e0*/  IMAD.X R3, R4, 0x1, R20, P0 ;  /* 0x0000000104037824 */ /* 0x000fea00000e0614 */
[----:B------:R2:W-:Y:S01]  /*74f0*/  LDGSTS.E.BYPASS.LTC128B.128 [R14+0x8880], [R2.64], !P1 ;  /* 0x08880000020e7fae */ /* 0x0005e2000c901d46 */
[----:B---3--:R-:W-:Y:S11]  /*7500*/  ISETP.GT.AND P0, PT, R13, 0x7f, PT ;  /* 0x0000007f0d00780c */ /* 0x008ff60003f04270 */
[----:B------:R-:W-:Y:S02]  /*7510*/  @!UPT UIADD3 URZ, URZ, URZ, URZ ;  /* 0x0000003f3f3ff290 */ /* 0x000fe4000fffe03f */
[----:B------:R-:W-:-:S05]  /*7520*/  @P0 BRA `(.L_x_1135) ;  /* 0x000001b000000947 */ /* 0x000fca0003800000 */
[----:B--2---:R-:W-:-:S05]  /*7530*/  BRA.DIV ~URZ, `(.L_x_1138) ;  /* 0x0000d0527f007947 */ /* 0x004fca000b800000 */
[----:B------:R2:W3:Y:S04]  /*7540*/  SHFL.IDX PT, R4, R5, 0x1, 0x181f ;  /* 0x00381f0005047f89 */ /* 0x0004e800000e0000 */
[----:B------:R2:W4:Y:S02]  /*7550*/  SHFL.IDX PT, R0, R12, 0x1, 0x181f ;  /* 0x00381f000c007f89 */ /* 0x00052400000e0000 */
.L_x_1235:
        /* <DEDUP_REMOVED lines=9> */
[----:B-----5:R-:W-:Y:S05]  /*75f0*/  IADD3 R2, P0, R0, R2, RZ ;  /* 0x0000000200027210 */ /* 0x020fea0007f1e0ff */
[----:B--2---:R-:W-:Y:S05]  /*7600*/  IMAD.X R3, R4, 0x1, R20, P0 ;  /* 0x0000000104037824 */ /* 0x004fea00000e0614 */
[----:B------:R-:W-:Y:S01]  /*7610*/  @!PT LDS RZ, [RZ] ;  /* 0x00000000fffff984 */ /* 0x000fe20000000800 */
[----:B------:R-:W-:Y:S01]  /*7620*/  @!PT LDS RZ, [RZ] ;  /* 0x00000000fffff984 */ /* 0x000fe20000000800 */
[----:B------:R-:W-:Y:S01]  /*7630*/  @!PT LDS RZ, [RZ] ;  /* 0x00000000fffff984 */ /* 0x000fe20000000800 */
[----:B----4-:R3:W-:Y:S02]  /*7640*/  LDGSTS.E.BYPASS.LTC128B.128 [R5+0x5080], [R2.64], !P3 ;  /* 0x0508000002057fae */ /* 0x0107e4000d901d46 */
[----:B---3--:R-:W-:Y:S05]  /*7650*/  IADD3 R2, P0, R0, R15, RZ ;  /* 0x0000000f00027210 */ /* 0x008fea0007f1e0ff */
        /* <DEDUP_REMOVED lines=8> */
.L_x_1135:
[----:B--2---:R-:W-:Y:S05]  /*76e0*/  BSYNC B0 ;  /* 0x0000000000007941 */ /* 0x004fea0003800000 */
.L_x_1134:
[----:B------:R-:W0:Y:S01]  /*76f0*/  LDGDEPBAR ;  /* 0x00000000000079af */ /* 0x000e220000000000 */
[----:B------:R-:W-:Y:S01]  /*7700*/  WARPSYNC 0xffffffff ;  /* 0xffffffff00007948 */ /* 0x000fe20003800000 */
[C---:B---3--:R-:W-:Y:S01]  /*7710*/  HMMA.16816.F32.BF16 R4, R164.reuse, R8, RZ ;  /* 0x00000008a404723c */ /* 0x048fe200000418ff */
        /* <DEDUP_REMOVED lines=156> */
[----:B------:R-:W5:Y:S04]  /*80e0*/  LDL R134, [R1+0x74] ;  /* 0x0000740001867983 */ /* 0x000f680000100800 */
[----:B------:R-:W1:Y:S01]  /*80f0*/  S2R R137, SR_TID.X ;  /* 0x0000000000897919 */ /* 0x000e620000002100 */
[----:B--2---:R-:W-:Y:S05]  /*8100*/  IMAD R2, R2, 0x30, R3 ;  /* 0x0000003002027824 */ /* 0x004fea00078e0203 */
[----:B---3--:R-:W-:Y:S05]  /*8110*/  IADD3 R2, R2, -0x30, R0 ;  /* 0xffffffd002027810 */ /* 0x008fea0007ffe000 */
        /* <DEDUP_REMOVED lines=33> */
.L_x_1236:
[----:B------:R-:W-:-:S05]  /*8330*/  BRA.DIV ~URZ, `(.L_x_1142) ;  /* 0x0000c3827f007947 */ /* 0x000fca000b800000 */
[----:B------:R3:W4:Y:S02]  /*8340*/  SHFL.IDX PT, R0, R137, RZ, 0x181f ;  /* 0x00181fff89007589 */ /* 0x00072400000e0000 */
.L_x_1237:
        /* <DEDUP_REMOVED lines=13> */
[----:B-----5:R-:W-:Y:S02]  /*8420*/  @P0 ISETP.GE.AND P1, PT, R139, c[0x0][0x1d4], PT ;  /* 0x000075008b000a0c */ /* 0x020fe40003f26270 */
[----:B---3--:R-:W-:Y:S05]  /*8430*/  @P0 IADD3 R138, P2, R0, R138, RZ ;  /* 0x0000008a008a0210 */ /* 0x008fea0007f5e0ff */
[----:B----4-:R-:W-:Y:S06]  /*8440*/  @P0 IMAD.X R139, R132, 0x1, R180, P2 ;  /* 0x00000001848b0824 */ /* 0x010fec00010e06b4 */
[----:B------:R-:W-:Y:S01]  /*8450*/  @!PT LDS RZ, [RZ] ;  /* 0x00000000fffff984 */ /* 0x000fe20000000800 */
[----:B------:R-:W-:Y:S01]  /*8460*/  @!PT LDS RZ, [RZ] ;  /* 0x00000000fffff984 */ /* 0x000fe20000000800 */
[----:B------:R-:W-:Y:S01]  /*8470*/  @!PT LDS RZ, [RZ] ;  /* 0x00000000fffff984 */ /* 0x000fe20000000800 */
[----:B--2---:R2:W-:Y:S01]  /*8480*/  @P0 LDGSTS.E.BYPASS.LTC128B.128 [R172+0x14080], [R138.64], !P1 ;  /* 0x140800008aac0fae */ /* 0x0045e2000c901d46 */
[----:B------:R-:W-:Y:S02]  /*8490*/  @P0 ISETP.GE.AND P1, PT, R3, c[0x0][0x1d4], PT ;  /* 0x0000750003000a0c */ /* 0x000fe40003f26270 */
[----:B------:R-:W-:Y:S05]  /*84a0*/  @P0 IADD3 R2, P2, R0, R2, RZ ;  /* 0x0000000200020210 */ /* 0x000fea0007f5e0ff */
[----:B------:R-:W-:Y:S06]  /*84b0*/  @P0 IMAD.X R3, R132, 0x1, R179, P2 ;  /* 0x0000000184030824 */ /* 0x000fec00010e06b3 */
[----:B------:R3:W-:Y:S01]  /*84c0*/  @P0 LDGSTS.E.BYPASS.LTC128B.128 [R172+0x15880], [R2.64], !P1 ;  /* 0x1588000002ac0fae */ /* 0x0007e2000c901d46 */
[----:B------:R-:W-:Y:S02]  /*84d0*/  @P0 ISETP.GE.AND P1, PT, R178, c[0x0][0x1d4], PT ;  /* 0x00007500b2000a0c */ /* 0x000fe40003f26270 */
[----:B---3--:R-:W-:Y:S05]  /*84e0*/  @P0 IADD3 R2, P2, R0, R177, RZ ;  /* 0x000000b100020210 */ /* 0x008fea0007f5e0ff */
[----:B------:R-:W-:Y:S06]  /*84f0*/  @P0 IMAD.X R3, R132, 0x1, R176, P2 ;  /* 0x0000000184030824 */ /* 0x000fec00010e06b0 */
[----:B------:R3:W-:Y:S01]  /*8500*/  @P0 LDGSTS.E.BYPASS.LTC128B.128 [R172+0x17080], [R2.64], !P1 ;  /* 0x1708000002ac0fae */ /* 0x0007e2000c901d46 */
[----:B------:R-:W-:Y:S02]  /*8510*/  @P0 ISETP.GE.AND P1, PT, R175, c[0x0][0x1d4], PT ;  /* 0x00007500af000a0c */ /* 0x000fe40003f26270 */
[----:B---3--:R-:W-:Y:S05]  /*8520*/  @P0 IADD3 R2, P2, R0, R174, RZ ;  /* 0x000000ae00020210 */ /* 0x008fea0007f5e0ff */
[----:B------:R-:W-:Y:S06]  /*8530*/  @P0 IMAD.X R3, R132, 0x1, R173, P2 ;  /* 0x0000000184030824 */ /* 0x000fec00010e06ad */
[----:B------:R2:W-:Y:S01]  /*8540*/  @P0 LDGSTS.E.BYPASS.LTC128B.128 [R172+0x18880], [R2.64], !P1 ;  /* 0x1888000002ac0fae */ /* 0x0005e2000c901d46 */
[----:B------:R-:W-:Y:S01]  /*8550*/  ISETP.GE.AND P0, PT, R133, 0x21, PT ;  /* 0x000000218500780c */ /* 0x000fe20003f06270 */
[----:B------:R-:W-:-:S06]  /*8560*/  BRA.DIV ~URZ, `(.L_x_1143) ;  /* 0x0000c1b27f007947 */ /* 0x000fcc000b800000 */
[----:B------:R3:W4:Y:S04]  /*8570*/  SHFL.IDX PT, R132, R134, 0x1, 0x181f ;  /* 0x00381f0086847f89 */ /* 0x00072800000e0000 */
[----:B------:R3:W1:Y:S02]  /*8580*/  SHFL.IDX PT, R0, R137, 0x1, 0x181f ;  /* 0x00381f0089007f89 */ /* 0x00066400000e0000 */
.L_x_1238:
        /* <DEDUP_REMOVED lines=13> */
[----:B--2---:R-:W-:Y:S02]  /*8660*/  @P0 ISETP.GE.AND P1, PT, R139, c[0x0][0x1d4], PT ;  /* 0x000075008b000a0c */ /* 0x004fe40003f26270 */
[----:B-----5:R-:W-:Y:S05]  /*8670*/  @P0 IADD3 R138, P2, R0, R138, RZ ;  /* 0x0000008a008a0210 */ /* 0x020fea0007f5e0ff */
[----:B---3--:R-:W-:Y:S06]  /*8680*/  @P0 IMAD.X R139, R132, 0x1, R177, P2 ;  /* 0x00000001848b0824 */ /* 0x008fec00010e06b1 */
[----:B------:R-:W-:Y:S01]  /*8690*/  @!PT LDS RZ, [RZ] ;  /* 0x00000000fffff984 */ /* 0x000fe20000000800 */
[----:B------:R-:W-:Y:S01]  /*86a0*/  @!PT LDS RZ, [RZ] ;  /* 0x00000000fffff984 */ /* 0x000fe20000000800 */
[----:B------:R-:W-:Y:S01]  /*86b0*/  @!PT LDS RZ, [RZ] ;  /* 0x00000000fffff984 */ /* 0x000fe20000000800 */
[----:B----4-:R1:W-:Y:S01]  /*86c0*/  @P0 LDGSTS.E.BYPASS.LTC128B.128 [R133+0x15080], [R138.64], !P1 ;  /* 0x150800008a850fae */ /* 0x0103e2000c901d46 */
[----:B------:R-:W-:Y:S02]  /*86d0*/  @P0 ISETP.GE.AND P1, PT, R3, c[0x0][0x1d4], PT ;  /* 0x0000750003000a0c */ /* 0x000fe40003f26270 */
[----:B------:R-:W-:Y:S05]  /*86e0*/  @P0 IADD3 R2, P2, R0, R2, RZ ;  /* 0x0000000200020210 */ /* 0x000fea0007f5e0ff */
[----:B------:R-:W-:Y:S06]  /*86f0*/  @P0 IMAD.X R3, R132, 0x1, R176, P2 ;  /* 0x0000000184030824 */ /* 0x000fec00010e06b0 */
[----:B------:R2:W-:Y:S01]  /*8700*/  @P0 LDGSTS.E.BYPASS.LTC128B.128 [R133+0x16880], [R2.64], !P1 ;  /* 0x1688000002850fae */ /* 0x0005e2000c901d46 */
[----:B------:R-:W-:Y:S02]  /*8710*/  @P0 ISETP.GE.AND P1, PT, R175, c[0x0][0x1d4], PT ;  /* 0x00007500af000a0c */ /* 0x000fe40003f26270 */
[----:B--2---:R-:W-:Y:S05]  /*8720*/  @P0 IADD3 R2, P2, R0, R174, RZ ;  /* 0x000000ae00020210 */ /* 0x004fea0007f5e0ff */
[----:B------:R-:W-:Y:S06]  /*8730*/  @P0 IMAD.X R3, R132, 0x1, R173, P2 ;  /* 0x0000000184030824 */ /* 0x000fec00010e06ad */
[----:B------:R2:W-:Y:S01]  /*8740*/  @P0 LDGSTS.E.BYPASS.LTC128B.128 [R133+0x18080], [R2.64], !P1 ;  /* 0x1808000002850fae */ /* 0x0005e2000c901d46 */
[----:B------:R-:W-:Y:S02]  /*8750*/  @P0 ISETP.GE.AND P1, PT, R172, c[0x0][0x1d4], PT ;  /* 0x00007500ac000a0c */ /* 0x000fe40003f26270 */
[----:B--2---:R-:W-:Y:S05]  /*8760*/  @P0 IADD3 R2, P2, R0, R137, RZ ;  /* 0x0000008900020210 */ /* 0x004fea0007f5e0ff */
[----:B------:R-:W-:Y:S06]  /*8770*/  @P0 IMAD.X R3, R132, 0x1, R134, P2 ;  /* 0x0000000184030824 */ /* 0x000fec00010e0686 */
[----:B------:R1:W-:Y:S02]  /*8780*/  @P0 LDGSTS.E.BYPASS.LTC128B.128 [R133+0x19880], [R2.64], !P1 ;  /* 0x1988000002850fae */ /* 0x0003e4000c901d46 */
.L_x_1140:
[----:B------:R-:W-:Y:S05]  /*8790*/  BSYNC B0 ;  /* 0x0000000000007941 */ /* 0x000fea0003800000 */
.L_x_1139:
[----:B------:R-:W2:Y:S01]  /*87a0*/  LDL R132, [R1+0xa0] ;  /* 0x0000a00001847983 */ /* 0x000ea20000100800 */
[----:B------:R-:W-:Y:S03]  /*87b0*/  IMAD.MOV.U32 R137, RZ, RZ, c[0x0][0x2c4] ;  /* 0x0000b100ff897624 */ /* 0x000fe600078e00ff */
[----:B------:R-:W2:Y:S02]  /*87c0*/  LDL R0, [R1+0xb8] ;  /* 0x0000b80001007983 */ /* 0x000ea40000100800 */
[----:B------:R-:W-:Y:S02]  /*87d0*/  ISETP.NE.AND P0, PT, R137, 0x1, PT ;  /* 0x000000018900780c */ /* 0x000fe40003f05270 */
[----:B------:R-:W3:Y:S04]  /*87e0*/  LDL R134, [R1+0x34] ;  /* 0x0000340001867983 */ /* 0x000ee80000100800 */
[----:B-1----:R-:W4:Y:S04]  /*87f0*/  LDL R133, [R1+0xa4] ;  /* 0x0000a40001857983 */ /* 0x002f280000100800 */
[----:B------:R-:W5:Y:S04]  /*8800*/  LDL R3, [R1+0x9c] ;  /* 0x00009c0001037983 */ /* 0x000f680000100800 */
[----:B------:R-:W5:Y:S04]  /*8810*/  LDL R2, [R1+0x98] ;  /* 0x0000980001027983 */ /* 0x000f680000100800 */
[----:B------:R-:W0:Y:S01]  /*8820*/  LDGDEPBAR ;  /* 0x00000000000079af */ /* 0x000e220000000000 */
[----:B--2---:R-:W-:Y:S04]  /*8830*/  IMAD.IADD R132, R0, 0x1, R132 ;  /* 0x0000000100847824 */ /* 0x004fe800078e0284 */
[----:B------:R-:W-:Y:S05]  /*8840*/  @P0 IMAD.HI.U32 R0, R132, c[0x0][0x2c8], RZ ;  /* 0x0000b20084000a27 */ /* 0x000fea00078e00ff */
[----:B------:R-:W-:Y:S01]  /*8850*/  @P0 SHF.R.U32.HI R132, RZ, c[0x0][0x2cc], R0 ;  /* 0x0000b300ff840a19 */ /* 0x000fe20000011600 */
[----:B---3--:R-:W-:Y:S05]  /*8860*/  IMAD R0, R134, -0x30, RZ ;  /* 0xffffffd086007824 */ /* 0x008fea00078e02ff */
[----:B----4-:R-:W-:Y:S04]  /*8870*/  IADD3 R0, -R133, 0x1, R0 ;  /* 0x0000000185007810 */ /* 0x010fe80007ffe100 */
[----:B-----5:R-:W-:Y:S01]  /*8880*/  IADD3 R133, -R2, R0, R3 ;  /* 0x0000000002857210 */ /* 0x020fe20007ffe103 */
[----:B------:R-:W-:-:S05]  /*8890*/  BRA.DIV ~URZ, `(.L_x_1144) ;  /* 0x0000bf427f007947 */ /* 0x000fca000b800000 */
[----:B------:R1:W2:Y:S02]  /*88a0*/  SHFL.IDX PT, R0, R132, RZ, 0x1c1f ;  /* 0x001c1fff84007589 */ /* 0x0002a400000e0000 */
.L_x_1239:
[----:B--2---:R-:W-:Y:S05]  /*88b0*/  IMAD.IADD R0, R133, 0x1, R0 ;  /* 0x0000000185007824 */ /* 0x004fea00078e0200 */
[C---:B------:R-:W-:Y:S02]  /*88c0*/  ISETP.GT.AND P1, PT, R0.reuse, RZ, PT ;  /* 0x000000ff0000720c */ /* 0x040fe40003f24270 */
[C---:B------:R-:W-:Y:S02]  /*88d0*/  ISETP.GT.AND P0, PT, R0.reuse, 0x1, PT ;  /* 0x000000010000780c */ /* 0x040fe40003f04270 */
[C---:B------:R-:W-:Y:S02]  /*88e0*/  ISETP.GT.AND P3, PT, R0.reuse, 0x8, PT ;  /* 0x000000080000780c */ /* 0x040fe40003f64270 */
        /* <DEDUP_REMOVED lines=77> */
[----:B-12---:R-:W-:Y:S06]  /*8dc0*/  FMNMX.FTZ R132, R0, R2, !PT ;  /* 0x0000000200847209 */ /* 0x006fec0007810000 */
[----:B------:R1:W2:Y:S02]  /*8dd0*/  SHFL.BFLY PT, R0, R132, 0x1, 0x1f ;  /* 0x0c201f0084007f89 */ /* 0x0002a400000e0000 */
.L_x_1240:
[----:B------:R-:W3:Y:S01]  /*8de0*/  LDL.LU R23, [R1+0x54] ;  /* 0x0000540001177983 */ /* 0x000ee20000300800 */
[C---:B------:R-:W-:Y:S01]  /*8df0*/  FSETP.NEU.FTZ.AND P0, PT, R134.reuse, -INF , PT ;  /* 0xff8000008600780b */ /* 0x040fe20003f1d000 */
[----:B------:R-:W-:Y:S01]  /*8e00*/  FMUL.FTZ R2, R134, c[0x0][0x2d0] ;  /* 0x0000b40086027a20 */ /* 0x000fe20000410000 */
        /* <DEDUP_REMOVED lines=20> */
[----:B------:R-:W-:Y:S03]  /*8f50*/  FFMA.FTZ R24, R21, c[0x0][0x2d0], -R2 ;  /* 0x0000b40015187a23 */ /* 0x000fe60000010802 */
[----:B------:R-:W2:Y:S10]  /*8f60*/  MUFU.EX2 R4, R18 ;  /* 0x0000001200047308 */ /* 0x000eb40000000800 */
[----:B------:R-:W-:Y:S01]  /*8f70*/  MUFU.EX2 R135, R135 ;  /* 0x0000008700877308 */ /* 0x000fe20000000800 */
[----:B---3--:R-:W-:Y:S01]  /*8f80*/  FFMA.FTZ R2, R0, R23, R20 ;  /* 0x0000001700027223 */ /* 0x008fe20000010014 */
[----:B--2---:R-:W-:Y:S01]  /*8f90*/  F2FP.BF16.PACK_AB R172, R4, R20 ;  /* 0x0000001404ac723e */ /* 0x004fe200000010ff */
[----:B------:R-:W-:Y:S07]  /*8fa0*/  FMUL.FTZ R21, R0, R145 ;  /* 0x0000009100157220 */ /* 0x000fee0000410000 */
[----:B------:R-:W-:Y:S01]  /*8fb0*/  MUFU.EX2 R20, R19 ;  /* 0x0000001300147308 */ /* 0x000fe20000000800 */
        /* <DEDUP_REMOVED lines=8> */
[----:B------:R-:W2:Y:S01]  /*9040*/  LDL.LU R136, [R1+0x50] ;  /* 0x0000500001887983 */ /* 0x000ea20000300800 */
[----:B------:R-:W3:Y:S01]  /*9050*/  MUFU.EX2 R19, R22 ;  /* 0x0000001600137308 */ /* 0x000ee20000000800 */
[----:B------:R-:W-:Y:S01]  /*9060*/  FMUL.FTZ R25, R0, R141 ;  /* 0x0000008d00197220 */ /* 0x000fe20000410000 */
[----:B------:R-:W-:Y:S01]  /*9070*/  MOV R141, R27 ;  /* 0x0000001b008d7202 */ /* 0x000fe20000000f00 */
[--C-:B------:R-:W-:Y:S02]  /*9080*/  FFMA.FTZ R12, R12, c[0x0][0x2d0], -R4.reuse ;  /* 0x0000b4000c0c7a23 */ /* 0x100fe40000010804 */
[--C-:B------:R-:W-:Y:S02]  /*9090*/  FFMA.FTZ R18, R17, c[0x0][0x2d0], -R4.reuse ;  /* 0x0000b40011127a23 */ /* 0x100fe40000010804 */
[--C-:B-1----:R-:W-:Y:S02]  /*90a0*/  FFMA.FTZ R132, R16, c[0x0][0x2d0], -R4.reuse ;  /* 0x0000b40010847a23 */ /* 0x102fe40000010804 */
[--C-:B------:R-:W-:Y:S01]  /*90b0*/  FFMA.FTZ R133, R13, c[0x0][0x2d0], -R4.reuse ;  /* 0x0000b4000d857a23 */ /* 0x100fe20000010804 */
[----:B------:R1:W-:Y:S01]  /*90c0*/  MUFU.EX2 R173, R12 ;  /* 0x0000000c00ad7308 */ /* 0x0003e20000000800 */
[--C-:B------:R-:W-:Y:S02]  /*90d0*/  FFMA.FTZ R178, R14, c[0x0][0x2d0], -R4.reuse ;  /* 0x0000b4000eb27a23 */ /* 0x100fe40000010804 */
[--C-:B------:R-:W-:Y:S02]  /*90e0*/  FFMA.FTZ R179, R10, c[0x0][0x2d0], -R4.reuse ;  /* 0x0000b4000ab37a23 */ /* 0x100fe40000010804 */
[--C-:B------:R-:W-:Y:S02]  /*90f0*/  FFMA.FTZ R180, R9, c[0x0][0x2d0], -R4.reuse ;  /* 0x0000b40009b47a23 */ /* 0x100fe40000010804 */
[--C-:B------:R-:W-:Y:S02]  /*9100*/  FFMA.FTZ R26, R8, c[0x0][0x2d0], -R4.reuse ;  /* 0x0000b400081a7a23 */ /* 0x100fe40000010804 */
[--C-:B------:R-:W-:Y:S02]  /*9110*/  FFMA.FTZ R7, R7, c[0x0][0x2d0], -R4.reuse ;  /* 0x0000b40007077a23 */ /* 0x100fe40000010804 */
[--C-:B------:R-:W-:Y:S01]  /*9120*/  FFMA.FTZ R23, R5, c[0x0][0x2d0], -R4.reuse ;  /* 0x0000b40005177a23 */ /* 0x100fe20000010804 */
[----:B------:R-:W-:Y:S01]  /*9130*/  MUFU.EX2 R180, R180 ;  /* 0x000000b400b47308 */ /* 0x000fe20000000800 */
[--C-:B------:R-:W-:Y:S01]  /*9140*/  FFMA.FTZ R176, R11, c[0x0][0x2d0], -R4.reuse ;  /* 0x0000b4000bb07a23 */ /* 0x100fe20000010804 */
[----:B---3--:R-:W-:Y:S01]  /*9150*/  F2FP.BF16.PACK_AB R174, R19, R20 ;  /* 0x0000001413ae723e */ /* 0x008fe200000010ff */
        /* <DEDUP_REMOVED lines=8> */
[C---:B-1----:R-:W-:Y:S02]  /*91e0*/  FMUL.FTZ R12, R0.reuse, R152 ;  /* 0x00000098000c7220 */ /* 0x042fe40000410000 */
        /* <DEDUP_REMOVED lines=70> */
[----:B------:R-:W3:Y:S01]  /*9650*/  LDL R0, [R1+0x10] ;  /* 0x0000100001007983 */ /* 0x000ee20000100800 */
        /* <DEDUP_REMOVED lines=66> */
[C---:B--2---:R-:W-:Y:S01]  /*9a80*/  FFMA.FTZ R148, R2.reuse, R136, R173 ;  /* 0x0000008802947223 */ /* 0x044fe200000100ad */
        /* <DEDUP_REMOVED lines=8> */
[----:B------:R-:W2:Y:S10]  /*9b10*/  MUFU.EX2 R2, R182 ;  /* 0x000000b600027308 */ /* 0x000eb40000000800 */
        /* <DEDUP_REMOVED lines=10> */
[----:B---3--:R1:W3:Y:S03]  /*9bc0*/  LDSM.16.MT88.4 R136, [R0] ;  /* 0x000000000088783b */ /* 0x0082e60000004200 */
[----:B-1----:R-:W-:Y:S02]  /*9bd0*/  FADD.FTZ R0, R132, R177 ;  /* 0x000000b184007221 */ /* 0x002fe40000010000 */
[----:B------:R-:W1:Y:S02]  /*9be0*/  MUFU.EX2 R177, R160 ;  /* 0x000000a000b17308 */ /* 0x000e640000000800 */
[C---:B--2---:R-:W-:Y:S04]  /*9bf0*/  FADD.FTZ R0, R2.reuse, R0 ;  /* 0x0000000002007221 */ /* 0x044fe80000010000 */
[----:B------:R-:W-:Y:S04]  /*9c00*/  FADD.FTZ R0, R135, R0 ;  /* 0x0000000087007221 */ /* 0x000fe80000010000 */
[C---:B------:R-:W-:Y:S01]  /*9c10*/  FADD.FTZ R0, R133.reuse, R0 ;  /* 0x0000000085007221 */ /* 0x040fe20000010000 */
[C---:B---3--:R-:W-:Y:S08]  /*9c20*/  HMMA.16816.F32.BF16 R28, R172.reuse, R136, R28 ;  /* 0x00000088ac1c723c */ /* 0x048ff0000004181c */
        /* <DEDUP_REMOVED lines=134> */
[C---:B---3--:R-:W-:Y:S01]  /*a490*/  HMMA.16816.F32.BF16 R44, R172.reuse, R12, R44 ;  /* 0x0000000cac2c723c */ /* 0x048fe2000004182c */
[----:B------:R-:W-:Y:S07]  /*a4a0*/  STL [R1+0x50], R0 ;  /* 0x0000500001007387 */ /* 0x000fee0000100800 */
        /* <DEDUP_REMOVED lines=32> */
[----:B------:R1:W-:Y:S10]  /*a6b0*/  STL [R1+0x34], R180 ;  /* 0x000034b401007387 */ /* 0x0003f40000100800 */
[----:B-1----:R-:W-:-:S05]  /*a6c0*/  @P0 BRA `(.L_x_1146) ;  /* 0xffffc9c000000947 */ /* 0x002fca000383ffff */
.L_x_1133:
[----:B-1----:R-:W2:Y:S02]  /*a6d0*/  LDL R0, [R1+0x64] ;  /* 0x0000640001007983 */ /* 0x002ea40000100800 */
[----:B--2---:R-:W-:-:S13]  /*a6e0*/  ISETP.GE.AND P0, PT, R180, R0, PT ;  /* 0x00000000b400720c */ /* 0x004fda0003f06270 */
[----:B------:R-:W-:Y:S05]  /*a6f0*/  @!P0 BRA `(.L_x_1147) ;  /* 0x0000305000008947 */ /* 0x000fea0003800000 */
.L_x_1159:
[----:B------:R-:W2:Y:S01]  /*a700*/  LDL R4, [R1+0x30] ;  /* 0x0000300001047983 */ /* 0x000ea20000100800 */
[----:B------:R-:W-:Y:S04]  /*a710*/  DEPBAR.LE SB0, 0x0 ;  /* 0x000080000000791a */ /* 0x000fe80000000000 */
[----:B------:R-:W3:Y:S01]  /*a720*/  LDL R6, [R1+0x94] ;  /* 0x0000940001067983 */ /* 0x000ee20000100800 */
[----:B------:R-:W-:Y:S01]  /*a730*/  WARPSYNC 0xffffffff ;  /* 0xffffffff00007948 */ /* 0x000fe20003800000 */
[----:B------:R-:W-:Y:S02]  /*a740*/  MOV R135, R134 ;  /* 0x0000008600877202 */ /* 0x000fe40000000f00 */
        /* <DEDUP_REMOVED lines=26> */
.L_x_1241:
        /* <DEDUP_REMOVED lines=27> */
[----:B------:R2:W-:Y:S02]  /*aaa0*/  LDGSTS.E.BYPASS.LTC128B.128 [R13+0x5880], [R4.64], !P3 ;  /* 0x05880000040d7fae */ /* 0x0005e4000d901d46 */
[----:B--2---:R-:W-:Y:S05]  /*aab0*/  IADD3 R4, P0, R2, R20, RZ ;  /* 0x0000001402047210 */ /* 0x004fea0007f1e0ff */
[----:B------:R-:W-:Y:S01]  /*aac0*/  IMAD.X R5, R0, 0x1, R15, P0 ;  /* 0x0000000100057824 */ /* 0x000fe200000e060f */
[----:B------:R-:W-:Y:S04]  /*aad0*/  IADD3 R2, P0, R2, R3, RZ ;  /* 0x0000000302027210 */ /* 0x000fe80007f1e0ff */
[----:B------:R2:W-:Y:S01]  /*aae0*/  LDGSTS.E.BYPASS.LTC128B.128 [R13+0x7080], [R4.64], !P5 ;  /* 0x07080000040d7fae */ /* 0x0005e2000e901d46 */
[----:B------:R-:W-:Y:S01]  /*aaf0*/  IMAD.X R3, R0, 0x1, R14, P0 ;  /* 0x0000000100037824 */ /* 0x000fe200000e060e */
[----:B---3--:R-:W-:Y:S04]  /*ab00*/  ISETP.GT.AND P0, PT, R12, 0x7f, PT ;  /* 0x0000007f0c00780c */ /* 0x008fe80003f04270 */
[----:B------:R2:W-:Y:S09]  /*ab10*/  LDGSTS.E.BYPASS.LTC128B.128 [R13+0x8880], [R2.64], !P2 ;  /* 0x08880000020d7fae */ /* 0x0005f2000d101d46 */
[----:B------:R-:W-:-:S05]  /*ab20*/  @P0 BRA `(.L_x_1150) ;  /* 0x000001b000000947 */ /* 0x000fca0003800000 */
[----:B------:R-:W-:-:S05]  /*ab30*/  BRA.DIV ~URZ, `(.L_x_1151) ;  /* 0x0000a1d27f007947 */ /* 0x000fca000b800000 */
[----:B--2---:R2:W3:Y:S04]  /*ab40*/  SHFL.IDX PT, R4, R6, 0x1, 0x181f ;  /* 0x00381f0006047f89 */ /* 0x0044e800000e0000 */
[----:B------:R2:W4:Y:S02]  /*ab50*/  SHFL.IDX PT, R0, R7, 0x1, 0x181f ;  /* 0x00381f0007007f89 */ /* 0x00052400000e0000 */
.L_x_1242:
        /* <DEDUP_REMOVED lines=24> */
.L_x_1150:
[----:B------:R-:W-:Y:S05]  /*ace0*/  BSYNC B0 ;  /* 0x0000000000007941 */ /* 0x000fea0003800000 */
.L_x_1149:
[----:B------:R-:W0:Y:S01]  /*acf0*/  LDGDEPBAR ;  /* 0x00000000000079af */ /* 0x000e220000000000 */
[----:B------:R-:W-:Y:S01]  /*ad00*/  WARPSYNC 0xffffffff ;  /* 0xffffffff00007948 */ /* 0x000fe20003800000 */
[C---:B-123--:R-:W-:Y:S01]  /*ad10*/  HMMA.16816.F32.BF16 R4, R164.reuse, R8, RZ ;  /* 0x00000008a404723c */ /* 0x04efe200000418ff */
[----:B------:R-:W-:Y:S03]  /*ad20*/  BSSY B0, `(.L_x_1152) ;  /* 0x00000f6000007945 */ /* 0x000fe60003800000 */
[----:B------:R-:W2:Y:S04]  /*ad30*/  LDL R0, [R1] ;  /* 0x0000000001007983 */ /* 0x000ea80000100800 */
[C---:B------:R-:W-:Y:S02]  /*ad40*/  HMMA.16816.F32.BF16 R8, R164.reuse, R10, RZ ;  /* 0x0000000aa408723c */ /* 0x040fe400000418ff */
[----:B------:R-:W3:Y:S06]  /*ad50*/  LDL R3, [R1+0x4] ;  /* 0x0000040001037983 */ /* 0x000eec0000100800 */
[C---:B------:R-:W-:Y:S01]  /*ad60*/  HMMA.16816.F32.BF16 R12, R164.reuse, R16, RZ ;  /* 0x00000010a40c723c */ /* 0x040fe200000418ff */
[----:B------:R-:W4:Y:S07]  /*ad70*/  LDL R2, [R1+0x8] ;  /* 0x0000080001027983 */ /* 0x000f2e0000100800 */
        /* <DEDUP_REMOVED lines=8> */
[----:B------:R-:W5:Y:S07]  /*ae00*/  LDSM.16.M88.4 R172, [R242+0x800] ;  /* 0x00080000f2ac783b */ /* 0x000f6e0000000200 */
[C---:B------:R-:W-:Y:S08]  /*ae10*/  HMMA.16816.F32.BF16 R20, R168.reuse, R176, R20 ;  /* 0x000000b0a814723c */ /* 0x040ff00000041814 */
[----:B------:R-:W-:Y:S01]  /*ae20*/  HMMA.16816.F32.BF16 R24, R168, R178, R24 ;  /* 0x000000b2a818723c */ /* 0x000fe20000041818 */
[----:B------:R-:W5:Y:S07]  /*ae30*/  LDSM.16.M88.4 R176, [R242+0x1000] ;  /* 0x00100000f2b0783b */ /* 0x000f6e0000000200 */
[C---:B-1----:R-:W-:Y:S08]  /*ae40*/  HMMA.16816.F32.BF16 R4, R184.reuse, R136, R4 ;  /* 0x00000088b804723c */ /* 0x042ff00000041804 */
[C---:B------:R-:W-:Y:S01]  /*ae50*/  HMMA.16816.F32.BF16 R8, R184.reuse, R138, R8 ;  /* 0x0000008ab808723c */ /* 0x040fe20000041808 */
[----:B------:R-:W1:Y:S07]  /*ae60*/  LDSM.16.M88.4 R136, [R241] ;  /* 0x00000000f188783b */ /* 0x000e6e0000000200 */
[C---:B-----5:R-:W-:Y:S08]  /*ae70*/  HMMA.16816.F32.BF16 R12, R184.reuse, R172, R12 ;  /* 0x000000acb80c723c */ /* 0x060ff0000004180c */
[C---:B------:R-:W-:Y:S01]  /*ae80*/  HMMA.16816.F32.BF16 R16, R184.reuse, R174, R16 ;  /* 0x000000aeb810723c */ /* 0x040fe20000041810 */
[----:B------:R-:W5:Y:S07]  /*ae90*/  LDSM.16.M88.4 R172, [R241+0x800] ;  /* 0x00080000f1ac783b */ /* 0x000f6e0000000200 */
[C---:B------:R-:W-:Y:S08]  /*aea0*/  HMMA.16816.F32.BF16 R20, R184.reuse, R176, R20 ;  /* 0x000000b0b814723c */ /* 0x040ff00000041814 */
[----:B------:R-:W-:Y:S01]  /*aeb0*/  HMMA.16816.F32.BF16 R24, R184, R178, R24 ;  /* 0x000000b2b818723c */ /* 0x000fe20000041818 */
[----:B------:R-:W5:Y:S07]  /*aec0*/  LDSM.16.M88.4 R176, [R241+0x1000] ;  /* 0x00100000f1b0783b */ /* 0x000f6e0000000200 */
[C---:B-1----:R-:W-:Y:S08]  /*aed0*/  HMMA.16816.F32.BF16 R4, R188.reuse, R136, R4 ;  /* 0x00000088bc04723c */ /* 0x042ff00000041804 */
[C---:B------:R-:W-:Y:S01]  /*aee0*/  HMMA.16816.F32.BF16 R8, R188.reuse, R138, R8 ;  /* 0x0000008abc08723c */ /* 0x040fe20000041808 */
[----:B------:R-:W1:Y:S07]  /*aef0*/  LDSM.16.M88.4 R136, [R240+0x1800] ;  /* 0x00180000f088783b */ /* 0x000e6e0000000200 */
        /* <DEDUP_REMOVED lines=11> */
[----:B------:R-:W5:Y:S07]  /*afb0*/  LDSM.16.M88.4 R172, [R248] ;  /* 0x00000000f8ac783b */ /* 0x000f6e0000000200 */
[C---:B------:R-:W-:Y:S08]  /*afc0*/  HMMA.16816.F32.BF16 R20, R192.reuse, R176, R20 ;  /* 0x000000b0c014723c */ /* 0x040ff00000041814 */
[----:B------:R-:W-:Y:S01]  /*afd0*/  HMMA.16816.F32.BF16 R24, R192, R178, R24 ;  /* 0x000000b2c018723c */ /* 0x000fe20000041818 */
[----:B------:R-:W5:Y:S07]  /*afe0*/  LDSM.16.M88.4 R176, [R249] ;  /* 0x00000000f9b0783b */ /* 0x000f6e0000000200 */
        /* <DEDUP_REMOVED lines=8> */
[----:B------:R-:W2:Y:S07]  /*b070*/  LDSM.16.M88.4 R176, [R242+0x2800] ;  /* 0x00280000f2b0783b */ /* 0x000eae0000000200 */
[C---:B-1----:R-:W-:Y:S08]  /*b080*/  HMMA.16816.F32.BF16 R4, R200.reuse, R136, R4 ;  /* 0x00000088c804723c */ /* 0x042ff00000041804 */
[C---:B------:R-:W-:Y:S01]  /*b090*/  HMMA.16816.F32.BF16 R8, R200.reuse, R138, R8 ;  /* 0x0000008ac808723c */ /* 0x040fe20000041808 */
[----:B------:R-:W1:Y:S07]  /*b0a0*/  LDSM.16.M88.4 R136, [R241+0x1800] ;  /* 0x00180000f188783b */ /* 0x000e6e0000000200 */
[C---:B-----5:R-:W-:Y:S08]  /*b0b0*/  HMMA.16816.F32.BF16 R12, R200.reuse, R172, R12 ;  /* 0x000000acc80c723c */ /* 0x060ff0000004180c */
[C---:B------:R-:W-:Y:S01]  /*b0c0*/  HMMA.16816.F32.BF16 R16, R200.reuse, R174, R16 ;  /* 0x000000aec810723c */ /* 0x040fe20000041810 */
[----:B------:R-:W5:Y:S07]  /*b0d0*/  LDSM.16.M88.4 R172, [R241+0x2000] ;  /* 0x00200000f1ac783b */ /* 0x000f6e0000000200 */
[C---:B--2---:R-:W-:Y:S08]  /*b0e0*/  HMMA.16816.F32.BF16 R20, R200.reuse, R176, R20 ;  /* 0x000000b0c814723c */ /* 0x044ff00000041814 */
        /* <DEDUP_REMOVED lines=13> */
[----:B------:R1:W3:Y:S07]  /*b1c0*/  LDSM.16.M88.4 R136, [R0] ;  /* 0x000000000088783b */ /* 0x0002ee0000000200 */
[C---:B-----5:R-:W-:Y:S08]  /*b1d0*/  HMMA.16816.F32.BF16 R12, R208.reuse, R172, R12 ;  /* 0x000000acd00c723c */ /* 0x060ff0000004180c */
[C---:B------:R-:W-:Y:S01]  /*b1e0*/  HMMA.16816.F32.BF16 R16, R208.reuse, R174, R16 ;  /* 0x000000aed010723c */ /* 0x040fe20000041810 */
[----:B------:R-:W5:Y:S07]  /*b1f0*/  LDSM.16.M88.4 R172, [R251] ;  /* 0x00000000fbac783b */ /* 0x000f6e0000000200 */
[C---:B--2---:R-:W-:Y:S01]  /*b200*/  HMMA.16816.F32.BF16 R20, R208.reuse, R176, R20 ;  /* 0x000000b0d014723c */ /* 0x044fe20000041814 */
[----:B-1----:R-:W2:Y:S07]  /*b210*/  LDL R0, [R1+0xc] ;  /* 0x00000c0001007983 */ /* 0x002eae0000100800 */
[----:B------:R-:W-:Y:S01]  /*b220*/  HMMA.16816.F32.BF16 R24, R208, R178, R24 ;  /* 0x000000b2d018723c */ /* 0x000fe20000041818 */
[----:B------:R-:W1:Y:S07]  /*b230*/  LDSM.16.M88.4 R176, [R252] ;  /* 0x00000000fcb0783b */ /* 0x000e6e0000000200 */
[C---:B---3--:R-:W-:Y:S08]  /*b240*/  HMMA.16816.F32.BF16 R4, R212.reuse, R136, R4 ;  /* 0x00000088d404723c */ /* 0x048ff00000041804 */
[C---:B------:R-:W-:Y:S01]  /*b250*/  HMMA.16816.F32.BF16 R8, R212.reuse, R138, R8 ;  /* 0x0000008ad408723c */ /* 0x040fe20000041808 */
[----:B------:R-:W3:Y:S07]  /*b260*/  LDSM.16.M88.4 R136, [R242+0x3000] ;  /* 0x00300000f288783b */ /* 0x000eee0000000200 */
        /* <DEDUP_REMOVED lines=22> */
[----:B------:R-:W-:Y:S08]  /*b3d0*/  HMMA.16816.F32.BF16 R24, R220, R178, R24 ;  /* 0x000000b2dc18723c */ /* 0x000ff00000041818 */
[C---:B---3--:R-:W-:Y:S08]  /*b3e0*/  HMMA.16816.F32.BF16 R4, R224.reuse, R136, R4 ;  /* 0x00000088e004723c */ /* 0x048ff00000041804 */
[C---:B------:R-:W-:Y:S01]  /*b3f0*/  HMMA.16816.F32.BF16 R8, R224.reuse, R138, R8 ;  /* 0x0000008ae008723c */ /* 0x040fe20000041808 */
[----:B------:R-:W1:Y:S07]  /*b400*/  LDSM.16.M88.4 R136, [R240+0x5800] ;  /* 0x00580000f088783b */ /* 0x000e6e0000000200 */
[C---:B-----5:R-:W-:Y:S08]  /*b410*/  HMMA.16816.F32.BF16 R12, R224.reuse, R172, R12 ;  /* 0x000000ace00c723c */ /* 0x060ff0000004180c */
[C---:B------:R-:W-:Y:S01]  /*b420*/  HMMA.16816.F32.BF16 R16, R224.reuse, R174, R16 ;  /* 0x000000aee010723c */ /* 0x040fe20000041810 */
[----:B----4-:R-:W-:Y:S07]  /*b430*/  LDSM.16.M88.4 R172, [R2] ;  /* 0x0000000002ac783b */ /* 0x010fee0000000200 */
[C---:B-1----:R-:W-:Y:S08]  /*b440*/  HMMA.16816.F32.BF16 R20, R224.reuse, R136, R20 ;  /* 0x00000088e014723c */ /* 0x042ff00000041814 */
[----:B------:R-:W-:Y:S01]  /*b450*/  HMMA.16816.F32.BF16 R24, R224, R138, R24 ;  /* 0x0000008ae018723c */ /* 0x000fe20000041818 */
[----:B------:R-:W-:Y:S06]  /*b460*/  LDSM.16.M88.4 R136, [R3] ;  /* 0x000000000388783b */ /* 0x000fec0000000200 */
[----:B--2---:R1:W2:Y:S06]  /*b470*/  LDSM.16.M88.4 R176, [R0] ;  /* 0x0000000000b0783b */ /* 0x0042ac0000000200 */
        /* <DEDUP_REMOVED lines=31> */
[----:B------:R-:W-:Y:S02]  /*b670*/  IMAD.MOV.U32 R136, RZ, RZ, RZ ;  /* 0x000000ffff887224 */ /* 0x000fe400078e00ff */
[----:B------:R-:W-:Y:S01]  /*b680*/  IMAD.MOV.U32 R3, RZ, RZ, c[0x0][0x2b8] ;  /* 0x0000ae00ff037624 */ /* 0x000fe200078e00ff */
[----:B------:R-:W3:Y:S04]  /*b690*/  LDL R0, [R1+0x68] ;  /* 0x0000680001007983 */ /* 0x000ee80000100800 */
[----:B------:R-:W-:Y:S01]  /*b6a0*/  ISETP.NE.AND P1, PT, R3, 0x1, PT ;  /* 0x000000010300780c */ /* 0x000fe20003f25270 */
[----:B------:R-:W4:Y:S04]  /*b6b0*/  LDL.64 R172, [R1+0x80] ;  /* 0x0000800001ac7983 */ /* 0x000f280000100a00 */
[----:B------:R-:W5:Y:S04]  /*b6c0*/  LDL R181, [R1+0x90] ;  /* 0x0000900001b57983 */ /* 0x000f680000100800 */
[----:B------:R-:W4:Y:S04]  /*b6d0*/  LDL.64 R182, [R1+0x78] ;  /* 0x0000780001b67983 */ /* 0x000f280000100a00 */
[----:B------:R-:W5:Y:S01]  /*b6e0*/  LDL R137, [R1+0x74] ;  /* 0x0000740001897983 */ /* 0x000f620000100800 */
        /* <DEDUP_REMOVED lines=10> */
[----:B------:R-:W1:Y:S03]  /*b790*/  S2R R181, SR_TID.X ;  /* 0x0000000000b57919 */ /* 0x000e660000002100 */
        /* <DEDUP_REMOVED lines=24> */
.L_x_1243:
[----:B------:R-:W-:-:S05]  /*b920*/  BRA.DIV ~URZ, `(.L_x_1155) ;  /* 0x000095127f007947 */ /* 0x000fca000b800000 */
[----:B------:R3:W4:Y:S02]  /*b930*/  SHFL.IDX PT, R0, R172, RZ, 0x181f ;  /* 0x00181fffac007589 */ /* 0x00072400000e0000 */
.L_x_1244:
        /* <DEDUP_REMOVED lines=8> */
[----:B------:R-:W2:Y:S01]  /*b9c0*/  LDL R174, [R1+0x48] ;  /* 0x0000480001ae7983 */ /* 0x000ea20000100800 */
[----:B-----5:R-:W-:Y:S05]  /*b9d0*/  @P0 IADD3 R138, P1, R0, R138, RZ ;  /* 0x0000008a008a0210 */ /* 0x020fea0007f3e0ff */
[----:B---3--:R-:W-:Y:S01]  /*b9e0*/  @P0 IMAD.X R139, R132, 0x1, R3, P1 ;  /* 0x00000001848b0824 */ /* 0x008fe200008e0603 */
[----:B----4-:R-:W-:Y:S05]  /*b9f0*/  @P0 IADD3 R2, P1, R0, R2, RZ ;  /* 0x0000000200020210 */ /* 0x010fea0007f3e0ff */
[----:B--2---:R-:W-:Y:S01]  /*ba00*/  @P0 IMAD.X R3, R132, 0x1, R178, P1 ;  /* 0x0000000184030824 */ /* 0x004fe200008e06b2 */
[----:B------:R-:W-:Y:S01]  /*ba10*/  @!PT LDS RZ, [RZ] ;  /* 0x00000000fffff984 */ /* 0x000fe20000000800 */
[----:B------:R-:W-:Y:S01]  /*ba20*/  @!PT LDS RZ, [RZ] ;  /* 0x00000000fffff984 */ /* 0x000fe20000000800 */
[----:B------:R-:W-:Y:S01]  /*ba30*/  @!PT LDS RZ, [RZ] ;  /* 0x00000000fffff984 */ /* 0x000fe20000000800 */
[----:B------:R2:W-:Y:S04]  /*ba40*/  @P0 LDGSTS.E.BYPASS.LTC128B.128 [R173+0x14080], [R138.64], !P4 ;  /* 0x140800008aad0fae */ /* 0x0005e8000e101d46 */
[----:B------:R3:W-:Y:S02]  /*ba50*/  @P0 LDGSTS.E.BYPASS.LTC128B.128 [R173+0x15880], [R2.64], !P3 ;  /* 0x1588000002ad0fae */ /* 0x0007e4000d901d46 */
[----:B---3--:R-:W-:Y:S05]  /*ba60*/  @P0 IADD3 R2, P1, R0, R177, RZ ;  /* 0x000000b100020210 */ /* 0x008fea0007f3e0ff */
[----:B------:R-:W-:Y:S05]  /*ba70*/  @P0 IMAD.X R3, R132, 0x1, R176, P1 ;  /* 0x0000000184030824 */ /* 0x000fea00008e06b0 */
[----:B------:R3:W-:Y:S02]  /*ba80*/  @P0 LDGSTS.E.BYPASS.LTC128B.128 [R173+0x17080], [R2.64], !P5 ;  /* 0x1708000002ad0fae */ /* 0x0007e4000e901d46 */
[----:B---3--:R-:W-:Y:S05]  /*ba90*/  @P0 IADD3 R2, P1, R0, R175, RZ ;  /* 0x000000af00020210 */ /* 0x008fea0007f3e0ff */
[----:B------:R-:W-:Y:S05]  /*baa0*/  @P0 IMAD.X R3, R132, 0x1, R174, P1 ;  /* 0x0000000184030824 */ /* 0x000fea00008e06ae */
[----:B------:R2:W-:Y:S01]  /*bab0*/  @P0 LDGSTS.E.BYPASS.LTC128B.128 [R173+0x18880], [R2.64], !P2 ;  /* 0x1888000002ad0fae */ /* 0x0005e2000d101d46 */
[----:B------:R-:W-:Y:S01]  /*bac0*/  ISETP.GE.AND P0, PT, R136, 0x21, PT ;  /* 0x000000218800780c */ /* 0x000fe20003f06270 */
[----:B------:R-:W-:-:S06]  /*bad0*/  BRA.DIV ~URZ, `(.L_x_1156) ;  /* 0x000093c27f007947 */ /* 0x000fcc000b800000 */
[----:B------:R3:W4:Y:S04]  /*bae0*/  SHFL.IDX PT, R132, R137, 0x1, 0x181f ;  /* 0x00381f0089847f89 */ /* 0x00072800000e0000 */
[----:B------:R3:W1:Y:S02]  /*baf0*/  SHFL.IDX PT, R0, R172, 0x1, 0x181f ;  /* 0x00381f00ac007f89 */ /* 0x00066400000e0000 */
.L_x_1245:
[----:B--2---:R-:W2:Y:S04]  /*bb00*/  LDL R2, [R1+0x104] ;  /* 0x0001040001027983 */ /* 0x004ea80000100800 */
[----:B------:R-:W5:Y:S04]  /*bb10*/  LDL R175, [R1+0x3c] ;  /* 0x00003c0001af7983 */ /* 0x000f680000100800 */
[----:B---3--:R-:W3:Y:S04]  /*bb20*/  LDL R138, [R1+0x28] ;  /* 0x00002800018a7983 */ /* 0x008ee80000100800 */
[----:B----4-:R-:W4:Y:S04]  /*bb30*/  LDL R174, [R1+0x108] ;  /* 0x0001080001ae7983 */ /* 0x010f280000100800 */
[----:B-1----:R-:W4:Y:S04]  /*bb40*/  LDL R137, [R1+0x40] ;  /* 0x0000400001897983 */ /* 0x002f280000100800 */
[----:B------:R-:W4:Y:S04]  /*bb50*/  LDL R136, [R1+0x100] ;  /* 0x0001000001887983 */ /* 0x000f280000100800 */
[----:B------:R-:W4:Y:S04]  /*bb60*/  LDL R173, [R1+0x44] ;  /* 0x0000440001ad7983 */ /* 0x000f280000100800 */
[----:B------:R-:W4:Y:S04]  /*bb70*/  LDL R172, [R1+0xfc] ;  /* 0x0000fc0001ac7983 */ /* 0x000f280000100800 */
[----:B------:R-:W4:Y:S01]  /*bb80*/  LDL R139, [R1+0x48] ;  /* 0x00004800018b7983 */ /* 0x000f220000100800 */
[----:B--2---:R-:W-:Y:S05]  /*bb90*/  @P0 IADD3 R2, P1, R0, R2, RZ ;  /* 0x0000000200020210 */ /* 0x004fea0007f3e0ff */
[----:B-----5:R-:W-:Y:S05]  /*bba0*/  @P0 IMAD.X R3, R132, 0x1, R175, P1 ;  /* 0x0000000184030824 */ /* 0x020fea00008e06af */
[----:B------:R-:W-:Y:S01]  /*bbb0*/  @!PT LDS RZ, [RZ] ;  /* 0x00000000fffff984 */ /* 0x000fe20000000800 */
[----:B------:R-:W-:Y:S01]  /*bbc0*/  @!PT LDS RZ, [RZ] ;  /* 0x00000000fffff984 */ /* 0x000fe20000000800 */
[----:B------:R-:W-:Y:S01]  /*bbd0*/  @!PT LDS RZ, [RZ] ;  /* 0x00000000fffff984 */ /* 0x000fe20000000800 */
[----:B---3--:R4:W-:Y:S02]  /*bbe0*/  @P0 LDGSTS.E.BYPASS.LTC128B.128 [R138+0x15080], [R2.64], !P4 ;  /* 0x15080000028a0fae */ /* 0x0089e4000e101d46 */
[----:B----4-:R-:W-:Y:S05]  /*bbf0*/  @P0 IADD3 R2, P1, R0, R174, RZ ;  /* 0x000000ae00020210 */ /* 0x010fea0007f3e0ff */
[----:B------:R-:W-:Y:S01]  /*bc00*/  @P0 IMAD.X R3, R132, 0x1, R137, P1 ;  /* 0x0000000184030824 */ /* 0x000fe200008e0689 */
[----:B------:R-:W-:Y:S04]  /*bc10*/  @P0 IADD3 R136, P1, R0, R136, RZ ;  /* 0x0000008800880210 */ /* 0x000fe80007f3e0ff */
[----:B------:R1:W-:Y:S01]  /*bc20*/  @P0 LDGSTS.E.BYPASS.LTC128B.128 [R138+0x16880], [R2.64], !P3 ;  /* 0x16880000028a0fae */ /* 0x0003e2000d901d46 */
[----:B------:R-:W-:Y:S05]  /*bc30*/  @P0 IMAD.X R137, R132, 0x1, R173, P1 ;  /* 0x0000000184890824 */ /* 0x000fea00008e06ad */
[----:B------:R2:W-:Y:S01]  /*bc40*/  @P0 LDGSTS.E.BYPASS.LTC128B.128 [R138+0x18080], [R136.64], !P5 ;  /* 0x18080000888a0fae */ /* 0x0005e2000e901d46 */
[----:B-1----:R-:W-:Y:S05]  /*bc50*/  @P0 IADD3 R2, P1, R0, R172, RZ ;  /* 0x000000ac00020210 */ /* 0x002fea0007f3e0ff */
[----:B------:R-:W-:Y:S05]  /*bc60*/  @P0 IMAD.X R3, R132, 0x1, R139, P1 ;  /* 0x0000000184030824 */ /* 0x000fea00008e068b */
[----:B------:R2:W-:Y:S03]  /*bc70*/  @P0 LDGSTS.E.BYPASS.LTC128B.128 [R138+0x19880], [R2.64], !P2 ;  /* 0x19880000028a0fae */ /* 0x0005e6000d101d46 */
.L_x_1153:
[----:B------:R-:W-:Y:S05]  /*bc80*/  BSYNC B0 ;  /* 0x0000000000007941 */ /* 0x000fea0003800000 */
.L_x_1152:
        /* <DEDUP_REMOVED lines=27> */
.L_x_1246:
[----:B-12---:R-:W-:Y:S01]  /*be40*/  FMNMX.FTZ R132, R132, R0, !PT ;  /* 0x0000000084847209 */ /* 0x006fe20007810000 */
[----:B------:R-:W-:-:S05]  /*be50*/  BRA.DIV ~URZ, `(.L_x_1158) ;  /* 0x000091427f007947 */ /* 0x000fca000b800000 */
[----:B------:R-:W1:Y:S02]  /*be60*/  SHFL.BFLY PT, R0, R132, 0x1, 0x1f ;  /* 0x0c201f0084007f89 */ /* 0x000e6400000e0000 */
[----:B-1----:R-:W-:Y:S02]  /*be70*/  FMNMX.FTZ R134, R132, R0, !PT ;  /* 0x0000000084867209 */ /* 0x002fe40007810000 */
[----:B------:R-:W1:Y:S02]  /*be80*/  SHFL.BFLY PT, R0, R136, 0x2, 0x1f ;  /* 0x0c401f0088007f89 */ /* 0x000e6400000e0000 */
[----:B-1----:R-:W-:Y:S05]  /*be90*/  FMNMX.FTZ R132, R136, R0, !PT ;  /* 0x0000000088847209 */ /* 0x002fea0007810000 */
[----:B------:R1:W2:Y:S02]  /*bea0*/  SHFL.BFLY PT, R0, R132, 0x1, 0x1f ;  /* 0x0c201f0084007f89 */ /* 0x0002a400000e0000 */
.L_x_1247:
[----:B------:R-:W3:Y:S01]  /*beb0*/  LDL.LU R137, [R1+0x54] ;  /* 0x0000540001897983 */ /* 0x000ee20000300800 */
[----:B--2---:R-:W-:Y:S01]  /*bec0*/  FMNMX.FTZ R3, R0, R132, !PT ;  /* 0x0000008400037209 */ /* 0x004fe20007810000 */
[C---:B------:R-:W-:Y:S01]  /*bed0*/  FADD.FTZ R0, -R134.reuse, R135 ;  /* 0x0000008786007221 */ /* 0x040fe20000010100 */
[----:B------:R-:W-:Y:S01]  /*bee0*/  WARPSYNC 0xffffffff ;  /* 0xffffffff00007948 */ /* 0x000fe20003800000 */
[----:B-1----:R-:W-:Y:S02]  /*bef0*/  FMUL.FTZ R132, R134, c[0x0][0x2d0] ;  /* 0x0000b40086847a20 */ /* 0x002fe40000410000 */
        /* <DEDUP_REMOVED lines=14> */
[----:B------:R-:W1:Y:S01]  /*bfe0*/  MUFU.EX2 R8, R135 ;  /* 0x0000008700087308 */ /* 0x000e620000000800 */
[----:B------:R-:W-:Y:S09]  /*bff0*/  FFMA.FTZ R132, R25, c[0x0][0x2d0], -R132 ;  /* 0x0000b40019847a23 */ /* 0x000ff20000010884 */
[----:B------:R-:W-:Y:S10]  /*c000*/  MUFU.EX2 R13, R5 ;  /* 0x00000005000d7308 */ /* 0x000ff40000000800 */
[----:B------:R2:W4:Y:S10]  /*c010*/  MUFU.EX2 R12, R4 ;  /* 0x00000004000c7308 */ /* 0x0005340000000800 */
[----:B------:R-:W-:Y:S01]  /*c020*/  MUFU.EX2 R132, R132 ;  /* 0x0000008400847308 */ /* 0x000fe20000000800 */
[----:B--2---:R-:W-:Y:S04]  /*c030*/  FMUL.FTZ R4, R3, c[0x0][0x2d0] ;  /* 0x0000b40003047a20 */ /* 0x004fe80000410000 */
        /* <DEDUP_REMOVED lines=12> */
[----:B-1----:R-:W-:Y:S01]  /*c100*/  F2FP.BF16.PACK_AB R136, R8, R9 ;  /* 0x000000090888723e */ /* 0x002fe200000010ff */
[C---:B------:R-:W-:Y:S01]  /*c110*/  FMUL.FTZ R20, R2.reuse, R144 ;  /* 0x0000009002147220 */ /* 0x040fe20000410000 */
[----:B------:R-:W-:Y:S01]  /*c120*/  MOV R144, R139 ;  /* 0x0000008b00907202 */ /* 0x000fe20000000f00 */
[C---:B------:R-:W-:Y:S01]  /*c130*/  FMUL.FTZ R9, R2.reuse, R157 ;  /* 0x0000009d02097220 */ /* 0x040fe20000410000 */
[----:B------:R-:W2:Y:S01]  /*c140*/  LDL.LU R139, [R1+0x50] ;  /* 0x00005000018b7983 */ /* 0x000ea20000300800 */
[----:B------:R-:W-:Y:S01]  /*c150*/  MOV R157, R21 ;  /* 0x00000015009d7202 */ /* 0x000fe20000000f00 */
[----:B------:R-:W-:Y:S01]  /*c160*/  FMUL.FTZ R21, R2, R145 ;  /* 0x0000009102157220 */ /* 0x000fe20000410000 */
[----:B----4-:R-:W-:Y:S01]  /*c170*/  F2FP.BF16.PACK_AB R138, R12, R13 ;  /* 0x0000000d0c8a723e */ /* 0x010fe200000010ff */
[----:B------:R-:W3:Y:S01]  /*c180*/  LDL R145, [R1+0x10] ;  /* 0x0000100001917983 */ /* 0x000ee20000100800 */
[----:B------:R-:W-:Y:S01]  /*c190*/  FADD.FTZ R5, R8, R0 ;  /* 0x0000000008057221 */ /* 0x000fe20000010000 */
[----:B------:R-:W-:Y:S01]  /*c1a0*/  MUFU.EX2 R137, R6 ;  /* 0x0000000600897308 */ /* 0x000fe20000000800 */
[----:B------:R-:W-:Y:S02]  /*c1b0*/  FADD.FTZ R0, -R3, R133 ;  /* 0x0000008503007221 */ /* 0x000fe40000010100 */
[----:B------:R-:W-:Y:S02]  /*c1c0*/  FMUL.FTZ R25, R2, R141 ;  /* 0x0000008d02197220 */ /* 0x000fe40000410000 */
[----:B------:R-:W-:Y:S02]  /*c1d0*/  FMUL.FTZ R0, R0, c[0x0][0x2d0] ;  /* 0x0000b40000007a20 */ /* 0x000fe40000410000 */
[C---:B------:R-:W-:Y:S01]  /*c1e0*/  FMUL.FTZ R8, R2.reuse, R156 ;  /* 0x0000009c02087220 */ /* 0x040fe20000410000 */
[----:B------:R-:W-:Y:S01]  /*c1f0*/  MOV R156, R24 ;  /* 0x00000018009c7202 */ /* 0x000fe20000000f00 */
[----:B------:R-:W-:Y:S02]  /*c200*/  FMUL.FTZ R24, R2, R140 ;  /* 0x0000008c02187220 */ /* 0x000fe40000410000 */
[----:B------:R-:W1:Y:S01]  /*c210*/  MUFU.EX2 R0, R0 ;  /* 0x0000000000007308 */ /* 0x000e620000000800 */
[----:B------:R-:W-:Y:S02]  /*c220*/  FADD.FTZ R5, R13, R5 ;  /* 0x000000050d057221 */ /* 0x000fe40000010000 */
[----:B------:R-:W-:Y:S02]  /*c230*/  FFMA.FTZ R133, R10, c[0x0][0x2d0], -R4 ;  /* 0x0000b4000a857a23 */ /* 0x000fe40000010804 */
[----:B------:R-:W-:Y:S02]  /*c240*/  FADD.FTZ R181, R12, R5 ;  /* 0x000000050cb57221 */ /* 0x000fe40000010000 */
[C---:B------:R-:W-:Y:S01]  /*c250*/  FMUL.FTZ R4, R2.reuse, R160 ;  /* 0x000000a002047220 */ /* 0x040fe20000410000 */
[----:B------:R-:W-:Y:S01]  /*c260*/  MOV R160, R17 ;  /* 0x0000001100a07202 */ /* 0x000fe20000000f00 */
[C---:B------:R-:W-:Y:S02]  /*c270*/  FMUL.FTZ R12, R2.reuse, R152 ;  /* 0x00000098020c7220 */ /* 0x040fe40000410000 */
[C---:B------:R-:W-:Y:S01]  /*c280*/  FMUL.FTZ R13, R2.reuse, R153 ;  /* 0x00000099020d7220 */ /* 0x040fe20000410000 */
[----:B------:R-:W-:Y:S01]  /*c290*/  MUFU.EX2 R152, R133 ;  /* 0x0000008500987308 */ /* 0x000fe20000000800 */
[C---:B------:R-:W-:Y:S02]  /*c2a0*/  FMUL.FTZ R17, R2.reuse, R149 ;  /* 0x0000009502117220 */ /* 0x040fe40000410000 */
[C---:B------:R-:W-:Y:S01]  /*c2b0*/  FMUL.FTZ R5, R2.reuse, R161 ;  /* 0x000000a102057220 */ /* 0x040fe20000410000 */
[----:B------:R-:W-:Y:S01]  /*c2c0*/  MOV R161, R16 ;  /* 0x0000001000a17202 */ /* 0x000fe20000000f00 */
[C---:B------:R-:W-:Y:S02]  /*c2d0*/  FMUL.FTZ R16, R2.reuse, R148 ;  /* 0x0000009402107220 */ /* 0x040fe40000410000 */
[C---:B------:R-:W-:Y:S02]  /*c2e0*/  FMUL.FTZ R28, R2.reuse, R28 ;  /* 0x0000001c021c7220 */ /* 0x040fe40000410000 */
[C---:B------:R-:W-:Y:S01]  /*c2f0*/  FMUL.FTZ R29, R2.reuse, R29 ;  /* 0x0000001d021d7220 */ /* 0x040fe20000410000 */
[----:B------:R4:W-:Y:S01]  /*c300*/  MUFU.EX2 R149, R7 ;  /* 0x0000000700957308 */ /* 0x0009e20000000800 */
[----:B------:R-:W-:Y:S02]  /*c310*/  FMUL.FTZ R32, R2, R32 ;  /* 0x0000002002207220 */ /* 0x000fe40000410000 */
[C---:B-1----:R-:W-:Y:S02]  /*c320*/  FMUL.FTZ R26, R0.reuse, R142 ;  /* 0x0000008e001a7220 */ /* 0x042fe40000410000 */
[C---:B------:R-:W-:Y:S02]  /*c330*/  FMUL.FTZ R27, R0.reuse, R143 ;  /* 0x0000008f001b7220 */ /* 0x040fe40000410000 */
[----:B------:R-:W1:Y:S01]  /*c340*/  LDSM.16.MT88.4 R140, [R243] ;  /* 0x00000000f38c783b */ /* 0x000e620000004200 */
[C---:B------:R-:W-:Y:S01]  /*c350*/  FMUL.FTZ R6, R0.reuse, R162 ;  /* 0x000000a200067220 */ /* 0x040fe20000410000 */
[----:B------:R-:W-:Y:S01]  /*c360*/  MOV R162, R157 ;  /* 0x0000009d00a27202 */ /* 0x000fe20000000f00 */
[----:B------:R-:W-:Y:S01]  /*c370*/  MUFU.EX2 R153, R135 ;  /* 0x0000008700997308 */ /* 0x000fe20000000800 */
        /* <DEDUP_REMOVED lines=10> */
[C---:B------:R-:W-:Y:S02]  /*c420*/  FMUL.FTZ R23, R0.reuse, R147 ;  /* 0x0000009300177220 */ /* 0x040fe40000410000 */
[C---:B----4-:R-:W-:Y:S02]  /*c430*/  FMUL.FTZ R7, R0.reuse, R163 ;  /* 0x000000a300077220 */ /* 0x050fe40000410000 */
[C---:B------:R-:W-:Y:S02]  /*c440*/  FMUL.FTZ R22, R0.reuse, R146 ;  /* 0x0000009200167220 */ /* 0x040fe40000410000 */
[C---:B------:R-:W-:Y:S01]  /*c450*/  FMUL.FTZ R30, R0.reuse, R30 ;  /* 0x0000001e001e7220 */ /* 0x040fe20000410000 */
[----:B------:R-:W-:Y:S01]  /*c460*/  MUFU.EX2 R146, R175 ;  /* 0x000000af00927308 */ /* 0x000fe20000000800 */
[----:B------:R-:W-:Y:S02]  /*c470*/  FMUL.FTZ R31, R0, R31 ;  /* 0x0000001f001f7220 */ /* 0x000fe40000410000 */
        /* <DEDUP_REMOVED lines=22> */
[----:B------:R-:W4:Y:S01]  /*c5e0*/  MUFU.EX2 R155, R172 ;  /* 0x000000ac009b7308 */ /* 0x000f220000000800 */
        /* <DEDUP_REMOVED lines=11> */
[----:B------:R4:W-:Y:S01]  /*c6a0*/  MUFU.EX2 R179, R182 ;  /* 0x000000b600b37308 */ /* 0x0009e20000000800 */
        /* <DEDUP_REMOVED lines=12> */
[----:B----4-:R-:W-:Y:S01]  /*c770*/  MOV R182, R155 ;  /* 0x0000009b00b67202 */ /* 0x010fe20000000f00 */
        /* <DEDUP_REMOVED lines=54> */
[C---:B------:R-:W-:Y:S01]  /*cae0*/  FMUL.FTZ R126, R0.reuse, R126 ;  /* 0x0000007e007e7220 */ /* 0x040fe20000410000 */
[----:B------:R-:W-:Y:S01]  /*caf0*/  MUFU.EX2 R2, R178 ;  /* 0x000000b200027308 */ /* 0x000fe20000000800 */
[C---:B------:R-:W-:Y:S02]  /*cb00*/  FMUL.FTZ R127, R0.reuse, R127 ;  /* 0x0000007f007f7220 */ /* 0x040fe40000410000 */
[C---:B------:R-:W-:Y:S02]  /*cb10*/  FMUL.FTZ R130, R0.reuse, R130 ;  /* 0x0000008200827220 */ /* 0x040fe40000410000 */
[C---:B------:R-:W-:Y:S05]  /*cb20*/  FMUL.FTZ R131, R0.reuse, R131 ;  /* 0x0000008300837220 */ /* 0x040fea0000410000 */
[----:B------:R-:W4:Y:S02]  /*cb30*/  MUFU.EX2 R178, R183 ;  /* 0x000000b700b27308 */ /* 0x000f240000000800 */
[----:B----4-:R-:W-:Y:S02]  /*cb40*/  F2FP.BF16.PACK_AB R173, R179, R178 ;  /* 0x000000b2b3ad723e */ /* 0x010fe400000010ff */
[----:B------:R-:W-:Y:S01]  /*cb50*/  MOV R183, R160 ;  /* 0x000000a000b77202 */ /* 0x000fe20000000f00 */
[----:B--2---:R-:W-:Y:S01]  /*cb60*/  FFMA.FTZ R148, R0, R139, R137 ;  /* 0x0000008b00947223 */ /* 0x004fe20000010089 */
[----:B------:R-:W-:Y:S01]  /*cb70*/  F2FP.BF16.PACK_AB R137, R149, R137 ;  /* 0x000000899589723e */ /* 0x000fe200000010ff */
[----:B------:R-:W-:Y:S01]  /*cb80*/  FADD.FTZ R0, R133, R181 ;  /* 0x000000b585007221 */ /* 0x000fe20000010000 */
[----:B------:R-:W-:Y:S02]  /*cb90*/  F2FP.BF16.PACK_AB R139, R153, R152 ;  /* 0x00000098998b723e */ /* 0x000fe400000010ff */
[----:B------:R-:W-:Y:S01]  /*cba0*/  MOV R181, R146 ;  /* 0x0000009200b57202 */ /* 0x000fe20000000f00 */
[----:B------:R-:W-:Y:S04]  /*cbb0*/  FADD.FTZ R0, R2, R0 ;  /* 0x0000000002007221 */ /* 0x000fe80000010000 */
        /* <DEDUP_REMOVED lines=8> */
[----:B---3--:R1:W2:Y:S03]  /*cc40*/  LDSM.16.MT88.4 R140, [R145] ;  /* 0x00000000918c783b */ /* 0x0082a60000004200 */
[----:B-1----:R-:W-:Y:S02]  /*cc50*/  MOV R145, R144 ;  /* 0x0000009000917202 */ /* 0x002fe40000000f00 */
[----:B------:R-:W1:Y:S02]  /*cc60*/  MUFU.EX2 R144, R177 ;  /* 0x000000b100907308 */ /* 0x000e640000000800 */
[----:B------:R-:W-:Y:S08]  /*cc70*/  MOV R163, R145 ;  /* 0x0000009100a37202 */ /* 0x000ff00000000f00 */
[----:B------:R-:W3:Y:S01]  /*cc80*/  MUFU.EX2 R177, R161 ;  /* 0x000000a100b17308 */ /* 0x000ee20000000800 */
[C---:B--2---:R-:W-:Y:S08]  /*cc90*/  HMMA.16816.F32.BF16 R28, R136.reuse, R140, R28 ;  /* 0x0000008c881c723c */ /* 0x044ff0000004181c */
[C---:B------:R-:W-:Y:S01]  /*cca0*/  HMMA.16816.F32.BF16 R32, R136.reuse, R142, R32 ;  /* 0x0000008e8820723c */ /* 0x040fe20000041820 */
[----:B------:R-:W2:Y:S03]  /*ccb0*/  LDSM.16.MT88.4 R140, [R243+0x1800] ;  /* 0x00180000f38c783b */ /* 0x000ea60000004200 */
[----:B-1----:R-:W-:Y:S04]  /*ccc0*/  FADD.FTZ R0, R144, R0 ;  /* 0x0000000090007221 */ /* 0x002fe80000010000 */
[----:B------:R-:W-:Y:S01]  /*ccd0*/  FADD.FTZ R0, R135, R0 ;  /* 0x0000000087007221 */ /* 0x000fe20000010000 */
[----:B---3--:R-:W-:Y:S01]  /*cce0*/  F2FP.BF16.PACK_AB R175, R177, R176 ;  /* 0x000000b0b1af723e */ /* 0x008fe200000010ff */
        /* <DEDUP_REMOVED lines=38> */
[----:B------:R3:W4:Y:S02]  /*cf50*/  MUFU.EX2 R135, R157 ;  /* 0x0000009d00877308 */ /* 0x0007240000000800 */
[----:B------:R-:W-:Y:S02]  /*cf60*/  F2FP.BF16.PACK_AB R136, R2, R133 ;  /* 0x000000850288723e */ /* 0x000fe400000010ff */
[----:B------:R-:W-:Y:S02]  /*cf70*/  F2FP.BF16.PACK_AB R137, R155, R154 ;  /* 0x0000009a9b89723e */ /* 0x000fe400000010ff */
[----:B------:R-:W-:Y:S04]  /*cf80*/  F2FP.BF16.PACK_AB R139, R181, R160 ;  /* 0x000000a0b58b723e */ /* 0x000fe800000010ff */
[----:B------:R-:W5:Y:S10]  /*cf90*/  MUFU.EX2 R133, R163 ;  /* 0x000000a300857308 */ /* 0x000f740000000800 */
[----:B------:R-:W2:Y:S01]  /*cfa0*/  MUFU.EX2 R2, R162 ;  /* 0x000000a200027308 */ /* 0x000ea20000000800 */
[----:B---3--:R-:W-:Y:S01]  /*cfb0*/  LDSM.16.MT88.4 R156, [R243+0x1000] ;  /* 0x00100000f39c783b */ /* 0x008fe20000004200 */
[----:B----4-:R-:W-:Y:S01]  /*cfc0*/  F2FP.BF16.PACK_AB R174, R132, R135 ;  /* 0x0000008784ae723e */ /* 0x010fe200000010ff */
[C---:B-1----:R-:W-:Y:S03]  /*cfd0*/  HMMA.16816.F32.BF16 R4, R136.reuse, R140, R4 ;  /* 0x0000008c8804723c */ /* 0x042fe60000041804 */
[----:B-----5:R-:W-:Y:S05]  /*cfe0*/  FADD.FTZ R0, R133, R0 ;  /* 0x0000000085007221 */ /* 0x020fea0000010000 */
[C---:B------:R-:W-:Y:S01]  /*cff0*/  HMMA.16816.F32.BF16 R8, R136.reuse, R142, R8 ;  /* 0x0000008e8808723c */ /* 0x040fe20000041808 */
[----:B------:R-:W1:Y:S03]  /*d000*/  LDSM.16.MT88.4 R140, [R244+0x800] ;  /* 0x00080000f48c783b */ /* 0x000e660000004200 */
[C---:B--2---:R-:W-:Y:S01]  /*d010*/  F2FP.BF16.PACK_AB R172, R2.reuse, R133 ;  /* 0x0000008502ac723e */ /* 0x044fe200000010ff */
[----:B------:R-:W-:Y:S03]  /*d020*/  FADD.FTZ R0, R2, R0 ;  /* 0x0000000002007221 */ /* 0x000fe60000010000 */
[C---:B------:R-:W-:Y:S04]  /*d030*/  HMMA.16816.F32.BF16 R12, R136.reuse, R144, R12 ;  /* 0x00000090880c723c */ /* 0x040fe8000004180c */
[----:B------:R-:W-:Y:S02]  /*d040*/  FADD.FTZ R2, R149, R148 ;  /* 0x0000009495027221 */ /* 0x000fe40000010000 */
[----:B------:R-:W-:Y:S01]  /*d050*/  LDSM.16.MT88.4 R148, [R245+0x1000] ;  /* 0x00100000f594783b */ /* 0x000fe20000004200 */
[----:B------:R-:W-:Y:S01]  /*d060*/  FADD.FTZ R0, R135, R0 ;  /* 0x0000000087007221 */ /* 0x000fe20000010000 */
[C---:B------:R-:W-:Y:S04]  /*d070*/  HMMA.16816.F32.BF16 R16, R136.reuse, R146, R16 ;  /* 0x000000928810723c */ /* 0x040fe80000041810 */
[----:B------:R-:W-:Y:S02]  /*d080*/  FADD.FTZ R0, R132, R0 ;  /* 0x0000000084007221 */ /* 0x000fe40000010000 */
[----:B------:R-:W2:Y:S08]  /*d090*/  LDSM.16.MT88.4 R144, [R246+0x800] ;  /* 0x00080000f690783b */ /* 0x000eb00000004200 */
[----:B------:R3:W-:Y:S04]  /*d0a0*/  STL [R1+0x54], R0 ;  /* 0x0000540001007387 */ /* 0x0007e80000100800 */
[----:B------:R-:W4:Y:S01]  /*d0b0*/  LDL R133, [R1+0x64] ;  /* 0x0000640001857983 */ /* 0x000f220000100800 */
[C---:B-1----:R-:W-:Y:S08]  /*d0c0*/  HMMA.16816.F32.BF16 R20, R136.reuse, R140, R20 ;  /* 0x0000008c8814723c */ /* 0x042ff00000041814 */
[C---:B------:R-:W-:Y:S01]  /*d0d0*/  HMMA.16816.F32.BF16 R24, R136.reuse, R142, R24 ;  /* 0x0000008e8818723c */ /* 0x040fe20000041818 */
[----:B------:R-:W1:Y:S03]  /*d0e0*/  LDSM.16.MT88.4 R140, [R243+0x2000] ;  /* 0x00200000f38c783b */ /* 0x000e660000004200 */
[----:B---3--:R-:W-:Y:S04]  /*d0f0*/  FADD.FTZ R0, R152, R2 ;  /* 0x0000000298007221 */ /* 0x008fe80000010000 */
        /* <DEDUP_REMOVED lines=32> */
[----:B------:R-:W2:Y:S02]  /*d300*/  LDSM.16.MT88.4 R144, [R246+0x5000] ;  /* 0x00500000f690783b */ /* 0x000ea40000004200 */
[----:B----4-:R-:W-:Y:S05]  /*d310*/  ISETP.GT.AND P0, PT, R180, R133, PT ;  /* 0x00000085b400720c */ /* 0x010fea0003f04270 */
[C---:B-1----:R-:W-:Y:S04]  /*d320*/  HMMA.16816.F32.BF16 R116, R136.reuse, R140, R116 ;  /* 0x0000008c8874723c */ /* 0x042fe80000041874 */
[----:B------:R-:W-:Y:S04]  /*d330*/  MOV R133, R3 ;  /* 0x0000000300857202 */ /* 0x000fe80000000f00 */
[C---:B------:R-:W-:Y:S01]  /*d340*/  HMMA.16816.F32.BF16 R120, R136.reuse, R142, R120 ;  /* 0x0000008e8878723c */ /* 0x040fe20000041878 */
[----:B------:R-:W1:Y:S07]  /*d350*/  LDSM.16.MT88.4 R140, [R244+0x1000] ;  /* 0x00100000f48c783b */ /* 0x000e6e0000004200 */
[C---:B--2---:R-:W-:Y:S08]  /*d360*/  HMMA.16816.F32.BF16 R124, R136.reuse, R144, R124 ;  /* 0x00000090887c723c */ /* 0x044ff0000004187c */
[----:B------:R-:W-:Y:S07]  /*d370*/  HMMA.16816.F32.BF16 R128, R136, R146, R128 ;  /* 0x000000928880723c */ /* 0x000fee0000041880 */
[----:B------:R-:W-:Y:S01]  /*d380*/  MOV R139, R154 ;  /* 0x0000009a008b7202 */ /* 0x000fe20000000f00 */
[C---:B------:R-:W-:Y:S01]  /*d390*/  HMMA.16816.F32.BF16 R160, R172.reuse, R156, R4 ;  /* 0x0000009caca0723c */ /* 0x040fe20000041804 */
[----:B------:R-:W2:Y:S04]  /*d3a0*/  LDSM.16.MT88.4 R4, [R246+0x1000] ;  /* 0x00100000f604783b */ /* 0x000ea80000004200 */
[----:B------:R-:W-:Y:S03]  /*d3b0*/  MOV R138, R153 ;  /* 0x00000099008a7202 */ /* 0x000fe60000000f00 */
[C---:B------:R-:W-:Y:S01]  /*d3c0*/  HMMA.16816.F32.BF16 R156, R172.reuse, R158, R8 ;  /* 0x0000009eac9c723c */ /* 0x040fe20000041808 */
[----:B------:R-:W3:Y:S03]  /*d3d0*/  LDSM.16.MT88.4 R8, [R243+0x2800] ;  /* 0x00280000f308783b */ /* 0x000ee60000004200 */
[----:B------:R-:W-:Y:S04]  /*d3e0*/  FADD.FTZ R0, R138, R0 ;  /* 0x000000008a007221 */ /* 0x000fe80000010000 */
[C---:B------:R-:W-:Y:S01]  /*d3f0*/  HMMA.16816.F32.BF16 R152, R172.reuse, R148, R12 ;  /* 0x00000094ac98723c */ /* 0x040fe2000004180c */
[----:B------:R-:W4:Y:S03]  /*d400*/  LDSM.16.MT88.4 R12, [R245+0x2800] ;  /* 0x00280000f50c783b */ /* 0x000f260000004200 */
[----:B------:R-:W-:Y:S04]  /*d410*/  FADD.FTZ R0, R139, R0 ;  /* 0x000000008b007221 */ /* 0x000fe80000010000 */
[C---:B------:R-:W-:Y:S04]  /*d420*/  HMMA.16816.F32.BF16 R148, R172.reuse, R150, R16 ;  /* 0x00000096ac94723c */ /* 0x040fe80000041810 */
[----:B------:R-:W-:Y:S04]  /*d430*/  FADD.FTZ R0, R182, R0 ;  /* 0x00000000b6007221 */ /* 0x000fe80000010000 */
[C---:B-1----:R-:W-:Y:S04]  /*d440*/  HMMA.16816.F32.BF16 R144, R172.reuse, R140, R20 ;  /* 0x0000008cac90723c */ /* 0x042fe80000041814 */
[----:B------:R-:W-:Y:S04]  /*d450*/  FADD.FTZ R0, R183, R0 ;  /* 0x00000000b7007221 */ /* 0x000fe80000010000 */
[C---:B------:R-:W-:Y:S04]  /*d460*/  HMMA.16816.F32.BF16 R140, R172.reuse, R142, R24 ;  /* 0x0000008eac8c723c */ /* 0x040fe80000041818 */
[----:B------:R-:W-:Y:S04]  /*d470*/  FADD.FTZ R0, R181, R0 ;  /* 0x00000000b5007221 */ /* 0x000fe80000010000 */
[C---:B--2---:R-:W-:Y:S04]  /*d480*/  HMMA.16816.F32.BF16 R28, R172.reuse, R4, R28 ;  /* 0x00000004ac1c723c */ /* 0x044fe8000004181c */
[----:B------:R-:W-:Y:S04]  /*d490*/  FADD.FTZ R0, R178, R0 ;  /* 0x00000000b2007221 */ /* 0x000fe80000010000 */
[C---:B------:R-:W-:Y:S01]  /*d4a0*/  HMMA.16816.F32.BF16 R32, R172.reuse, R6, R32 ;  /* 0x00000006ac20723c */ /* 0x040fe20000041820 */
[----:B------:R-:W1:Y:S03]  /*d4b0*/  LDSM.16.MT88.4 R4, [R244+0x2800] ;  /* 0x00280000f404783b */ /* 0x000e660000004200 */
[----:B------:R-:W-:Y:S04]  /*d4c0*/  FADD.FTZ R0, R179, R0 ;  /* 0x00000000b3007221 */ /* 0x000fe80000010000 */
[C---:B---3--:R-:W-:Y:S04]  /*d4d0*/  HMMA.16816.F32.BF16 R36, R172.reuse, R8, R36 ;  /* 0x00000008ac24723c */ /* 0x048fe80000041824 */
[----:B------:R-:W-:Y:S01]  /*d4e0*/  FADD.FTZ R2, R176, R0 ;  /* 0x00000000b0027221 */ /* 0x000fe20000010000 */
[----:B------:R-:W-:Y:S03]  /*d4f0*/  IADD3 R0, R180, -0x1, RZ ;  /* 0xffffffffb4007810 */ /* 0x000fe60007ffe0ff */
[C---:B------:R-:W-:Y:S01]  /*d500*/  HMMA.16816.F32.BF16 R40, R172.reuse, R10, R40 ;  /* 0x0000000aac28723c */ /* 0x040fe20000041828 */
[----:B------:R-:W2:Y:S03]  /*d510*/  LDSM.16.MT88.4 R8, [R246+0x2800] ;  /* 0x00280000f608783b */ /* 0x000ea60000004200 */
[----:B------:R-:W-:Y:S01]  /*d520*/  FADD.FTZ R2, R177, R2 ;  /* 0x00000002b1027221 */ /* 0x000fe20000010000 */
[----:B------:R-:W-:Y:S03]  /*d530*/  MOV R180, R0 ;  /* 0x0000000000b47202 */ /* 0x000fe60000000f00 */
[C---:B----4-:R-:W-:Y:S01]  /*d540*/  HMMA.16816.F32.BF16 R44, R172.reuse, R12, R44 ;  /* 0x0000000cac2c723c */ /* 0x050fe2000004182c */
[----:B------:R-:W-:Y:S07]  /*d550*/  STL [R1+0x50], R2 ;  /* 0x0000500201007387 */ /* 0x000fee0000100800 */
        /* <DEDUP_REMOVED lines=26> */
[C---:B------:R-:W-:Y:S08]  /*d700*/  HMMA.16816.F32.BF16 R120, R172.reuse, R14, R120 ;  /* 0x0000000eac78723c */ /* 0x040ff00000041878 */
[C---:B-1----:R-:W-:Y:S08]  /*d710*/  HMMA.16816.F32.BF16 R124, R172.reuse, R4, R124 ;  /* 0x00000004ac7c723c */ /* 0x042ff0000004187c */
[----:B------:R-:W-:Y:S01]  /*d720*/  HMMA.16816.F32.BF16 R128, R172, R6, R128 ;  /* 0x00000006ac80723c */ /* 0x000fe20000041880 */
[----:B------:R-:W-:Y:S07]  /*d730*/  @!UPT UIADD3 URZ, URZ, URZ, URZ ;  /* 0x0000003f3f3ff290 */ /* 0x000fee000fffe03f */
[----:B------:R-:W-:-:S11]  /*d740*/  @P0 BRA `(.L_x_1159) ;  /* 0xffffcfb000000947 */ /* 0x000fd6000383ffff */
.L_x_1147:
[----:B------:R-:W-:Y:S05]  /*d750*/  BRA.DIV ~URZ, `(.L_x_1160) ;  /* 0x000079127f007947 */ /* 0x000fea000b800000 */
[----:B------:R-:W2:Y:S04]  /*d760*/  LDL R2, [R1+0x54] ;  /* 0x0000540001027983 */ /* 0x000ea80000100800 */
[----:B--2---:R1:W2:Y:S02]  /*d770*/  SHFL.BFLY PT, R0, R2, 0x2, 0x1f ;  /* 0x0c401f0002007f89 */ /* 0x0042a400000e0000 */
.L_x_1248:
[----:B-1----:R-:W3:Y:S02]  /*d780*/  LDL.LU R2, [R1+0x54] ;  /* 0x0000540001027983 */ /* 0x002ee40000300800 */
[----:B--23--:R-:W-:Y:S01]  /*d790*/  FADD.FTZ R4, R0, R2 ;  /* 0x0000000200047221 */ /* 0x00cfe20000010000 */
[----:B------:R-:W-:Y:S05]  /*d7a0*/  BRA.DIV ~URZ, `(.L_x_1161) ;  /* 0x000079127f007947 */ /* 0x000fea000b800000 */
[----:B------:R-:W2:Y:S04]  /*d7b0*/  LDL.LU R2, [R1+0x50] ;  /* 0x0000500001027983 */ /* 0x000ea80000300800 */
[----:B--2---:R-:W1:Y:S02]  /*d7c0*/  SHFL.BFLY PT, R0, R2, 0x2, 0x1f ;  /* 0x0c401f0002007f89 */ /* 0x004e6400000e0000 */
[----:B-1----:R-:W-:-:S02]  /*d7d0*/  FADD.FTZ R5, R0, R2 ;  /* 0x0000000200057221 */ /* 0x002fc40000010000 */
[----:B------:R-:W1:Y:S04]  /*d7e0*/  SHFL.BFLY PT, R0, R4, 0x1, 0x1f ;  /* 0x0c201f0004007f89 */ /* 0x000e6800000e0000 */
[----:B------:R2:W3:Y:S01]  /*d7f0*/  SHFL.BFLY PT, R3, R5, 0x1, 0x1f ;  /* 0x0c201f0005037f89 */ /* 0x0004e200000e0000 */
[----:B-1----:R-:W-:-:S05]  /*d800*/  FADD.FTZ R4, R4, R0 ;  /* 0x0000000004047221 */ /* 0x002fca0000010000 */
.L_x_1249:
        /* <DEDUP_REMOVED lines=148> */
.L_x_1120:
        /* <DEDUP_REMOVED lines=19> */
.L_x_1163:
[----:B-1----:R-:W-:Y:S05]  /*e280*/  BSYNC B0 ;  /* 0x0000000000007941 */ /* 0x002fea0003800000 */
.L_x_1162:
        /* <DEDUP_REMOVED lines=166> */
.L_x_1166:
        /* <DEDUP_REMOVED lines=12> */
[----:B-----5:R-:W-:-:S07]  /*edb0*/  SHF.R.S32.HI R11, RZ, 0x1f, R0 ;  /* 0x0000001fff0b7819 */ /* 0x020fce0000011400 */
[----:B------:R-:W1:Y:S08]  /*edc0*/  LDC.64 R12, c[0x0][R15+0x168] ;  /* 0x00005a000f0c7b82 */ /* 0x000e700000000a00 */
[----:B------:R-:W1:Y:S01]  /*edd0*/  LDC.64 R16, c[0x0][R15+0x178] ;  /* 0x00005e000f107b82 */ /* 0x000e620000000a00 */
[----:B--2---:R-:W-:Y:S02]  /*ede0*/  SEL R8, R6, RZ, !P0 ;  /* 0x000000ff06087207 */ /* 0x004fe40004000000 */
[----:B---3--:R-:W-:-:S02]  /*edf0*/  LOP3.LUT R10, R3, 0xffff, RZ, 0xc0, !PT ;  /* 0x0000ffff030a7812 */ /* 0x008fc400078ec0ff */
[----:B----4-:R-:W-:Y:S01]  /*ee00*/  SEL R3, R2, RZ, !P0 ;  /* 0x000000ff02037207 */ /* 0x010fe20004000000 */
[----:B-1----:R-:W-:Y:S02]  /*ee10*/  IMAD R2, R5, R8, RZ ;  /* 0x0000000805027224 */ /* 0x002fe400078e02ff */
[----:B------:R-:W-:Y:S02]  /*ee20*/  IMAD R6, R13, R10, RZ ;  /* 0x0000000a0d067224 */ /* 0x000fe400078e02ff */
[C---:B------:R-:W-:Y:S02]  /*ee30*/  IMAD R7, R4.reuse, R3, R2 ;  /* 0x0000000304077224 */ /* 0x040fe400078e0202 */
[----:B------:R-:W-:-:S04]  /*ee40*/  IMAD.WIDE.U32 R2, R4, R8, RZ ;  /* 0x0000000804027225 */ /* 0x000fc800078e00ff */
[----:B------:R-:W-:-:S04]  /*ee50*/  IMAD.WIDE.U32 R4, R12, R10, RZ ;  /* 0x0000000a0c047225 */ /* 0x000fc800078e00ff */
[----:B------:R-:W-:Y:S01]  /*ee60*/  IMAD.IADD R7, R3, 0x1, R7 ;  /* 0x0000000103077824 */ /* 0x000fe200078e0207 */
[----:B------:R-:W-:Y:S01]  /*ee70*/  IADD3 R12, P1, P0, R2, R4, R0 ;  /* 0x00000004020c7210 */ /* 0x000fe2000783e000 */
[----:B------:R-:W-:Y:S02]  /*ee80*/  IMAD.MOV.U32 R2, RZ, RZ, c[0x0][0x4e8] ;  /* 0x00013a00ff027624 */ /* 0x000fe400078e00ff */
[----:B------:R-:W-:Y:S02]  /*ee90*/  IMAD.IADD R4, R5, 0x1, R6 ;  /* 0x0000000105047824 */ /* 0x000fe400078e0206 */
[----:B------:R-:W-:Y:S01]  /*eea0*/  IMAD.IADD R9, R9, 0x1, R110 ;  /* 0x0000000109097824 */ /* 0x000fe200078e026e */
[----:B------:R-:W-:Y:S02]  /*eeb0*/  ISETP.NE.AND P3, PT, R2, 0x1, PT ;  /* 0x000000010200780c */ /* 0x000fe40003f65270 */
[----:B------:R-:W-:Y:S02]  /*eec0*/  SEL R2, R107, RZ, P2 ;  /* 0x000000ff6b027207 */ /* 0x000fe40001000000 */
[----:B------:R-:W-:-:S03]  /*eed0*/  IADD3.X R7, R7, R4, R11, P1, P0 ;  /* 0x0000000407077210 */ /* 0x000fc60000fe040b */
        /* <DEDUP_REMOVED lines=8> */
[--C-:B------:R-:W-:Y:S01]  /*ef60*/  SHF.R.S32.HI R3, RZ, 0x1f, R2.reuse ;  /* 0x0000001fff037819 */ /* 0x100fe20000011402 */
[----:B------:R-:W3:Y:S01]  /*ef70*/  S2R R111, SR_TID.X ;  /* 0x00000000006f7919 */ /* 0x000ee20000002100 */
[----:B------:R-:W-:Y:S02]  /*ef80*/  IMAD.MOV R2, RZ, RZ, -R2 ;  /* 0x000000ffff027224 */ /* 0x000fe400078e0a02 */
[----:B------:R-:W-:Y:S02]  /*ef90*/  IMAD.IADD R6, R5, 0x1, R6 ;  /* 0x0000000105067824 */ /* 0x000fe400078e0206 */
[----:B------:R-:W-:-:S03]  /*efa0*/  IMAD R2, R2, c[0x0][0x4e8], R9 ;  /* 0x00013a0002027a24 */ /* 0x000fc600078e0209 */
[----:B------:R-:W-:Y:S02]  /*efb0*/  IADD3.X R5, R3, R7, R6, P1, P0 ;  /* 0x0000000703057210 */ /* 0x000fe40000fe0406 */
[----:B------:R-:W-:Y:S02]  /*efc0*/  SHF.R.S32.HI R6, RZ, 0x1f, R2 ;  /* 0x0000001fff067819 */ /* 0x000fe40000011402 */
[----:B---3--:R-:W-:-:S04]  /*efd0*/  SHF.R.S32.HI R107, RZ, 0x1f, R111 ;  /* 0x0000001fff6b7819 */ /* 0x008fc8000001146f */
[----:B------:R-:W-:Y:S01]  /*efe0*/  LEA.HI R107, R107, R111, RZ, 0x5 ;  /* 0x0000006f6b6b7211 */ /* 0x000fe200078f28ff */
        /* <DEDUP_REMOVED lines=9> */
[----:B------:R-:W-:Y:S02]  /*f080*/  LOP3.LUT R107, R107, 0xffffffe0, RZ, 0xc0, !PT ;  /* 0xffffffe06b6b7812 */ /* 0x000fe400078ec0ff */
[----:B------:R-:W-:Y:S01]  /*f090*/  LEA.HI.X R2, R2, R5, R3, 0x2, P0 ;  /* 0x0000000502027211 */ /* 0x000fe200000f1403 */
[----:B------:R-:W-:Y:S02]  /*f0a0*/  SHFL.IDX PT, R6, R4, RZ, 0x1c1f ;  /* 0x001c1fff04067589 */ /* 0x000fe400000e0000 */
[----:B------:R-:W-:-:S02]  /*f0b0*/  IMAD.IADD R107, R111, 0x1, -R107 ;  /* 0x000000016f6b7824 */ /* 0x000fc400078e0a6b */
[----:B------:R-:W1:Y:S01]  /*f0c0*/  SHFL.IDX PT, R7, R2, RZ, 0x1c1f ;  /* 0x001c1fff02077589 */ /* 0x000e6200000e0000 */
[----:B------:R-:W-:-:S03]  /*f0d0*/  IMAD R13, R14, c[0x0][0x4e8], RZ ;  /* 0x00013a000e0d7a24 */ /* 0x000fc600078e02ff */
[----:B------:R-:W-:Y:S01]  /*f0e0*/  SHFL.IDX PT, R4, R4, 0x1, 0x1c1f ;  /* 0x003c1f0004047f89 */ /* 0x000fe200000e0000 */
[----:B------:R-:W-:-:S03]  /*f0f0*/  LOP3.LUT P0, RZ, R107, 0x3, RZ, 0xc0, !PT ;  /* 0x000000036bff7812 */ /* 0x000fc6000780c0ff */
[----:B------:R2:W3:Y:S02]  /*f100*/  SHFL.IDX PT, R5, R2, 0x1, 0x1c1f ;  /* 0x003c1f0002057f89 */ /* 0x0004e400000e0000 */
        /* <DEDUP_REMOVED lines=15> */
[----:B------:R-:W-:Y:S02]  /*f200*/  IMAD R0, R0, c[0x0][0x3a4], R11 ;  /* 0x0000e90000007a24 */ /* 0x000fe400078e020b */
[----:B------:R-:W-:-:S03]  /*f210*/  IMAD R5, R5, c[0x0][0x3f0], RZ ;  /* 0x0000fc0005057a24 */ /* 0x000fc600078e02ff */
[----:B------:R-:W-:Y:S01]  /*f220*/  IADD3 R3, R3, R0, RZ ;  /* 0x0000000003037210 */ /* 0x000fe20007ffe0ff */
[----:B------:R-:W-:-:S04]  /*f230*/  IMAD R7, R8, c[0x0][0x3f4], R5 ;  /* 0x0000fd0008077a24 */ /* 0x000fc800078e0205 */
[----:B------:R-:W-:-:S04]  /*f240*/  IMAD.WIDE.U32 R2, R10, c[0x0][0x3e8], R2 ;  /* 0x0000fa000a027a25 */ /* 0x000fc800078e0002 */
[----:B------:R-:W-:-:S04]  /*f250*/  IMAD R3, R10, c[0x0][0x3ec], R3 ;  /* 0x0000fb000a037a24 */ /* 0x000fc800078e0203 */
[----:B------:R-:W-:-:S05]  /*f260*/  IMAD.WIDE.U32 R2, R8, c[0x0][0x3f0], R2 ;  /* 0x0000fc0008027a25 */ /* 0x000fca00078e0002 */
[----:B------:R-:W-:Y:S02]  /*f270*/  IADD3 R3, R3, R7, RZ ;  /* 0x0000000703037210 */ /* 0x000fe40007ffe0ff */
[----:B--2---:R-:W-:Y:S01]  /*f280*/  IADD3 R4, R16, R110, RZ ;  /* 0x0000006e10047210 */ /* 0x004fe20007ffe0ff */
[----:B---3--:R1:W2:Y:S04]  /*f290*/  LDS.128 R28, [R107+0x80] ;  /* 0x000080006b1c7984 */ /* 0x0082a80000000c00 */
[----:B------:R-:W-:Y:S01]  /*f2a0*/  @P3 IMAD.HI.U32 R6, R4, c[0x0][0x4ec], RZ ;  /* 0x00013b0004063a27 */ /* 0x000fe200078e00ff */
[----:B------:R-:W-:Y:S01]  /*f2b0*/  MOV R0, R4 ;  /* 0x0000000400007202 */ /* 0x000fe20000000f00 */
[----:B------:R1:W3:Y:S03]  /*f2c0*/  LDS.128 R44, [R107+0x1080] ;  /* 0x001080006b2c7984 */ /* 0x0002e60000000c00 */
[----:B------:R-:W-:Y:S01]  /*f2d0*/  @P3 SHF.R.U32.HI R0, RZ, c[0x0][0x4f0], R6 ;  /* 0x00013c00ff003a19 */ /* 0x000fe20000011606 */
[----:B------:R1:W4:Y:S03]  /*f2e0*/  LDS.128 R60, [R107+0x2080] ;  /* 0x002080006b3c7984 */ /* 0x0003260000000c00 */
[----:B------:R-:W-:Y:S01]  /*f2f0*/  SHF.R.S32.HI R6, RZ, 0x1f, R0 ;  /* 0x0000001fff067819 */ /* 0x000fe20000011400 */
[C---:B------:R-:W-:Y:S01]  /*f300*/  IMAD.WIDE.U32 R2, R0.reuse, c[0x0][0x3e0], R2 ;  /* 0x0000f80000027a25 */ /* 0x040fe200078e0002 */
[----:B------:R1:W1:Y:S01]  /*f310*/  LDS.128 R72, [R107+0x3080] ;  /* 0x003080006b487984 */ /* 0x0002620000000c00 */
[----:B------:R-:W-:-:S02]  /*f320*/  IADD3 R5, -R0, RZ, RZ ;  /* 0x000000ff00057210 */ /* 0x000fc40007ffe1ff */
[----:B------:R-:W-:Y:S01]  /*f330*/  IMAD R6, R6, c[0x0][0x3e0], RZ ;  /* 0x0000f80006067a24 */ /* 0x000fe200078e02ff */
[----:B------:R1:W1:Y:S02]  /*f340*/  LDS.128 R24, [R107+0x4080] ;  /* 0x004080006b187984 */ /* 0x0002640000000c00 */
[----:B------:R-:W-:Y:S02]  /*f350*/  IMAD R4, R5, c[0x0][0x4e8], R4 ;  /* 0x00013a0005047a24 */ /* 0x000fe400078e0204 */
[----:B------:R1:W1:Y:S01]  /*f360*/  LDS.128 R40, [R107+0x5080] ;  /* 0x005080006b287984 */ /* 0x0002620000000c00 */
[----:B------:R-:W-:Y:S02]  /*f370*/  IMAD R5, R0, c[0x0][0x3e4], R6 ;  /* 0x0000f90000057a24 */ /* 0x000fe400078e0206 */
[----:B------:R-:W-:Y:S01]  /*f380*/  SHF.R.S32.HI R0, RZ, 0x1f, R4 ;  /* 0x0000001fff007819 */ /* 0x000fe20000011404 */
[----:B------:R1:W1:Y:S02]  /*f390*/  LDS.128 R56, [R107+0x6080] ;  /* 0x006080006b387984 */ /* 0x0002640000000c00 */
[----:B------:R-:W-:-:S02]  /*f3a0*/  IADD3 R3, R3, R5, RZ ;  /* 0x0000000503037210 */ /* 0x000fc40007ffe0ff */
[----:B------:R1:W1:Y:S01]  /*f3b0*/  LDS.128 R68, [R107+0x7080] ;  /* 0x007080006b447984 */ /* 0x0002620000000c00 */
[----:B------:R-:W-:Y:S02]  /*f3c0*/  IMAD R0, R0, c[0x0][0x3d8], RZ ;  /* 0x0000f60000007a24 */ /* 0x000fe400078e02ff */
[C---:B------:R-:W-:Y:S01]  /*f3d0*/  IMAD.WIDE.U32 R2, R4.reuse, c[0x0][0x3d8], R2 ;  /* 0x0000f60004027a25 */ /* 0x040fe200078e0002 */
[----:B------:R1:W1:Y:S03]  /*f3e0*/  LDS.128 R20, [R107+0x8080] ;  /* 0x008080006b147984 */ /* 0x0002660000000c00 */
[----:B------:R-:W-:Y:S01]  /*f3f0*/  IMAD R0, R4, c[0x0][0x3dc], R0 ;  /* 0x0000f70004007a24 */ /* 0x000fe200078e0200 */
[----:B------:R1:W1:Y:S01]  /*f400*/  LDS.128 R36, [R107+0x9080] ;  /* 0x009080006b247984 */ /* 0x0002620000000c00 */
[----:B------:R-:W-:-:S03]  /*f410*/  LEA R14, P0, R2, c[0x0][0x380], 0x1 ;  /* 0x0000e000020e7a11 */ /* 0x000fc600078008ff */
[----:B------:R1:W1:Y:S01]  /*f420*/  LDS.128 R52, [R107+0xa080] ;  /* 0x00a080006b347984 */ /* 0x0002620000000c00 */
[----:B------:R-:W-:-:S03]  /*f430*/  IADD3 R0, R3, R0, RZ ;  /* 0x0000000003007210 */ /* 0x000fc60007ffe0ff */
[----:B------:R1:W1:Y:S01]  /*f440*/  LDS.128 R64, [R107+0xb080] ;  /* 0x00b080006b407984 */ /* 0x0002620000000c00 */
[----:B------:R-:W-:-:S03]  /*f450*/  LEA.HI.X R5, R2, c[0x0][0x384], R0, 0x1, P0 ;  /* 0x0000e10002057a11 */ /* 0x000fc600000f0c00 */
[----:B------:R1:W1:Y:S04]  /*f460*/  LDS.128 R16, [R107+0xc080] ;  /* 0x00c080006b107984 */ /* 0x0002680000000c00 */
[----:B------:R1:W1:Y:S04]  /*f470*/  LDS.128 R32, [R107+0xd080] ;  /* 0x00d080006b207984 */ /* 0x0002680000000c00 */
[----:B------:R1:W1:Y:S04]  /*f480*/  LDS.128 R48, [R107+0xe080] ;  /* 0x00e080006b307984 */ /* 0x0002680000000c00 */
[----:B------:R1:W1:Y:S01]  /*f490*/  LDS.128 R76, [R107+0xf080] ;  /* 0x00f080006b4c7984 */ /* 0x0002620000000c00 */
[----:B------:R-:W-:Y:S05]  /*f4a0*/  BRA.DIV ~URZ, `(.L_x_1168) ;  /* 0x00005d227f007947 */ /* 0x000fea000b800000 */
[----:B--234-:R2:W3:Y:S02]  /*f4b0*/  SHFL.IDX PT, R4, R5, RZ, 0x181f ;  /* 0x00181fff05047589 */ /* 0x01c4e400000e0000 */
.L_x_1250:
[----:B------:R-:W-:Y:S05]  /*f4c0*/  BRA.DIV ~URZ, `(.L_x_1169) ;  /* 0x00005d727f007947 */ /* 0x000fea000b800000 */
[----:B------:R4:W2:Y:S02]  /*f4d0*/  SHFL.IDX PT, R0, R14, RZ, 0x181f ;  /* 0x00181fff0e007589 */ /* 0x0008a400000e0000 */
.L_x_1251:
        /* <DEDUP_REMOVED lines=33> */
.L_x_1171:
[----:B------:R-:W-:Y:S05]  /*f6f0*/  BSYNC B0 ;  /* 0x0000000000007941 */ /* 0x000fea0003800000 */
.L_x_1170:
[----:B------:R-:W-:Y:S05]  /*f700*/  BRA.DIV ~URZ, `(.L_x_1172) ;  /* 0x00005b927f007947 */ /* 0x000fea000b800000 */
[----:B---3--:R3:W4:Y:S04]  /*f710*/  SHFL.IDX PT, R4, R5, 0x1, 0x181f ;  /* 0x00381f0005047f89 */ /* 0x00872800000e0000 */
[----:B--2---:R3:W2:Y:S02]  /*f720*/  SHFL.IDX PT, R0, R14, 0x1, 0x181f ;  /* 0x00381f000e007f89 */ /* 0x0046a400000e0000 */
.L_x_1252:
        /* <DEDUP_REMOVED lines=28> */
.L_x_1174:
[----:B------:R-:W-:Y:S05]  /*f8f0*/  BSYNC B0 ;  /* 0x0000000000007941 */ /* 0x000fea0003800000 */
.L_x_1173:
[----:B------:R-:W-:Y:S05]  /*f900*/  BRA.DIV ~URZ, `(.L_x_1175) ;  /* 0x00005a527f007947 */ /* 0x000fea000b800000 */
[----:B----4-:R4:W3:Y:S02]  /*f910*/  SHFL.IDX PT, R4, R5, 0x2, 0x181f ;  /* 0x00581f0005047f89 */ /* 0x0108e400000e0000 */
.L_x_1253:
[----:B------:R-:W-:Y:S05]  /*f920*/  BRA.DIV ~URZ, `(.L_x_1176) ;  /* 0x00005aa27f007947 */ /* 0x000fea000b800000 */
[----:B--2---:R2:W4:Y:S02]  /*f930*/  SHFL.IDX PT, R0, R14, 0x2, 0x181f ;  /* 0x00581f000e007f89 */ /* 0x00452400000e0000 */
.L_x_1254:
        /* <DEDUP_REMOVED lines=28> */
.L_x_1178:
[----:B------:R-:W-:Y:S05]  /*fb00*/  BSYNC B0 ;  /* 0x0000000000007941 */ /* 0x000fea0003800000 */
.L_x_1177:
[----:B------:R-:W-:Y:S05]  /*fb10*/  BRA.DIV ~URZ, `(.L_x_1179) ;  /* 0x000059127f007947 */ /* 0x000fea000b800000 */
[----:B---3--:R3:W1:Y:S04]  /*fb20*/  SHFL.IDX PT, R4, R5, 0x3, 0x181f ;  /* 0x00781f0005047f89 */ /* 0x00866800000e0000 */
[----:B----4-:R3:W4:Y:S02]  /*fb30*/  SHFL.IDX PT, R0, R14, 0x3, 0x181f ;  /* 0x00781f000e007f89 */ /* 0x01072400000e0000 */
.L_x_1255:
        /* <DEDUP_REMOVED lines=29> */
.L_x_1167:
[----:B-1----:R-:W2:Y:S01]  /*fd10*/  LDL.LU R5, [R1+0xf4] ;  /* 0x0000f40001057983 */ /* 0x002ea20000300800 */
[----:B------:R-:W-:-:S04]  /*fd20*/  IMAD R2, R11, c[0x0][0x408], RZ ;  /* 0x000102000b027a24 */ /* 0x000fc800078e02ff */
[C---:B------:R-:W-:Y:S02]  /*fd30*/  IMAD R4, R0.reuse, c[0x0][0x40c], R2 ;  /* 0x0001030000047a24 */ /* 0x040fe400078e0202 */
[----:B------:R-:W-:Y:S01]  /*fd40*/  IMAD.WIDE.U32 R2, R0, c[0x0][0x408], RZ ;  /* 0x0001020000027a25 */ /* 0x000fe200078e00ff */
[----:B------:R-:W-:-:S04]  /*fd50*/  SHF.R.S32.HI R0, RZ, 0x1f, R8 ;  /* 0x0000001fff007819 */ /* 0x000fc80000011408 */
[----:B------:R-:W-:Y:S01]  /*fd60*/  IADD3 R3, R3, R4, RZ ;  /* 0x0000000403037210 */ /* 0x000fe20007ffe0ff */
[----:B------:R-:W-:Y:S02]  /*fd70*/  IMAD R0, R0, c[0x0][0x440], RZ ;  /* 0x0001100000007a24 */ /* 0x000fe400078e02ff */
[----:B------:R-:W-:-:S04]  /*fd80*/  @P3 IMAD.HI.U32 R4, R9, c[0x0][0x4ec], RZ ;  /* 0x00013b0009043a27 */ /* 0x000fc800078e00ff */
        /* <DEDUP_REMOVED lines=25> */
.L_x_1256:
[----:B------:R-:W-:Y:S05]  /*ff20*/  BRA.DIV ~URZ, `(.L_x_1182) ;  /* 0x000056327f007947 */ /* 0x000fea000b800000 */
[----:B------:R3:W4:Y:S02]  /*ff30*/  SHFL.IDX PT, R0, R12, RZ, 0x1c1f ;  /* 0x001c1fff0c007589 */ /* 0x00072400000e0000 */
.L_x_1257:
        /* <DEDUP_REMOVED lines=194> */
.L_x_1184:
[----:B------:R-:W-:Y:S05]  /*10b60*/  BSYNC B0 ;  /* 0x0000000000007941 */ /* 0x000fea0003800000 */
.L_x_1183:
[----:B------:R-:W-:Y:S05]  /*10b70*/  BRA.DIV ~URZ, `(.L_x_1185) ;  /* 0x00004a427f007947 */ /* 0x000fea000b800000 */
[----:B--2---:R2:W1:Y:S04]  /*10b80*/  SHFL.IDX PT, R4, R5, 0x1, 0x1c1f ;  /* 0x003c1f0005047f89 */ /* 0x00446800000e0000 */
[----:B----4-:R2:W4:Y:S02]  /*10b90*/  SHFL.IDX PT, R0, R12, 0x1, 0x1c1f ;  /* 0x003c1f000c007f89 */ /* 0x01052400000e0000 */
.L_x_1258:
        /* <DEDUP_REMOVED lines=212> */
.L_x_1165:
        /* <DEDUP_REMOVED lines=22> */
.L_x_1186:
        /* <DEDUP_REMOVED lines=60> */
.L_x_1188:
[----:B------:R-:W-:Y:S05]  /*11e00*/  BSYNC B0 ;  /* 0x0000000000007941 */ /* 0x000fea0003800000 */
.L_x_1187:
        /* <DEDUP_REMOVED lines=36> */
.L_x_1259:
[----:B------:R-:W-:Y:S05]  /*12050*/  BRA.DIV ~URZ, `(.L_x_1190) ;  /* 0x000036927f007947 */ /* 0x000fea000b800000 */
[----:B------:R3:W4:Y:S02]  /*12060*/  SHFL.IDX PT, R0, R14, RZ, 0x181f ;  /* 0x00181fff0e007589 */ /* 0x00072400000e0000 */
.L_x_1260:
        /* <DEDUP_REMOVED lines=34> */
.L_x_1192:
[----:B------:R-:W-:Y:S05]  /*12290*/  BSYNC B0 ;  /* 0x0000000000007941 */ /* 0x000fea0003800000 */
.L_x_1191:
[----:B------:R-:W-:Y:S05]  /*122a0*/  BRA.DIV ~URZ, `(.L_x_1193) ;  /* 0x000034a27f007947 */ /* 0x000fea000b800000 */
[----:B--2---:R2:W1:Y:S04]  /*122b0*/  SHFL.IDX PT, R4, R5, 0x1, 0x181f ;  /* 0x00381f0005047f89 */ /* 0x00446800000e0000 */
[----:B----4-:R2:W4:Y:S02]  /*122c0*/  SHFL.IDX PT, R0, R14, 0x1, 0x181f ;  /* 0x00381f000e007f89 */ /* 0x01052400000e0000 */
.L_x_1261:
        /* <DEDUP_REMOVED lines=28> */
.L_x_1195:
[----:B------:R-:W-:Y:S05]  /*12490*/  BSYNC B0 ;  /* 0x0000000000007941 */ /* 0x000fea0003800000 */
.L_x_1194:
[----:B------:R-:W-:Y:S05]  /*124a0*/  BRA.DIV ~URZ, `(.L_x_1196) ;  /* 0x000033627f007947 */ /* 0x000fea000b800000 */
[----:B------:R1:W2:Y:S02]  /*124b0*/  SHFL.IDX PT, R4, R5, 0x2, 0x181f ;  /* 0x00581f0005047f89 */ /* 0x0002a400000e0000 */
.L_x_1262:
[----:B------:R-:W-:Y:S05]  /*124c0*/  BRA.DIV ~URZ, `(.L_x_1197) ;  /* 0x000033b27f007947 */ /* 0x000fea000b800000 */
[----:B----4-:R4:W1:Y:S02]  /*124d0*/  SHFL.IDX PT, R0, R14, 0x2, 0x181f ;  /* 0x00581f000e007f89 */ /* 0x01086400000e0000 */
.L_x_1263:
        /* <DEDUP_REMOVED lines=28> */
.L_x_1199:
[----:B------:R-:W-:Y:S05]  /*126a0*/  BSYNC B0 ;  /* 0x0000000000007941 */ /* 0x000fea0003800000 */
.L_x_1198:
[----:B------:R-:W-:Y:S05]  /*126b0*/  BRA.DIV ~URZ, `(.L_x_1200) ;  /* 0x000032227f007947 */ /* 0x000fea000b800000 */
[----:B--2---:R2:W1:Y:S04]  /*126c0*/  SHFL.IDX PT, R4, R5, 0x3, 0x181f ;  /* 0x00781f0005047f89 */ /* 0x00446800000e0000 */
[----:B------:R2:W3:Y:S02]  /*126d0*/  SHFL.IDX PT, R0, R14, 0x3, 0x181f ;  /* 0x00781f000e007f89 */ /* 0x0004e400000e0000 */
.L_x_1264:
        /* <DEDUP_REMOVED lines=27> */
.L_x_1180:
[----:B------:R-:W-:Y:S05]  /*12890*/  BSYNC B1 ;  /* 0x0000000000017941 */ /* 0x000fea0003800000 */
.L_x_1164:
        /* <DEDUP_REMOVED lines=15> */
.L_x_1265:
[----:B------:R-:W-:Y:S05]  /*12990*/  BRA.DIV ~URZ, `(.L_x_1203) ;  /* 0x000030727f007947 */ /* 0x000fea000b800000 */
[----:B------:R3:W4:Y:S02]  /*129a0*/  SHFL.IDX PT, R8, R106, 0x1, 0x1f ;  /* 0x00201f006a087f89 */ /* 0x00072400000e0000 */
.L_x_1266:
        /* <DEDUP_REMOVED lines=19> */
.L_x_1267:
        /* <DEDUP_REMOVED lines=16> */
.L_x_1268:
[----:B---3--:R-:W-:Y:S01]  /*12be0*/  IMAD R0, R0, c[0x0][0x538], RZ ;  /* 0x00014e0000007a24 */ /* 0x008fe200078e02ff */
[----:B------:R-:W-:Y:S04]  /*12bf0*/  BSSY B1, `(.L_x_1206) ;  /* 0x00000cf000017945 */ /* 0x000fe80003800000 */
[----:B----4-:R-:W-:-:S04]  /*12c00*/  IADD3 R8, R0, R8, RZ ;  /* 0x0000000800087210 */ /* 0x010fc80007ffe0ff */
[----:B--2---:R-:W-:-:S13]  /*12c10*/  ISETP.GT.AND P0, PT, R8, R9, PT ;  /* 0x000000090800720c */ /* 0x004fda0003f04270 */
[----:B------:R-:W-:Y:S05]  /*12c20*/  @P0 BRA `(.L_x_1207) ;  /* 0x0000025000000947 */ /* 0x000fea0003800000 */
.L_x_1211:
        /* <DEDUP_REMOVED lines=17> */
.L_x_1269:
        /* <DEDUP_REMOVED lines=16> */
.L_x_1270:
[----:B--2---:R-:W-:-:S05]  /*12e40*/  IMAD R0, R0, c[0x0][0x538], RZ ;  /* 0x00014e0000007a24 */ /* 0x004fca00078e02ff */
[----:B------:R-:W-:-:S04]  /*12e50*/  IADD3 R8, R0, R8, RZ ;  /* 0x0000000800087210 */ /* 0x000fc80007ffe0ff */
[----:B------:R-:W-:-:S13]  /*12e60*/  ISETP.GT.AND P0, PT, R8, R9, PT ;  /* 0x000000090800720c */ /* 0x000fda0003f04270 */
[----:B-1----:R-:W-:Y:S05]  /*12e70*/  @!P0 BRA `(.L_x_1211) ;  /* 0xfffffdb000008947 */ /* 0x002fea000383ffff */
.L_x_1207:
[----:B------:R-:W-:-:S05]  /*12e80*/  IADD3 R8, -R0, R8, RZ ;  /* 0x0000000800087210 */ /* 0x000fca0007ffe1ff */
[----:B------:R-:W-:-:S05]  /*12e90*/  IMAD R0, R4, c[0x0][0x538], R8 ;  /* 0x00014e0004007a24 */ /* 0x000fca00078e0208 */
[----:B------:R-:W-:Y:S01]  /*12ea0*/  ISETP.GT.AND P0, PT, R0, R9, PT ;  /* 0x000000090000720c */ /* 0x000fe20003f04270 */
[----:B------:R-:W-:-:S12]  /*12eb0*/  BRA.DIV ~URZ, `(.L_x_1212) ;  /* 0x00002f927f007947 */ /* 0x000fd8000b800000 */
[----:B------:R-:W-:-:S03]  /*12ec0*/  VOTE.ANY R10, PT, !P0 ;  /* 0x00000000000a7806 */ /* 0x000fc600040e0100 */
.L_x_1271:
[----:B------:R-:W2:Y:S01]  /*12ed0*/  LDL.LU R0, [R1+0xb4] ;  /* 0x0000b40001007983 */ /* 0x000ea20000300800 */
[----:B------:R-:W2:Y:S02]  /*12ee0*/  POPC R5, R10 ;  /* 0x0000000a00057309 */ /* 0x000ea40000000000 */
[----:B--2---:R-:W-:-:S05]  /*12ef0*/  IADD3 R0, R5, R0, RZ ;  /* 0x0000000005007210 */ /* 0x004fca0007ffe0ff */
[----:B------:R2:W-:Y:S01]  /*12f00*/  STL [R1+0xb4], R0 ;  /* 0x0000b40001007387 */ /* 0x0005e20000100800 */
[----:B------:R-:W-:Y:S05]  /*12f10*/  BRA.DIV ~URZ, `(.L_x_1213) ;  /* 0x00002f827f007947 */ /* 0x000fea000b800000 */
[----:B------:R3:W4:Y:S04]  /*12f20*/  SHFL.IDX PT, R11, R6, R5, 0x1f ;  /* 0x00001f05060b7589 */ /* 0x00072800000e0000 */
[----:B------:R3:W1:Y:S02]  /*12f30*/  SHFL.IDX PT, R7, R7, R5, 0x1f ;  /* 0x00001f0507077589 */ /* 0x00066400000e0000 */
.L_x_1272:
[----:B------:R-:W-:Y:S01]  /*12f40*/  ISETP.NE.AND P0, PT, R10, RZ, PT ;  /* 0x000000ff0a00720c */ /* 0x000fe20003f05270 */
[----:B------:R-:W-:-:S12]  /*12f50*/  BSSY B0, `(.L_x_1214) ;  /* 0x0000005000007945 */ /* 0x000fd80003800000 */
[----:B------:R-:W-:Y:S05]  /*12f60*/  @!P0 BRA `(.L_x_1215) ;  /* 0x0000003000008947 */ /* 0x000fea0003800000 */
[----:B---3--:R-:W-:Y:S01]  /*12f70*/  IADD3 R5, R5, -0x1, RZ ;  /* 0xffffffff05057810 */ /* 0x008fe20007ffe0ff */
[----:B------:R-:W-:Y:S05]  /*12f80*/  BRA.DIV ~URZ, `(.L_x_1216) ;  /* 0x00002fe27f007947 */ /* 0x000fea000b800000 */
[----:B------:R3:W2:Y:S02]  /*12f90*/  SHFL.IDX PT, R12, R4, R5, 0x1f ;  /* 0x00001f05040c7589 */ /* 0x0006a400000e0000 */
.L_x_1215:
[----:B------:R-:W-:Y:S05]  /*12fa0*/  BSYNC B0 ;  /* 0x0000000000007941 */ /* 0x000fea0003800000 */
.L_x_1214:
[----:B--2---:R-:W-:Y:S01]  /*12fb0*/  IMAD R0, R12, c[0x0][0x538], R8 ;  /* 0x00014e000c007a24 */ /* 0x004fe200078e0208 */
        /* <DEDUP_REMOVED lines=10> */
[----:B---3--:R-:W1:Y:S02]  /*13060*/  F2I.FTZ.U32.TRUNC.NTZ R5, R0 ;  /* 0x0000000000057305 */ /* 0x008e64000021f000 */
        /* <DEDUP_REMOVED lines=56> */
.L_x_1218:
[----:B-1----:R-:W2:Y:S01]  /*133f0*/  LDL R0, [R1+0xb4] ;  /* 0x0000b40001007983 */ /* 0x002ea20000100800 */
[----:B------:R-:W-:-:S04]  /*13400*/  IMAD.MOV.U32 R2, RZ, RZ, 0x4 ;  /* 0x00000004ff027424 */ /* 0x000fc800078e00ff */
[----:B--2---:R-:W-:-:S05]  /*13410*/  IMAD.WIDE R2, R0, R2, c[0x0][0x590] ;  /* 0x0001640000027625 */ /* 0x004fca00078e0202 */
[----:B---3--:R-:W2:Y:S02]  /*13420*/  LDG.E R4, [R2.64] ;  /* 0x0000000602047981 */ /* 0x008ea4000c1e1900 */
        /* <DEDUP_REMOVED lines=65> */
.L_x_1219:
[----:B------:R-:W-:Y:S05]  /*13840*/  BSYNC B0 ;  /* 0x0000000000007941 */ /* 0x000fea0003800000 */
.L_x_1217:
[----:B------:R-:W-:-:S04]  /*13850*/  LOP3.LUT R2, RZ, R2, RZ, 0x33, !PT ;  /* 0x00000002ff027212 */ /* 0x000fc800078e33ff */
[----:B-1----:R-:W-:-:S05]  /*13860*/  IADD3 R0, R2, R11, RZ ;  /* 0x0000000b02007210 */ /* 0x002fca0007ffe0ff */
[----:B------:R1:W-:Y:S01]  /*13870*/  STL [R1+0xac], R0 ;  /* 0x0000ac0001007387 */ /* 0x0003e20000100800 */
[----:B------:R-:W-:Y:S05]  /*13880*/  BRA `(.L_x_1220) ;  /* 0x0000005000007947 */ /* 0x000fea0003800000 */
.L_x_1208:
[----:B------:R-:W-:Y:S01]  /*13890*/  MOV R0, c[0x0][0x53c] ;  /* 0x00014f0000007a02 */ /* 0x000fe20000000f00 */
[----:B------:R2:W-:Y:S04]  /*138a0*/  STL [R1+0xa8], R9 ;  /* 0x0000a80901007387 */ /* 0x0005e80000100800 */
[----:B------:R2:W-:Y:S04]  /*138b0*/  STL [R1+0xac], RZ ;  /* 0x0000acff01007387 */ /* 0x0005e80000100800 */
[----:B------:R2:W-:Y:S04]  /*138c0*/  STL [R1+0xb0], RZ ;  /* 0x0000b0ff01007387 */ /* 0x0005e80000100800 */
[----:B------:R2:W-:Y:S02]  /*138d0*/  STL [R1+0xb4], R0 ;  /* 0x0000b40001007387 */ /* 0x0005e40000100800 */
.L_x_1220:
[----:B------:R-:W-:Y:S05]  /*138e0*/  BSYNC B1 ;  /* 0x0000000000017941 */ /* 0x000fea0003800000 */
.L_x_1206:
        /* <DEDUP_REMOVED lines=9> */
.L_x_1201:
[----:B--2---:R-:W2:Y:S02]  /*13980*/  LDL R0, [R1+0xb4] ;  /* 0x0000b40001007983 */ /* 0x004ea40000100800 */
[----:B--2---:R-:W-:-:S13]  /*13990*/  ISETP.GE.AND P0, PT, R0, c[0x0][0x53c], PT ;  /* 0x00014f0000007a0c */ /* 0x004fda0003f06270 */
[----:B-1----:R-:W-:Y:S01]  /*139a0*/  @P0 CALL.REL.NOINC `(.L_x_1221) ;  /* 0x0000001000000944 */ /* 0x002fe20003c00000 */
[----:B------:R-:W-:Y:S05]  /*139b0*/  BRA `(.L_x_1222) ;  /* 0xfffee7d000007947 */ /* 0x000fea000383ffff */
.L_x_1221:
[----:B------:R-:W-:Y:S05]  /*139c0*/  EXIT ;  /* 0x000000000000794d */ /* 0x000fea0003800000 */
.L_x_1103:
[----:B------:R-:W-:Y:S01]  /*139d0*/  IMAD.MOV.U32 R0, RZ, RZ, R5 ;  /* 0x000000ffff007224 */ /* 0x000fe200078e0005 */
[----:B------:R-:W-:Y:S02]  /*139e0*/  MOV R3, 0x1 ;  /* 0x0000000100037802 */ /* 0x000fe40000000f00 */
[----:B------:R-:W-:Y:S02]  /*139f0*/  MOV R2, 0x13a10 ;  /* 0x00013a1000027802 */ /* 0x000fe40000000f00 */
[----:B------:R-:W-:Y:S05]  /*13a00*/  CALL.REL.NOINC `($__internal_21_$__cuda_sm70_shflsync_up_p) ;  /* 0x000026d000007944 */ /* 0x000fea0003c00000 */
[----:B------:R-:W-:Y:S01]  /*13a10*/  MOV R0, R4 ;  /* 0x0000000400007202 */ /* 0x000fe20000000f00 */
[----:B------:R-:W-:Y:S05]  /*13a20*/  BRA `(.L_x_1223) ;  /* 0xfffeca3000007947 */ /* 0x000fea000383ffff */
.L_x_1104:
[----:B------:R-:W-:Y:S01]  /*13a30*/  IMAD.MOV.U32 R0, RZ, RZ, R5 ;  /* 0x000000ffff007224 */ /* 0x000fe200078e0005 */
[----:B------:R-:W-:Y:S02]  /*13a40*/  MOV R3, 0x2 ;  /* 0x0000000200037802 */ /* 0x000fe40000000f00 */
[----:B------:R-:W-:Y:S02]  /*13a50*/  MOV R2, 0x13a70 ;  /* 0x00013a7000027802 */ /* 0x000fe40000000f00 */
[----:B------:R-:W-:Y:S05]  /*13a60*/  CALL.REL.NOINC `($__internal_21_$__cuda_sm70_shflsync_up_p) ;  /* 0x0000267000007944 */ /* 0x000fea0003c00000 */
[----:B------:R-:W-:Y:S01]  /*13a70*/  SEL R4, R4, RZ, P4 ;  /* 0x000000ff04047207 */ /* 0x000fe20002000000 */
[----:B------:R-:W-:Y:S01]  /*13a80*/  IMAD.MOV.U32 R3, RZ, RZ, 0x4 ;  /* 0x00000004ff037424 */ /* 0x000fe200078e00ff */
[----:B------:R-:W-:-:S03]  /*13a90*/  MOV R2, 0x13ac0 ;  /* 0x00013ac000027802 */ /* 0x000fc60000000f00 */
[----:B------:R-:W-:Y:S02]  /*13aa0*/  IMAD.IADD R0, R5, 0x1, R4 ;  /* 0x0000000105007824 */ /* 0x000fe400078e0204 */
        /* <DEDUP_REMOVED lines=14> */
[----:B------:R-:W-:Y:S01]  /*13b90*/  IMAD.IADD R4, R0, 0x1, R4 ;  /* 0x0000000100047824 */ /* 0x000fe200078e0204 */
[----:B------:R-:W-:-:S04]  /*13ba0*/  MOV R0, 0x1f ;  /* 0x0000001f00007802 */ /* 0x000fc80000000f00 */
[----:B------:R1:W-:Y:S03]  /*13bb0*/  STL [R1+0x4c], R4 ;  /* 0x00004c0401007387 */ /* 0x0003e60000100800 */
[----:B-1----:R-:W-:Y:S05]  /*13bc0*/  CALL.REL.NOINC `($__internal_20_$__cuda_sm70_shflsync_idx_p) ;  /* 0x0000247000007944 */ /* 0x002fea0003c00000 */
[----:B-1---5:R-:W-:Y:S05]  /*13bd0*/  BRA `(.L_x_1224) ;  /* 0xfffec98000007947 */ /* 0x022fea000383ffff */
.L_x_1106:
[----:B------:R-:W-:Y:S02]  /*13be0*/  SEL R0, RZ, 0x1, P0 ;  /* 0x00000001ff007807 */ /* 0x000fe40000000000 */
[----:B------:R-:W-:Y:S02]  /*13bf0*/  MOV R2, 0x13c10 ;  /* 0x00013c1000027802 */ /* 0x000fe40000000f00 */
[----:B------:R-:W-:Y:S05]  /*13c00*/  CALL.REL.NOINC `($__internal_22_$__cuda_sm70_votesync_ballot) ;  /* 0x0000253000007944 */ /* 0x000fea0003c00000 */
[----:B------:R-:W-:Y:S01]  /*13c10*/  MOV R10, R0 ;  /* 0x00000000000a7202 */ /* 0x000fe20000000f00 */
[----:B------:R-:W-:Y:S05]  /*13c20*/  BRA `(.L_x_1225) ;  /* 0xfffec9c000007947 */ /* 0x000fea000383ffff */
.L_x_1107:
[----:B------:R2:W-:Y:S01]  /*13c30*/  STL [R1+0x4c], R9 ;  /* 0x00004c0901007387 */ /* 0x0005e20000100800 */
[----:B-1----:R-:W-:Y:S01]  /*13c40*/  IMAD.MOV.U32 R0, RZ, RZ, R5 ;  /* 0x000000ffff007224 */ /* 0x002fe200078e0005 */
[----:B------:R-:W-:Y:S02]  /*13c50*/  MOV R3, 0x1f ;  /* 0x0000001f00037802 */ /* 0x000fe40000000f00 */
[----:B------:R-:W-:Y:S02]  /*13c60*/  MOV R2, 0x13c80 ;  /* 0x00013c8000027802 */ /* 0x000fe40000000f00 */
[----:B--2---:R-:W-:Y:S05]  /*13c70*/  CALL.REL.NOINC `($__internal_20_$__cuda_sm70_shflsync_idx_p) ;  /* 0x000023c000007944 */ /* 0x004fea0003c00000 */
[----:B------:R2:W-:Y:S01]  /*13c80*/  STL [R1+0x4c], R8 ;  /* 0x00004c0801007387 */ /* 0x0005e20000100800 */
[----:B------:R-:W-:Y:S01]  /*13c90*/  IMAD.MOV.U32 R12, RZ, RZ, R0 ;  /* 0x000000ffff0c7224 */ /* 0x000fe200078e0000 */
[----:B-----5:R-:W-:Y:S01]  /*13ca0*/  MOV R0, R5 ;  /* 0x0000000500007202 */ /* 0x020fe20000000f00 */
[----:B------:R-:W-:Y:S01]  /*13cb0*/  IMAD.MOV.U32 R6, RZ, RZ, RZ ;  /* 0x000000ffff067224 */ /* 0x000fe200078e00ff */
[----:B------:R-:W-:-:S02]  /*13cc0*/  MOV R3, 0x1f ;  /* 0x0000001f00037802 */ /* 0x000fc40000000f00 */
[----:B------:R-:W-:Y:S02]  /*13cd0*/  MOV R2, 0x13cf0 ;  /* 0x00013cf000027802 */ /* 0x000fe40000000f00 */
[----:B-12---:R-:W-:Y:S05]  /*13ce0*/  CALL.REL.NOINC `($__internal_20_$__cuda_sm70_shflsync_idx_p) ;  /* 0x0000235000007944 */ /* 0x006fea0003c00000 */
[----:B------:R-:W-:Y:S01]  /*13cf0*/  MOV R9, R0 ;  /* 0x0000000000097202 */ /* 0x000fe20000000f00 */
[----:B-1---5:R-:W-:Y:S05]  /*13d00*/  BRA `(.L_x_1226) ;  /* 0xfffec95000007947 */ /* 0x022fea000383ffff */
.L_x_1110:
[----:B------:R1:W-:Y:S01]  /*13d10*/  STL [R1+0x4c], R4 ;  /* 0x00004c0401007387 */ /* 0x0003e20000100800 */
[----:B------:R-:W-:Y:S02]  /*13d20*/  MOV R3, 0x1f ;  /* 0x0000001f00037802 */ /* 0x000fe40000000f00 */
[----:B------:R-:W-:Y:S02]  /*13d30*/  MOV R2, 0x13d50 ;  /* 0x00013d5000027802 */ /* 0x000fe40000000f00 */
[----:B-1234-:R-:W-:Y:S05]  /*13d40*/  CALL.REL.NOINC `($__internal_20_$__cuda_sm70_shflsync_idx_p) ;  /* 0x000022f000007944 */ /* 0x01efea0003c00000 */
[----:B------:R-:W-:Y:S01]  /*13d50*/  MOV R6, R0 ;  /* 0x0000000000067202 */ /* 0x000fe20000000f00 */
[----:B-1---5:R-:W-:Y:S05]  /*13d60*/  BRA `(.L_x_1109) ;  /* 0xfffec95000007947 */ /* 0x022fea000383ffff */
.L_x_1123:
[----:B------:R1:W-:Y:S01]  /*13d70*/  STL [R1+0x4c], R12 ;  /* 0x00004c0c01007387 */ /* 0x0003e20000100800 */
[----:B--2---:R-:W-:Y:S01]  /*13d80*/  IMAD.MOV.U32 R0, RZ, RZ, 0x1 ;  /* 0x00000001ff007424 */ /* 0x004fe200078e00ff */
[----:B------:R-:W-:Y:S02]  /*13d90*/  MOV R3, 0x181f ;  /* 0x0000181f00037802 */ /* 0x000fe40000000f00 */
[----:B------:R-:W-:Y:S02]  /*13da0*/  MOV R2, 0x13dc0 ;  /* 0x00013dc000027802 */ /* 0x000fe40000000f00 */
[----:B-1----:R-:W-:Y:S05]  /*13db0*/  CALL.REL.NOINC `($__internal_20_$__cuda_sm70_shflsync_idx_p) ;  /* 0x0000228000007944 */ /* 0x002fea0003c00000 */
[----:B------:R2:W-:Y:S01]  /*13dc0*/  STL [R1+0x4c], R13 ;  /* 0x00004c0d01007387 */ /* 0x0005e20000100800 */
[----:B-----5:R-:W-:Y:S01]  /*13dd0*/  IMAD.MOV.U32 R5, RZ, RZ, R0 ;  /* 0x000000ffff057224 */ /* 0x020fe200078e0000 */
[----:B------:R-:W-:Y:S01]  /*13de0*/  MOV R0, 0x1 ;  /* 0x0000000100007802 */ /* 0x000fe20000000f00 */
[----:B------:R-:W-:Y:S01]  /*13df0*/  IMAD.MOV.U32 R3, RZ, RZ, 0x181f ;  /* 0x0000181fff037424 */ /* 0x000fe200078e00ff */
[----:B------:R-:W-:-:S02]  /*13e00*/  MOV R2, 0x13e20 ;  /* 0x00013e2000027802 */ /* 0x000fc40000000f00 */
[----:B-12---:R-:W-:Y:S05]  /*13e10*/  CALL.REL.NOINC `($__internal_20_$__cuda_sm70_shflsync_idx_p) ;  /* 0x0000222000007944 */ /* 0x006fea0003c00000 */
[----:B-1---5:R-:W-:Y:S05]  /*13e20*/  BRA `(.L_x_1227) ;  /* 0xffff045000007947 */ /* 0x022fea000383ffff */
.L_x_1126:
[----:B------:R2:W-:Y:S01]  /*13e30*/  STL [R1+0x4c], R5 ;  /* 0x00004c0501007387 */ /* 0x0005e20000100800 */
[----:B------:R-:W-:Y:S01]  /*13e40*/  IMAD.MOV.U32 R0, RZ, RZ, RZ ;  /* 0x000000ffff007224 */ /* 0x000fe200078e00ff */
[----:B------:R-:W-:-:S02]  /*13e50*/  MOV R3, 0x181f ;  /* 0x0000181f00037802 */ /* 0x000fc40000000f00 */
[----:B------:R-:W-:Y:S02]  /*13e60*/  MOV R2, 0x13e80 ;  /* 0x00013e8000027802 */ /* 0x000fe40000000f00 */
[----:B-12---:R-:W-:Y:S05]  /*13e70*/  CALL.REL.NOINC `($__internal_20_$__cuda_sm70_shflsync_idx_p) ;  /* 0x000021c000007944 */ /* 0x006fea0003c00000 */
[----:B-----5:R-:W-:Y:S01]  /*13e80*/  MOV R4, R0 ;  /* 0x0000000000047202 */ /* 0x020fe20000000f00 */
[----:B-1----:R-:W-:Y:S05]  /*13e90*/  BRA `(.L_x_1228) ;  /* 0xffff133000007947 */ /* 0x002fea000383ffff */
.L_x_1127:
[----:B------:R4:W-:Y:S01]  /*13ea0*/  STL [R1+0x4c], R6 ;  /* 0x00004c0601007387 */ /* 0x0009e20000100800 */
[----:B------:R-:W-:Y:S01]  /*13eb0*/  IMAD.MOV.U32 R0, RZ, RZ, RZ ;  /* 0x000000ffff007224 */ /* 0x000fe200078e00ff */
[----:B------:R-:W-:Y:S02]  /*13ec0*/  MOV R3, 0x181f ;  /* 0x0000181f00037802 */ /* 0x000fe40000000f00 */
[----:B------:R-:W-:Y:S02]  /*13ed0*/  MOV R2, 0x13ef0 ;  /* 0x00013ef000027802 */ /* 0x000fe40000000f00 */
[----:B-1234-:R-:W-:Y:S05]  /*13ee0*/  CALL.REL.NOINC `($__internal_20_$__cuda_sm70_shflsync_idx_p) ;  /* 0x0000215000007944 */ /* 0x01efea0003c00000 */
[----:B-1---5:R-:W-:Y:S05]  /*13ef0*/  BRA `(.L_x_1229) ;  /* 0xffff12f000007947 */ /* 0x022fea000383ffff */
.L_x_1130:
[----:B------:R2:W-:Y:S01]  /*13f00*/  STL [R1+0x4c], R5 ;  /* 0x00004c0501007387 */ /* 0x0005e20000100800 */
[----:B-1----:R-:W-:Y:S01]  /*13f10*/  IMAD.MOV.U32 R0, RZ, RZ, 0x1 ;  /* 0x00000001ff007424 */ /* 0x002fe200078e00ff */
[----:B------:R-:W-:Y:S02]  /*13f20*/  MOV R3, 0x181f ;  /* 0x0000181f00037802 */ /* 0x000fe40000000f00 */
[----:B------:R-:W-:Y:S02]  /*13f30*/  MOV R2, 0x13f50 ;  /* 0x00013f5000027802 */ /* 0x000fe40000000f00 */
[----:B--234-:R-:W-:Y:S05]  /*13f40*/  CALL.REL.NOINC `($__internal_20_$__cuda_sm70_shflsync_idx_p) ;  /* 0x000020f000007944 */ /* 0x01cfea0003c00000 */
[----:B------:R2:W-:Y:S01]  /*13f50*/  STL [R1+0x4c], R6 ;  /* 0x00004c0601007387 */ /* 0x0005e20000100800 */
[----:B-----5:R-:W-:Y:S01]  /*13f60*/  IMAD.MOV.U32 R4, RZ, RZ, R0 ;  /* 0x000000ffff047224 */ /* 0x020fe200078e0000 */
[----:B------:R-:W-:Y:S01]  /*13f70*/  MOV R0, 0x1 ;  /* 0x0000000100007802 */ /* 0x000fe20000000f00 */
[----:B------:R-:W-:Y:S01]  /*13f80*/  IMAD.MOV.U32 R3, RZ, RZ, 0x181f ;  /* 0x0000181fff037424 */ /* 0x000fe200078e00ff */
[----:B------:R-:W-:-:S02]  /*13f90*/  MOV R2, 0x13fb0 ;  /* 0x00013fb000027802 */ /* 0x000fc40000000f00 */
[----:B-12---:R-:W-:Y:S05]  /*13fa0*/  CALL.REL.NOINC `($__internal_20_$__cuda_sm70_shflsync_idx_p) ;  /* 0x0000209000007944 */ /* 0x006fea0003c00000 */
[----:B-1---5:R-:W-:Y:S05]  /*13fb0*/  BRA `(.L_x_1230) ;  /* 0xffff14a000007947 */ /* 0x022fea000383ffff */
.L_x_1131:
[----:B------:R1:W-:Y:S01]  /*13fc0*/  STL [R1+0x4c], R4 ;  /* 0x00004c0401007387 */ /* 0x0003e20000100800 */
[----:B------:R-:W-:Y:S01]  /*13fd0*/  IMAD.MOV.U32 R0, RZ, RZ, RZ ;  /* 0x000000ffff007224 */ /* 0x000fe200078e00ff */
[----:B------:R-:W-:-:S02]  /*13fe0*/  MOV R3, 0x1c1f ;  /* 0x00001c1f00037802 */ /* 0x000fc40000000f00 */
[----:B------:R-:W-:Y:S02]  /*13ff0*/  MOV R2, 0x14010 ;  /* 0x0001401000027802 */ /* 0x000fe40000000f00 */
[----:B-1----:R-:W-:Y:S05]  /*14000*/  CALL.REL.NOINC `($__internal_20_$__cuda_sm70_shflsync_idx_p) ;  /* 0x0000203000007944 */ /* 0x002fea0003c00000 */
[----:B-1---5:R-:W-:Y:S05]  /*14010*/  BRA `(.L_x_1231) ;  /* 0xffff176000007947 */ /* 0x022fea000383ffff */
.L_x_1132:
[----:B------:R2:W-:Y:S01]  /*14020*/  STL [R1+0x4c], R4 ;  /* 0x00004c0401007387 */ /* 0x0005e20000100800 */
[----:B------:R-:W-:Y:S01]  /*14030*/  IMAD.MOV.U32 R0, RZ, RZ, 0x1 ;  /* 0x00000001ff007424 */ /* 0x000fe200078e00ff */
[----:B------:R-:W-:Y:S02]  /*14040*/  MOV R3, 0x1c1f ;  /* 0x00001c1f00037802 */ /* 0x000fe40000000f00 */
[----:B------:R-:W-:Y:S02]  /*14050*/  MOV R2, 0x14070 ;  /* 0x0001407000027802 */ /* 0x000fe40000000f00 */
[----:B-12---:R-:W-:Y:S05]  /*14060*/  CALL.REL.NOINC `($__internal_20_$__cuda_sm70_shflsync_idx_p) ;  /* 0x00001fd000007944 */ /* 0x006fea0003c00000 */
        /* <DEDUP_REMOVED lines=38> */
[----:B------:R-:W-:Y:S02]  /*142d0*/  FMNMX.FTZ R0, R74, R0, !PT ;  /* 0x000000004a007209 */ /* 0x000fe40007810000 */
[----:B------:R-:W-:Y:S02]  /*142e0*/  FSEL R70, R31, -INF , P2 ;  /* 0xff8000001f467808 */ /* 0x000fe40001000000 */
[----:B------:R-:W-:Y:S02]  /*142f0*/  FMNMX.FTZ R4, R71, R4, !PT ;  /* 0x0000000447047209 */ /* 0x000fe40007810000 */
[----:B------:R-:W-:Y:S02]  /*14300*/  FMNMX.FTZ R0, R73, R0, !PT ;  /* 0x0000000049007209 */ /* 0x000fe40007810000 */
[----:B------:R-:W-:Y:S02]  /*14310*/  FSEL R69, R26, -INF , P1 ;  /* 0xff8000001a457808 */ /* 0x000fe40000800000 */
[----:B------:R-:W-:-:S02]  /*14320*/  FMNMX.FTZ R4, R70, R4, !PT ;  /* 0x0000000446047209 */ /* 0x000fc40007810000 */
[----:B------:R-:W-:Y:S01]  /*14330*/  FMNMX.FTZ R134, R72, R0, !PT ;  /* 0x0000000048867209 */ /* 0x000fe20007810000 */
[----:B------:R-:W-:Y:S01]  /*14340*/  IMAD.MOV.U32 R0, RZ, RZ, 0x2 ;  /* 0x00000002ff007424 */ /* 0x000fe200078e00ff */
[----:B------:R-:W-:Y:S02]  /*14350*/  FSEL R68, R27, -INF , P0 ;  /* 0xff8000001b447808 */ /* 0x000fe40000000000 */
[----:B------:R-:W-:Y:S01]  /*14360*/  FMNMX.FTZ R4, R69, R4, !PT ;  /* 0x0000000445047209 */ /* 0x000fe20007810000 */
[----:B------:R-:W-:Y:S01]  /*14370*/  IMAD.MOV.U32 R132, RZ, RZ, R134 ;  /* 0x000000ffff847224 */ /* 0x000fe200078e0086 */
[----:B------:R-:W-:Y:S02]  /*14380*/  MOV R2, 0x143b0 ;  /* 0x000143b000027802 */ /* 0x000fe40000000f00 */
[----:B------:R-:W-:Y:S02]  /*14390*/  FMNMX.FTZ R4, R68, R4, !PT ;  /* 0x0000000444047209 */ /* 0x000fe40007810000 */
[----:B-1----:R-:W-:Y:S05]  /*143a0*/  CALL.REL.NOINC `($__internal_19_$__cuda_sm70_shflsync_bfly_p) ;  /* 0x00001c3000007944 */ /* 0x002fea0003c00000 */
[----:B------:R-:W-:Y:S01]  /*143b0*/  FMNMX.FTZ R134, R134, R0, !PT ;  /* 0x0000000086867209 */ /* 0x000fe20007810000 */
[----:B------:R-:W-:Y:S01]  /*143c0*/  IMAD.MOV.U32 R0, RZ, RZ, 0x1 ;  /* 0x00000001ff007424 */ /* 0x000fe200078e00ff */
[----:B------:R-:W-:-:S03]  /*143d0*/  MOV R2, 0x14400 ;  /* 0x0001440000027802 */ /* 0x000fc60000000f00 */
[----:B------:R-:W-:Y:S02]  /*143e0*/  IMAD.MOV.U32 R132, RZ, RZ, R134 ;  /* 0x000000ffff847224 */ /* 0x000fe400078e0086 */
[----:B------:R-:W-:Y:S05]  /*143f0*/  CALL.REL.NOINC `($__internal_19_$__cuda_sm70_shflsync_bfly_p) ;  /* 0x00001be000007944 */ /* 0x000fea0003c00000 */
[----:B------:R-:W-:Y:S01]  /*14400*/  FMNMX.FTZ R134, R134, R0, !PT ;  /* 0x0000000086867209 */ /* 0x000fe20007810000 */
[----:B------:R-:W-:Y:S01]  /*14410*/  IMAD.MOV.U32 R132, RZ, RZ, R4 ;  /* 0x000000ffff847224 */ /* 0x000fe200078e0004 */
[----:B------:R-:W-:Y:S01]  /*14420*/  MOV R2, 0x14450 ;  /* 0x0001445000027802 */ /* 0x000fe20000000f00 */
[----:B------:R-:W-:Y:S02]  /*14430*/  IMAD.MOV.U32 R0, RZ, RZ, 0x2 ;  /* 0x00000002ff007424 */ /* 0x000fe400078e00ff */
[----:B------:R-:W-:Y:S05]  /*14440*/  CALL.REL.NOINC `($__internal_19_$__cuda_sm70_shflsync_bfly_p) ;  /* 0x00001b9000007944 */ /* 0x000fea0003c00000 */
[----:B------:R-:W-:Y:S01]  /*14450*/  FMNMX.FTZ R4, R4, R0, !PT ;  /* 0x0000000004047209 */ /* 0x000fe20007810000 */
[----:B------:R-:W-:Y:S01]  /*14460*/  IMAD.MOV.U32 R0, RZ, RZ, 0x1 ;  /* 0x00000001ff007424 */ /* 0x000fe200078e00ff */
[----:B------:R-:W-:-:S03]  /*14470*/  MOV R2, 0x144a0 ;  /* 0x000144a000027802 */ /* 0x000fc60000000f00 */
[----:B------:R-:W-:Y:S02]  /*14480*/  IMAD.MOV.U32 R132, RZ, RZ, R4 ;  /* 0x000000ffff847224 */ /* 0x000fe400078e0004 */
[----:B------:R-:W-:Y:S05]  /*14490*/  CALL.REL.NOINC `($__internal_19_$__cuda_sm70_shflsync_bfly_p) ;  /* 0x00001b4000007944 */ /* 0x000fea0003c00000 */
[----:B------:R-:W-:Y:S01]  /*144a0*/  MOV R3, R0 ;  /* 0x0000000000037202 */ /* 0x000fe20000000f00 */
[----:B------:R-:W-:Y:S05]  /*144b0*/  BRA `(.L_x_1232) ;  /* 0xffff17f000007947 */ /* 0x000fea000383ffff */
.L_x_1136:
[----:B------:R-:W-:Y:S01]  /*144c0*/  MOV R3, 0x181f ;  /* 0x0000181f00037802 */ /* 0x000fe20000000f00 */
[----:B------:R2:W-:Y:S01]  /*144d0*/  STL [R1+0x4c], R5 ;  /* 0x00004c0501007387 */ /* 0x0005e20000100800 */
[----:B------:R-:W-:Y:S01]  /*144e0*/  MOV R2, 0x14510 ;  /* 0x0001451000027802 */ /* 0x000fe20000000f00 */
[----:B------:R-:W-:Y:S02]  /*144f0*/  IMAD.MOV.U32 R0, RZ, RZ, RZ ;  /* 0x000000ffff007224 */ /* 0x000fe400078e00ff */
[----:B-12---:R-:W-:Y:S05]  /*14500*/  CALL.REL.NOINC `($__internal_20_$__cuda_sm70_shflsync_idx_p) ;  /* 0x00001b3000007944 */ /* 0x006fea0003c00000 */
[----:B-----5:R-:W-:Y:S01]  /*14510*/  MOV R4, R0 ;  /* 0x0000000000047202 */ /* 0x020fe20000000f00 */
[----:B-1----:R-:W-:-:S05]  /*14520*/  BRA `(.L_x_1233) ;  /* 0xffff2da000007947 */ /* 0x002fca000383ffff */
.L_x_1137:
[----:B------:R-:W-:Y:S01]  /*14530*/  MOV R3, 0x181f ;  /* 0x0000181f00037802 */ /* 0x000fe20000000f00 */
[----:B------:R4:W-:Y:S01]  /*14540*/  STL [R1+0x4c], R12 ;  /* 0x00004c0c01007387 */ /* 0x0009e20000100800 */
[----:B------:R-:W-:Y:S01]  /*14550*/  MOV R2, 0x14580 ;  /* 0x0001458000027802 */ /* 0x000fe20000000f00 */
[----:B------:R-:W-:Y:S02]  /*14560*/  IMAD.MOV.U32 R0, RZ, RZ, RZ ;  /* 0x000000ffff007224 */ /* 0x000fe400078e00ff */
[----:B-1234-:R-:W-:Y:S05]  /*14570*/  CALL.REL.NOINC `($__internal_20_$__cuda_sm70_shflsync_idx_p) ;  /* 0x00001ac000007944 */ /* 0x01efea0003c00000 */
[----:B-1---5:R-:W-:-:S05]  /*14580*/  BRA `(.L_x_1234) ;  /* 0xffff2d6000007947 */ /* 0x022fca000383ffff */
.L_x_1138:
[----:B------:R-:W-:Y:S01]  /*14590*/  MOV R3, 0x181f ;  /* 0x0000181f00037802 */ /* 0x000fe20000000f00 */
[----:B------:R2:W-:Y:S01]  /*145a0*/  STL [R1+0x4c], R5 ;  /* 0x00004c0501007387 */ /* 0x0005e20000100800 */
[----:B------:R-:W-:Y:S01]  /*145b0*/  MOV R2, 0x145e0 ;  /* 0x000145e000027802 */ /* 0x000fe20000000f00 */
[----:B------:R-:W-:Y:S02]  /*145c0*/  IMAD.MOV.U32 R0, RZ, RZ, 0x1 ;  /* 0x00000001ff007424 */ /* 0x000fe400078e00ff */
[----:B-12---:R-:W-:Y:S05]  /*145d0*/  CALL.REL.NOINC `($__internal_20_$__cuda_sm70_shflsync_idx_p) ;  /* 0x00001a6000007944 */ /* 0x006fea0003c00000 */
[----:B------:R-:W-:Y:S01]  /*145e0*/  MOV R2, 0x14640 ;  /* 0x0001464000027802 */ /* 0x000fe20000000f00 */
[----:B------:R2:W-:Y:S01]  /*145f0*/  STL [R1+0x4c], R12 ;  /* 0x00004c0c01007387 */ /* 0x0005e20000100800 */
[----:B-----5:R-:W-:Y:S01]  /*14600*/  IMAD.MOV.U32 R4, RZ, RZ, R0 ;  /* 0x000000ffff047224 */ /* 0x020fe200078e0000 */
[----:B------:R-:W-:Y:S01]  /*14610*/  MOV R0, 0x1 ;  /* 0x0000000100007802 */ /* 0x000fe20000000f00 */
[----:B------:R-:W-:Y:S02]  /*14620*/  IMAD.MOV.U32 R3, RZ, RZ, 0x181f ;  /* 0x0000181fff037424 */ /* 0x000fe400078e00ff */
[----:B-12---:R-:W-:Y:S05]  /*14630*/  CALL.REL.NOINC `($__internal_20_$__cuda_sm70_shflsync_idx_p) ;  /* 0x00001a0000007944 */ /* 0x006fea0003c00000 */
[----:B-1---5:R-:W-:-:S05]  /*14640*/  BRA `(.L_x_1235) ;  /* 0xffff2f1000007947 */ /* 0x022fca000383ffff */
.L_x_1141:
[----:B------:R-:W-:Y:S01]  /*14650*/  MOV R3, 0x181f ;  /* 0x0000181f00037802 */ /* 0x000fe20000000f00 */
[----:B------:R1:W-:Y:S01]  /*14660*/  STL [R1+0x4c], R134 ;  /* 0x00004c8601007387 */ /* 0x0003e20000100800 */
[----:B------:R-:W-:Y:S01]  /*14670*/  MOV R2, 0x146a0 ;  /* 0x000146a000027802 */ /* 0x000fe20000000f00 */
[----:B------:R-:W-:Y:S02]  /*14680*/  IMAD.MOV.U32 R0, RZ, RZ, RZ ;  /* 0x000000ffff007224 */ /* 0x000fe400078e00ff */
[----:B-1----:R-:W-:Y:S05]  /*14690*/  CALL.REL.NOINC `($__internal_20_$__cuda_sm70_shflsync_idx_p) ;  /* 0x000019a000007944 */ /* 0x002fea0003c00000 */
[----:B------:R-:W-:Y:S01]  /*146a0*/  MOV R132, R0 ;  /* 0x0000000000847202 */ /* 0x000fe20000000f00 */
[----:B-1---5:R-:W-:-:S05]  /*146b0*/  BRA `(.L_x_1236) ;  /* 0xffff3c7000007947 */ /* 0x022fca000383ffff */
.L_x_1142:
[----:B------:R-:W-:Y:S01]  /*146c0*/  MOV R3, 0x181f ;  /* 0x0000181f00037802 */ /* 0x000fe20000000f00 */
[----:B------:R3:W-:Y:S01]  /*146d0*/  STL [R1+0x4c], R137 ;  /* 0x00004c8901007387 */ /* 0x0007e20000100800 */
[----:B------:R-:W-:Y:S01]  /*146e0*/  MOV R2, 0x14710 ;  /* 0x0001471000027802 */ /* 0x000fe20000000f00 */
[----:B------:R-:W-:Y:S02]  /*146f0*/  IMAD.MOV.U32 R0, RZ, RZ, RZ ;  /* 0x000000ffff007224 */ /* 0x000fe400078e00ff */
[----:B-123--:R-:W-:Y:S05]  /*14700*/  CALL.REL.NOINC `($__internal_20_$__cuda_sm70_shflsync_idx_p) ;  /* 0x0000193000007944 */ /* 0x00efea0003c00000 */
[----:B-1---5:R-:W-:-:S05]  /*14710*/  BRA `(.L_x_1237) ;  /* 0xffff3c3000007947 */ /* 0x022fca000383ffff */
.L_x_1143:
[----:B--2---:R-:W-:Y:S01]  /*14720*/  MOV R3, 0x181f ;  /* 0x0000181f00037802 */ /* 0x004fe20000000f00 */
[----:B------:R2:W-:Y:S01]  /*14730*/  STL [R1+0x4c], R134 ;  /* 0x00004c8601007387 */ /* 0x0005e20000100800 */
[----:B------:R-:W-:Y:S01]  /*14740*/  MOV R2, 0x14770 ;  /* 0x0001477000027802 */ /* 0x000fe20000000f00 */
[----:B------:R-:W-:Y:S03]  /*14750*/  IMAD.MOV.U32 R0, RZ, RZ, 0x1 ;  /* 0x00000001ff007424 */ /* 0x000fe600078e00ff */
[----:B-12---:R-:W-:Y:S05]  /*14760*/  CALL.REL.NOINC `($__internal_20_$__cuda_sm70_shflsync_idx_p) ;  /* 0x000018d000007944 */ /* 0x006fea0003c00000 */
[----:B------:R-:W-:Y:S01]  /*14770*/  MOV R2, 0x147d0 ;  /* 0x000147d000027802 */ /* 0x000fe20000000f00 */
[----:B------:R2:W-:Y:S01]  /*14780*/  STL [R1+0x4c], R137 ;  /* 0x00004c8901007387 */ /* 0x0005e20000100800 */
[----:B------:R-:W-:Y:S01]  /*14790*/  IMAD.MOV.U32 R132, RZ, RZ, R0 ;  /* 0x000000ffff847224 */ /* 0x000fe200078e0000 */
[----:B------:R-:W-:Y:S01]  /*147a0*/  MOV R0, 0x1 ;  /* 0x0000000100007802 */ /* 0x000fe20000000f00 */
[----:B------:R-:W-:Y:S02]  /*147b0*/  IMAD.MOV.U32 R3, RZ, RZ, 0x181f ;  /* 0x0000181fff037424 */ /* 0x000fe400078e00ff */
[----:B-12--5:R-:W-:Y:S05]  /*147c0*/  CALL.REL.NOINC `($__internal_20_$__cuda_sm70_shflsync_idx_p) ;  /* 0x0000187000007944 */ /* 0x026fea0003c00000 */
[----:B-1---5:R-:W-:-:S05]  /*147d0*/  BRA `(.L_x_1238) ;  /* 0xffff3db000007947 */ /* 0x022fca000383ffff */
.L_x_1144:
[----:B------:R-:W-:Y:S01]  /*147e0*/  MOV R3, 0x1c1f ;  /* 0x00001c1f00037802 */ /* 0x000fe20000000f00 */
[----:B------:R1:W-:Y:S01]  /*147f0*/  STL [R1+0x4c], R132 ;  /* 0x00004c8401007387 */ /* 0x0003e20000100800 */
[----:B------:R-:W-:Y:S01]  /*14800*/  MOV R2, 0x14830 ;  /* 0x0001483000027802 */ /* 0x000fe20000000f00 */
[----:B------:R-:W-:Y:S02]  /*14810*/  IMAD.MOV.U32 R0, RZ, RZ, RZ ;  /* 0x000000ffff007224 */ /* 0x000fe400078e00ff */
[----:B-1----:R-:W-:Y:S05]  /*14820*/  CALL.REL.NOINC `($__internal_20_$__cuda_sm70_shflsync_idx_p) ;  /* 0x0000181000007944 */ /* 0x002fea0003c00000 */
[----:B-1---5:R-:W-:-:S05]  /*14830*/  BRA `(.L_x_1239) ;  /* 0xffff407000007947 */ /* 0x022fca000383ffff */
.L_x_1145:
[----:B------:R-:W-:Y:S01]  /*14840*/  MOV R3, 0x1c1f ;  /* 0x00001c1f00037802 */ /* 0x000fe20000000f00 */
[----:B------:R2:W-:Y:S01]  /*14850*/  STL [R1+0x4c], R132 ;  /* 0x00004c8401007387 */ /* 0x0005e20000100800 */
[----:B------:R-:W-:Y:S01]  /*14860*/  MOV R2, 0x14890 ;  /* 0x0001489000027802 */ /* 0x000fe20000000f00 */
[----:B------:R-:W-:Y:S02]  /*14870*/  IMAD.MOV.U32 R0, RZ, RZ, 0x1 ;  /* 0x00000001ff007424 */ /* 0x000fe400078e00ff */
[----:B-12---:R-:W-:Y:S05]  /*14880*/  CALL.REL.NOINC `($__internal_20_$__cuda_sm70_shflsync_idx_p) ;  /* 0x000017b000007944 */ /* 0x006fea0003c00000 */
        /* <DEDUP_REMOVED lines=46> */
[----:B-----5:R-:W-:Y:S02]  /*14b70*/  FSEL R5, R27, -INF , P0 ;  /* 0xff8000001b057808 */ /* 0x020fe40000000000 */
[----:B------:R-:W-:Y:S02]  /*14b80*/  FMNMX.FTZ R15, R6, R15, !PT ;  /* 0x0000000f060f7209 */ /* 0x000fe40007810000 */
[----:B------:R-:W-:Y:S02]  /*14b90*/  FMNMX.FTZ R132, R4, R132, !PT ;  /* 0x0000008404847209 */ /* 0x000fe40007810000 */
[----:B------:R-:W-:Y:S02]  /*14ba0*/  FMNMX.FTZ R15, R5, R15, !PT ;  /* 0x0000000f050f7209 */ /* 0x000fe40007810000 */
[----:B------:R-:W-:Y:S02]  /*14bb0*/  MOV R2, 0x14bd0 ;  /* 0x00014bd000027802 */ /* 0x000fe40000000f00 */
[----:B-1----:R-:W-:Y:S05]  /*14bc0*/  CALL.REL.NOINC `($__internal_19_$__cuda_sm70_shflsync_bfly_p) ;  /* 0x0000141000007944 */ /* 0x002fea0003c00000 */
[----:B------:R-:W-:Y:S01]  /*14bd0*/  FMNMX.FTZ R132, R132, R0, !PT ;  /* 0x0000000084847209 */ /* 0x000fe20007810000 */
[----:B------:R-:W-:Y:S01]  /*14be0*/  IMAD.MOV.U32 R0, RZ, RZ, 0x1 ;  /* 0x00000001ff007424 */ /* 0x000fe200078e00ff */
[----:B------:R-:W-:Y:S02]  /*14bf0*/  MOV R2, 0x14c10 ;  /* 0x00014c1000027802 */ /* 0x000fe40000000f00 */
        /* <DEDUP_REMOVED lines=8> */
[----:B------:R-:W-:Y:S02]  /*14c80*/  MOV R2, 0x14ca0 ;  /* 0x00014ca000027802 */ /* 0x000fe40000000f00 */
[----:B------:R-:W-:Y:S05]  /*14c90*/  CALL.REL.NOINC `($__internal_19_$__cuda_sm70_shflsync_bfly_p) ;  /* 0x0000134000007944 */ /* 0x000fea0003c00000 */
[----:B------:R-:W-:-:S05]  /*14ca0*/  BRA `(.L_x_1240) ;  /* 0xffff413000007947 */ /* 0x000fca000383ffff */
.L_x_1148:
[----:B------:R-:W-:Y:S01]  /*14cb0*/  MOV R3, 0x181f ;  /* 0x0000181f00037802 */ /* 0x000fe20000000f00 */
[----:B------:R2:W-:Y:S01]  /*14cc0*/  STL [R1+0x4c], R6 ;  /* 0x00004c0601007387 */ /* 0x0005e20000100800 */
[----:B------:R-:W-:Y:S01]  /*14cd0*/  MOV R2, 0x14d00 ;  /* 0x00014d0000027802 */ /* 0x000fe20000000f00 */
[----:B------:R-:W-:Y:S02]  /*14ce0*/  IMAD.MOV.U32 R0, RZ, RZ, RZ ;  /* 0x000000ffff007224 */ /* 0x000fe400078e00ff */
[----:B-1234-:R-:W-:Y:S05]  /*14cf0*/  CALL.REL.NOINC `($__internal_20_$__cuda_sm70_shflsync_idx_p) ;  /* 0x0000134000007944 */ /* 0x01efea0003c00000 */
[----:B-1---5:R-:W-:-:S05]  /*14d00*/  BRA `(.L_x_1241) ;  /* 0xffff5be000007947 */ /* 0x022fca000383ffff */
.L_x_1151:
[----:B--2---:R-:W-:Y:S01]  /*14d10*/  MOV R3, 0x181f ;  /* 0x0000181f00037802 */ /* 0x004fe20000000f00 */
        /* <DEDUP_REMOVED lines=11> */
.L_x_1154:
[----:B------:R-:W-:Y:S01]  /*14dd0*/  MOV R3, 0x181f ;  /* 0x0000181f00037802 */ /* 0x000fe20000000f00 */
[----:B------:R1:W-:Y:S01]  /*14de0*/  STL [R1+0x4c], R137 ;  /* 0x00004c8901007387 */ /* 0x0003e20000100800 */
[----:B------:R-:W-:Y:S01]  /*14df0*/  MOV R2, 0x14e20 ;  /* 0x00014e2000027802 */ /* 0x000fe20000000f00 */
[----:B------:R-:W-:Y:S02]  /*14e00*/  IMAD.MOV.U32 R0, RZ, RZ, RZ ;  /* 0x000000ffff007224 */ /* 0x000fe400078e00ff */
[----:B-1----:R-:W-:Y:S05]  /*14e10*/  CALL.REL.NOINC `($__internal_20_$__cuda_sm70_shflsync_idx_p) ;  /* 0x0000122000007944 */ /* 0x002fea0003c00000 */
[----:B------:R-:W-:Y:S01]  /*14e20*/  MOV R132, R0 ;  /* 0x0000000000847202 */ /* 0x000fe20000000f00 */
[----:B-1---5:R-:W-:-:S05]  /*14e30*/  BRA `(.L_x_1243) ;  /* 0xffff6ae000007947 */ /* 0x022fca000383ffff */
.L_x_1155:
[----:B------:R-:W-:Y:S01]  /*14e40*/  MOV R3, 0x181f ;  /* 0x0000181f00037802 */ /* 0x000fe20000000f00 */
[----:B------:R3:W-:Y:S01]  /*14e50*/  STL [R1+0x4c], R172 ;  /* 0x00004cac01007387 */ /* 0x0007e20000100800 */
[----:B------:R-:W-:Y:S01]  /*14e60*/  MOV R2, 0x14e90 ;  /* 0x00014e9000027802 */ /* 0x000fe20000000f00 */
[----:B------:R-:W-:Y:S02]  /*14e70*/  IMAD.MOV.U32 R0, RZ, RZ, RZ ;  /* 0x000000ffff007224 */ /* 0x000fe400078e00ff */
[----:B-123--:R-:W-:Y:S05]  /*14e80*/  CALL.REL.NOINC `($__internal_20_$__cuda_sm70_shflsync_idx_p) ;  /* 0x000011b000007944 */ /* 0x00efea0003c00000 */
[----:B-1---5:R-:W-:-:S05]  /*14e90*/  BRA `(.L_x_1244) ;  /* 0xffff6aa000007947 */ /* 0x022fca000383ffff */
.L_x_1156:
        /* <DEDUP_REMOVED lines=12> */
.L_x_1157:
[----:B------:R-:W-:Y:S02]  /*14f60*/  MOV R0, 0x2 ;  /* 0x0000000200007802 */ /* 0x000fe40000000f00 */
[----:B------:R-:W-:Y:S02]  /*14f70*/  MOV R2, 0x14f90 ;  /* 0x00014f9000027802 */ /* 0x000fe40000000f00 */
[----:B------:R-:W-:Y:S05]  /*14f80*/  CALL.REL.NOINC `($__internal_19_$__cuda_sm70_shflsync_bfly_p) ;  /* 0x0000105000007944 */ /* 0x000fea0003c00000 */
[----:B------:R-:W-:-:S05]  /*14f90*/  BRA `(.L_x_1246) ;  /* 0xffff6ea000007947 */ /* 0x000fca000383ffff */
.L_x_1158:
[----:B------:R-:W-:Y:S02]  /*14fa0*/  MOV R0, 0x1 ;  /* 0x0000000100007802 */ /* 0x000fe40000000f00 */
        /* <DEDUP_REMOVED lines=12> */
.L_x_1160:
[----:B------:R1:W5:Y:S01]  /*15070*/  LDL R132, [R1+0x54] ;  /* 0x0000540001847983 */ /* 0x0003620000100800 */
[----:B------:R-:W-:-:S02]  /*15080*/  MOV R0, 0x2 ;  /* 0x0000000200007802 */ /* 0x000fc40000000f00 */
[----:B------:R-:W-:Y:S02]  /*15090*/  MOV R2, 0x150b0 ;  /* 0x000150b000027802 */ /* 0x000fe40000000f00 */
[----:B-1---5:R-:W-:Y:S05]  /*150a0*/  CALL.REL.NOINC `($__internal_19_$__cuda_sm70_shflsync_bfly_p) ;  /* 0x00000f3000007944 */ /* 0x022fea0003c00000 */
[----:B------:R-:W-:Y:S05]  /*150b0*/  BRA `(.L_x_1248) ;  /* 0xffff86c000007947 */ /* 0x000fea000383ffff */
.L_x_1161:
[----:B------:R-:W-:Y:S01]  /*150c0*/  IMAD.MOV.U32 R132, RZ, RZ, R4 ;  /* 0x000000ffff847224 */ /* 0x000fe200078e0004 */
[----:B------:R-:W-:Y:S02]  /*150d0*/  MOV R0, 0x1 ;  /* 0x0000000100007802 */ /* 0x000fe40000000f00 */
[----:B------:R-:W-:Y:S02]  /*150e0*/  MOV R2, 0x15100 ;  /* 0x0001510000027802 */ /* 0x000fe40000000f00 */
[----:B------:R-:W-:Y:S05]  /*150f0*/  CALL.REL.NOINC `($__internal_19_$__cuda_sm70_shflsync_bfly_p) ;  /* 0x00000ee000007944 */ /* 0x000fea0003c00000 */
[----:B------:R1:W5:Y:S01]  /*15100*/  LDL R132, [R1+0x50] ;  /* 0x0000500001847983 */ /* 0x0003620000100800 */
[----:B------:R-:W-:Y:S01]  /*15110*/  FADD.FTZ R4, R4, R0 ;  /* 0x0000000004047221 */ /* 0x000fe20000010000 */
[----:B------:R-:W-:Y:S02]  /*15120*/  MOV R0, 0x2 ;  /* 0x0000000200007802 */ /* 0x000fe40000000f00 */
[----:B------:R-:W-:Y:S02]  /*15130*/  MOV R2, 0x15150 ;  /* 0x0001515000027802 */ /* 0x000fe40000000f00 */
[----:B-1---5:R-:W-:Y:S05]  /*15140*/  CALL.REL.NOINC `($__internal_19_$__cuda_sm70_shflsync_bfly_p) ;  /* 0x00000e9000007944 */ /* 0x022fea0003c00000 */
[----:B------:R-:W2:Y:S02]  /*15150*/  LDL.LU R2, [R1+0x50] ;  /* 0x0000500001027983 */ /* 0x000ea40000300800 */
[----:B--2---:R-:W-:Y:S01]  /*15160*/  FADD.FTZ R5, R2, R0 ;  /* 0x0000000002057221 */ /* 0x004fe20000010000 */
[----:B------:R-:W-:-:S02]  /*15170*/  MOV R0, 0x1 ;  /* 0x0000000100007802 */ /* 0x000fc40000000f00 */
[----:B------:R-:W-:Y:S02]  /*15180*/  MOV R2, 0x151b0 ;  /* 0x000151b000027802 */ /* 0x000fe40000000f00 */
[----:B------:R-:W-:Y:S02]  /*15190*/  MOV R132, R5 ;  /* 0x0000000500847202 */ /* 0x000fe40000000f00 */
[----:B------:R-:W-:Y:S05]  /*151a0*/  CALL.REL.NOINC `($__internal_19_$__cuda_sm70_shflsync_bfly_p) ;  /* 0x00000e3000007944 */ /* 0x000fea0003c00000 */
[----:B------:R-:W-:Y:S01]  /*151b0*/  MOV R3, R0 ;  /* 0x0000000000037202 */ /* 0x000fe20000000f00 */
[----:B------:R-:W-:Y:S05]  /*151c0*/  BRA `(.L_x_1249) ;  /* 0xffff864000007947 */ /* 0x000fea000383ffff */
.L_x_1168:
[----:B--234-:R2:W-:Y:S01]  /*151d0*/  STL [R1+0x4c], R5 ;  /* 0x00004c0501007387 */ /* 0x01c5e20000100800 */
[----:B------:R-:W-:Y:S01]  /*151e0*/  IMAD.MOV.U32 R0, RZ, RZ, RZ ;  /* 0x000000ffff007224 */ /* 0x000fe200078e00ff */
[----:B------:R-:W-:Y:S02]  /*151f0*/  MOV R3, 0x181f ;  /* 0x0000181f00037802 */ /* 0x000fe40000000f00 */
[----:B------:R-:W-:Y:S02]  /*15200*/  MOV R2, 0x15220 ;  /* 0x0001522000027802 */ /* 0x000fe40000000f00 */
[----:B-12---:R-:W-:Y:S05]  /*15210*/  CALL.REL.NOINC `($__internal_20_$__cuda_sm70_shflsync_idx_p) ;  /* 0x00000e2000007944 */ /* 0x006fea0003c00000 */
[----:B-----5:R-:W-:Y:S01]  /*15220*/  MOV R4, R0 ;  /* 0x0000000000047202 */ /* 0x020fe20000000f00 */
[----:B-1----:R-:W-:Y:S05]  /*15230*/  BRA `(.L_x_1250) ;  /* 0xffffa28000007947 */ /* 0x002fea000383ffff */
.L_x_1169:
[----:B------:R4:W-:Y:S01]  /*15240*/  STL [R1+0x4c], R14 ;  /* 0x00004c0e01007387 */ /* 0x0009e20000100800 */
[----:B------:R-:W-:Y:S01]  /*15250*/  IMAD.MOV.U32 R0, RZ, RZ, RZ ;  /* 0x000000ffff007224 */ /* 0x000fe200078e00ff */
[----:B------:R-:W-:-:S02]  /*15260*/  MOV R3, 0x181f ;  /* 0x0000181f00037802 */ /* 0x000fc40000000f00 */
[----:B------:R-:W-:Y:S02]  /*15270*/  MOV R2, 0x15290 ;  /* 0x0001529000027802 */ /* 0x000fe40000000f00 */
[----:B-1234-:R-:W-:Y:S05]  /*15280*/  CALL.REL.NOINC `($__internal_20_$__cuda_sm70_shflsync_idx_p) ;  /* 0x00000db000007944 */ /* 0x01efea0003c00000 */
[----:B-1---5:R-:W-:Y:S05]  /*15290*/  BRA `(.L_x_1251) ;  /* 0xffffa24000007947 */ /* 0x022fea000383ffff */
.L_x_1172:
[----:B------:R4:W-:Y:S01]  /*152a0*/  STL [R1+0x4c], R5 ;  /* 0x00004c0501007387 */ /* 0x0009e20000100800 */
[----:B--2---:R-:W-:Y:S01]  /*152b0*/  IMAD.MOV.U32 R0, RZ, RZ, 0x1 ;  /* 0x00000001ff007424 */ /* 0x004fe200078e00ff */
[----:B------:R-:W-:Y:S02]  /*152c0*/  MOV R3, 0x181f ;  /* 0x0000181f00037802 */ /* 0x000fe40000000f00 */
[----:B------:R-:W-:Y:S02]  /*152d0*/  MOV R2, 0x152f0 ;  /* 0x000152f000027802 */ /* 0x000fe40000000f00 */
[----:B-1-34-:R-:W-:Y:S05]  /*152e0*/  CALL.REL.NOINC `($__internal_20_$__cuda_sm70_shflsync_idx_p) ;  /* 0x00000d5000007944 */ /* 0x01afea0003c00000 */
[----:B------:R2:W-:Y:S01]  /*152f0*/  STL [R1+0x4c], R14 ;  /* 0x00004c0e01007387 */ /* 0x0005e20000100800 */
[----:B-----5:R-:W-:Y:S01]  /*15300*/  IMAD.MOV.U32 R4, RZ, RZ, R0 ;  /* 0x000000ffff047224 */ /* 0x020fe200078e0000 */
[----:B------:R-:W-:Y:S01]  /*15310*/  MOV R0, 0x1 ;  /* 0x0000000100007802 */ /* 0x000fe20000000f00 */
[----:B------:R-:W-:Y:S01]  /*15320*/  IMAD.MOV.U32 R3, RZ, RZ, 0x181f ;  /* 0x0000181fff037424 */ /* 0x000fe200078e00ff */
[----:B------:R-:W-:Y:S02]  /*15330*/  MOV R2, 0x15350 ;  /* 0x0001535000027802 */ /* 0x000fe40000000f00 */
[----:B-12---:R-:W-:Y:S05]  /*15340*/  CALL.REL.NOINC `($__internal_20_$__cuda_sm70_shflsync_idx_p) ;  /* 0x00000cf000007944 */ /* 0x006fea0003c00000 */
[----:B-1---5:R-:W-:Y:S05]  /*15350*/  BRA `(.L_x_1252) ;  /* 0xffffa3d000007947 */ /* 0x022fea000383ffff */
.L_x_1175:
[----:B------:R3:W-:Y:S01]  /*15360*/  STL [R1+0x4c], R5 ;  /* 0x00004c0501007387 */ /* 0x0007e20000100800 */
[----:B--2---:R-:W-:Y:S01]  /*15370*/  IMAD.MOV.U32 R0, RZ, RZ, 0x2 ;  /* 0x00000002ff007424 */ /* 0x004fe200078e00ff */
[----:B-1----:R-:W-:-:S02]  /*15380*/  MOV R3, 0x181f ;  /* 0x0000181f00037802 */ /* 0x002fc40000000f00 */
[----:B------:R-:W-:Y:S02]  /*15390*/  MOV R2, 0x153b0 ;  /* 0x000153b000027802 */ /* 0x000fe40000000f00 */
[----:B---34-:R-:W-:Y:S05]  /*153a0*/  CALL.REL.NOINC `($__internal_20_$__cuda_sm70_shflsync_idx_p) ;  /* 0x00000c9000007944 */ /* 0x018fea0003c00000 */
[----:B-----5:R-:W-:Y:S01]  /*153b0*/  MOV R4, R0 ;  /* 0x0000000000047202 */ /* 0x020fe20000000f00 */
[----:B-1----:R-:W-:Y:S05]  /*153c0*/  BRA `(.L_x_1253) ;  /* 0xffffa55000007947 */ /* 0x002fea000383ffff */
.L_x_1176:
[----:B------:R4:W-:Y:S01]  /*153d0*/  STL [R1+0x4c], R14 ;  /* 0x00004c0e01007387 */ /* 0x0009e20000100800 */
[----:B--2---:R-:W-:Y:S01]  /*153e0*/  IMAD.MOV.U32 R0, RZ, RZ, 0x2 ;  /* 0x00000002ff007424 */ /* 0x004fe200078e00ff */
[----:B-1----:R-:W-:Y:S02]  /*153f0*/  MOV R3, 0x181f ;  /* 0x0000181f00037802 */ /* 0x002fe40000000f00 */
[----:B------:R-:W-:Y:S02]  /*15400*/  MOV R2, 0x15420 ;  /* 0x0001542000027802 */ /* 0x000fe40000000f00 */
[----:B---34-:R-:W-:Y:S05]  /*15410*/  CALL.REL.NOINC `($__internal_20_$__cuda_sm70_shflsync_idx_p) ;  /* 0x00000c2000007944 */ /* 0x018fea0003c00000 */
[----:B-1---5:R-:W-:Y:S05]  /*15420*/  BRA `(.L_x_1254) ;  /* 0xffffa51000007947 */ /* 0x022fea000383ffff */
.L_x_1179:
[----:B------:R1:W-:Y:S01]  /*15430*/  STL [R1+0x4c], R5 ;  /* 0x00004c0501007387 */ /* 0x0003e20000100800 */
[----:B----4-:R-:W-:Y:S01]  /*15440*/  IMAD.MOV.U32 R0, RZ, RZ, 0x3 ;  /* 0x00000003ff007424 */ /* 0x010fe200078e00ff */
[----:B-1----:R-:W-:Y:S02]  /*15450*/  MOV R3, 0x181f ;  /* 0x0000181f00037802 */ /* 0x002fe40000000f00 */
[----:B------:R-:W-:Y:S02]  /*15460*/  MOV R2, 0x15480 ;  /* 0x0001548000027802 */ /* 0x000fe40000000f00 */
[----:B--23--:R-:W-:Y:S05]  /*15470*/  CALL.REL.NOINC `($__internal_20_$__cuda_sm70_shflsync_idx_p) ;  /* 0x00000bc000007944 */ /* 0x00cfea0003c00000 */
[----:B------:R2:W-:Y:S01]  /*15480*/  STL [R1+0x4c], R14 ;  /* 0x00004c0e01007387 */ /* 0x0005e20000100800 */
[----:B-----5:R-:W-:Y:S01]  /*15490*/  IMAD.MOV.U32 R4, RZ, RZ, R0 ;  /* 0x000000ffff047224 */ /* 0x020fe200078e0000 */
[----:B------:R-:W-:Y:S01]  /*154a0*/  MOV R0, 0x3 ;  /* 0x0000000300007802 */ /* 0x000fe20000000f00 */
[----:B------:R-:W-:Y:S01]  /*154b0*/  IMAD.MOV.U32 R3, RZ, RZ, 0x181f ;  /* 0x0000181fff037424 */ /* 0x000fe200078e00ff */
[----:B------:R-:W-:-:S02]  /*154c0*/  MOV R2, 0x154e0 ;  /* 0x000154e000027802 */ /* 0x000fc40000000f00 */
[----:B-12---:R-:W-:Y:S05]  /*154d0*/  CALL.REL.NOINC `($__internal_20_$__cuda_sm70_shflsync_idx_p) ;  /* 0x00000b6000007944 */ /* 0x006fea0003c00000 */
[----:B-1---5:R-:W-:Y:S05]  /*154e0*/  BRA `(.L_x_1255) ;  /* 0xffffa65000007947 */ /* 0x022fea000383ffff */
.L_x_1181:
[----:B------:R1:W-:Y:S01]  /*154f0*/  STL [R1+0x4c], R5 ;  /* 0x00004c0501007387 */ /* 0x0003e20000100800 */
[----:B------:R-:W-:Y:S01]  /*15500*/  IMAD.MOV.U32 R0, RZ, RZ, RZ ;  /* 0x000000ffff007224 */ /* 0x000fe200078e00ff */
[----:B------:R-:W-:-:S02]  /*15510*/  MOV R3, 0x1c1f ;  /* 0x00001c1f00037802 */ /* 0x000fc40000000f00 */
[----:B------:R-:W-:Y:S02]  /*15520*/  MOV R2, 0x15540 ;  /* 0x0001554000027802 */ /* 0x000fe40000000f00 */
[----:B-1----:R-:W-:Y:S05]  /*15530*/  CALL.REL.NOINC `($__internal_20_$__cuda_sm70_shflsync_idx_p) ;  /* 0x00000b0000007944 */ /* 0x002fea0003c00000 */
[----:B-----5:R-:W-:Y:S01]  /*15540*/  MOV R4, R0 ;  /* 0x0000000000047202 */ /* 0x020fe20000000f00 */
[----:B-1----:R-:W-:Y:S05]  /*15550*/  BRA `(.L_x_1256) ;  /* 0xffffa9c000007947 */ /* 0x002fea000383ffff */
.L_x_1182:
[----:B------:R3:W-:Y:S01]  /*15560*/  STL [R1+0x4c], R12 ;  /* 0x00004c0c01007387 */ /* 0x0007e20000100800 */
[----:B------:R-:W-:Y:S01]  /*15570*/  IMAD.MOV.U32 R0, RZ, RZ, RZ ;  /* 0x000000ffff007224 */ /* 0x000fe200078e00ff */
[----:B------:R-:W-:Y:S02]  /*15580*/  MOV R3, 0x1c1f ;  /* 0x00001c1f00037802 */ /* 0x000fe40000000f00 */
[----:B------:R-:W-:Y:S02]  /*15590*/  MOV R2, 0x155b0 ;  /* 0x000155b000027802 */ /* 0x000fe40000000f00 */
[----:B-123--:R-:W-:Y:S05]  /*155a0*/  CALL.REL.NOINC `($__internal_20_$__cuda_sm70_shflsync_idx_p) ;  /* 0x00000a9000007944 */ /* 0x00efea0003c00000 */
[----:B-1---5:R-:W-:Y:S05]  /*155b0*/  BRA `(.L_x_1257) ;  /* 0xffffa98000007947 */ /* 0x022fea000383ffff */
.L_x_1185:
[----:B------:R1:W-:Y:S01]  /*155c0*/  STL [R1+0x4c], R5 ;  /* 0x00004c0501007387 */ /* 0x0003e20000100800 */
[----:B----4-:R-:W-:Y:S01]  /*155d0*/  IMAD.MOV.U32 R0, RZ, RZ, 0x1 ;  /* 0x00000001ff007424 */ /* 0x010fe200078e00ff */
[----:B--2---:R-:W-:Y:S02]  /*155e0*/  MOV R3, 0x1c1f ;  /* 0x00001c1f00037802 */ /* 0x004fe40000000f00 */
[----:B------:R-:W-:Y:S02]  /*155f0*/  MOV R2, 0x15610 ;  /* 0x0001561000027802 */ /* 0x000fe40000000f00 */
[----:B-1-3--:R-:W-:Y:S05]  /*15600*/  CALL.REL.NOINC `($__internal_20_$__cuda_sm70_shflsync_idx_p) ;  /* 0x00000a3000007944 */ /* 0x00afea0003c00000 */
[----:B------:R2:W-:Y:S01]  /*15610*/  STL [R1+0x4c], R12 ;  /* 0x00004c0c01007387 */ /* 0x0005e20000100800 */
[----:B-----5:R-:W-:Y:S01]  /*15620*/  IMAD.MOV.U32 R4, RZ, RZ, R0 ;  /* 0x000000ffff047224 */ /* 0x020fe200078e0000 */
[----:B------:R-:W-:Y:S01]  /*15630*/  MOV R0, 0x1 ;  /* 0x0000000100007802 */ /* 0x000fe20000000f00 */
[----:B------:R-:W-:Y:S01]  /*15640*/  IMAD.MOV.U32 R3, RZ, RZ, 0x1c1f ;  /* 0x00001c1fff037424 */ /* 0x000fe200078e00ff */
[----:B------:R-:W-:-:S02]  /*15650*/  MOV R2, 0x15670 ;  /* 0x0001567000027802 */ /* 0x000fc40000000f00 */
[----:B-12---:R-:W-:Y:S05]  /*15660*/  CALL.REL.NOINC `($__internal_20_$__cuda_sm70_shflsync_idx_p) ;  /* 0x000009d000007944 */ /* 0x006fea0003c00000 */
[----:B-1---5:R-:W-:Y:S05]  /*15670*/  BRA `(.L_x_1258) ;  /* 0xffffb52000007947 */ /* 0x022fea000383ffff */
.L_x_1189:
[----:B------:R1:W-:Y:S01]  /*15680*/  STL [R1+0x4c], R5 ;  /* 0x00004c0501007387 */ /* 0x0003e20000100800 */
[----:B------:R-:W-:Y:S01]  /*15690*/  IMAD.MOV.U32 R0, RZ, RZ, RZ ;  /* 0x000000ffff007224 */ /* 0x000fe200078e00ff */
[----:B------:R-:W-:-:S02]  /*156a0*/  MOV R3, 0x181f ;  /* 0x0000181f00037802 */ /* 0x000fc40000000f00 */
[----:B------:R-:W-:Y:S02]  /*156b0*/  MOV R2, 0x156d0 ;  /* 0x000156d000027802 */ /* 0x000fe40000000f00 */
[----:B-1----:R-:W-:Y:S05]  /*156c0*/  CALL.REL.NOINC `($__internal_20_$__cuda_sm70_shflsync_idx_p) ;  /* 0x0000097000007944 */ /* 0x002fea0003c00000 */
[----:B-----5:R-:W-:Y:S01]  /*156d0*/  MOV R4, R0 ;  /* 0x0000000000047202 */ /* 0x020fe20000000f00 */
[----:B-1----:R-:W-:Y:S05]  /*156e0*/  BRA `(.L_x_1259) ;  /* 0xffffc96000007947 */ /* 0x002fea000383ffff */
.L_x_1190:
[----:B------:R3:W-:Y:S01]  /*156f0*/  STL [R1+0x4c], R14 ;  /* 0x00004c0e01007387 */ /* 0x0007e20000100800 */
[----:B------:R-:W-:Y:S01]  /*15700*/  IMAD.MOV.U32 R0, RZ, RZ, RZ ;  /* 0x000000ffff007224 */ /* 0x000fe200078e00ff */
[----:B------:R-:W-:Y:S02]  /*15710*/  MOV R3, 0x181f ;  /* 0x0000181f00037802 */ /* 0x000fe40000000f00 */
[----:B------:R-:W-:Y:S02]  /*15720*/  MOV R2, 0x15740 ;  /* 0x0001574000027802 */ /* 0x000fe40000000f00 */
[----:B-123--:R-:W-:Y:S05]  /*15730*/  CALL.REL.NOINC `($__internal_20_$__cuda_sm70_shflsync_idx_p) ;  /* 0x0000090000007944 */ /* 0x00efea0003c00000 */
[----:B-1---5:R-:W-:Y:S05]  /*15740*/  BRA `(.L_x_1260) ;  /* 0xffffc92000007947 */ /* 0x022fea000383ffff */
.L_x_1193:
        /* <DEDUP_REMOVED lines=12> */
.L_x_1196:
[----:B------:R1:W-:Y:S01]  /*15810*/  STL [R1+0x4c], R5 ;  /* 0x00004c0501007387 */ /* 0x0003e20000100800 */
[----:B----4-:R-:W-:Y:S01]  /*15820*/  IMAD.MOV.U32 R0, RZ, RZ, 0x2 ;  /* 0x00000002ff007424 */ /* 0x010fe200078e00ff */
[----:B-1----:R-:W-:-:S02]  /*15830*/  MOV R3, 0x181f ;  /* 0x0000181f00037802 */ /* 0x002fc40000000f00 */
[----:B------:R-:W-:Y:S02]  /*15840*/  MOV R2, 0x15860 ;  /* 0x0001586000027802 */ /* 0x000fe40000000f00 */
[----:B--23--:R-:W-:Y:S05]  /*15850*/  CALL.REL.NOINC `($__internal_20_$__cuda_sm70_shflsync_idx_p) ;  /* 0x000007e000007944 */ /* 0x00cfea0003c00000 */
[----:B-----5:R-:W-:Y:S01]  /*15860*/  MOV R4, R0 ;  /* 0x0000000000047202 */ /* 0x020fe20000000f00 */
[----:B-1----:R-:W-:Y:S05]  /*15870*/  BRA `(.L_x_1262) ;  /* 0xffffcc4000007947 */ /* 0x002fea000383ffff */
.L_x_1197:
[----:B------:R1:W-:Y:S01]  /*15880*/  STL [R1+0x4c], R14 ;  /* 0x00004c0e01007387 */ /* 0x0003e20000100800 */
[----:B----4-:R-:W-:Y:S01]  /*15890*/  IMAD.MOV.U32 R0, RZ, RZ, 0x2 ;  /* 0x00000002ff007424 */ /* 0x010fe200078e00ff */
[----:B-1----:R-:W-:Y:S02]  /*158a0*/  MOV R3, 0x181f ;  /* 0x0000181f00037802 */ /* 0x002fe40000000f00 */
[----:B------:R-:W-:Y:S02]  /*158b0*/  MOV R2, 0x158d0 ;  /* 0x000158d000027802 */ /* 0x000fe40000000f00 */
[----:B--23--:R-:W-:Y:S05]  /*158c0*/  CALL.REL.NOINC `($__internal_20_$__cuda_sm70_shflsync_idx_p) ;  /* 0x0000077000007944 */ /* 0x00cfea0003c00000 */
[----:B-1---5:R-:W-:Y:S05]  /*158d0*/  BRA `(.L_x_1263) ;  /* 0xffffcc0000007947 */ /* 0x022fea000383ffff */
.L_x_1200:
[----:B------:R1:W-:Y:S01]  /*158e0*/  STL [R1+0x4c], R5 ;  /* 0x00004c0501007387 */ /* 0x0003e20000100800 */
[----:B------:R-:W-:Y:S01]  /*158f0*/  IMAD.MOV.U32 R0, RZ, RZ, 0x3 ;  /* 0x00000003ff007424 */ /* 0x000fe200078e00ff */
[----:B-1----:R-:W-:Y:S02]  /*15900*/  MOV R3, 0x181f ;  /* 0x0000181f00037802 */ /* 0x002fe40000000f00 */
        /* <DEDUP_REMOVED lines=9> */
.L_x_1202:
[----:B------:R1:W-:Y:S01]  /*159a0*/  STL [R1+0x4c], R106 ;  /* 0x00004c6a01007387 */ /* 0x0003e20000100800 */
[----:B------:R-:W-:Y:S01]  /*159b0*/  IMAD.MOV.U32 R0, RZ, RZ, RZ ;  /* 0x000000ffff007224 */ /* 0x000fe200078e00ff */
[----:B------:R-:W-:-:S02]  /*159c0*/  MOV R3, 0x1f ;  /* 0x0000001f00037802 */ /* 0x000fc40000000f00 */
[----:B------:R-:W-:Y:S02]  /*159d0*/  MOV R2, 0x159f0 ;  /* 0x000159f000027802 */ /* 0x000fe40000000f00 */
[----:B-1----:R-:W-:Y:S05]  /*159e0*/  CALL.REL.NOINC `($__internal_20_$__cuda_sm70_shflsync_idx_p) ;  /* 0x0000065000007944 */ /* 0x002fea0003c00000 */
[----:B------:R-:W-:Y:S01]  /*159f0*/  MOV R9, R0 ;  /* 0x0000000000097202 */ /* 0x000fe20000000f00 */
[----:B-1---5:R-:W-:Y:S05]  /*15a00*/  BRA `(.L_x_1265) ;  /* 0xffffcf8000007947 */ /* 0x022fea000383ffff */
.L_x_1203:
[----:B------:R3:W-:Y:S01]  /*15a10*/  STL [R1+0x4c], R106 ;  /* 0x00004c6a01007387 */ /* 0x0007e20000100800 */
[----:B------:R-:W-:Y:S01]  /*15a20*/  IMAD.MOV.U32 R0, RZ, RZ, 0x1 ;  /* 0x00000001ff007424 */ /* 0x000fe200078e00ff */
[----:B------:R-:W-:Y:S02]  /*15a30*/  MOV R3, 0x1f ;  /* 0x0000001f00037802 */ /* 0x000fe40000000f00 */
[----:B------:R-:W-:Y:S02]  /*15a40*/  MOV R2, 0x15a60 ;  /* 0x00015a6000027802 */ /* 0x000fe40000000f00 */
[----:B-123--:R-:W-:Y:S05]  /*15a50*/  CALL.REL.NOINC `($__internal_20_$__cuda_sm70_shflsync_idx_p) ;  /* 0x000005e000007944 */ /* 0x00efea0003c00000 */
[----:B------:R-:W-:Y:S01]  /*15a60*/  MOV R8, R0 ;  /* 0x0000000000087202 */ /* 0x000fe20000000f00 */
[----:B-1---5:R-:W-:Y:S05]  /*15a70*/  BRA `(.L_x_1266) ;  /* 0xffffcf3000007947 */ /* 0x022fea000383ffff */
.L_x_1204:
[----:B------:R-:W-:Y:S02]  /*15a80*/  MOV R3, 0x1 ;  /* 0x0000000100037802 */ /* 0x000fe40000000f00 */
[----:B------:R-:W-:Y:S02]  /*15a90*/  MOV R2, 0x15ab0 ;  /* 0x00015ab000027802 */ /* 0x000fe40000000f00 */
[----:B-1234-:R-:W-:Y:S05]  /*15aa0*/  CALL.REL.NOINC `($__internal_21_$__cuda_sm70_shflsync_up_p) ;  /* 0x0000063000007944 */ /* 0x01efea0003c00000 */
[----:B------:R-:W-:Y:S05]  /*15ab0*/  BRA `(.L_x_1267) ;  /* 0xffffd02000007947 */ /* 0x000fea000383ffff */
.L_x_1205:
[----:B------:R-:W-:Y:S02]  /*15ac0*/  MOV R3, 0x2 ;  /* 0x0000000200037802 */ /* 0x000fe40000000f00 */
[----:B------:R-:W-:-:S02]  /*15ad0*/  MOV R2, 0x15af0 ;  /* 0x00015af000027802 */ /* 0x000fc40000000f00 */
[----:B--2-4-:R-:W-:Y:S05]  /*15ae0*/  CALL.REL.NOINC `($__internal_21_$__cuda_sm70_shflsync_up_p) ;  /* 0x000005f000007944 */ /* 0x014fea0003c00000 */
        /* <DEDUP_REMOVED lines=23> */
.L_x_1209:
[----:B------:R-:W-:Y:S02]  /*15c60*/  MOV R3, 0x1 ;  /* 0x0000000100037802 */ /* 0x000fe40000000f00 */
[----:B------:R-:W-:Y:S02]  /*15c70*/  MOV R2, 0x15c90 ;  /* 0x00015c9000027802 */ /* 0x000fe40000000f00 */
[----:B------:R-:W-:Y:S05]  /*15c80*/  CALL.REL.NOINC `($__internal_21_$__cuda_sm70_shflsync_up_p) ;  /* 0x0000045000007944 */ /* 0x000fea0003c00000 */
[----:B------:R-:W-:Y:S01]  /*15c90*/  MOV R2, R4 ;  /* 0x0000000400027202 */ /* 0x000fe20000000f00 */
[----:B------:R-:W-:Y:S05]  /*15ca0*/  BRA `(.L_x_1269) ;  /* 0xffffd09000007947 */ /* 0x000fea000383ffff */
.L_x_1210:
        /* <DEDUP_REMOVED lines=26> */
.L_x_1212:
[----:B------:R-:W-:Y:S02]  /*15e50*/  SEL R0, RZ, 0x1, P0 ;  /* 0x00000001ff007807 */ /* 0x000fe40000000000 */
[----:B------:R-:W-:Y:S02]  /*15e60*/  MOV R2, 0x15e80 ;  /* 0x00015e8000027802 */ /* 0x000fe40000000f00 */
[----:B-1----:R-:W-:Y:S05]  /*15e70*/  CALL.REL.NOINC `($__internal_22_$__cuda_sm70_votesync_ballot) ;  /* 0x000002c000007944 */ /* 0x002fea0003c00000 */
[----:B------:R-:W-:Y:S01]  /*15e80*/  MOV R10, R0 ;  /* 0x00000000000a7202 */ /* 0x000fe20000000f00 */
[----:B------:R-:W-:Y:S05]  /*15e90*/  BRA `(.L_x_1271) ;  /* 0xffffd03000007947 */ /* 0x000fea000383ffff */
.L_x_1213:
[----:B------:R3:W-:Y:S01]  /*15ea0*/  STL [R1+0x4c], R6 ;  /* 0x00004c0601007387 */ /* 0x0007e20000100800 */
[----:B--2---:R-:W-:Y:S01]  /*15eb0*/  IMAD.MOV.U32 R0, RZ, RZ, R5 ;  /* 0x000000ffff007224 */ /* 0x004fe200078e0005 */
[----:B------:R-:W-:Y:S02]  /*15ec0*/  MOV R3, 0x1f ;  /* 0x0000001f00037802 */ /* 0x000fe40000000f00 */
[----:B------:R-:W-:Y:S02]  /*15ed0*/  MOV R2, 0x15ef0 ;  /* 0x00015ef000027802 */ /* 0x000fe40000000f00 */
[----:B-1-3--:R-:W-:Y:S05]  /*15ee0*/  CALL.REL.NOINC `($__internal_20_$__cuda_sm70_shflsync_idx_p) ;  /* 0x0000015000007944 */ /* 0x00afea0003c00000 */
[----:B------:R2:W-:Y:S01]  /*15ef0*/  STL [R1+0x4c], R7 ;  /* 0x00004c0701007387 */ /* 0x0005e20000100800 */
[----:B------:R-:W-:Y:S01]  /*15f00*/  IMAD.MOV.U32 R11, RZ, RZ, R0 ;  /* 0x000000ffff0b7224 */ /* 0x000fe200078e0000 */
[----:B-----5:R-:W-:Y:S01]  /*15f10*/  MOV R0, R5 ;  /* 0x0000000500007202 */ /* 0x020fe20000000f00 */
[----:B------:R-:W-:Y:S01]  /*15f20*/  IMAD.MOV.U32 R3, RZ, RZ, 0x1f ;  /* 0x0000001fff037424 */ /* 0x000fe200078e00ff */
[----:B------:R-:W-:-:S02]  /*15f30*/  MOV R2, 0x15f50 ;  /* 0x00015f5000027802 */ /* 0x000fc40000000f00 */
[----:B-12---:R-:W-:Y:S05]  /*15f40*/  CALL.REL.NOINC `($__internal_20_$__cuda_sm70_shflsync_idx_p) ;  /* 0x000000f000007944 */ /* 0x006fea0003c00000 */
[----:B------:R-:W-:Y:S01]  /*15f50*/  MOV R7, R0 ;  /* 0x0000000000077202 */ /* 0x000fe20000000f00 */
[----:B-1---5:R-:W-:Y:S05]  /*15f60*/  BRA `(.L_x_1272) ;  /* 0xffffcfd000007947 */ /* 0x022fea000383ffff */
.L_x_1216:
[----:B------:R3:W-:Y:S01]  /*15f70*/  STL [R1+0x4c], R4 ;  /* 0x00004c0401007387 */ /* 0x0007e20000100800 */
[----:B--2---:R-:W-:Y:S01]  /*15f80*/  IMAD.MOV.U32 R0, RZ, RZ, R5 ;  /* 0x000000ffff007224 */ /* 0x004fe200078e0005 */
[----:B------:R-:W-:-:S02]  /*15f90*/  MOV R3, 0x1f ;  /* 0x0000001f00037802 */ /* 0x000fc40000000f00 */
[----:B------:R-:W-:Y:S02]  /*15fa0*/  MOV R2, 0x15fc0 ;  /* 0x00015fc000027802 */ /* 0x000fe40000000f00 */
[----:B-1-34-:R-:W-:Y:S05]  /*15fb0*/  CALL.REL.NOINC `($__internal_20_$__cuda_sm70_shflsync_idx_p) ;  /* 0x0000008000007944 */ /* 0x01afea0003c00000 */
[----:B------:R-:W-:Y:S01]  /*15fc0*/  MOV R12, R0 ;  /* 0x00000000000c7202 */ /* 0x000fe20000000f00 */
[----:B-1---5:R-:W-:Y:S05]  /*15fd0*/  BRA `(.L_x_1215) ;  /* 0xffffcfc000007947 */ /* 0x022fea000383ffff */
        .weak           $__internal_19_$__cuda_sm70_shflsync_bfly_p
        .type           $__internal_19_$__cuda_sm70_shflsync_bfly_p,@function
        .size           $__internal_19_$__cuda_sm70_shflsync_bfly_p,($__internal_20_$__cuda_sm70_shflsync_idx_p - $__internal_19_$__cuda_sm70_shflsync_bfly_p)
$__internal_19_$__cuda_sm70_shflsync_bfly_p:
[----:B------:R-:W-:Y:S02]  /*15fe0*/  MOV R178, 0xffffffff ;  /* 0xffffffff00b27802 */ /* 0x000fe40000000f00 */
[----:B------:R-:W-:Y:S02]  /*15ff0*/  MOV R3, 0x1f ;  /* 0x0000001f00037802 */ /* 0x000fe40000000f00 */
[----:B------:R-:W-:Y:S04]  /*16000*/  WARPSYNC R178 ;  /* 0x000000b200007348 */ /* 0x000fe80003800000 */
[----:B------:R1:W2:Y:S02]  /*16010*/  SHFL.BFLY PT, R0, R132, R0, R3 ;  /* 0x0c00000084007389 */ /* 0x0002a400000e0003 */
[----:B-1----:R-:W-:-:S04]  /*16020*/  MOV R3, 0x0 ;  /* 0x0000000000037802 */ /* 0x002fc80000000f00 */
[----:B--2---:R-:W-:Y:S05]  /*16030*/  RET.REL.NODEC R2 `(_ZN7cutlass13device_kernelIN5flash19enable_sm80_to_sm89INS1_16FlashAttnFwdSm80INS1_25CollectiveMainloopFwdSm80ILi8ELi1ELb1EN4cute5tupleIJNS5_1CILi128EEENS7_ILi48EEENS7_ILi256EEEEEELi256ENS_10bfloat16_tEfNS_4arch4Sm80ELb1ELb0ELb0ELb1ELb1ELb0ELb1ELb1EEENS1_21CollectiveEpilogueFwdINS6_IJS8_SA_S9_EEENS6_IJNS7_ILi1EEESI_SI_EEESC_SE_Li256ELb1ELb1ELb1ELb0EEENS1_36VarlenDynamicPersistentTileSchedulerILi128ELi48ELi256ELi256ELb1ELb1ELb0ELb1ELb1ELb1EEEEEEEEEvNT_6ParamsE) ;  /* 0xfffe9fc002007950 */ /* 0x004fea0003c3ffff */
        .weak           $__internal_20_$__cuda_sm70_shflsync_idx_p
        .type           $__internal_20_$__cuda_sm70_shflsync_idx_p,@function
        .size           $__internal_20_$__cuda_sm70_shflsync_idx_p,($__internal_21_$__cuda_sm70_shflsync_up_p - $__internal_20_$__cuda_sm70_shflsync_idx_p)
$__internal_20_$__cuda_sm70_shflsync_idx_p:
        /* <DEDUP_REMOVED lines=9> */
[----:B--2---:R-:W-:Y:S05]  /*160d0*/  RET.REL.NODEC R2 `(_ZN7cutlass13device_kernelIN5flash19enable_sm80_to_sm89INS1_16FlashAttnFwdSm80INS1_25CollectiveMainloopFwdSm80ILi8ELi1ELb1EN4cute5tupleIJNS5_1CILi128EEENS7_ILi48EEENS7_ILi256EEEEEELi256ENS_10bfloat16_tEfNS_4arch4Sm80ELb1ELb0ELb0ELb1ELb1ELb0ELb1ELb1EEENS1_21CollectiveEpilogueFwdINS6_IJS8_SA_S9_EEENS6_IJNS7_ILi1EEESI_SI_EEESC_SE_Li256ELb1ELb1ELb1ELb0EEENS1_36VarlenDynamicPersistentTileSchedulerILi128ELi48ELi256ELi256ELb1ELb1ELb0ELb1ELb1ELb1EEEEEEEEEvNT_6ParamsE) ;  /* 0xfffe9f2002007950 */ /* 0x004fea0003c3ffff */
        .weak           $__internal_21_$__cuda_sm70_shflsync_up_p
        .type           $__internal_21_$__cuda_sm70_shflsync_up_p,@function
        .size           $__internal_21_$__cuda_sm70_shflsync_up_p,($__internal_22_$__cuda_sm70_votesync_ballot - $__internal_21_$__cuda_sm70_shflsync_up_p)
$__internal_21_$__cuda_sm70_shflsync_up_p:
[----:B------:R-:W-:Y:S02]  /*160e0*/  MOV R4, RZ ;  /* 0x000000ff00047202 */ /* 0x000fe40000000f00 */
[----:B------:R-:W-:-:S04]  /*160f0*/  MOV R10, 0xffffffff ;  /* 0xffffffff000a7802 */ /* 0x000fc80000000f00 */
[----:B------:R-:W-:Y:S04]  /*16100*/  WARPSYNC R10 ;  /* 0x0000000a00007348 */ /* 0x000fe80003800000 */
[----:B------:R1:W2:Y:S02]  /*16110*/  SHFL.UP PT, R4, R0, R3, R4 ;  /* 0x0400000300047389 */ /* 0x0002a400000e0004 */
[----:B-1----:R-:W-:-:S04]  /*16120*/  MOV R3, 0x0 ;  /* 0x0000000000037802 */ /* 0x002fc80000000f00 */
[----:B--2---:R-:W-:Y:S05]  /*16130*/  RET.REL.NODEC R2 `(_ZN7cutlass13device_kernelIN5flash19enable_sm80_to_sm89INS1_16FlashAttnFwdSm80INS1_25CollectiveMainloopFwdSm80ILi8ELi1ELb1EN4cute5tupleIJNS5_1CILi128EEENS7_ILi48EEENS7_ILi256EEEEEELi256ENS_10bfloat16_tEfNS_4arch4Sm80ELb1ELb0ELb0ELb1ELb1ELb0ELb1ELb1EEENS1_21CollectiveEpilogueFwdINS6_IJS8_SA_S9_EEENS6_IJNS7_ILi1EEESI_SI_EEESC_SE_Li256ELb1ELb1ELb1ELb0EEENS1_36VarlenDynamicPersistentTileSchedulerILi128ELi48ELi256ELi256ELb1ELb1ELb0ELb1ELb1ELb1EEEEEEEEEvNT_6ParamsE) ;  /* 0xfffe9ec002007950 */ /* 0x004fea0003c3ffff */
        .weak           $__internal_22_$__cuda_sm70_votesync_ballot
        .type           $__internal_22_$__cuda_sm70_votesync_ballot,@function
        .size           $__internal_22_$__cuda_sm70_votesync_ballot,(.L_x_3254 - $__internal_22_$__cuda_sm70_votesync_ballot)
$__internal_22_$__cuda_sm70_votesync_ballot:
[----:B------:R-:W-:Y:S01]  /*16140*/  ISETP.NE.U32.AND P0, PT, R0, 0x1, PT ;  /* 0x000000010000780c */ /* 0x000fe20003f05070 */
[----:B------:R-:W-:-:S04]  /*16150*/  IMAD.MOV.U32 R3, RZ, RZ, -0x1 ;  /* 0xffffffffff037424 */ /* 0x000fc800078e00ff */
[----:B------:R-:W-:Y:S08]  /*16160*/  WARPSYNC R3 ;  /* 0x0000000300007348 */ /* 0x000ff00003800000 */
[----:B------:R-:W-:-:S04]  /*16170*/  VOTE.ANY R0, PT, !P0 ;  /* 0x0000000000007806 */ /* 0x000fc800040e0100 */
[----:B------:R-:W-:Y:S01]  /*16180*/  LOP3.LUT R0, R0, R3, RZ, 0xc0, !PT ;  /* 0x0000000300007212 */ /* 0x000fe200078ec0ff */
[----:B------:R-:W-:-:S04]  /*16190*/  IMAD.MOV.U32 R3, RZ, RZ, 0x0 ;  /* 0x00000000ff037424 */ /* 0x000fc800078e00ff */
[----:B------:R-:W-:Y:S05]  /*161a0*/  RET.REL.NODEC R2 `(_ZN7cutlass13device_kernelIN5flash19enable_sm80_to_sm89INS1_16FlashAttnFwdSm80INS1_25CollectiveMainloopFwdSm80ILi8ELi1ELb1EN4cute5tupleIJNS5_1CILi128EEENS7_ILi48EEENS7_ILi256EEEEEELi256ENS_10bfloat16_tEfNS_4arch4Sm80ELb1ELb0ELb0ELb1ELb1ELb0ELb1ELb1EEENS1_21CollectiveEpilogueFwdINS6_IJS8_SA_S9_EEENS6_IJNS7_ILi1EEESI_SI_EEESC_SE_Li256ELb1ELb1ELb1ELb0EEENS1_36VarlenDynamicPersistentTileSchedulerILi128ELi48ELi256ELi256ELb1ELb1ELb0ELb1ELb1ELb1EEEEEEEEEvNT_6ParamsE) ;  /* 0xfffe9e5002007950 */ /* 0x000fea0003c3ffff */
.L_x_1273:
        /* <DEDUP_REMOVED lines=13> */
.L_x_3254:


//--------------------- .text._ZN7cutlass13device_kernelIN5flash19enable_sm80_to_sm89INS1_16FlashAttnFwdSm80INS1_25CollectiveMainloopFwdSm80ILi8ELi1ELb0EN4cute5tupleIJNS5_1CILi128EEENS7_ILi32EEENS7_ILi256EEEEEELi256ENS_10bfloat16_tEfNS_4arch4Sm80ELb1ELb0ELb0ELb1ELb1ELb1ELb1ELb1EEENS1_21CollectiveEpilogueFwdINS6_IJS8_SA_S9_EEENS6_IJNS7_ILi1EEESI_SI_EEESC_SE_Li256ELb1ELb1ELb1ELb0EEENS1_36VarlenDynamicPersistentTileSchedulerILi128ELi32ELi256ELi256ELb1ELb1ELb0ELb1ELb1ELb1EEEEEEEEEvNT_6ParamsE --------------------------
	.section	.text._ZN7cutlass13device_kernelIN5flash19enable_sm80_to_sm89INS1_16FlashAttnFwdSm80INS1_25CollectiveMainloopFwdSm80ILi8ELi1ELb0EN4cute5tupleIJNS5_1CILi128EEENS7_ILi32EEENS7_ILi256EEEEEELi256ENS_10bfloat16_tEfNS_4arch4Sm80ELb1ELb0ELb0ELb1ELb1ELb1ELb1ELb1EEENS1_21CollectiveEpilogueFwdINS6_IJS8_SA_S9_EEENS6_IJNS7_ILi1EEESI_SI_EEESC_SE_Li256ELb1ELb1ELb1ELb0EEENS1_36VarlenDynamicPersistentTileSchedulerILi128ELi32ELi256ELi256ELb1ELb1ELb0ELb1ELb1ELb1EEEEEEEEEvNT_6ParamsE,"ax",@progbits
	.sectioninfo	@"SHI_REGISTERS=255"
	.align	128
.text._ZN7cutlass13device_kernelIN5flash19enable_sm80_to_sm89INS1_16FlashAttnFwdSm80INS1_25CollectiveMainloopFwdSm80ILi8ELi1ELb0EN4cute5tupleIJNS5_1CILi128EEENS7_ILi32EEENS7_ILi256EEEEEELi256ENS_10bfloat16_tEfNS_4arch4Sm80ELb1ELb0ELb0ELb1ELb1ELb1ELb1ELb1EEENS1_21CollectiveEpilogueFwdINS6_IJS8_SA_S9_EEENS6_IJNS7_ILi1EEESI_SI_EEESC_SE_Li256ELb1ELb1ELb1ELb0EEENS1_36VarlenDynamicPersistentTileSchedulerILi128ELi32ELi256ELi256ELb1ELb1ELb0ELb1ELb1ELb1EEEEEEEEEvNT_6ParamsE:
        .type           _ZN7cutlass13device_kernelIN5flash19enable_sm80_to_sm89INS1_16FlashAttnFwdSm80INS1_25CollectiveMainloopFwdSm80ILi8ELi1ELb0EN4cute5tupleIJNS5_1CILi128EEENS7_ILi32EEENS7_ILi256EEEEEELi256ENS_10bfloat16_tEfNS_4arch4Sm80ELb1ELb0ELb0ELb1ELb1ELb1ELb1ELb1EEENS1_21CollectiveEpilogueFwdINS6_IJS8_SA_S9_EEENS6_IJNS7_ILi1EEESI_SI_EEESC_SE_Li256ELb1ELb1ELb1ELb0EEENS1_36VarlenDynamicPersistentTileSchedulerILi128ELi32ELi256ELi256ELb1ELb1ELb0ELb1ELb1ELb1EEEEEEEEEvNT_6ParamsE,@function
        .size           _ZN7cutlass13device_kernelIN5flash19enable_sm80_to_sm89INS1_16FlashAttnFwdSm80INS1_25CollectiveMainloopFwdSm80ILi8ELi1ELb0EN4cute5tupleIJNS5_1CILi128EEENS7_ILi32EEENS7_ILi256EEEEEELi256ENS_10bfloat16_tEfNS_4arch4Sm80ELb1ELb0ELb0ELb1ELb1ELb1ELb1ELb1EEENS1_21CollectiveEpilogueFwdINS6_IJS8_SA_S9_EEENS6_IJNS7_ILi1EEESI_SI_EEESC_SE_Li256ELb1ELb1ELb1ELb0EEENS1_36VarlenDynamicPersistentTileSchedulerILi128ELi32ELi256ELi256ELb1ELb1ELb0ELb1ELb1ELb1EEEEEEEEEvNT_6ParamsE,(.L_x_3259 - _ZN7cutlass13device_kernelIN5flash19enable_sm80_to_sm89INS1_16FlashAttnFwdSm80INS1_25CollectiveMainloopFwdSm80ILi8ELi1ELb0EN4cute5tupleIJNS5_1CILi128EEENS7_ILi32EEENS7_ILi256EEEEEELi256ENS_10bfloat16_tEfNS_4arch4Sm80ELb1ELb0ELb0ELb1ELb1ELb1ELb1ELb1EEENS1_21CollectiveEpilogueFwdINS6_IJS8_SA_S9_EEENS6_IJNS7_ILi1EEESI_SI_EEESC_SE_Li256ELb1ELb1ELb1ELb0EEENS1_36VarlenDynamicPersistentTileSchedulerILi128ELi32ELi256ELi256ELb1ELb1ELb0ELb1ELb1ELb1EEEEEEEEEvNT_6ParamsE)
        .other          _ZN7cutlass13device_kernelIN5flash19enable_sm80_to_sm89INS1_16FlashAttnFwdSm80INS1_25CollectiveMainloopFwdSm80ILi8ELi1ELb0EN4cute5tupleIJNS5_1CILi128EEENS7_ILi32EEENS7_ILi256EEEEEELi256ENS_10bfloat16_tEfNS_4arch4Sm80ELb1ELb0ELb0ELb1ELb1ELb1ELb1ELb1EEENS1_21CollectiveEpilogueFwdINS6_IJS8_SA_S9_EEENS6_IJNS7_ILi1EEESI_SI_EEESC_SE_Li256ELb1ELb1ELb1ELb0EEENS1_36VarlenDynamicPersistentTileSchedulerILi128ELi32ELi256ELi256ELb1ELb1ELb0ELb1ELb1ELb1EEEEEEEEEvNT_6ParamsE,@"STO_CUDA_ENTRY STV_DEFAULT"
_ZN7cutlass13device_kernelIN5flash19enable_sm80_to_sm89INS1_16FlashAttnFwdSm80INS1_25CollectiveMainloopFwdSm80ILi8ELi1ELb0EN4cute5tupleIJNS5_1CILi128EEENS7_ILi32EEENS7_ILi256EEEEEELi256ENS_10bfloat16_tEfNS_4arch4Sm80ELb1ELb0ELb0ELb1ELb1ELb1ELb1ELb1EEENS1_21CollectiveEpilogueFwdINS6_IJS8_SA_S9_EEENS6_IJNS7_ILi1EEESI_SI_EEESC_SE_Li256ELb1ELb1ELb1ELb0EEENS1_36VarlenDynamicPersistentTileSchedulerILi128ELi32ELi256ELi256ELb1ELb1ELb0ELb1ELb1ELb1EEEEEEEEEvNT_6ParamsE:
        /* <DEDUP_REMOVED lines=52> */
.L_x_1279:
        /* <DEDUP_REMOVED lines=16> */
.L_x_1482:
        /* <DEDUP_REMOVED lines=16> */
.L_x_1483:
[----:B---3--:R-:W-:-:S05]  /*0540*/  IMAD R0, R0, c[0x0][0x538], RZ ;  /* 0x00014e0000007a24 */ /* 0x008fca00078e02ff */
[----:B------:R-:W-:-:S04]  /*0550*/  IADD3 R6, R0, R6, RZ ;  /* 0x0000000600067210 */ /* 0x000fc80007ffe0ff */
[----:B------:R-:W-:-:S13]  /*0560*/  ISETP.GT.AND P0, PT, R6, UR4, PT ;  /* 0x0000000406007c0c */ /* 0x000fda000bf04270 */
[----:B-12---:R-:W-:Y:S05]  /*0570*/  @!P0 BRA `(.L_x_1279) ;  /* 0xfffffdc000008947 */ /* 0x006fea000383ffff */
.L_x_1275:
[----:B------:R-:W-:-:S05]  /*0580*/  IADD3 R11, -R0, R6, RZ ;  /* 0x00000006000b7210 */ /* 0x000fca0007ffe1ff */
[----:B------:R-:W-:-:S05]  /*0590*/  IMAD R0, R4, c[0x0][0x538], R11 ;  /* 0x00014e0004007a24 */ /* 0x000fca00078e020b */
[----:B------:R-:W-:Y:S01]  /*05a0*/  ISETP.GT.AND P0, PT, R0, UR4, PT ;  /* 0x0000000400007c0c */ /* 0x000fe2000bf04270 */
[----:B------:R-:W-:-:S12]  /*05b0*/  BRA.DIV ~URZ, `(.L_x_1280) ;  /* 0x0001ca927f007947 */ /* 0x000fd8000b800000 */
[----:B------:R-:W-:-:S04]  /*05c0*/  VOTE.ANY R10, PT, !P0 ;  /* 0x00000000000a7806 */ /* 0x000fc800040e0100 */
.L_x_1484:
[----:B------:R-:W1:Y:S02]  /*05d0*/  POPC R5, R10 ;  /* 0x0000000a00057309 */ /* 0x000e640000000000 */
[----:B-12---:R-:W-:Y:S01]  /*05e0*/  IADD3 R235, R5, R7, RZ ;  /* 0x0000000705eb7210 */ /* 0x006fe20007ffe0ff */
[----:B------:R-:W-:Y:S05]  /*05f0*/  BRA.DIV ~URZ, `(.L_x_1281) ;  /* 0x0001caa27f007947 */ /* 0x000fea000b800000 */
[----:B------:R1:W2:Y:S01]  /*0600*/  SHFL.IDX PT, R12, R9, R5, 0x1f ;  /* 0x00001f05090c7589 */ /* 0x0002a200000e0000 */
[----:B------:R-:W-:-:S03]  /*0610*/  MOV R6, RZ ;  /* 0x000000ff00067202 */ /* 0x000fc60000000f00 */
[----:B------:R1:W3:Y:S04]  /*0620*/  SHFL.IDX PT, R9, R8, R5, 0x1f ;  /* 0x00001f0508097589 */ /* 0x0002e800000e0000 */
.L_x_1485:
[----:B------:R-:W-:Y:S01]  /*0630*/  ISETP.NE.AND P0, PT, R10, RZ, PT ;  /* 0x000000ff0a00720c */ /* 0x000fe20003f05270 */
[----:B------:R-:W-:-:S12]  /*0640*/  BSSY B0, `(.L_x_1282) ;  /* 0x0000005000007945 */ /* 0x000fd80003800000 */
[----:B------:R-:W-:Y:S05]  /*0650*/  @!P0 BRA `(.L_x_1283) ;  /* 0x0000003000008947 */ /* 0x000fea0003800000 */
[----:B------:R-:W-:Y:S01]  /*0660*/  IADD3 R2, R5, -0x1, RZ ;  /* 0xffffffff05027810 */ /* 0x000fe20007ffe0ff */
[----:B------:R-:W-:Y:S05]  /*0670*/  BRA.DIV ~URZ, `(.L_x_1284) ;  /* 0x0001cb027f007947 */ /* 0x000fea000b800000 */
[----:B------:R4:W1:Y:S02]  /*0680*/  SHFL.IDX PT, R6, R4, R2, 0x1f ;  /* 0x00001f0204067589 */ /* 0x00086400000e0000 */
.L_x_1283:
[----:B------:R-:W-:Y:S05]  /*0690*/  BSYNC B0 ;  /* 0x0000000000007941 */ /* 0x000fea0003800000 */
.L_x_1282:
        /* <DEDUP_REMOVED lines=67> */
.L_x_1286:
        /* <DEDUP_REMOVED lines=68> */
.L_x_1287:
[----:B------:R-:W-:Y:S05]  /*0f10*/  BSYNC B0 ;  /* 0x0000000000007941 */ /* 0x000fea0003800000 */
.L_x_1285:
[----:B------:R-:W-:-:S04]  /*0f20*/  LOP3.LUT R0, RZ, R0, RZ, 0x33, !PT ;  /* 0x00000000ff007212 */ /* 0x000fc800078e33ff */
[----:B------:R-:W-:Y:S01]  /*0f30*/  IADD3 R233, R0, R12, RZ ;  /* 0x0000000c00e97210 */ /* 0x000fe20007ffe0ff */
[----:B------:R-:W-:Y:S05]  /*0f40*/  BRA `(.L_x_1288) ;  /* 0x0000004000007947 */ /* 0x000fea0003800000 */
.L_x_1276:
[----:B--2---:R-:W-:Y:S01]  /*0f50*/  IMAD.MOV.U32 R233, RZ, RZ, RZ ;  /* 0x000000ffffe97224 */ /* 0x004fe200078e00ff */
[----:B------:R-:W-:Y:S01]  /*0f60*/  MOV R234, RZ ;  /* 0x000000ff00ea7202 */ /* 0x000fe20000000f00 */
[----:B------:R-:W-:Y:S01]  /*0f70*/  IMAD.U32 R232, RZ, RZ, UR4 ;  /* 0x00000004ffe87e24 */ /* 0x000fe2000f8e00ff */
[----:B------:R-:W-:Y:S02]  /*0f80*/  MOV R235, c[0x0][0x53c] ;  /* 0x00014f0000eb7a02 */ /* 0x000fe40000000f00 */
.L_x_1288:
[----:B------:R-:W-:Y:S01]  /*0f90*/  ISETP.NE.AND P0, PT, R13, RZ, PT ;  /* 0x000000ff0d00720c */ /* 0x000fe20003f05270 */
[----:B------:R-:W-:-:S12]  /*0fa0*/  WARPSYNC 0xffffffff ;  /* 0xffffffff00007948 */ /* 0x000fd80003800000 */
[----:B------:R1:W-:Y:S04]  /*0fb0*/  @!P0 STS.128 [0x20080], R232 ;  /* 0x020080e8ff008388 */ /* 0x0003e80000000c00 */
[----:B------:R-:W-:Y:S06]  /*0fc0*/  BAR.ARV 0x5, 0x100 ;  /* 0x0144000000007b1d */ /* 0x000fec0000002000 */
.L_x_1274:
        /* <DEDUP_REMOVED lines=72> */
[C---:B------:R-:W-:Y:S01]  /*1450*/  IADD3 R16, R209.reuse, 0x20, RZ ;  /* 0x00000020d1107810 */ /* 0x040fe20007ffe0ff */
[C---:B------:R-:W-:Y:S01]  /*1460*/  IMAD.IADD R231, R6.reuse, 0x1, -R8 ;  /* 0x0000000106e77824 */ /* 0x040fe200078e0a08 */
        /* <DEDUP_REMOVED lines=66> */
[----:B------:R1:W-:Y:S01]  /*1890*/  STL [R1+0x3c], R8 ;  /* 0x00003c0801007387 */ /* 0x0003e20000100800 */
[----:B------:R-:W-:Y:S02]  /*18a0*/  SHF.R.S32.HI R2, RZ, 0x1f, R158 ;  /* 0x0000001fff027819 */ /* 0x000fe4000001149e */
[CC--:B------:R-:W-:Y:S01]  /*18b0*/  IADD3 R3, R11.reuse, R9.reuse, R12 ;  /* 0x000000090b037210 */ /* 0x0c0fe20007ffe00c */
[----:B------:R-:W-:Y:S01]  /*18c0*/  STL [R1+0x8], R17 ;  /* 0x0000081101007387 */ /* 0x000fe20000100800 */
[----:B------:R-:W-:Y:S01]  /*18d0*/  LOP3.LUT R4, R11, R9, RZ, 0xfc, !PT ;  /* 0x000000090b047212 */ /* 0x000fe200078efcff */
[----:B------:R-:W-:Y:S01]  /*18e0*/  IMAD.MOV.U32 R12, RZ, RZ, 0x20 ;  /* 0x00000020ff0c7424 */ /* 0x000fe200078e00ff */
[--C-:B------:R-:W-:Y:S01]  /*18f0*/  LOP3.LUT R11, R29, 0x38, R134.reuse, 0xf8, !PT ;  /* 0x000000381d0b7812 */ /* 0x100fe200078ef886 */
[----:B------:R2:W-:Y:S01]  /*1900*/  STL [R1+0x4], R7 ;  /* 0x0000040701007387 */ /* 0x0005e20000100800 */
[----:B------:R-:W-:-:S02]  /*1910*/  LOP3.LUT R10, R28, 0x38, R134, 0xf8, !PT ;  /* 0x000000381c0a7812 */ /* 0x000fc400078ef886 */
[----:B------:R-:W-:Y:S01]  /*1920*/  LOP3.LUT R9, R27, 0x38, R134, 0xf8, !PT ;  /* 0x000000381b097812 */ /* 0x000fe200078ef886 */
[----:B------:R3:W-:Y:S01]  /*1930*/  STL [R1], R2 ;  /* 0x0000000201007387 */ /* 0x0007e20000100800 */
[----:B------:R-:W-:Y:S02]  /*1940*/  LOP3.LUT R11, R23, R11, R24, 0xf6, !PT ;  /* 0x0000000b170b7212 */ /* 0x000fe400078ef618 */
[----:B------:R-:W-:Y:S02]  /*1950*/  LOP3.LUT R10, R21, R10, R22, 0xf6, !PT ;  /* 0x0000000a150a7212 */ /* 0x000fe400078ef616 */
[----:B------:R-:W-:Y:S02]  /*1960*/  LOP3.LUT R9, R19, R9, R20, 0xf6, !PT ;  /* 0x0000000913097212 */ /* 0x000fe400078ef614 */
[----:B------:R-:W-:Y:S02]  /*1970*/  LEA R178, R0, 0xc080, 0x1 ;  /* 0x0000c08000b27811 */ /* 0x000fe400078e08ff */
[----:B------:R-:W-:-:S02]  /*1980*/  SHF.R.S32.HI R0, RZ, 0x3, R5 ;  /* 0x00000003ff007819 */ /* 0x000fc40000011405 */
[----:B------:R-:W-:Y:S02]  /*1990*/  LEA R11, R11, 0x10080, 0x1 ;  /* 0x000100800b0b7811 */ /* 0x000fe400078e08ff */
[----:B-1----:R-:W-:Y:S01]  /*19a0*/  LOP3.LUT R8, R8, R227, RZ, 0xfc, !PT ;  /* 0x000000e308087212 */ /* 0x002fe200078efcff */
[----:B------:R1:W-:Y:S01]  /*19b0*/  STL [R1+0xc], R0 ;  /* 0x00000c0001007387 */ /* 0x0003e20000100800 */
[----:B------:R-:W-:Y:S02]  /*19c0*/  LOP3.LUT R202, R5, 0xfffffff8, RZ, 0xc0, !PT ;  /* 0xfffffff805ca7812 */ /* 0x000fe400078ec0ff */
[----:B------:R-:W-:Y:S01]  /*19d0*/  LEA R5, R9, 0x10080, 0x1 ;  /* 0x0001008009057811 */ /* 0x000fe200078e08ff */
[----:B------:R-:W-:Y:S01]  /*19e0*/  IMAD.SHL.U32 R216, R8, 0x2, RZ ;  /* 0x0000000208d87824 */ /* 0x000fe200078e00ff */
[----:B------:R-:W-:Y:S01]  /*19f0*/  LEA R8, R10, 0x10080, 0x1 ;  /* 0x000100800a087811 */ /* 0x000fe200078e08ff */
[----:B------:R4:W-:Y:S01]  /*1a00*/  STL [R1+0x34], R11 ;  /* 0x0000340b01007387 */ /* 0x0009e20000100800 */
[----:B--2---:R-:W-:-:S02]  /*1a10*/  SEL R7, R18, 0xffffffc0, !P2 ;  /* 0xffffffc012077807 */ /* 0x004fc40005000000 */
[----:B------:R-:W-:Y:S01]  /*1a20*/  LEA R183, R3, 0x10080, 0x1 ;  /* 0x0001008003b77811 */ /* 0x000fe200078e08ff */
[----:B------:R-:W-:Y:S01]  /*1a30*/  STL [R1+0x30], R8 ;  /* 0x0000300801007387 */ /* 0x000fe20000100800 */
[----:B---3--:R-:W-:Y:S01]  /*1a40*/  IMAD.IADD R2, R26, 0x1, -R6 ;  /* 0x000000011a027824 */ /* 0x008fe200078e0a06 */
[----:B------:R-:W-:Y:S01]  /*1a50*/  SEL R6, R12, 0xffffffe0, !P1 ;  /* 0xffffffe00c067807 */ /* 0x000fe20004800000 */
[----:B------:R-:W-:Y:S01]  /*1a60*/  IMAD.IADD R247, R240, 0x1, R7 ;  /* 0x00000001f0f77824 */ /* 0x000fe200078e0207 */
[----:B------:R2:W-:Y:S01]  /*1a70*/  STL [R1+0x2c], R5 ;  /* 0x00002c0501007387 */ /* 0x0005e20000100800 */
[----:B------:R-:W-:Y:S01]  /*1a80*/  IMAD.SHL.U32 R230, R2, 0x2, RZ ;  /* 0x0000000202e67824 */ /* 0x000fe200078e00ff */
[----:B------:R-:W-:Y:S01]  /*1a90*/  SEL R2, R12, 0xffffffe0, !P4 ;  /* 0xffffffe00c027807 */ /* 0x000fe20006000000 */
[----:B------:R-:W-:Y:S01]  /*1aa0*/  IMAD.IADD R243, R240, 0x1, R6 ;  /* 0x00000001f0f37824 */ /* 0x000fe200078e0206 */
[----:B------:R-:W-:Y:S01]  /*1ab0*/  LEA R179, R4, 0x8080, 0x1 ;  /* 0x0000808004b37811 */ /* 0x000fe200078e08ff */
[----:B------:R-:W-:Y:S01]  /*1ac0*/  IMAD.IADD R242, R6, 0x1, R241 ;  /* 0x0000000106f27824 */ /* 0x000fe200078e02f1 */
[C---:B------:R-:W-:Y:S01]  /*1ad0*/  IADD3 R37, R230.reuse, 0x10, RZ ;  /* 0x00000010e6257810 */ /* 0x040fe20007ffe0ff */
[----:B------:R-:W-:Y:S01]  /*1ae0*/  IMAD.IADD R184, R183, 0x1, R2 ;  /* 0x00000001b7b87824 */ /* 0x000fe200078e0202 */
[----:B------:R-:W-:Y:S01]  /*1af0*/  IADD3 R249, R230, 0x28, RZ ;  /* 0x00000028e6f97810 */ /* 0x000fe20007ffe0ff */
[----:B------:R-:W-:Y:S01]  /*1b00*/  IMAD.IADD R180, R2, 0x1, R179 ;  /* 0x0000000102b47824 */ /* 0x000fe200078e02b3 */
[C---:B------:R-:W-:Y:S01]  /*1b10*/  IADD3 R33, R230.reuse, 0x40, RZ ;  /* 0x00000040e6217810 */ /* 0x040fe20007ffe0ff */
[C---:B------:R-:W-:Y:S01]  /*1b20*/  IMAD.IADD R246, R7.reuse, 0x1, R243 ;  /* 0x0000000107f67824 */ /* 0x040fe200078e02f3 */
[C---:B------:R-:W-:Y:S01]  /*1b30*/  IADD3 R30, R230.reuse, 0x58, RZ ;  /* 0x00000058e61e7810 */ /* 0x040fe20007ffe0ff */
[----:B------:R-:W-:Y:S01]  /*1b40*/  IMAD.IADD R245, R7, 0x1, R241 ;  /* 0x0000000107f57824 */ /* 0x000fe200078e02f1 */
[----:B------:R-:W-:Y:S01]  /*1b50*/  IADD3 R27, R230, 0x70, RZ ;  /* 0x00000070e61b7810 */ /* 0x000fe20007ffe0ff */
[----:B------:R-:W-:Y:S01]  /*1b60*/  IMAD.IADD R244, R242, 0x1, R7 ;  /* 0x00000001f2f47824 */ /* 0x000fe200078e0207 */
[----:B------:R-:W-:-:S02]  /*1b70*/  SHF.R.S32.HI R9, RZ, 0x1f, R37 ;  /* 0x0000001fff097819 */ /* 0x000fc40000011425 */
[----:B------:R-:W-:Y:S02]  /*1b80*/  IADD3 R24, R230, 0x88, RZ ;  /* 0x00000088e6187810 */ /* 0x000fe40007ffe0ff */
[----:B------:R-:W-:Y:S02]  /*1b90*/  SHF.R.S32.HI R9, RZ, 0x1f, R249 ;  /* 0x0000001fff097819 */ /* 0x000fe400000114f9 */
[----:B-1----:R-:W-:Y:S02]  /*1ba0*/  SEL R0, R18, 0xffffffc0, !P3 ;  /* 0xffffffc012007807 */ /* 0x002fe40005800000 */
[C---:B------:R-:W-:Y:S02]  /*1bb0*/  IADD3 R21, R230.reuse, 0xa0, RZ ;  /* 0x000000a0e6157810 */ /* 0x040fe40007ffe0ff */
[----:B------:R-:W-:Y:S01]  /*1bc0*/  SHF.R.S32.HI R9, RZ, 0x1f, R33 ;  /* 0x0000001fff097819 */ /* 0x000fe20000011421 */
[----:B------:R-:W-:Y:S01]  /*1bd0*/  IMAD.IADD R186, R183, 0x1, R0 ;  /* 0x00000001b7ba7824 */ /* 0x000fe200078e0200 */
[----:B------:R-:W-:Y:S01]  /*1be0*/  IADD3 R18, R230, 0xb8, RZ ;  /* 0x000000b8e6127810 */ /* 0x000fe20007ffe0ff */
[----:B------:R-:W-:Y:S01]  /*1bf0*/  IMAD.IADD R182, R0, 0x1, R179 ;  /* 0x0000000100b67824 */ /* 0x000fe200078e02b3 */
[----:B------:R-:W-:Y:S01]  /*1c00*/  SHF.R.S32.HI R9, RZ, 0x1f, R30 ;  /* 0x0000001fff097819 */ /* 0x000fe2000001141e */
[----:B------:R-:W-:Y:S01]  /*1c10*/  IMAD.IADD R185, R184, 0x1, R0 ;  /* 0x00000001b8b97824 */ /* 0x000fe200078e0200 */
[----:B----4-:R-:W-:Y:S01]  /*1c20*/  IADD3 R11, R230, 0xd0, RZ ;  /* 0x000000d0e60b7810 */ /* 0x010fe20007ffe0ff */
[----:B------:R-:W-:Y:S01]  /*1c30*/  IMAD.IADD R181, R0, 0x1, R180 ;  /* 0x0000000100b57824 */ /* 0x000fe200078e02b4 */
[----:B------:R-:W-:-:S02]  /*1c40*/  SHF.R.S32.HI R9, RZ, 0x1f, R27 ;  /* 0x0000001fff097819 */ /* 0x000fc4000001141b */
[C---:B--2---:R-:W-:Y:S02]  /*1c50*/  IADD3 R5, R230.reuse, 0xe8, RZ ;  /* 0x000000e8e6057810 */ /* 0x044fe40007ffe0ff */
[----:B------:R-:W-:Y:S02]  /*1c60*/  SHF.R.S32.HI R9, RZ, 0x1f, R24 ;  /* 0x0000001fff097819 */ /* 0x000fe40000011418 */
[----:B------:R-:W-:Y:S02]  /*1c70*/  IADD3 R251, R230, 0xf8, RZ ;  /* 0x000000f8e6fb7810 */ /* 0x000fe40007ffe0ff */
[----:B------:R-:W-:Y:S02]  /*1c80*/  SHF.R.S32.HI R9, RZ, 0x1f, R21 ;  /* 0x0000001fff097819 */ /* 0x000fe40000011415 */
[----:B------:R-:W-:Y:S02]  /*1c90*/  SHF.R.S32.HI R9, RZ, 0x1f, R18 ;  /* 0x0000001fff097819 */ /* 0x000fe40000011412 */
[----:B------:R-:W-:-:S02]  /*1ca0*/  SHF.R.S32.HI R9, RZ, 0x1f, R11 ;  /* 0x0000001fff097819 */ /* 0x000fc4000001140b */
[C---:B------:R-:W-:Y:S02]  /*1cb0*/  IADD3 R10, R230.reuse, 0xd8, RZ ;  /* 0x000000d8e60a7810 */ /* 0x040fe40007ffe0ff */
[----:B------:R-:W-:Y:S02]  /*1cc0*/  SHF.R.S32.HI R9, RZ, 0x1f, R5 ;  /* 0x0000001fff097819 */ /* 0x000fe40000011405 */
[C---:B------:R-:W-:Y:S02]  /*1cd0*/  IADD3 R8, R230.reuse, 0xe0, RZ ;  /* 0x000000e0e6087810 */ /* 0x040fe40007ffe0ff */
[----:B------:R-:W-:Y:S02]  /*1ce0*/  SHF.R.S32.HI R5, RZ, 0x1f, R251 ;  /* 0x0000001fff057819 */ /* 0x000fe400000114fb */
[----:B------:R-:W-:Y:S02]  /*1cf0*/  IADD3 R252, R230, 0xf0, RZ ;  /* 0x000000f0e6fc7810 */ /* 0x000fe40007ffe0ff */
[----:B------:R-:W-:-:S02]  /*1d00*/  LEA R5, R16, 0x10080, 0x1 ;  /* 0x0001008010057811 */ /* 0x000fc400078e08ff */
[----:B------:R-:W-:Y:S02]  /*1d10*/  SHF.R.S32.HI R11, RZ, 0x1f, R10 ;  /* 0x0000001fff0b7819 */ /* 0x000fe4000001140a */
[----:B------:R-:W-:Y:S01]  /*1d20*/  SHF.R.S32.HI R10, RZ, 0x1f, R8 ;  /* 0x0000001fff0a7819 */ /* 0x000fe20000011408 */
[----:B------:R1:W-:Y:S01]  /*1d30*/  STL [R1+0x28], R5 ;  /* 0x0000280501007387 */ /* 0x0003e20000100800 */
[----:B------:R-:W-:Y:S02]  /*1d40*/  SHF.R.S32.HI R8, RZ, 0x1f, R252 ;  /* 0x0000001fff087819 */ /* 0x000fe400000114fc */
[----:B------:R-:W-:Y:S02]  /*1d50*/  LEA R9, R15, 0x10080, 0x1 ;  /* 0x000100800f097811 */ /* 0x000fe400078e08ff */
[----:B------:R-:W-:Y:S02]  /*1d60*/  LEA R8, R14, 0x10080, 0x1 ;  /* 0x000100800e087811 */ /* 0x000fe400078e08ff */
[----:B------:R-:W-:Y:S01]  /*1d70*/  IADD3 R36, R230, 0x18, RZ ;  /* 0x00000018e6247810 */ /* 0x000fe20007ffe0ff */
[----:B------:R2:W-:Y:S01]  /*1d80*/  STL [R1+0x24], R9 ;  /* 0x0000240901007387 */ /* 0x0005e20000100800 */
[----:B------:R-:W-:-:S02]  /*1d90*/  IADD3 R198, R134, 0x80, RZ ;  /* 0x0000008086c67810 */ /* 0x000fc40007ffe0ff */
[----:B------:R-:W-:Y:S01]  /*1da0*/  IADD3 R199, R134, 0xc0, RZ ;  /* 0x000000c086c77810 */ /* 0x000fe20007ffe0ff */
[----:B------:R2:W-:Y:S01]  /*1db0*/  STL [R1+0x20], R8 ;  /* 0x0000200801007387 */ /* 0x0005e20000100800 */
[C---:B------:R-:W-:Y:S02]  /*1dc0*/  IADD3 R38, R230.reuse, 0x8, RZ ;  /* 0x00000008e6267810 */ /* 0x040fe40007ffe0ff */
[C---:B------:R-:W-:Y:S02]  /*1dd0*/  IADD3 R250, R230.reuse, 0x20, RZ ;  /* 0x00000020e6fa7810 */ /* 0x040fe40007ffe0ff */
[C---:B------:R-:W-:Y:S02]  /*1de0*/  IADD3 R35, R230.reuse, 0x30, RZ ;  /* 0x00000030e6237810 */ /* 0x040fe40007ffe0ff */
[C---:B------:R-:W-:Y:S02]  /*1df0*/  IADD3 R34, R230.reuse, 0x38, RZ ;  /* 0x00000038e6227810 */ /* 0x040fe40007ffe0ff */
[----:B------:R-:W-:-:S02]  /*1e00*/  IADD3 R32, R230, 0x48, RZ ;  /* 0x00000048e6207810 */ /* 0x000fc40007ffe0ff */
[C---:B------:R-:W-:Y:S02]  /*1e10*/  IADD3 R31, R230.reuse, 0x50, RZ ;  /* 0x00000050e61f7810 */ /* 0x040fe40007ffe0ff */
[----:B-1----:R-:W-:Y:S02]  /*1e20*/  LEA R5, R13, 0x10080, 0x1 ;  /* 0x000100800d057811 */ /* 0x002fe400078e08ff */
[C---:B------:R-:W-:Y:S02]  /*1e30*/  IADD3 R29, R230.reuse, 0x60, RZ ;  /* 0x00000060e61d7810 */ /* 0x040fe40007ffe0ff */
[C---:B------:R-:W-:Y:S01]  /*1e40*/  IADD3 R28, R230.reuse, 0x68, RZ ;  /* 0x00000068e61c7810 */ /* 0x040fe20007ffe0ff */
[----:B------:R2:W-:Y:S01]  /*1e50*/  STL [R1+0x1c], R5 ;  /* 0x00001c0501007387 */ /* 0x0005e20000100800 */
[C---:B------:R-:W-:Y:S02]  /*1e60*/  IADD3 R26, R230.reuse, 0x78, RZ ;  /* 0x00000078e61a7810 */ /* 0x040fe40007ffe0ff */
[----:B------:R-:W-:-:S02]  /*1e70*/  IADD3 R25, R230, 0x80, RZ ;  /* 0x00000080e6197810 */ /* 0x000fc40007ffe0ff */
[C---:B------:R-:W-:Y:S02]  /*1e80*/  IADD3 R23, R230.reuse, 0x90, RZ ;  /* 0x00000090e6177810 */ /* 0x040fe40007ffe0ff */
[C---:B------:R-:W-:Y:S02]  /*1e90*/  IADD3 R22, R230.reuse, 0x98, RZ ;  /* 0x00000098e6167810 */ /* 0x040fe40007ffe0ff */
[C---:B------:R-:W-:Y:S02]  /*1ea0*/  IADD3 R20, R230.reuse, 0xa8, RZ ;  /* 0x000000a8e6147810 */ /* 0x040fe40007ffe0ff */
[C---:B------:R-:W-:Y:S02]  /*1eb0*/  IADD3 R19, R230.reuse, 0xb0, RZ ;  /* 0x000000b0e6137810 */ /* 0x040fe40007ffe0ff */
[C---:B------:R-:W-:Y:S02]  /*1ec0*/  IADD3 R17, R230.reuse, 0xc0, RZ ;  /* 0x000000c0e6117810 */ /* 0x040fe40007ffe0ff */
[----:B------:R-:W-:-:S02]  /*1ed0*/  IADD3 R12, R230, 0xc8, RZ ;  /* 0x000000c8e60c7810 */ /* 0x000fc40007ffe0ff */
        /* <DEDUP_REMOVED lines=21> */
[----:B--2---:R-:W-:Y:S02]  /*2030*/  SHF.R.S32.HI R12, RZ, 0x1f, R12 ;  /* 0x0000001fff0c7819 */ /* 0x004fe4000001140c */
.L_x_1481:
        /* <DEDUP_REMOVED lines=14> */
[----:B------:R-:W-:Y:S01]  /*2120*/  IMAD.MOV.U32 R106, RZ, RZ, RZ ;  /* 0x000000ffff6a7224 */ /* 0x000fe200078e00ff */
[----:B------:R-:W-:Y:S01]  /*2130*/  CS2R R12, SRZ ;  /* 0x00000000000c7805 */ /* 0x000fe2000001ff00 */
        /* <DEDUP_REMOVED lines=25> */
.L_x_1289:
[----:B------:R-:W-:-:S04]  /*22d0*/  ISETP.NE.U32.AND P0, PT, RZ, c[0x0][0x368], PT ;  /* 0x0000da00ff007a0c */ /* 0x000fc80003f05070 */
[----:B------:R-:W-:-:S13]  /*22e0*/  ISETP.NE.AND.EX P0, PT, RZ, c[0x0][0x36c], PT, P0 ;  /* 0x0000db00ff007a0c */ /* 0x000fda0003f05300 */
[----:B------:R-:W-:Y:S05]  /*22f0*/  @!P0 BRA `(.L_x_1290) ;  /* 0x0000004000008947 */ /* 0x000fea0003800000 */
[----:B---3--:R-:W-:-:S04]  /*2300*/  IADD3 R4, P0, R236, c[0x0][0x368], RZ ;  /* 0x0000da00ec047a10 */ /* 0x008fc80007f1e0ff */
[----:B------:R-:W-:-:S05]  /*2310*/  IADD3.X R5, R237, c[0x0][0x36c], RZ, P0, !PT ;  /* 0x0000db00ed057a10 */ /* 0x000fca00007fe4ff */
[----:B------:R1:W5:Y:S01]  /*2320*/  LDG.E R11, [R4.64] ;  /* 0x00000008040b7981 */ /* 0x000362000c1e1900 */
[----:B------:R-:W-:Y:S05]  /*2330*/  BRA `(.L_x_1291) ;  /* 0x0000005000007947 */ /* 0x000fea0003800000 */
.L_x_1290:
[----:B------:R-:W-:Y:S01]  /*2340*/  MOV R11, UR6 ;  /* 0x00000006000b7c02 */ /* 0x000fe20008000f00 */
[----:B------:R-:W-:Y:S05]  /*2350*/  @!P5 BRA `(.L_x_1291) ;  /* 0x000000300000d947 */ /* 0x000fea0003800000 */
[----:B---3--:R-:W2:Y:S04]  /*2360*/  LDG.E R6, [R4.64] ;  /* 0x0000000804067981 */ /* 0x008ea8000c1e1900 */
[----:B------:R-:W2:Y:S02]  /*2370*/  LDG.E R0, [R4.64+0x4] ;  /* 0x0000040804007981 */ /* 0x000ea4000c1e1900 */
[----:B--2---:R-:W-:Y:S02]  /*2380*/  IADD3 R11, -R6, R0, RZ ;  /* 0x00000000060b7210 */ /* 0x004fe40007ffe1ff */
.L_x_1291:
[----:B-1-3--:R1:W2:Y:S04]  /*2390*/  @P6 LDG.E R5, [R2.64] ;  /* 0x0000000802056981 */ /* 0x00a2a8000c1e1900 */
[----:B------:R1:W2:Y:S01]  /*23a0*/  @P6 LDG.E R4, [R2.64+0x4] ;  /* 0x0000040802046981 */ /* 0x0002a2000c1e1900 */
[----:B------:R-:W-:Y:S01]  /*23b0*/  ISETP.NE.U32.AND P0, PT, RZ, c[0x0][0x378], PT ;  /* 0x0000de00ff007a0c */ /* 0x000fe20003f05070 */
[----:B-----5:R-:W-:-:S03]  /*23c0*/  IMAD.MOV.U32 R93, RZ, RZ, R11 ;  /* 0x000000ffff5d7224 */ /* 0x020fc600078e000b */
[----:B------:R-:W-:Y:S01]  /*23d0*/  ISETP.NE.AND.EX P1, PT, RZ, c[0x0][0x37c], PT, P0 ;  /* 0x0000df00ff007a0c */ /* 0x000fe20003f25300 */
[----:B------:R-:W-:Y:S02]  /*23e0*/  IMAD.MOV.U32 R0, RZ, RZ, c[0x0][0x2c4] ;  /* 0x0000b100ff007624 */ /* 0x000fe400078e00ff */
[----:B------:R-:W-:-:S03]  /*23f0*/  IMAD.SHL.U32 R226, R233, 0x80, RZ ;  /* 0x00000080e9e27824 */ /* 0x000fc600078e00ff */
[----:B------:R-:W-:Y:S01]  /*2400*/  ISETP.NE.AND P2, PT, R0, 0x1, PT ;  /* 0x000000010000780c */ /* 0x000fe20003f45270 */
[----:B------:R-:W-:Y:S01]  /*2410*/  IMAD.MOV.U32 R50, RZ, RZ, c[0x0][0x228] ;  /* 0x00008a00ff327624 */ /* 0x000fe200078e00ff */
[----:B------:R-:W-:Y:S01]  /*2420*/  IADD3 R0, R226, 0x7f, RZ ;  /* 0x0000007fe2007810 */ /* 0x000fe20007ffe0ff */
[----:B------:R-:W-:-:S04]  /*2430*/  IMAD.IADD R8, R11, 0x1, -R224 ;  /* 0x000000010b087824 */ /* 0x000fc800078e0ae0 */
[----:B-1----:R-:W-:-:S04]  /*2440*/  @P1 IADD3 R2, P0, R236, c[0x0][0x378], RZ ;  /* 0x0000de00ec021a10 */ /* 0x002fc80007f1e0ff */
[----:B------:R-:W-:-:S05]  /*2450*/  @P1 IADD3.X R3, R237, c[0x0][0x37c], RZ, P0, !PT ;  /* 0x0000df00ed031a10 */ /* 0x000fca00007fe4ff */
[----:B------:R1:W5:Y:S01]  /*2460*/  @P1 LDG.E R93, [R2.64] ;  /* 0x00000008025d1981 */ /* 0x000362000c1e1900 */
[----:B------:R-:W-:Y:S01]  /*2470*/  LOP3.LUT R7, R234, 0xff0000, RZ, 0xc0, !PT ;  /* 0x00ff0000ea077812 */ /* 0x000fe200078ec0ff */
[----:B------:R-:W-:Y:S01]  /*2480*/  BSSY B0, `(.L_x_1292) ;  /* 0x0000038000007945 */ /* 0x000fe20003800000 */
[----:B------:R-:W-:-:S04]  /*2490*/  LOP3.LUT R208, R208, 0xffffffdf, RZ, 0xc0, !PT ;  /* 0xffffffdfd0d07812 */ /* 0x000fc800078ec0ff */
[----:B------:R-:W-:Y:S01]  /*24a0*/  @P2 LOP3.LUT R208, R208, 0x20, RZ, 0xfc, !PT ;  /* 0x00000020d0d02812 */ /* 0x000fe200078efcff */
[----:B-1----:R-:W-:Y:S01]  /*24b0*/  @P2 IMAD.HI.U32 R2, R0, c[0x0][0x2c8], RZ ;  /* 0x0000b20000022a27 */ /* 0x002fe200078e00ff */
[----:B------:R-:W-:-:S04]  /*24c0*/  LOP3.LUT R3, R234, 0xff000000, RZ, 0xc0, !PT ;  /* 0xff000000ea037812 */ /* 0x000fc800078ec0ff */
[----:B------:R-:W-:Y:S02]  /*24d0*/  @P2 SHF.R.U32.HI R0, RZ, c[0x0][0x2cc], R2 ;  /* 0x0000b300ff002a19 */ /* 0x000fe40000011602 */
[----:B------:R-:W-:Y:S01]  /*24e0*/  SHF.R.U32.HI R6, RZ, 0x8, R3 ;  /* 0x00000008ff067819 */ /* 0x000fe20000011603 */
[----:B--2---:R-:W-:-:S04]  /*24f0*/  @P6 IMAD.IADD R50, R4, 0x1, -R5 ;  /* 0x0000000104326824 */ /* 0x004fc800078e0a05 */
[----:B------:R-:W-:-:S05]  /*2500*/  IMAD.IADD R228, R8, 0x1, R50 ;  /* 0x0000000108e47824 */ /* 0x000fca00078e0232 */
[C---:B------:R-:W-:Y:S02]  /*2510*/  IADD3 R97, R228.reuse, 0x20, -R229 ;  /* 0x00000020e4617810 */ /* 0x040fe40007ffe8e5 */
[----:B------:R-:W-:-:S03]  /*2520*/  IADD3 R2, R228, 0x1f, RZ ;  /* 0x0000001fe4027810 */ /* 0x000fc60007ffe0ff */
[----:B------:R-:W-:Y:S01]  /*2530*/  IMAD.IADD R0, R97, 0x1, R0 ;  /* 0x0000000161007824 */ /* 0x000fe200078e0200 */
[----:B------:R-:W-:-:S04]  /*2540*/  SHF.R.S32.HI R4, RZ, 0x1f, R2 ;  /* 0x0000001fff047819 */ /* 0x000fc80000011402 */
[----:B------:R-:W-:Y:S02]  /*2550*/  SHF.R.S32.HI R5, RZ, 0x1f, R0 ;  /* 0x0000001fff057819 */ /* 0x000fe40000011400 */
[----:B------:R-:W-:Y:S02]  /*2560*/  LEA.HI R3, R4, R2, RZ, 0x5 ;  /* 0x0000000204037211 */ /* 0x000fe400078f28ff */
[----:B------:R-:W-:Y:S02]  /*2570*/  LEA.HI R0, R5, R0, RZ, 0x5 ;  /* 0x0000000005007211 */ /* 0x000fe400078f28ff */
[----:B------:R-:W-:Y:S02]  /*2580*/  SHF.R.S32.HI R95, RZ, 0x5, R3 ;  /* 0x00000005ff5f7819 */ /* 0x000fe40000011403 */
[----:B------:R-:W-:Y:S02]  /*2590*/  SHF.R.S32.HI R0, RZ, 0x5, R0 ;  /* 0x00000005ff007819 */ /* 0x000fe40000011400 */
[----:B------:R-:W-:-:S02]  /*25a0*/  LEA.HI R2, R7, R6, RZ, 0x10 ;  /* 0x0000000607027211 */ /* 0x000fc400078f80ff */
[----:B------:R-:W-:Y:S01]  /*25b0*/  IMNMX R5, R95, R0, PT ;  /* 0x000000005f057217 */ /* 0x000fe20003800200 */
[----:B------:R-:W-:Y:S01]  /*25c0*/  IMAD.MOV.U32 R0, RZ, RZ, RZ ;  /* 0x000000ffff007224 */ /* 0x000fe200078e00ff */
[----:B------:R-:W-:Y:S02]  /*25d0*/  SHF.R.U32.HI R233, RZ, 0x10, R2 ;  /* 0x00000010ffe97819 */ /* 0x000fe40000011602 */
[----:B------:R-:W-:Y:S02]  /*25e0*/  ISETP.GE.AND P0, PT, R5, 0x1, PT ;  /* 0x000000010500780c */ /* 0x000fe40003f06270 */
[C---:B------:R-:W-:Y:S02]  /*25f0*/  ISETP.NE.AND P1, PT, R233.reuse, RZ, PT ;  /* 0x000000ffe900720c */ /* 0x040fe40003f25270 */
[----:B------:R-:W-:Y:S02]  /*2600*/  LOP3.LUT R248, R2, 0xff, RZ, 0xc0, !PT ;  /* 0x000000ff02f87812 */ /* 0x000fe400078ec0ff */
[----:B------:R-:W-:-:S07]  /*2610*/  SEL R92, R233, c[0x0][0x338], P1 ;  /* 0x0000ce00e95c7a07 */ /* 0x000fce0000800000 */
        /* <DEDUP_REMOVED lines=30> */
.L_x_1293:
[----:B------:R-:W-:Y:S05]  /*2800*/  BSYNC B0 ;  /* 0x0000000000007941 */ /* 0x000fea0003800000 */
.L_x_1292:
        /* <DEDUP_REMOVED lines=30> */
[----:B------:R-:W-:Y:S01]  /*29f0*/  ISETP.NE.U32.AND P1, PT, RZ, c[0x0][0x340], PT ;  /* 0x0000d000ff007a0c */ /* 0x000fe20003f25070 */
[----:B------:R-:W-:Y:S01]  /*2a00*/  IMAD R0, R43, -0x20, R90 ;  /* 0xffffffe02b007824 */ /* 0x000fe200078e025a */
[----:B------:R-:W-:Y:S01]  /*2a10*/  SEL R10, R238, RZ, !P6 ;  /* 0x000000ffee0a7207 */ /* 0x000fe20007000000 */
[----:B------:R-:W-:Y:S01]  /*2a20*/  IMAD R4, R54, c[0x0][0x23c], R4 ;  /* 0x00008f0036047a24 */ /* 0x000fe200078e0204 */
[----:B------:R-:W-:-:S02]  /*2a30*/  ISETP.NE.AND.EX P1, PT, RZ, c[0x0][0x344], PT, P1 ;  /* 0x0000d100ff007a0c */ /* 0x000fc40003f25310 */
[----:B------:R-:W-:Y:S01]  /*2a40*/  ISETP.GT.AND P0, PT, R0, RZ, PT ;  /* 0x000000ff0000720c */ /* 0x000fe20003f04270 */
[----:B------:R-:W-:Y:S01]  /*2a50*/  IMAD.IADD R3, R3, 0x1, R4 ;  /* 0x0000000103037824 */ /* 0x000fe200078e0204 */
[----:B------:R-:W-:Y:S01]  /*2a60*/  SHF.L.U64.HI R99, R102, R98, c[0x0][0x23c] ;  /* 0x00008f0066637619 */ /* 0x000fe20000010262 */
[----:B------:R-:W-:Y:S01]  /*2a70*/  IMAD R0, R8, c[0x0][0x248], RZ ;  /* 0x0000920008007a24 */ /* 0x000fe200078e02ff */
[----:B------:R-:W-:Y:S01]  /*2a80*/  ISETP.GE.AND P4, PT, R134, c[0x0][0x1d4], PT ;  /* 0x0000750086007a0c */ /* 0x000fe20003f86270 */
[----:B------:R-:W-:Y:S01]  /*2a90*/  IMAD.WIDE.U32 R2, R20, c[0x0][0x240], R2 ;  /* 0x0000900014027a25 */ /* 0x000fe200078e0002 */
[----:B------:R-:W-:Y:S02]  /*2aa0*/  LOP3.LUT R208, R208, 0xfffffffe, RZ, 0xc0, !PT ;  /* 0xfffffffed0d07812 */ /* 0x000fe400078ec0ff */
[----:B------:R-:W-:Y:S01]  /*2ab0*/  ISETP.GE.AND P6, PT, R138, c[0x0][0x1d4], PT ;  /* 0x000075008a007a0c */ /* 0x000fe20003fc6270 */
[----:B------:R-:W-:Y:S01]  /*2ac0*/  IMAD R3, R20, c[0x0][0x244], R3 ;  /* 0x0000910014037a24 */ /* 0x000fe200078e0203 */
[----:B------:R-:W-:Y:S01]  /*2ad0*/  ISETP.GE.AND P5, PT, R198, c[0x0][0x1d4], PT ;  /* 0x00007500c6007a0c */ /* 0x000fe20003fa6270 */
[----:B------:R-:W-:Y:S01]  /*2ae0*/  IMAD R4, R10, c[0x0][0x24c], R0 ;  /* 0x000093000a047a24 */ /* 0x000fe200078e0200 */
[----:B------:R-:W-:Y:S01]  /*2af0*/  @P1 IADD3 R6, P3, R236, c[0x0][0x340], RZ ;  /* 0x0000d000ec061a10 */ /* 0x000fe20007f7e0ff */
[----:B------:R-:W-:Y:S01]  /*2b00*/  IMAD.WIDE.U32 R58, R10, c[0x0][0x248], R2 ;  /* 0x000092000a3a7a25 */ /* 0x000fe200078e0002 */
[----:B------:R-:W-:-:S02]  /*2b10*/  @P0 SHF.R.S32.HI R2, RZ, 0x1f, R43 ;  /* 0x0000001fff020819 */ /* 0x000fc4000001142b */
[----:B------:R-:W-:Y:S01]  /*2b20*/  @P1 IADD3.X R7, R237, c[0x0][0x344], RZ, P3, !PT ;  /* 0x0000d100ed071a10 */ /* 0x000fe20001ffe4ff */
[----:B------:R-:W-:Y:S01]  /*2b30*/  IMAD.SHL.U32 R102, R102, 0x20, RZ ;  /* 0x0000002066667824 */ /* 0x000fe200078e00ff */
[----:B------:R-:W-:Y:S01]  /*2b40*/  @P4 LOP3.LUT R208, R208, 0x1, RZ, 0xfc, !PT ;  /* 0x00000001d0d04812 */ /* 0x000fe200078efcff */
[----:B------:R-:W-:Y:S01]  /*2b50*/  @P0 IMAD R0, R99, R43, RZ ;  /* 0x0000002b63000224 */ /* 0x000fe200078e02ff */
[----:B------:R-:W-:Y:S01]  /*2b60*/  ISETP.GE.AND P4, PT, R199, c[0x0][0x1d4], PT ;  /* 0x00007500c7007a0c */ /* 0x000fe20003f86270 */
[----:B------:R-:W-:Y:S02]  /*2b70*/  IMAD.IADD R57, R59, 0x1, R4 ;  /* 0x000000013b397824 */ /* 0x000fe400078e0204 */
[----:B------:R-:W-:Y:S02]  /*2b80*/  @P0 IMAD.MOV.U32 R56, RZ, RZ, R58 ;  /* 0x000000ffff380224 */ /* 0x000fe400078e003a */
[-C--:B------:R-:W-:Y:S02]  /*2b90*/  @P0 IMAD R0, R2, R102.reuse, R0 ;  /* 0x0000006602000224 */ /* 0x080fe400078e0200 */
[----:B------:R-:W-:-:S04]  /*2ba0*/  @P0 IMAD.WIDE.U32 R4, R43, R102, R56 ;  /* 0x000000662b040225 */ /* 0x000fc800078e0038 */
[----:B------:R-:W-:Y:S01]  /*2bb0*/  @P0 IMAD.IADD R0, R5, 0x1, R0 ;  /* 0x0000000105000824 */ /* 0x000fe200078e0200 */
[----:B------:R-:W-:-:S04]  /*2bc0*/  @P0 LEA R2, P2, R4, c[0x0][0x220], 0x1 ;  /* 0x0000880004020a11 */ /* 0x000fc800078408ff */
[----:B------:R-:W-:Y:S02]  /*2bd0*/  @P0 LEA.HI.X R3, R4, c[0x0][0x224], R0, 0x1, P2 ;  /* 0x0000890004030a11 */ /* 0x000fe400010f0c00 */
[C---:B------:R-:W-:Y:S01]  /*2be0*/  LOP3.LUT P2, RZ, R208.reuse, 0x1, RZ, 0xc0, !PT ;  /* 0x00000001d0ff7812 */ /* 0x040fe2000784c0ff */
[----:B------:R-:W2:Y:S01]  /*2bf0*/  @P1 LDG.E R0, [R6.64] ;  /* 0x0000000806001981 */ /* 0x000ea2000c1e1900 */
[----:B------:R-:W-:Y:S01]  /*2c00*/  IMAD.MOV.U32 R94, RZ, RZ, c[0x0][0x27c] ;  /* 0x00009f00ff5e7624 */ /* 0x000fe200078e00ff */
[----:B------:R-:W-:-:S10]  /*2c10*/  LOP3.LUT R208, R208, 0xfffffffd, RZ, 0xc0, !PT ;  /* 0xfffffffdd0d07812 */ /* 0x000fd400078ec0ff */
[----:B------:R-:W-:Y:S01]  /*2c20*/  @!PT LDS RZ, [RZ] ;  /* 0x00000000fffff984 */ /* 0x000fe20000000800 */
[----:B------:R-:W-:Y:S01]  /*2c30*/  @!PT LDS RZ, [RZ] ;  /* 0x00000000fffff984 */ /* 0x000fe20000000800 */
[----:B------:R-:W-:Y:S01]  /*2c40*/  @!PT LDS RZ, [RZ] ;  /* 0x00000000fffff984 */ /* 0x000fe20000000800 */
[----:B------:R1:W-:Y:S01]  /*2c50*/  @P0 LDGSTS.E.BYPASS.LTC128B.128 [R195+0xc080], [R2.64], !P2 ;  /* 0x0c08000002c30fae */ /* 0x0003e2000d101d48 */
[----:B------:R-:W-:-:S03]  /*2c60*/  ISETP.GE.AND P2, PT, R134, c[0x0][0x27c], PT ;  /* 0x00009f0086007a0c */ /* 0x000fc60003f46270 */
[----:B------:R1:W-:Y:S04]  /*2c70*/  @P0 LDGSTS.E.BYPASS.LTC128B.128 [R195+0xd080], [R2.64+0x80], !P6 ;  /* 0x0d08008002c30fae */ /* 0x0003e8000f101d48 */
[----:B------:R1:W-:Y:S04]  /*2c80*/  @P0 LDGSTS.E.BYPASS.LTC128B.128 [R195+0xe080], [R2.64+0x100], !P5 ;  /* 0x0e08010002c30fae */ /* 0x0003e8000e901d48 */
[----:B------:R1:W-:Y:S01]  /*2c90*/  @P0 LDGSTS.E.BYPASS.LTC128B.128 [R195+0xf080], [R2.64+0x180], !P4 ;  /* 0x0f08018002c30fae */ /* 0x0003e2000e101d48 */
[----:B-----5:R-:W-:-:S03]  /*2ca0*/  SHF.R.S32.HI R19, RZ, 0x1f, R93 ;  /* 0x0000001fff137819 */ /* 0x020fc6000001145d */
[----:B------:R-:W0:Y:S01]  /*2cb0*/  LDGDEPBAR ;  /* 0x00000000000079af */ /* 0x000e220000000000 */
[----:B------:R-:W-:Y:S01]  /*2cc0*/  WARPSYNC 0xffffffff ;  /* 0xffffffff00007948 */ /* 0x000fe20003800000 */
[----:B------:R-:W-:Y:S01]  /*2cd0*/  @P2 LOP3.LUT R208, R208, 0x2, RZ, 0xfc, !PT ;  /* 0x00000002d0d02812 */ /* 0x000fe200078efcff */
[----:B------:R-:W-:Y:S01]  /*2ce0*/  IMAD.SHL.U32 R94, R94, 0x2, RZ ;  /* 0x000000025e5e7824 */ /* 0x000fe200078e00ff */
[----:B--2---:R-:W-:Y:S01]  /*2cf0*/  @P1 SHF.R.S32.HI R18, RZ, 0x1f, R0 ;  /* 0x0000001fff121819 */ /* 0x004fe20000011400 */
[----:B------:R-:W-:Y:S02]  /*2d00*/  @!P1 IMAD.MOV.U32 R0, RZ, RZ, R238 ;  /* 0x000000ffff009224 */ /* 0x000fe400078e00ee */
[----:B------:R-:W-:Y:S02]  /*2d10*/  @!P1 IMAD.MOV.U32 R18, RZ, RZ, R239 ;  /* 0x000000ffff129224 */ /* 0x000fe400078e00ef */
[----:B-1----:R-:W-:Y:S01]  /*2d20*/  IMAD.WIDE.U32 R2, R20, c[0x0][0x260], R134 ;  /* 0x0000980014027a25 */ /* 0x002fe200078e0086 */
[----:B------:R-:W-:Y:S01]  /*2d30*/  ISETP.GE.AND P0, PT, R138, c[0x0][0x27c], PT ;  /* 0x00009f008a007a0c */ /* 0x000fe20003f06270 */
[----:B------:R-:W-:Y:S01]  /*2d40*/  BAR.SYNC.DEFER_BLOCKING 0x0 ;  /* 0x0000000000007b1d */ /* 0x000fe20000010000 */
[----:B------:R-:W-:Y:S01]  /*2d50*/  LOP3.LUT R208, R208, 0xfffffffb, RZ, 0xc0, !PT ;  /* 0xfffffffbd0d07812 */ /* 0x000fe200078ec0ff */
[----:B------:R-:W-:Y:S01]  /*2d60*/  IMAD R6, R9, c[0x0][0x290], RZ ;  /* 0x0000a40009067a24 */ /* 0x000fe200078e02ff */
        /* <DEDUP_REMOVED lines=61> */
[----:B------:R-:W-:Y:S01]  /*3140*/  IMAD R10, R93, c[0x0][0x294], R10 ;  /* 0x0000a5005d0a7a24 */ /* 0x000fe200078e020a */
[----:B------:R-:W-:Y:S01]  /*3150*/  SHF.L.U64.HI R98, R101, R98, c[0x0][0x284] ;  /* 0x0000a10065627619 */ /* 0x000fe20000010262 */
[----:B------:R-:W-:Y:S01]  /*3160*/  IMAD R0, R93, c[0x0][0x284], R14 ;  /* 0x0000a1005d007a24 */ /* 0x000fe200078e020e */
[----:B------:R-:W-:Y:S01]  /*3170*/  SHF.L.U32 R101, R101, 0x5, RZ ;  /* 0x0000000565657819 */ /* 0x000fe200000006ff */
[----:B------:R-:W-:Y:S01]  /*3180*/  IMAD.WIDE.U32 R62, R93, c[0x0][0x290], R4 ;  /* 0x0000a4005d3e7a25 */ /* 0x000fe200078e0004 */
[----:B------:R-:W-:-:S02]  /*3190*/  IADD3 R87, R75, R21, RZ ;  /* 0x000000154b577210 */ /* 0x000fc40007ffe0ff */
[----:B------:R-:W-:Y:S01]  /*31a0*/  SHF.R.S32.HI R85, RZ, 0x3, R13 ;  /* 0x00000003ff557819 */ /* 0x000fe2000001140d */
[C---:B------:R-:W-:Y:S01]  /*31b0*/  IMAD.WIDE.U32 R60, R93.reuse, c[0x0][0x280], R2 ;  /* 0x0000a0005d3c7a25 */ /* 0x040fe200078e0002 */
[----:B------:R-:W-:Y:S02]  /*31c0*/  SHF.R.S32.HI R84, RZ, 0x3, R12 ;  /* 0x00000003ff547819 */ /* 0x000fe4000001140c */
[----:B------:R-:W-:Y:S01]  /*31d0*/  IADD3 R81, R10, R63, RZ ;  /* 0x0000003f0a517210 */ /* 0x000fe20007ffe0ff */
[C---:B------:R-:W-:Y:S01]  /*31e0*/  IMAD.WIDE.U32 R66, R93.reuse, c[0x0][0x290], R8 ;  /* 0x0000a4005d427a25 */ /* 0x040fe200078e0008 */
        /* <DEDUP_REMOVED lines=13> */
.L_x_1313:
        /* <DEDUP_REMOVED lines=92> */
.L_x_1299:
[----:B------:R-:W-:Y:S05]  /*3880*/  BSYNC B0 ;  /* 0x0000000000007941 */ /* 0x000fea0003800000 */
.L_x_1298:
        /* <DEDUP_REMOVED lines=9> */
[----:B--2---:R-:W-:Y:S01]  /*3920*/  PRMT R20, R5, 0x5410, R8 ;  /* 0x0000541005147816 */ /* 0x004fe20000000008 */
        /* <DEDUP_REMOVED lines=30> */
[----:B------:R-:W-:Y:S04]  /*3b10*/  @!P0 SHF.R.U32.HI R17, RZ, 0x10, R17 ;  /* 0x00000010ff118819 */ /* 0x000fe80000011611 */
[----:B------:R-:W-:Y:S02]  /*3b20*/  @!P0 PRMT R24, R22, 0x5410, R17 ;  /* 0x0000541016188816 */ /* 0x000fe40000000011 */
[----:B------:R-:W-:Y:S02]  /*3b30*/  @!P0 PRMT R17, R5, 0x5410, R4 ;  /* 0x0000541005118816 */ /* 0x000fe40000000004 */
[----:B------:R-:W-:Y:S01]  /*3b40*/  @!P0 LOP3.LUT R22, R23, 0xffff0000, RZ, 0xc0, !PT ;  /* 0xffff000017168812 */ /* 0x000fe200078ec0ff */
[C---:B-1----:R-:W-:Y:S01]  /*3b50*/  @!P0 IMAD.U32 R4, R8.reuse, 0x10000, RZ ;  /* 0x0001000008048824 */ /* 0x042fe200078e00ff */
[----:B------:R-:W-:Y:S01]  /*3b60*/  @!P0 LOP3.LUT R0, R8, 0xffff0000, RZ, 0xc0, !PT ;  /* 0xffff000008008812 */ /* 0x000fe200078ec0ff */
[----:B------:R-:W-:Y:S01]  /*3b70*/  @!P0 IMAD.U32 R23, R10, 0x10000, RZ ;  /* 0x000100000a178824 */ /* 0x000fe200078e00ff */
[----:B------:R-:W-:Y:S03]  /*3b80*/  @!P0 LOP3.LUT R2, R9, 0xffff0000, RZ, 0xc0, !PT ;  /* 0xffff000009028812 */ /* 0x000fe600078ec0ff */
        /* <DEDUP_REMOVED lines=8> */
[----:B------:R-:W-:Y:S01]  /*3c10*/  @!P0 FMUL.FTZ R5, R2, R22 ;  /* 0x0000001602058220 */ /* 0x000fe20000410000 */
[----:B------:R-:W-:Y:S01]  /*3c20*/  @!P0 LOP3.LUT R24, R24, 0xffff0000, RZ, 0xc0, !PT ;  /* 0xffff000018188812 */ /* 0x000fe200078ec0ff */
[-C--:B------:R-:W-:Y:S02]  /*3c30*/  @!P0 FMUL.FTZ R2, R2, R4.reuse ;  /* 0x0000000402028220 */ /* 0x080fe40000410000 */
[----:B------:R-:W-:Y:S01]  /*3c40*/  @!P0 FFMA.FTZ R38, R16, R4, -R5 ;  /* 0x0000000410268223 */ /* 0x000fe20000010805 */
[----:B------:R-:W-:Y:S01]  /*3c50*/  @!P0 LOP3.LUT R4, R11, 0xffff0000, RZ, 0xc0, !PT ;  /* 0xffff00000b048812 */ /* 0x000fe200078ec0ff */
[----:B------:R-:W-:Y:S02]  /*3c60*/  @!P0 IMAD.U32 R5, R17, 0x10000, RZ ;  /* 0x0001000011058824 */ /* 0x000fe400078e00ff */
[C---:B------:R-:W-:Y:S02]  /*3c70*/  @!P0 FMUL.FTZ R36, R3.reuse, R21 ;  /* 0x0000001503248220 */ /* 0x040fe40000410000 */
[-C--:B------:R-:W-:Y:S02]  /*3c80*/  @!P0 FMUL.FTZ R3, R3, R5.reuse ;  /* 0x0000000503038220 */ /* 0x080fe40000410000 */
[----:B------:R-:W-:Y:S01]  /*3c90*/  @!P0 FFMA.FTZ R37, R23, R5, -R36 ;  /* 0x0000000517258223 */ /* 0x000fe20000010824 */
[----:B------:R-:W-:Y:S01]  /*3ca0*/  @!P0 LOP3.LUT R5, R17, 0xffff0000, RZ, 0xc0, !PT ;  /* 0xffff000011058812 */ /* 0x000fe200078ec0ff */
[----:B------:R-:W-:Y:S01]  /*3cb0*/  @!P0 FMUL.FTZ R36, R4, R24 ;  /* 0x0000001804248220 */ /* 0x000fe20000410000 */
[----:B------:R-:W-:Y:S01]  /*3cc0*/  @!P0 SHF.L.U32 R17, R11, 0x10, RZ ;  /* 0x000000100b118819 */ /* 0x000fe200000006ff */
[----:B------:R-:W-:Y:S02]  /*3cd0*/  @!P0 FFMA.FTZ R2, R22, R16, R2 ;  /* 0x0000001016028223 */ /* 0x000fe40000010002 */
[----:B------:R-:W-:Y:S02]  /*3ce0*/  @!P0 FMUL.FTZ R4, R4, R5 ;  /* 0x0000000504048220 */ /* 0x000fe40000410000 */
[----:B------:R-:W-:Y:S01]  /*3cf0*/  @!P0 FFMA.FTZ R3, R21, R23, R3 ;  /* 0x0000001715038223 */ /* 0x000fe20000010003 */
        /* <DEDUP_REMOVED lines=11> */
.L_x_1302:
[----:B------:R-:W-:Y:S05]  /*3db0*/  BSYNC B0 ;  /* 0x0000000000007941 */ /* 0x000fea0003800000 */
.L_x_1301:
        /* <DEDUP_REMOVED lines=58> */
.L_x_1304:
[----:B------:R-:W-:Y:S05]  /*4160*/  BSYNC B0 ;  /* 0x0000000000007941 */ /* 0x000fea0003800000 */
.L_x_1303:
        /* <DEDUP_REMOVED lines=58> */
.L_x_1306:
[----:B------:R-:W-:Y:S05]  /*4510*/  BSYNC B0 ;  /* 0x0000000000007941 */ /* 0x000fea0003800000 */
.L_x_1305:
[----:B------:R-:W-:Y:S11]  /*4520*/  ISETP.GE.AND P0, PT, R199, c[0x0][0x1d4], PT ;  /* 0x00007500c7007a0c */ /* 0x000ff60003f06270 */
[----:B------:R-:W-:Y:S02]  /*4530*/  @!UPT UIADD3 URZ, URZ, URZ, URZ ;  /* 0x0000003f3f3ff290 */ /* 0x000fe4000fffe03f */
        /* <DEDUP_REMOVED lines=56> */
.L_x_1297:
        /* <DEDUP_REMOVED lines=31> */
.L_x_1308:
[----:B------:R-:W-:Y:S05]  /*4ab0*/  BSYNC B0 ;  /* 0x0000000000007941 */ /* 0x000fea0003800000 */
.L_x_1307:
        /* <DEDUP_REMOVED lines=11> */
[----:B--2---:R-:W-:Y:S01]  /*4b70*/  PRMT R20, R3, 0x5410, R8 ;  /* 0x0000541003147816 */ /* 0x004fe20000000008 */
        /* <DEDUP_REMOVED lines=17> */
[----:B------:R-:W-:Y:S02]  /*4c90*/  IMAD.MOV.U32 R36, RZ, RZ, R15 ;  /* 0x000000ffff247224 */ /* 0x000fe400078e000f */
[----:B------:R-:W-:Y:S01]  /*4ca0*/  IMAD.MOV.U32 R8, RZ, RZ, R5 ;  /* 0x000000ffff087224 */ /* 0x000fe200078e0005 */
[----:B------:R-:W-:Y:S01]  /*4cb0*/  LEA.HI R0, R2, R0, RZ, 0x4 ;  /* 0x0000000002007211 */ /* 0x000fe200078f20ff */
[----:B------:R-:W-:Y:S02]  /*4cc0*/  IMAD.MOV.U32 R10, RZ, RZ, R7 ;  /* 0x000000ffff0a7224 */ /* 0x000fe400078e0007 */
[----:B------:R-:W-:Y:S02]  /*4cd0*/  @!P0 SHF.R.U64 R4, R4, 0x10, R5 ;  /* 0x0000001004048819 */ /* 0x000fe40000001205 */
[----:B------:R-:W-:Y:S02]  /*4ce0*/  LEA.HI.SX32 R0, R0, R85, 0x1c ;  /* 0x0000005500007211 */ /* 0x000fe400078fe2ff */
[--C-:B------:R-:W-:Y:S02]  /*4cf0*/  @!P0 SHF.R.U64 R22, R12, 0x10, R13.reuse ;  /* 0x000000100c168819 */ /* 0x100fe4000000120d */
[----:B------:R-:W-:Y:S01]  /*4d00*/  SHF.R.S32.HI R2, RZ, 0x1f, R0 ;  /* 0x0000001fff027819 */ /* 0x000fe20000011400 */
[----:B------:R-:W-:Y:S01]  /*4d10*/  IMAD.SHL.U32 R39, R0, 0x8, RZ ;  /* 0x0000000800277824 */ /* 0x000fe200078e00ff */
[----:B------:R-:W-:Y:S02]  /*4d20*/  @!P0 SHF.R.U32.HI R29, RZ, 0x10, R13 ;  /* 0x00000010ff1d8819 */ /* 0x000fe4000001160d */
[----:B------:R-:W-:Y:S02]  /*4d30*/  LEA.HI R2, R2, R0, RZ, 0x3 ;  /* 0x0000000002027211 */ /* 0x000fe400078f18ff */
[--C-:B------:R-:W-:Y:S02]  /*4d40*/  @!P0 SHF.R.U64 R28, R14, 0x10, R15.reuse ;  /* 0x000000100e1c8819 */ /* 0x100fe4000000120f */
[----:B------:R-:W-:Y:S01]  /*4d50*/  @!P0 SHF.R.U32.HI R30, RZ, 0x10, R15 ;  /* 0x00000010ff1e8819 */ /* 0x000fe2000001160f */
[----:B------:R-:W-:Y:S01]  /*4d60*/  IMAD.SHL.U32 R2, R2, 0x100, RZ ;  /* 0x0000010002027824 */ /* 0x000fe200078e00ff */
[----:B------:R-:W-:Y:S02]  /*4d70*/  LOP3.LUT R0, R223, 0x38, R39, 0xf8, !PT ;  /* 0x00000038df007812 */ /* 0x000fe400078ef827 */
[----:B------:R-:W-:Y:S02]  /*4d80*/  @!P0 PRMT R21, R21, 0x5410, R22 ;  /* 0x0000541015158816 */ /* 0x000fe40000000016 */
[----:B------:R-:W-:Y:S02]  /*4d90*/  LOP3.LUT R3, R0, R105, RZ, 0x3c, !PT ;  /* 0x0000006900037212 */ /* 0x000fe400078e3cff */
[----:B------:R-:W-:Y:S02]  /*4da0*/  LOP3.LUT R2, R2, 0x7ffff800, RZ, 0xc0, !PT ;  /* 0x7ffff80002027812 */ /* 0x000fe400078ec0ff */
[----:B------:R-:W-:Y:S02]  /*4db0*/  @!P0 SHF.R.U32.HI R0, RZ, 0x10, R5 ;  /* 0x00000010ff008819 */ /* 0x000fe40000011605 */
[----:B------:R-:W-:Y:S02]  /*4dc0*/  IADD3 R2, R3, R2, R227 ;  /* 0x0000000203027210 */ /* 0x000fe40007ffe0e3 */
[----:B------:R-:W-:Y:S02]  /*4dd0*/  @!P0 PRMT R4, R9, 0x5410, R4 ;  /* 0x0000541009048816 */ /* 0x000fe40000000004 */
[----:B------:R-:W-:Y:S01]  /*4de0*/  SHF.L.U32 R5, R2, 0x1, RZ ;  /* 0x0000000102057819 */ /* 0x000fe200000006ff */
[----:B------:R-:W-:Y:S01]  /*4df0*/  IMAD.MOV.U32 R2, RZ, RZ, R6 ;  /* 0x000000ffff027224 */ /* 0x000fe200078e0006 */
[----:B------:R-:W-:Y:S02]  /*4e00*/  @!P0 SHF.R.U64 R3, R6, 0x10, R7 ;  /* 0x0000001006038819 */ /* 0x000fe40000001207 */
[----:B------:R-:W-:Y:S01]  /*4e10*/  @!P0 PRMT R6, R8, 0x5410, R0 ;  /* 0x0000541008068816 */ /* 0x000fe20000000000 */
[----:B------:R-:W-:Y:S01]  /*4e20*/  @!P0 IMAD.U32 R8, R21, 0x10000, RZ ;  /* 0x0001000015088824 */ /* 0x000fe200078e00ff */
[----:B------:R2:W5:Y:S01]  /*4e30*/  LDS.128 R12, [R5+0xc080] ;  /* 0x00c08000050c7984 */ /* 0x0005620000000c00 */
[----:B------:R-:W-:Y:S02]  /*4e40*/  @!P0 PRMT R22, R31, 0x5410, R29 ;  /* 0x000054101f168816 */ /* 0x000fe4000000001d */
[----:B------:R-:W-:Y:S02]  /*4e50*/  @!P0 PRMT R23, R23, 0x5410, R28 ;  /* 0x0000541017178816 */ /* 0x000fe4000000001c */
[----:B------:R-:W-:Y:S02]  /*4e60*/  @!P0 PRMT R30, R36, 0x5410, R30 ;  /* 0x00005410241e8816 */ /* 0x000fe4000000001e */
[----:B--2---:R-:W-:Y:S02]  /*4e70*/  @!P0 SHF.R.U32.HI R5, RZ, 0x10, R7 ;  /* 0x00000010ff058819 */ /* 0x004fe40000011607 */
[----:B------:R-:W-:Y:S01]  /*4e80*/  @!P0 PRMT R7, R2, 0x5410, R3 ;  /* 0x0000541002078816 */ /* 0x000fe20000000003 */
[----:B------:R-:W-:Y:S01]  /*4e90*/  @!P0 IMAD.U32 R2, R4, 0x10000, RZ ;  /* 0x0001000004028824 */ /* 0x000fe200078e00ff */
[----:B------:R-:W-:Y:S01]  /*4ea0*/  @!P0 PRMT R10, R10, 0x5410, R5 ;  /* 0x000054100a0a8816 */ /* 0x000fe20000000005 */
[----:B-1----:R-:W-:Y:S02]  /*4eb0*/  @!P0 IMAD.U32 R3, R24, 0x10000, RZ ;  /* 0x0001000018038824 */ /* 0x002fe400078e00ff */
[----:B------:R-:W-:Y:S01]  /*4ec0*/  @!P0 IMAD.U32 R5, R22, 0x10000, RZ ;  /* 0x0001000016058824 */ /* 0x000fe200078e00ff */
[----:B-----5:R-:W-:Y:S05]  /*4ed0*/  @!P0 SHF.L.U32 R0, R12, 0x10, RZ ;  /* 0x000000100c008819 */ /* 0x020fea00000006ff */
[C---:B------:R-:W-:Y:S02]  /*4ee0*/  @!P0 FMUL.FTZ R9, R0.reuse, R8 ;  /* 0x0000000800098220 */ /* 0x040fe40000410000 */
[-C--:B------:R-:W-:Y:S02]  /*4ef0*/  @!P0 FMUL.FTZ R0, R0, R2.reuse ;  /* 0x0000000200008220 */ /* 0x080fe40000410000 */
[----:B------:R-:W-:Y:S01]  /*4f00*/  @!P0 FFMA.FTZ R29, R3, R2, -R9 ;  /* 0x00000002031d8223 */ /* 0x000fe20000010809 */
[----:B------:R-:W-:Y:S01]  /*4f10*/  @!P0 LOP3.LUT R9, R21, 0xffff0000, RZ, 0xc0, !PT ;  /* 0xffff000015098812 */ /* 0x000fe200078ec0ff */
[----:B------:R-:W-:Y:S01]  /*4f20*/  @!P0 FFMA.FTZ R0, R8, R3, R0 ;  /* 0x0000000308008223 */ /* 0x000fe20000010000 */
[----:B------:R-:W-:Y:S02]  /*4f30*/  @!P0 LOP3.LUT R2, R12, 0xffff0000, RZ, 0xc0, !PT ;  /* 0xffff00000c028812 */ /* 0x000fe400078ec0ff */
        /* <DEDUP_REMOVED lines=26> */
[C---:B------:R-:W-:Y:S01]  /*50e0*/  @!P0 IMAD.U32 R6, R7.reuse, 0x10000, RZ ;  /* 0x0001000007068824 */ /* 0x040fe200078e00ff */
[----:B------:R-:W-:Y:S01]  /*50f0*/  @!P0 LOP3.LUT R7, R7, 0xffff0000, RZ, 0xc0, !PT ;  /* 0xffff000007078812 */ /* 0x000fe200078ec0ff */
[----:B------:R-:W-:Y:S01]  /*5100*/  @!P0 IMAD.U32 R9, R26, 0x10000, RZ ;  /* 0x000100001a098824 */ /* 0x000fe200078e00ff */
[----:B------:R-:W-:Y:S01]  /*5110*/  @!P0 MOV R25, R28 ;  /* 0x0000001c00198202 */ /* 0x000fe20000000f00 */
[C---:B------:R-:W-:Y:S01]  /*5120*/  @!P0 FMUL.FTZ R21, R5.reuse, R8 ;  /* 0x0000000805158220 */ /* 0x040fe20000410000 */
[----:B------:R-:W-:Y:S01]  /*5130*/  @!P0 F2FP.BF16.PACK_AB R3, R4, R3 ;  /* 0x000000030403823e */ /* 0x000fe200000010ff */
[-C--:B------:R-:W-:Y:S02]  /*5140*/  @!P0 FMUL.FTZ R5, R5, R6.reuse ;  /* 0x0000000605058220 */ /* 0x080fe40000410000 */
[----:B------:R-:W-:Y:S01]  /*5150*/  @!P0 FFMA.FTZ R31, R9, R6, -R21 ;  /* 0x00000006091f8223 */ /* 0x000fe20000010815 */
[----:B------:R-:W-:Y:S01]  /*5160*/  @!P0 MOV R13, R3 ;  /* 0x00000003000d8202 */ /* 0x000fe20000000f00 */
[----:B------:R-:W-:Y:S01]  /*5170*/  @!P0 FFMA.FTZ R5, R8, R9, R5 ;  /* 0x0000000908058223 */ /* 0x000fe20000010005 */
[----:B------:R-:W-:Y:S02]  /*5180*/  @!P0 LOP3.LUT R8, R23, 0xffff0000, RZ, 0xc0, !PT ;  /* 0xffff000017088812 */ /* 0x000fe400078ec0ff */
[----:B------:R-:W-:Y:S02]  /*5190*/  @!P0 LOP3.LUT R6, R14, 0xffff0000, RZ, 0xc0, !PT ;  /* 0xffff00000e068812 */ /* 0x000fe400078ec0ff */
[----:B------:R-:W-:Y:S03]  /*51a0*/  @!P0 LOP3.LUT R9, R26, 0xffff0000, RZ, 0xc0, !PT ;  /* 0xffff00001a098812 */ /* 0x000fe600078ec0ff */
        /* <DEDUP_REMOVED lines=36> */
.L_x_1310:
[----:B------:R-:W-:Y:S05]  /*53f0*/  BSYNC B0 ;  /* 0x0000000000007941 */ /* 0x000fea0003800000 */
.L_x_1309:
[----:B------:R-:W-:Y:S11]  /*5400*/  ISETP.GE.AND P0, PT, R138, c[0x0][0x1d4], PT ;  /* 0x000075008a007a0c */ /* 0x000ff60003f06270 */
[----:B------:R-:W-:Y:S02]  /*5410*/  @!UPT UIADD3 URZ, URZ, URZ, URZ ;  /* 0x0000003f3f3ff290 */ /* 0x000fe4000fffe03f */
[----:B------:R-:W-:-:S05]  /*5420*/  @P0 BRA `(.L_x_1300) ;  /* 0x0000096000000947 */ /* 0x000fca0003800000 */
[----:B------:R-:W-:Y:S01]  /*5430*/  LOP3.LUT P1, RZ, R208, 0x4, RZ, 0xc0, !PT ;  /* 0x00000004d0ff7812 */ /* 0x000fe2000782c0ff */
[----:B------:R-:W2:Y:S01]  /*5440*/  LDS.128 R28, [R76+0xc080] ;  /* 0x00c080004c1c7984 */ /* 0x000ea20000000c00 */
[----:B------:R-:W-:Y:S02]  /*5450*/  ISETP.GE.AND P0, PT, R138, c[0x0][0x27c], PT ;  /* 0x00009f008a007a0c */ /* 0x000fe40003f06270 */
[----:B------:R-:W-:Y:S04]  /*5460*/  SEL R0, R94, R42, !P1 ;  /* 0x0000002a5e007207 */ /* 0x000fe80004800000 */
[----:B-1----:R-:W-:Y:S04]  /*5470*/  SHF.R.S32.HI R2, RZ, 0x1f, R0 ;  /* 0x0000001fff027819 */ /* 0x002fe80000011400 */
[----:B------:R-:W-:Y:S03]  /*5480*/  LEA.HI R0, R2, R0, RZ, 0x4 ;  /* 0x0000000002007211 */ /* 0x000fe600078f20ff */
[--C-:B------:R-:W-:Y:S02]  /*5490*/  @!P0 SHF.R.U64 R4, R32, 0x10, R33.reuse ;  /* 0x0000001020048819 */ /* 0x100fe40000001221 */
[----:B------:R-:W-:Y:S02]  /*54a0*/  LEA.HI.SX32 R0, R0, R84, 0x1c ;  /* 0x0000005400007211 */ /* 0x000fe400078fe2ff */
[----:B------:R-:W-:Y:S02]  /*54b0*/  @!P0 SHF.R.U32.HI R7, RZ, 0x10, R33 ;  /* 0x00000010ff078819 */ /* 0x000fe40000011621 */
[----:B------:R-:W-:Y:S01]  /*54c0*/  SHF.R.S32.HI R2, RZ, 0x1f, R0 ;  /* 0x0000001fff027819 */ /* 0x000fe20000011400 */
[----:B------:R-:W-:Y:S01]  /*54d0*/  IMAD.SHL.U32 R36, R0, 0x8, RZ ;  /* 0x0000000800247824 */ /* 0x000fe200078e00ff */
[--C-:B------:R-:W-:Y:S02]  /*54e0*/  @!P0 SHF.R.U32.HI R6, RZ, 0x10, R19.reuse ;  /* 0x00000010ff068819 */ /* 0x100fe40000011613 */
[----:B------:R-:W-:Y:S02]  /*54f0*/  LEA.HI R0, R2, R0, RZ, 0x3 ;  /* 0x0000000002007211 */ /* 0x000fe400078f18ff */
[----:B------:R-:W-:Y:S02]  /*5500*/  @!P0 SHF.R.U64 R3, R18, 0x10, R19 ;  /* 0x0000001012038819 */ /* 0x000fe40000001213 */
[----:B------:R-:W-:Y:S01]  /*5510*/  LOP3.LUT R2, R223, 0x38, R36, 0xf8, !PT ;  /* 0x00000038df027812 */ /* 0x000fe200078ef824 */
[----:B------:R-:W-:Y:S01]  /*5520*/  IMAD.SHL.U32 R0, R0, 0x100, RZ ;  /* 0x0000010000007824 */ /* 0x000fe200078e00ff */
[----:B------:R-:W-:Y:S02]  /*5530*/  @!P0 PRMT R21, R37, 0x5410, R4 ;  /* 0x0000541025158816 */ /* 0x000fe40000000004 */
[----:B------:R-:W-:Y:S02]  /*5540*/  LOP3.LUT R2, R2, R105, RZ, 0x3c, !PT ;  /* 0x0000006902027212 */ /* 0x000fe400078e3cff */
[----:B------:R-:W-:Y:S02]  /*5550*/  LOP3.LUT R0, R0, 0x7ffff800, RZ, 0xc0, !PT ;  /* 0x7ffff80000007812 */ /* 0x000fe400078ec0ff */
[----:B------:R-:W-:Y:S02]  /*5560*/  @!P0 SHF.R.U32.HI R8, RZ, 0x10, R35 ;  /* 0x00000010ff088819 */ /* 0x000fe40000011623 */
[----:B------:R-:W-:Y:S01]  /*5570*/  IADD3 R0, R2, R0, R227 ;  /* 0x0000000002007210 */ /* 0x000fe20007ffe0e3 */
[----:B--2---:R-:W-:Y:S01]  /*5580*/  @!P0 IMAD.U32 R24, R31, 0x10000, RZ ;  /* 0x000100001f188824 */ /* 0x004fe200078e00ff */
[----:B------:R-:W-:Y:S03]  /*5590*/  @!P0 LOP3.LUT R19, R29, 0xffff0000, RZ, 0xc0, !PT ;  /* 0xffff00001d138812 */ /* 0x000fe600078ec0ff */
[----:B------:R-:W-:Y:S01]  /*55a0*/  IMAD.SHL.U32 R0, R0, 0x2, RZ ;  /* 0x0000000200007824 */ /* 0x000fe200078e00ff */
[----:B------:R-:W-:Y:S02]  /*55b0*/  @!P0 LOP3.LUT R26, R31, 0xffff0000, RZ, 0xc0, !PT ;  /* 0xffff00001f1a8812 */ /* 0x000fe400078ec0ff */
[----:B------:R-:W-:Y:S02]  /*55c0*/  @!P0 SHF.R.U64 R2, R16, 0x10, R17 ;  /* 0x0000001010028819 */ /* 0x000fe40000001211 */
[----:B------:R1:W2:Y:S01]  /*55d0*/  LDS.128 R12, [R0+0xc080] ;  /* 0x00c08000000c7984 */ /* 0x0002a20000000c00 */
[----:B------:R-:W-:Y:S01]  /*55e0*/  @!P0 PRMT R9, R37, 0x5432, R7 ;  /* 0x0000543225098816 */ /* 0x000fe20000000007 */
[----:B------:R-:W-:Y:S01]  /*55f0*/  @!P0 IMAD.U32 R7, R21, 0x10000, RZ ;  /* 0x0001000015078824 */ /* 0x000fe200078e00ff */
[----:B------:R-:W-:Y:S02]  /*5600*/  @!P0 PRMT R5, R11, 0x5432, R2 ;  /* 0x000054320b058816 */ /* 0x000fe40000000002 */
[----:B------:R-:W-:Y:S01]  /*5610*/  @!P0 SHF.R.U64 R10, R34, 0x10, R35 ;  /* 0x00000010220a8819 */ /* 0x000fe20000001223 */
[----:B------:R-:W-:Y:S01]  /*5620*/  @!P0 IMAD.U32 R16, R9, 0x10000, RZ ;  /* 0x0001000009108824 */ /* 0x000fe200078e00ff */
[----:B------:R-:W-:Y:S01]  /*5630*/  @!P0 PRMT R22, R38, 0x5410, R8 ;  /* 0x0000541026168816 */ /* 0x000fe20000000008 */
[C---:B------:R-:W-:Y:S01]  /*5640*/  @!P0 IMAD.U32 R2, R5.reuse, 0x10000, RZ ;  /* 0x0001000005028824 */ /* 0x040fe200078e00ff */
[----:B------:R-:W-:Y:S01]  /*5650*/  @!P0 PRMT R8, R20, 0x5410, R6 ;  /* 0x0000541014088816 */ /* 0x000fe20000000006 */
[----:B------:R-:W-:Y:S01]  /*5660*/  @!P0 IMAD.U32 R6, R28, 0x10000, RZ ;  /* 0x000100001c068824 */ /* 0x000fe200078e00ff */
[----:B------:R-:W-:Y:S01]  /*5670*/  @!P0 PRMT R27, R38, 0x5432, R10 ;  /* 0x00005432261b8816 */ /* 0x000fe2000000000a */
[----:B------:R-:W-:Y:S01]  /*5680*/  @!P0 IMAD.U32 R23, R22, 0x10000, RZ ;  /* 0x0001000016178824 */ /* 0x000fe200078e00ff */
[----:B------:R-:W-:Y:S02]  /*5690*/  @!P0 PRMT R10, R20, 0x5432, R3 ;  /* 0x00005432140a8816 */ /* 0x000fe40000000003 */
[----:B------:R-:W-:Y:S02]  /*56a0*/  @!P0 LOP3.LUT R5, R5, 0xffff0000, RZ, 0xc0, !PT ;  /* 0xffff000005058812 */ /* 0x000fe400078ec0ff */
[----:B------:R-:W-:Y:S02]  /*56b0*/  @!P0 LOP3.LUT R25, R22, 0xffff0000, RZ, 0xc0, !PT ;  /* 0xffff000016198812 */ /* 0x000fe400078ec0ff */
[----:B------:R-:W-:Y:S02]  /*56c0*/  @!P0 LOP3.LUT R18, R9, 0xffff0000, RZ, 0xc0, !PT ;  /* 0xffff000009128812 */ /* 0x000fe400078ec0ff */
[----:B-1----:R-:W-:Y:S01]  /*56d0*/  @!P0 SHF.R.U32.HI R0, RZ, 0x10, R17 ;  /* 0x00000010ff008819 */ /* 0x002fe20000011611 */
[----:B------:R-:W-:Y:S03]  /*56e0*/  @!P0 IMAD.U32 R17, R29, 0x10000, RZ ;  /* 0x000100001d118824 */ /* 0x000fe600078e00ff */
[----:B------:R-:W-:Y:S01]  /*56f0*/  @!P0 PRMT R4, R11, 0x5410, R0 ;  /* 0x000054100b048816 */ /* 0x000fe20000000000 */
[----:B--2---:R-:W-:Y:S01]  /*5700*/  @!P0 IMAD.U32 R0, R12, 0x10000, RZ ;  /* 0x000100000c008824 */ /* 0x004fe200078e00ff */
[----:B------:R-:W-:Y:S03]  /*5710*/  @!P0 SHF.L.U32 R3, R13, 0x10, RZ ;  /* 0x000000100d038819 */ /* 0x000fe600000006ff */
[C---:B------:R-:W-:Y:S02]  /*5720*/  @!P0 FMUL.FTZ R11, R0.reuse, R7 ;  /* 0x00000007000b8220 */ /* 0x040fe40000410000 */
[-C--:B------:R-:W-:Y:S02]  /*5730*/  @!P0 FMUL.FTZ R0, R0, R2.reuse ;  /* 0x0000000200008220 */ /* 0x080fe40000410000 */
[----:B------:R-:W-:Y:S01]  /*5740*/  @!P0 FFMA.FTZ R42, R6, R2, -R11 ;  /* 0x00000002062a8223 */ /* 0x000fe2000001080b */
[----:B------:R-:W-:Y:S01]  /*5750*/  @!P0 LOP3.LUT R11, R28, 0xffff0000, RZ, 0xc0, !PT ;  /* 0xffff00001c0b8812 */ /* 0x000fe200078ec0ff */
[----:B------:R-:W-:Y:S01]  /*5760*/  @!P0 FFMA.FTZ R0, R7, R6, R0 ;  /* 0x0000000607008223 */ /* 0x000fe20000010000 */
[C---:B------:R-:W-:Y:S01]  /*5770*/  @!P0 LOP3.LUT R6, R4.reuse, 0xffff0000, RZ, 0xc0, !PT ;  /* 0xffff000004068812 */ /* 0x040fe200078ec0ff */
[----:B------:R-:W-:Y:S01]  /*5780*/  @!P0 IMAD.U32 R7, R4, 0x10000, RZ ;  /* 0x0001000004078824 */ /* 0x000fe200078e00ff */
[----:B------:R-:W-:Y:S01]  /*5790*/  @!P0 LOP3.LUT R2, R13, 0xffff0000, RZ, 0xc0, !PT ;  /* 0xffff00000d028812 */ /* 0x000fe200078ec0ff */
[C---:B------:R-:W-:Y:S02]  /*57a0*/  @!P0 FMUL.FTZ R4, R3.reuse, R16 ;  /* 0x0000001003048220 */ /* 0x040fe40000410000 */
[-C--:B------:R-:W-:Y:S02]  /*57b0*/  @!P0 FMUL.FTZ R3, R3, R7.reuse ;  /* 0x0000000703038220 */ /* 0x080fe40000410000 */
[C---:B------:R-:W-:Y:S02]  /*57c0*/  @!P0 FMUL.FTZ R9, R2.reuse, R18 ;  /* 0x0000001202098220 */ /* 0x040fe40000410000 */
[----:B------:R-:W-:Y:S02]  /*57d0*/  @!P0 FFMA.FTZ R32, R17, R7, -R4 ;  /* 0x0000000711208223 */ /* 0x000fe40000010804 */
[-C--:B------:R-:W-:Y:S01]  /*57e0*/  @!P0 FMUL.FTZ R4, R2, R6.reuse ;  /* 0x0000000602048220 */ /* 0x080fe20000410000 */
[----:B------:R-:W-:Y:S01]  /*57f0*/  @!P0 LOP3.LUT R2, R12, 0xffff0000, RZ, 0xc0, !PT ;  /* 0xffff00000c028812 */ /* 0x000fe200078ec0ff */
[----:B------:R-:W-:Y:S01]  /*5800*/  @!P0 FFMA.FTZ R35, R19, R6, -R9 ;  /* 0x0000000613238223 */ /* 0x000fe20000010809 */
[----:B------:R-:W-:Y:S01]  /*5810*/  @!P0 LOP3.LUT R9, R21, 0xffff0000, RZ, 0xc0, !PT ;  /* 0xffff000015098812 */ /* 0x000fe200078ec0ff */
[----:B------:R-:W-:Y:S02]  /*5820*/  @!P0 IMAD.U32 R7, R15, 0x10000, RZ ;  /* 0x000100000f078824 */ /* 0x000fe400078e00ff */
[----:B------:R-:W-:Y:S01]  /*5830*/  @!P0 IMAD.U32 R6, R8, 0x10000, RZ ;  /* 0x0001000008068824 */ /* 0x000fe200078e00ff */
[----:B------:R-:W-:Y:S01]  /*5840*/  @!P0 F2FP.BF16.PACK_AB R35, R35, R32 ;  /* 0x000000202323823e */ /* 0x000fe200000010ff */
[----:B------:R-:W-:Y:S01]  /*5850*/  @!P0 FMUL.FTZ R20, R2, R9 ;  /* 0x0000000902148220 */ /* 0x000fe20000410000 */
[----:B----4-:R-:W-:Y:S01]  /*5860*/  LEA R32, P1, R51, R40, 0x1 ;  /* 0x0000002833207211 */ /* 0x010fe200078208ff */
[----:B------:R-:W-:Y:S01]  /*5870*/  @!P0 FMUL.FTZ R21, R7, R23 ;  /* 0x0000001707158220 */ /* 0x000fe20000410000 */
[----:B------:R-:W-:Y:S01]  /*5880*/  @!P0 LOP3.LUT R8, R8, 0xffff0000, RZ, 0xc0, !PT ;  /* 0xffff000008088812 */ /* 0x000fe200078ec0ff */
[----:B------:R-:W-:Y:S01]  /*5890*/  @!P0 FMUL.FTZ R2, R2, R5 ;  /* 0x0000000502028220 */ /* 0x000fe20000410000 */
[----:B---3--:R-:W-:Y:S01]  /*58a0*/  LEA.HI.X R33, R51, R41, R79, 0x1, P1 ;  /* 0x0000002933217211 */ /* 0x008fe200008f0c4f */
[----:B------:R-:W-:Y:S01]  /*58b0*/  @!P0 FFMA.FTZ R34, R11, R5, -R20 ;  /* 0x000000050b228223 */ /* 0x000fe20000010814 */
[----:B------:R-:W-:Y:S01]  /*58c0*/  @!P0 LOP3.LUT R5, R15, 0xffff0000, RZ, 0xc0, !PT ;  /* 0xffff00000f058812 */ /* 0x000fe200078ec0ff */
[-C--:B------:R-:W-:Y:S02]  /*58d0*/  @!P0 FMUL.FTZ R7, R7, R6.reuse ;  /* 0x0000000607078220 */ /* 0x080fe40000410000 */
[----:B------:R-:W-:Y:S01]  /*58e0*/  @!P0 FFMA.FTZ R39, R24, R6, -R21 ;  /* 0x0000000618278223 */ /* 0x000fe20000010815 */
[----:B------:R-:W-:Y:S01]  /*58f0*/  @!P0 SHF.L.U32 R6, R14, 0x10, RZ ;  /* 0x000000100e068819 */ /* 0x000fe200000006ff */
[----:B------:R-:W-:Y:S01]  /*5900*/  @!P0 FFMA.FTZ R2, R9, R11, R2 ;  /* 0x0000000b09028223 */ /* 0x000fe20000010002 */
[----:B------:R-:W-:Y:S01]  /*5910*/  @!P0 F2FP.BF16.PACK_AB R34, R34, R42 ;  /* 0x0000002a2222823e */ /* 0x000fe200000010ff */
[----:B------:R-:W-:Y:S02]  /*5920*/  @!P0 IMAD.U32 R11, R27, 0x10000, RZ ;  /* 0x000100001b0b8824 */ /* 0x000fe400078e00ff */
[----:B------:R-:W-:Y:S02]  /*5930*/  @!P0 FMUL.FTZ R21, R5, R25 ;  /* 0x0000001905158220 */ /* 0x000fe40000410000 */
[----:B------:R-:W-:Y:S02]  /*5940*/  @!P0 IMAD.U32 R9, R10, 0x10000, RZ ;  /* 0x000100000a098824 */ /* 0x000fe400078e00ff */
[----:B------:R-:W-:Y:S02]  /*5950*/  @!P0 IMAD.U32 R20, R30, 0x10000, RZ ;  /* 0x000100001e148824 */ /* 0x000fe400078e00ff */
[----:B------:R-:W-:Y:S02]  /*5960*/  @!P0 FMUL.FTZ R22, R6, R11 ;  /* 0x0000000b06168220 */ /* 0x000fe40000410000 */
[-C--:B------:R-:W-:Y:S01]  /*5970*/  @!P0 FFMA.FTZ R37, R26, R8.reuse, -R21 ;  /* 0x000000081a258223 */ /* 0x080fe20000010815 */
[----:B------:R-:W-:Y:S01]  /*5980*/  @!P0 LOP3.LUT R21, R27, 0xffff0000, RZ, 0xc0, !PT ;  /* 0xffff00001b158812 */ /* 0x000fe200078ec0ff */
[----:B------:R-:W-:Y:S02]  /*5990*/  @!P0 FMUL.FTZ R8, R5, R8 ;  /* 0x0000000805088220 */ /* 0x000fe40000410000 */
[-C--:B------:R-:W-:Y:S01]  /*59a0*/  @!P0 FMUL.FTZ R5, R6, R9.reuse ;  /* 0x0000000906058220 */ /* 0x080fe20000410000 */
[----:B------:R-:W-:Y:S01]  /*59b0*/  @!P0 LOP3.LUT R6, R14, 0xffff0000, RZ, 0xc0, !PT ;  /* 0xffff00000e068812 */ /* 0x000fe200078ec0ff */
[----:B------:R-:W-:Y:S01]  /*59c0*/  @!P0 FFMA.FTZ R38, R20, R9, -R22 ;  /* 0x0000000914268223 */ /* 0x000fe20000010816 */
[----:B------:R-:W-:Y:S01]  /*59d0*/  @!P0 LOP3.LUT R22, R30, 0xffff0000, RZ, 0xc0, !PT ;  /* 0xffff00001e168812 */ /* 0x000fe200078ec0ff */
[----:B------:R-:W-:Y:S01]  /*59e0*/  @!P0 FFMA.FTZ R3, R16, R17, R3 ;  /* 0x0000001110038223 */ /* 0x000fe20000010003 */
[----:B------:R-:W-:Y:S01]  /*59f0*/  @!P0 LOP3.LUT R9, R10, 0xffff0000, RZ, 0xc0, !PT ;  /* 0xffff00000a098812 */ /* 0x000fe200078ec0ff */
[----:B------:R-:W-:Y:S01]  /*5a00*/  @!P0 FMUL.FTZ R10, R6, R21 ;  /* 0x00000015060a8220 */ /* 0x000fe20000410000 */
[----:B------:R-:W-:Y:S01]  /*5a10*/  @!P0 F2FP.BF16.PACK_AB R27, R37, R39 ;  /* 0x00000027251b823e */ /* 0x000fe200000010ff */
[----:B------:R-:W-:Y:S02]  /*5a20*/  @!P0 FFMA.FTZ R4, R18, R19, R4 ;  /* 0x0000001312048223 */ /* 0x000fe40000010004 */
[----:B------:R-:W-:Y:S01]  /*5a30*/  @!P0 FFMA.FTZ R10, R22, R9, -R10 ;  /* 0x00000009160a8223 */ /* 0x000fe2000001080a */
[----:B------:R-:W-:Y:S01]  /*5a40*/  @!P0 MOV R31, R27 ;  /* 0x0000001b001f8202 */ /* 0x000fe20000000f00 */
[----:B------:R-:W-:Y:S01]  /*5a50*/  @!P0 FMUL.FTZ R6, R6, R9 ;  /* 0x0000000906068220 */ /* 0x000fe20000410000 */
[----:B------:R-:W-:Y:S01]  /*5a60*/  @!P0 F2FP.BF16.PACK_AB R9, R2, R0 ;  /* 0x000000000209823e */ /* 0x000fe200000010ff */
[----:B------:R-:W-:Y:S01]  /*5a70*/  @!P0 FFMA.FTZ R5, R11, R20, R5 ;  /* 0x000000140b058223 */ /* 0x000fe20000010005 */
[----:B------:R-:W-:Y:S01]  /*5a80*/  @!P0 F2FP.BF16.PACK_AB R10, R10, R38 ;  /* 0x000000260a0a823e */ /* 0x000fe200000010ff */
[----:B------:R-:W-:Y:S01]  /*5a90*/  @!P0 FFMA.FTZ R6, R21, R22, R6 ;  /* 0x0000001615068223 */ /* 0x000fe20000010006 */
[----:B------:R-:W-:Y:S01]  /*5aa0*/  @!P0 F2FP.BF16.PACK_AB R3, R4, R3 ;  /* 0x000000030403823e */ /* 0x000fe200000010ff */
[----:B------:R-:W-:Y:S02]  /*5ab0*/  @!P0 FFMA.FTZ R7, R23, R24, R7 ;  /* 0x0000001817078223 */ /* 0x000fe40000010007 */
        /* <DEDUP_REMOVED lines=18> */
.L_x_1296:
        /* <DEDUP_REMOVED lines=27> */
.L_x_1300:
[----:B------:R-:W-:Y:S05]  /*5d90*/  BSYNC B1 ;  /* 0x0000000000017941 */ /* 0x000fea0003800000 */
.L_x_1295:
        /* <DEDUP_REMOVED lines=59> */
.L_x_1312:
[----:B-123--:R-:W-:Y:S05]  /*6150*/  BSYNC B0 ;  /* 0x0000000000007941 */ /* 0x00efea0003800000 */
.L_x_1311:
        /* <DEDUP_REMOVED lines=23> */
.L_x_1294:
[----:B------:R-:W-:Y:S01]  /*62d0*/  IMAD.MOV.U32 R0, RZ, RZ, c[0x0][0x2c4] ;  /* 0x0000b100ff007624 */ /* 0x000fe200078e00ff */
[----:B------:R-:W-:Y:S04]  /*62e0*/  BSSY B0, `(.L_x_1314) ;  /* 0x000002a000007945 */ /* 0x000fe80003800000 */
[----:B------:R-:W-:-:S02]  /*62f0*/  ISETP.NE.AND P3, PT, R0, 0x1, PT ;  /* 0x000000010000780c */ /* 0x000fc40003f65270 */
[----:B------:R-:W-:-:S11]  /*6300*/  IADD3 R0, R226, 0x7f, RZ ;  /* 0x0000007fe2007810 */ /* 0x000fd60007ffe0ff */
[----:B------:R-:W-:-:S05]  /*6310*/  @P3 IMAD.HI.U32 R2, R0, c[0x0][0x2c8], RZ ;  /* 0x0000b20000023a27 */ /* 0x000fca00078e00ff */
[----:B------:R-:W-:-:S05]  /*6320*/  @P3 SHF.R.U32.HI R0, RZ, c[0x0][0x2cc], R2 ;  /* 0x0000b300ff003a19 */ /* 0x000fca0000011602 */
[----:B------:R-:W-:-:S05]  /*6330*/  IMAD.IADD R0, R97, 0x1, R0 ;  /* 0x0000000161007824 */ /* 0x000fca00078e0200 */
[----:B------:R-:W-:-:S04]  /*6340*/  SHF.R.S32.HI R2, RZ, 0x1f, R0 ;  /* 0x0000001fff027819 */ /* 0x000fc80000011400 */
[----:B------:R-:W-:-:S04]  /*6350*/  LEA.HI R0, R2, R0, RZ, 0x5 ;  /* 0x0000000002007211 */ /* 0x000fc800078f28ff */
[----:B------:R-:W-:-:S04]  /*6360*/  SHF.R.S32.HI R0, RZ, 0x5, R0 ;  /* 0x00000005ff007819 */ /* 0x000fc80000011400 */
[----:B-1----:R-:W-:Y:S01]  /*6370*/  IMNMX R5, R95, R0, PT ;  /* 0x000000005f057217 */ /* 0x002fe20003800200 */
[----:B------:R-:W-:-:S03]  /*6380*/  IMAD.MOV.U32 R0, RZ, RZ, RZ ;  /* 0x000000ffff007224 */ /* 0x000fc600078e00ff */
[----:B------:R-:W-:-:S13]  /*6390*/  ISETP.GE.AND P0, PT, R5, 0x1, PT ;  /* 0x000000010500780c */ /* 0x000fda0003f06270 */
        /* <DEDUP_REMOVED lines=30> */
.L_x_1315:
[----:B------:R-:W-:Y:S05]  /*6580*/  BSYNC B0 ;  /* 0x0000000000007941 */ /* 0x000fea0003800000 */
.L_x_1314:
        /* <DEDUP_REMOVED lines=77> */
[----:B------:R-:W-:Y:S01]  /*6a60*/  SHF.R.S32.HI R0, RZ, 0x1f, R106 ;  /* 0x0000001fff007819 */ /* 0x000fe2000001146a */
[--C-:B------:R-:W-:Y:S01]  /*6a70*/  IMAD.IADD R4, R214, 0x1, R226.reuse ;  /* 0x00000001d6047824 */ /* 0x100fe200078e02e2 */
[----:B------:R-:W-:Y:S01]  /*6a80*/  ISETP.NE.U32.AND P0, PT, RZ, c[0x0][0x348], PT ;  /* 0x0000d200ff007a0c */ /* 0x000fe20003f05070 */
[----:B------:R-:W-:Y:S01]  /*6a90*/  IMAD.IADD R13, R209, 0x1, R226 ;  /* 0x00000001d10d7824 */ /* 0x000fe200078e02e2 */
[----:B------:R-:W-:Y:S01]  /*6aa0*/  LOP3.LUT R215, R234, 0xffff, RZ, 0xc0, !PT ;  /* 0x0000ffffead77812 */ /* 0x000fe200078ec0ff */
[----:B------:R-:W-:Y:S01]  /*6ab0*/  IMAD R0, R0, c[0x0][0x178], RZ ;  /* 0x00005e0000007a24 */ /* 0x000fe200078e02ff */
[----:B------:R-:W-:Y:S01]  /*6ac0*/  ISETP.NE.AND.EX P0, PT, RZ, c[0x0][0x34c], PT, P0 ;  /* 0x0000d300ff007a0c */ /* 0x000fe20003f05300 */
[----:B------:R-:W-:Y:S01]  /*6ad0*/  @P3 IMAD.HI.U32 R7, R4, c[0x0][0x2c8], RZ ;  /* 0x0000b20004073a27 */ /* 0x000fe200078e00ff */
[----:B------:R-:W-:Y:S02]  /*6ae0*/  ISETP.GE.AND P5, PT, R134, c[0x0][0x198], PT ;  /* 0x0000660086007a0c */ /* 0x000fe40003fa6270 */
[----:B------:R-:W-:Y:S01]  /*6af0*/  SEL R6, R239, RZ, !P0 ;  /* 0x000000ffef067207 */ /* 0x000fe20004000000 */
[----:B------:R-:W-:Y:S01]  /*6b00*/  IMAD R0, R106, c[0x0][0x17c], R0 ;  /* 0x00005f006a007a24 */ /* 0x000fe200078e0200 */
[----:B------:R-:W-:-:S02]  /*6b10*/  SEL R5, R238, RZ, !P0 ;  /* 0x000000ffee057207 */ /* 0x000fc40004000000 */
[----:B------:R-:W-:Y:S01]  /*6b20*/  ISETP.GE.AND P4, PT, R138, c[0x0][0x198], PT ;  /* 0x000066008a007a0c */ /* 0x000fe20003f86270 */
[----:B------:R-:W-:Y:S01]  /*6b30*/  IMAD R6, R6, c[0x0][0x1c0], RZ ;  /* 0x0000700006067a24 */ /* 0x000fe200078e02ff */
[----:B------:R-:W-:Y:S02]  /*6b40*/  ISETP.GE.AND P2, PT, R199, c[0x0][0x198], PT ;  /* 0x00006600c7007a0c */ /* 0x000fe40003f46270 */
[----:B------:R-:W-:Y:S01]  /*6b50*/  IADD3 R111, R196, -0x1, RZ ;  /* 0xffffffffc46f7810 */ /* 0x000fe20007ffe0ff */
[----:B------:R-:W-:Y:S02]  /*6b60*/  IMAD R6, R5, c[0x0][0x1c4], R6 ;  /* 0x0000710005067a24 */ /* 0x000fe400078e0206 */
[----:B-1----:R-:W-:-:S04]  /*6b70*/  IMAD.WIDE.U32 R2, R106, c[0x0][0x178], RZ ;  /* 0x00005e006a027a25 */ /* 0x002fc800078e00ff */
[----:B------:R-:W-:Y:S01]  /*6b80*/  IMAD.IADD R3, R3, 0x1, R0 ;  /* 0x0000000103037824 */ /* 0x000fe200078e0200 */
[----:B------:R-:W-:Y:S02]  /*6b90*/  MOV R0, R4 ;  /* 0x0000000400007202 */ /* 0x000fe40000000f00 */
[----:B------:R-:W-:Y:S01]  /*6ba0*/  @P3 SHF.R.U32.HI R0, RZ, c[0x0][0x2cc], R7 ;  /* 0x0000b300ff003a19 */ /* 0x000fe20000011607 */
[C---:B------:R-:W-:Y:S01]  /*6bb0*/  IMAD.WIDE.U32 R2, R215.reuse, c[0x0][0x1b8], R2 ;  /* 0x00006e00d7027a25 */ /* 0x040fe200078e0002 */
[----:B------:R-:W-:Y:S02]  /*6bc0*/  ISETP.GE.AND P3, PT, R198, c[0x0][0x198], PT ;  /* 0x00006600c6007a0c */ /* 0x000fe40003f66270 */
[----:B------:R-:W-:Y:S01]  /*6bd0*/  SHF.R.S32.HI R7, RZ, 0x1f, R0 ;  /* 0x0000001fff077819 */ /* 0x000fe20000011400 */
[----:B------:R-:W-:-:S04]  /*6be0*/  IMAD R3, R215, c[0x0][0x1bc], R3 ;  /* 0x00006f00d7037a24 */ /* 0x000fc800078e0203 */
        /* <DEDUP_REMOVED lines=18> */
.L_x_1486:
[----:B------:R-:W-:Y:S05]  /*6d10*/  BRA.DIV ~URZ, `(.L_x_1318) ;  /* 0x000165327f007947 */ /* 0x000fea000b800000 */
[----:B------:R3:W4:Y:S02]  /*6d20*/  SHFL.IDX PT, R0, R12, RZ, 0x181f ;  /* 0x00181fff0c007589 */ /* 0x00072400000e0000 */
.L_x_1487:
        /* <DEDUP_REMOVED lines=21> */
.L_x_1320:
[----:B------:R-:W-:Y:S05]  /*6e80*/  BSYNC B0 ;  /* 0x0000000000007941 */ /* 0x000fea0003800000 */
.L_x_1319:
[----:B------:R-:W-:Y:S05]  /*6e90*/  BRA.DIV ~URZ, `(.L_x_1321) ;  /* 0x000164127f007947 */ /* 0x000fea000b800000 */
[----:B--2---:R2:W1:Y:S04]  /*6ea0*/  SHFL.IDX PT, R4, R5, 0x1, 0x181f ;  /* 0x00381f0005047f89 */ /* 0x00446800000e0000 */
[----:B----4-:R2:W4:Y:S02]  /*6eb0*/  SHFL.IDX PT, R0, R12, 0x1, 0x181f ;  /* 0x00381f000c007f89 */ /* 0x01052400000e0000 */
.L_x_1488:
        /* <DEDUP_REMOVED lines=21> */
.L_x_1323:
[----:B------:R-:W-:Y:S05]  /*7010*/  BSYNC B0 ;  /* 0x0000000000007941 */ /* 0x000fea0003800000 */
.L_x_1322:
[----:B------:R-:W-:Y:S05]  /*7020*/  BRA.DIV ~URZ, `(.L_x_1324) ;  /* 0x000163427f007947 */ /* 0x000fea000b800000 */
[----:B-1----:R1:W2:Y:S02]  /*7030*/  SHFL.IDX PT, R4, R5, 0x2, 0x181f ;  /* 0x00581f0005047f89 */ /* 0x0022a400000e0000 */
.L_x_1489:
[----:B------:R-:W-:Y:S05]  /*7040*/  BRA.DIV ~URZ, `(.L_x_1325) ;  /* 0x000163927f007947 */ /* 0x000fea000b800000 */
[----:B----4-:R4:W1:Y:S02]  /*7050*/  SHFL.IDX PT, R0, R12, 0x2, 0x181f ;  /* 0x00581f000c007f89 */ /* 0x01086400000e0000 */
.L_x_1490:
        /* <DEDUP_REMOVED lines=21> */
.L_x_1327:
[----:B------:R-:W-:Y:S05]  /*71b0*/  BSYNC B0 ;  /* 0x0000000000007941 */ /* 0x000fea0003800000 */
.L_x_1326:
[----:B------:R-:W-:Y:S05]  /*71c0*/  BRA.DIV ~URZ, `(.L_x_1328) ;  /* 0x000162727f007947 */ /* 0x000fea000b800000 */
[----:B--2---:R2:W3:Y:S04]  /*71d0*/  SHFL.IDX PT, R4, R5, 0x3, 0x181f ;  /* 0x00781f0005047f89 */ /* 0x0044e800000e0000 */
[----:B-1----:R2:W1:Y:S02]  /*71e0*/  SHFL.IDX PT, R0, R12, 0x3, 0x181f ;  /* 0x00781f000c007f89 */ /* 0x00246400000e0000 */
.L_x_1491:
[----:B------:R-:W-:Y:S01]  /*71f0*/  IADD3 R2, R13, 0x60, RZ ;  /* 0x000000600d027810 */ /* 0x000fe20007ffe0ff */
[----:B-----5:R-:W-:Y:S01]  /*7200*/  IMAD.WIDE.U32 R220, R14, c[0x0][0x2b0], RZ ;  /* 0x0000ac000edc7a25 */ /* 0x020fe200078e00ff */
[----:B------:R-:W-:Y:S02]  /*7210*/  LOP3.LUT R208, R208, 0xfffffffe, RZ, 0xc0, !PT ;  /* 0xfffffffed0d07812 */ /* 0x000fe400078ec0ff */
[----:B------:R-:W-:-:S13]  /*7220*/  ISETP.GE.AND P1, PT, R2, R60, PT ;  /* 0x0000003c0200720c */ /* 0x000fda0003f26270 */
[----:B-1----:R-:W-:Y:S02]  /*7230*/  @!P1 LEA R10, P0, R134, R0, 0x1 ;  /* 0x00000000860a9211 */ /* 0x002fe400078008ff */
[----:B------:R-:W-:Y:S02]  /*7240*/  @P1 LOP3.LUT R208, R208, 0x1, RZ, 0xfc, !PT ;  /* 0x00000001d0d01812 */ /* 0x000fe400078efcff */
        /* <DEDUP_REMOVED lines=9> */
[----:B------:R-:W-:Y:S02]  /*72e0*/  @!P1 LEA.HI.X R7, R198, R4, R207, 0x1, P0 ;  /* 0x00000004c6079211 */ /* 0x000fe400000f0ccf */
[C---:B------:R-:W-:Y:S02]  /*72f0*/  @!P1 LEA R2, P0, R199.reuse, R0, 0x1 ;  /* 0x00000000c7029211 */ /* 0x040fe400078008ff */
[----:B------:R-:W-:Y:S01]  /*7300*/  SHF.R.S32.HI R0, RZ, 0x1f, R14 ;  /* 0x0000001fff007819 */ /* 0x000fe2000001140e */
[----:B------:R1:W-:Y:S01]  /*7310*/  @!P1 LDGSTS.E.BYPASS.LTC128B.128 [R216+0x1b080], [R6.64], !P3 ;  /* 0x1b08000006d89fae */ /* 0x0003e2000d901d48 */
        /* <DEDUP_REMOVED lines=9> */
[----:B-1----:R-:W-:Y:S01]  /*73b0*/  IMAD R2, R111, 0x20, R214 ;  /* 0x000000206f027824 */ /* 0x002fe200078e02d6 */
[----:B------:R-:W-:Y:S01]  /*73c0*/  LOP3.LUT R208, R208, 0xfffffffd, RZ, 0xc0, !PT ;  /* 0xfffffffdd0d07812 */ /* 0x000fe200078ec0ff */
[----:B------:R-:W-:Y:S01]  /*73d0*/  IMAD.MOV.U32 R197, RZ, RZ, RZ ;  /* 0x000000ffffc57224 */ /* 0x000fe200078e00ff */
[----:B------:R-:W-:-:S02]  /*73e0*/  ISETP.NE.AND P1, PT, R119, 0x1, PT ;  /* 0x000000017700780c */ /* 0x000fc40003f25270 */
[C---:B------:R-:W-:Y:S01]  /*73f0*/  ISETP.GE.AND P0, PT, R2.reuse, R228, PT ;  /* 0x000000e40200720c */ /* 0x040fe20003f06270 */
[----:B------:R-:W-:-:S03]  /*7400*/  IMAD.IADD R2, R2, 0x1, R224 ;  /* 0x0000000102027824 */ /* 0x000fc600078e02e0 */
[----:B------:R-:W-:Y:S01]  /*7410*/  ISETP.GT.OR P0, PT, R214, 0x1f, P0 ;  /* 0x0000001fd600780c */ /* 0x000fe20000704670 */
[----:B------:R-:W-:-:S06]  /*7420*/  IMAD.MOV.U32 R0, RZ, RZ, R2 ;  /* 0x000000ffff007224 */ /* 0x000fcc00078e0002 */
[----:B------:R-:W-:Y:S01]  /*7430*/  @P1 IMAD.HI.U32 R3, R2, c[0x0][0x2bc], RZ ;  /* 0x0000af0002031a27 */ /* 0x000fe200078e00ff */
[----:B------:R-:W-:-:S04]  /*7440*/  @P1 LOP3.LUT R208, R208, 0x2, RZ, 0xfc, !PT ;  /* 0x00000002d0d01812 */ /* 0x000fc800078efcff */
[----:B------:R-:W-:-:S04]  /*7450*/  @P1 SHF.R.U32.HI R0, RZ, c[0x0][0x2c0], R3 ;  /* 0x0000b000ff001a19 */ /* 0x000fc80000011603 */
        /* <DEDUP_REMOVED lines=50> */
.L_x_1329:
[----:B------:R-:W-:Y:S01]  /*7780*/  ULDC.U8 UR4, c[0x0][0x298] ;  /* 0x0000a60000047ab9 */ /* 0x000fe20000000000 */
[----:B------:R-:W-:Y:S01]  /*7790*/  SHF.R.S32.HI R0, RZ, 0x1f, R93 ;  /* 0x0000001fff007819 */ /* 0x000fe2000001145d */
[C---:B-1----:R-:W-:Y:S01]  /*77a0*/  IMAD.WIDE.U32 R4, R93.reuse, c[0x0][0x280], RZ ;  /* 0x0000a0005d047a25 */ /* 0x042fe200078e00ff */
[----:B------:R-:W-:Y:S01]  /*77b0*/  ISETP.NE.AND P0, PT, RZ, UR4, PT ;  /* 0x00000004ff007c0c */ /* 0x000fe2000bf05270 */
[----:B------:R-:W-:Y:S02]  /*77c0*/  BSSY B2, `(.L_x_1330) ;  /* 0x0000955000027945 */ /* 0x000fe40003800000 */
[C---:B------:R-:W-:Y:S02]  /*77d0*/  IMAD R2, R0.reuse, c[0x0][0x280], RZ ;  /* 0x0000a00000027a24 */ /* 0x040fe400078e02ff */
[----:B------:R-:W-:Y:S02]  /*77e0*/  IMAD R0, R0, c[0x0][0x290], RZ ;  /* 0x0000a40000007a24 */ /* 0x000fe400078e02ff */
[----:B------:R-:W-:-:S02]  /*77f0*/  IMAD R6, R93, c[0x0][0x284], R2 ;  /* 0x0000a1005d067a24 */ /* 0x000fc400078e0202 */
[----:B------:R-:W-:Y:S01]  /*7800*/  IMAD R7, R93, c[0x0][0x294], R0 ;  /* 0x0000a5005d077a24 */ /* 0x000fe200078e0200 */
        /* <DEDUP_REMOVED lines=45> */
[----:B------:R-:W-:-:S02]  /*7ae0*/  ISETP.GE.AND P2, PT, R159, c[0x0][0x27c], PT ;  /* 0x00009f009f007a0c */ /* 0x000fc40003f46270 */
[----:B------:R-:W-:-:S09]  /*7af0*/  ISETP.GE.AND P1, PT, R139, c[0x0][0x27c], PT ;  /* 0x00009f008b007a0c */ /* 0x000fd20003f26270 */
[C---:B------:R-:W-:Y:S01]  /*7b00*/  @!P3 IMAD.SHL.U32 R6, R156.reuse, 0x2, RZ ;  /* 0x000000029c06b824 */ /* 0x040fe200078e00ff */
[----:B------:R-:W-:-:S04]  /*7b10*/  @!P3 SHF.L.U64.HI R5, R156, 0x1, R157 ;  /* 0x000000019c05b819 */ /* 0x000fc8000001029d */
[----:B--2---:R-:W-:-:S05]  /*7b20*/  @!P3 IADD3 R18, P0, R3, R6, RZ ;  /* 0x000000060312b210 */ /* 0x004fca0007f1e0ff */
[----:B----4-:R-:W-:Y:S01]  /*7b30*/  @!P3 IMAD.X R19, R4, 0x1, R5, P0 ;  /* 0x000000010413b824 */ /* 0x010fe200000e0605 */
[----:B---3--:R-:W-:Y:S02]  /*7b40*/  @!P3 IADD3 R16, P0, R0, R6, RZ ;  /* 0x000000060010b210 */ /* 0x008fe40007f1e0ff */
[----:B-----5:R-:W-:-:S03]  /*7b50*/  @!P2 SHF.L.U64.HI R6, R159, 0x1, R104 ;  /* 0x000000019f06a819 */ /* 0x020fc60000010268 */
[----:B-1----:R-:W-:Y:S02]  /*7b60*/  @!P3 IMAD.X R17, R2, 0x1, R5, P0 ;  /* 0x000000010211b824 */ /* 0x002fe400000e0605 */
[----:B------:R-:W-:-:S03]  /*7b70*/  @!P2 IMAD.SHL.U32 R5, R159, 0x2, RZ ;  /* 0x000000029f05a824 */ /* 0x000fc600078e00ff */
[----:B------:R1:W5:Y:S02]  /*7b80*/  @!P3 LD.E.64 R22, [R16.64] ;  /* 0x000000081016b980 */ /* 0x000364000c101b00 */
[----:B------:R-:W-:-:S05]  /*7b90*/  @!P2 IADD3 R14, P0, R3, R5, RZ ;  /* 0x00000005030ea210 */ /* 0x000fca0007f1e0ff */
        /* <DEDUP_REMOVED lines=9> */
[----:B------:R-:W-:-:S13]  /*7c30*/  ISETP.GE.AND P0, PT, R158, c[0x0][0x27c], PT ;  /* 0x00009f009e007a0c */ /* 0x000fda0003f06270 */
[C---:B------:R-:W-:Y:S01]  /*7c40*/  @!P0 IMAD.SHL.U32 R5, R158.reuse, 0x2, RZ ;  /* 0x000000029e058824 */ /* 0x040fe200078e00ff */
[----:B------:R-:W-:-:S04]  /*7c50*/  @!P0 SHF.L.U64.HI R20, R158, 0x1, R100 ;  /* 0x000000019e148819 */ /* 0x000fc80000010264 */
[----:B------:R-:W-:-:S05]  /*7c60*/  @!P0 IADD3 R6, P4, R3, R5, RZ ;  /* 0x0000000503068210 */ /* 0x000fca0007f9e0ff */
[----:B------:R-:W-:Y:S01]  /*7c70*/  @!P0 IMAD.X R7, R4, 0x1, R20, P4 ;  /* 0x0000000104078824 */ /* 0x000fe200020e0614 */
[----:B------:R-:W-:Y:S01]  /*7c80*/  @!P0 IADD3 R4, P4, R0, R5, RZ ;  /* 0x0000000500048210 */ /* 0x000fe20007f9e0ff */
[----:B-1----:R-:W-:-:S04]  /*7c90*/  CS2R R16, SRZ ;  /* 0x0000000000107805 */ /* 0x002fc8000001ff00 */
[----:B------:R-:W-:Y:S02]  /*7ca0*/  @!P0 IMAD.X R5, R2, 0x1, R20, P4 ;  /* 0x0000000102058824 */ /* 0x000fe400020e0614 */
[----:B------:R-:W-:Y:S01]  /*7cb0*/  CS2R R20, SRZ ;  /* 0x0000000000147805 */ /* 0x000fe2000001ff00 */
[----:B------:R1:W5:Y:S01]  /*7cc0*/  @!P2 LD.E.64 R16, [R14.64] ;  /* 0x000000080e10a980 */ /* 0x000362000c101b00 */
[----:B------:R-:W-:Y:S01]  /*7cd0*/  CS2R R28, SRZ ;  /* 0x00000000001c7805 */ /* 0x000fe2000001ff00 */
[----:B------:R-:W-:Y:S01]  /*7ce0*/  CS2R R30, SRZ ;  /* 0x00000000001e7805 */ /* 0x000fe2000001ff00 */
[----:B------:R-:W-:Y:S02]  /*7cf0*/  CS2R R32, SRZ ;  /* 0x0000000000207805 */ /* 0x000fe4000001ff00 */
[----:B------:R2:W5:Y:S04]  /*7d00*/  @!P3 LD.E.64 R20, [R18.64] ;  /* 0x000000081214b980 */ /* 0x000568000c101b00 */
[----:B------:R3:W5:Y:S04]  /*7d10*/  @!P1 LD.E.64 R28, [R8.64] ;  /* 0x00000008081c9980 */ /* 0x000768000c101b00 */
[----:B------:R3:W5:Y:S04]  /*7d20*/  @!P0 LD.E.64 R30, [R6.64] ;  /* 0x00000008061e8980 */ /* 0x000768000c101b00 */
[----:B------:R3:W5:Y:S01]  /*7d30*/  @!P0 LD.E.64 R32, [R4.64] ;  /* 0x0000000804208980 */ /* 0x000762000c101b00 */
[----:B-1----:R-:W-:Y:S01]  /*7d40*/  CS2R R14, SRZ ;  /* 0x00000000000e7805 */ /* 0x002fe2000001ff00 */
[----:B--2---:R-:W-:-:S05]  /*7d50*/  CS2R R18, SRZ ;  /* 0x0000000000127805 */ /* 0x004fca000001ff00 */
[----:B------:R3:W5:Y:S04]  /*7d60*/  @!P1 LD.E.64 R14, [R10.64] ;  /* 0x000000080a0e9980 */ /* 0x000768000c101b00 */
[----:B------:R3:W5:Y:S02]  /*7d70*/  @!P2 LD.E.64 R18, [R12.64] ;  /* 0x000000080c12a980 */ /* 0x000764000c101b00 */
.L_x_1333:
[----:B------:R-:W-:Y:S05]  /*7d80*/  BSYNC B0 ;  /* 0x0000000000007941 */ /* 0x000fea0003800000 */
.L_x_1332:
[----:B---345:R-:W-:Y:S01]  /*7d90*/  IMAD.MOV.U32 R4, RZ, RZ, R14 ;  /* 0x000000ffff047224 */ /* 0x038fe200078e000e */
[----:B------:R-:W-:Y:S01]  /*7da0*/  LOP3.LUT P0, RZ, R208, 0x8, RZ, 0xc0, !PT ;  /* 0x00000008d0ff7812 */ /* 0x000fe2000780c0ff */
[----:B--2---:R-:W-:Y:S01]  /*7db0*/  IMAD.MOV.U32 R3, RZ, RZ, R15 ;  /* 0x000000ffff037224 */ /* 0x004fe200078e000f */
[----:B------:R2:W3:Y:S01]  /*7dc0*/  SHFL.IDX PT, R8, R24, 0x1, 0x181f ;  /* 0x00381f0018087f89 */ /* 0x0004e200000e0000 */
[----:B-1----:R-:W-:Y:S01]  /*7dd0*/  IMAD.MOV.U32 R2, RZ, RZ, R30 ;  /* 0x000000ffff027224 */ /* 0x002fe200078e001e */
[----:B------:R-:W-:Y:S01]  /*7de0*/  BSSY B0, `(.L_x_1334) ;  /* 0x000004e000007945 */ /* 0x000fe20003800000 */
[----:B------:R-:W-:Y:S01]  /*7df0*/  IMAD.MOV.U32 R0, RZ, RZ, R31 ;  /* 0x000000ffff007224 */ /* 0x000fe200078e001f */
[----:B------:R-:W-:Y:S01]  /*7e00*/  PRMT R83, R3, 0x5410, R4 ;  /* 0x0000541003537816 */ /* 0x000fe20000000004 */
[----:B------:R-:W-:Y:S01]  /*7e10*/  IMAD.MOV.U32 R4, RZ, RZ, R20 ;  /* 0x000000ffff047224 */ /* 0x000fe200078e0014 */
[----:B------:R-:W-:Y:S01]  /*7e20*/  CS2R R42, SRZ ;  /* 0x00000000002a7805 */ /* 0x000fe2000001ff00 */
        /* <DEDUP_REMOVED lines=11> */
[----:B------:R-:W-:Y:S01]  /*7ee0*/  MOV R2, R32 ;  /* 0x0000002000027202 */ /* 0x000fe20000000f00 */
[----:B------:R2:W1:Y:S01]  /*7ef0*/  SHFL.IDX PT, R3, R26, 0x1, 0x181f ;  /* 0x00381f001a037f89 */ /* 0x00046200000e0000 */
[----:B------:R-:W-:Y:S01]  /*7f00*/  PRMT R82, R4, 0x5410, R5 ;  /* 0x0000541004527816 */ /* 0x000fe20000000005 */
[----:B------:R-:W-:Y:S01]  /*7f10*/  IMAD.MOV.U32 R4, RZ, RZ, R23 ;  /* 0x000000ffff047224 */ /* 0x000fe200078e0017 */
[----:B------:R-:W-:Y:S01]  /*7f20*/  PRMT R85, R2, 0x7610, R85 ;  /* 0x0000761002557816 */ /* 0x000fe20000000055 */
[----:B------:R-:W-:Y:S01]  /*7f30*/  CS2R R38, SRZ ;  /* 0x0000000000267805 */ /* 0x000fe2000001ff00 */
[----:B------:R-:W-:Y:S01]  /*7f40*/  PRMT R84, R84, 0x5410, R0 ;  /* 0x0000541054547816 */ /* 0x000fe20000000000 */
[----:B------:R2:W4:Y:S01]  /*7f50*/  SHFL.IDX PT, R2, R27, 0x1, 0x181f ;  /* 0x00381f001b027f89 */ /* 0x00052200000e0000 */
[----:B------:R-:W-:Y:S01]  /*7f60*/  MOV R5, R22 ;  /* 0x0000001600057202 */ /* 0x000fe20000000f00 */
[----:B------:R-:W-:Y:S01]  /*7f70*/  CS2R R34, SRZ ;  /* 0x0000000000227805 */ /* 0x000fe2000001ff00 */
[----:B------:R-:W-:Y:S01]  /*7f80*/  PRMT R80, R6, 0x5410, R7 ;  /* 0x0000541006507816 */ /* 0x000fe20000000007 */
[----:B------:R2:W1:Y:S01]  /*7f90*/  SHFL.IDX PT, R0, R25, 0x1, 0x181f ;  /* 0x00381f0019007f89 */ /* 0x00046200000e0000 */
[----:B------:R-:W-:Y:S01]  /*7fa0*/  PRMT R13, R4, 0x5410, R5 ;  /* 0x00005410040d7816 */ /* 0x000fe20000000005 */
[----:B------:R-:W-:Y:S01]  /*7fb0*/  CS2R R46, SRZ ;  /* 0x00000000002e7805 */ /* 0x000fe2000001ff00 */
[----:B------:R-:W-:Y:S01]  /*7fc0*/  CS2R R44, SRZ ;  /* 0x00000000002c7805 */ /* 0x000fe2000001ff00 */
[----:B------:R-:W-:Y:S01]  /*7fd0*/  CS2R R40, SRZ ;  /* 0x0000000000287805 */ /* 0x000fe2000001ff00 */
[----:B------:R-:W-:Y:S01]  /*7fe0*/  CS2R R36, SRZ ;  /* 0x0000000000247805 */ /* 0x000fe2000001ff00 */
[----:B------:R-:W-:Y:S05]  /*7ff0*/  @P0 BRA `(.L_x_1335) ;  /* 0x000002c000000947 */ /* 0x000fea0003800000 */
[----:B---3--:R-:W-:Y:S01]  /*8000*/  ISETP.GE.AND P0, PT, R156, c[0x0][0x27c], PT ;  /* 0x00009f009c007a0c */ /* 0x008fe20003f06270 */
[----:B------:R-:W-:Y:S01]  /*8010*/  CS2R R34, SRZ ;  /* 0x0000000000227805 */ /* 0x000fe2000001ff00 */
[----:B------:R-:W-:Y:S01]  /*8020*/  ISETP.GE.AND P2, PT, R159, c[0x0][0x27c], PT ;  /* 0x00009f009f007a0c */ /* 0x000fe20003f46270 */
[----:B------:R-:W-:-:S10]  /*8030*/  CS2R R36, SRZ ;  /* 0x0000000000247805 */ /* 0x000fd4000001ff00 */
[C---:B------:R-:W-:Y:S01]  /*8040*/  @!P0 IMAD.SHL.U32 R4, R156.reuse, 0x2, RZ ;  /* 0x000000029c048824 */ /* 0x040fe200078e00ff */
[----:B------:R-:W-:-:S04]  /*8050*/  @!P0 SHF.L.U64.HI R5, R156, 0x1, R157 ;  /* 0x000000019c058819 */ /* 0x000fc8000001029d */
[----:B----4-:R-:W-:-:S05]  /*8060*/  @!P0 IADD3 R6, P1, R2, R4, RZ ;  /* 0x0000000402068210 */ /* 0x010fca0007f3e0ff */
[----:B-1----:R-:W-:Y:S01]  /*8070*/  @!P0 IMAD.X R7, R3, 0x1, R5, P1 ;  /* 0x0000000103078824 */ /* 0x002fe200008e0605 */
[----:B------:R-:W-:Y:S01]  /*8080*/  @!P0 IADD3 R4, P1, R0, R4, RZ ;  /* 0x0000000400048210 */ /* 0x000fe20007f3e0ff */
        /* <DEDUP_REMOVED lines=8> */
[----:B---3--:R-:W-:-:S05]  /*8110*/  @!P2 SHF.L.U64.HI R5, R159, 0x1, R104 ;  /* 0x000000019f05a819 */ /* 0x008fca0000010268 */
        /* <DEDUP_REMOVED lines=8> */
[----:B---3--:R-:W-:-:S05]  /*81a0*/  @!P1 SHF.L.U64.HI R5, R139, 0x1, R101 ;  /* 0x000000018b059819 */ /* 0x008fca0000010265 */
        /* <DEDUP_REMOVED lines=11> */
[----:B---3--:R-:W-:-:S05]  /*8260*/  @!P0 IADD3 R4, P1, R2, R6, RZ ;  /* 0x0000000602048210 */ /* 0x008fca0007f3e0ff */
[----:B------:R-:W-:Y:S01]  /*8270*/  @!P0 IMAD.X R5, R3, 0x1, R7, P1 ;  /* 0x0000000103058824 */ /* 0x000fe200008e0607 */
[----:B------:R-:W-:-:S04]  /*8280*/  @!P0 IADD3 R2, P1, R0, R6, RZ ;  /* 0x0000000600028210 */ /* 0x000fc80007f3e0ff */
[----:B------:R1:W5:Y:S01]  /*8290*/  @!P0 LD.E.64 R52, [R4.64] ;  /* 0x0000000804348980 */ /* 0x000362000c101b00 */
[----:B------:R-:W-:-:S05]  /*82a0*/  @!P0 IMAD.X R3, R8, 0x1, R7, P1 ;  /* 0x0000000108038824 */ /* 0x000fca00008e0607 */
[----:B------:R1:W5:Y:S03]  /*82b0*/  @!P0 LD.E.64 R46, [R2.64] ;  /* 0x00000008022e8980 */ /* 0x000366000c101b00 */
.L_x_1335:
[----:B---3--:R-:W-:Y:S05]  /*82c0*/  BSYNC B0 ;  /* 0x0000000000007941 */ /* 0x008fea0003800000 */
.L_x_1334:
[----:B-1---5:R-:W-:Y:S01]  /*82d0*/  IMAD.MOV.U32 R4, RZ, RZ, R52 ;  /* 0x000000ffff047224 */ /* 0x022fe200078e0034 */
[----:B------:R-:W-:Y:S01]  /*82e0*/  LOP3.LUT P0, RZ, R208, 0x10, RZ, 0xc0, !PT ;  /* 0x00000010d0ff7812 */ /* 0x000fe2000780c0ff */
[----:B------:R-:W-:Y:S01]  /*82f0*/  IMAD.MOV.U32 R3, RZ, RZ, R53 ;  /* 0x000000ffff037224 */ /* 0x000fe200078e0035 */
[----:B------:R-:W-:Y:S01]  /*8300*/  MOV R7, R41 ;  /* 0x0000002900077202 */ /* 0x000fe20000000f00 */
[----:B----4-:R-:W-:Y:S01]  /*8310*/  IMAD.MOV.U32 R2, RZ, RZ, R42 ;  /* 0x000000ffff027224 */ /* 0x010fe200078e002a */
[----:B------:R-:W-:Y:S01]  /*8320*/  BSSY B0, `(.L_x_1336) ;  /* 0x0000053000007945 */ /* 0x000fe20003800000 */
        /* <DEDUP_REMOVED lines=20> */
[----:B------:R-:W-:Y:S01]  /*8470*/  CS2R R78, SRZ ;  /* 0x00000000004e7805 */ /* 0x000fe2000001ff00 */
        /* <DEDUP_REMOVED lines=9> */
[----:B------:R1:W2:Y:S01]  /*8510*/  SHFL.IDX PT, R2, R24, 0x2, 0x181f ;  /* 0x00581f0018027f89 */ /* 0x0002a200000e0000 */
[----:B------:R-:W-:Y:S01]  /*8520*/  CS2R R48, SRZ ;  /* 0x0000000000307805 */ /* 0x000fe2000001ff00 */
[----:B------:R-:W-:Y:S01]  /*8530*/  CS2R R64, SRZ ;  /* 0x0000000000407805 */ /* 0x000fe2000001ff00 */
[----:B------:R-:W-:Y:S01]  /*8540*/  CS2R R58, SRZ ;  /* 0x00000000003a7805 */ /* 0x000fe2000001ff00 */
[----:B------:R1:W1:Y:S01]  /*8550*/  SHFL.IDX PT, R0, R25, 0x2, 0x181f ;  /* 0x00581f0019007f89 */ /* 0x00026200000e0000 */
[----:B------:R-:W-:Y:S01]  /*8560*/  CS2R R54, SRZ ;  /* 0x0000000000367805 */ /* 0x000fe2000001ff00 */
[----:B------:R-:W-:Y:S01]  /*8570*/  CS2R R50, SRZ ;  /* 0x0000000000327805 */ /* 0x000fe2000001ff00 */
[----:B------:R-:W-:Y:S05]  /*8580*/  @P0 BRA `(.L_x_1337) ;  /* 0x000002c000000947 */ /* 0x000fea0003800000 */
[----:B------:R-:W-:Y:S01]  /*8590*/  ISETP.GE.AND P0, PT, R156, c[0x0][0x27c], PT ;  /* 0x00009f009c007a0c */ /* 0x000fe20003f06270 */
[----:B------:R-:W-:Y:S01]  /*85a0*/  CS2R R48, SRZ ;  /* 0x0000000000307805 */ /* 0x000fe2000001ff00 */
[----:B------:R-:W-:Y:S01]  /*85b0*/  ISETP.GE.AND P2, PT, R159, c[0x0][0x27c], PT ;  /* 0x00009f009f007a0c */ /* 0x000fe20003f46270 */
[----:B------:R-:W-:-:S10]  /*85c0*/  CS2R R50, SRZ ;  /* 0x0000000000327805 */ /* 0x000fd4000001ff00 */
[C---:B------:R-:W-:Y:S01]  /*85d0*/  @!P0 IMAD.SHL.U32 R5, R156.reuse, 0x2, RZ ;  /* 0x000000029c058824 */ /* 0x040fe200078e00ff */
[----:B------:R-:W-:Y:S01]  /*85e0*/  @!P0 SHF.L.U64.HI R8, R156, 0x1, R157 ;  /* 0x000000019c088819 */ /* 0x000fe2000001029d */
[----:B------:R-:W-:-:S03]  /*85f0*/  @!P2 IMAD.SHL.U32 R12, R159, 0x2, RZ ;  /* 0x000000029f0ca824 */ /* 0x000fc600078e00ff */
[----:B----4-:R-:W-:-:S05]  /*8600*/  @!P0 IADD3 R6, P1, R3, R5, RZ ;  /* 0x0000000503068210 */ /* 0x010fca0007f3e0ff */
[----:B---3--:R-:W-:Y:S01]  /*8610*/  @!P0 IMAD.X R7, R4, 0x1, R8, P1 ;  /* 0x0000000104078824 */ /* 0x008fe200008e0608 */
[----:B-1----:R-:W-:-:S04]  /*8620*/  @!P0 IADD3 R10, P1, R0, R5, RZ ;  /* 0x00000005000a8210 */ /* 0x002fc80007f3e0ff */
[----:B------:R1:W5:Y:S01]  /*8630*/  @!P0 LD.E.64 R48, [R6.64] ;  /* 0x0000000806308980 */ /* 0x000362000c101b00 */
[----:B--2---:R-:W-:Y:S01]  /*8640*/  @!P0 IMAD.X R11, R2, 0x1, R8, P1 ;  /* 0x00000001020b8824 */ /* 0x004fe200008e0608 */
[----:B------:R-:W-:Y:S02]  /*8650*/  ISETP.GE.AND P1, PT, R139, c[0x0][0x27c], PT ;  /* 0x00009f008b007a0c */ /* 0x000fe40003f26270 */
[----:B------:R-:W-:Y:S02]  /*8660*/  @!P2 SHF.L.U64.HI R5, R159, 0x1, R104 ;  /* 0x000000019f05a819 */ /* 0x000fe40000010268 */
[----:B------:R2:W5:Y:S01]  /*8670*/  @!P0 LD.E.64 R50, [R10.64] ;  /* 0x000000080a328980 */ /* 0x000562000c101b00 */
[----:B------:R-:W-:Y:S01]  /*8680*/  @!P2 IADD3 R8, P3, R3, R12, RZ ;  /* 0x0000000c0308a210 */ /* 0x000fe20007f7e0ff */
[----:B------:R-:W-:Y:S01]  /*8690*/  CS2R R56, SRZ ;  /* 0x0000000000387805 */ /* 0x000fe2000001ff00 */
[----:B------:R-:W-:-:S03]  /*86a0*/  CS2R R54, SRZ ;  /* 0x0000000000367805 */ /* 0x000fc6000001ff00 */
[----:B------:R-:W-:-:S05]  /*86b0*/  @!P2 IMAD.X R9, R4, 0x1, R5, P3 ;  /* 0x000000010409a824 */ /* 0x000fca00018e0605 */
[----:B------:R3:W5:Y:S01]  /*86c0*/  @!P2 LD.E.64 R56, [R8.64] ;  /* 0x000000080838a980 */ /* 0x000762000c101b00 */
[----:B-1----:R-:W-:-:S05]  /*86d0*/  @!P2 IADD3 R6, P0, R0, R12, RZ ;  /* 0x0000000c0006a210 */ /* 0x002fca0007f1e0ff */
[----:B------:R-:W-:Y:S02]  /*86e0*/  @!P2 IMAD.X R7, R2, 0x1, R5, P0 ;  /* 0x000000010207a824 */ /* 0x000fe400000e0605 */
[----:B------:R-:W-:-:S03]  /*86f0*/  @!P1 IMAD.SHL.U32 R5, R139, 0x2, RZ ;  /* 0x000000028b059824 */ /* 0x000fc600078e00ff */
[----:B------:R1:W5:Y:S01]  /*8700*/  @!P2 LD.E.64 R54, [R6.64] ;  /* 0x000000080636a980 */ /* 0x000362000c101b00 */
[----:B------:R-:W-:Y:S01]  /*8710*/  CS2R R62, SRZ ;  /* 0x00000000003e7805 */ /* 0x000fe2000001ff00 */
[----:B---3--:R-:W-:Y:S01]  /*8720*/  @!P1 SHF.L.U64.HI R8, R139, 0x1, R101 ;  /* 0x000000018b089819 */ /* 0x008fe20000010265 */
        /* <DEDUP_REMOVED lines=18> */
.L_x_1337:
[----:B------:R-:W-:Y:S05]  /*8850*/  BSYNC B0 ;  /* 0x0000000000007941 */ /* 0x000fea0003800000 */
.L_x_1336:
[----:B--2--5:R-:W-:Y:S01]  /*8860*/  IMAD.MOV.U32 R2, RZ, RZ, R66 ;  /* 0x000000ffff027224 */ /* 0x024fe200078e0042 */
[----:B------:R-:W-:Y:S01]  /*8870*/  LOP3.LUT P0, RZ, R208, 0x1, RZ, 0xc0, !PT ;  /* 0x00000001d0ff7812 */ /* 0x000fe2000780c0ff */
[----:B-1----:R-:W-:Y:S01]  /*8880*/  IMAD.MOV.U32 R0, RZ, RZ, R67 ;  /* 0x000000ffff007224 */ /* 0x002fe200078e0043 */
[----:B----4-:R-:W-:Y:S01]  /*8890*/  MOV R3, R54 ;  /* 0x0000003600037202 */ /* 0x010fe20000000f00 */
[----:B------:R-:W1:Y:S01]  /*88a0*/  SHFL.IDX PT, R7, R26, 0x3, 0x181f ;  /* 0x00781f001a077f89 */ /* 0x000e6200000e0000 */
[----:B------:R-:W-:Y:S01]  /*88b0*/  BSSY B0, `(.L_x_1338) ;  /* 0x000004d000007945 */ /* 0x000fe20003800000 */
[----:B------:R-:W-:Y:S01]  /*88c0*/  CS2R R74, SRZ ;  /* 0x00000000004a7805 */ /* 0x000fe2000001ff00 */
[----:B------:R-:W-:Y:S01]  /*88d0*/  PRMT R103, R0, 0x5410, R2 ;  /* 0x0000541000677816 */ /* 0x000fe20000000002 */
[----:B------:R-:W-:Y:S01]  /*88e0*/  IMAD.MOV.U32 R2, RZ, RZ, R62 ;  /* 0x000000ffff027224 */ /* 0x000fe200078e003e */
[----:B------:R-:W-:Y:S01]  /*88f0*/  MOV R0, R63 ;  /* 0x0000003f00007202 */ /* 0x000fe20000000f00 */
[----:B------:R-:W2:Y:S01]  /*8900*/  SHFL.IDX PT, R6, R24, 0x3, 0x181f ;  /* 0x00781f0018067f89 */ /* 0x000ea200000e0000 */
[----:B------:R-:W-:Y:S01]  /*8910*/  CS2R R70, SRZ ;  /* 0x0000000000467805 */ /* 0x000fe2000001ff00 */
[----:B------:R-:W-:Y:S01]  /*8920*/  CS2R R76, SRZ ;  /* 0x00000000004c7805 */ /* 0x000fe2000001ff00 */
[----:B------:R-:W-:Y:S01]  /*8930*/  PRMT R99, R0, 0x5410, R2 ;  /* 0x0000541000637816 */ /* 0x000fe20000000002 */
[----:B------:R-:W-:Y:S01]  /*8940*/  IMAD.MOV.U32 R2, RZ, RZ, R56 ;  /* 0x000000ffff027224 */ /* 0x000fe200078e0038 */
[----:B------:R4:W3:Y:S01]  /*8950*/  SHFL.IDX PT, R5, R25, 0x3, 0x181f ;  /* 0x00781f0019057f89 */ /* 0x0008e200000e0000 */
[----:B------:R-:W-:Y:S01]  /*8960*/  IMAD.MOV.U32 R0, RZ, RZ, R57 ;  /* 0x000000ffff007224 */ /* 0x000fe200078e0039 */
[----:B------:R-:W-:Y:S01]  /*8970*/  CS2R R72, SRZ ;  /* 0x0000000000487805 */ /* 0x000fe2000001ff00 */
[----:B------:R-:W-:-:S03]  /*8980*/  CS2R R68, SRZ ;  /* 0x0000000000447805 */ /* 0x000fc6000001ff00 */
        /* <DEDUP_REMOVED lines=8> */
[----:B------:R-:W-:Y:S01]  /*8a10*/  IMAD.MOV.U32 R0, RZ, RZ, R59 ;  /* 0x000000ffff007224 */ /* 0x000fe200078e003b */
[----:B----4-:R-:W-:-:S04]  /*8a20*/  CS2R R24, SRZ ;  /* 0x0000000000187805 */ /* 0x010fc8000001ff00 */
[----:B------:R-:W-:Y:S01]  /*8a30*/  PRMT R98, R0, 0x5410, R2 ;  /* 0x0000541000627816 */ /* 0x000fe20000000002 */
[----:B------:R-:W-:Y:S01]  /*8a40*/  IMAD.MOV.U32 R2, RZ, RZ, R55 ;  /* 0x000000ffff027224 */ /* 0x000fe200078e0037 */
[----:B------:R4:W1:Y:S04]  /*8a50*/  SHFL.IDX PT, R0, R27, 0x3, 0x181f ;  /* 0x00781f001b007f89 */ /* 0x00086800000e0000 */
[----:B------:R-:W-:Y:S01]  /*8a60*/  PRMT R96, R2, 0x5410, R3 ;  /* 0x0000541002607816 */ /* 0x000fe20000000003 */
[----:B------:R-:W-:Y:S01]  /*8a70*/  IMAD.MOV.U32 R3, RZ, RZ, R50 ;  /* 0x000000ffff037224 */ /* 0x000fe200078e0032 */
[----:B------:R-:W-:-:S04]  /*8a80*/  MOV R2, R51 ;  /* 0x0000003300027202 */ /* 0x000fc80000000f00 */
[----:B------:R-:W-:Y:S01]  /*8a90*/  PRMT R92, R2, 0x5410, R3 ;  /* 0x00005410025c7816 */ /* 0x000fe20000000003 */
[----:B----4-:R-:W-:Y:S01]  /*8aa0*/  CS2R R26, SRZ ;  /* 0x00000000001a7805 */ /* 0x010fe2000001ff00 */
[----:B------:R-:W-:Y:S05]  /*8ab0*/  @P0 BRA `(.L_x_1339) ;  /* 0x000002c000000947 */ /* 0x000fea0003800000 */
[----:B-123--:R-:W-:Y:S01]  /*8ac0*/  ISETP.GE.AND P0, PT, R156, c[0x0][0x27c], PT ;  /* 0x00009f009c007a0c */ /* 0x00efe20003f06270 */
        /* <DEDUP_REMOVED lines=43> */
.L_x_1339:
[----:B-123--:R-:W-:Y:S05]  /*8d80*/  BSYNC B0 ;  /* 0x0000000000007941 */ /* 0x00efea0003800000 */
.L_x_1338:
        /* <DEDUP_REMOVED lines=83> */
.L_x_1343:
[----:B------:R-:W-:Y:S05]  /*92c0*/  BSYNC B0 ;  /* 0x0000000000007941 */ /* 0x000fea0003800000 */
.L_x_1342:
        /* <DEDUP_REMOVED lines=49> */
.L_x_1345:
[----:B------:R-:W-:Y:S05]  /*95e0*/  BSYNC B0 ;  /* 0x0000000000007941 */ /* 0x000fea0003800000 */
.L_x_1344:
        /* <DEDUP_REMOVED lines=49> */
.L_x_1347:
[----:B------:R-:W-:Y:S05]  /*9900*/  BSYNC B0 ;  /* 0x0000000000007941 */ /* 0x000fea0003800000 */
.L_x_1346:
        /* <DEDUP_REMOVED lines=11> */
[----:B------:R-:W-:-:S03]  /*99c0*/  IMAD.U32 R12, R0, 0x10000, RZ ;  /* 0x00010000000c7824 */ /* 0x000fc600078e00ff */
[----:B------:R-:W-:Y:S02]  /*99d0*/  SHF.L.U32 R11, R2, 0x10, RZ ;  /* 0x00000010020b7819 */ /* 0x000fe400000006ff */
[C---:B-1----:R-:W-:Y:S01]  /*99e0*/  LOP3.LUT R3, R6.reuse, 0xffff0000, RZ, 0xc0, !PT ;  /* 0xffff000006037812 */ /* 0x042fe200078ec0ff */
[----:B------:R-:W-:-:S04]  /*99f0*/  IMAD.U32 R6, R6, 0x10000, RZ ;  /* 0x0001000006067824 */ /* 0x000fc800078e00ff */
[CC--:B------:R-:W-:Y:S02]  /*9a00*/  FMUL.FTZ R10, R3.reuse, R12.reuse ;  /* 0x0000000c030a7220 */ /* 0x0c0fe40000410000 */
        /* <DEDUP_REMOVED lines=14> */
[C---:B------:R-:W-:Y:S02]  /*9af0*/  LOP3.LUT R0, R4.reuse, 0xffff0000, RZ, 0xc0, !PT ;  /* 0xffff000004007812 */ /* 0x040fe400078ec0ff */
[----:B------:R-:W-:Y:S01]  /*9b00*/  SHF.L.U32 R2, R4, 0x10, RZ ;  /* 0x0000001004027819 */ /* 0x000fe200000006ff */
[C---:B------:R-:W-:Y:S01]  /*9b10*/  IMAD.U32 R4, R9.reuse, 0x10000, RZ ;  /* 0x0001000009047824 */ /* 0x040fe200078e00ff */
[----:B------:R-:W-:Y:S01]  /*9b20*/  LOP3.LUT R9, R9, 0xffff0000, RZ, 0xc0, !PT ;  /* 0xffff000009097812 */ /* 0x000fe200078ec0ff */
[C---:B------:R-:W-:Y:S01]  /*9b30*/  FMUL.FTZ R3, R0.reuse, R12 ;  /* 0x0000000c00037220 */ /* 0x040fe20000410000 */
[----:B------:R-:W-:Y:S01]  /*9b40*/  F2FP.BF16.PACK_AB R7, R7, R11 ;  /* 0x0000000b0707723e */ /* 0x000fe200000010ff */
[----:B------:R-:W-:-:S02]  /*9b50*/  FMUL.FTZ R0, R0, R4 ;  /* 0x0000000400007220 */ /* 0x000fc40000410000 */
[C---:B------:R-:W-:Y:S02]  /*9b60*/  FFMA.FTZ R10, R2.reuse, R4, -R3 ;  /* 0x00000004020a7223 */ /* 0x040fe40000010803 */
[----:B------:R-:W-:Y:S01]  /*9b70*/  FFMA.FTZ R4, R2, R12, R0 ;  /* 0x0000000c02047223 */ /* 0x000fe20000010000 */
[C---:B------:R-:W-:Y:S02]  /*9b80*/  LOP3.LUT R2, R5.reuse, 0xffff0000, RZ, 0xc0, !PT ;  /* 0xffff000005027812 */ /* 0x040fe400078ec0ff */
[----:B------:R-:W-:Y:S02]  /*9b90*/  SHF.L.U32 R0, R5, 0x10, RZ ;  /* 0x0000001005007819 */ /* 0x000fe400000006ff */
[----:B------:R-:W-:Y:S01]  /*9ba0*/  F2FP.BF16.PACK_AB R4, R4, R10 ;  /* 0x0000000a0404723e */ /* 0x000fe200000010ff */
[C---:B------:R-:W-:Y:S02]  /*9bb0*/  FMUL.FTZ R3, R2.reuse, R8 ;  /* 0x0000000802037220 */ /* 0x040fe40000410000 */
[----:B------:R-:W-:-:S02]  /*9bc0*/  FMUL.FTZ R2, R2, R9 ;  /* 0x0000000902027220 */ /* 0x000fc40000410000 */
[C---:B------:R-:W-:Y:S02]  /*9bd0*/  FFMA.FTZ R3, R0.reuse, R9, -R3 ;  /* 0x0000000900037223 */ /* 0x040fe40000010803 */
[----:B------:R-:W-:-:S05]  /*9be0*/  FFMA.FTZ R2, R0, R8, R2 ;  /* 0x0000000800027223 */ /* 0x000fca0000010002 */
[----:B------:R-:W-:-:S05]  /*9bf0*/  F2FP.BF16.PACK_AB R5, R2, R3 ;  /* 0x000000030205723e */ /* 0x000fca00000010ff */
[----:B------:R1:W-:Y:S02]  /*9c00*/  STS.128 [R195+0x1c080], R4 ;  /* 0x01c08004c3007388 */ /* 0x0003e40000000c00 */
.L_x_1341:
[----:B------:R-:W-:Y:S05]  /*9c10*/  BSYNC B1 ;  /* 0x0000000000017941 */ /* 0x000fea0003800000 */
.L_x_1340:
        /* <DEDUP_REMOVED lines=31> */
[C---:B------:R-:W-:Y:S01]  /*9e10*/  PRMT R0, R87.reuse, 0x5410, R8 ;  /* 0x0000541057007816 */ /* 0x040fe20000000008 */
        /* <DEDUP_REMOVED lines=21> */
.L_x_1351:
[----:B------:R-:W-:Y:S05]  /*9f70*/  BSYNC B0 ;  /* 0x0000000000007941 */ /* 0x000fea0003800000 */
.L_x_1350:
        /* <DEDUP_REMOVED lines=49> */
.L_x_1353:
[----:B------:R-:W-:Y:S05]  /*a290*/  BSYNC B0 ;  /* 0x0000000000007941 */ /* 0x000fea0003800000 */
.L_x_1352:
[----:B------:R-:W-:Y:S01]  /*a2a0*/  ISETP.GE.AND P0, PT, R139, c[0x0][0x27c], PT ;  /* 0x00009f008b007a0c */ /* 0x000fe20003f06270 */
[----:B------:R-:W-:-:S12]  /*a2b0*/  BSSY B0, `(.L_x_1354) ;  /* 0x0000030000007945 */ /* 0x000fd80003800000 */
[----:B------:R-:W-:Y:S05]  /*a2c0*/  @P0 BRA `(.L_x_1355) ;  /* 0x000002e000000947 */ /* 0x000fea0003800000 */
[----:B-1----:R-:W1:Y:S01]  /*a2d0*/  LDS.128 R4, [R195+0x19080] ;  /* 0x01908000c3047984 */ /* 0x002e620000000c00 */
[----:B------:R-:W-:Y:S02]  /*a2e0*/  SHF.R.U64 R0, R42, 0x10, R43 ;  /* 0x000000102a007819 */ /* 0x000fe4000000122b */
[----:B------:R-:W-:Y:S02]  /*a2f0*/  SHF.R.U32.HI R2, RZ, 0x10, R45 ;  /* 0x00000010ff027819 */ /* 0x000fe4000001162d */
[----:B------:R-:W-:Y:S02]  /*a300*/  SHF.R.U32.HI R3, RZ, 0x10, R43 ;  /* 0x00000010ff037819 */ /* 0x000fe4000001162b */
[C---:B------:R-:W-:Y:S02]  /*a310*/  PRMT R10, R91.reuse, 0x5410, R0 ;  /* 0x000054105b0a7816 */ /* 0x040fe40000000000 */
[----:B------:R-:W-:Y:S02]  /*a320*/  PRMT R0, R90, 0x5410, R2 ;  /* 0x000054105a007816 */ /* 0x000fe40000000002 */
[----:B------:R-:W-:-:S02]  /*a330*/  PRMT R8, R91, 0x5432, R3 ;  /* 0x000054325b087816 */ /* 0x000fc40000000003 */
[----:B------:R-:W-:Y:S01]  /*a340*/  SHF.R.U64 R9, R44, 0x10, R45 ;  /* 0x000000102c097819 */ /* 0x000fe2000000122d */
[C---:B------:R-:W-:Y:S01]  /*a350*/  IMAD.U32 R12, R0.reuse, 0x10000, RZ ;  /* 0x00010000000c7824 */ /* 0x040fe200078e00ff */
[----:B------:R-:W-:Y:S01]  /*a360*/  LOP3.LUT R16, R0, 0xffff0000, RZ, 0xc0, !PT ;  /* 0xffff000000107812 */ /* 0x000fe200078ec0ff */
[----:B------:R-:W-:Y:S01]  /*a370*/  IMAD.U32 R13, R8, 0x10000, RZ ;  /* 0x00010000080d7824 */ /* 0x000fe200078e00ff */
[----:B------:R-:W-:Y:S02]  /*a380*/  PRMT R9, R90, 0x5432, R9 ;  /* 0x000054325a097816 */ /* 0x000fe40000000009 */
[----:B------:R-:W-:Y:S02]  /*a390*/  LOP3.LUT R8, R8, 0xffff0000, RZ, 0xc0, !PT ;  /* 0xffff000008087812 */ /* 0x000fe400078ec0ff */
[----:B------:R-:W-:Y:S01]  /*a3a0*/  SHF.L.U32 R14, R10, 0x10, RZ ;  /* 0x000000100a0e7819 */ /* 0x000fe200000006ff */
[C---:B------:R-:W-:Y:S01]  /*a3b0*/  IMAD.U32 R15, R9.reuse, 0x10000, RZ ;  /* 0x00010000090f7824 */ /* 0x040fe200078e00ff */
[----:B------:R-:W-:-:S02]  /*a3c0*/  LOP3.LUT R9, R9, 0xffff0000, RZ, 0xc0, !PT ;  /* 0xffff000009097812 */ /* 0x000fc400078ec0ff */
[----:B------:R-:W-:Y:S02]  /*a3d0*/  LOP3.LUT R10, R10, 0xffff0000, RZ, 0xc0, !PT ;  /* 0xffff00000a0a7812 */ /* 0x000fe400078ec0ff */
[C---:B-1----:R-:W-:Y:S01]  /*a3e0*/  LOP3.LUT R2, R6.reuse, 0xffff0000, RZ, 0xc0, !PT ;  /* 0xffff000006027812 */ /* 0x042fe200078ec0ff */
[C---:B------:R-:W-:Y:S01]  /*a3f0*/  IMAD.U32 R11, R7.reuse, 0x10000, RZ ;  /* 0x00010000070b7824 */ /* 0x040fe200078e00ff */
[----:B------:R-:W-:Y:S02]  /*a400*/  SHF.L.U32 R3, R6, 0x10, RZ ;  /* 0x0000001006037819 */ /* 0x000fe400000006ff */
[----:B------:R-:W-:Y:S01]  /*a410*/  LOP3.LUT R7, R7, 0xffff0000, RZ, 0xc0, !PT ;  /* 0xffff000007077812 */ /* 0x000fe200078ec0ff */
[C---:B------:R-:W-:Y:S01]  /*a420*/  FMUL.FTZ R6, R2.reuse, R12 ;  /* 0x0000000c02067220 */ /* 0x040fe20000410000 */
[----:B------:R-:W-:Y:S01]  /*a430*/  LOP3.LUT R0, R5, 0xffff0000, RZ, 0xc0, !PT ;  /* 0xffff000005007812 */ /* 0x000fe200078ec0ff */
[-C--:B------:R-:W-:Y:S02]  /*a440*/  FMUL.FTZ R2, R2, R13.reuse ;  /* 0x0000000d02027220 */ /* 0x080fe40000410000 */
[----:B------:R-:W-:-:S02]  /*a450*/  FFMA.FTZ R13, R3, R13, -R6 ;  /* 0x0000000d030d7223 */ /* 0x000fc40000010806 */
[----:B------:R-:W-:Y:S01]  /*a460*/  FFMA.FTZ R12, R3, R12, R2 ;  /* 0x0000000c030c7223 */ /* 0x000fe20000010002 */
[C---:B------:R-:W-:Y:S01]  /*a470*/  LOP3.LUT R3, R4.reuse, 0xffff0000, RZ, 0xc0, !PT ;  /* 0xffff000004037812 */ /* 0x040fe200078ec0ff */
[----:B------:R-:W-:Y:S01]  /*a480*/  IMAD.U32 R6, R4, 0x10000, RZ ;  /* 0x0001000004067824 */ /* 0x000fe200078e00ff */
[----:B------:R-:W-:Y:S01]  /*a490*/  SHF.L.U32 R2, R5, 0x10, RZ ;  /* 0x0000001005027819 */ /* 0x000fe200000006ff */
[C---:B------:R-:W-:Y:S02]  /*a4a0*/  FMUL.FTZ R4, R7.reuse, R16 ;  /* 0x0000001007047220 */ /* 0x040fe40000410000 */
[-C--:B------:R-:W-:Y:S02]  /*a4b0*/  FMUL.FTZ R7, R7, R8.reuse ;  /* 0x0000000807077220 */ /* 0x080fe40000410000 */
[----:B------:R-:W-:Y:S02]  /*a4c0*/  FFMA.FTZ R8, R11, R8, -R4 ;  /* 0x000000080b087223 */ /* 0x000fe40000010804 */
[----:B------:R-:W-:-:S02]  /*a4d0*/  FMUL.FTZ R5, R3, R15 ;  /* 0x0000000f03057220 */ /* 0x000fc40000410000 */
[----:B------:R-:W-:Y:S02]  /*a4e0*/  FMUL.FTZ R4, R3, R14 ;  /* 0x0000000e03047220 */ /* 0x000fe40000410000 */
[C---:B------:R-:W-:Y:S02]  /*a4f0*/  FMUL.FTZ R3, R0.reuse, R9 ;  /* 0x0000000900037220 */ /* 0x040fe40000410000 */
[----:B------:R-:W-:Y:S02]  /*a500*/  FMUL.FTZ R0, R0, R10 ;  /* 0x0000000a00007220 */ /* 0x000fe40000410000 */
[C---:B------:R-:W-:Y:S02]  /*a510*/  FFMA.FTZ R5, R6.reuse, R14, -R5 ;  /* 0x0000000e06057223 */ /* 0x040fe40000010805 */
[----:B------:R-:W-:Y:S01]  /*a520*/  FFMA.FTZ R4, R6, R15, R4 ;  /* 0x0000000f06047223 */ /* 0x000fe20000010004 */
[----:B------:R-:W-:Y:S01]  /*a530*/  F2FP.BF16.PACK_AB R6, R12, R13 ;  /* 0x0000000d0c06723e */ /* 0x000fe200000010ff */
[----:B------:R-:W-:-:S02]  /*a540*/  FFMA.FTZ R7, R11, R16, R7 ;  /* 0x000000100b077223 */ /* 0x000fc40000010007 */
[----:B------:R-:W-:Y:S01]  /*a550*/  FFMA.FTZ R3, R2, R10, -R3 ;  /* 0x0000000a02037223 */ /* 0x000fe20000010803 */
[----:B------:R-:W-:Y:S01]  /*a560*/  F2FP.BF16.PACK_AB R4, R4, R5 ;  /* 0x000000050404723e */ /* 0x000fe200000010ff */
[----:B------:R-:W-:Y:S01]  /*a570*/  FFMA.FTZ R0, R2, R9, R0 ;  /* 0x0000000902007223 */ /* 0x000fe20000010000 */
[----:B------:R-:W-:-:S04]  /*a580*/  F2FP.BF16.PACK_AB R7, R7, R8 ;  /* 0x000000080707723e */ /* 0x000fc800000010ff */
[----:B------:R-:W-:-:S05]  /*a590*/  F2FP.BF16.PACK_AB R5, R0, R3 ;  /* 0x000000030005723e */ /* 0x000fca00000010ff */
[----:B------:R1:W-:Y:S02]  /*a5a0*/  STS.128 [R195+0x19080], R4 ;  /* 0x01908004c3007388 */ /* 0x0003e40000000c00 */
.L_x_1355:
[----:B------:R-:W-:Y:S05]  /*a5b0*/  BSYNC B0 ;  /* 0x0000000000007941 */ /* 0x000fea0003800000 */
.L_x_1354:
        /* <DEDUP_REMOVED lines=48> */
.L_x_1349:
[----:B------:R-:W-:Y:S05]  /*a8c0*/  BSYNC B1 ;  /* 0x0000000000017941 */ /* 0x000fea0003800000 */
.L_x_1348:
        /* <DEDUP_REMOVED lines=53> */
.L_x_1359:
[----:B------:R-:W-:Y:S05]  /*ac20*/  BSYNC B0 ;  /* 0x0000000000007941 */ /* 0x000fea0003800000 */
.L_x_1358:
        /* <DEDUP_REMOVED lines=49> */
.L_x_1361:
[----:B------:R-:W-:Y:S05]  /*af40*/  BSYNC B0 ;  /* 0x0000000000007941 */ /* 0x000fea0003800000 */
.L_x_1360:
        /* <DEDUP_REMOVED lines=49> */
.L_x_1363:
[----:B------:R-:W-:Y:S05]  /*b260*/  BSYNC B0 ;  /* 0x0000000000007941 */ /* 0x000fea0003800000 */
.L_x_1362:
        /* <DEDUP_REMOVED lines=48> */
.L_x_1357:
[----:B------:R-:W-:Y:S05]  /*b570*/  BSYNC B1 ;  /* 0x0000000000017941 */ /* 0x000fea0003800000 */
.L_x_1356:
        /* <DEDUP_REMOVED lines=52> */
.L_x_1366:
[----:B------:R-:W-:Y:S05]  /*b8c0*/  BSYNC B0 ;  /* 0x0000000000007941 */ /* 0x000fea0003800000 */
.L_x_1365:
        /* <DEDUP_REMOVED lines=49> */
.L_x_1368:
[----:B------:R-:W-:Y:S05]  /*bbe0*/  BSYNC B0 ;  /* 0x0000000000007941 */ /* 0x000fea0003800000 */
.L_x_1367:
        /* <DEDUP_REMOVED lines=49> */
.L_x_1370:
[----:B------:R-:W-:Y:S05]  /*bf00*/  BSYNC B0 ;  /* 0x0000000000007941 */ /* 0x000fea0003800000 */
.L_x_1369:
        /* <DEDUP_REMOVED lines=49> */
.L_x_1331:
        /* <DEDUP_REMOVED lines=61> */
.L_x_1372:
[----:B------:R-:W-:Y:S05]  /*c5f0*/  BSYNC B0 ;  /* 0x0000000000007941 */ /* 0x000fea0003800000 */
.L_x_1371:
[----:B-1--45:R-:W-:Y:S01]  /*c600*/  IMAD.MOV.U32 R2, RZ, RZ, R26 ;  /* 0x000000ffff027224 */ /* 0x032fe200078e001a */
[----:B------:R-:W-:Y:S01]  /*c610*/  MOV R3, R25 ;  /* 0x0000001900037202 */ /* 0x000fe20000000f00 */
[----:B------:R-:W-:Y:S01]  /*c620*/  IMAD.MOV.U32 R0, RZ, RZ, R27 ;  /* 0x000000ffff007224 */ /* 0x000fe200078e001b */
[----:B------:R-:W-:Y:S01]  /*c630*/  LOP3.LUT P0, RZ, R208, 0x8, RZ, 0xc0, !PT ;  /* 0x00000008d0ff7812 */ /* 0x000fe2000780c0ff */
[----:B------:R-:W-:Y:S01]  /*c640*/  IMAD.MOV.U32 R4, RZ, RZ, R24 ;  /* 0x000000ffff047224 */ /* 0x000fe200078e0018 */
[----:B------:R1:W4:Y:S01]  /*c650*/  SHFL.IDX PT, R8, R22, 0x1, 0x181f ;  /* 0x00381f0016087f89 */ /* 0x00032200000e0000 */
[----:B------:R-:W-:Y:S01]  /*c660*/  BSSY B0, `(.L_x_1373) ;  /* 0x000003a000007945 */ /* 0x000fe20003800000 */
[----:B------:R-:W-:Y:S01]  /*c670*/  PRMT R89, R0, 0x5410, R2 ;  /* 0x0000541000597816 */ /* 0x000fe20000000002 */
[----:B------:R-:W-:Y:S01]  /*c680*/  IMAD.MOV.U32 R2, RZ, RZ, R14 ;  /* 0x000000ffff027224 */ /* 0x000fe200078e000e */
[----:B------:R-:W-:Y:S01]  /*c690*/  PRMT R88, R3, 0x5410, R4 ;  /* 0x0000541003587816 */ /* 0x000fe20000000004 */
[----:B------:R-:W-:Y:S01]  /*c6a0*/  IMAD.MOV.U32 R0, RZ, RZ, R15 ;  /* 0x000000ffff007224 */ /* 0x000fe200078e000f */
[----:B------:R-:W-:Y:S01]  /*c6b0*/  MOV R4, R12 ;  /* 0x0000000c00047202 */ /* 0x000fe20000000f00 */
[----:B------:R-:W-:Y:S01]  /*c6c0*/  IMAD.MOV.U32 R3, RZ, RZ, R13 ;  /* 0x000000ffff037224 */ /* 0x000fe200078e000d */
[----:B------:R1:W3:Y:S01]  /*c6d0*/  SHFL.IDX PT, R6, R23, 0x1, 0x181f ;  /* 0x00381f0017067f89 */ /* 0x0002e200000e0000 */
[----:B------:R-:W-:Y:S01]  /*c6e0*/  CS2R R48, SRZ ;  /* 0x0000000000307805 */ /* 0x000fe2000001ff00 */
[----:B------:R-:W-:Y:S01]  /*c6f0*/  PRMT R34, R0, 0x5410, R2 ;  /* 0x0000541000227816 */ /* 0x000fe20000000002 */
[----:B------:R-:W-:Y:S01]  /*c700*/  IMAD.MOV.U32 R2, RZ, RZ, R30 ;  /* 0x000000ffff027224 */ /* 0x000fe200078e001e */
[----:B------:R-:W-:Y:S01]  /*c710*/  MOV R0, R31 ;  /* 0x0000001f00007202 */ /* 0x000fe20000000f00 */
[----:B------:R1:W2:Y:S01]  /*c720*/  SHFL.IDX PT, R9, R20, 0x1, 0x181f ;  /* 0x00381f0014097f89 */ /* 0x0002a200000e0000 */
[----:B------:R-:W-:Y:S01]  /*c730*/  PRMT R33, R3, 0x5410, R4 ;  /* 0x0000541003217816 */ /* 0x000fe20000000004 */
[----:B------:R-:W-:Y:S01]  /*c740*/  IMAD.MOV.U32 R3, RZ, RZ, R19 ;  /* 0x000000ffff037224 */ /* 0x000fe200078e0013 */
[----:B------:R-:W-:Y:S01]  /*c750*/  PRMT R90, R0, 0x5410, R2 ;  /* 0x00005410005a7816 */ /* 0x000fe20000000002 */
[----:B------:R-:W-:Y:S01]  /*c760*/  IMAD.MOV.U32 R2, RZ, RZ, R28 ;  /* 0x000000ffff027224 */ /* 0x000fe200078e001c */
[----:B------:R-:W-:Y:S01]  /*c770*/  MOV R4, R18 ;  /* 0x0000001200047202 */ /* 0x000fe20000000f00 */
[----:B------:R-:W-:Y:S01]  /*c780*/  IMAD.MOV.U32 R0, RZ, RZ, R29 ;  /* 0x000000ffff007224 */ /* 0x000fe200078e001d */
[----:B------:R1:W1:Y:S01]  /*c790*/  SHFL.IDX PT, R7, R21, 0x1, 0x181f ;  /* 0x00381f0015077f89 */ /* 0x00026200000e0000 */
[----:B------:R-:W-:Y:S01]  /*c7a0*/  CS2R R38, SRZ ;  /* 0x0000000000267805 */ /* 0x000fe2000001ff00 */
[----:B------:R-:W-:Y:S01]  /*c7b0*/  PRMT R61, R3, 0x5410, R4 ;  /* 0x00005410033d7816 */ /* 0x000fe20000000004 */
        /* <DEDUP_REMOVED lines=10> */
[----:B---34-:R-:W-:Y:S01]  /*c860*/  ISETP.GE.AND P1, PT, R134, c[0x0][0x27c], PT ;  /* 0x00009f0086007a0c */ /* 0x018fe20003f26270 */
[----:B------:R-:W-:Y:S01]  /*c870*/  CS2R R38, SRZ ;  /* 0x0000000000267805 */ /* 0x000fe2000001ff00 */
[----:B------:R-:W-:Y:S01]  /*c880*/  CS2R R36, SRZ ;  /* 0x0000000000247805 */ /* 0x000fe2000001ff00 */
[----:B------:R-:W-:Y:S01]  /*c890*/  CS2R R42, SRZ ;  /* 0x00000000002a7805 */ /* 0x000fe2000001ff00 */
[----:B------:R-:W-:-:S09]  /*c8a0*/  CS2R R40, SRZ ;  /* 0x0000000000287805 */ /* 0x000fd2000001ff00 */
[C---:B------:R-:W-:Y:S01]  /*c8b0*/  @!P1 IMAD.SHL.U32 R2, R134.reuse, 0x2, RZ ;  /* 0x0000000286029824 */ /* 0x040fe200078e00ff */
[----:B------:R-:W-:-:S04]  /*c8c0*/  @!P1 SHF.L.U64.HI R0, R134, 0x1, R135 ;  /* 0x0000000186009819 */ /* 0x000fc80000010287 */
[----:B------:R-:W-:-:S05]  /*c8d0*/  @!P1 IADD3 R4, P0, R6, R2, RZ ;  /* 0x0000000206049210 */ /* 0x000fca0007f1e0ff */
[----:B--2---:R-:W-:Y:S01]  /*c8e0*/  @!P1 IMAD.X R5, R8, 0x1, R0, P0 ;  /* 0x0000000108059824 */ /* 0x004fe200000e0600 */
[----:B-1----:R-:W-:-:S04]  /*c8f0*/  @!P1 IADD3 R2, P0, R7, R2, RZ ;  /* 0x0000000207029210 */ /* 0x002fc80007f1e0ff */
[----:B------:R1:W5:Y:S01]  /*c900*/  @!P1 LD.E.128 R36, [R4.64] ;  /* 0x0000000804249980 */ /* 0x000362000c101d00 */
[----:B------:R-:W-:Y:S01]  /*c910*/  @!P1 IMAD.X R3, R9, 0x1, R0, P0 ;  /* 0x0000000109039824 */ /* 0x000fe200000e0600 */
        /* <DEDUP_REMOVED lines=14> */
.L_x_1374:
[----:B---34-:R-:W-:Y:S05]  /*ca00*/  BSYNC B0 ;  /* 0x0000000000007941 */ /* 0x018fea0003800000 */
.L_x_1373:
[----:B-1---5:R-:W-:Y:S01]  /*ca10*/  IMAD.MOV.U32 R4, RZ, RZ, R50 ;  /* 0x000000ffff047224 */ /* 0x022fe200078e0032 */
[----:B------:R-:W-:Y:S01]  /*ca20*/  LOP3.LUT P0, RZ, R208, 0x10, RZ, 0xc0, !PT ;  /* 0x00000010d0ff7812 */ /* 0x000fe2000780c0ff */
[----:B------:R-:W-:Y:S01]  /*ca30*/  IMAD.MOV.U32 R3, RZ, RZ, R51 ;  /* 0x000000ffff037224 */ /* 0x000fe200078e0033 */
[----:B--2---:R1:W2:Y:S01]  /*ca40*/  SHFL.IDX PT, R9, R22, 0x2, 0x181f ;  /* 0x00581f0016097f89 */ /* 0x0042a200000e0000 */
        /* <DEDUP_REMOVED lines=25> */
[----:B------:R1:W3:Y:S01]  /*cbe0*/  SHFL.IDX PT, R6, R23, 0x2, 0x181f ;  /* 0x00581f0017067f89 */ /* 0x0002e200000e0000 */
[----:B------:R-:W-:Y:S01]  /*cbf0*/  IMAD.MOV.U32 R0, RZ, RZ, R41 ;  /* 0x000000ffff007224 */ /* 0x000fe200078e0029 */
[----:B------:R-:W-:Y:S01]  /*cc00*/  BSSY B0, `(.L_x_1375) ;  /* 0x000002b000007945 */ /* 0x000fe20003800000 */
[----:B------:R-:W-:Y:S01]  /*cc10*/  PRMT R94, R4, 0x7610, R94 ;  /* 0x00007610045e7816 */ /* 0x000fe2000000005e */
[----:B------:R1:W4:Y:S01]  /*cc20*/  SHFL.IDX PT, R8, R20, 0x2, 0x181f ;  /* 0x00581f0014087f89 */ /* 0x00032200000e0000 */
[----:B------:R-:W-:Y:S01]  /*cc30*/  PRMT R93, R93, 0x5410, R3 ;  /* 0x000054105d5d7816 */ /* 0x000fe20000000003 */
        /* <DEDUP_REMOVED lines=19> */
[----:B---3--:R-:W-:-:S05]  /*cd70*/  @!P1 IADD3 R4, P2, R6, R2, RZ ;  /* 0x0000000206049210 */ /* 0x008fca0007f5e0ff */
[--C-:B------:R-:W-:Y:S01]  /*cd80*/  @!P1 IMAD.X R5, R9, 0x1, R0.reuse, P2 ;  /* 0x0000000109059824 */ /* 0x100fe200010e0600 */
[----:B-1----:R-:W-:Y:S01]  /*cd90*/  @!P1 IADD3 R2, P2, R7, R2, RZ ;  /* 0x0000000207029210 */ /* 0x002fe20007f5e0ff */
[----:B------:R-:W-:Y:S01]  /*cda0*/  CS2R R58, SRZ ;  /* 0x00000000003a7805 */ /* 0x000fe2000001ff00 */
[----:B------:R-:W-:Y:S02]  /*cdb0*/  CS2R R56, SRZ ;  /* 0x0000000000387805 */ /* 0x000fe4000001ff00 */
[----:B------:R1:W5:Y:S01]  /*cdc0*/  @!P1 LD.E.128 R52, [R4.64] ;  /* 0x0000000804349980 */ /* 0x000362000c101d00 */
[----:B----4-:R-:W-:Y:S02]  /*cdd0*/  @!P1 IMAD.X R3, R8, 0x1, R0, P2 ;  /* 0x0000000108039824 */ /* 0x010fe400010e0600 */
[----:B------:R-:W-:-:S03]  /*cde0*/  @!P0 IMAD.SHL.U32 R0, R202, 0x2, RZ ;  /* 0x00000002ca008824 */ /* 0x000fc600078e00ff */
[----:B------:R2:W5:Y:S01]  /*cdf0*/  @!P1 LD.E.128 R56, [R2.64] ;  /* 0x0000000802389980 */ /* 0x000562000c101d00 */
[----:B------:R-:W-:Y:S01]  /*ce00*/  CS2R R66, SRZ ;  /* 0x0000000000427805 */ /* 0x000fe2000001ff00 */
[----:B------:R-:W-:Y:S01]  /*ce10*/  CS2R R64, SRZ ;  /* 0x0000000000407805 */ /* 0x000fe2000001ff00 */
[----:B------:R-:W-:Y:S01]  /*ce20*/  CS2R R70, SRZ ;  /* 0x0000000000467805 */ /* 0x000fe2000001ff00 */
[----:B------:R-:W-:Y:S01]  /*ce30*/  CS2R R68, SRZ ;  /* 0x0000000000447805 */ /* 0x000fe2000001ff00 */
[-C--:B-1----:R-:W-:Y:S02]  /*ce40*/  @!P0 IADD3 R4, P2, R6, R0.reuse, RZ ;  /* 0x0000000006048210 */ /* 0x082fe40007f5e0ff */
[----:B--2---:R-:W-:Y:S02]  /*ce50*/  @!P0 SHF.L.U64.HI R3, R202, 0x1, R205 ;  /* 0x00000001ca038819 */ /* 0x004fe400000102cd */
[----:B------:R-:W-:-:S03]  /*ce60*/  @!P0 IADD3 R2, P1, R7, R0, RZ ;  /* 0x0000000007028210 */ /* 0x000fc60007f3e0ff */
[--C-:B------:R-:W-:Y:S02]  /*ce70*/  @!P0 IMAD.X R5, R9, 0x1, R3.reuse, P2 ;  /* 0x0000000109058824 */ /* 0x100fe400010e0603 */
[----:B------:R-:W-:-:S03]  /*ce80*/  @!P0 IMAD.X R3, R8, 0x1, R3, P1 ;  /* 0x0000000108038824 */ /* 0x000fc600008e0603 */
[----:B------:R1:W5:Y:S04]  /*ce90*/  @!P0 LD.E.128 R64, [R4.64] ;  /* 0x0000000804408980 */ /* 0x000368000c101d00 */
[----:B------:R1:W5:Y:S02]  /*cea0*/  @!P0 LD.E.128 R68, [R2.64] ;  /* 0x0000000802448980 */ /* 0x000364000c101d00 */
.L_x_1376:
[----:B--2---:R-:W-:Y:S05]  /*ceb0*/  BSYNC B0 ;  /* 0x0000000000007941 */ /* 0x004fea0003800000 */
.L_x_1375:
[----:B-1---5:R-:W-:Y:S01]  /*cec0*/  IMAD.MOV.U32 R2, RZ, RZ, R66 ;  /* 0x000000ffff027224 */ /* 0x022fe200078e0042 */
[----:B------:R-:W-:Y:S01]  /*ced0*/  LOP3.LUT P0, RZ, R208, 0x1, RZ, 0xc0, !PT ;  /* 0x00000001d0ff7812 */ /* 0x000fe2000780c0ff */
[----:B------:R-:W-:Y:S01]  /*cee0*/  IMAD.MOV.U32 R0, RZ, RZ, R67 ;  /* 0x000000ffff007224 */ /* 0x000fe200078e0043 */
[----:B----4-:R1:W2:Y:S01]  /*cef0*/  SHFL.IDX PT, R8, R22, 0x3, 0x181f ;  /* 0x00781f0016087f89 */ /* 0x0102a200000e0000 */
[----:B------:R-:W-:Y:S01]  /*cf00*/  BSSY B0, `(.L_x_1377) ;  /* 0x000003c000007945 */ /* 0x000fe20003800000 */
[----:B------:R-:W-:Y:S01]  /*cf10*/  CS2R R84, SRZ ;  /* 0x0000000000547805 */ /* 0x000fe2000001ff00 */
[----:B------:R-:W-:Y:S01]  /*cf20*/  CS2R R74, SRZ ;  /* 0x00000000004a7805 */ /* 0x000fe2000001ff00 */
[----:B------:R-:W-:Y:S01]  /*cf30*/  PRMT R106, R0, 0x5410, R2 ;  /* 0x00005410006a7816 */ /* 0x000fe20000000002 */
[----:B------:R-:W-:Y:S01]  /*cf40*/  IMAD.MOV.U32 R2, RZ, RZ, R64 ;  /* 0x000000ffff027224 */ /* 0x000fe200078e0040 */
[----:B------:R-:W-:Y:S01]  /*cf50*/  MOV R0, R65 ;  /* 0x0000004100007202 */ /* 0x000fe20000000f00 */
[----:B------:R1:W4:Y:S01]  /*cf60*/  SHFL.IDX PT, R5, R23, 0x3, 0x181f ;  /* 0x00781f0017057f89 */ /* 0x00032200000e0000 */
[----:B------:R-:W-:Y:S01]  /*cf70*/  CS2R R72, SRZ ;  /* 0x0000000000487805 */ /* 0x000fe2000001ff00 */
[----:B------:R-:W-:Y:S01]  /*cf80*/  CS2R R82, SRZ ;  /* 0x0000000000527805 */ /* 0x000fe2000001ff00 */
[----:B------:R-:W-:Y:S01]  /*cf90*/  PRMT R105, R0, 0x5410, R2 ;  /* 0x0000541000697816 */ /* 0x000fe20000000002 */
[----:B------:R-:W-:Y:S01]  /*cfa0*/  IMAD.MOV.U32 R2, RZ, RZ, R54 ;  /* 0x000000ffff027224 */ /* 0x000fe200078e0036 */
[----:B------:R1:W3:Y:S01]  /*cfb0*/  SHFL.IDX PT, R7, R20, 0x3, 0x181f ;  /* 0x00781f0014077f89 */ /* 0x0002e200000e0000 */
[----:B------:R-:W-:Y:S01]  /*cfc0*/  IMAD.MOV.U32 R0, RZ, RZ, R55 ;  /* 0x000000ffff007224 */ /* 0x000fe200078e0037 */
[----:B------:R-:W-:Y:S01]  /*cfd0*/  CS2R R80, SRZ ;  /* 0x0000000000507805 */ /* 0x000fe2000001ff00 */
[----:B------:R-:W-:Y:S01]  /*cfe0*/  CS2R R78, SRZ ;  /* 0x00000000004e7805 */ /* 0x000fe2000001ff00 */
[----:B---3--:R1:W3:Y:S01]  /*cff0*/  SHFL.IDX PT, R6, R21, 0x3, 0x181f ;  /* 0x00781f0015067f89 */ /* 0x0082e200000e0000 */
[----:B------:R-:W-:Y:S01]  /*d000*/  CS2R R76, SRZ ;  /* 0x00000000004c7805 */ /* 0x000fe2000001ff00 */
        /* <DEDUP_REMOVED lines=43> */
.L_x_1378:
[----:B-1234-:R-:W-:Y:S05]  /*d2c0*/  BSYNC B0 ;  /* 0x0000000000007941 */ /* 0x01efea0003800000 */
.L_x_1377:
        /* <DEDUP_REMOVED lines=40> */
[----:B------:R-:W-:Y:S02]  /*d550*/  SHF.R.U64 R12, R12, 0x10, R13 ;  /* 0x000000100c0c7819 */ /* 0x000fe4000000120d */
[----:B------:R-:W-:Y:S02]  /*d560*/  SHF.R.U64 R3, R16, 0x10, R17 ;  /* 0x0000001010037819 */ /* 0x000fe40000001211 */
[----:B------:R-:W-:Y:S02]  /*d570*/  LEA.HI R2, R2, R225, RZ, 0x1d ;  /* 0x000000e102027211 */ /* 0x000fe400078fe8ff */
[----:B------:R-:W-:Y:S02]  /*d580*/  SHF.R.U64 R20, R14, 0x10, R15 ;  /* 0x000000100e147819 */ /* 0x000fe4000000120f */
[----:B------:R-:W-:-:S02]  /*d590*/  SHF.R.S32.HI R0, RZ, 0x1f, R2 ;  /* 0x0000001fff007819 */ /* 0x000fc40000011402 */
[----:B------:R-:W-:Y:S02]  /*d5a0*/  PRMT R14, R33, 0x5432, R12 ;  /* 0x00005432210e7816 */ /* 0x000fe4000000000c */
[----:B------:R-:W-:Y:S01]  /*d5b0*/  LEA.HI R0, R0, R2, RZ, 0x3 ;  /* 0x0000000200007211 */ /* 0x000fe200078f18ff */
[----:B------:R-:W-:Y:S01]  /*d5c0*/  IMAD.SHL.U32 R2, R2, 0x8, RZ ;  /* 0x0000000802027824 */ /* 0x000fe200078e00ff */
[----:B------:R-:W-:Y:S02]  /*d5d0*/  PRMT R12, R32, 0x5432, R3 ;  /* 0x00005432200c7816 */ /* 0x000fe40000000003 */
[----:B------:R-:W-:Y:S01]  /*d5e0*/  SHF.R.U64 R16, R18, 0x10, R19 ;  /* 0x0000001012107819 */ /* 0x000fe20000001213 */
[----:B------:R-:W-:Y:S01]  /*d5f0*/  IMAD.SHL.U32 R0, R0, 0x400, RZ ;  /* 0x0000040000007824 */ /* 0x000fe200078e00ff */
[----:B------:R-:W-:Y:S01]  /*d600*/  LOP3.LUT R2, R223, 0x38, R2, 0xf8, !PT ;  /* 0x00000038df027812 */ /* 0x000fe200078ef802 */
[----:B------:R-:W-:Y:S01]  /*d610*/  IMAD.U32 R21, R12, 0x10000, RZ ;  /* 0x000100000c157824 */ /* 0x000fe200078e00ff */
[----:B------:R-:W-:Y:S01]  /*d620*/  PRMT R16, R61, 0x5432, R16 ;  /* 0x000054323d107816 */ /* 0x000fe20000000010 */
[----:B------:R-:W-:Y:S01]  /*d630*/  IMAD.U32 R18, R14, 0x10000, RZ ;  /* 0x000100000e127824 */ /* 0x000fe200078e00ff */
[----:B------:R-:W-:-:S02]  /*d640*/  LOP3.LUT R2, R2, R120, RZ, 0x3c, !PT ;  /* 0x0000007802027212 */ /* 0x000fc400078e3cff */
[----:B------:R-:W-:-:S04]  /*d650*/  LOP3.LUT R0, R0, 0x7fffe000, RZ, 0xc0, !PT ;  /* 0x7fffe00000007812 */ /* 0x000fc800078ec0ff */
[----:B------:R-:W-:Y:S02]  /*d660*/  IADD3 R0, R2, R0, R227 ;  /* 0x0000000002007210 */ /* 0x000fe40007ffe0e3 */
[----:B------:R-:W-:Y:S02]  /*d670*/  SHF.R.U32.HI R2, RZ, 0x10, R15 ;  /* 0x00000010ff027819 */ /* 0x000fe4000001160f */
[----:B------:R-:W-:Y:S01]  /*d680*/  SHF.R.U32.HI R15, RZ, 0x10, R19 ;  /* 0x00000010ff0f7819 */ /* 0x000fe20000011613 */
[----:B------:R-:W-:Y:S01]  /*d690*/  IMAD.SHL.U32 R22, R0, 0x2, RZ ;  /* 0x0000000200167824 */ /* 0x000fe200078e00ff */
[----:B------:R-:W-:Y:S02]  /*d6a0*/  SHF.R.U32.HI R0, RZ, 0x10, R13 ;  /* 0x00000010ff007819 */ /* 0x000fe4000001160d */
[----:B------:R-:W-:Y:S02]  /*d6b0*/  SHF.R.U32.HI R13, RZ, 0x10, R17 ;  /* 0x00000010ff0d7819 */ /* 0x000fe40000011611 */
[----:B------:R-:W2:Y:S01]  /*d6c0*/  LDS.128 R4, [R22+0x10080] ;  /* 0x0100800016047984 */ /* 0x000ea20000000c00 */
[----:B------:R-:W-:-:S02]  /*d6d0*/  PRMT R17, R33, 0x5410, R0 ;  /* 0x0000541021117816 */ /* 0x000fc40000000000 */
[C---:B------:R-:W-:Y:S02]  /*d6e0*/  PRMT R19, R34.reuse, 0x5432, R20 ;  /* 0x0000543222137816 */ /* 0x040fe40000000014 */
[----:B------:R-:W-:Y:S01]  /*d6f0*/  PRMT R20, R34, 0x5410, R2 ;  /* 0x0000541022147816 */ /* 0x000fe20000000002 */
[----:B-1----:R-:W-:Y:S01]  /*d700*/  IMAD.U32 R2, R8, 0x10000, RZ ;  /* 0x0001000008027824 */ /* 0x002fe200078e00ff */
[----:B------:R-:W-:-:S04]  /*d710*/  PRMT R13, R32, 0x5410, R13 ;  /* 0x00005410200d7816 */ /* 0x000fc8000000000d */
        /* <DEDUP_REMOVED lines=72> */
.L_x_1382:
[----:B------:R-:W-:Y:S05]  /*dba0*/  BSYNC B0 ;  /* 0x0000000000007941 */ /* 0x000fea0003800000 */
.L_x_1381:
        /* <DEDUP_REMOVED lines=8> */
[----:B------:R-:W-:Y:S02]  /*dc30*/  SHF.R.U32.HI R15, RZ, 0x10, R29 ;  /* 0x00000010ff0f7819 */ /* 0x000fe4000001161d */
[C---:B------:R-:W-:Y:S02]  /*dc40*/  PRMT R12, R63.reuse, 0x5432, R13 ;  /* 0x000054323f0c7816 */ /* 0x040fe4000000000d */
[----:B------:R-:W-:Y:S02]  /*dc50*/  PRMT R13, R63, 0x5410, R15 ;  /* 0x000054103f0d7816 */ /* 0x000fe4000000000f */
[--C-:B------:R-:W-:Y:S01]  /*dc60*/  SHF.R.U32.HI R18, RZ, 0x10, R31.reuse ;  /* 0x00000010ff127819 */ /* 0x100fe2000001161f */
[----:B------:R-:W-:Y:S01]  /*dc70*/  IMAD.U32 R15, R12, 0x10000, RZ ;  /* 0x000100000c0f7824 */ /* 0x000fe200078e00ff */
[----:B------:R-:W-:Y:S01]  /*dc80*/  SHF.R.U64 R16, R30, 0x10, R31 ;  /* 0x000000101e107819 */ /* 0x000fe2000000121f */
[----:B-1----:R-:W-:Y:S01]  /*dc90*/  IMAD.U32 R22, R13, 0x10000, RZ ;  /* 0x000100000d167824 */ /* 0x002fe200078e00ff */
[----:B------:R-:W-:-:S02]  /*dca0*/  PRMT R18, R90, 0x5410, R18 ;  /* 0x000054105a127816 */ /* 0x000fc40000000012 */
        /* <DEDUP_REMOVED lines=91> */
.L_x_1380:
[----:B------:R-:W-:Y:S05]  /*e260*/  BSYNC B1 ;  /* 0x0000000000017941 */ /* 0x000fea0003800000 */
.L_x_1379:
        /* <DEDUP_REMOVED lines=18> */
[----:B------:R-:W-:Y:S02]  /*e390*/  SHF.R.U64 R3, R38, 0x10, R39 ;  /* 0x0000001026037819 */ /* 0x000fe40000001227 */
[----:B------:R-:W-:-:S02]  /*e3a0*/  LEA.HI R2, R2, R225, RZ, 0x1d ;  /* 0x000000e102027211 */ /* 0x000fc400078fe8ff */
[----:B------:R-:W-:Y:S02]  /*e3b0*/  PRMT R13, R91, 0x5410, R13 ;  /* 0x000054105b0d7816 */ /* 0x000fe4000000000d */
[----:B------:R-:W-:Y:S02]  /*e3c0*/  SHF.R.S32.HI R0, RZ, 0x1f, R2 ;  /* 0x0000001fff007819 */ /* 0x000fe40000011402 */
[----:B------:R-:W-:Y:S01]  /*e3d0*/  PRMT R17, R93, 0x5410, R3 ;  /* 0x000054105d117816 */ /* 0x000fe20000000003 */
[----:B------:R-:W-:Y:S01]  /*e3e0*/  IMAD.U32 R19, R13, 0x10000, RZ ;  /* 0x000100000d137824 */ /* 0x000fe200078e00ff */
[----:B------:R-:W-:Y:S01]  /*e3f0*/  LEA.HI R0, R0, R2, RZ, 0x3 ;  /* 0x0000000200007211 */ /* 0x000fe200078f18ff */
[----:B------:R-:W-:Y:S01]  /*e400*/  IMAD.SHL.U32 R2, R2, 0x8, RZ ;  /* 0x0000000802027824 */ /* 0x000fe200078e00ff */
[----:B------:R-:W-:Y:S02]  /*e410*/  SHF.R.U32.HI R12, RZ, 0x10, R39 ;  /* 0x00000010ff0c7819 */ /* 0x000fe40000011627 */
[----:B------:R-:W-:Y:S01]  /*e420*/  SHF.R.U32.HI R16, RZ, 0x10, R41 ;  /* 0x00000010ff107819 */ /* 0x000fe20000011629 */
[----:B------:R-:W-:Y:S01]  /*e430*/  IMAD.SHL.U32 R0, R0, 0x400, RZ ;  /* 0x0000040000007824 */ /* 0x000fe200078e00ff */
[----:B------:R-:W-:-:S02]  /*e440*/  LOP3.LUT R2, R30, 0x38, R2, 0xf8, !PT ;  /* 0x000000381e027812 */ /* 0x000fc400078ef802 */
[--C-:B------:R-:W-:Y:S02]  /*e450*/  SHF.R.U64 R18, R42, 0x10, R43.reuse ;  /* 0x000000102a127819 */ /* 0x100fe4000000122b */
[----:B------:R-:W-:Y:S02]  /*e460*/  LOP3.LUT R2, R2, R29, RZ, 0x3c, !PT ;  /* 0x0000001d02027212 */ /* 0x000fe400078e3cff */
[----:B------:R-:W-:Y:S02]  /*e470*/  LOP3.LUT R0, R0, 0x7fffe000, RZ, 0xc0, !PT ;  /* 0x7fffe00000007812 */ /* 0x000fe400078ec0ff */
[----:B------:R-:W-:Y:S02]  /*e480*/  SHF.R.U32.HI R20, RZ, 0x10, R43 ;  /* 0x00000010ff147819 */ /* 0x000fe4000001162b */
[----:B-----5:R-:W-:Y:S02]  /*e490*/  IADD3 R0, R2, R0, R28 ;  /* 0x0000000002007210 */ /* 0x020fe40007ffe01c */
[----:B------:R-:W-:-:S03]  /*e4a0*/  SHF.R.U32.HI R2, RZ, 0x10, R37 ;  /* 0x00000010ff027819 */ /* 0x000fc60000011625 */
[----:B-1----:R-:W-:Y:S01]  /*e4b0*/  IMAD.SHL.U32 R22, R0, 0x2, RZ ;  /* 0x0000000200167824 */ /* 0x002fe200078e00ff */
[----:B------:R-:W-:Y:S02]  /*e4c0*/  SHF.R.U64 R0, R36, 0x10, R37 ;  /* 0x0000001024007819 */ /* 0x000fe40000001225 */
[----:B------:R-:W-:Y:S02]  /*e4d0*/  PRMT R15, R91, 0x5432, R2 ;  /* 0x000054325b0f7816 */ /* 0x000fe40000000002 */
[----:B------:R-:W1:Y:S01]  /*e4e0*/  LDS.128 R4, [R22+0x10080] ;  /* 0x0100800016047984 */ /* 0x000e620000000c00 */
[----:B------:R-:W-:-:S05]  /*e4f0*/  PRMT R14, R92, 0x5410, R0 ;  /* 0x000054105c0e7816 */ /* 0x000fca0000000000 */
[C---:B------:R-:W-:Y:S01]  /*e500*/  IMAD.U32 R21, R14.reuse, 0x10000, RZ ;  /* 0x000100000e157824 */ /* 0x040fe200078e00ff */
[----:B------:R-:W-:Y:S02]  /*e510*/  LOP3.LUT R14, R14, 0xffff0000, RZ, 0xc0, !PT ;  /* 0xffff00000e0e7812 */ /* 0x000fe400078ec0ff */
[----:B-1----:R-:W-:-:S05]  /*e520*/  SHF.L.U32 R0, R4, 0x10, RZ ;  /* 0x0000001004007819 */ /* 0x002fca00000006ff */
[C---:B------:R-:W-:Y:S02]  /*e530*/  FMUL.FTZ R3, R0.reuse, R19 ;  /* 0x0000001300037220 */ /* 0x040fe40000410000 */
[----:B------:R-:W-:Y:S01]  /*e540*/  FMUL.FTZ R0, R0, R21 ;  /* 0x0000001500007220 */ /* 0x000fe20000410000 */
[----:B---3--:R-:W1:Y:S02]  /*e550*/  LDS.128 R8, [R31] ;  /* 0x000000001f087984 */ /* 0x008e640000000c00 */
[C---:B-1----:R-:W-:Y:S01]  /*e560*/  IMAD.U32 R2, R8.reuse, 0x10000, RZ ;  /* 0x0001000008027824 */ /* 0x042fe200078e00ff */
[----:B------:R-:W-:-:S03]  /*e570*/  LOP3.LUT R8, R8, 0xffff0000, RZ, 0xc0, !PT ;  /* 0xffff000008087812 */ /* 0x000fc600078ec0ff */
[----:B------:R-:W-:Y:S01]  /*e580*/  FFMA.FTZ R26, R2, R19, R0 ;  /* 0x00000013021a7223 */ /* 0x000fe20000010000 */
[----:B------:R-:W-:Y:S01]  /*e590*/  PRMT R19, R94, 0x5432, R12 ;  /* 0x000054325e137816 */ /* 0x000fe2000000000c */
[----:B------:R-:W-:Y:S01]  /*e5a0*/  FFMA.FTZ R27, R2, R21, -R3 ;  /* 0x00000015021b7223 */ /* 0x000fe20000010803 */
[----:B------:R-:W-:Y:S01]  /*e5b0*/  PRMT R12, R92, 0x5432, R16 ;  /* 0x000054325c0c7816 */ /* 0x000fe20000000010 */
[----:B------:R-:W-:Y:S01]  /*e5c0*/  IMAD.U32 R21, R15, 0x10000, RZ ;  /* 0x000100000f157824 */ /* 0x000fe200078e00ff */
[----:B------:R-:W-:Y:S01]  /*e5d0*/  PRMT R16, R94, 0x5410, R18 ;  /* 0x000054105e107816 */ /* 0x000fe20000000012 */
[----:B------:R-:W-:Y:S01]  /*e5e0*/  IMAD.U32 R2, R9, 0x10000, RZ ;  /* 0x0001000009027824 */ /* 0x000fe200078e00ff */
[----:B------:R-:W-:Y:S01]  /*e5f0*/  PRMT R18, R93, 0x5432, R20 ;  /* 0x000054325d127816 */ /* 0x000fe20000000014 */
[----:B------:R-:W-:Y:S01]  /*e600*/  IMAD.U32 R20, R12, 0x10000, RZ ;  /* 0x000100000c147824 */ /* 0x000fe200078e00ff */
[----:B------:R-:W-:-:S05]  /*e610*/  SHF.L.U32 R0, R5, 0x10, RZ ;  /* 0x0000001005007819 */ /* 0x000fca00000006ff */
[CC--:B------:R-:W-:Y:S02]  /*e620*/  FMUL.FTZ R3, R0.reuse, R20.reuse ;  /* 0x0000001400037220 */ /* 0x0c0fe40000410000 */
[-C--:B------:R-:W-:Y:S02]  /*e630*/  FMUL.FTZ R0, R0, R21.reuse ;  /* 0x0000001500007220 */ /* 0x080fe40000410000 */
[C---:B------:R-:W-:Y:S02]  /*e640*/  FFMA.FTZ R25, R2.reuse, R21, -R3 ;  /* 0x0000001502197223 */ /* 0x040fe40000010803 */
[----:B------:R-:W-:Y:S01]  /*e650*/  FFMA.FTZ R23, R2, R20, R0 ;  /* 0x0000001402177223 */ /* 0x000fe20000010000 */
[----:B------:R-:W-:Y:S01]  /*e660*/  SHF.L.U32 R0, R7, 0x10, RZ ;  /* 0x0000001007007819 */ /* 0x000fe200000006ff */
[----:B------:R-:W-:Y:S02]  /*e670*/  IMAD.U32 R21, R18, 0x10000, RZ ;  /* 0x0001000012157824 */ /* 0x000fe400078e00ff */
[----:B------:R-:W-:-:S02]  /*e680*/  IMAD.U32 R20, R19, 0x10000, RZ ;  /* 0x0001000013147824 */ /* 0x000fc400078e00ff */
[----:B------:R-:W-:Y:S02]  /*e690*/  IMAD.U32 R2, R11, 0x10000, RZ ;  /* 0x000100000b027824 */ /* 0x000fe400078e00ff */
[CC--:B------:R-:W-:Y:S02]  /*e6a0*/  FMUL.FTZ R3, R0.reuse, R21.reuse ;  /* 0x0000001500037220 */ /* 0x0c0fe40000410000 */
[-C--:B------:R-:W-:Y:S02]  /*e6b0*/  FMUL.FTZ R0, R0, R20.reuse ;  /* 0x0000001400007220 */ /* 0x080fe40000410000 */
[C---:B------:R-:W-:Y:S01]  /*e6c0*/  FFMA.FTZ R24, R2.reuse, R20, -R3 ;  /* 0x0000001402187223 */ /* 0x040fe20000010803 */
        /* <DEDUP_REMOVED lines=8> */
[C---:B------:R-:W-:Y:S01]  /*e750*/  FFMA.FTZ R20, R8.reuse, R14, -R4 ;  /* 0x0000000e08147223 */ /* 0x040fe20000010804 */
[----:B------:R-:W-:Y:S01]  /*e760*/  LOP3.LUT R4, R15, 0xffff0000, RZ, 0xc0, !PT ;  /* 0xffff00000f047812 */ /* 0x000fe200078ec0ff */
[----:B------:R-:W-:Y:S02]  /*e770*/  FFMA.FTZ R14, R8, R9, R2 ;  /* 0x00000009080e7223 */ /* 0x000fe40000010002 */
[----:B------:R-:W-:-:S02]  /*e780*/  FMUL.FTZ R2, R0, R5 ;  /* 0x0000000500027220 */ /* 0x000fc40000410000 */
        /* <DEDUP_REMOVED lines=20> */
[----:B------:R-:W-:Y:S01]  /*e8d0*/  F2FP.BF16.PACK_AB R8, R20, R27 ;  /* 0x0000001b1408723e */ /* 0x000fe200000010ff */
[----:B------:R-:W-:Y:S01]  /*e8e0*/  FFMA.FTZ R6, R2, R4, R0 ;  /* 0x0000000402067223 */ /* 0x000fe20000010000 */
[----:B------:R-:W-:Y:S02]  /*e8f0*/  LOP3.LUT R2, R7, 0xffff0000, RZ, 0xc0, !PT ;  /* 0xffff000007027812 */ /* 0x000fe400078ec0ff */
        /* <DEDUP_REMOVED lines=9> */
[----:B------:R-:W-:-:S03]  /*e990*/  FFMA.FTZ R2, R0, R7, R2 ;  /* 0x0000000700027223 */ /* 0x000fc60000010002 */
[----:B------:R-:W-:Y:S02]  /*e9a0*/  F2FP.BF16.PACK_AB R11, R3, R24 ;  /* 0x00000018030b723e */ /* 0x000fe400000010ff */
[----:B------:R-:W-:-:S03]  /*e9b0*/  F2FP.BF16.PACK_AB R7, R2, R21 ;  /* 0x000000150207723e */ /* 0x000fc600000010ff */
[----:B------:R1:W-:Y:S04]  /*e9c0*/  STS.128 [R31], R8 ;  /* 0x000000081f007388 */ /* 0x0003e80000000c00 */
[----:B------:R1:W-:Y:S02]  /*e9d0*/  STS.128 [R22+0x10080], R4 ;  /* 0x0100800416007388 */ /* 0x0003e40000000c00 */
.L_x_1386:
[----:B------:R-:W-:Y:S05]  /*e9e0*/  BSYNC B0 ;  /* 0x0000000000007941 */ /* 0x000fea0003800000 */
.L_x_1385:
[----:B------:R-:W-:-:S13]  /*e9f0*/  ISETP.GE.AND P0, PT, R138, c[0x0][0x27c], PT ;  /* 0x00009f008a007a0c */ /* 0x000fda0003f06270 */
[----:B------:R-:W-:Y:S05]  /*ea00*/  @P0 BRA `(.L_x_1384) ;  /* 0x0000069000000947 */ /* 0x000fea0003800000 */
[----:B------:R-:W3:Y:S04]  /*ea10*/  LDL R2, [R1+0xc] ;  /* 0x00000c0001027983 */ /* 0x000ee80000100800 */
[----:B------:R-:W4:Y:S01]  /*ea20*/  LDL R26, [R1+0x24] ;  /* 0x00002400011a7983 */ /* 0x000f220000100800 */
[----:B------:R-:W-:Y:S01]  /*ea30*/  IMAD.MOV.U32 R0, RZ, RZ, c[0x0][0x27c] ;  /* 0x00009f00ff007624 */ /* 0x000fe200078e00ff */
[----:B------:R-:W-:Y:S02]  /*ea40*/  SHF.R.U32.HI R15, RZ, 0x10, R45 ;  /* 0x00000010ff0f7819 */ /* 0x000fe4000001162d */
[----:B------:R-:W-:-:S04]  /*ea50*/  SHF.R.U32.HI R14, RZ, 0x10, R49 ;  /* 0x00000010ff0e7819 */ /* 0x000fc80000011631 */
[----:B------:R-:W-:Y:S02]  /*ea60*/  PRMT R14, R96, 0x5432, R14 ;  /* 0x00005432600e7816 */ /* 0x000fe4000000000e */
[----:B---3--:R-:W-:-:S04]  /*ea70*/  LEA.HI R0, R0, R2, RZ, 0x1d ;  /* 0x0000000200007211 */ /* 0x008fc800078fe8ff */
[----:B------:R-:W-:Y:S01]  /*ea80*/  SHF.R.S32.HI R2, RZ, 0x1f, R0 ;  /* 0x0000001fff027819 */ /* 0x000fe20000011400 */
[----:B------:R-:W-:Y:S01]  /*ea90*/  IMAD.SHL.U32 R3, R0, 0x8, RZ ;  /* 0x0000000800037824 */ /* 0x000fe200078e00ff */
[----:B-1--4-:R-:W1:Y:S02]  /*eaa0*/  LDS.128 R8, [R26] ;  /* 0x000000001a087984 */ /* 0x012e640000000c00 */
        /* <DEDUP_REMOVED lines=23> */
[C---:B------:R-:W-:Y:S01]  /*ec20*/  IMAD.U32 R16, R13.reuse, 0x10000, RZ ;  /* 0x000100000d107824 */ /* 0x040fe200078e00ff */
[----:B------:R-:W-:Y:S01]  /*ec30*/  LOP3.LUT R13, R13, 0xffff0000, RZ, 0xc0, !PT ;  /* 0xffff00000d0d7812 */ /* 0x000fe200078ec0ff */
[----:B------:R-:W-:-:S02]  /*ec40*/  IMAD.U32 R2, R9, 0x10000, RZ ;  /* 0x0001000009027824 */ /* 0x000fc400078e00ff */
[CC--:B------:R-:W-:Y:S02]  /*ec50*/  FMUL.FTZ R15, R0.reuse, R16.reuse ;  /* 0x00000010000f7220 */ /* 0x0c0fe40000410000 */
[-C--:B------:R-:W-:Y:S02]  /*ec60*/  FMUL.FTZ R0, R0, R17.reuse ;  /* 0x0000001100007220 */ /* 0x080fe40000410000 */
[C---:B------:R-:W-:Y:S02]  /*ec70*/  FFMA.FTZ R23, R2.reuse, R17, -R15 ;  /* 0x0000001102177223 */ /* 0x040fe4000001080f */
[----:B------:R-:W-:Y:S01]  /*ec80*/  FFMA.FTZ R22, R2, R16, R0 ;  /* 0x0000001002167223 */ /* 0x000fe20000010000 */
[----:B------:R-:W-:Y:S02]  /*ec90*/  SHF.R.U32.HI R2, RZ, 0x10, R47 ;  /* 0x00000010ff027819 */ /* 0x000fe4000001162f */
[----:B------:R-:W-:Y:S02]  /*eca0*/  SHF.R.U32.HI R0, RZ, 0x10, R51 ;  /* 0x00000010ff007819 */ /* 0x000fe40000011633 */
[----:B------:R-:W-:Y:S01]  /*ecb0*/  PRMT R16, R97, 0x5410, R2 ;  /* 0x0000541061107816 */ /* 0x000fe20000000002 */
[----:B------:R-:W-:Y:S01]  /*ecc0*/  IMAD.U32 R2, R11, 0x10000, RZ ;  /* 0x000100000b027824 */ /* 0x000fe200078e00ff */
[----:B------:R-:W-:-:S02]  /*ecd0*/  PRMT R17, R97, 0x5432, R0 ;  /* 0x0000543261117816 */ /* 0x000fc40000000000 */
[----:B------:R-:W-:Y:S01]  /*ece0*/  SHF.L.U32 R0, R7, 0x10, RZ ;  /* 0x0000001007007819 */ /* 0x000fe200000006ff */
[----:B------:R-:W-:Y:S02]  /*ecf0*/  IMAD.U32 R18, R16, 0x10000, RZ ;  /* 0x0001000010127824 */ /* 0x000fe400078e00ff */
[----:B------:R-:W-:Y:S02]  /*ed00*/  IMAD.U32 R19, R17, 0x10000, RZ ;  /* 0x0001000011137824 */ /* 0x000fe400078e00ff */
[CC--:B------:R-:W-:Y:S02]  /*ed10*/  FMUL.FTZ R15, R0.reuse, R18.reuse ;  /* 0x00000012000f7220 */ /* 0x0c0fe40000410000 */
[-C--:B------:R-:W-:Y:S02]  /*ed20*/  FMUL.FTZ R0, R0, R19.reuse ;  /* 0x0000001300007220 */ /* 0x080fe40000410000 */
[----:B------:R-:W-:Y:S01]  /*ed30*/  FFMA.FTZ R21, R2, R19, -R15 ;  /* 0x0000001302157223 */ /* 0x000fe2000001080f */
[----:B------:R-:W-:Y:S01]  /*ed40*/  LOP3.LUT R15, R12, 0xffff0000, RZ, 0xc0, !PT ;  /* 0xffff00000c0f7812 */ /* 0x000fe200078ec0ff */
[----:B------:R-:W-:Y:S01]  /*ed50*/  FFMA.FTZ R19, R2, R18, R0 ;  /* 0x0000001202137223 */ /* 0x000fe20000010000 */
[----:B------:R-:W-:-:S02]  /*ed60*/  LOP3.LUT R12, R3, 0xffff0000, RZ, 0xc0, !PT ;  /* 0xffff0000030c7812 */ /* 0x000fc400078ec0ff */
[----:B------:R-:W-:Y:S02]  /*ed70*/  LOP3.LUT R0, R4, 0xffff0000, RZ, 0xc0, !PT ;  /* 0xffff000004007812 */ /* 0x000fe400078ec0ff */
[----:B------:R-:W-:Y:S02]  /*ed80*/  LOP3.LUT R2, R8, 0xffff0000, RZ, 0xc0, !PT ;  /* 0xffff000008027812 */ /* 0x000fe400078ec0ff */
[----:B------:R-:W-:Y:S01]  /*ed90*/  SHF.R.U64 R8, R46, 0x10, R47 ;  /* 0x000000102e087819 */ /* 0x000fe2000000122f */
[-C--:B------:R-:W-:Y:S01]  /*eda0*/  FMUL.FTZ R3, R0, R12.reuse ;  /* 0x0000000c00037220 */ /* 0x080fe20000410000 */
[----:B------:R-:W-:Y:S01]  /*edb0*/  SHF.R.U64 R4, R50, 0x10, R51 ;  /* 0x0000001032047819 */ /* 0x000fe20000001233 */
[-C--:B------:R-:W-:Y:S02]  /*edc0*/  FMUL.FTZ R0, R0, R15.reuse ;  /* 0x0000000f00007220 */ /* 0x080fe40000410000 */
[C---:B------:R-:W-:Y:S02]  /*edd0*/  FFMA.FTZ R18, R2.reuse, R15, -R3 ;  /* 0x0000000f02127223 */ /* 0x040fe40000010803 */
[----:B------:R-:W-:Y:S01]  /*ede0*/  FFMA.FTZ R15, R2, R12, R0 ;  /* 0x0000000c020f7223 */ /* 0x000fe20000010000 */
[----:B------:R-:W-:-:S02]  /*edf0*/  LOP3.LUT R2, R5, 0xffff0000, RZ, 0xc0, !PT ;  /* 0xffff000005027812 */ /* 0x000fc400078ec0ff */
[----:B------:R-:W-:Y:S02]  /*ee00*/  LOP3.LUT R5, R14, 0xffff0000, RZ, 0xc0, !PT ;  /* 0xffff00000e057812 */ /* 0x000fe400078ec0ff */
[----:B------:R-:W-:Y:S01]  /*ee10*/  LOP3.LUT R0, R9, 0xffff0000, RZ, 0xc0, !PT ;  /* 0xffff000009007812 */ /* 0x000fe200078ec0ff */
[C---:B------:R-:W-:Y:S02]  /*ee20*/  FMUL.FTZ R3, R2.reuse, R13 ;  /* 0x0000000d02037220 */ /* 0x040fe40000410000 */
[-C--:B------:R-:W-:Y:S02]  /*ee30*/  FMUL.FTZ R2, R2, R5.reuse ;  /* 0x0000000502027220 */ /* 0x080fe40000410000 */
[----:B------:R-:W-:Y:S01]  /*ee40*/  FFMA.FTZ R9, R0, R5, -R3 ;  /* 0x0000000500097223 */ /* 0x000fe20000010803 */
[----:B------:R-:W-:Y:S01]  /*ee50*/  SHF.L.U32 R3, R6, 0x10, RZ ;  /* 0x0000001006037819 */ /* 0x000fe200000006ff */
[----:B------:R-:W-:Y:S01]  /*ee60*/  FFMA.FTZ R14, R0, R13, R2 ;  /* 0x0000000d000e7223 */ /* 0x000fe20000010002 */
[----:B------:R-:W-:-:S02]  /*ee70*/  PRMT R0, R98, 0x5410, R8 ;  /* 0x0000541062007816 */ /* 0x000fc40000000008 */
[----:B------:R-:W-:Y:S01]  /*ee80*/  PRMT R2, R98, 0x5432, R4 ;  /* 0x0000543262027816 */ /* 0x000fe20000000004 */
[----:B------:R-:W-:Y:S01]  /*ee90*/  IMAD.U32 R4, R10, 0x10000, RZ ;  /* 0x000100000a047824 */ /* 0x000fe200078e00ff */
[----:B------:R-:W-:Y:S01]  /*eea0*/  F2FP.BF16.PACK_AB R9, R9, R23 ;  /* 0x000000170909723e */ /* 0x000fe200000010ff */
[----:B------:R-:W-:Y:S02]  /*eeb0*/  IMAD.U32 R12, R0, 0x10000, RZ ;  /* 0x00010000000c7824 */ /* 0x000fe400078e00ff */
[----:B------:R-:W-:Y:S02]  /*eec0*/  IMAD.U32 R8, R2, 0x10000, RZ ;  /* 0x0001000002087824 */ /* 0x000fe400078e00ff */
[C---:B------:R-:W-:Y:S02]  /*eed0*/  FMUL.FTZ R5, R3.reuse, R12 ;  /* 0x0000000c03057220 */ /* 0x040fe40000410000 */
[-C--:B------:R-:W-:Y:S02]  /*eee0*/  FMUL.FTZ R3, R3, R8.reuse ;  /* 0x0000000803037220 */ /* 0x080fe40000410000 */
[----:B------:R-:W-:Y:S01]  /*eef0*/  FFMA.FTZ R13, R4, R8, -R5 ;  /* 0x00000008040d7223 */ /* 0x000fe20000010805 */
[----:B------:R-:W-:Y:S01]  /*ef00*/  LOP3.LUT R5, R2, 0xffff0000, RZ, 0xc0, !PT ;  /* 0xffff000002057812 */ /* 0x000fe200078ec0ff */
[----:B------:R-:W-:Y:S01]  /*ef10*/  FFMA.FTZ R12, R4, R12, R3 ;  /* 0x0000000c040c7223 */ /* 0x000fe20000010003 */
[----:B------:R-:W-:-:S02]  /*ef20*/  LOP3.LUT R4, R0, 0xffff0000, RZ, 0xc0, !PT ;  /* 0xffff000000047812 */ /* 0x000fc400078ec0ff */
[----:B------:R-:W-:Y:S02]  /*ef30*/  LOP3.LUT R0, R6, 0xffff0000, RZ, 0xc0, !PT ;  /* 0xffff000006007812 */ /* 0x000fe400078ec0ff */
[----:B------:R-:W-:Y:S02]  /*ef40*/  LOP3.LUT R2, R10, 0xffff0000, RZ, 0xc0, !PT ;  /* 0xffff00000a027812 */ /* 0x000fe400078ec0ff */
[----:B------:R-:W-:Y:S01]  /*ef50*/  F2FP.BF16.PACK_AB R8, R18, R25 ;  /* 0x000000191208723e */ /* 0x000fe200000010ff */
[CC--:B------:R-:W-:Y:S02]  /*ef60*/  FMUL.FTZ R3, R0.reuse, R4.reuse ;  /* 0x0000000400037220 */ /* 0x0c0fe40000410000 */
[-C--:B------:R-:W-:Y:S02]  /*ef70*/  FMUL.FTZ R0, R0, R5.reuse ;  /* 0x0000000500007220 */ /* 0x080fe40000410000 */
[----:B------:R-:W-:Y:S01]  /*ef80*/  FFMA.FTZ R10, R2, R5, -R3 ;  /* 0x00000005020a7223 */ /* 0x000fe20000010803 */
[----:B------:R-:W-:Y:S01]  /*ef90*/  LOP3.LUT R5, R16, 0xffff0000, RZ, 0xc0, !PT ;  /* 0xffff000010057812 */ /* 0x000fe200078ec0ff */
[----:B------:R-:W-:Y:S01]  /*efa0*/  FFMA.FTZ R6, R2, R4, R0 ;  /* 0x0000000402067223 */ /* 0x000fe20000010000 */
[----:B------:R-:W-:-:S02]  /*efb0*/  LOP3.LUT R2, R7, 0xffff0000, RZ, 0xc0, !PT ;  /* 0xffff000007027812 */ /* 0x000fc400078ec0ff */
[----:B------:R-:W-:Y:S02]  /*efc0*/  LOP3.LUT R4, R17, 0xffff0000, RZ, 0xc0, !PT ;  /* 0xffff000011047812 */ /* 0x000fe400078ec0ff */
[----:B------:R-:W-:Y:S01]  /*efd0*/  LOP3.LUT R0, R11, 0xffff0000, RZ, 0xc0, !PT ;  /* 0xffff00000b007812 */ /* 0x000fe200078ec0ff */
[----:B------:R-:W-:Y:S01]  /*efe0*/  FMUL.FTZ R3, R2, R5 ;  /* 0x0000000502037220 */ /* 0x000fe20000410000 */
[----:B------:R-:W-:Y:S01]  /*eff0*/  F2FP.BF16.PACK_AB R10, R10, R13 ;  /* 0x0000000d0a0a723e */ /* 0x000fe200000010ff */
[----:B------:R-:W-:Y:S01]  /*f000*/  FMUL.FTZ R2, R2, R4 ;  /* 0x0000000402027220 */ /* 0x000fe20000410000 */
[----:B------:R-:W-:Y:S01]  /*f010*/  F2FP.BF16.PACK_AB R6, R6, R12 ;  /* 0x0000000c0606723e */ /* 0x000fe200000010ff */
[C---:B------:R-:W-:Y:S01]  /*f020*/  FFMA.FTZ R3, R0.reuse, R4, -R3 ;  /* 0x0000000400037223 */ /* 0x040fe20000010803 */
[----:B------:R-:W-:Y:S01]  /*f030*/  F2FP.BF16.PACK_AB R4, R15, R24 ;  /* 0x000000180f04723e */ /* 0x000fe200000010ff */
[----:B------:R-:W-:Y:S01]  /*f040*/  FFMA.FTZ R2, R0, R5, R2 ;  /* 0x0000000500027223 */ /* 0x000fe20000010002 */
[----:B------:R-:W-:-:S02]  /*f050*/  F2FP.BF16.PACK_AB R5, R14, R22 ;  /* 0x000000160e05723e */ /* 0x000fc400000010ff */
[----:B------:R-:W-:Y:S02]  /*f060*/  F2FP.BF16.PACK_AB R11, R3, R21 ;  /* 0x00000015030b723e */ /* 0x000fe400000010ff */
[----:B------:R-:W-:-:S03]  /*f070*/  F2FP.BF16.PACK_AB R7, R2, R19 ;  /* 0x000000130207723e */ /* 0x000fc600000010ff */
[----:B------:R1:W-:Y:S04]  /*f080*/  STS.128 [R26], R8 ;  /* 0x000000081a007388 */ /* 0x0003e80000000c00 */
[----:B------:R1:W-:Y:S02]  /*f090*/  STS.128 [R20+0x10080], R4 ;  /* 0x0100800414007388 */ /* 0x0003e40000000c00 */
.L_x_1384:
[----:B------:R-:W-:Y:S05]  /*f0a0*/  BSYNC B1 ;  /* 0x0000000000017941 */ /* 0x000fea0003800000 */
.L_x_1383:
        /* <DEDUP_REMOVED lines=24> */
[----:B-1----:R-:W-:Y:S01]  /*f230*/  IMAD.U32 R31, R14, 0x10000, RZ ;  /* 0x000100000e1f7824 */ /* 0x002fe200078e00ff */
        /* <DEDUP_REMOVED lines=94> */
.L_x_1390:
[----:B------:R-:W-:Y:S05]  /*f820*/  BSYNC B0 ;  /* 0x0000000000007941 */ /* 0x000fea0003800000 */
.L_x_1389:
        /* <DEDUP_REMOVED lines=107> */
.L_x_1388:
[----:B------:R-:W-:Y:S05]  /*fee0*/  BSYNC B1 ;  /* 0x0000000000017941 */ /* 0x000fea0003800000 */
.L_x_1387:
        /* <DEDUP_REMOVED lines=118> */
.L_x_1392:
[----:B------:R-:W-:Y:S05]  /*10650*/  BSYNC B0 ;  /* 0x0000000000007941 */ /* 0x000fea0003800000 */
.L_x_1391:
        /* <DEDUP_REMOVED lines=107> */
.L_x_1364:
[----:B------:R-:W-:Y:S05]  /*10d10*/  BSYNC B2 ;  /* 0x0000000000027941 */ /* 0x000fea0003800000 */
.L_x_1330:
[----:B------:R-:W-:Y:S01]  /*10d20*/  IMAD R0, R117, c[0x0][0x208], RZ ;  /* 0x0000820075007a24 */ /* 0x000fe200078e02ff */
[----:B------:R-:W-:-:S04]  /*10d30*/  DEPBAR.LE SB0, 0x0 ;  /* 0x000080000000791a */ /* 0x000fc80000000000 */
[----:B------:R-:W-:Y:S01]  /*10d40*/  IMAD.WIDE.U32 R2, R200, c[0x0][0x208], RZ ;  /* 0x00008200c8027a25 */ /* 0x000fe200078e00ff */
        /* <DEDUP_REMOVED lines=17> */
[----:B------:R-:W1:Y:S01]  /*10e60*/  SHFL.IDX PT, R0, R3, RZ, 0x181f ;  /* 0x00181fff03007589 */ /* 0x000e6200000e0000 */
[----:B------:R-:W-:-:S03]  /*10e70*/  ISETP.GT.AND P0, PT, R116, R209, PT ;  /* 0x000000d17400720c */ /* 0x000fc60003f04270 */
[----:B------:R-:W2:Y:S01]  /*10e80*/  SHFL.IDX PT, R2, R2, RZ, 0x181f ;  /* 0x00181fff02027589 */ /* 0x000ea200000e0000 */
[----:B------:R-:W-:-:S03]  /*10e90*/  ISETP.GE.OR P4, PT, R134, c[0x0][0x1d4], !P0 ;  /* 0x0000750086007a0c */ /* 0x000fc60004786670 */
[----:B------:R-:W3:Y:S04]  /*10ea0*/  LDSM.16.M88.4 R20, [R178+0x800] ;  /* 0x00080000b214783b */ /* 0x000ee80000000200 */
[----:B------:R-:W-:Y:S01]  /*10eb0*/  @P1 IADD3 R187, R178, -0x20, RZ ;  /* 0xffffffe0b2bb1810 */ /* 0x000fe20007ffe0ff */
[----:B----4-:R-:W-:Y:S03]  /*10ec0*/  LDSM.16.M88.4 R12, [R184] ;  /* 0x00000000b80c783b */ /* 0x010fe60000000200 */
[C---:B------:R-:W-:Y:S01]  /*10ed0*/  IADD3 R188, R187.reuse, 0x3000, RZ ;  /* 0x00003000bbbc7810 */ /* 0x040fe20007ffe0ff */
[----:B-----5:R-:W-:Y:S01]  /*10ee0*/  LDSM.16.M88.4 R36, [R187] ;  /* 0x00000000bb24783b */ /* 0x020fe20000000200 */
[----:B------:R-:W-:-:S02]  /*10ef0*/  IADD3 R190, R187, 0x1000, RZ ;  /* 0x00001000bbbe7810 */ /* 0x000fc40007ffe0ff */
[C---:B------:R-:W-:Y:S01]  /*10f00*/  IADD3 R189, R187.reuse, 0x1800, RZ ;  /* 0x00001800bbbd7810 */ /* 0x040fe20007ffe0ff */
[----:B------:R-:W4:Y:S01]  /*10f10*/  LDSM.16.M88.4 R44, [R187+0x800] ;  /* 0x00080000bb2c783b */ /* 0x000f220000000200 */
[----:B------:R-:W-:Y:S02]  /*10f20*/  IADD3 R192, R187, 0x2000, RZ ;  /* 0x00002000bbc07810 */ /* 0x000fe40007ffe0ff */
[-C--:B-1----:R-:W-:Y:S02]  /*10f30*/  LEA R16, P1, R202, R0.reuse, 0x1 ;  /* 0x00000000ca107211 */ /* 0x082fe400078208ff */
[----:B------:R-:W-:Y:S02]  /*10f40*/  LEA R8, P3, R134, R0, 0x1 ;  /* 0x0000000086087211 */ /* 0x000fe400078608ff */
[----:B--2---:R-:W-:Y:S02]  /*10f50*/  LEA.HI.X R17, R202, R2, R205, 0x1, P1 ;  /* 0x00000002ca117211 */ /* 0x004fe400008f0ccd */
[----:B------:R-:W-:-:S02]  /*10f60*/  LEA R18, P1, R198, R0, 0x1 ;  /* 0x00000000c6127211 */ /* 0x000fc400078208ff */
[-C--:B------:R-:W-:Y:S02]  /*10f70*/  LEA.HI.X R9, R134, R2.reuse, R135, 0x1, P3 ;  /* 0x0000000286097211 */ /* 0x080fe400018f0c87 */
[----:B------:R-:W-:Y:S02]  /*10f80*/  LEA.HI.X R19, R198, R2, R207, 0x1, P1 ;  /* 0x00000002c6137211 */ /* 0x000fe400008f0ccf */
[C---:B------:R-:W-:Y:S01]  /*10f90*/  LEA R10, P1, R199.reuse, R0, 0x1 ;  /* 0x00000000c70a7211 */ /* 0x040fe200078208ff */
[----:B------:R-:W-:Y:S01]  /*10fa0*/  IMAD.MOV.U32 R0, RZ, RZ, 0x40 ;  /* 0x00000040ff007424 */ /* 0x000fe200078e00ff */
[----:B------:R-:W-:Y:S01]  /*10fb0*/  ISETP.GE.OR P3, PT, R138, c[0x0][0x1d4], !P0 ;  /* 0x000075008a007a0c */ /* 0x000fe20004766670 */
[----:B------:R-:W-:Y:S01]  /*10fc0*/  HMMA.16816.F32.BF16 R28, R4, R24, RZ ;  /* 0x00000018041c723c */ /* 0x000fe200000418ff */
[----:B------:R-:W-:Y:S01]  /*10fd0*/  LEA.HI.X R11, R199, R2, R206, 0x1, P1 ;  /* 0x00000002c70b7211 */ /* 0x000fe200008f0cce */
[----:B------:R-:W-:Y:S01]  /*10fe0*/  @!PT LDS RZ, [RZ] ;  /* 0x00000000fffff984 */ /* 0x000fe20000000800 */
[----:B------:R-:W-:Y:S01]  /*10ff0*/  @!PT LDS RZ, [RZ] ;  /* 0x00000000fffff984 */ /* 0x000fe20000000800 */
[----:B------:R-:W-:Y:S01]  /*11000*/  @!PT LDS RZ, [RZ] ;  /* 0x00000000fffff984 */ /* 0x000fe20000000800 */
[----:B------:R1:W-:Y:S01]  /*11010*/  LDGSTS.E.BYPASS.LTC128B.128 [R195+0x8080], [R8.64], !P4 ;  /* 0x0808000008c37fae */ /* 0x0003e2000e101d48 */
[----:B------:R-:W-:-:S02]  /*11020*/  ISETP.GE.OR P1, PT, R198, c[0x0][0x1d4], !P0 ;  /* 0x00007500c6007a0c */ /* 0x000fc40004726670 */
[----:B------:R-:W-:Y:S02]  /*11030*/  ISETP.GE.OR P0, PT, R199, c[0x0][0x1d4], !P0 ;  /* 0x00007500c7007a0c */ /* 0x000fe40004706670 */
[----:B------:R-:W-:Y:S01]  /*11040*/  SEL R0, R0, 0xffffffc0, !P2 ;  /* 0xffffffc000007807 */ /* 0x000fe20005000000 */
[C---:B------:R-:W-:Y:S01]  /*11050*/  HMMA.16816.F32.BF16 R32, R4.reuse, R26, RZ ;  /* 0x0000001a0420723c */ /* 0x040fe200000418ff */
[C---:B------:R-:W-:Y:S02]  /*11060*/  IADD3 R191, R187.reuse, 0x2800, RZ ;  /* 0x00002800bbbf7810 */ /* 0x040fe40007ffe0ff */
[C---:B------:R-:W-:Y:S01]  /*11070*/  IADD3 R193, R187.reuse, 0x3800, RZ ;  /* 0x00003800bbc17810 */ /* 0x040fe20007ffe0ff */
[--C-:B------:R-:W-:Y:S01]  /*11080*/  IMAD.IADD R177, R178, 0x1, R0.reuse ;  /* 0x00000001b2b17824 */ /* 0x100fe200078e0200 */
[----:B------:R2:W-:Y:S01]  /*11090*/  LDGSTS.E.BYPASS.LTC128B.128 [R195+0x9080], [R16.64], !P3 ;  /* 0x0908000010c37fae */ /* 0x0005e2000d901d48 */
[----:B------:R-:W-:Y:S01]  /*110a0*/  IMAD.IADD R176, R188, 0x1, R0 ;  /* 0x00000001bcb07824 */ /* 0x000fe200078e0200 */
[----:B------:R-:W-:Y:S01]  /*110b0*/  IADD3 R194, R187, 0x800, RZ ;  /* 0x00000800bbc27810 */ /* 0x000fe20007ffe0ff */
[----:B---3--:R-:W-:Y:S01]  /*110c0*/  HMMA.16816.F32.BF16 R24, R4, R20, RZ ;  /* 0x000000140418723c */ /* 0x008fe200000418ff */
[----:B------:R2:W-:Y:S04]  /*110d0*/  LDGSTS.E.BYPASS.LTC128B.128 [R195+0xa080], [R18.64], !P1 ;  /* 0x0a08000012c37fae */ /* 0x0005e8000c901d48 */
[----:B------:R1:W-:Y:S01]  /*110e0*/  LDGSTS.E.BYPASS.LTC128B.128 [R195+0xb080], [R10.64], !P0 ;  /* 0x0b0800000ac37fae */ /* 0x0003e2000c101d48 */
[----:B------:R-:W-:-:S02]  /*110f0*/  ISETP.GT.AND P0, PT, R111, R211, PT ;  /* 0x000000d36f00720c */ /* 0x000fc40003f04270 */
[----:B------:R-:W-:Y:S01]  /*11100*/  HMMA.16816.F32.BF16 R4, R4, R22, RZ ;  /* 0x000000160404723c */ /* 0x000fe200000418ff */
[----:B------:R-:W-:Y:S04]  /*11110*/  LDSM.16.M88.4 R40, [R177] ;  /* 0x00000000b128783b */ /* 0x000fe80000000200 */
[----:B------:R-:W-:Y:S04]  /*11120*/  LDSM.16.M88.4 R48, [R177+0x800] ;  /* 0x00080000b130783b */ /* 0x000fe80000000200 */
[----:B------:R-:W0:Y:S07]  /*11130*/  LDGDEPBAR ;  /* 0x00000000000079af */ /* 0x000e2e0000000000 */
[C---:B----4-:R-:W-:Y:S01]  /*11140*/  HMMA.16816.F32.BF16 R24, R12.reuse, R44, R24 ;  /* 0x0000002c0c18723c */ /* 0x050fe20000041818 */
[----:B-1----:R-:W1:Y:S07]  /*11150*/  LDSM.16.M88.4 R8, [R186] ;  /* 0x00000000ba08783b */ /* 0x002e6e0000000200 */
        /* <DEDUP_REMOVED lines=131> */
.L_x_1492:
[----:B------:R-:W-:Y:S05]  /*11990*/  BRA.DIV ~URZ, `(.L_x_1396) ;  /* 0x0000bbc27f007947 */ /* 0x000fea000b800000 */
[----:B-1----:R1:W3:Y:S02]  /*119a0*/  SHFL.IDX PT, R0, R5, RZ, 0x181f ;  /* 0x00181fff05007589 */ /* 0x0022e400000e0000 */
.L_x_1493:
        /* <DEDUP_REMOVED lines=19> */
.L_x_1394:
[----:B------:R-:W-:Y:S05]  /*11ae0*/  BSYNC B0 ;  /* 0x0000000000007941 */ /* 0x000fea0003800000 */
.L_x_1393:
[----:B------:R-:W-:Y:S01]  /*11af0*/  IMAD.MOV.U32 R0, RZ, RZ, c[0x0][0x2c4] ;  /* 0x0000b100ff007624 */ /* 0x000fe200078e00ff */
[----:B------:R-:W0:Y:S01]  /*11b00*/  LDGDEPBAR ;  /* 0x00000000000079af */ /* 0x000e220000000000 */
[----:B---3--:R-:W-:Y:S01]  /*11b10*/  IMAD.MOV.U32 R2, RZ, RZ, -0x20 ;  /* 0xffffffe0ff027424 */ /* 0x008fe200078e00ff */
[----:B------:R-:W-:Y:S02]  /*11b20*/  IADD3 R6, -R230, R116, RZ ;  /* 0x00000074e6067210 */ /* 0x000fe40007ffe1ff */
[----:B------:R-:W-:Y:S01]  /*11b30*/  ISETP.NE.AND P0, PT, R0, 0x1, PT ;  /* 0x000000010000780c */ /* 0x000fe20003f05270 */
[----:B------:R-:W-:Y:S01]  /*11b40*/  IMAD R2, R111, R2, 0x1 ;  /* 0x000000016f027424 */ /* 0x000fe200078e0202 */
[----:B------:R-:W-:-:S05]  /*11b50*/  IADD3 R0, R231, R226, RZ ;  /* 0x000000e2e7007210 */ /* 0x000fca0007ffe0ff */
[----:B------:R-:W-:-:S06]  /*11b60*/  IMAD.MOV.U32 R4, RZ, RZ, R0 ;  /* 0x000000ffff047224 */ /* 0x000fcc00078e0000 */
[----:B------:R-:W-:Y:S01]  /*11b70*/  @P0 IMAD.HI.U32 R3, R0, c[0x0][0x2c8], RZ ;  /* 0x0000b20000030a27 */ /* 0x000fe200078e00ff */
[----:B------:R-:W-:-:S04]  /*11b80*/  IADD3 R0, -R230, R2, R228 ;  /* 0x00000002e6007210 */ /* 0x000fc80007ffe1e4 */
[----:B------:R-:W-:Y:S02]  /*11b90*/  @P0 SHF.R.U32.HI R4, RZ, c[0x0][0x2cc], R3 ;  /* 0x0000b300ff040a19 */ /* 0x000fe40000011603 */
[----:B-1----:R-:W-:Y:S01]  /*11ba0*/  IADD3 R5, R0, -R229, RZ ;  /* 0x800000e500057210 */ /* 0x002fe20007ffe0ff */
[----:B------:R-:W-:Y:S05]  /*11bb0*/  BRA.DIV ~URZ, `(.L_x_1397) ;  /* 0x0000ba027f007947 */ /* 0x000fea000b800000 */
[----:B------:R1:W2:Y:S02]  /*11bc0*/  SHFL.IDX PT, R0, R4, RZ, 0x1c1f ;  /* 0x001c1fff04007589 */ /* 0x0002a400000e0000 */
.L_x_1494:
        /* <DEDUP_REMOVED lines=10> */
[C---:B------:R-:W-:Y:S02]  /*11c70*/  ISETP.GT.AND P1, PT, R0.reuse, 0x18, PT ;  /* 0x000000180000780c */ /* 0x040fe40003f24270 */
[----:B------:R-:W-:Y:S02]  /*11c80*/  ISETP.GT.AND P0, PT, R0, 0x19, PT ;  /* 0x000000190000780c */ /* 0x000fe40003f04270 */
[----:B------:R-:W-:Y:S02]  /*11c90*/  FSEL R12, R32, -INF , P3 ;  /* 0xff800000200c7808 */ /* 0x000fe40001800000 */
[----:B------:R-:W-:-:S02]  /*11ca0*/  FSEL R13, R33, -INF , P5 ;  /* 0xff800000210d7808 */ /* 0x000fc40002800000 */
[----:B------:R-:W-:Y:S02]  /*11cb0*/  FSEL R14, R16, -INF , P4 ;  /* 0xff800000100e7808 */ /* 0x000fe40002000000 */
[----:B------:R-:W-:Y:S02]  /*11cc0*/  FSEL R23, R17, -INF , P2 ;  /* 0xff80000011177808 */ /* 0x000fe40001000000 */
        /* <DEDUP_REMOVED lines=10> */
[----:B--2---:R-:W-:-:S05]  /*11d70*/  IMAD.IADD R0, R5, 0x1, R0 ;  /* 0x0000000105007824 */ /* 0x004fca00078e0200 */
[----:B------:R-:W-:-:S04]  /*11d80*/  IMNMX R0, R6, R0, PT ;  /* 0x0000000006007217 */ /* 0x000fc80003800200 */
[C---:B------:R-:W-:Y:S02]  /*11d90*/  ISETP.GT.AND P1, PT, R0.reuse, RZ, PT ;  /* 0x000000ff0000720c */ /* 0x040fe40003f24270 */
[C---:B------:R-:W-:Y:S02]  /*11da0*/  ISETP.GT.AND P0, PT, R0.reuse, 0x1, PT ;  /* 0x000000010000780c */ /* 0x040fe40003f04270 */
[----:B------:R-:W-:Y:S02]  /*11db0*/  ISETP.GT.AND P2, PT, R0, 0x8, PT ;  /* 0x000000080000780c */ /* 0x000fe40003f44270 */
[----:B------:R-:W-:Y:S02]  /*11dc0*/  FSEL R6, R38, -INF , P1 ;  /* 0xff80000026067808 */ /* 0x000fe40000800000 */
[----:B------:R-:W-:Y:S02]  /*11dd0*/  FSEL R7, R39, -INF , P0 ;  /* 0xff80000027077808 */ /* 0x000fe40000000000 */
[----:B------:R-:W-:-:S02]  /*11de0*/  ISETP.GT.AND P0, PT, R0, 0x9, PT ;  /* 0x000000090000780c */ /* 0x000fc40003f04270 */
[----:B------:R-:W-:Y:S02]  /*11df0*/  FSEL R9, R34, -INF , P2 ;  /* 0xff80000022097808 */ /* 0x000fe40001000000 */
[----:B------:R-:W-:Y:S02]  /*11e00*/  FMNMX.FTZ R3, R6, R7, !PT ;  /* 0x0000000706037209 */ /* 0x000fe40007810000 */
[----:B------:R-:W-:Y:S02]  /*11e10*/  FSEL R8, R35, -INF , P0 ;  /* 0xff80000023087808 */ /* 0x000fe40000000000 */
[C---:B------:R-:W-:Y:S02]  /*11e20*/  ISETP.GT.AND P1, PT, R0.reuse, 0x10, PT ;  /* 0x000000100000780c */ /* 0x040fe40003f24270 */
[----:B------:R-:W-:Y:S02]  /*11e30*/  FMNMX.FTZ R3, R9, R3, !PT ;  /* 0x0000000309037209 */ /* 0x000fe40007810000 */
        /* <DEDUP_REMOVED lines=9> */
[----:B------:R-:W-:Y:S02]  /*11ed0*/  FMNMX.FTZ R0, R26, R2, !PT ;  /* 0x000000021a007209 */ /* 0x000fe40007810000 */
[----:B------:R-:W-:Y:S02]  /*11ee0*/  FSEL R25, R31, -INF , P0 ;  /* 0xff8000001f197808 */ /* 0x000fe40000000000 */
[----:B------:R-:W-:Y:S02]  /*11ef0*/  FMNMX.FTZ R2, R22, R3, !PT ;  /* 0x0000000316027209 */ /* 0x000fe40007810000 */
[----:B------:R-:W2:Y:S02]  /*11f00*/  SHFL.BFLY PT, R3, R0, 0x2, 0x1f ;  /* 0x0c401f0000037f89 */ /* 0x000ea400000e0000 */
[----:B------:R-:W-:-:S05]  /*11f10*/  FMNMX.FTZ R2, R25, R2, !PT ;  /* 0x0000000219027209 */ /* 0x000fca0007810000 */
[----:B-1----:R-:W1:Y:S01]  /*11f20*/  SHFL.BFLY PT, R4, R2, 0x2, 0x1f ;  /* 0x0c401f0002047f89 */ /* 0x002e6200000e0000 */
[----:B--2---:R-:W-:-:S05]  /*11f30*/  FMNMX.FTZ R0, R3, R0, !PT ;  /* 0x0000000003007209 */ /* 0x004fca0007810000 */
[----:B------:R-:W2:Y:S01]  /*11f40*/  SHFL.BFLY PT, R3, R0, 0x1, 0x1f ;  /* 0x0c201f0000037f89 */ /* 0x000ea200000e0000 */
[----:B-1----:R-:W-:-:S05]  /*11f50*/  FMNMX.FTZ R4, R2, R4, !PT ;  /* 0x0000000402047209 */ /* 0x002fca0007810000 */
[----:B------:R1:W3:Y:S01]  /*11f60*/  SHFL.BFLY PT, R5, R4, 0x1, 0x1f ;  /* 0x0c201f0004057f89 */ /* 0x0002e200000e0000 */
[----:B--2---:R-:W-:-:S05]  /*11f70*/  FMNMX.FTZ R133, R0, R3, !PT ;  /* 0x0000000300857209 */ /* 0x004fca0007810000 */
.L_x_1495:
[C---:B------:R-:W-:Y:S01]  /*11f80*/  FMUL.FTZ R2, R133.reuse, c[0x0][0x2d0] ;  /* 0x0000b40085027a20 */ /* 0x040fe20000410000 */
[----:B------:R-:W-:Y:S01]  /*11f90*/  FSETP.NEU.FTZ.AND P0, PT, R133, -INF , PT ;  /* 0xff8000008500780b */ /* 0x000fe20003f1d000 */
[----:B------:R-:W-:Y:S01]  /*11fa0*/  WARPSYNC 0xffffffff ;  /* 0xffffffff00007948 */ /* 0x000fe20003800000 */
[----:B-1-3--:R-:W-:Y:S01]  /*11fb0*/  FMNMX.FTZ R4, R5, R4, !PT ;  /* 0x0000000405047209 */ /* 0x00afe20007810000 */
        /* <DEDUP_REMOVED lines=11> */
[----:B------:R-:W-:Y:S04]  /*12070*/  LDSM.16.MT88.4 R36, [R181] ;  /* 0x00000000b524783b */ /* 0x000fe80000004200 */
[----:B------:R-:W-:Y:S01]  /*12080*/  LDSM.16.MT88.4 R40, [R179+0x1000] ;  /* 0x00100000b328783b */ /* 0x000fe20000004200 */
[----:B------:R2:W-:Y:S03]  /*12090*/  MUFU.EX2 R119, R3 ;  /* 0x0000000300777308 */ /* 0x0005e60000000800 */
[----:B------:R-:W-:Y:S04]  /*120a0*/  LDSM.16.MT88.4 R52, [R181+0x800] ;  /* 0x00080000b534783b */ /* 0x000fe80000004200 */
[----:B------:R-:W-:Y:S01]  /*120b0*/  LDSM.16.MT88.4 R56, [R182+0x1000] ;  /* 0x00100000b638783b */ /* 0x000fe20000004200 */
[----:B-1----:R-:W-:-:S03]  /*120c0*/  FFMA.FTZ R0, R11, c[0x0][0x2d0], -R2 ;  /* 0x0000b4000b007a23 */ /* 0x002fc60000010802 */
[----:B------:R-:W-:Y:S01]  /*120d0*/  LDSM.16.MT88.4 R16, [R180] ;  /* 0x00000000b410783b */ /* 0x000fe20000004200 */
[----:B------:R1:W-:Y:S03]  /*120e0*/  MUFU.EX2 R108, R0 ;  /* 0x00000000006c7308 */ /* 0x0003e60000000800 */
[----:B------:R-:W-:Y:S01]  /*120f0*/  LDSM.16.MT88.4 R68, [R182+0x1800] ;  /* 0x00180000b644783b */ /* 0x000fe20000004200 */
[----:B--2---:R-:W-:-:S03]  /*12100*/  FFMA.FTZ R3, R14, c[0x0][0x2d0], -R2 ;  /* 0x0000b4000e037a23 */ /* 0x004fc60000010802 */
[----:B------:R-:W-:Y:S01]  /*12110*/  LDSM.16.MT88.4 R72, [R179+0x2000] ;  /* 0x00200000b348783b */ /* 0x000fe20000004200 */
[----:B------:R-:W-:Y:S03]  /*12120*/  MUFU.EX2 R118, R3 ;  /* 0x0000000300767308 */ /* 0x000fe60000000800 */
[----:B------:R-:W-:Y:S04]  /*12130*/  LDSM.16.MT88.4 R140, [R180+0x800] ;  /* 0x00080000b48c783b */ /* 0x000fe80000004200 */
[----:B------:R-:W-:Y:S01]  /*12140*/  LDSM.16.MT88.4 R60, [R180+0x1000] ;  /* 0x00100000b43c783b */ /* 0x000fe20000004200 */
[----:B-1----:R-:W-:-:S03]  /*12150*/  FFMA.FTZ R0, R12, c[0x0][0x2d0], -R2 ;  /* 0x0000b4000c007a23 */ /* 0x002fc60000010802 */
[----:B------:R-:W1:Y:S01]  /*12160*/  LDSM.16.MT88.4 R12, [R179] ;  /* 0x00000000b30c783b */ /* 0x000e620000004200 */
[----:B------:R2:W3:Y:S03]  /*12170*/  MUFU.EX2 R109, R0 ;  /* 0x00000000006d7308 */ /* 0x0004e60000000800 */
[----:B------:R-:W-:Y:S04]  /*12180*/  LDSM.16.MT88.4 R64, [R181+0x1000] ;  /* 0x00100000b540783b */ /* 0x000fe80000004200 */
[----:B------:R-:W-:Y:S04]  /*12190*/  LDSM.16.MT88.4 R80, [R181+0x1800] ;  /* 0x00180000b550783b */ /* 0x000fe80000004200 */
[----:B------:R-:W4:Y:S04]  /*121a0*/  LDSM.16.MT88.4 R84, [R180+0x2000] ;  /* 0x00200000b454783b */ /* 0x000f280000004200 */
[----:B------:R-:W-:Y:S01]  /*121b0*/  LDSM.16.MT88.4 R92, [R180+0x2800] ;  /* 0x00280000b45c783b */ /* 0x000fe20000004200 */
[----:B--2---:R-:W-:Y:S01]  /*121c0*/  FMUL.FTZ R0, R4, c[0x0][0x2d0] ;  /* 0x0000b40004007a20 */ /* 0x004fe20000410000 */
[----:B---3--:R-:W-:-:S02]  /*121d0*/  F2FP.BF16.PACK_AB R10, R119, R109 ;  /* 0x0000006d770a723e */ /* 0x008fc400000010ff */
[----:B------:R-:W-:Y:S02]  /*121e0*/  LDSM.16.MT88.4 R96, [R181+0x2800] ;  /* 0x00280000b560783b */ /* 0x000fe40000004200 */
[----:B------:R-:W-:Y:S02]  /*121f0*/  FSEL R0, R0, RZ, P0 ;  /* 0x000000ff00007208 */ /* 0x000fe40000000000 */
[----:B------:R-:W-:Y:S03]  /*12200*/  LDSM.16.MT88.4 R112, [R180+0x3000] ;  /* 0x00300000b470783b */ /* 0x000fe60000004200 */
[--C-:B------:R-:W-:Y:S01]  /*12210*/  FFMA.FTZ R3, R6, c[0x0][0x2d0], -R0.reuse ;  /* 0x0000b40006037a23 */ /* 0x100fe20000010800 */
[----:B------:R-:W-:Y:S03]  /*12220*/  LDSM.16.MT88.4 R120, [R182+0x3000] ;  /* 0x00300000b678783b */ /* 0x000fe60000004200 */
[----:B------:R2:W-:Y:S01]  /*12230*/  MUFU.EX2 R6, R3 ;  /* 0x0000000300067308 */ /* 0x0005e20000000800 */
[----:B------:R-:W-:Y:S04]  /*12240*/  LDSM.16.MT88.4 R48, [R180+0x1800] ;  /* 0x00180000b430783b */ /* 0x000fe80000004200 */
[----:B------:R-:W-:Y:S04]  /*12250*/  LDSM.16.MT88.4 R88, [R182+0x2000] ;  /* 0x00200000b658783b */ /* 0x000fe80000004200 */
[----:B------:R-:W3:Y:S01]  /*12260*/  LDSM.16.MT88.4 R104, [R179+0x3000] ;  /* 0x00300000b368783b */ /* 0x000ee20000004200 */
[----:B--2---:R-:W-:-:S04]  /*12270*/  FFMA.FTZ R3, R7, c[0x0][0x2d0], -R0 ;  /* 0x0000b40007037a23 */ /* 0x004fc80000010800 */
[----:B------:R2:W5:Y:S02]  /*12280*/  MUFU.EX2 R5, R3 ;  /* 0x0000000300057308 */ /* 0x0005640000000800 */
[----:B--2---:R-:W-:Y:S01]  /*12290*/  FFMA.FTZ R3, R9, c[0x0][0x2d0], -R0 ;  /* 0x0000b40009037a23 */ /* 0x004fe20000010800 */
[----:B-----5:R-:W-:-:S05]  /*122a0*/  F2FP.BF16.PACK_AB R9, R5, R6 ;  /* 0x000000060509723e */ /* 0x020fca00000010ff */
[----:B------:R2:W-:Y:S02]  /*122b0*/  MUFU.EX2 R116, R3 ;  /* 0x0000000300747308 */ /* 0x0005e40000000800 */
[----:B--2---:R-:W-:Y:S01]  /*122c0*/  FFMA.FTZ R3, R8, c[0x0][0x2d0], -R0 ;  /* 0x0000b40008037a23 */ /* 0x004fe20000010800 */
[----:B------:R-:W-:-:S05]  /*122d0*/  F2FP.BF16.PACK_AB R8, R108, R110 ;  /* 0x0000006e6c08723e */ /* 0x000fca00000010ff */
        /* <DEDUP_REMOVED lines=9> */
[----:B------:R-:W-:Y:S03]  /*12370*/  MUFU.EX2 R125, R3 ;  /* 0x00000003007d7308 */ /* 0x000fe60000000800 */
[C---:B------:R-:W-:Y:S05]  /*12380*/  HMMA.16816.F32.BF16 R144, R8.reuse, R16, RZ ;  /* 0x000000100890723c */ /* 0x040fea00000418ff */
[----:B------:R1:W2:Y:S03]  /*12390*/  MUFU.EX2 R204, R2 ;  /* 0x0000000200cc7308 */ /* 0x0002a60000000800 */
[C---:B------:R-:W-:Y:S08]  /*123a0*/  HMMA.16816.F32.BF16 R16, R8.reuse, R18, RZ ;  /* 0x000000120810723c */ /* 0x040ff000000418ff */
[----:B------:R-:W-:Y:S01]  /*123b0*/  HMMA.16816.F32.BF16 R44, R8, R60, RZ ;  /* 0x0000003c082c723c */ /* 0x000fe200000418ff */
[----:B-1----:R-:W-:Y:S01]  /*123c0*/  FFMA.FTZ R2, R21, c[0x0][0x2d0], -R0 ;  /* 0x0000b40015027a23 */ /* 0x002fe20000010800 */
[----:B--2---:R-:W-:-:S06]  /*123d0*/  F2FP.BF16.PACK_AB R130, R204, R125 ;  /* 0x0000007dcc82723e */ /* 0x004fcc00000010ff */
[C---:B----4-:R-:W-:Y:S01]  /*123e0*/  HMMA.16816.F32.BF16 R76, R8.reuse, R84, RZ ;  /* 0x00000054084c723c */ /* 0x050fe200000418ff */
[----:B------:R1:W-:Y:S07]  /*123f0*/  MUFU.EX2 R3, R2 ;  /* 0x0000000200037308 */ /* 0x0003ee0000000800 */
[C---:B---3--:R-:W-:Y:S08]  /*12400*/  HMMA.16816.F32.BF16 R100, R8.reuse, R104, RZ ;  /* 0x000000680864723c */ /* 0x048ff000000418ff */
[----:B------:R-:W-:Y:S01]  /*12410*/  HMMA.16816.F32.BF16 R104, R8, R106, RZ ;  /* 0x0000006a0868723c */ /* 0x000fe200000418ff */
[----:B-1----:R-:W-:-:S04]  /*12420*/  FFMA.FTZ R2, R20, c[0x0][0x2d0], -R0 ;  /* 0x0000b40014027a23 */ /* 0x002fc80000010800 */
[----:B------:R1:W2:Y:S02]  /*12430*/  MUFU.EX2 R117, R2 ;  /* 0x0000000200757308 */ /* 0x0002a40000000800 */
[--C-:B-1----:R-:W-:Y:S01]  /*12440*/  FFMA.FTZ R2, R22, c[0x0][0x2d0], -R0.reuse ;  /* 0x0000b40016027a23 */ /* 0x102fe20000010800 */
[----:B--2---:R-:W-:Y:S01]  /*12450*/  F2FP.BF16.PACK_AB R129, R117, R3 ;  /* 0x000000037581723e */ /* 0x004fe200000010ff */
[----:B------:R-:W-:Y:S01]  /*12460*/  FFMA.FTZ R0, R25, c[0x0][0x2d0], -R0 ;  /* 0x0000b40019007a23 */ /* 0x000fe20000010800 */
[C---:B------:R-:W-:Y:S03]  /*12470*/  HMMA.16816.F32.BF16 R20, R8.reuse, R28, RZ ;  /* 0x0000001c0814723c */ /* 0x040fe600000418ff */
[----:B------:R1:W-:Y:S05]  /*12480*/  MUFU.EX2 R126, R2 ;  /* 0x00000002007e7308 */ /* 0x0003ea0000000800 */
[C---:B------:R-:W-:Y:S03]  /*12490*/  HMMA.16816.F32.BF16 R24, R8.reuse, R30, RZ ;  /* 0x0000001e0818723c */ /* 0x040fe600000418ff */
[----:B------:R-:W2:Y:S05]  /*124a0*/  MUFU.EX2 R203, R0 ;  /* 0x0000000000cb7308 */ /* 0x000eaa0000000800 */
[----:B------:R-:W-:Y:S01]  /*124b0*/  HMMA.16816.F32.BF16 R28, R8, R36, RZ ;  /* 0x00000024081c723c */ /* 0x000fe200000418ff */
[----:B-1----:R-:W-:-:S04]  /*124c0*/  FADD.FTZ R2, R6, R5 ;  /* 0x0000000506027221 */ /* 0x002fc80000010000 */
[----:B------:R-:W-:Y:S01]  /*124d0*/  FADD.FTZ R2, R116, R2 ;  /* 0x0000000274027221 */ /* 0x000fe20000010000 */
[----:B--2---:R-:W-:Y:S01]  /*124e0*/  F2FP.BF16.PACK_AB R131, R203, R126 ;  /* 0x0000007ecb83723e */ /* 0x004fe200000010ff */
        /* <DEDUP_REMOVED lines=12> */
[C---:B------:R-:W-:Y:S03]  /*125b0*/  HMMA.16816.F32.BF16 R20, R128.reuse, R32, R20 ;  /* 0x000000208014723c */ /* 0x040fe60000041814 */
[----:B------:R-:W-:Y:S02]  /*125c0*/  FADD.FTZ R204, R204, R0 ;  /* 0x00000000cccc7221 */ /* 0x000fe40000010000 */
[----:B------:R-:W-:Y:S02]  /*125d0*/  FADD.FTZ R0, R126, R2 ;  /* 0x000000027e007221 */ /* 0x000fe40000010000 */
[----:B------:R-:W-:Y:S01]  /*125e0*/  @P1 IMAD.HI.U32 R2, R226, c[0x0][0x2c8], RZ ;  /* 0x0000b200e2021a27 */ /* 0x000fe200078e00ff */
[----:B------:R-:W-:Y:S03]  /*125f0*/  HMMA.16816.F32.BF16 R24, R128, R34, R24 ;  /* 0x000000228018723c */ /* 0x000fe60000041818 */
[----:B------:R-:W-:Y:S01]  /*12600*/  FADD.FTZ R203, R203, R0 ;  /* 0x00000000cbcb7221 */ /* 0x000fe20000010000 */
[----:B------:R-:W-:-:S02]  /*12610*/  MOV R0, R226 ;  /* 0x000000e200007202 */ /* 0x000fc40000000f00 */
[----:B------:R-:W-:Y:S02]  /*12620*/  @P1 SHF.R.U32.HI R0, RZ, c[0x0][0x2cc], R2 ;  /* 0x0000b300ff001a19 */ /* 0x000fe40000011602 */
[----:B------:R-:W-:Y:S02]  /*12630*/  HMMA.16816.F32.BF16 R32, R8, R38, RZ ;  /* 0x000000260820723c */ /* 0x000fe400000418ff */
[----:B------:R-:W-:-:S04]  /*12640*/  IADD3 R0, R0, R228, -R229 ;  /* 0x000000e400007210 */ /* 0x000fc80007ffe8e5 */
[----:B------:R-:W-:Y:S02]  /*12650*/  SHF.R.S32.HI R2, RZ, 0x1f, R0 ;  /* 0x0000001fff027819 */ /* 0x000fe40000011400 */
[----:B------:R-:W-:Y:S02]  /*12660*/  HMMA.16816.F32.BF16 R36, R8, R40, RZ ;  /* 0x000000280824723c */ /* 0x000fe400000418ff */
[----:B------:R-:W-:-:S04]  /*12670*/  LEA.HI R0, R2, R0, RZ, 0x5 ;  /* 0x0000000002007211 */ /* 0x000fc800078f28ff */
[----:B------:R-:W-:Y:S02]  /*12680*/  SHF.R.S32.HI R0, RZ, 0x5, R0 ;  /* 0x00000005ff007819 */ /* 0x000fe40000011400 */
[----:B------:R-:W-:Y:S02]  /*12690*/  HMMA.16816.F32.BF16 R40, R8, R42, RZ ;  /* 0x0000002a0828723c */ /* 0x000fe400000418ff */
[----:B------:R-:W-:-:S04]  /*126a0*/  IMNMX R210, R211, R0, !PT ;  /* 0x00000000d3d27217 */ /* 0x000fc80007800200 */
[----:B------:R-:W-:Y:S02]  /*126b0*/  ISETP.GE.AND P0, PT, R196, R210, PT ;  /* 0x000000d2c400720c */ /* 0x000fe40003f06270 */
        /* <DEDUP_REMOVED lines=10> */
[----:B------:R-:W-:Y:S08]  /*12760*/  HMMA.16816.F32.BF16 R72, R8, R74, RZ ;  /* 0x0000004a0848723c */ /* 0x000ff000000418ff */
[C---:B------:R-:W-:Y:S08]  /*12770*/  HMMA.16816.F32.BF16 R144, R128.reuse, R140, R144 ;  /* 0x0000008c8090723c */ /* 0x040ff00000041890 */
        /* <DEDUP_REMOVED lines=44> */
[----:B------:R-:W-:Y:S03]  /*12a40*/  @!UPT UIADD3 URZ, URZ, URZ, URZ ;  /* 0x0000003f3f3ff290 */ /* 0x000fe6000fffe03f */
[----:B------:R-:W-:Y:S11]  /*12a50*/  @!P0 BRA `(.L_x_1399) ;  /* 0x0000251000008947 */ /* 0x000ff60003800000 */
[----:B------:R-:W-:Y:S02]  /*12a60*/  MOV R137, R4 ;  /* 0x0000000400897202 */ /* 0x000fe40000000f00 */
[----:B------:R-:W-:-:S07]  /*12a70*/  MOV R136, R133 ;  /* 0x0000008500887202 */ /* 0x000fce0000000f00 */
.L_x_1410:
        /* <DEDUP_REMOVED lines=12> */
[----:B------:R-:W-:Y:S01]  /*12b40*/  IMAD.WIDE.U32 R2, R200, c[0x0][0x208], RZ ;  /* 0x00008200c8027a25 */ /* 0x000fe200078e00ff */
[----:B------:R-:W-:Y:S05]  /*12b50*/  SHF.R.S32.HI R0, RZ, 0x1f, R200 ;  /* 0x0000001fff007819 */ /* 0x000fea00000114c8 */
[----:B------:R-:W-:Y:S04]  /*12b60*/  IMAD R0, R0, c[0x0][0x208], RZ ;  /* 0x0000820000007a24 */ /* 0x000fe800078e02ff */
[----:B------:R-:W-:Y:S05]  /*12b70*/  IMAD R0, R200, c[0x0][0x20c], R0 ;  /* 0x00008300c8007a24 */ /* 0x000fea00078e0200 */
[----:B------:R-:W-:Y:S02]  /*12b80*/  IADD3 R3, R3, R0, RZ ;  /* 0x0000000003037210 */ /* 0x000fe40007ffe0ff */
[----:B------:R-:W-:Y:S03]  /*12b90*/  SHF.R.S32.HI R0, RZ, 0x1f, R197 ;  /* 0x0000001fff007819 */ /* 0x000fe600000114c5 */
        /* <DEDUP_REMOVED lines=9> */
.L_x_1496:
[----:B------:R-:W-:-:S05]  /*12c30*/  BRA.DIV ~URZ, `(.L_x_1403) ;  /* 0x0000ade27f007947 */ /* 0x000fca000b800000 */
[----:B----4-:R4:W3:Y:S02]  /*12c40*/  SHFL.IDX PT, R0, R5, RZ, 0x181f ;  /* 0x00181fff05007589 */ /* 0x0108e400000e0000 */
.L_x_1497:
        /* <DEDUP_REMOVED lines=20> */
.L_x_1401:
[----:B------:R-:W-:Y:S05]  /*12d90*/  BSYNC B0 ;  /* 0x0000000000007941 */ /* 0x000fea0003800000 */
.L_x_1400:
        /* <DEDUP_REMOVED lines=144> */
.L_x_1498:
[----:B------:R-:W-:-:S05]  /*136a0*/  BRA.DIV ~URZ, `(.L_x_1407) ;  /* 0x0000a4327f007947 */ /* 0x000fca000b800000 */
[----:B-1----:R1:W3:Y:S02]  /*136b0*/  SHFL.IDX PT, R0, R133, RZ, 0x181f ;  /* 0x00181fff85007589 */ /* 0x0022e400000e0000 */
.L_x_1499:
        /* <DEDUP_REMOVED lines=20> */
.L_x_1405:
[----:B------:R-:W-:Y:S05]  /*13800*/  BSYNC B0 ;  /* 0x0000000000007941 */ /* 0x000fea0003800000 */
.L_x_1404:
[----:B------:R-:W-:Y:S01]  /*13810*/  IMAD.MOV.U32 R0, RZ, RZ, c[0x0][0x2c4] ;  /* 0x0000b100ff007624 */ /* 0x000fe200078e00ff */
[----:B------:R-:W0:Y:S01]  /*13820*/  LDGDEPBAR ;  /* 0x00000000000079af */ /* 0x000e220000000000 */
[----:B------:R-:W-:Y:S03]  /*13830*/  IMAD.IADD R132, R231, 0x1, R226 ;  /* 0x00000001e7847824 */ /* 0x000fe600078e02e2 */
[----:B------:R-:W-:Y:S11]  /*13840*/  ISETP.NE.AND P0, PT, R0, 0x1, PT ;  /* 0x000000010000780c */ /* 0x000ff60003f05270 */
[----:B------:R-:W-:Y:S02]  /*13850*/  @!UPT UIADD3 URZ, URZ, URZ, URZ ;  /* 0x0000003f3f3ff290 */ /* 0x000fe4000fffe03f */
[----:B------:R-:W-:Y:S05]  /*13860*/  @P0 IMAD.HI.U32 R0, R132, c[0x0][0x2c8], RZ ;  /* 0x0000b20084000a27 */ /* 0x000fea00078e00ff */
[----:B------:R-:W-:Y:S02]  /*13870*/  @P0 SHF.R.U32.HI R132, RZ, c[0x0][0x2cc], R0 ;  /* 0x0000b300ff840a19 */ /* 0x000fe40000011600 */
[----:B------:R-:W-:Y:S05]  /*13880*/  MOV R0, 0x1 ;  /* 0x0000000100007802 */ /* 0x000fea0000000f00 */
[----:B------:R-:W-:Y:S05]  /*13890*/  IMAD R0, R196, -0x20, R0 ;  /* 0xffffffe0c4007824 */ /* 0x000fea00078e0200 */
[----:B------:R-:W-:Y:S04]  /*138a0*/  IADD3 R0, R228, R0, -R230 ;  /* 0x00000000e4007210 */ /* 0x000fe80007ffe8e6 */
[----:B-1----:R-:W-:Y:S01]  /*138b0*/  IADD3 R133, R0, -R229, RZ ;  /* 0x800000e500857210 */ /* 0x002fe20007ffe0ff */
[----:B------:R-:W-:-:S05]  /*138c0*/  BRA.DIV ~URZ, `(.L_x_1408) ;  /* 0x0000a2727f007947 */ /* 0x000fca000b800000 */
[----:B------:R1:W3:Y:S02]  /*138d0*/  SHFL.IDX PT, R0, R132, RZ, 0x1c1f ;  /* 0x001c1fff84007589 */ /* 0x0002e400000e0000 */
.L_x_1500:
[----:B---3--:R-:W-:Y:S05]  /*138e0*/  IMAD.IADD R0, R133, 0x1, R0 ;  /* 0x0000000185007824 */ /* 0x008fea00078e0200 */
        /* <DEDUP_REMOVED lines=8> */
[C---:B------:R-:W-:Y:S02]  /*13970*/  ISETP.GT.AND P1, PT, R0.reuse, 0x18, PT ;  /* 0x000000180000780c */ /* 0x040fe40003f24270 */
[----:B------:R-:W-:Y:S02]  /*13980*/  ISETP.GT.AND P0, PT, R0, 0x19, PT ;  /* 0x000000190000780c */ /* 0x000fe40003f04270 */
[----:B------:R-:W-:Y:S02]  /*13990*/  FSEL R164, R8, -INF , P3 ;  /* 0xff80000008a47808 */ /* 0x000fe40001800000 */
[----:B------:R-:W-:Y:S02]  /*139a0*/  FSEL R163, R9, -INF , P5 ;  /* 0xff80000009a37808 */ /* 0x000fe40002800000 */
[----:B--2---:R-:W-:Y:S02]  /*139b0*/  FSEL R161, R12, -INF , P4 ;  /* 0xff8000000ca17808 */ /* 0x004fe40002000000 */
        /* <DEDUP_REMOVED lines=29> */
[----:B------:R-:W-:Y:S05]  /*13b90*/  FMNMX.FTZ R0, R4, R0, !PT ;  /* 0x0000000004007209 */ /* 0x000fea0007810000 */
[----:B------:R-:W2:Y:S02]  /*13ba0*/  SHFL.BFLY PT, R2, R0, 0x2, 0x1f ;  /* 0x0c401f0000027f89 */ /* 0x000ea400000e0000 */
[----:B--2---:R-:W-:Y:S05]  /*13bb0*/  FMNMX.FTZ R0, R2, R0, !PT ;  /* 0x0000000002007209 */ /* 0x004fea0007810000 */
        /* <DEDUP_REMOVED lines=11> */
[----:B-12---:R-:W-:Y:S05]  /*13c70*/  FMNMX.FTZ R132, R0, R2, !PT ;  /* 0x0000000200847209 */ /* 0x006fea0007810000 */
[----:B------:R1:W2:Y:S02]  /*13c80*/  SHFL.BFLY PT, R0, R132, 0x1, 0x1f ;  /* 0x0c201f0084007f89 */ /* 0x0002a400000e0000 */
.L_x_1501:
        /* <DEDUP_REMOVED lines=17> */
[----:B------:R-:W2:Y:S01]  /*13da0*/  MUFU.EX2 R0, R0 ;  /* 0x0000000000007308 */ /* 0x000ea20000000800 */
[----:B------:R-:W-:Y:S09]  /*13db0*/  FFMA.FTZ R170, R13, c[0x0][0x2d0], -R2 ;  /* 0x0000b4000daa7a23 */ /* 0x000ff20000010802 */
[----:B------:R-:W3:Y:S10]  /*13dc0*/  MUFU.EX2 R4, R16 ;  /* 0x0000001000047308 */ /* 0x000ef40000000800 */
[----:B------:R-:W-:Y:S10]  /*13dd0*/  MUFU.EX2 R16, R15 ;  /* 0x0000000f00107308 */ /* 0x000ff40000000800 */
[----:B------:R2:W4:Y:S02]  /*13de0*/  MUFU.EX2 R15, R17 ;  /* 0x00000011000f7308 */ /* 0x0005240000000800 */
[----:B--2---:R-:W-:Y:S01]  /*13df0*/  FMUL.FTZ R17, R0, R141 ;  /* 0x0000008d00117220 */ /* 0x004fe20000410000 */
[----:B---3--:R-:W-:Y:S01]  /*13e00*/  F2FP.BF16.PACK_AB R160, R4, R14 ;  /* 0x0000000e04a0723e */ /* 0x008fe200000010ff */
[C---:B------:R-:W-:Y:S01]  /*13e10*/  FFMA.FTZ R2, R0.reuse, R204, R14 ;  /* 0x000000cc00027223 */ /* 0x040fe2000001000e */
[----:B----4-:R-:W-:Y:S01]  /*13e20*/  F2FP.BF16.PACK_AB R162, R15, R16 ;  /* 0x000000100fa2723e */ /* 0x010fe200000010ff */
        /* <DEDUP_REMOVED lines=10> */
[----:B------:R-:W-:Y:S01]  /*13ed0*/  IADD3 R196, R196, -0x1, RZ ;  /* 0xffffffffc4c47810 */ /* 0x000fe20007ffe0ff */
        /* <DEDUP_REMOVED lines=23> */
[C---:B------:R-:W-:Y:S02]  /*14050*/  FMUL.FTZ R8, R0.reuse, R148 ;  /* 0x0000009400087220 */ /* 0x040fe40000410000 */
[----:B--2---:R-:W-:Y:S02]  /*14060*/  FMUL.FTZ R9, R0, R149 ;  /* 0x0000009500097220 */ /* 0x004fe40000410000 */
        /* <DEDUP_REMOVED lines=240> */
.L_x_1399:
[----:B------:R-:W-:-:S13]  /*14f70*/  ISETP.GE.AND P0, PT, R196, R211, PT ;  /* 0x000000d3c400720c */ /* 0x000fda0003f06270 */
[----:B------:R-:W-:Y:S05]  /*14f80*/  @!P0 BRA `(.L_x_1411) ;  /* 0x0000211000008947 */ /* 0x000fea0003800000 */
[----:B------:R-:W-:Y:S02]  /*14f90*/  MOV R137, R4 ;  /* 0x0000000400897202 */ /* 0x000fe40000000f00 */
[----:B------:R-:W-:Y:S02]  /*14fa0*/  MOV R136, R133 ;  /* 0x0000008500887202 */ /* 0x000fe40000000f00 */
.L_x_1418:
[----:B------:R-:W-:Y:S04]  /*14fb0*/  DEPBAR.LE SB0, 0x0 ;  /* 0x000080000000791a */ /* 0x000fe80000000000 */
[----:B------:R-:W-:Y:S01]  /*14fc0*/  WARPSYNC 0xffffffff ;  /* 0xffffffff00007948 */ /* 0x000fe20003800000 */
[----:B------:R-:W-:Y:S01]  /*14fd0*/  BAR.SYNC.DEFER_BLOCKING 0x0 ;  /* 0x0000000000007b1d */ /* 0x000fe20000010000 */
[----:B------:R-:W-:Y:S01]  /*14fe0*/  SHF.R.S32.HI R0, RZ, 0x1f, R200 ;  /* 0x0000001fff007819 */ /* 0x000fe200000114c8 */
[----:B------:R-:W-:Y:S01]  /*14ff0*/  IMAD.WIDE.U32 R2, R200, c[0x0][0x208], RZ ;  /* 0x00008200c8027a25 */ /* 0x000fe200078e00ff */
[----:B------:R-:W-:Y:S03]  /*15000*/  SHF.R.S32.HI R4, RZ, 0x1f, R197 ;  /* 0x0000001fff047819 */ /* 0x000fe600000114c5 */
[----:B------:R-:W-:Y:S02]  /*15010*/  IMAD R0, R0, c[0x0][0x208], RZ ;  /* 0x0000820000007a24 */ /* 0x000fe400078e02ff */
[----:B------:R-:W-:Y:S02]  /*15020*/  IMAD R4, R4, c[0x0][0x218], RZ ;  /* 0x0000860004047a24 */ /* 0x000fe400078e02ff */
[----:B------:R-:W-:Y:S02]  /*15030*/  IMAD R0, R200, c[0x0][0x20c], R0 ;  /* 0x00008300c8007a24 */ /* 0x000fe400078e0200 */
[----:B------:R-:W-:Y:S03]  /*15040*/  IMAD R4, R197, c[0x0][0x21c], R4 ;  /* 0x00008700c5047a24 */ /* 0x000fe600078e0204 */
        /* <DEDUP_REMOVED lines=14> */
.L_x_1502:
[C---:B--23--:R-:W-:Y:S01]  /*15130*/  HMMA.16816.F32.BF16 R4, R16.reuse, R8, RZ ;  /* 0x000000081004723c */ /* 0x04cfe200000418ff */
[----:B------:R-:W2:Y:S01]  /*15140*/  SHFL.IDX PT, R2, R132, RZ, 0x181f ;  /* 0x00181fff84027589 */ /* 0x000ea200000e0000 */
[----:B------:R-:W-:Y:S01]  /*15150*/  BSSY B0, `(.L_x_1413) ;  /* 0x00000b1000007945 */ /* 0x000fe20003800000 */
[----:B------:R-:W-:Y:S02]  /*15160*/  ISETP.GE.AND P3, PT, R134, c[0x0][0x1d4], PT ;  /* 0x0000750086007a0c */ /* 0x000fe40003f66270 */
[----:B------:R-:W-:Y:S02]  /*15170*/  ISETP.GE.AND P2, PT, R138, c[0x0][0x1d4], PT ;  /* 0x000075008a007a0c */ /* 0x000fe40003f46270 */
[----:B------:R-:W-:Y:S01]  /*15180*/  ISETP.GE.AND P4, PT, R198, c[0x0][0x1d4], PT ;  /* 0x00007500c6007a0c */ /* 0x000fe20003f86270 */
[C---:B------:R-:W-:Y:S08]  /*15190*/  HMMA.16816.F32.BF16 R8, R16.reuse, R10, RZ ;  /* 0x0000000a1008723c */ /* 0x040ff000000418ff */
[C---:B----4-:R-:W-:Y:S08]  /*151a0*/  HMMA.16816.F32.BF16 R12, R16.reuse, R160, RZ ;  /* 0x000000a0100c723c */ /* 0x050ff000000418ff */
[----:B------:R-:W-:Y:S01]  /*151b0*/  HMMA.16816.F32.BF16 R16, R16, R162, RZ ;  /* 0x000000a21010723c */ /* 0x000fe200000418ff */
[-C--:B--2---:R-:W-:Y:S03]  /*151c0*/  LEA R132, P0, R134, R2.reuse, 0x1 ;  /* 0x0000000286847211 */ /* 0x084fe600078008ff */
[----:B------:R-:W-:Y:S02]  /*151d0*/  LEA R160, P1, R202, R2, 0x1 ;  /* 0x00000002caa07211 */ /* 0x000fe400078208ff */
[-C--:B------:R-:W-:Y:S02]  /*151e0*/  LEA.HI.X R133, R134, R0.reuse, R135, 0x1, P0 ;  /* 0x0000000086857211 */ /* 0x080fe400000f0c87 */
[C---:B-1----:R-:W-:Y:S03]  /*151f0*/  HMMA.16816.F32.BF16 R4, R164.reuse, R168, R4 ;  /* 0x000000a8a404723c */ /* 0x042fe60000041804 */
[----:B------:R-:W-:Y:S01]  /*15200*/  @!PT LDS RZ, [RZ] ;  /* 0x00000000fffff984 */ /* 0x000fe20000000800 */
[----:B------:R-:W-:Y:S01]  /*15210*/  @!PT LDS RZ, [RZ] ;  /* 0x00000000fffff984 */ /* 0x000fe20000000800 */
[----:B------:R1:W-:Y:S02]  /*15220*/  LDGSTS.E.BYPASS.LTC128B.128 [R216+0x8080], [R132.64], !P3 ;  /* 0x0808000084d87fae */ /* 0x0003e4000d901d48 */
[----:B------:R-:W-:Y:S02]  /*15230*/  LEA.HI.X R161, R202, R0, R205, 0x1, P1 ;  /* 0x00000000caa17211 */ /* 0x000fe400008f0ccd */
[C---:B------:R-:W-:Y:S01]  /*15240*/  ISETP.GE.AND P1, PT, R199.reuse, c[0x0][0x1d4], PT ;  /* 0x00007500c7007a0c */ /* 0x040fe20003f26270 */
[C---:B------:R-:W-:Y:S02]  /*15250*/  HMMA.16816.F32.BF16 R8, R164.reuse, R170, R8 ;  /* 0x000000aaa408723c */ /* 0x040fe40000041808 */
[----:B------:R2:W-:Y:S06]  /*15260*/  LDGSTS.E.BYPASS.LTC128B.128 [R216+0x9080], [R160.64], !P2 ;  /* 0x09080000a0d87fae */ /* 0x0005ec000d101d48 */
[C---:B------:R-:W-:Y:S08]  /*15270*/  HMMA.16816.F32.BF16 R12, R164.reuse, R172, R12 ;  /* 0x000000aca40c723c */ /* 0x040ff0000004180c */
[----:B------:R-:W-:Y:S04]  /*15280*/  HMMA.16816.F32.BF16 R16, R164, R174, R16 ;  /* 0x000000aea410723c */ /* 0x000fe80000041810 */
[C---:B-1----:R-:W-:Y:S04]  /*15290*/  LEA R132, P0, R198.reuse, R2, 0x1 ;  /* 0x00000002c6847211 */ /* 0x042fe800078008ff */
[----:B------:R-:W-:Y:S04]  /*152a0*/  LEA.HI.X R133, R198, R0, R207, 0x1, P0 ;  /* 0x00000000c6857211 */ /* 0x000fe800000f0ccf */
[C---:B------:R-:W-:Y:S01]  /*152b0*/  LEA R2, P0, R199.reuse, R2, 0x1 ;  /* 0x00000002c7027211 */ /* 0x040fe200078008ff */
[----:B------:R1:W-:Y:S03]  /*152c0*/  LDGSTS.E.BYPASS.LTC128B.128 [R216+0xa080], [R132.64], !P4 ;  /* 0x0a08000084d87fae */ /* 0x0003e6000e101d48 */
[----:B------:R-:W-:Y:S02]  /*152d0*/  LEA.HI.X R3, R199, R0, R206, 0x1, P0 ;  /* 0x00000000c7037211 */ /* 0x000fe400000f0cce */
[----:B------:R-:W-:Y:S03]  /*152e0*/  ISETP.GT.AND P0, PT, R196, R211, PT ;  /* 0x000000d3c400720c */ /* 0x000fe60003f04270 */
[----:B------:R1:W-:Y:S04]  /*152f0*/  LDGSTS.E.BYPASS.LTC128B.128 [R216+0xb080], [R2.64], !P1 ;  /* 0x0b08000002d87fae */ /* 0x0003e8000c901d48 */
[----:B--2---:R-:W-:Y:S04]  /*15300*/  LDSM.16.M88.4 R160, [R186] ;  /* 0x00000000baa0783b */ /* 0x004fe80000000200 */
[----:B------:R-:W2:Y:S04]  /*15310*/  LDSM.16.M88.4 R168, [R177] ;  /* 0x00000000b1a8783b */ /* 0x000ea80000000200 */
[----:B------:R-:W3:Y:S04]  /*15320*/  LDSM.16.M88.4 R164, [R177+0x800] ;  /* 0x00080000b1a4783b */ /* 0x000ee80000000200 */
[----:B------:R-:W0:Y:S04]  /*15330*/  LDGDEPBAR ;  /* 0x00000000000079af */ /* 0x000e280000000000 */
[----:B------:R-:W-:Y:S01]  /*15340*/  LDSM.16.M88.4 R172, [R176+-0x3000] ;  /* 0xffd00000b0ac783b */ /* 0x000fe20000000200 */
[C---:B--2---:R-:W-:Y:S08]  /*15350*/  HMMA.16816.F32.BF16 R4, R160.reuse, R168, R4 ;  /* 0x000000a8a004723c */ /* 0x044ff00000041804 */
[C---:B------:R-:W-:Y:S01]  /*15360*/  HMMA.16816.F32.BF16 R8, R160.reuse, R170, R8 ;  /* 0x000000aaa008723c */ /* 0x040fe20000041808 */
[----:B------:R-:W2:Y:S07]  /*15370*/  LDSM.16.M88.4 R168, [R185] ;  /* 0x00000000b9a8783b */ /* 0x000eae0000000200 */
        /* <DEDUP_REMOVED lines=125> */
.L_x_1503:
[----:B------:R-:W-:-:S05]  /*15b50*/  BRA.DIV ~URZ, `(.L_x_1416) ;  /* 0x000084627f007947 */ /* 0x000fca000b800000 */
[----:B-1----:R1:W3:Y:S02]  /*15b60*/  SHFL.IDX PT, R0, R133, RZ, 0x181f ;  /* 0x00181fff85007589 */ /* 0x0022e400000e0000 */
.L_x_1504:
        /* <DEDUP_REMOVED lines=15> */
.L_x_1414:
[----:B-1----:R-:W-:Y:S05]  /*15c60*/  BSYNC B0 ;  /* 0x0000000000007941 */ /* 0x002fea0003800000 */
.L_x_1413:
        /* <DEDUP_REMOVED lines=25> */
.L_x_1505:
        /* <DEDUP_REMOVED lines=298> */
.L_x_1411:
[----:B------:R-:W-:Y:S05]  /*170a0*/  BRA.DIV ~URZ, `(.L_x_1419) ;  /* 0x000070827f007947 */ /* 0x000fea000b800000 */
[----:B------:R1:W2:Y:S02]  /*170b0*/  SHFL.BFLY PT, R0, R204, 0x2, 0x1f ;  /* 0x0c401f00cc007f89 */ /* 0x0002a400000e0000 */
.L_x_1506:
[----:B--2---:R-:W-:Y:S01]  /*170c0*/  FADD.FTZ R5, R0, R204 ;  /* 0x000000cc00057221 */ /* 0x004fe20000010000 */
[----:B------:R-:W-:Y:S05]  /*170d0*/  BRA.DIV ~URZ, `(.L_x_1420) ;  /* 0x000070a27f007947 */ /* 0x000fea000b800000 */
[----:B------:R-:W2:Y:S02]  /*170e0*/  SHFL.BFLY PT, R0, R5, 0x1, 0x1f ;  /* 0x0c201f0005007f89 */ /* 0x000ea400000e0000 */
[----:B--2---:R-:W-:-:S02]  /*170f0*/  FADD.FTZ R5, R5, R0 ;  /* 0x0000000005057221 */ /* 0x004fc40000010000 */
[----:B------:R-:W2:Y:S02]  /*17100*/  SHFL.BFLY PT, R0, R203, 0x2, 0x1f ;  /* 0x0c401f00cb007f89 */ /* 0x000ea400000e0000 */
[----:B--2---:R-:W-:-:S05]  /*17110*/  FADD.FTZ R6, R0, R203 ;  /* 0x000000cb00067221 */ /* 0x004fca0000010000 */
[----:B------:R2:W3:Y:S02]  /*17120*/  SHFL.BFLY PT, R3, R6, 0x1, 0x1f ;  /* 0x0c201f0006037f89 */ /* 0x0004e400000e0000 */
.L_x_1507:
        /* <DEDUP_REMOVED lines=103> */
[----:B------:R-:W-:Y:S01]  /*177a0*/  FMUL.FTZ R67, R0, R131 ;  /* 0x0000008300437220 */ /* 0x000fe20000410000 */
[----:B------:R-:W-:Y:S01]  /*177b0*/  MOV R0, 0x1 ;  /* 0x0000000100007802 */ /* 0x000fe20000000f00 */
[----:B------:R-:W-:Y:S02]  /*177c0*/  @P0 FFMA.FTZ R18, R5, R4, R3 ;  /* 0x0000000405120223 */ /* 0x000fe40000010003 */
        /* <DEDUP_REMOVED lines=42> */
.L_x_1316:
        /* <DEDUP_REMOVED lines=17> */
.L_x_1422:
[----:B------:R-:W-:Y:S05]  /*17b80*/  BSYNC B0 ;  /* 0x0000000000007941 */ /* 0x000fea0003800000 */
.L_x_1421:
[----:B------:R-:W-:Y:S01]  /*17b90*/  PRMT R0, R0, 0x9910, RZ ;  /* 0x0000991000007816 */ /* 0x000fe200000000ff */
[----:B------:R-:W-:Y:S01]  /*17ba0*/  BSSY B1, `(.L_x_1423) ;  /* 0x0000425000017945 */ /* 0x000fe20003800000 */
[----:B------:R-:W-:Y:S02]  /*17bb0*/  IMAD.MOV.U32 R92, RZ, RZ, R232 ;  /* 0x000000ffff5c7224 */ /* 0x000fe400078e00e8 */
        /* <DEDUP_REMOVED lines=140> */
[----:B------:R-:W-:-:S03]  /*18480*/  IADD3 R4, P0, R236, c[0x0][0x500], RZ ;  /* 0x00014000ec047a10 */ /* 0x000fc60007f1e0ff */
[----:B------:R2:W5:Y:S01]  /*18490*/  @P1 LDG.E R12, [R2.64] ;  /* 0x00000008020c1981 */ /* 0x000562000c1e1900 */
[----:B------:R-:W-:Y:S01]  /*184a0*/  IADD3.X R5, R237, c[0x0][0x504], RZ, P0, !PT ;  /* 0x00014100ed057a10 */ /* 0x000fe200007fe4ff */
        /* <DEDUP_REMOVED lines=9> */
.L_x_1425:
[----:B-----5:R-:W2:Y:S01]  /*18540*/  LDL R93, [R1+0x40] ;  /* 0x00004000015d7983 */ /* 0x020ea20000100800 */
[----:B------:R-:W-:Y:S01]  /*18550*/  IMAD.MOV.U32 R16, RZ, RZ, 0x368 ;  /* 0x00000368ff107424 */ /* 0x000fe200078e00ff */
[----:B------:R-:W-:Y:S01]  /*18560*/  ISETP.GT.AND P2, PT, R3, 0x1, PT ;  /* 0x000000010300780c */ /* 0x000fe20003f44270 */
[----:B------:R-:W-:Y:S01]  /*18570*/  IMAD R12, R12, c[0x0][0x4e8], RZ ;  /* 0x00013a000c0c7a24 */ /* 0x000fe200078e02ff */
[----:B------:R-:W-:-:S02]  /*18580*/  ISETP.NE.U32.AND P0, PT, RZ, c[0x0][0x500], PT ;  /* 0x00014000ff007a0c */ /* 0x000fc40003f05070 */
[----:B------:R-:W-:Y:S02]  /*18590*/  SEL R16, R16, 0x328, P2 ;  /* 0x0000032810107807 */ /* 0x000fe40001000000 */
[----:B------:R-:W-:Y:S02]  /*185a0*/  ISETP.NE.AND.EX P0, PT, RZ, c[0x0][0x504], PT, P0 ;  /* 0x00014100ff007a0c */ /* 0x000fe40003f05300 */
[----:B------:R-:W4:Y:S01]  /*185b0*/  LDC.64 R6, c[0x0][R16+0x170] ;  /* 0x00005c0010067b82 */ /* 0x000f220000000a00 */
[----:B---3--:R-:W-:Y:S02]  /*185c0*/  LOP3.LUT R4, R234, 0xffff, RZ, 0xc0, !PT ;  /* 0x0000ffffea047812 */ /* 0x008fe400078ec0ff */
[----:B------:R-:W-:Y:S02]  /*185d0*/  SEL R0, R238, RZ, !P0 ;  /* 0x000000ffee007207 */ /* 0x000fe40004000000 */
[----:B------:R-:W-:Y:S02]  /*185e0*/  SEL R5, R239, RZ, !P0 ;  /* 0x000000ffef057207 */ /* 0x000fe40004000000 */
[----:B------:R-:W-:Y:S01]  /*185f0*/  SHF.R.S32.HI R19, RZ, 0x1f, R106 ;  /* 0x0000001fff137819 */ /* 0x000fe2000001146a */
[----:B------:R-:W3:Y:S03]  /*18600*/  LDC.64 R10, c[0x0][R16+0x168] ;  /* 0x00005a00100a7b82 */ /* 0x000ee60000000a00 */
[----:B------:R-:W-:-:S04]  /*18610*/  LEA.HI R19, R19, R106, RZ, 0x5 ;  /* 0x0000006a13137211 */ /* 0x000fc800078f28ff */
[----:B------:R-:W-:Y:S01]  /*18620*/  LOP3.LUT R19, R19, 0xffffffe0, RZ, 0xc0, !PT ;  /* 0xffffffe013137812 */ /* 0x000fe200078ec0ff */
[----:B------:R-:W1:Y:S04]  /*18630*/  LDC.64 R14, c[0x0][R16+0x178] ;  /* 0x00005e00100e7b82 */ /* 0x000e680000000a00 */
        /* <DEDUP_REMOVED lines=103> */
.L_x_1508:
[----:B------:R-:W-:Y:S05]  /*18cb0*/  BRA.DIV ~URZ, `(.L_x_1428) ;  /* 0x000056327f007947 */ /* 0x000fea000b800000 */
[----:B------:R4:W2:Y:S02]  /*18cc0*/  SHFL.IDX PT, R0, R14, RZ, 0x181f ;  /* 0x00181fff0e007589 */ /* 0x0008a400000e0000 */
.L_x_1509:
        /* <DEDUP_REMOVED lines=19> */
.L_x_1430:
[----:B------:R-:W-:Y:S05]  /*18e00*/  BSYNC B0 ;  /* 0x0000000000007941 */ /* 0x000fea0003800000 */
.L_x_1429:
[----:B------:R-:W-:Y:S05]  /*18e10*/  BRA.DIV ~URZ, `(.L_x_1431) ;  /* 0x000055327f007947 */ /* 0x000fea000b800000 */
[----:B---3--:R3:W4:Y:S04]  /*18e20*/  SHFL.IDX PT, R4, R13, 0x1, 0x181f ;  /* 0x00381f000d047f89 */ /* 0x00872800000e0000 */
[----:B--2---:R3:W2:Y:S02]  /*18e30*/  SHFL.IDX PT, R0, R14, 0x1, 0x181f ;  /* 0x00381f000e007f89 */ /* 0x0046a400000e0000 */
.L_x_1510:
        /* <DEDUP_REMOVED lines=20> */
.L_x_1433:
[----:B------:R-:W-:Y:S05]  /*18f80*/  BSYNC B0 ;  /* 0x0000000000007941 */ /* 0x000fea0003800000 */
.L_x_1432:
[----:B------:R-:W-:Y:S05]  /*18f90*/  BRA.DIV ~URZ, `(.L_x_1434) ;  /* 0x000054727f007947 */ /* 0x000fea000b800000 */
[----:B----4-:R4:W3:Y:S02]  /*18fa0*/  SHFL.IDX PT, R4, R13, 0x2, 0x181f ;  /* 0x00581f000d047f89 */ /* 0x0108e400000e0000 */
.L_x_1511:
[----:B------:R-:W-:Y:S05]  /*18fb0*/  BRA.DIV ~URZ, `(.L_x_1435) ;  /* 0x000054c27f007947 */ /* 0x000fea000b800000 */
[----:B--2---:R2:W4:Y:S02]  /*18fc0*/  SHFL.IDX PT, R0, R14, 0x2, 0x181f ;  /* 0x00581f000e007f89 */ /* 0x00452400000e0000 */
.L_x_1512:
        /* <DEDUP_REMOVED lines=20> */
.L_x_1437:
[----:B------:R-:W-:Y:S05]  /*19110*/  BSYNC B0 ;  /* 0x0000000000007941 */ /* 0x000fea0003800000 */
.L_x_1436:
[----:B------:R-:W-:Y:S05]  /*19120*/  BRA.DIV ~URZ, `(.L_x_1438) ;  /* 0x000053b27f007947 */ /* 0x000fea000b800000 */
[----:B---3--:R3:W2:Y:S04]  /*19130*/  SHFL.IDX PT, R4, R13, 0x3, 0x181f ;  /* 0x00781f000d047f89 */ /* 0x0086a800000e0000 */
[----:B----4-:R3:W4:Y:S02]  /*19140*/  SHFL.IDX PT, R0, R14, 0x3, 0x181f ;  /* 0x00781f000e007f89 */ /* 0x01072400000e0000 */
.L_x_1513:
        /* <DEDUP_REMOVED lines=21> */
.L_x_1426:
        /* <DEDUP_REMOVED lines=33> */
.L_x_1514:
[----:B------:R-:W-:Y:S05]  /*194b0*/  BRA.DIV ~URZ, `(.L_x_1441) ;  /* 0x000051527f007947 */ /* 0x000fea000b800000 */
[----:B------:R3:W4:Y:S02]  /*194c0*/  SHFL.IDX PT, R0, R12, RZ, 0x1c1f ;  /* 0x001c1fff0c007589 */ /* 0x00072400000e0000 */
.L_x_1515:
        /* <DEDUP_REMOVED lines=8> */
[----:B------:R-:W-:Y:S01]  /*19550*/  IADD3 R14, R230, 0x60, RZ ;  /* 0x00000060e60e7810 */ /* 0x000fe20007ffe0ff */
[----:B----4-:R-:W-:Y:S01]  /*19560*/  @!P0 IMAD.MOV.U32 R2, RZ, RZ, R0 ;  /* 0x000000ffff028224 */ /* 0x010fe200078e0000 */
[----:B------:R-:W-:Y:S01]  /*19570*/  ISETP.GE.AND P2, PT, R6, c[0x0][0x3c8], PT ;  /* 0x0000f20006007a0c */ /* 0x000fe20003f46270 */
[----:B--2---:R-:W-:Y:S01]  /*19580*/  @!P0 IMAD.MOV.U32 R3, RZ, RZ, R4 ;  /* 0x000000ffff038224 */ /* 0x004fe200078e0004 */
[C---:B------:R-:W-:Y:S02]  /*19590*/  IADD3 R11, R230.reuse, 0x58, RZ ;  /* 0x00000058e60b7810 */ /* 0x040fe40007ffe0ff */
[C---:B------:R-:W-:Y:S01]  /*195a0*/  IADD3 R10, R230.reuse, 0x70, RZ ;  /* 0x00000070e60a7810 */ /* 0x040fe20007ffe0ff */
[----:B------:R-:W-:Y:S01]  /*195b0*/  @!P0 IMAD.WIDE R2, R230, 0x4, R2 ;  /* 0x00000004e6028825 */ /* 0x000fe200078e0202 */
[----:B------:R-:W-:-:S02]  /*195c0*/  SHF.R.S32.HI R11, RZ, 0x1f, R11 ;  /* 0x0000001fff0b7819 */ /* 0x000fc4000001140b */
[----:B------:R-:W-:Y:S02]  /*195d0*/  IADD3 R15, R230, 0x60, RZ ;  /* 0x00000060e60f7810 */ /* 0x000fe40007ffe0ff */
[----:B------:R2:W-:Y:S01]  /*195e0*/  @!P0 ST.E.64 [R2.64], R132 ;  /* 0x0000008402008985 */ /* 0x0005e2000c101b08 */
[----:B------:R-:W-:Y:S02]  /*195f0*/  ISETP.GE.AND P0, PT, R8, c[0x0][0x3c8], PT ;  /* 0x0000f20008007a0c */ /* 0x000fe40003f06270 */
[----:B------:R-:W-:Y:S02]  /*19600*/  SHF.R.S32.HI R15, RZ, 0x1f, R15 ;  /* 0x0000001fff0f7819 */ /* 0x000fe4000001140f */
[C---:B------:R-:W-:Y:S02]  /*19610*/  IADD3 R16, R230.reuse, 0xa0, RZ ;  /* 0x000000a0e6107810 */ /* 0x040fe40007ffe0ff */
[C---:B------:R-:W-:Y:S02]  /*19620*/  IADD3 R17, R230.reuse, 0xb0, RZ ;  /* 0x000000b0e6117810 */ /* 0x040fe40007ffe0ff */
        /* <DEDUP_REMOVED lines=12> */
[----:B------:R-:W-:Y:S02]  /*196f0*/  IADD3 R7, R230, 0x18, RZ ;  /* 0x00000018e6077810 */ /* 0x000fe40007ffe0ff */
[----:B------:R-:W-:Y:S01]  /*19700*/  ISETP.GE.AND P1, PT, R250, c[0x0][0x3c8], PT ;  /* 0x0000f200fa007a0c */ /* 0x000fe20003f26270 */
[----:B------:R2:W-:Y:S01]  /*19710*/  @!P0 ST.E.64 [R2.64], R144 ;  /* 0x0000009002008985 */ /* 0x0005e2000c101b08 */
[----:B------:R-:W-:Y:S02]  /*19720*/  SHF.R.S32.HI R7, RZ, 0x1f, R7 ;  /* 0x0000001fff077819 */ /* 0x000fe40000011407 */
[----:B------:R-:W-:Y:S02]  /*19730*/  SHF.R.S32.HI R8, RZ, 0x1f, R249 ;  /* 0x0000001fff087819 */ /* 0x000fe400000114f9 */
        /* <DEDUP_REMOVED lines=26> */
[----:B------:R-:W-:Y:S01]  /*198e0*/  ISETP.GE.AND P0, PT, R7, c[0x0][0x3c8], PT ;  /* 0x0000f20007007a0c */ /* 0x000fe20003f06270 */
[----:B------:R2:W-:Y:S01]  /*198f0*/  @!P2 ST.E.64 [R2.64], R32 ;  /* 0x000000200200a985 */ /* 0x0005e2000c101b08 */
[----:B------:R-:W-:Y:S02]  /*19900*/  SHF.R.S32.HI R9, RZ, 0x1f, R9 ;  /* 0x0000001fff097819 */ /* 0x000fe40000011409 */
[----:B------:R-:W-:-:S04]  /*19910*/  IADD3 R6, R230, 0x50, RZ ;  /* 0x00000050e6067810 */ /* 0x000fc80007ffe0ff */
        /* <DEDUP_REMOVED lines=8> */
[----:B------:R-:W-:-:S02]  /*199a0*/  ISETP.GE.AND P2, PT, R14, c[0x0][0x3c8], PT ;  /* 0x0000f2000e007a0c */ /* 0x000fc40003f46270 */
        /* <DEDUP_REMOVED lines=12> */
[C---:B------:R-:W-:Y:S02]  /*19a70*/  IADD3 R8, R230.reuse, 0x78, RZ ;  /* 0x00000078e6087810 */ /* 0x040fe40007ffe0ff */
[----:B------:R-:W-:Y:S01]  /*19a80*/  IADD3 R11, R230, 0x68, RZ ;  /* 0x00000068e60b7810 */ /* 0x000fe20007ffe0ff */
[----:B------:R4:W-:Y:S01]  /*19a90*/  @!P4 ST.E.64 [R6.64], R48 ;  /* 0x000000300600c985 */ /* 0x0009e2000c101b08 */
[----:B------:R-:W-:Y:S02]  /*19aa0*/  ISETP.GE.AND P3, PT, R10, c[0x0][0x3c8], PT ;  /* 0x0000f2000a007a0c */ /* 0x000fe40003f66270 */
[----:B------:R-:W-:Y:S02]  /*19ab0*/  ISETP.GE.AND P4, PT, R8, c[0x0][0x3c8], PT ;  /* 0x0000f20008007a0c */ /* 0x000fe40003f86270 */
[----:B------:R-:W-:-:S02]  /*19ac0*/  SHF.R.S32.HI R11, RZ, 0x1f, R11 ;  /* 0x0000001fff0b7819 */ /* 0x000fc4000001140b */
[----:B--2---:R-:W-:-:S04]  /*19ad0*/  @!P2 LEA R2, P5, R14, R0, 0x2 ;  /* 0x000000000e02a211 */ /* 0x004fc800078a10ff */
[----:B------:R-:W-:Y:S02]  /*19ae0*/  @!P2 LEA.HI.X R3, R14, R4, R15, 0x2, P5 ;  /* 0x000000040e03a211 */ /* 0x000fe400028f140f */
[C---:B----4-:R-:W-:Y:S02]  /*19af0*/  @!P1 LEA R6, P0, R9.reuse, R0, 0x2 ;  /* 0x0000000009069211 */ /* 0x050fe400078010ff */
[C---:B------:R-:W-:Y:S01]  /*19b00*/  IADD3 R14, R230.reuse, 0x80, RZ ;  /* 0x00000080e60e7810 */ /* 0x040fe20007ffe0ff */
[----:B------:R2:W-:Y:S01]  /*19b10*/  @!P2 ST.E.64 [R2.64], R52 ;  /* 0x000000340200a985 */ /* 0x0005e2000c101b08 */
[----:B------:R-:W-:Y:S02]  /*19b20*/  @!P1 LEA.HI.X R7, R9, R4, R11, 0x2, P0 ;  /* 0x0000000409079211 */ /* 0x000fe400000f140b */
[C---:B------:R-:W-:Y:S02]  /*19b30*/  IADD3 R9, R230.reuse, 0x88, RZ ;  /* 0x00000088e6097810 */ /* 0x040fe40007ffe0ff */
[----:B------:R-:W-:Y:S01]  /*19b40*/  IADD3 R15, R230, 0x70, RZ ;  /* 0x00000070e60f7810 */ /* 0x000fe20007ffe0ff */
[----:B------:R4:W-:Y:S01]  /*19b50*/  @!P1 ST.E.64 [R6.64], R56 ;  /* 0x0000003806009985 */ /* 0x0009e2000c101b08 */
[----:B------:R-:W-:-:S02]  /*19b60*/  ISETP.GE.AND P2, PT, R14, c[0x0][0x3c8], PT ;  /* 0x0000f2000e007a0c */ /* 0x000fc40003f46270 */
[----:B------:R-:W-:Y:S02]  /*19b70*/  IADD3 R11, R230, 0x78, RZ ;  /* 0x00000078e60b7810 */ /* 0x000fe40007ffe0ff */
[----:B------:R-:W-:Y:S02]  /*19b80*/  ISETP.GE.AND P1, PT, R9, c[0x0][0x3c8], PT ;  /* 0x0000f20009007a0c */ /* 0x000fe40003f26270 */
[----:B------:R-:W-:Y:S02]  /*19b90*/  SHF.R.S32.HI R15, RZ, 0x1f, R15 ;  /* 0x0000001fff0f7819 */ /* 0x000fe4000001140f */
[----:B------:R-:W-:Y:S02]  /*19ba0*/  SHF.R.S32.HI R11, RZ, 0x1f, R11 ;  /* 0x0000001fff0b7819 */ /* 0x000fe4000001140b */
[----:B--2---:R-:W-:-:S04]  /*19bb0*/  @!P3 LEA R2, P5, R10, R0, 0x2 ;  /* 0x000000000a02b211 */ /* 0x004fc800078a10ff */
[----:B------:R-:W-:Y:S02]  /*19bc0*/  @!P3 LEA.HI.X R3, R10, R4, R15, 0x2, P5 ;  /* 0x000000040a03b211 */ /* 0x000fe400028f140f */
[----:B----4-:R-:W-:Y:S02]  /*19bd0*/  @!P4 LEA R6, P0, R8, R0, 0x2 ;  /* 0x000000000806c211 */ /* 0x010fe400078010ff */
[----:B------:R-:W-:Y:S01]  /*19be0*/  IADD3 R10, R230, 0x90, RZ ;  /* 0x00000090e60a7810 */ /* 0x000fe20007ffe0ff */
[----:B------:R2:W-:Y:S01]  /*19bf0*/  @!P3 ST.E.64 [R2.64], R60 ;  /* 0x0000003c0200b985 */ /* 0x0005e2000c101b08 */
[----:B------:R-:W-:Y:S02]  /*19c00*/  @!P4 LEA.HI.X R7, R8, R4, R11, 0x2, P0 ;  /* 0x000000040807c211 */ /* 0x000fe400000f140b */
[C---:B------:R-:W-:Y:S02]  /*19c10*/  IADD3 R15, R230.reuse, 0x80, RZ ;  /* 0x00000080e60f7810 */ /* 0x040fe40007ffe0ff */
[C---:B------:R-:W-:Y:S01]  /*19c20*/  IADD3 R8, R230.reuse, 0x98, RZ ;  /* 0x00000098e6087810 */ /* 0x040fe20007ffe0ff */
[----:B------:R4:W-:Y:S01]  /*19c30*/  @!P4 ST.E.64 [R6.64], R64 ;  /* 0x000000400600c985 */ /* 0x0009e2000c101b08 */
[----:B------:R-:W-:-:S02]  /*19c40*/  IADD3 R11, R230, 0x88, RZ ;  /* 0x00000088e60b7810 */ /* 0x000fc40007ffe0ff */
[----:B------:R-:W-:Y:S02]  /*19c50*/  ISETP.GE.AND P3, PT, R10, c[0x0][0x3c8], PT ;  /* 0x0000f2000a007a0c */ /* 0x000fe40003f66270 */
[----:B------:R-:W-:Y:S02]  /*19c60*/  SHF.R.S32.HI R15, RZ, 0x1f, R15 ;  /* 0x0000001fff0f7819 */ /* 0x000fe4000001140f */
[----:B------:R-:W-:Y:S02]  /*19c70*/  ISETP.GE.AND P4, PT, R8, c[0x0][0x3c8], PT ;  /* 0x0000f20008007a0c */ /* 0x000fe40003f86270 */
[----:B------:R-:W-:Y:S02]  /*19c80*/  SHF.R.S32.HI R11, RZ, 0x1f, R11 ;  /* 0x0000001fff0b7819 */ /* 0x000fe4000001140b */
[----:B--2---:R-:W-:-:S04]  /*19c90*/  @!P2 LEA R2, P5, R14, R0, 0x2 ;  /* 0x000000000e02a211 */ /* 0x004fc800078a10ff */
[----:B------:R-:W-:Y:S02]  /*19ca0*/  @!P2 LEA.HI.X R3, R14, R4, R15, 0x2, P5 ;  /* 0x000000040e03a211 */ /* 0x000fe400028f140f */
[C---:B----4-:R-:W-:Y:S02]  /*19cb0*/  @!P1 LEA R6, P0, R9.reuse, R0, 0x2 ;  /* 0x0000000009069211 */ /* 0x050fe400078010ff */
[C---:B------:R-:W-:Y:S01]  /*19cc0*/  IADD3 R14, R230.reuse, 0x90, RZ ;  /* 0x00000090e60e7810 */ /* 0x040fe20007ffe0ff */
[----:B------:R2:W-:Y:S01]  /*19cd0*/  @!P2 ST.E.64 [R2.64], R68 ;  /* 0x000000440200a985 */ /* 0x0005e2000c101b08 */
[----:B------:R-:W-:Y:S02]  /*19ce0*/  @!P1 LEA.HI.X R7, R9, R4, R11, 0x2, P0 ;  /* 0x0000000409079211 */ /* 0x000fe400000f140b */
[----:B------:R-:W-:Y:S02]  /*19cf0*/  IADD3 R11, R230, 0xa8, RZ ;  /* 0x000000a8e60b7810 */ /* 0x000fe40007ffe0ff */
[----:B------:R-:W-:Y:S01]  /*19d00*/  ISETP.GE.AND P2, PT, R16, c[0x0][0x3c8], PT ;  /* 0x0000f20010007a0c */ /* 0x000fe20003f46270 */
[----:B------:R4:W-:Y:S01]  /*19d10*/  @!P1 ST.E.64 [R6.64], R72 ;  /* 0x0000004806009985 */ /* 0x0009e2000c101b08 */
[----:B------:R-:W-:-:S02]  /*19d20*/  IADD3 R9, R230, 0x98, RZ ;  /* 0x00000098e6097810 */ /* 0x000fc40007ffe0ff */
[----:B------:R-:W-:Y:S02]  /*19d30*/  ISETP.GE.AND P1, PT, R11, c[0x0][0x3c8], PT ;  /* 0x0000f2000b007a0c */ /* 0x000fe40003f26270 */
[----:B------:R-:W-:Y:S02]  /*19d40*/  SHF.R.S32.HI R14, RZ, 0x1f, R14 ;  /* 0x0000001fff0e7819 */ /* 0x000fe4000001140e */
[----:B------:R-:W-:Y:S02]  /*19d50*/  SHF.R.S32.HI R9, RZ, 0x1f, R9 ;  /* 0x0000001fff097819 */ /* 0x000fe40000011409 */
[----:B------:R-:W-:-:S04]  /*19d60*/  IADD3 R15, R230, 0xa8, RZ ;  /* 0x000000a8e60f7810 */ /* 0x000fc80007ffe0ff */
[----:B------:R-:W-:Y:S02]  /*19d70*/  SHF.R.S32.HI R15, RZ, 0x1f, R15 ;  /* 0x0000001fff0f7819 */ /* 0x000fe4000001140f */
[----:B--2---:R-:W-:-:S04]  /*19d80*/  @!P3 LEA R2, P5, R10, R0, 0x2 ;  /* 0x000000000a02b211 */ /* 0x004fc800078a10ff */
[----:B------:R-:W-:Y:S02]  /*19d90*/  @!P3 LEA.HI.X R3, R10, R4, R14, 0x2, P5 ;  /* 0x000000040a03b211 */ /* 0x000fe400028f140e */
[----:B----4-:R-:W-:Y:S02]  /*19da0*/  @!P4 LEA R6, P0, R8, R0, 0x2 ;  /* 0x000000000806c211 */ /* 0x010fe400078010ff */
[----:B------:R-:W-:Y:S01]  /*19db0*/  IADD3 R10, R230, 0xb8, RZ ;  /* 0x000000b8e60a7810 */ /* 0x000fe20007ffe0ff */
[----:B------:R2:W-:Y:S01]  /*19dc0*/  @!P3 ST.E.64 [R2.64], R76 ;  /* 0x0000004c0200b985 */ /* 0x0005e2000c101b08 */
[----:B------:R-:W-:Y:S02]  /*19dd0*/  @!P4 LEA.HI.X R7, R8, R4, R9, 0x2, P0 ;  /* 0x000000040807c211 */ /* 0x000fe400000f1409 */
[----:B------:R-:W-:Y:S02]  /*19de0*/  ISETP.GE.AND P3, PT, R17, c[0x0][0x3c8], PT ;  /* 0x0000f20011007a0c */ /* 0x000fe40003f66270 */
[----:B------:R-:W-:Y:S01]  /*19df0*/  @!P1 LEA R8, P0, R11, R0, 0x2 ;  /* 0x000000000b089211 */ /* 0x000fe200078010ff */
[----:B------:R4:W-:Y:S01]  /*19e00*/  @!P4 ST.E.64 [R6.64], R80 ;  /* 0x000000500600c985 */ /* 0x0009e2000c101b08 */
[----:B------:R-:W-:-:S02]  /*19e10*/  ISETP.GE.AND P4, PT, R10, c[0x0][0x3c8], PT ;  /* 0x0000f2000a007a0c */ /* 0x000fc40003f86270 */
[----:B------:R-:W-:Y:S02]  /*19e20*/  @!P1 LEA.HI.X R9, R11, R4, R15, 0x2, P0 ;  /* 0x000000040b099211 */ /* 0x000fe400000f140f */
[C---:B------:R-:W-:Y:S02]  /*19e30*/  IADD3 R15, R230.reuse, 0xc8, RZ ;  /* 0x000000c8e60f7810 */ /* 0x040fe40007ffe0ff */
[C---:B------:R-:W-:Y:S02]  /*19e40*/  IADD3 R14, R230.reuse, 0xc0, RZ ;  /* 0x000000c0e60e7810 */ /* 0x040fe40007ffe0ff */
[----:B------:R-:W-:-:S04]  /*19e50*/  IADD3 R11, R230, 0xd0, RZ ;  /* 0x000000d0e60b7810 */ /* 0x000fc80007ffe0ff */
[----:B------:R-:W-:Y:S02]  /*19e60*/  ISETP.GE.AND P6, PT, R11, c[0x0][0x3c8], PT ;  /* 0x0000f2000b007a0c */ /* 0x000fe40003fc6270 */
[----:B--2---:R-:W-:-:S04]  /*19e70*/  @!P2 LEA R2, P5, R16, R0, 0x2 ;  /* 0x000000001002a211 */ /* 0x004fc800078a10ff */
[----:B------:R-:W-:Y:S02]  /*19e80*/  @!P2 LEA.HI.X R3, R16, R4, R18, 0x2, P5 ;  /* 0x000000041003a211 */ /* 0x000fe400028f1412 */
[C---:B------:R-:W-:Y:S02]  /*19e90*/  IADD3 R18, R230.reuse, 0xb0, RZ ;  /* 0x000000b0e6127810 */ /* 0x040fe40007ffe0ff */
[----:B------:R-:W-:Y:S01]  /*19ea0*/  IADD3 R16, R230, 0xb8, RZ ;  /* 0x000000b8e6107810 */ /* 0x000fe20007ffe0ff */
[----:B------:R2:W-:Y:S01]  /*19eb0*/  @!P2 ST.E.64 [R2.64], R84 ;  /* 0x000000540200a985 */ /* 0x0005e2000c101b08 */
[----:B------:R-:W-:Y:S02]  /*19ec0*/  ISETP.GE.AND P2, PT, R14, c[0x0][0x3c8], PT ;  /* 0x0000f2000e007a0c */ /* 0x000fe40003f46270 */
[----:B----4-:R-:W-:Y:S01]  /*19ed0*/  @!P3 LEA R6, P5, R17, R0, 0x2 ;  /* 0x000000001106b211 */ /* 0x010fe200078a10ff */
[----:B------:R4:W-:Y:S01]  /*19ee0*/  @!P1 ST.E.64 [R8.64], R88 ;  /* 0x0000005808009985 */ /* 0x0009e2000c101b08 */
[----:B------:R-:W-:-:S02]  /*19ef0*/  ISETP.GE.AND P1, PT, R15, c[0x0][0x3c8], PT ;  /* 0x0000f2000f007a0c */ /* 0x000fc40003f26270 */
[----:B------:R-:W-:Y:S02]  /*19f00*/  SHF.R.S32.HI R18, RZ, 0x1f, R18 ;  /* 0x0000001fff127819 */ /* 0x000fe40000011412 */
[----:B------:R-:W-:Y:S02]  /*19f10*/  SHF.R.S32.HI R16, RZ, 0x1f, R16 ;  /* 0x0000001fff107819 */ /* 0x000fe40000011410 */
[----:B------:R-:W-:Y:S02]  /*19f20*/  @!P3 LEA.HI.X R7, R17, R4, R18, 0x2, P5 ;  /* 0x000000041107b211 */ /* 0x000fe400028f1412 */
[----:B------:R-:W-:-:S03]  /*19f30*/  IADD3 R17, R230, 0xc0, RZ ;  /* 0x000000c0e6117810 */ /* 0x000fc60007ffe0ff */
[----:B------:R5:W-:Y:S01]  /*19f40*/  @!P3 ST.E.64 [R6.64], R152 ;  /* 0x000000980600b985 */ /* 0x000be2000c101b08 */
[----:B------:R-:W-:Y:S02]  /*19f50*/  SHF.R.S32.HI R17, RZ, 0x1f, R17 ;  /* 0x0000001fff117819 */ /* 0x000fe40000011411 */
[----:B--2---:R-:W-:-:S04]  /*19f60*/  @!P4 LEA R2, P0, R10, R0, 0x2 ;  /* 0x000000000a02c211 */ /* 0x004fc800078010ff */
[----:B------:R-:W-:Y:S02]  /*19f70*/  @!P4 LEA.HI.X R3, R10, R4, R16, 0x2, P0 ;  /* 0x000000040a03c211 */ /* 0x000fe400000f1410 */
[C---:B------:R-:W-:Y:S02]  /*19f80*/  IADD3 R16, R230.reuse, 0xc8, RZ ;  /* 0x000000c8e6107810 */ /* 0x040fe40007ffe0ff */
[----:B------:R-:W-:Y:S01]  /*19f90*/  IADD3 R10, R230, 0xd8, RZ ;  /* 0x000000d8e60a7810 */ /* 0x000fe20007ffe0ff */
[----:B------:R2:W-:Y:S01]  /*19fa0*/  @!P4 ST.E.64 [R2.64], R96 ;  /* 0x000000600200c985 */ /* 0x0005e2000c101b08 */
[----:B------:R-:W-:Y:S02]  /*19fb0*/  SHF.R.S32.HI R16, RZ, 0x1f, R16 ;  /* 0x0000001fff107819 */ /* 0x000fe40000011410 */
[----:B----4-:R-:W-:Y:S02]  /*19fc0*/  @!P2 LEA R8, P0, R14, R0, 0x2 ;  /* 0x000000000e08a211 */ /* 0x010fe400078010ff */
[----:B------:R-:W-:-:S02]  /*19fd0*/  ISETP.GE.AND P5, PT, R10, c[0x0][0x3c8], PT ;  /* 0x0000f2000a007a0c */ /* 0x000fc40003fa6270 */
[----:B------:R-:W-:Y:S02]  /*19fe0*/  @!P2 LEA.HI.X R9, R14, R4, R17, 0x2, P0 ;  /* 0x000000040e09a211 */ /* 0x000fe400000f1411 */
[----:B------:R-:W-:Y:S02]  /*19ff0*/  IADD3 R14, R230, 0xe0, RZ ;  /* 0x000000e0e60e7810 */ /* 0x000fe40007ffe0ff */
[----:B-----5:R-:W-:Y:S01]  /*1a000*/  @!P6 LEA R6, P0, R11, R0, 0x2 ;  /* 0x000000000b06e211 */ /* 0x020fe200078010ff */
[----:B------:R-:W-:Y:S01]  /*1a010*/  @!P2 ST.E.64 [R8.64], R160 ;  /* 0x000000a00800a985 */ /* 0x000fe2000c101b08 */
[----:B------:R-:W-:Y:S02]  /*1a020*/  ISETP.GE.AND P4, PT, R14, c[0x0][0x3c8], PT ;  /* 0x0000f2000e007a0c */ /* 0x000fe40003f86270 */
[----:B------:R-:W-:-:S04]  /*1a030*/  IADD3 R17, R230, 0xe8, RZ ;  /* 0x000000e8e6117810 */ /* 0x000fc80007ffe0ff */
[----:B------:R-:W-:Y:S02]  /*1a040*/  SHF.R.S32.HI R17, RZ, 0x1f, R17 ;  /* 0x0000001fff117819 */ /* 0x000fe40000011411 */
[----:B--2---:R-:W-:-:S04]  /*1a050*/  @!P1 LEA R2, P3, R15, R0, 0x2 ;  /* 0x000000000f029211 */ /* 0x004fc800078610ff */
[-C--:B------:R-:W-:Y:S02]  /*1a060*/  @!P1 LEA.HI.X R3, R15, R4.reuse, R16, 0x2, P3 ;  /* 0x000000040f039211 */ /* 0x080fe400018f1410 */
[C---:B------:R-:W-:Y:S02]  /*1a070*/  IADD3 R15, R230.reuse, 0xd0, RZ ;  /* 0x000000d0e60f7810 */ /* 0x040fe40007ffe0ff */
[----:B------:R-:W-:Y:S01]  /*1a080*/  IADD3 R16, R230, 0xe8, RZ ;  /* 0x000000e8e6107810 */ /* 0x000fe20007ffe0ff */
[----:B------:R2:W-:Y:S01]  /*1a090*/  @!P1 ST.E.64 [R2.64], R100 ;  /* 0x0000006402009985 */ /* 0x0005e2000c101b08 */
[----:B------:R-:W-:Y:S02]  /*1a0a0*/  SHF.R.S32.HI R15, RZ, 0x1f, R15 ;  /* 0x0000001fff0f7819 */ /* 0x000fe4000001140f */
[----:B------:R-:W-:Y:S02]  /*1a0b0*/  ISETP.GE.AND P2, PT, R16, c[0x0][0x3c8], PT ;  /* 0x0000f20010007a0c */ /* 0x000fe40003f46270 */
[----:B------:R-:W-:-:S02]  /*1a0c0*/  @!P6 LEA.HI.X R7, R11, R4, R15, 0x2, P0 ;  /* 0x000000040b07e211 */ /* 0x000fc400000f140f */
[----:B------:R-:W-:Y:S02]  /*1a0d0*/  IADD3 R11, R230, 0xd8, RZ ;  /* 0x000000d8e60b7810 */ /* 0x000fe40007ffe0ff */
[----:B------:R-:W-:Y:S01]  /*1a0e0*/  ISETP.GE.AND P1, PT, R252, c[0x0][0x3c8], PT ;  /* 0x0000f200fc007a0c */ /* 0x000fe20003f26270 */
[----:B------:R4:W-:Y:S01]  /*1a0f0*/  @!P6 ST.E.64 [R6.64], R104 ;  /* 0x000000680600e985 */ /* 0x0009e2000c101b08 */
[----:B------:R-:W-:Y:S02]  /*1a100*/  ISETP.GE.AND P0, PT, R251, c[0x0][0x3c8], PT ;  /* 0x0000f200fb007a0c */ /* 0x000fe40003f06270 */
[----:B------:R-:W-:Y:S02]  /*1a110*/  SHF.R.S32.HI R11, RZ, 0x1f, R11 ;  /* 0x0000001fff0b7819 */ /* 0x000fe4000001140b */
[----:B------:R-:W-:-:S04]  /*1a120*/  IADD3 R15, R230, 0xe0, RZ ;  /* 0x000000e0e60f7810 */ /* 0x000fc80007ffe0ff */
[----:B------:R-:W-:Y:S02]  /*1a130*/  SHF.R.S32.HI R15, RZ, 0x1f, R15 ;  /* 0x0000001fff0f7819 */ /* 0x000fe4000001140f */
        /* <DEDUP_REMOVED lines=17> */
.L_x_1443:
[----:B------:R-:W-:Y:S05]  /*1a250*/  BSYNC B0 ;  /* 0x0000000000007941 */ /* 0x000fea0003800000 */
.L_x_1442:
[----:B------:R-:W-:Y:S05]  /*1a260*/  BRA.DIV ~URZ, `(.L_x_1444) ;  /* 0x000044027f007947 */ /* 0x000fea000b800000 */
[----:B--2---:R2:W1:Y:S04]  /*1a270*/  SHFL.IDX PT, R4, R5, 0x1, 0x1c1f ;  /* 0x003c1f0005047f89 */ /* 0x00446800000e0000 */
[----:B----4-:R2:W4:Y:S02]  /*1a280*/  SHFL.IDX PT, R0, R12, 0x1, 0x1c1f ;  /* 0x003c1f000c007f89 */ /* 0x01052400000e0000 */
.L_x_1516:
        /* <DEDUP_REMOVED lines=8> */
[----:B------:R-:W-:Y:S01]  /*1a310*/  IADD3 R10, R230, 0x18, RZ ;  /* 0x00000018e60a7810 */ /* 0x000fe20007ffe0ff */
        /* <DEDUP_REMOVED lines=30> */
[----:B--2---:R-:W-:Y:S02]  /*1a500*/  @!P4 LEA R8, P0, R250, R0, 0x2 ;  /* 0x00000000fa08c211 */ /* 0x004fe400078010ff */
        /* <DEDUP_REMOVED lines=39> */
[C---:B------:R-:W-:Y:S02]  /*1a780*/  IADD3 R11, R230.reuse, 0x68, RZ ;  /* 0x00000068e60b7810 */ /* 0x040fe40007ffe0ff */
        /* <DEDUP_REMOVED lines=28> */
[----:B------:R-:W-:Y:S02]  /*1a950*/  IADD3 R10, R230, 0x80, RZ ;  /* 0x00000080e60a7810 */ /* 0x000fe40007ffe0ff */
        /* <DEDUP_REMOVED lines=38> */
[C---:B-1----:R-:W-:Y:S02]  /*1abc0*/  @!P5 LEA R8, P0, R5.reuse, R0, 0x2 ;  /* 0x000000000508d211 */ /* 0x042fe400078010ff */
[----:B------:R-:W-:Y:S02]  /*1abd0*/  SHF.R.S32.HI R13, RZ, 0x1f, R13 ;  /* 0x0000001fff0d7819 */ /* 0x000fe4000001140d */
[----:B------:R-:W-:Y:S02]  /*1abe0*/  IADD3 R15, R230, 0xa0, RZ ;  /* 0x000000a0e60f7810 */ /* 0x000fe40007ffe0ff */
[----:B------:R-:W-:Y:S02]  /*1abf0*/  ISETP.GE.AND P1, PT, R12, c[0x0][0x3c8], PT ;  /* 0x0000f2000c007a0c */ /* 0x000fe40003f26270 */
[----:B------:R-:W-:-:S02]  /*1ac00*/  @!P5 LEA.HI.X R9, R5, R4, R13, 0x2, P0 ;  /* 0x000000040509d211 */ /* 0x000fc400000f140d */
[C---:B------:R-:W-:Y:S02]  /*1ac10*/  IADD3 R11, R230.reuse, 0xb0, RZ ;  /* 0x000000b0e60b7810 */ /* 0x040fe40007ffe0ff */
[----:B------:R-:W-:Y:S01]  /*1ac20*/  SHF.R.S32.HI R15, RZ, 0x1f, R15 ;  /* 0x0000001fff0f7819 */ /* 0x000fe2000001140f */
[----:B------:R1:W-:Y:S01]  /*1ac30*/  @!P5 ST.E.64 [R8.64], R170 ;  /* 0x000000aa0800d985 */ /* 0x0003e2000c101b08 */
[C---:B------:R-:W-:Y:S02]  /*1ac40*/  IADD3 R13, R230.reuse, 0xa8, RZ ;  /* 0x000000a8e60d7810 */ /* 0x040fe40007ffe0ff */
        /* <DEDUP_REMOVED lines=12> */
[C---:B------:R-:W-:Y:S01]  /*1ad10*/  IADD3 R13, R230.reuse, 0xc8, RZ ;  /* 0x000000c8e60d7810 */ /* 0x040fe20007ffe0ff */
[----:B------:R3:W-:Y:S01]  /*1ad20*/  @!P3 ST.E.64 [R2.64], R54 ;  /* 0x000000360200b985 */ /* 0x0007e2000c101b08 */
[----:B-1----:R-:W-:Y:S02]  /*1ad30*/  @!P2 LEA R8, P3, R11, R0, 0x2 ;  /* 0x000000000b08a211 */ /* 0x002fe400078610ff */
[----:B------:R-:W-:Y:S02]  /*1ad40*/  SHF.R.S32.HI R14, RZ, 0x1f, R14 ;  /* 0x0000001fff0e7819 */ /* 0x000fe4000001140e */
[----:B------:R-:W-:Y:S02]  /*1ad50*/  ISETP.GE.AND P5, PT, R13, c[0x0][0x3c8], PT ;  /* 0x0000f2000d007a0c */ /* 0x000fe40003fa6270 */
[----:B------:R-:W-:Y:S02]  /*1ad60*/  @!P2 LEA.HI.X R9, R11, R4, R14, 0x2, P3 ;  /* 0x000000040b09a211 */ /* 0x000fe400018f140e */
[----:B------:R-:W-:-:S02]  /*1ad70*/  IADD3 R11, R230, 0xc0, RZ ;  /* 0x000000c0e60b7810 */ /* 0x000fc40007ffe0ff */
[C---:B------:R-:W-:Y:S01]  /*1ad80*/  IADD3 R14, R230.reuse, 0xb8, RZ ;  /* 0x000000b8e60e7810 */ /* 0x040fe20007ffe0ff */
[----:B------:R-:W-:Y:S01]  /*1ad90*/  @!P2 ST.E.64 [R8.64], R94 ;  /* 0x0000005e0800a985 */ /* 0x000fe2000c101b08 */
[C---:B------:R-:W-:Y:S02]  /*1ada0*/  IADD3 R10, R230.reuse, 0xd0, RZ ;  /* 0x000000d0e60a7810 */ /* 0x040fe40007ffe0ff */
[----:B------:R-:W-:Y:S02]  /*1adb0*/  SHF.R.S32.HI R11, RZ, 0x1f, R11 ;  /* 0x0000001fff0b7819 */ /* 0x000fe4000001140b */
[----:B------:R-:W-:Y:S02]  /*1adc0*/  SHF.R.S32.HI R14, RZ, 0x1f, R14 ;  /* 0x0000001fff0e7819 */ /* 0x000fe4000001140e */
[----:B------:R-:W-:-:S04]  /*1add0*/  IADD3 R15, R230, 0xc8, RZ ;  /* 0x000000c8e60f7810 */ /* 0x000fc80007ffe0ff */
        /* <DEDUP_REMOVED lines=9> */
[C---:B------:R-:W-:Y:S01]  /*1ae70*/  IADD3 R11, R230.reuse, 0xd0, RZ ;  /* 0x000000d0e60b7810 */ /* 0x040fe20007ffe0ff */
[----:B------:R1:W-:Y:S01]  /*1ae80*/  @!P1 ST.E.64 [R6.64], R78 ;  /* 0x0000004e06009985 */ /* 0x0003e2000c101b08 */
[----:B------:R-:W-:Y:S02]  /*1ae90*/  ISETP.GE.AND P3, PT, R5, c[0x0][0x3c8], PT ;  /* 0x0000f20005007a0c */ /* 0x000fe40003f66270 */
[----:B------:R-:W-:Y:S01]  /*1aea0*/  SHF.R.S32.HI R11, RZ, 0x1f, R11 ;  /* 0x0000001fff0b7819 */ /* 0x000fe2000001140b */
[----:B------:R2:W-:Y:S01]  /*1aeb0*/  @!P0 ST.E.64 [R2.64], R62 ;  /* 0x0000003e02008985 */ /* 0x0005e2000c101b08 */
[C---:B------:R-:W-:Y:S02]  /*1aec0*/  IADD3 R14, R230.reuse, 0xe0, RZ ;  /* 0x000000e0e60e7810 */ /* 0x040fe40007ffe0ff */
[----:B------:R-:W-:Y:S02]  /*1aed0*/  IADD3 R12, R230, 0xe8, RZ ;  /* 0x000000e8e60c7810 */ /* 0x000fe40007ffe0ff */
[----:B------:R-:W-:-:S02]  /*1aee0*/  ISETP.GE.AND P2, PT, R14, c[0x0][0x3c8], PT ;  /* 0x0000f2000e007a0c */ /* 0x000fc40003f46270 */
[----:B------:R-:W-:Y:S02]  /*1aef0*/  ISETP.GE.AND P1, PT, R12, c[0x0][0x3c8], PT ;  /* 0x0000f2000c007a0c */ /* 0x000fe40003f26270 */
[----:B-1----:R-:W-:-:S04]  /*1af00*/  @!P5 LEA R6, P0, R13, R0, 0x2 ;  /* 0x000000000d06d211 */ /* 0x002fc800078010ff */
[----:B------:R-:W-:Y:S02]  /*1af10*/  @!P5 LEA.HI.X R7, R13, R4, R15, 0x2, P0 ;  /* 0x000000040d07d211 */ /* 0x000fe400000f140f */
[----:B--2---:R-:W-:Y:S02]  /*1af20*/  @!P4 LEA R2, P6, R10, R0, 0x2 ;  /* 0x000000000a02c211 */ /* 0x004fe400078c10ff */
[----:B------:R-:W-:Y:S01]  /*1af30*/  IADD3 R13, R230, 0xd8, RZ ;  /* 0x000000d8e60d7810 */ /* 0x000fe20007ffe0ff */
[----:B------:R-:W-:Y:S01]  /*1af40*/  @!P5 ST.E.64 [R6.64], R82 ;  /* 0x000000520600d985 */ /* 0x000fe2000c101b08 */
[----:B------:R-:W-:Y:S02]  /*1af50*/  @!P4 LEA.HI.X R3, R10, R4, R11, 0x2, P6 ;  /* 0x000000040a03c211 */ /* 0x000fe400030f140b */
[----:B------:R-:W-:Y:S02]  /*1af60*/  @!P3 LEA R10, P5, R5, R0, 0x2 ;  /* 0x00000000050ab211 */ /* 0x000fe400078a10ff */
[----:B------:R-:W-:Y:S01]  /*1af70*/  ISETP.GE.AND P0, PT, R252, c[0x0][0x3c8], PT ;  /* 0x0000f200fc007a0c */ /* 0x000fe20003f06270 */
[----:B------:R1:W-:Y:S01]  /*1af80*/  @!P4 ST.E.64 [R2.64], R86 ;  /* 0x000000560200c985 */ /* 0x0003e2000c101b08 */
[----:B------:R-:W-:-:S02]  /*1af90*/  SHF.R.S32.HI R13, RZ, 0x1f, R13 ;  /* 0x0000001fff0d7819 */ /* 0x000fc4000001140d */
[----:B------:R-:W-:Y:S02]  /*1afa0*/  IADD3 R15, R230, 0xe0, RZ ;  /* 0x000000e0e60f7810 */ /* 0x000fe40007ffe0ff */
[----:B------:R-:W-:Y:S02]  /*1afb0*/  @!P2 LEA R8, P6, R14, R0, 0x2 ;  /* 0x000000000e08a211 */ /* 0x000fe400078c10ff */
[----:B------:R-:W-:-:S04]  /*1afc0*/  SHF.R.S32.HI R15, RZ, 0x1f, R15 ;  /* 0x0000001fff0f7819 */ /* 0x000fc8000001140f */
[----:B------:R-:W-:Y:S02]  /*1afd0*/  @!P2 LEA.HI.X R9, R14, R4, R15, 0x2, P6 ;  /* 0x000000040e09a211 */ /* 0x000fe400030f140f */
[----:B-1----:R-:W-:Y:S02]  /*1afe0*/  P2R R2, PR, RZ, 0x20 ;  /* 0x00000020ff027803 */ /* 0x002fe40000000000 */
[----:B------:R-:W-:Y:S02]  /*1aff0*/  @!P1 LEA R6, P5, R12, R0, 0x2 ;  /* 0x000000000c069211 */ /* 0x000fe400078a10ff */
[----:B------:R-:W-:-:S04]  /*1b000*/  ISETP.NE.AND P4, PT, R2, RZ, PT ;  /* 0x000000ff0200720c */ /* 0x000fc80003f85270 */
[----:B------:R-:W-:Y:S02]  /*1b010*/  @!P3 LEA.HI.X R11, R5, R4, R13, 0x2, P4 ;  /* 0x00000004050bb211 */ /* 0x000fe400020f140d */
[----:B------:R-:W-:Y:S02]  /*1b020*/  IADD3 R13, R230, 0xe8, RZ ;  /* 0x000000e8e60d7810 */ /* 0x000fe40007ffe0ff */
[----:B------:R-:W-:Y:S01]  /*1b030*/  SHF.R.S32.HI R5, RZ, 0x1f, R252 ;  /* 0x0000001fff057819 */ /* 0x000fe200000114fc */
[----:B------:R1:W-:Y:S01]  /*1b040*/  @!P3 ST.E.64 [R10.64], R102 ;  /* 0x000000660a00b985 */ /* 0x0003e2000c101b08 */
[----:B------:R-:W-:Y:S02]  /*1b050*/  SHF.R.S32.HI R13, RZ, 0x1f, R13 ;  /* 0x0000001fff0d7819 */ /* 0x000fe4000001140d */
[----:B------:R-:W-:Y:S01]  /*1b060*/  @!P0 LEA R2, P4, R252, R0, 0x2 ;  /* 0x00000000fc028211 */ /* 0x000fe200078810ff */
[----:B------:R1:W-:Y:S01]  /*1b070*/  @!P2 ST.E.64 [R8.64], R98 ;  /* 0x000000620800a985 */ /* 0x0003e2000c101b08 */
[----:B------:R-:W-:-:S02]  /*1b080*/  @!P1 LEA.HI.X R7, R12, R4, R13, 0x2, P5 ;  /* 0x000000040c079211 */ /* 0x000fc400028f140d */
        /* <DEDUP_REMOVED lines=10> */
.L_x_1424:
        /* <DEDUP_REMOVED lines=8> */
[----:B------:R-:W-:Y:S02]  /*1b1b0*/  @P2 IADD3 R4, P0, R236, c[0x0][0x508], RZ ;  /* 0x00014200ec042a10 */ /* 0x000fe40007f1e0ff */
[----:B------:R2:W5:Y:S02]  /*1b1c0*/  @P3 LDG.E R6, [R2.64] ;  /* 0x0000000802063981 */ /* 0x000564000c1e1900 */
[----:B------:R-:W-:-:S05]  /*1b1d0*/  @P2 IADD3.X R5, R237, c[0x0][0x50c], RZ, P0, !PT ;  /* 0x00014300ed052a10 */ /* 0x000fca00007fe4ff */
[----:B------:R2:W5:Y:S01]  /*1b1e0*/  @P2 LDG.E R20, [R4.64] ;  /* 0x0000000804142981 */ /* 0x000562000c1e1900 */
[----:B------:R-:W-:-:S04]  /*1b1f0*/  ISETP.NE.AND P0, PT, R233, RZ, PT ;  /* 0x000000ffe900720c */ /* 0x000fc80003f05270 */
[----:B------:R-:W-:Y:S01]  /*1b200*/  SEL R19, R233, c[0x0][0x3d4], P0 ;  /* 0x0000f500e9137a07 */ /* 0x000fe20000000000 */
[----:B------:R-:W-:Y:S05]  /*1b210*/  @P2 BRA `(.L_x_1445) ;  /* 0x0000004000002947 */ /* 0x000fea0003800000 */
[----:B------:R-:W-:Y:S05]  /*1b220*/  @!P3 BRA `(.L_x_1445) ;  /* 0x000000300000b947 */ /* 0x000fea0003800000 */
[----:B------:R3:W4:Y:S04]  /*1b230*/  LDG.E R0, [R2.64] ;  /* 0x0000000802007981 */ /* 0x000728000c1e1900 */
[----:B--23--:R-:W4:Y:S02]  /*1b240*/  LDG.E R2, [R2.64+0x4] ;  /* 0x0000040802027981 */ /* 0x00cf24000c1e1900 */
[----:B----45:R-:W-:Y:S02]  /*1b250*/  IADD3 R20, -R0, R2, RZ ;  /* 0x0000000200147210 */ /* 0x030fe40007ffe1ff */
.L_x_1445:
[----:B--2---:R-:W2:Y:S01]  /*1b260*/  S2R R2, SR_TID.X ;  /* 0x0000000000027919 */ /* 0x004ea20000002100 */
[----:B------:R-:W-:Y:S01]  /*1b270*/  BSSY B0, `(.L_x_1446) ;  /* 0x0000036000007945 */ /* 0x000fe20003800000 */
[----:B------:R-:W-:Y:S02]  /*1b280*/  LOP3.LUT R12, R234, 0xffff, RZ, 0xc0, !PT ;  /* 0x0000ffffea0c7812 */ /* 0x000fe400078ec0ff */
[----:B------:R-:W-:-:S02]  /*1b290*/  SEL R13, R238, RZ, !P3 ;  /* 0x000000ffee0d7207 */ /* 0x000fc40005800000 */
[----:B------:R-:W-:Y:S02]  /*1b2a0*/  SEL R21, R239, RZ, !P3 ;  /* 0x000000ffef157207 */ /* 0x000fe40005800000 */
[----:B-----5:R-:W-:Y:S02]  /*1b2b0*/  SHF.R.S32.HI R18, RZ, 0x1f, R6 ;  /* 0x0000001fff127819 */ /* 0x020fe40000011406 */
        /* <DEDUP_REMOVED lines=21> */
[----:B------:R-:W-:Y:S01]  /*1b410*/  IMAD.WIDE.U32 R4, R4, R12, RZ ;  /* 0x0000000c04047225 */ /* 0x000fe200078e00ff */
[----:B------:R-:W-:-:S03]  /*1b420*/  IADD3 R3, R3, R8, RZ ;  /* 0x0000000803037210 */ /* 0x000fc60007ffe0ff */
[----:B------:R-:W-:Y:S02]  /*1b430*/  IMAD.IADD R9, R5, 0x1, R9 ;  /* 0x0000000105097824 */ /* 0x000fe400078e0209 */
[----:B------:R-:W-:-:S04]  /*1b440*/  @P0 IMAD.HI.U32 R17, R16, c[0x0][0x4ec], RZ ;  /* 0x00013b0010110a27 */ /* 0x000fc800078e00ff */
[-C--:B-----5:R-:W-:Y:S01]  /*1b450*/  IMAD R8, R15, R7.reuse, RZ ;  /* 0x000000070f087224 */ /* 0x0a0fe200078e02ff */
        /* <DEDUP_REMOVED lines=10> */
[----:B-1----:R-:W-:Y:S01]  /*1b500*/  IMAD R0, R11, R2, RZ ;  /* 0x000000020b007224 */ /* 0x002fe200078e02ff */
        /* <DEDUP_REMOVED lines=12> */
.L_x_1447:
[----:B------:R-:W-:Y:S05]  /*1b5d0*/  BSYNC B0 ;  /* 0x0000000000007941 */ /* 0x000fea0003800000 */
.L_x_1446:
[----:B------:R-:W-:-:S13]  /*1b5e0*/  ISETP.GT.AND P0, PT, R19, 0x1, PT ;  /* 0x000000011300780c */ /* 0x000fda0003f04270 */
[----:B------:R-:W-:Y:S05]  /*1b5f0*/  @P0 BRA `(.L_x_1439) ;  /* 0x000007f000000947 */ /* 0x000fea0003800000 */
[----:B------:R-:W-:Y:S01]  /*1b600*/  MOV R2, c[0x0][0x4e8] ;  /* 0x00013a0000027a02 */ /* 0x000fe20000000f00 */
[----:B-1----:R-:W-:Y:S01]  /*1b610*/  IMAD R0, R18, c[0x0][0x3a0], RZ ;  /* 0x0000e80012007a24 */ /* 0x002fe200078e02ff */
[----:B------:R-:W-:Y:S01]  /*1b620*/  IADD3 R4, R214, R226, RZ ;  /* 0x000000e2d6047210 */ /* 0x000fe20007ffe0ff */
        /* <DEDUP_REMOVED lines=30> */
.L_x_1517:
[----:B------:R-:W-:Y:S05]  /*1b810*/  BRA.DIV ~URZ, `(.L_x_1449) ;  /* 0x00002f827f007947 */ /* 0x000fea000b800000 */
[----:B------:R3:W4:Y:S02]  /*1b820*/  SHFL.IDX PT, R0, R14, RZ, 0x181f ;  /* 0x00181fff0e007589 */ /* 0x00072400000e0000 */
.L_x_1518:
        /* <DEDUP_REMOVED lines=20> */
.L_x_1451:
[----:B------:R-:W-:Y:S05]  /*1b970*/  BSYNC B0 ;  /* 0x0000000000007941 */ /* 0x000fea0003800000 */
.L_x_1450:
[----:B------:R-:W-:Y:S05]  /*1b980*/  BRA.DIV ~URZ, `(.L_x_1452) ;  /* 0x00002e727f007947 */ /* 0x000fea000b800000 */
[----:B--2---:R2:W1:Y:S04]  /*1b990*/  SHFL.IDX PT, R4, R5, 0x1, 0x181f ;  /* 0x00381f0005047f89 */ /* 0x00446800000e0000 */
[----:B----4-:R2:W4:Y:S02]  /*1b9a0*/  SHFL.IDX PT, R0, R14, 0x1, 0x181f ;  /* 0x00381f000e007f89 */ /* 0x01052400000e0000 */
.L_x_1519:
        /* <DEDUP_REMOVED lines=20> */
.L_x_1454:
[----:B------:R-:W-:Y:S05]  /*1baf0*/  BSYNC B0 ;  /* 0x0000000000007941 */ /* 0x000fea0003800000 */
.L_x_1453:
[----:B------:R-:W-:Y:S05]  /*1bb00*/  BRA.DIV ~URZ, `(.L_x_1455) ;  /* 0x00002db27f007947 */ /* 0x000fea000b800000 */
[----:B-1----:R1:W2:Y:S02]  /*1bb10*/  SHFL.IDX PT, R4, R5, 0x2, 0x181f ;  /* 0x00581f0005047f89 */ /* 0x0022a400000e0000 */
.L_x_1520:
[----:B------:R-:W-:Y:S05]  /*1bb20*/  BRA.DIV ~URZ, `(.L_x_1456) ;  /* 0x00002e027f007947 */ /* 0x000fea000b800000 */
[----:B----4-:R4:W1:Y:S02]  /*1bb30*/  SHFL.IDX PT, R0, R14, 0x2, 0x181f ;  /* 0x00581f000e007f89 */ /* 0x01086400000e0000 */
.L_x_1521:
        /* <DEDUP_REMOVED lines=20> */
.L_x_1458:
[----:B------:R-:W-:Y:S05]  /*1bc80*/  BSYNC B0 ;  /* 0x0000000000007941 */ /* 0x000fea0003800000 */
.L_x_1457:
[----:B------:R-:W-:Y:S05]  /*1bc90*/  BRA.DIV ~URZ, `(.L_x_1459) ;  /* 0x00002cf27f007947 */ /* 0x000fea000b800000 */
[----:B--2---:R2:W3:Y:S04]  /*1bca0*/  SHFL.IDX PT, R4, R5, 0x3, 0x181f ;  /* 0x00781f0005047f89 */ /* 0x0044e800000e0000 */
[----:B-1----:R2:W1:Y:S02]  /*1bcb0*/  SHFL.IDX PT, R0, R14, 0x3, 0x181f ;  /* 0x00781f000e007f89 */ /* 0x00246400000e0000 */
.L_x_1522:
        /* <DEDUP_REMOVED lines=19> */
.L_x_1439:
[----:B------:R-:W-:Y:S05]  /*1bdf0*/  BSYNC B1 ;  /* 0x0000000000017941 */ /* 0x000fea0003800000 */
.L_x_1423:
        /* <DEDUP_REMOVED lines=13> */
.L_x_1523:
[----:B------:R-:W-:Y:S05]  /*1bed0*/  BRA.DIV ~URZ, `(.L_x_1462) ;  /* 0x00002be27f007947 */ /* 0x000fea000b800000 */
[----:B------:R3:W4:Y:S02]  /*1bee0*/  SHFL.IDX PT, R6, R92, 0x1, 0x1f ;  /* 0x00201f005c067f89 */ /* 0x00072400000e0000 */
.L_x_1524:
        /* <DEDUP_REMOVED lines=18> */
.L_x_1525:
        /* <DEDUP_REMOVED lines=16> */
.L_x_1526:
[----:B--2---:R-:W-:Y:S01]  /*1c110*/  IMAD R0, R0, c[0x0][0x538], RZ ;  /* 0x00014e0000007a24 */ /* 0x004fe200078e02ff */
[----:B------:R-:W-:Y:S04]  /*1c120*/  BSSY B1, `(.L_x_1465) ;  /* 0x00000c8000017945 */ /* 0x000fe80003800000 */
[----:B----4-:R-:W-:-:S04]  /*1c130*/  IADD3 R6, R0, R6, RZ ;  /* 0x0000000600067210 */ /* 0x010fc80007ffe0ff */
[----:B------:R-:W-:-:S13]  /*1c140*/  ISETP.GT.AND P0, PT, R6, R9, PT ;  /* 0x000000090600720c */ /* 0x000fda0003f04270 */
[----:B------:R-:W-:Y:S05]  /*1c150*/  @P0 BRA `(.L_x_1466) ;  /* 0x0000025000000947 */ /* 0x000fea0003800000 */
.L_x_1470:
        /* <DEDUP_REMOVED lines=17> */
.L_x_1527:
        /* <DEDUP_REMOVED lines=16> */
.L_x_1528:
[----:B--2---:R-:W-:-:S05]  /*1c370*/  IMAD R0, R0, c[0x0][0x538], RZ ;  /* 0x00014e0000007a24 */ /* 0x004fca00078e02ff */
[----:B------:R-:W-:-:S04]  /*1c380*/  IADD3 R6, R0, R6, RZ ;  /* 0x0000000600067210 */ /* 0x000fc80007ffe0ff */
[----:B------:R-:W-:-:S13]  /*1c390*/  ISETP.GT.AND P0, PT, R6, R9, PT ;  /* 0x000000090600720c */ /* 0x000fda0003f04270 */
[----:B-1-3--:R-:W-:Y:S05]  /*1c3a0*/  @!P0 BRA `(.L_x_1470) ;  /* 0xfffffdb000008947 */ /* 0x00afea000383ffff */
.L_x_1466:
[----:B------:R-:W-:-:S05]  /*1c3b0*/  IADD3 R11, -R0, R6, RZ ;  /* 0x00000006000b7210 */ /* 0x000fca0007ffe1ff */
[----:B------:R-:W-:-:S05]  /*1c3c0*/  IMAD R0, R4, c[0x0][0x538], R11 ;  /* 0x00014e0004007a24 */ /* 0x000fca00078e020b */
[----:B------:R-:W-:Y:S01]  /*1c3d0*/  ISETP.GT.AND P0, PT, R0, R9, PT ;  /* 0x000000090000720c */ /* 0x000fe20003f04270 */
[----:B------:R-:W-:-:S12]  /*1c3e0*/  BRA.DIV ~URZ, `(.L_x_1471) ;  /* 0x00002b127f007947 */ /* 0x000fd8000b800000 */
[----:B------:R-:W-:-:S04]  /*1c3f0*/  VOTE.ANY R10, PT, !P0 ;  /* 0x00000000000a7806 */ /* 0x000fc800040e0100 */
.L_x_1529:
[----:B------:R-:W2:Y:S02]  /*1c400*/  POPC R6, R10 ;  /* 0x0000000a00067309 */ /* 0x000ea40000000000 */
[----:B--2---:R-:W-:Y:S01]  /*1c410*/  IADD3 R235, R6, R235, RZ ;  /* 0x000000eb06eb7210 */ /* 0x004fe20007ffe0ff */
[----:B------:R-:W-:Y:S05]  /*1c420*/  BRA.DIV ~URZ, `(.L_x_1472) ;  /* 0x00002b227f007947 */ /* 0x000fea000b800000 */
[----:B------:R2:W4:Y:S04]  /*1c430*/  SHFL.IDX PT, R7, R7, R6, 0x1f ;  /* 0x00001f0607077589 */ /* 0x00052800000e0000 */
[----:B------:R2:W1:Y:S02]  /*1c440*/  SHFL.IDX PT, R5, R8, R6, 0x1f ;  /* 0x00001f0608057589 */ /* 0x00046400000e0000 */
.L_x_1530:
[----:B------:R-:W-:Y:S01]  /*1c450*/  ISETP.NE.AND P0, PT, R10, RZ, PT ;  /* 0x000000ff0a00720c */ /* 0x000fe20003f05270 */
[----:B------:R-:W-:-:S12]  /*1c460*/  BSSY B0, `(.L_x_1473) ;  /* 0x0000005000007945 */ /* 0x000fd80003800000 */
[----:B------:R-:W-:Y:S05]  /*1c470*/  @!P0 BRA `(.L_x_1474) ;  /* 0x0000003000008947 */ /* 0x000fea0003800000 */
[----:B--2---:R-:W-:Y:S01]  /*1c480*/  IADD3 R6, R6, -0x1, RZ ;  /* 0xffffffff06067810 */ /* 0x004fe20007ffe0ff */
[----:B------:R-:W-:Y:S05]  /*1c490*/  BRA.DIV ~URZ, `(.L_x_1475) ;  /* 0x00002b827f007947 */ /* 0x000fea000b800000 */
[----:B------:R2:W3:Y:S02]  /*1c4a0*/  SHFL.IDX PT, R12, R4, R6, 0x1f ;  /* 0x00001f06040c7589 */ /* 0x0004e400000e0000 */
.L_x_1474:
[----:B------:R-:W-:Y:S05]  /*1c4b0*/  BSYNC B0 ;  /* 0x0000000000007941 */ /* 0x000fea0003800000 */
.L_x_1473:
        /* <DEDUP_REMOVED lines=67> */
.L_x_1477:
        /* <DEDUP_REMOVED lines=67> */
.L_x_1478:
[----:B------:R-:W-:Y:S05]  /*1cd20*/  BSYNC B0 ;  /* 0x0000000000007941 */ /* 0x000fea0003800000 */
.L_x_1476:
[----:B------:R-:W-:-:S04]  /*1cd30*/  LOP3.LUT R2, RZ, R2, RZ, 0x33, !PT ;  /* 0x00000002ff027212 */ /* 0x000fc800078e33ff */
[----:B------:R-:W-:Y:S01]  /*1cd40*/  IADD3 R233, R2, R7, RZ ;  /* 0x0000000702e97210 */ /* 0x000fe20007ffe0ff */
[----:B------:R-:W-:Y:S05]  /*1cd50*/  BRA `(.L_x_1479) ;  /* 0x0000004000007947 */ /* 0x000fea0003800000 */
.L_x_1467:
[----:B------:R-:W-:Y:S01]  /*1cd60*/  IMAD.MOV.U32 R232, RZ, RZ, R9 ;  /* 0x000000ffffe87224 */ /* 0x000fe200078e0009 */
[----:B------:R-:W-:Y:S01]  /*1cd70*/  MOV R234, RZ ;  /* 0x000000ff00ea7202 */ /* 0x000fe20000000f00 */
[----:B------:R-:W-:Y:S01]  /*1cd80*/  IMAD.MOV.U32 R233, RZ, RZ, RZ ;  /* 0x000000ffffe97224 */ /* 0x000fe200078e00ff */
[----:B------:R-:W-:Y:S02]  /*1cd90*/  MOV R235, c[0x0][0x53c] ;  /* 0x00014f0000eb7a02 */ /* 0x000fe40000000f00 */
.L_x_1479:
[----:B------:R-:W-:Y:S05]  /*1cda0*/  BSYNC B1 ;  /* 0x0000000000017941 */ /* 0x000fea0003800000 */
.L_x_1465:
[----:B------:R-:W-:Y:S01]  /*1cdb0*/  WARPSYNC 0xffffffff ;  /* 0xffffffff00007948 */ /* 0x000fe20003800000 */
[----:B------:R-:W-:Y:S01]  /*1cdc0*/  BAR.SYNC.DEFER_BLOCKING 0x4, 0x100 ;  /* 0x0104000000007b1d */ /* 0x000fe20000010000 */
[----:B------:R-:W-:-:S13]  /*1cdd0*/  ISETP.NE.AND P0, PT, R13, RZ, PT ;  /* 0x000000ff0d00720c */ /* 0x000fda0003f05270 */
[----:B------:R2:W-:Y:S04]  /*1cde0*/  @!P0 STS.128 [0x20080], R232 ;  /* 0x020080e8ff008388 */ /* 0x0005e80000000c00 */
[----:B------:R-:W-:Y:S06]  /*1cdf0*/  BAR.ARV 0x5, 0x100 ;  /* 0x0144000000007b1d */ /* 0x000fec0000002000 */
.L_x_1460:
[----:B-1----:R-:W-:-:S13]  /*1ce00*/  ISETP.GE.AND P0, PT, R235, c[0x0][0x53c], PT ;  /* 0x00014f00eb007a0c */ /* 0x002fda0003f06270 */
[----:B--23--:R-:W-:Y:S01]  /*1ce10*/  @P0 CALL.REL.NOINC `(.L_x_1480) ;  /* 0x0000001000000944 */ /* 0x00cfe20003c00000 */
[----:B------:R-:W-:Y:S05]  /*1ce20*/  BRA `(.L_x_1481) ;  /* 0xfffe521000007947 */ /* 0x000fea000383ffff */
.L_x_1480:
[----:B------:R-:W-:Y:S05]  /*1ce30*/  EXIT ;  /* 0x000000000000794d */ /* 0x000fea0003800000 */
.L_x_1277:
[----:B------:R-:W-:Y:S01]  /*1ce40*/  IMAD.MOV.U32 R0, RZ, RZ, R5 ;  /* 0x000000ffff007224 */ /* 0x000fe200078e0005 */
[----:B------:R-:W-:Y:S02]  /*1ce50*/  MOV R3, 0x1 ;  /* 0x0000000100037802 */ /* 0x000fe40000000f00 */
[----:B------:R-:W-:Y:S02]  /*1ce60*/  MOV R2, 0x1ce80 ;  /* 0x0001ce8000027802 */ /* 0x000fe40000000f00 */
[----:B--2---:R-:W-:Y:S05]  /*1ce70*/  CALL.REL.NOINC `($__internal_25_$__cuda_sm70_shflsync_up_p) ;  /* 0x000022f000007944 */ /* 0x004fea0003c00000 */
[----:B------:R-:W-:Y:S01]  /*1ce80*/  MOV R0, R4 ;  /* 0x0000000400007202 */ /* 0x000fe20000000f00 */
[----:B------:R-:W-:Y:S05]  /*1ce90*/  BRA `(.L_x_1482) ;  /* 0xfffe35a000007947 */ /* 0x000fea000383ffff */
.L_x_1278:
[----:B------:R-:W-:Y:S01]  /*1cea0*/  IMAD.MOV.U32 R0, RZ, RZ, R5 ;  /* 0x000000ffff007224 */ /* 0x000fe200078e0005 */
[----:B------:R-:W-:Y:S02]  /*1ceb0*/  MOV R3, 0x2 ;  /* 0x0000000200037802 */ /* 0x000fe40000000f00 */
[----:B------:R-:W-:Y:S02]  /*1cec0*/  MOV R2, 0x1cee0 ;  /* 0x0001cee000027802 */ /* 0x000fe40000000f00 */
[----:B--2---:R-:W-:Y:S05]  /*1ced0*/  CALL.REL.NOINC `($__internal_25_$__cuda_sm70_shflsync_up_p) ;  /* 0x0000229000007944 */ /* 0x004fea0003c00000 */
[----:B------:R-:W-:Y:S01]  /*1cee0*/  SEL R4, R4, RZ, P4 ;  /* 0x000000ff04047207 */ /* 0x000fe20002000000 */
[----:B------:R-:W-:Y:S01]  /*1cef0*/  IMAD.MOV.U32 R3, RZ, RZ, 0x4 ;  /* 0x00000004ff037424 */ /* 0x000fe200078e00ff */
[----:B------:R-:W-:-:S03]  /*1cf00*/  MOV R2, 0x1cf30 ;  /* 0x0001cf3000027802 */ /* 0x000fc60000000f00 */
[----:B------:R-:W-:Y:S02]  /*1cf10*/  IMAD.IADD R0, R5, 0x1, R4 ;  /* 0x0000000105007824 */ /* 0x000fe400078e0204 */
[----:B------:R-:W-:Y:S05]  /*1cf20*/  CALL.REL.NOINC `($__internal_25_$__cuda_sm70_shflsync_up_p) ;  /* 0x0000224000007944 */ /* 0x000fea0003c00000 */
        /* <DEDUP_REMOVED lines=12> */
[----:B------:R-:W-:Y:S02]  /*1cff0*/  MOV R201, 0x1f ;  /* 0x0000001f00c97802 */ /* 0x000fe40000000f00 */
[----:B------:R-:W-:Y:S01]  /*1d000*/  MOV R3, 0x1d040 ;  /* 0x0001d04000037802 */ /* 0x000fe20000000f00 */
[----:B------:R-:W-:-:S04]  /*1d010*/  IMAD.IADD R4, R0, 0x1, R4 ;  /* 0x0000000100047824 */ /* 0x000fc800078e0204 */
[----:B------:R-:W-:Y:S02]  /*1d020*/  IMAD.MOV.U32 R0, RZ, RZ, R4 ;  /* 0x000000ffff007224 */ /* 0x000fe400078e0004 */
[----:B------:R-:W-:Y:S05]  /*1d030*/  CALL.REL.NOINC `($__internal_24_$__cuda_sm70_shflsync_idx_p) ;  /* 0x000020b000007944 */ /* 0x000fea0003c00000 */
[----:B-1---5:R-:W-:Y:S05]  /*1d040*/  BRA `(.L_x_1483) ;  /* 0xfffe34f000007947 */ /* 0x022fea000383ffff */
.L_x_1280:
[----:B------:R-:W-:Y:S02]  /*1d050*/  SEL R0, RZ, 0x1, P0 ;  /* 0x00000001ff007807 */ /* 0x000fe40000000000 */
[----:B------:R-:W-:Y:S02]  /*1d060*/  MOV R2, 0x1d080 ;  /* 0x0001d08000027802 */ /* 0x000fe40000000f00 */
[----:B--2---:R-:W-:Y:S05]  /*1d070*/  CALL.REL.NOINC `($__internal_26_$__cuda_sm70_votesync_ballot) ;  /* 0x0000215000007944 */ /* 0x004fea0003c00000 */
[----:B------:R-:W-:Y:S01]  /*1d080*/  MOV R10, R0 ;  /* 0x00000000000a7202 */ /* 0x000fe20000000f00 */
[----:B------:R-:W-:Y:S05]  /*1d090*/  BRA `(.L_x_1484) ;  /* 0xfffe353000007947 */ /* 0x000fea000383ffff */
.L_x_1281:
[----:B------:R-:W-:Y:S01]  /*1d0a0*/  IMAD.MOV.U32 R0, RZ, RZ, R9 ;  /* 0x000000ffff007224 */ /* 0x000fe200078e0009 */
[----:B------:R-:W-:Y:S01]  /*1d0b0*/  MOV R2, R5 ;  /* 0x0000000500027202 */ /* 0x000fe20000000f00 */
[----:B------:R-:W-:Y:S01]  /*1d0c0*/  IMAD.MOV.U32 R201, RZ, RZ, 0x1f ;  /* 0x0000001fffc97424 */ /* 0x000fe200078e00ff */
[----:B------:R-:W-:Y:S02]  /*1d0d0*/  MOV R3, 0x1d0f0 ;  /* 0x0001d0f000037802 */ /* 0x000fe40000000f00 */
[----:B------:R-:W-:Y:S05]  /*1d0e0*/  CALL.REL.NOINC `($__internal_24_$__cuda_sm70_shflsync_idx_p) ;  /* 0x0000200000007944 */ /* 0x000fea0003c00000 */
[----:B------:R-:W-:Y:S01]  /*1d0f0*/  IMAD.MOV.U32 R12, RZ, RZ, R0 ;  /* 0x000000ffff0c7224 */ /* 0x000fe200078e0000 */
[----:B------:R-:W-:Y:S01]  /*1d100*/  MOV R0, R8 ;  /* 0x0000000800007202 */ /* 0x000fe20000000f00 */
[----:B------:R-:W-:Y:S01]  /*1d110*/  IMAD.MOV.U32 R6, RZ, RZ, RZ ;  /* 0x000000ffff067224 */ /* 0x000fe200078e00ff */
[----:B------:R-:W-:Y:S01]  /*1d120*/  MOV R2, R5 ;  /* 0x0000000500027202 */ /* 0x000fe20000000f00 */
[----:B------:R-:W-:Y:S01]  /*1d130*/  IMAD.MOV.U32 R201, RZ, RZ, 0x1f ;  /* 0x0000001fffc97424 */ /* 0x000fe200078e00ff */
[----:B------:R-:W-:-:S02]  /*1d140*/  MOV R3, 0x1d160 ;  /* 0x0001d16000037802 */ /* 0x000fc40000000f00 */
[----:B-1---5:R-:W-:Y:S05]  /*1d150*/  CALL.REL.NOINC `($__internal_24_$__cuda_sm70_shflsync_idx_p) ;  /* 0x00001f9000007944 */ /* 0x022fea0003c00000 */
[----:B------:R-:W-:Y:S01]  /*1d160*/  MOV R9, R0 ;  /* 0x0000000000097202 */ /* 0x000fe20000000f00 */
[----:B-1---5:R-:W-:Y:S05]  /*1d170*/  BRA `(.L_x_1485) ;  /* 0xfffe34b000007947 */ /* 0x022fea000383ffff */
.L_x_1284:
[----:B------:R-:W-:Y:S01]  /*1d180*/  IMAD.MOV.U32 R0, RZ, RZ, R4 ;  /* 0x000000ffff007224 */ /* 0x000fe200078e0004 */
[----:B------:R-:W-:-:S02]  /*1d190*/  MOV R201, 0x1f ;  /* 0x0000001f00c97802 */ /* 0x000fc40000000f00 */
[----:B------:R-:W-:Y:S02]  /*1d1a0*/  MOV R3, 0x1d1c0 ;  /* 0x0001d1c000037802 */ /* 0x000fe40000000f00 */
[----:B-123--:R-:W-:Y:S05]  /*1d1b0*/  CALL.REL.NOINC `($__internal_24_$__cuda_sm70_shflsync_idx_p) ;  /* 0x00001f3000007944 */ /* 0x00efea0003c00000 */
[----:B------:R-:W-:Y:S01]  /*1d1c0*/  MOV R6, R0 ;  /* 0x0000000000067202 */ /* 0x000fe20000000f00 */
[----:B-1---5:R-:W-:Y:S05]  /*1d1d0*/  BRA `(.L_x_1283) ;  /* 0xfffe34b000007947 */ /* 0x022fea000383ffff */
.L_x_1317:
[----:B------:R-:W-:Y:S01]  /*1d1e0*/  IMAD.MOV.U32 R0, RZ, RZ, R5 ;  /* 0x000000ffff007224 */ /* 0x000fe200078e0005 */
[----:B------:R-:W-:Y:S01]  /*1d1f0*/  MOV R2, RZ ;  /* 0x000000ff00027202 */ /* 0x000fe20000000f00 */
[----:B------:R-:W-:Y:S01]  /*1d200*/  IMAD.MOV.U32 R201, RZ, RZ, 0x181f ;  /* 0x0000181fffc97424 */ /* 0x000fe200078e00ff */
[----:B------:R-:W-:Y:S02]  /*1d210*/  MOV R3, 0x1d230 ;  /* 0x0001d23000037802 */ /* 0x000fe40000000f00 */
[----:B-----5:R-:W-:Y:S05]  /*1d220*/  CALL.REL.NOINC `($__internal_24_$__cuda_sm70_shflsync_idx_p) ;  /* 0x00001ec000007944 */ /* 0x020fea0003c00000 */
[----:B-----5:R-:W-:Y:S01]  /*1d230*/  MOV R4, R0 ;  /* 0x0000000000047202 */ /* 0x020fe20000000f00 */
[----:B-1----:R-:W-:Y:S05]  /*1d240*/  BRA `(.L_x_1486) ;  /* 0xfffe9ac000007947 */ /* 0x002fea000383ffff */
.L_x_1318:
[----:B------:R-:W-:Y:S01]  /*1d250*/  IMAD.MOV.U32 R0, RZ, RZ, R12 ;  /* 0x000000ffff007224 */ /* 0x000fe200078e000c */
[----:B------:R-:W-:Y:S01]  /*1d260*/  MOV R2, RZ ;  /* 0x000000ff00027202 */ /* 0x000fe20000000f00 */
[----:B------:R-:W-:Y:S01]  /*1d270*/  IMAD.MOV.U32 R201, RZ, RZ, 0x181f ;  /* 0x0000181fffc97424 */ /* 0x000fe200078e00ff */
[----:B------:R-:W-:Y:S02]  /*1d280*/  MOV R3, 0x1d2a0 ;  /* 0x0001d2a000037802 */ /* 0x000fe40000000f00 */
[----:B-12--5:R-:W-:Y:S05]  /*1d290*/  CALL.REL.NOINC `($__internal_24_$__cuda_sm70_shflsync_idx_p) ;  /* 0x00001e5000007944 */ /* 0x026fea0003c00000 */
[----:B-1---5:R-:W-:Y:S05]  /*1d2a0*/  BRA `(.L_x_1487) ;  /* 0xfffe9a8000007947 */ /* 0x022fea000383ffff */
.L_x_1321:
[----:B----4-:R-:W-:Y:S01]  /*1d2b0*/  IMAD.MOV.U32 R0, RZ, RZ, R5 ;  /* 0x000000ffff007224 */ /* 0x010fe200078e0005 */
[----:B--2---:R-:W-:Y:S01]  /*1d2c0*/  MOV R2, 0x1 ;  /* 0x0000000100027802 */ /* 0x004fe20000000f00 */
[----:B------:R-:W-:Y:S01]  /*1d2d0*/  IMAD.MOV.U32 R201, RZ, RZ, 0x181f ;  /* 0x0000181fffc97424 */ /* 0x000fe200078e00ff */
[----:B------:R-:W-:-:S02]  /*1d2e0*/  MOV R3, 0x1d300 ;  /* 0x0001d30000037802 */ /* 0x000fc40000000f00 */
[----:B-1-3-5:R-:W-:Y:S05]  /*1d2f0*/  CALL.REL.NOINC `($__internal_24_$__cuda_sm70_shflsync_idx_p) ;  /* 0x00001df000007944 */ /* 0x02afea0003c00000 */
[----:B-----5:R-:W-:Y:S01]  /*1d300*/  IMAD.MOV.U32 R4, RZ, RZ, R0 ;  /* 0x000000ffff047224 */ /* 0x020fe200078e0000 */
[----:B------:R-:W-:Y:S01]  /*1d310*/  MOV R2, 0x1 ;  /* 0x0000000100027802 */ /* 0x000fe20000000f00 */
[----:B------:R-:W-:Y:S01]  /*1d320*/  IMAD.MOV.U32 R0, RZ, RZ, R12 ;  /* 0x000000ffff007224 */ /* 0x000fe200078e000c */
[----:B------:R-:W-:-:S02]  /*1d330*/  MOV R201, 0x181f ;  /* 0x0000181f00c97802 */ /* 0x000fc40000000f00 */
[----:B------:R-:W-:Y:S02]  /*1d340*/  MOV R3, 0x1d360 ;  /* 0x0001d36000037802 */ /* 0x000fe40000000f00 */
[----:B-1----:R-:W-:Y:S05]  /*1d350*/  CALL.REL.NOINC `($__internal_24_$__cuda_sm70_shflsync_idx_p) ;  /* 0x00001d9000007944 */ /* 0x002fea0003c00000 */
[----:B-1---5:R-:W-:Y:S05]  /*1d360*/  BRA `(.L_x_1488) ;  /* 0xfffe9b5000007947 */ /* 0x022fea000383ffff */
.L_x_1324:
[----:B----4-:R-:W-:Y:S01]  /*1d370*/  IMAD.MOV.U32 R0, RZ, RZ, R5 ;  /* 0x000000ffff007224 */ /* 0x010fe200078e0005 */
[----:B-1----:R-:W-:Y:S01]  /*1d380*/  MOV R2, 0x2 ;  /* 0x0000000200027802 */ /* 0x002fe20000000f00 */
[----:B------:R-:W-:Y:S01]  /*1d390*/  IMAD.MOV.U32 R201, RZ, RZ, 0x181f ;  /* 0x0000181fffc97424 */ /* 0x000fe200078e00ff */
[----:B------:R-:W-:Y:S02]  /*1d3a0*/  MOV R3, 0x1d3c0 ;  /* 0x0001d3c000037802 */ /* 0x000fe40000000f00 */
[----:B--23-5:R-:W-:Y:S05]  /*1d3b0*/  CALL.REL.NOINC `($__internal_24_$__cuda_sm70_shflsync_idx_p) ;  /* 0x00001d3000007944 */ /* 0x02cfea0003c00000 */
[----:B-----5:R-:W-:Y:S01]  /*1d3c0*/  MOV R4, R0 ;  /* 0x0000000000047202 */ /* 0x020fe20000000f00 */
[----:B-1----:R-:W-:Y:S05]  /*1d3d0*/  BRA `(.L_x_1489) ;  /* 0xfffe9c6000007947 */ /* 0x002fea000383ffff */
.L_x_1325:
[----:B----4-:R-:W-:Y:S01]  /*1d3e0*/  IMAD.MOV.U32 R0, RZ, RZ, R12 ;  /* 0x000000ffff007224 */ /* 0x010fe200078e000c */
[----:B------:R-:W-:Y:S01]  /*1d3f0*/  MOV R2, 0x2 ;  /* 0x0000000200027802 */ /* 0x000fe20000000f00 */
[----:B------:R-:W-:Y:S01]  /*1d400*/  IMAD.MOV.U32 R201, RZ, RZ, 0x181f ;  /* 0x0000181fffc97424 */ /* 0x000fe200078e00ff */
[----:B------:R-:W-:Y:S02]  /*1d410*/  MOV R3, 0x1d430 ;  /* 0x0001d43000037802 */ /* 0x000fe40000000f00 */
[----:B-123-5:R-:W-:Y:S05]  /*1d420*/  CALL.REL.NOINC `($__internal_24_$__cuda_sm70_shflsync_idx_p) ;  /* 0x00001cc000007944 */ /* 0x02efea0003c00000 */
[----:B-1---5:R-:W-:Y:S05]  /*1d430*/  BRA `(.L_x_1490) ;  /* 0xfffe9c2000007947 */ /* 0x022fea000383ffff */
.L_x_1328:
[----:B-1----:R-:W-:Y:S01]  /*1d440*/  IMAD.MOV.U32 R0, RZ, RZ, R5 ;  /* 0x000000ffff007224 */ /* 0x002fe200078e0005 */
[----:B------:R-:W-:Y:S01]  /*1d450*/  MOV R2, 0x3 ;  /* 0x0000000300027802 */ /* 0x000fe20000000f00 */
[----:B------:R-:W-:Y:S01]  /*1d460*/  IMAD.MOV.U32 R201, RZ, RZ, 0x181f ;  /* 0x0000181fffc97424 */ /* 0x000fe200078e00ff */
[----:B------:R-:W-:-:S02]  /*1d470*/  MOV R3, 0x1d490 ;  /* 0x0001d49000037802 */ /* 0x000fc40000000f00 */
[----:B--2345:R-:W-:Y:S05]  /*1d480*/  CALL.REL.NOINC `($__internal_24_$__cuda_sm70_shflsync_idx_p) ;  /* 0x00001c6000007944 */ /* 0x03cfea0003c00000 */
[----:B-----5:R-:W-:Y:S01]  /*1d490*/  IMAD.MOV.U32 R4, RZ, RZ, R0 ;  /* 0x000000ffff047224 */ /* 0x020fe200078e0000 */
[----:B------:R-:W-:Y:S01]  /*1d4a0*/  MOV R2, 0x3 ;  /* 0x0000000300027802 */ /* 0x000fe20000000f00 */
[----:B------:R-:W-:Y:S01]  /*1d4b0*/  IMAD.MOV.U32 R0, RZ, RZ, R12 ;  /* 0x000000ffff007224 */ /* 0x000fe200078e000c */
[----:B------:R-:W-:-:S02]  /*1d4c0*/  MOV R201, 0x181f ;  /* 0x0000181f00c97802 */ /* 0x000fc40000000f00 */
[----:B------:R-:W-:Y:S02]  /*1d4d0*/  MOV R3, 0x1d4f0 ;  /* 0x0001d4f000037802 */ /* 0x000fe40000000f00 */
[----:B-1----:R-:W-:Y:S05]  /*1d4e0*/  CALL.REL.NOINC `($__internal_24_$__cuda_sm70_shflsync_idx_p) ;  /* 0x00001c0000007944 */ /* 0x002fea0003c00000 */
[----:B-1---5:R-:W-:Y:S05]  /*1d4f0*/  BRA `(.L_x_1491) ;  /* 0xfffe9cf000007947 */ /* 0x022fea000383ffff */
.L_x_1395:
[----:B------:R-:W-:Y:S01]  /*1d500*/  IMAD.MOV.U32 R2, RZ, RZ, RZ ;  /* 0x000000ffff027224 */ /* 0x000fe200078e00ff */
[----:B------:R-:W-:Y:S02]  /*1d510*/  MOV R201, 0x181f ;  /* 0x0000181f00c97802 */ /* 0x000fe40000000f00 */
[----:B------:R-:W-:Y:S02]  /*1d520*/  MOV R3, 0x1d540 ;  /* 0x0001d54000037802 */ /* 0x000fe40000000f00 */
[----:B------:R-:W-:Y:S05]  /*1d530*/  CALL.REL.NOINC `($__internal_24_$__cuda_sm70_shflsync_idx_p) ;  /* 0x00001bb000007944 */ /* 0x000fea0003c00000 */
[----:B-----5:R-:W-:Y:S01]  /*1d540*/  MOV R4, R0 ;  /* 0x0000000000047202 */ /* 0x020fe20000000f00 */
[----:B-1----:R-:W-:Y:S05]  /*1d550*/  BRA `(.L_x_1492) ;  /* 0xffff443000007947 */ /* 0x002fea000383ffff */
.L_x_1396:
[----:B-1----:R-:W-:Y:S01]  /*1d560*/  IMAD.MOV.U32 R0, RZ, RZ, R5 ;  /* 0x000000ffff007224 */ /* 0x002fe200078e0005 */
[----:B------:R-:W-:Y:S01]  /*1d570*/  MOV R2, RZ ;  /* 0x000000ff00027202 */ /* 0x000fe20000000f00 */
[----:B------:R-:W-:Y:S01]  /*1d580*/  IMAD.MOV.U32 R201, RZ, RZ, 0x181f ;  /* 0x0000181fffc97424 */ /* 0x000fe200078e00ff */
[----:B------:R-:W-:Y:S02]  /*1d590*/  MOV R3, 0x1d5b0 ;  /* 0x0001d5b000037802 */ /* 0x000fe40000000f00 */
[----:B--2---:R-:W-:Y:S05]  /*1d5a0*/  CALL.REL.NOINC `($__internal_24_$__cuda_sm70_shflsync_idx_p) ;  /* 0x00001b4000007944 */ /* 0x004fea0003c00000 */
[----:B-1---5:R-:W-:Y:S05]  /*1d5b0*/  BRA `(.L_x_1493) ;  /* 0xffff43f000007947 */ /* 0x022fea000383ffff */
.L_x_1397:
[----:B------:R-:W-:Y:S01]  /*1d5c0*/  IMAD.MOV.U32 R0, RZ, RZ, R4 ;  /* 0x000000ffff007224 */ /* 0x000fe200078e0004 */
[----:B------:R-:W-:Y:S01]  /*1d5d0*/  MOV R2, RZ ;  /* 0x000000ff00027202 */ /* 0x000fe20000000f00 */
[----:B------:R-:W-:Y:S01]  /*1d5e0*/  IMAD.MOV.U32 R201, RZ, RZ, 0x1c1f ;  /* 0x00001c1fffc97424 */ /* 0x000fe200078e00ff */
[----:B------:R-:W-:-:S02]  /*1d5f0*/  MOV R3, 0x1d610 ;  /* 0x0001d61000037802 */ /* 0x000fc40000000f00 */
[----:B------:R-:W-:Y:S05]  /*1d600*/  CALL.REL.NOINC `($__internal_24_$__cuda_sm70_shflsync_idx_p) ;  /* 0x00001ae000007944 */ /* 0x000fea0003c00000 */
[----:B-1---5:R-:W-:Y:S05]  /*1d610*/  BRA `(.L_x_1494) ;  /* 0xffff45b000007947 */ /* 0x022fea000383ffff */
.L_x_1398:
[----:B------:R-:W-:Y:S01]  /*1d620*/  IMAD.MOV.U32 R0, RZ, RZ, R4 ;  /* 0x000000ffff007224 */ /* 0x000fe200078e0004 */
[----:B------:R-:W-:Y:S01]  /*1d630*/  MOV R2, 0x1 ;  /* 0x0000000100027802 */ /* 0x000fe20000000f00 */
[----:B------:R-:W-:Y:S01]  /*1d640*/  IMAD.MOV.U32 R201, RZ, RZ, 0x1c1f ;  /* 0x00001c1fffc97424 */ /* 0x000fe200078e00ff */
[----:B------:R-:W-:-:S02]  /*1d650*/  MOV R3, 0x1d670 ;  /* 0x0001d67000037802 */ /* 0x000fc40000000f00 */
[----:B-1----:R-:W-:Y:S05]  /*1d660*/  CALL.REL.NOINC `($__internal_24_$__cuda_sm70_shflsync_idx_p) ;  /* 0x00001a8000007944 */ /* 0x002fea0003c00000 */
[----:B------:R-:W-:Y:S01]  /*1d670*/  IMAD.IADD R0, R5, 0x1, R0 ;  /* 0x0000000105007824 */ /* 0x000fe200078e0200 */
[----:B------:R-:W-:-:S02]  /*1d680*/  FMNMX.FTZ R133, R10, R11, !PT ;  /* 0x0000000b0a857209 */ /* 0x000fc40007810000 */
[----:B------:R-:W-:Y:S02]  /*1d690*/  MOV R2, 0x1d8b0 ;  /* 0x0001d8b000027802 */ /* 0x000fe40000000f00 */
[----:B------:R-:W-:Y:S02]  /*1d6a0*/  IMNMX R0, R6, R0, PT ;  /* 0x0000000006007217 */ /* 0x000fe40003800200 */
[----:B------:R-:W-:Y:S02]  /*1d6b0*/  FMNMX.FTZ R133, R12, R133, !PT ;  /* 0x000000850c857209 */ /* 0x000fe40007810000 */
[C---:B------:R-:W-:Y:S02]  /*1d6c0*/  ISETP.GT.AND P1, PT, R0.reuse, RZ, PT ;  /* 0x000000ff0000720c */ /* 0x040fe40003f24270 */
[C---:B------:R-:W-:Y:S02]  /*1d6d0*/  ISETP.GT.AND P0, PT, R0.reuse, 0x1, PT ;  /* 0x000000010000780c */ /* 0x040fe40003f04270 */
[----:B------:R-:W-:-:S02]  /*1d6e0*/  ISETP.GT.AND P2, PT, R0, 0x8, PT ;  /* 0x000000080000780c */ /* 0x000fc40003f44270 */
[----:B------:R-:W-:Y:S02]  /*1d6f0*/  FSEL R6, R38, -INF , P1 ;  /* 0xff80000026067808 */ /* 0x000fe40000800000 */
[----:B------:R-:W-:Y:S02]  /*1d700*/  FSEL R7, R39, -INF , P0 ;  /* 0xff80000027077808 */ /* 0x000fe40000000000 */
[----:B------:R-:W-:Y:S02]  /*1d710*/  ISETP.GT.AND P0, PT, R0, 0x9, PT ;  /* 0x000000090000780c */ /* 0x000fe40003f04270 */
[----:B------:R-:W-:Y:S02]  /*1d720*/  FSEL R9, R34, -INF , P2 ;  /* 0xff80000022097808 */ /* 0x000fe40001000000 */
[----:B-----5:R-:W-:Y:S02]  /*1d730*/  FMNMX.FTZ R4, R6, R7, !PT ;  /* 0x0000000706047209 */ /* 0x020fe40007810000 */
[----:B------:R-:W-:-:S02]  /*1d740*/  FMNMX.FTZ R133, R13, R133, !PT ;  /* 0x000000850d857209 */ /* 0x000fc40007810000 */
[----:B------:R-:W-:Y:S02]  /*1d750*/  FSEL R8, R35, -INF , P0 ;  /* 0xff80000023087808 */ /* 0x000fe40000000000 */
[----:B------:R-:W-:Y:S02]  /*1d760*/  ISETP.GT.AND P1, PT, R0, 0x10, PT ;  /* 0x000000100000780c */ /* 0x000fe40003f24270 */
        /* <DEDUP_REMOVED lines=10> */
[----:B------:R-:W-:Y:S01]  /*1d810*/  ISETP.GT.AND P0, PT, R0, 0x19, PT ;  /* 0x000000190000780c */ /* 0x000fe20003f04270 */
[----:B------:R-:W-:Y:S01]  /*1d820*/  IMAD.MOV.U32 R0, RZ, RZ, 0x2 ;  /* 0x00000002ff007424 */ /* 0x000fe200078e00ff */
[----:B------:R-:W-:Y:S02]  /*1d830*/  FSEL R22, R30, -INF , P1 ;  /* 0xff8000001e167808 */ /* 0x000fe40000800000 */
[----:B------:R-:W-:Y:S02]  /*1d840*/  FMNMX.FTZ R4, R20, R4, !PT ;  /* 0x0000000414047209 */ /* 0x000fe40007810000 */
[----:B------:R-:W-:Y:S02]  /*1d850*/  FMNMX.FTZ R133, R26, R133, !PT ;  /* 0x000000851a857209 */ /* 0x000fe40007810000 */
[----:B------:R-:W-:Y:S02]  /*1d860*/  FSEL R25, R31, -INF , P0 ;  /* 0xff8000001f197808 */ /* 0x000fe40000000000 */
[----:B------:R-:W-:Y:S01]  /*1d870*/  FMNMX.FTZ R4, R22, R4, !PT ;  /* 0x0000000416047209 */ /* 0x000fe20007810000 */
[----:B------:R-:W-:-:S03]  /*1d880*/  IMAD.MOV.U32 R132, RZ, RZ, R133 ;  /* 0x000000ffff847224 */ /* 0x000fc600078e0085 */
[----:B------:R-:W-:Y:S02]  /*1d890*/  FMNMX.FTZ R4, R25, R4, !PT ;  /* 0x0000000419047209 */ /* 0x000fe40007810000 */
[----:B-1----:R-:W-:Y:S05]  /*1d8a0*/  CALL.REL.NOINC `($__internal_23_$__cuda_sm70_shflsync_bfly_p) ;  /* 0x000017e000007944 */ /* 0x002fea0003c00000 */
[----:B------:R-:W-:Y:S01]  /*1d8b0*/  FMNMX.FTZ R133, R133, R0, !PT ;  /* 0x0000000085857209 */ /* 0x000fe20007810000 */
[----:B------:R-:W-:Y:S01]  /*1d8c0*/  IMAD.MOV.U32 R0, RZ, RZ, 0x1 ;  /* 0x00000001ff007424 */ /* 0x000fe200078e00ff */
[----:B------:R-:W-:-:S03]  /*1d8d0*/  MOV R2, 0x1d900 ;  /* 0x0001d90000027802 */ /* 0x000fc60000000f00 */
[----:B------:R-:W-:Y:S02]  /*1d8e0*/  IMAD.MOV.U32 R132, RZ, RZ, R133 ;  /* 0x000000ffff847224 */ /* 0x000fe400078e0085 */
[----:B------:R-:W-:Y:S05]  /*1d8f0*/  CALL.REL.NOINC `($__internal_23_$__cuda_sm70_shflsync_bfly_p) ;  /* 0x0000179000007944 */ /* 0x000fea0003c00000 */
[----:B------:R-:W-:Y:S01]  /*1d900*/  FMNMX.FTZ R133, R133, R0, !PT ;  /* 0x0000000085857209 */ /* 0x000fe20007810000 */
[----:B------:R-:W-:Y:S01]  /*1d910*/  IMAD.MOV.U32 R132, RZ, RZ, R4 ;  /* 0x000000ffff847224 */ /* 0x000fe200078e0004 */
[----:B------:R-:W-:Y:S01]  /*1d920*/  MOV R2, 0x1d950 ;  /* 0x0001d95000027802 */ /* 0x000fe20000000f00 */
[----:B------:R-:W-:Y:S02]  /*1d930*/  IMAD.MOV.U32 R0, RZ, RZ, 0x2 ;  /* 0x00000002ff007424 */ /* 0x000fe400078e00ff */
[----:B------:R-:W-:Y:S05]  /*1d940*/  CALL.REL.NOINC `($__internal_23_$__cuda_sm70_shflsync_bfly_p) ;  /* 0x0000174000007944 */ /* 0x000fea0003c00000 */
[----:B------:R-:W-:Y:S01]  /*1d950*/  FMNMX.FTZ R4, R4, R0, !PT ;  /* 0x0000000004047209 */ /* 0x000fe20007810000 */
[----:B------:R-:W-:Y:S01]  /*1d960*/  IMAD.MOV.U32 R0, RZ, RZ, 0x1 ;  /* 0x00000001ff007424 */ /* 0x000fe200078e00ff */
[----:B------:R-:W-:-:S03]  /*1d970*/  MOV R2, 0x1d9a0 ;  /* 0x0001d9a000027802 */ /* 0x000fc60000000f00 */
[----:B------:R-:W-:Y:S02]  /*1d980*/  IMAD.MOV.U32 R132, RZ, RZ, R4 ;  /* 0x000000ffff847224 */ /* 0x000fe400078e0004 */
[----:B------:R-:W-:Y:S05]  /*1d990*/  CALL.REL.NOINC `($__internal_23_$__cuda_sm70_shflsync_bfly_p) ;  /* 0x000016f000007944 */ /* 0x000fea0003c00000 */
[----:B------:R-:W-:Y:S01]  /*1d9a0*/  MOV R5, R0 ;  /* 0x0000000000057202 */ /* 0x000fe20000000f00 */
[----:B------:R-:W-:Y:S05]  /*1d9b0*/  BRA `(.L_x_1495) ;  /* 0xffff45c000007947 */ /* 0x000fea000383ffff */
.L_x_1402:
[----:B------:R-:W-:Y:S01]  /*1d9c0*/  MOV R201, 0x181f ;  /* 0x0000181f00c97802 */ /* 0x000fe20000000f00 */
[----:B------:R-:W-:Y:S01]  /*1d9d0*/  IMAD.MOV.U32 R2, RZ, RZ, RZ ;  /* 0x000000ffff027224 */ /* 0x000fe200078e00ff */
[----:B------:R-:W-:Y:S02]  /*1d9e0*/  MOV R3, 0x1da00 ;  /* 0x0001da0000037802 */ /* 0x000fe40000000f00 */
[----:B-1234-:R-:W-:Y:S05]  /*1d9f0*/  CALL.REL.NOINC `($__internal_24_$__cuda_sm70_shflsync_idx_p) ;  /* 0x000016f000007944 */ /* 0x01efea0003c00000 */
[----:B-----5:R-:W-:Y:S01]  /*1da00*/  MOV R4, R0 ;  /* 0x0000000000047202 */ /* 0x020fe20000000f00 */
[----:B-1----:R-:W-:-:S05]  /*1da10*/  BRA `(.L_x_1496) ;  /* 0xffff521000007947 */ /* 0x002fca000383ffff */
.L_x_1403:
[----:B------:R-:W-:Y:S01]  /*1da20*/  MOV R2, RZ ;  /* 0x000000ff00027202 */ /* 0x000fe20000000f00 */
[----:B----4-:R-:W-:Y:S01]  /*1da30*/  IMAD.MOV.U32 R0, RZ, RZ, R5 ;  /* 0x000000ffff007224 */ /* 0x010fe200078e0005 */
[----:B------:R-:W-:Y:S01]  /*1da40*/  MOV R3, 0x1da70 ;  /* 0x0001da7000037802 */ /* 0x000fe20000000f00 */
[----:B------:R-:W-:Y:S02]  /*1da50*/  IMAD.MOV.U32 R201, RZ, RZ, 0x181f ;  /* 0x0000181fffc97424 */ /* 0x000fe400078e00ff */
[----:B-123--:R-:W-:Y:S05]  /*1da60*/  CALL.REL.NOINC `($__internal_24_$__cuda_sm70_shflsync_idx_p) ;  /* 0x0000168000007944 */ /* 0x00efea0003c00000 */
[----:B-1---5:R-:W-:-:S05]  /*1da70*/  BRA `(.L_x_1497) ;  /* 0xffff51d000007947 */ /* 0x022fca000383ffff */
.L_x_1406:
[----:B------:R-:W-:Y:S01]  /*1da80*/  MOV R201, 0x181f ;  /* 0x0000181f00c97802 */ /* 0x000fe20000000f00 */
[----:B------:R-:W-:Y:S01]  /*1da90*/  IMAD.MOV.U32 R2, RZ, RZ, RZ ;  /* 0x000000ffff027224 */ /* 0x000fe200078e00ff */
[----:B------:R-:W-:Y:S02]  /*1daa0*/  MOV R3, 0x1dac0 ;  /* 0x0001dac000037802 */ /* 0x000fe40000000f00 */
[----:B------:R-:W-:Y:S05]  /*1dab0*/  CALL.REL.NOINC `($__internal_24_$__cuda_sm70_shflsync_idx_p) ;  /* 0x0000163000007944 */ /* 0x000fea0003c00000 */
[----:B------:R-:W-:Y:S01]  /*1dac0*/  MOV R132, R0 ;  /* 0x0000000000847202 */ /* 0x000fe20000000f00 */
[----:B-1---5:R-:W-:-:S05]  /*1dad0*/  BRA `(.L_x_1498) ;  /* 0xffff5bc000007947 */ /* 0x022fca000383ffff */
.L_x_1407:
[----:B------:R-:W-:Y:S01]  /*1dae0*/  MOV R2, RZ ;  /* 0x000000ff00027202 */ /* 0x000fe20000000f00 */
[----:B-1----:R-:W-:Y:S01]  /*1daf0*/  IMAD.MOV.U32 R0, RZ, RZ, R133 ;  /* 0x000000ffff007224 */ /* 0x002fe200078e0085 */
[----:B------:R-:W-:Y:S01]  /*1db00*/  MOV R3, 0x1db30 ;  /* 0x0001db3000037802 */ /* 0x000fe20000000f00 */
[----:B------:R-:W-:Y:S02]  /*1db10*/  IMAD.MOV.U32 R201, RZ, RZ, 0x181f ;  /* 0x0000181fffc97424 */ /* 0x000fe400078e00ff */
[----:B--2---:R-:W-:Y:S05]  /*1db20*/  CALL.REL.NOINC `($__internal_24_$__cuda_sm70_shflsync_idx_p) ;  /* 0x000015c000007944 */ /* 0x004fea0003c00000 */
[----:B-1---5:R-:W-:-:S05]  /*1db30*/  BRA `(.L_x_1499) ;  /* 0xffff5b8000007947 */ /* 0x022fca000383ffff */
.L_x_1408:
[----:B--2---:R-:W-:Y:S01]  /*1db40*/  MOV R2, RZ ;  /* 0x000000ff00027202 */ /* 0x004fe20000000f00 */
[----:B------:R-:W-:Y:S01]  /*1db50*/  IMAD.MOV.U32 R0, RZ, RZ, R132 ;  /* 0x000000ffff007224 */ /* 0x000fe200078e0084 */
[----:B------:R-:W-:Y:S01]  /*1db60*/  MOV R3, 0x1db90 ;  /* 0x0001db9000037802 */ /* 0x000fe20000000f00 */
[----:B------:R-:W-:Y:S02]  /*1db70*/  IMAD.MOV.U32 R201, RZ, RZ, 0x1c1f ;  /* 0x00001c1fffc97424 */ /* 0x000fe400078e00ff */
[----:B------:R-:W-:Y:S05]  /*1db80*/  CALL.REL.NOINC `($__internal_24_$__cuda_sm70_shflsync_idx_p) ;  /* 0x0000156000007944 */ /* 0x000fea0003c00000 */
[----:B-1---5:R-:W-:-:S05]  /*1db90*/  BRA `(.L_x_1500) ;  /* 0xffff5d4000007947 */ /* 0x022fca000383ffff */
.L_x_1409:
[----:B------:R-:W-:Y:S01]  /*1dba0*/  MOV R2, 0x1 ;  /* 0x0000000100027802 */ /* 0x000fe20000000f00 */
[----:B------:R-:W-:Y:S01]  /*1dbb0*/  IMAD.MOV.U32 R0, RZ, RZ, R132 ;  /* 0x000000ffff007224 */ /* 0x000fe200078e0084 */
[----:B------:R-:W-:Y:S01]  /*1dbc0*/  MOV R3, 0x1dbf0 ;  /* 0x0001dbf000037802 */ /* 0x000fe20000000f00 */
[----:B------:R-:W-:Y:S02]  /*1dbd0*/  IMAD.MOV.U32 R201, RZ, RZ, 0x1c1f ;  /* 0x00001c1fffc97424 */ /* 0x000fe400078e00ff */
[----:B-1----:R-:W-:Y:S05]  /*1dbe0*/  CALL.REL.NOINC `($__internal_24_$__cuda_sm70_shflsync_idx_p) ;  /* 0x0000150000007944 */ /* 0x002fea0003c00000 */
        /* <DEDUP_REMOVED lines=32> */
[----:B-----5:R-:W-:Y:S02]  /*1ddf0*/  FMNMX.FTZ R132, R4, R132, !PT ;  /* 0x0000008404847209 */ /* 0x020fe40007810000 */
[----:B------:R-:W-:Y:S02]  /*1de00*/  FMNMX.FTZ R14, R5, R14, !PT ;  /* 0x0000000e050e7209 */ /* 0x000fe40007810000 */
[----:B------:R-:W-:Y:S02]  /*1de10*/  MOV R2, 0x1de30 ;  /* 0x0001de3000027802 */ /* 0x000fe40000000f00 */
[----:B-1----:R-:W-:Y:S05]  /*1de20*/  CALL.REL.NOINC `($__internal_23_$__cuda_sm70_shflsync_bfly_p) ;  /* 0x0000126000007944 */ /* 0x002fea0003c00000 */
[----:B------:R-:W-:Y:S01]  /*1de30*/  FMNMX.FTZ R132, R132, R0, !PT ;  /* 0x0000000084847209 */ /* 0x000fe20007810000 */
[----:B------:R-:W-:Y:S01]  /*1de40*/  IMAD.MOV.U32 R0, RZ, RZ, 0x1 ;  /* 0x00000001ff007424 */ /* 0x000fe200078e00ff */
[----:B------:R-:W-:Y:S02]  /*1de50*/  MOV R2, 0x1de70 ;  /* 0x0001de7000027802 */ /* 0x000fe40000000f00 */
        /* <DEDUP_REMOVED lines=8> */
[----:B------:R-:W-:Y:S02]  /*1dee0*/  MOV R2, 0x1df00 ;  /* 0x0001df0000027802 */ /* 0x000fe40000000f00 */
[----:B------:R-:W-:Y:S05]  /*1def0*/  CALL.REL.NOINC `($__internal_23_$__cuda_sm70_shflsync_bfly_p) ;  /* 0x0000119000007944 */ /* 0x000fea0003c00000 */
[----:B------:R-:W-:-:S05]  /*1df00*/  BRA `(.L_x_1501) ;  /* 0xffff5d8000007947 */ /* 0x000fca000383ffff */
.L_x_1412:
[----:B------:R-:W-:Y:S01]  /*1df10*/  MOV R201, 0x181f ;  /* 0x0000181f00c97802 */ /* 0x000fe20000000f00 */
[----:B------:R-:W-:Y:S01]  /*1df20*/  IMAD.MOV.U32 R2, RZ, RZ, RZ ;  /* 0x000000ffff027224 */ /* 0x000fe200078e00ff */
[----:B------:R-:W-:Y:S02]  /*1df30*/  MOV R3, 0x1df50 ;  /* 0x0001df5000037802 */ /* 0x000fe40000000f00 */
[----:B-1234-:R-:W-:Y:S05]  /*1df40*/  CALL.REL.NOINC `($__internal_24_$__cuda_sm70_shflsync_idx_p) ;  /* 0x000011a000007944 */ /* 0x01efea0003c00000 */
[----:B-1---5:R-:W-:-:S05]  /*1df50*/  BRA `(.L_x_1502) ;  /* 0xffff71d000007947 */ /* 0x022fca000383ffff */
.L_x_1415:
[----:B------:R-:W-:Y:S01]  /*1df60*/  MOV R201, 0x181f ;  /* 0x0000181f00c97802 */ /* 0x000fe20000000f00 */
[----:B------:R-:W-:Y:S01]  /*1df70*/  IMAD.MOV.U32 R2, RZ, RZ, RZ ;  /* 0x000000ffff027224 */ /* 0x000fe200078e00ff */
[----:B------:R-:W-:Y:S02]  /*1df80*/  MOV R3, 0x1dfa0 ;  /* 0x0001dfa000037802 */ /* 0x000fe40000000f00 */
[----:B------:R-:W-:Y:S05]  /*1df90*/  CALL.REL.NOINC `($__internal_24_$__cuda_sm70_shflsync_idx_p) ;  /* 0x0000115000007944 */ /* 0x000fea0003c00000 */
[----:B------:R-:W-:Y:S01]  /*1dfa0*/  MOV R132, R0 ;  /* 0x0000000000847202 */ /* 0x000fe20000000f00 */
[----:B-1---5:R-:W-:-:S05]  /*1dfb0*/  BRA `(.L_x_1503) ;  /* 0xffff7b9000007947 */ /* 0x022fca000383ffff */
.L_x_1416:
[----:B------:R-:W-:Y:S01]  /*1dfc0*/  MOV R2, RZ ;  /* 0x000000ff00027202 */ /* 0x000fe20000000f00 */
[----:B-1----:R-:W-:Y:S01]  /*1dfd0*/  IMAD.MOV.U32 R0, RZ, RZ, R133 ;  /* 0x000000ffff007224 */ /* 0x002fe200078e0085 */
[----:B------:R-:W-:Y:S01]  /*1dfe0*/  MOV R3, 0x1e010 ;  /* 0x0001e01000037802 */ /* 0x000fe20000000f00 */
[----:B------:R-:W-:Y:S02]  /*1dff0*/  IMAD.MOV.U32 R201, RZ, RZ, 0x181f ;  /* 0x0000181fffc97424 */ /* 0x000fe400078e00ff */
[----:B--2---:R-:W-:Y:S05]  /*1e000*/  CALL.REL.NOINC `($__internal_24_$__cuda_sm70_shflsync_idx_p) ;  /* 0x000010e000007944 */ /* 0x004fea0003c00000 */
[----:B-1---5:R-:W-:-:S05]  /*1e010*/  BRA `(.L_x_1504) ;  /* 0xffff7b5000007947 */ /* 0x022fca000383ffff */
.L_x_1417:
[----:B------:R-:W-:Y:S02]  /*1e020*/  MOV R0, 0x2 ;  /* 0x0000000200007802 */ /* 0x000fe40000000f00 */
[----:B------:R-:W-:Y:S02]  /*1e030*/  MOV R2, 0x1e050 ;  /* 0x0001e05000027802 */ /* 0x000fe40000000f00 */
[----:B------:R-:W-:Y:S05]  /*1e040*/  CALL.REL.NOINC `($__internal_23_$__cuda_sm70_shflsync_bfly_p) ;  /* 0x0000104000007944 */ /* 0x000fea0003c00000 */
        /* <DEDUP_REMOVED lines=14> */
.L_x_1419:
[----:B------:R-:W-:Y:S01]  /*1e130*/  IMAD.MOV.U32 R132, RZ, RZ, R204 ;  /* 0x000000ffff847224 */ /* 0x000fe200078e00cc */
[----:B------:R-:W-:-:S02]  /*1e140*/  MOV R0, 0x2 ;  /* 0x0000000200007802 */ /* 0x000fc40000000f00 */
[----:B------:R-:W-:Y:S02]  /*1e150*/  MOV R2, 0x1e170 ;  /* 0x0001e17000027802 */ /* 0x000fe40000000f00 */
[----:B------:R-:W-:Y:S05]  /*1e160*/  CALL.REL.NOINC `($__internal_23_$__cuda_sm70_shflsync_bfly_p) ;  /* 0x00000f2000007944 */ /* 0x000fea0003c00000 */
[----:B------:R-:W-:Y:S05]  /*1e170*/  BRA `(.L_x_1506) ;  /* 0xffff8f4000007947 */ /* 0x000fea000383ffff */
.L_x_1420:
[----:B------:R-:W-:Y:S01]  /*1e180*/  IMAD.MOV.U32 R132, RZ, RZ, R5 ;  /* 0x000000ffff847224 */ /* 0x000fe200078e0005 */
[----:B------:R-:W-:Y:S02]  /*1e190*/  MOV R0, 0x1 ;  /* 0x0000000100007802 */ /* 0x000fe40000000f00 */
[----:B------:R-:W-:Y:S02]  /*1e1a0*/  MOV R2, 0x1e1c0 ;  /* 0x0001e1c000027802 */ /* 0x000fe40000000f00 */
[----:B-1----:R-:W-:Y:S05]  /*1e1b0*/  CALL.REL.NOINC `($__internal_23_$__cuda_sm70_shflsync_bfly_p) ;  /* 0x00000ed000007944 */ /* 0x002fea0003c00000 */
[----:B------:R-:W-:Y:S01]  /*1e1c0*/  FADD.FTZ R5, R5, R0 ;  /* 0x0000000005057221 */ /* 0x000fe20000010000 */
[----:B------:R-:W-:Y:S02]  /*1e1d0*/  MOV R132, R203 ;  /* 0x000000cb00847202 */ /* 0x000fe40000000f00 */
[----:B------:R-:W-:Y:S02]  /*1e1e0*/  MOV R0, 0x2 ;  /* 0x0000000200007802 */ /* 0x000fe40000000f00 */
[----:B------:R-:W-:Y:S02]  /*1e1f0*/  MOV R2, 0x1e210 ;  /* 0x0001e21000027802 */ /* 0x000fe40000000f00 */
[----:B------:R-:W-:Y:S05]  /*1e200*/  CALL.REL.NOINC `($__internal_23_$__cuda_sm70_shflsync_bfly_p) ;  /* 0x00000e8000007944 */ /* 0x000fea0003c00000 */
[----:B------:R-:W-:Y:S01]  /*1e210*/  FADD.FTZ R6, R203, R0 ;  /* 0x00000000cb067221 */ /* 0x000fe20000010000 */
[----:B------:R-:W-:Y:S02]  /*1e220*/  MOV R0, 0x1 ;  /* 0x0000000100007802 */ /* 0x000fe40000000f00 */
[----:B------:R-:W-:-:S02]  /*1e230*/  MOV R2, 0x1e260 ;  /* 0x0001e26000027802 */ /* 0x000fc40000000f00 */
[----:B------:R-:W-:Y:S02]  /*1e240*/  MOV R132, R6 ;  /* 0x0000000600847202 */ /* 0x000fe40000000f00 */
[----:B------:R-:W-:Y:S05]  /*1e250*/  CALL.REL.NOINC `($__internal_23_$__cuda_sm70_shflsync_bfly_p) ;  /* 0x00000e3000007944 */ /* 0x000fea0003c00000 */
[----:B------:R-:W-:Y:S01]  /*1e260*/  MOV R3, R0 ;  /* 0x0000000000037202 */ /* 0x000fe20000000f00 */
[----:B------:R-:W-:Y:S05]  /*1e270*/  BRA `(.L_x_1507) ;  /* 0xffff8eb000007947 */ /* 0x000fea000383ffff */
.L_x_1427:
[----:B--234-:R-:W-:Y:S01]  /*1e280*/  IMAD.MOV.U32 R0, RZ, RZ, R13 ;  /* 0x000000ffff007224 */ /* 0x01cfe200078e000d */
[----:B------:R-:W-:Y:S01]  /*1e290*/  MOV R2, RZ ;  /* 0x000000ff00027202 */ /* 0x000fe20000000f00 */
[----:B------:R-:W-:Y:S01]  /*1e2a0*/  IMAD.MOV.U32 R201, RZ, RZ, 0x181f ;  /* 0x0000181fffc97424 */ /* 0x000fe200078e00ff */
[----:B------:R-:W-:Y:S02]  /*1e2b0*/  MOV R3, 0x1e2d0 ;  /* 0x0001e2d000037802 */ /* 0x000fe40000000f00 */
[----:B-1----:R-:W-:Y:S05]  /*1e2c0*/  CALL.REL.NOINC `($__internal_24_$__cuda_sm70_shflsync_idx_p) ;  /* 0x00000e2000007944 */ /* 0x002fea0003c00000 */
[----:B-----5:R-:W-:Y:S01]  /*1e2d0*/  MOV R4, R0 ;  /* 0x0000000000047202 */ /* 0x020fe20000000f00 */
[----:B-1----:R-:W-:Y:S05]  /*1e2e0*/  BRA `(.L_x_1508) ;  /* 0xffffa9c000007947 */ /* 0x002fea000383ffff */
.L_x_1428:
[----:B------:R-:W-:Y:S01]  /*1e2f0*/  IMAD.MOV.U32 R0, RZ, RZ, R14 ;  /* 0x000000ffff007224 */ /* 0x000fe200078e000e */
[----:B------:R-:W-:Y:S01]  /*1e300*/  MOV R2, RZ ;  /* 0x000000ff00027202 */ /* 0x000fe20000000f00 */
[----:B------:R-:W-:Y:S01]  /*1e310*/  IMAD.MOV.U32 R201, RZ, RZ, 0x181f ;  /* 0x0000181fffc97424 */ /* 0x000fe200078e00ff */
[----:B------:R-:W-:Y:S02]  /*1e320*/  MOV R3, 0x1e340 ;  /* 0x0001e34000037802 */ /* 0x000fe40000000f00 */
[----:B-123--:R-:W-:Y:S05]  /*1e330*/  CALL.REL.NOINC `($__internal_24_$__cuda_sm70_shflsync_idx_p) ;  /* 0x00000db000007944 */ /* 0x00efea0003c00000 */
[----:B-1---5:R-:W-:Y:S05]  /*1e340*/  BRA `(.L_x_1509) ;  /* 0xffffa98000007947 */ /* 0x022fea000383ffff */
.L_x_1431:
[----:B--2---:R-:W-:Y:S01]  /*1e350*/  IMAD.MOV.U32 R0, RZ, RZ, R13 ;  /* 0x000000ffff007224 */ /* 0x004fe200078e000d */
[----:B------:R-:W-:Y:S01]  /*1e360*/  MOV R2, 0x1 ;  /* 0x0000000100027802 */ /* 0x000fe20000000f00 */
[----:B------:R-:W-:Y:S01]  /*1e370*/  IMAD.MOV.U32 R201, RZ, RZ, 0x181f ;  /* 0x0000181fffc97424 */ /* 0x000fe200078e00ff */
[----:B------:R-:W-:-:S02]  /*1e380*/  MOV R3, 0x1e3a0 ;  /* 0x0001e3a000037802 */ /* 0x000fc40000000f00 */
[----:B-1-34-:R-:W-:Y:S05]  /*1e390*/  CALL.REL.NOINC `($__internal_24_$__cuda_sm70_shflsync_idx_p) ;  /* 0x00000d5000007944 */ /* 0x01afea0003c00000 */
[----:B-----5:R-:W-:Y:S01]  /*1e3a0*/  IMAD.MOV.U32 R4, RZ, RZ, R0 ;  /* 0x000000ffff047224 */ /* 0x020fe200078e0000 */
[----:B------:R-:W-:Y:S01]  /*1e3b0*/  MOV R2, 0x1 ;  /* 0x0000000100027802 */ /* 0x000fe20000000f00 */
[----:B------:R-:W-:Y:S01]  /*1e3c0*/  IMAD.MOV.U32 R0, RZ, RZ, R14 ;  /* 0x000000ffff007224 */ /* 0x000fe200078e000e */
[----:B------:R-:W-:-:S02]  /*1e3d0*/  MOV R201, 0x181f ;  /* 0x0000181f00c97802 */ /* 0x000fc40000000f00 */
[----:B------:R-:W-:Y:S02]  /*1e3e0*/  MOV R3, 0x1e400 ;  /* 0x0001e40000037802 */ /* 0x000fe40000000f00 */
[----:B-1----:R-:W-:Y:S05]  /*1e3f0*/  CALL.REL.NOINC `($__internal_24_$__cuda_sm70_shflsync_idx_p) ;  /* 0x00000cf000007944 */ /* 0x002fea0003c00000 */
[----:B-1---5:R-:W-:Y:S05]  /*1e400*/  BRA `(.L_x_1510) ;  /* 0xffffaa3000007947 */ /* 0x022fea000383ffff */
.L_x_1434:
[----:B--2---:R-:W-:Y:S01]  /*1e410*/  IMAD.MOV.U32 R0, RZ, RZ, R13 ;  /* 0x000000ffff007224 */ /* 0x004fe200078e000d */
[----:B------:R-:W-:Y:S01]  /*1e420*/  MOV R2, 0x2 ;  /* 0x0000000200027802 */ /* 0x000fe20000000f00 */
[----:B------:R-:W-:Y:S01]  /*1e430*/  IMAD.MOV.U32 R201, RZ, RZ, 0x181f ;  /* 0x0000181fffc97424 */ /* 0x000fe200078e00ff */
[----:B------:R-:W-:Y:S02]  /*1e440*/  MOV R3, 0x1e460 ;  /* 0x0001e46000037802 */ /* 0x000fe40000000f00 */
[----:B-1-34-:R-:W-:Y:S05]  /*1e450*/  CALL.REL.NOINC `($__internal_24_$__cuda_sm70_shflsync_idx_p) ;  /* 0x00000c9000007944 */ /* 0x01afea0003c00000 */
[----:B-----5:R-:W-:Y:S01]  /*1e460*/  MOV R4, R0 ;  /* 0x0000000000047202 */ /* 0x020fe20000000f00 */
[----:B-1----:R-:W-:Y:S05]  /*1e470*/  BRA `(.L_x_1511) ;  /* 0xffffab3000007947 */ /* 0x002fea000383ffff */
.L_x_1435:
[----:B--2---:R-:W-:Y:S01]  /*1e480*/  IMAD.MOV.U32 R0, RZ, RZ, R14 ;  /* 0x000000ffff007224 */ /* 0x004fe200078e000e */
[----:B------:R-:W-:Y:S01]  /*1e490*/  MOV R2, 0x2 ;  /* 0x0000000200027802 */ /* 0x000fe20000000f00 */
[----:B------:R-:W-:Y:S01]  /*1e4a0*/  IMAD.MOV.U32 R201, RZ, RZ, 0x181f ;  /* 0x0000181fffc97424 */ /* 0x000fe200078e00ff */
[----:B------:R-:W-:Y:S02]  /*1e4b0*/  MOV R3, 0x1e4d0 ;  /* 0x0001e4d000037802 */ /* 0x000fe40000000f00 */
[----:B-1-34-:R-:W-:Y:S05]  /*1e4c0*/  CALL.REL.NOINC `($__internal_24_$__cuda_sm70_shflsync_idx_p) ;  /* 0x00000c2000007944 */ /* 0x01afea0003c00000 */
[----:B-1---5:R-:W-:Y:S05]  /*1e4d0*/  BRA `(.L_x_1512) ;  /* 0xffffaaf000007947 */ /* 0x022fea000383ffff */
.L_x_1438:
[----:B----4-:R-:W-:Y:S01]  /*1e4e0*/  IMAD.MOV.U32 R0, RZ, RZ, R13 ;  /* 0x000000ffff007224 */ /* 0x010fe200078e000d */
[----:B---3--:R-:W-:Y:S01]  /*1e4f0*/  MOV R2, 0x3 ;  /* 0x0000000300027802 */ /* 0x008fe20000000f00 */
[----:B------:R-:W-:Y:S01]  /*1e500*/  IMAD.MOV.U32 R201, RZ, RZ, 0x181f ;  /* 0x0000181fffc97424 */ /* 0x000fe200078e00ff */
[----:B------:R-:W-:-:S02]  /*1e510*/  MOV R3, 0x1e530 ;  /* 0x0001e53000037802 */ /* 0x000fc40000000f00 */
[----:B-12---:R-:W-:Y:S05]  /*1e520*/  CALL.REL.NOINC `($__internal_24_$__cuda_sm70_shflsync_idx_p) ;  /* 0x00000bc000007944 */ /* 0x006fea0003c00000 */
[----:B-----5:R-:W-:Y:S01]  /*1e530*/  IMAD.MOV.U32 R4, RZ, RZ, R0 ;  /* 0x000000ffff047224 */ /* 0x020fe200078e0000 */
[----:B------:R-:W-:Y:S01]  /*1e540*/  MOV R2, 0x3 ;  /* 0x0000000300027802 */ /* 0x000fe20000000f00 */
[----:B------:R-:W-:Y:S01]  /*1e550*/  IMAD.MOV.U32 R0, RZ, RZ, R14 ;  /* 0x000000ffff007224 */ /* 0x000fe200078e000e */
[----:B------:R-:W-:-:S02]  /*1e560*/  MOV R201, 0x181f ;  /* 0x0000181f00c97802 */ /* 0x000fc40000000f00 */
[----:B------:R-:W-:Y:S02]  /*1e570*/  MOV R3, 0x1e590 ;  /* 0x0001e59000037802 */ /* 0x000fe40000000f00 */
[----:B-1----:R-:W-:Y:S05]  /*1e580*/  CALL.REL.NOINC `($__internal_24_$__cuda_sm70_shflsync_idx_p) ;  /* 0x00000b6000007944 */ /* 0x002fea0003c00000 */
[----:B-1---5:R-:W-:Y:S05]  /*1e590*/  BRA `(.L_x_1513) ;  /* 0xffffabb000007947 */ /* 0x022fea000383ffff */
.L_x_1440:
[----:B------:R-:W-:Y:S01]  /*1e5a0*/  IMAD.MOV.U32 R0, RZ, RZ, R5 ;  /* 0x000000ffff007224 */ /* 0x000fe200078e0005 */
[----:B------:R-:W-:Y:S01]  /*1e5b0*/  MOV R2, RZ ;  /* 0x000000ff00027202 */ /* 0x000fe20000000f00 */
[----:B------:R-:W-:Y:S01]  /*1e5c0*/  IMAD.MOV.U32 R201, RZ, RZ, 0x1c1f ;  /* 0x00001c1fffc97424 */ /* 0x000fe200078e00ff */
[----:B------:R-:W-:Y:S02]  /*1e5d0*/  MOV R3, 0x1e5f0 ;  /* 0x0001e5f000037802 */ /* 0x000fe40000000f00 */
[----:B------:R-:W-:Y:S05]  /*1e5e0*/  CALL.REL.NOINC `($__internal_24_$__cuda_sm70_shflsync_idx_p) ;  /* 0x00000b0000007944 */ /* 0x000fea0003c00000 */
[----:B-----5:R-:W-:Y:S01]  /*1e5f0*/  MOV R4, R0 ;  /* 0x0000000000047202 */ /* 0x020fe20000000f00 */
[----:B-1----:R-:W-:Y:S05]  /*1e600*/  BRA `(.L_x_1514) ;  /* 0xffffaea000007947 */ /* 0x002fea000383ffff */
.L_x_1441:
[----:B------:R-:W-:Y:S01]  /*1e610*/  IMAD.MOV.U32 R0, RZ, RZ, R12 ;  /* 0x000000ffff007224 */ /* 0x000fe200078e000c */
[----:B------:R-:W-:Y:S01]  /*1e620*/  MOV R2, RZ ;  /* 0x000000ff00027202 */ /* 0x000fe20000000f00 */
[----:B------:R-:W-:Y:S01]  /*1e630*/  IMAD.MOV.U32 R201, RZ, RZ, 0x1c1f ;  /* 0x00001c1fffc97424 */ /* 0x000fe200078e00ff */
[----:B------:R-:W-:Y:S02]  /*1e640*/  MOV R3, 0x1e660 ;  /* 0x0001e66000037802 */ /* 0x000fe40000000f00 */
[----:B-12---:R-:W-:Y:S05]  /*1e650*/  CALL.REL.NOINC `($__internal_24_$__cuda_sm70_shflsync_idx_p) ;  /* 0x00000a9000007944 */ /* 0x006fea0003c00000 */
[----:B-1---5:R-:W-:Y:S05]  /*1e660*/  BRA `(.L_x_1515) ;  /* 0xffffae6000007947 */ /* 0x022fea000383ffff */
.L_x_1444:
[----:B----4-:R-:W-:Y:S01]  /*1e670*/  IMAD.MOV.U32 R0, RZ, RZ, R5 ;  /* 0x000000ffff007224 */ /* 0x010fe200078e0005 */
[----:B------:R-:W-:Y:S01]  /*1e680*/  MOV R2, 0x1 ;  /* 0x0000000100027802 */ /* 0x000fe20000000f00 */
[----:B------:R-:W-:Y:S01]  /*1e690*/  IMAD.MOV.U32 R201, RZ, RZ, 0x1c1f ;  /* 0x00001c1fffc97424 */ /* 0x000fe200078e00ff */
[----:B------:R-:W-:-:S02]  /*1e6a0*/  MOV R3, 0x1e6c0 ;  /* 0x0001e6c000037802 */ /* 0x000fc40000000f00 */
[----:B-123--:R-:W-:Y:S05]  /*1e6b0*/  CALL.REL.NOINC `($__internal_24_$__cuda_sm70_shflsync_idx_p) ;  /* 0x00000a3000007944 */ /* 0x00efea0003c00000 */
[----:B-----5:R-:W-:Y:S01]  /*1e6c0*/  IMAD.MOV.U32 R4, RZ, RZ, R0 ;  /* 0x000000ffff047224 */ /* 0x020fe200078e0000 */
[----:B------:R-:W-:Y:S01]  /*1e6d0*/  MOV R2, 0x1 ;  /* 0x0000000100027802 */ /* 0x000fe20000000f00 */
[----:B------:R-:W-:Y:S01]  /*1e6e0*/  IMAD.MOV.U32 R0, RZ, RZ, R12 ;  /* 0x000000ffff007224 */ /* 0x000fe200078e000c */
[----:B------:R-:W-:-:S02]  /*1e6f0*/  MOV R201, 0x1c1f ;  /* 0x00001c1f00c97802 */ /* 0x000fc40000000f00 */
[----:B------:R-:W-:Y:S02]  /*1e700*/  MOV R3, 0x1e720 ;  /* 0x0001e72000037802 */ /* 0x000fe40000000f00 */
[----:B-1----:R-:W-:Y:S05]  /*1e710*/  CALL.REL.NOINC `($__internal_24_$__cuda_sm70_shflsync_idx_p) ;  /* 0x000009d000007944 */ /* 0x002fea0003c00000 */
[----:B-1---5:R-:W-:Y:S05]  /*1e720*/  BRA `(.L_x_1516) ;  /* 0xffffbb6000007947 */ /* 0x022fea000383ffff */
.L_x_1448:
[----:B------:R-:W-:Y:S01]  /*1e730*/  IMAD.MOV.U32 R0, RZ, RZ, R5 ;  /* 0x000000ffff007224 */ /* 0x000fe200078e0005 */
[----:B------:R-:W-:Y:S01]  /*1e740*/  MOV R2, RZ ;  /* 0x000000ff00027202 */ /* 0x000fe20000000f00 */
[----:B------:R-:W-:Y:S01]  /*1e750*/  IMAD.MOV.U32 R201, RZ, RZ, 0x181f ;  /* 0x0000181fffc97424 */ /* 0x000fe200078e00ff */
[----:B------:R-:W-:Y:S02]  /*1e760*/  MOV R3, 0x1e780 ;  /* 0x0001e78000037802 */ /* 0x000fe40000000f00 */
[----:B------:R-:W-:Y:S05]  /*1e770*/  CALL.REL.NOINC `($__internal_24_$__cuda_sm70_shflsync_idx_p) ;  /* 0x0000097000007944 */ /* 0x000fea0003c00000 */
[----:B-----5:R-:W-:Y:S01]  /*1e780*/  MOV R4, R0 ;  /* 0x0000000000047202 */ /* 0x020fe20000000f00 */
[----:B-1----:R-:W-:Y:S05]  /*1e790*/  BRA `(.L_x_1517) ;  /* 0xffffd07000007947 */ /* 0x002fea000383ffff */
.L_x_1449:
[----:B------:R-:W-:Y:S01]  /*1e7a0*/  IMAD.MOV.U32 R0, RZ, RZ, R14 ;  /* 0x000000ffff007224 */ /* 0x000fe200078e000e */
[----:B------:R-:W-:Y:S01]  /*1e7b0*/  MOV R2, RZ ;  /* 0x000000ff00027202 */ /* 0x000fe20000000f00 */
[----:B------:R-:W-:Y:S01]  /*1e7c0*/  IMAD.MOV.U32 R201, RZ, RZ, 0x181f ;  /* 0x0000181fffc97424 */ /* 0x000fe200078e00ff */
[----:B------:R-:W-:Y:S02]  /*1e7d0*/  MOV R3, 0x1e7f0 ;  /* 0x0001e7f000037802 */ /* 0x000fe40000000f00 */
[----:B-12---:R-:W-:Y:S05]  /*1e7e0*/  CALL.REL.NOINC `($__internal_24_$__cuda_sm70_shflsync_idx_p) ;  /* 0x0000090000007944 */ /* 0x006fea0003c00000 */
[----:B-1---5:R-:W-:Y:S05]  /*1e7f0*/  BRA `(.L_x_1518) ;  /* 0xffffd03000007947 */ /* 0x022fea000383ffff */
.L_x_1452:
[----:B----4-:R-:W-:Y:S01]  /*1e800*/  IMAD.MOV.U32 R0, RZ, RZ, R5 ;  /* 0x000000ffff007224 */ /* 0x010fe200078e0005 */
[----:B--2---:R-:W-:Y:S01]  /*1e810*/  MOV R2, 0x1 ;  /* 0x0000000100027802 */ /* 0x004fe20000000f00 */
[----:B------:R-:W-:Y:S01]  /*1e820*/  IMAD.MOV.U32 R201, RZ, RZ, 0x181f ;  /* 0x0000181fffc97424 */ /* 0x000fe200078e00ff */
[----:B------:R-:W-:-:S02]  /*1e830*/  MOV R3, 0x1e850 ;  /* 0x0001e85000037802 */ /* 0x000fc40000000f00 */
[----:B-1-3--:R-:W-:Y:S05]  /*1e840*/  CALL.REL.NOINC `($__internal_24_$__cuda_sm70_shflsync_idx_p) ;  /* 0x000008a000007944 */ /* 0x00afea0003c00000 */
[----:B-----5:R-:W-:Y:S01]  /*1e850*/  IMAD.MOV.U32 R4, RZ, RZ, R0 ;  /* 0x000000ffff047224 */ /* 0x020fe200078e0000 */
[----:B------:R-:W-:Y:S01]  /*1e860*/  MOV R2, 0x1 ;  /* 0x0000000100027802 */ /* 0x000fe20000000f00 */
[----:B------:R-:W-:Y:S01]  /*1e870*/  IMAD.MOV.U32 R0, RZ, RZ, R14 ;  /* 0x000000ffff007224 */ /* 0x000fe200078e000e */
[----:B------:R-:W-:-:S02]  /*1e880*/  MOV R201, 0x181f ;  /* 0x0000181f00c97802 */ /* 0x000fc40000000f00 */
[----:B------:R-:W-:Y:S02]  /*1e890*/  MOV R3, 0x1e8b0 ;  /* 0x0001e8b000037802 */ /* 0x000fe40000000f00 */
[----:B-1----:R-:W-:Y:S05]  /*1e8a0*/  CALL.REL.NOINC `($__internal_24_$__cuda_sm70_shflsync_idx_p) ;  /* 0x0000084000007944 */ /* 0x002fea0003c00000 */
[----:B-1---5:R-:W-:Y:S05]  /*1e8b0*/  BRA `(.L_x_1519) ;  /* 0xffffd0f000007947 */ /* 0x022fea000383ffff */
.L_x_1455:
[----:B----4-:R-:W-:Y:S01]  /*1e8c0*/  IMAD.MOV.U32 R0, RZ, RZ, R5 ;  /* 0x000000ffff007224 */ /* 0x010fe200078e0005 */
[----:B-1----:R-:W-:Y:S01]  /*1e8d0*/  MOV R2, 0x2 ;  /* 0x0000000200027802 */ /* 0x002fe20000000f00 */
[----:B------:R-:W-:Y:S01]  /*1e8e0*/  IMAD.MOV.U32 R201, RZ, RZ, 0x181f ;  /* 0x0000181fffc97424 */ /* 0x000fe200078e00ff */
[----:B------:R-:W-:Y:S02]  /*1e8f0*/  MOV R3, 0x1e910 ;  /* 0x0001e91000037802 */ /* 0x000fe40000000f00 */
[----:B--23--:R-:W-:Y:S05]  /*1e900*/  CALL.REL.NOINC `($__internal_24_$__cuda_sm70_shflsync_idx_p) ;  /* 0x000007e000007944 */ /* 0x00cfea0003c00000 */
[----:B-----5:R-:W-:Y:S01]  /*1e910*/  MOV R4, R0 ;  /* 0x0000000000047202 */ /* 0x020fe20000000f00 */
[----:B-1----:R-:W-:Y:S05]  /*1e920*/  BRA `(.L_x_1520) ;  /* 0xffffd1f000007947 */ /* 0x002fea000383ffff */
.L_x_1456:
[----:B----4-:R-:W-:Y:S01]  /*1e930*/  IMAD.MOV.U32 R0, RZ, RZ, R14 ;  /* 0x000000ffff007224 */ /* 0x010fe200078e000e */
[----:B------:R-:W-:Y:S01]  /*1e940*/  MOV R2, 0x2 ;  /* 0x0000000200027802 */ /* 0x000fe20000000f00 */
[----:B------:R-:W-:Y:S01]  /*1e950*/  IMAD.MOV.U32 R201, RZ, RZ, 0x181f ;  /* 0x0000181fffc97424 */ /* 0x000fe200078e00ff */
[----:B------:R-:W-:Y:S02]  /*1e960*/  MOV R3, 0x1e980 ;  /* 0x0001e98000037802 */ /* 0x000fe40000000f00 */
[----:B-123--:R-:W-:Y:S05]  /*1e970*/  CALL.REL.NOINC `($__internal_24_$__cuda_sm70_shflsync_idx_p) ;  /* 0x0000077000007944 */ /* 0x00efea0003c00000 */
[----:B-1---5:R-:W-:Y:S05]  /*1e980*/  BRA `(.L_x_1521) ;  /* 0xffffd1b000007947 */ /* 0x022fea000383ffff */
.L_x_1459:
[----:B-1----:R-:W-:Y:S01]  /*1e990*/  IMAD.MOV.U32 R0, RZ, RZ, R5 ;  /* 0x000000ffff007224 */ /* 0x002fe200078e0005 */
[----:B------:R-:W-:Y:S01]  /*1e9a0*/  MOV R2, 0x3 ;  /* 0x0000000300027802 */ /* 0x000fe20000000f00 */
[----:B------:R-:W-:Y:S01]  /*1e9b0*/  IMAD.MOV.U32 R201, RZ, RZ, 0x181f ;  /* 0x0000181fffc97424 */ /* 0x000fe200078e00ff */
[----:B------:R-:W-:-:S02]  /*1e9c0*/  MOV R3, 0x1e9e0 ;  /* 0x0001e9e000037802 */ /* 0x000fc40000000f00 */
[----:B--234-:R-:W-:Y:S05]  /*1e9d0*/  CALL.REL.NOINC `($__internal_24_$__cuda_sm70_shflsync_idx_p) ;  /* 0x0000071000007944 */ /* 0x01cfea0003c00000 */
[----:B-----5:R-:W-:Y:S01]  /*1e9e0*/  IMAD.MOV.U32 R4, RZ, RZ, R0 ;  /* 0x000000ffff047224 */ /* 0x020fe200078e0000 */
[----:B------:R-:W-:Y:S01]  /*1e9f0*/  MOV R2, 0x3 ;  /* 0x0000000300027802 */ /* 0x000fe20000000f00 */
[----:B------:R-:W-:Y:S01]  /*1ea00*/  IMAD.MOV.U32 R0, RZ, RZ, R14 ;  /* 0x000000ffff007224 */ /* 0x000fe200078e000e */
[----:B------:R-:W-:-:S02]  /*1ea10*/  MOV R201, 0x181f ;  /* 0x0000181f00c97802 */ /* 0x000fc40000000f00 */
[----:B------:R-:W-:Y:S02]  /*1ea20*/  MOV R3, 0x1ea40 ;  /* 0x0001ea4000037802 */ /* 0x000fe40000000f00 */
[----:B-1----:R-:W-:Y:S05]  /*1ea30*/  CALL.REL.NOINC `($__internal_24_$__cuda_sm70_shflsync_idx_p) ;  /* 0x000006b000007944 */ /* 0x002fea0003c00000 */
[----:B-1---5:R-:W-:Y:S05]  /*1ea40*/  BRA `(.L_x_1522) ;  /* 0xffffd27000007947 */ /* 0x022fea000383ffff */
.L_x_1461:
[----:B------:R-:W-:Y:S01]  /*1ea50*/  IMAD.MOV.U32 R0, RZ, RZ, R92 ;  /* 0x000000ffff007224 */ /* 0x000fe200078e005c */
[----:B------:R-:W-:Y:S01]  /*1ea60*/  MOV R2, RZ ;  /* 0x000000ff00027202 */ /* 0x000fe20000000f00 */
[----:B------:R-:W-:Y:S01]  /*1ea70*/  IMAD.MOV.U32 R201, RZ, RZ, 0x1f ;  /* 0x0000001fffc97424 */ /* 0x000fe200078e00ff */
[----:B------:R-:W-:Y:S02]  /*1ea80*/  MOV R3, 0x1eaa0 ;  /* 0x0001eaa000037802 */ /* 0x000fe40000000f00 */
[----:B-12---:R-:W-:Y:S05]  /*1ea90*/  CALL.REL.NOINC `($__internal_24_$__cuda_sm70_shflsync_idx_p) ;  /* 0x0000065000007944 */ /* 0x006fea0003c00000 */
[----:B------:R-:W-:Y:S01]  /*1eaa0*/  MOV R9, R0 ;  /* 0x0000000000097202 */ /* 0x000fe20000000f00 */
[----:B-1---5:R-:W-:Y:S05]  /*1eab0*/  BRA `(.L_x_1523) ;  /* 0xffffd41000007947 */ /* 0x022fea000383ffff */
.L_x_1462:
[----:B------:R-:W-:Y:S01]  /*1eac0*/  IMAD.MOV.U32 R0, RZ, RZ, R92 ;  /* 0x000000ffff007224 */ /* 0x000fe200078e005c */
[----:B------:R-:W-:Y:S01]  /*1ead0*/  MOV R2, 0x1 ;  /* 0x0000000100027802 */ /* 0x000fe20000000f00 */
[----:B------:R-:W-:Y:S01]  /*1eae0*/  IMAD.MOV.U32 R201, RZ, RZ, 0x1f ;  /* 0x0000001fffc97424 */ /* 0x000fe200078e00ff */
[----:B------:R-:W-:Y:S02]  /*1eaf0*/  MOV R3, 0x1eb10 ;  /* 0x0001eb1000037802 */ /* 0x000fe40000000f00 */
[----:B-1234-:R-:W-:Y:S05]  /*1eb00*/  CALL.REL.NOINC `($__internal_24_$__cuda_sm70_shflsync_idx_p) ;  /* 0x000005e000007944 */ /* 0x01efea0003c00000 */
[----:B------:R-:W-:Y:S01]  /*1eb10*/  MOV R6, R0 ;  /* 0x0000000000067202 */ /* 0x000fe20000000f00 */
[----:B-1---5:R-:W-:Y:S05]  /*1eb20*/  BRA `(.L_x_1524) ;  /* 0xffffd3c000007947 */ /* 0x022fea000383ffff */
.L_x_1463:
[----:B------:R-:W-:Y:S02]  /*1eb30*/  MOV R3, 0x1 ;  /* 0x0000000100037802 */ /* 0x000fe40000000f00 */
[----:B------:R-:W-:-:S02]  /*1eb40*/  MOV R2, 0x1eb60 ;  /* 0x0001eb6000027802 */ /* 0x000fc40000000f00 */
[----:B---34-:R-:W-:Y:S05]  /*1eb50*/  CALL.REL.NOINC `($__internal_25_$__cuda_sm70_shflsync_up_p) ;  /* 0x0000061000007944 */ /* 0x018fea0003c00000 */
[----:B------:R-:W-:Y:S05]  /*1eb60*/  BRA `(.L_x_1525) ;  /* 0xffffd4a000007947 */ /* 0x000fea000383ffff */
.L_x_1464:
[----:B------:R-:W-:Y:S02]  /*1eb70*/  MOV R3, 0x2 ;  /* 0x0000000200037802 */ /* 0x000fe40000000f00 */
[----:B------:R-:W-:-:S02]  /*1eb80*/  MOV R2, 0x1eba0 ;  /* 0x0001eba000027802 */ /* 0x000fc40000000f00 */
[----:B---34-:R-:W-:Y:S05]  /*1eb90*/  CALL.REL.NOINC `($__internal_25_$__cuda_sm70_shflsync_up_p) ;  /* 0x000005d000007944 */ /* 0x018fea0003c00000 */
        /* <DEDUP_REMOVED lines=23> */
.L_x_1468:
[----:B------:R-:W-:Y:S02]  /*1ed10*/  MOV R3, 0x1 ;  /* 0x0000000100037802 */ /* 0x000fe40000000f00 */
[----:B------:R-:W-:Y:S02]  /*1ed20*/  MOV R2, 0x1ed40 ;  /* 0x0001ed4000027802 */ /* 0x000fe40000000f00 */
[----:B---3--:R-:W-:Y:S05]  /*1ed30*/  CALL.REL.NOINC `($__internal_25_$__cuda_sm70_shflsync_up_p) ;  /* 0x0000043000007944 */ /* 0x008fea0003c00000 */
[----:B------:R-:W-:Y:S01]  /*1ed40*/  MOV R2, R4 ;  /* 0x0000000400027202 */ /* 0x000fe20000000f00 */
[----:B------:R-:W-:Y:S05]  /*1ed50*/  BRA `(.L_x_1527) ;  /* 0xffffd51000007947 */ /* 0x000fea000383ffff */
.L_x_1469:
[----:B------:R-:W-:Y:S02]  /*1ed60*/  MOV R3, 0x2 ;  /* 0x0000000200037802 */ /* 0x000fe40000000f00 */
[----:B------:R-:W-:Y:S02]  /*1ed70*/  MOV R2, 0x1ed90 ;  /* 0x0001ed9000027802 */ /* 0x000fe40000000f00 */
[----:B---3--:R-:W-:Y:S05]  /*1ed80*/  CALL.REL.NOINC `($__internal_25_$__cuda_sm70_shflsync_up_p) ;  /* 0x000003e000007944 */ /* 0x008fea0003c00000 */
        /* <DEDUP_REMOVED lines=23> */
.L_x_1471:
[----:B------:R-:W-:Y:S02]  /*1ef00*/  SEL R0, RZ, 0x1, P0 ;  /* 0x00000001ff007807 */ /* 0x000fe40000000000 */
[----:B------:R-:W-:Y:S02]  /*1ef10*/  MOV R2, 0x1ef30 ;  /* 0x0001ef3000027802 */ /* 0x000fe40000000f00 */
[----:B-1-3--:R-:W-:Y:S05]  /*1ef20*/  CALL.REL.NOINC `($__internal_26_$__cuda_sm70_votesync_ballot) ;  /* 0x000002a000007944 */ /* 0x00afea0003c00000 */
[----:B------:R-:W-:Y:S01]  /*1ef30*/  MOV R10, R0 ;  /* 0x00000000000a7202 */ /* 0x000fe20000000f00 */
[----:B------:R-:W-:Y:S05]  /*1ef40*/  BRA `(.L_x_1529) ;  /* 0xffffd4b000007947 */ /* 0x000fea000383ffff */
.L_x_1472:
[----:B------:R-:W-:Y:S01]  /*1ef50*/  IMAD.MOV.U32 R0, RZ, RZ, R7 ;  /* 0x000000ffff007224 */ /* 0x000fe200078e0007 */
[----:B------:R-:W-:Y:S01]  /*1ef60*/  MOV R2, R6 ;  /* 0x0000000600027202 */ /* 0x000fe20000000f00 */
[----:B------:R-:W-:Y:S01]  /*1ef70*/  IMAD.MOV.U32 R201, RZ, RZ, 0x1f ;  /* 0x0000001fffc97424 */ /* 0x000fe200078e00ff */
[----:B------:R-:W-:Y:S02]  /*1ef80*/  MOV R3, 0x1efa0 ;  /* 0x0001efa000037802 */ /* 0x000fe40000000f00 */
[----:B-1-3--:R-:W-:Y:S05]  /*1ef90*/  CALL.REL.NOINC `($__internal_24_$__cuda_sm70_shflsync_idx_p) ;  /* 0x0000015000007944 */ /* 0x00afea0003c00000 */
[----:B------:R-:W-:Y:S01]  /*1efa0*/  IMAD.MOV.U32 R7, RZ, RZ, R0 ;  /* 0x000000ffff077224 */ /* 0x000fe200078e0000 */
[----:B------:R-:W-:Y:S01]  /*1efb0*/  MOV R2, R6 ;  /* 0x0000000600027202 */ /* 0x000fe20000000f00 */
[----:B------:R-:W-:Y:S01]  /*1efc0*/  IMAD.MOV.U32 R0, RZ, RZ, R8 ;  /* 0x000000ffff007224 */ /* 0x000fe200078e0008 */
[----:B------:R-:W-:Y:S02]  /*1efd0*/  MOV R201, 0x1f ;  /* 0x0000001f00c97802 */ /* 0x000fe40000000f00 */
[----:B------:R-:W-:-:S02]  /*1efe0*/  MOV R3, 0x1f000 ;  /* 0x0001f00000037802 */ /* 0x000fc40000000f00 */
[----:B-1---5:R-:W-:Y:S05]  /*1eff0*/  CALL.REL.NOINC `($__internal_24_$__cuda_sm70_shflsync_idx_p) ;  /* 0x000000f000007944 */ /* 0x022fea0003c00000 */
[----:B------:R-:W-:Y:S01]  /*1f000*/  MOV R5, R0 ;  /* 0x0000000000057202 */ /* 0x000fe20000000f00 */
[----:B-1---5:R-:W-:Y:S05]  /*1f010*/  BRA `(.L_x_1530) ;  /* 0xffffd43000007947 */ /* 0x022fea000383ffff */
.L_x_1475:
[----:B------:R-:W-:Y:S01]  /*1f020*/  IMAD.MOV.U32 R0, RZ, RZ, R4 ;  /* 0x000000ffff007224 */ /* 0x000fe200078e0004 */
[----:B------:R-:W-:Y:S01]  /*1f030*/  MOV R2, R6 ;  /* 0x0000000600027202 */ /* 0x000fe20000000f00 */
[----:B------:R-:W-:Y:S01]  /*1f040*/  IMAD.MOV.U32 R201, RZ, RZ, 0x1f ;  /* 0x0000001fffc97424 */ /* 0x000fe200078e00ff */
[----:B------:R-:W-:-:S02]  /*1f050*/  MOV R3, 0x1f070 ;  /* 0x0001f07000037802 */ /* 0x000fc40000000f00 */
[----:B-1-34-:R-:W-:Y:S05]  /*1f060*/  CALL.REL.NOINC `($__internal_24_$__cuda_sm70_shflsync_idx_p) ;  /* 0x0000008000007944 */ /* 0x01afea0003c00000 */
[----:B------:R-:W-:Y:S01]  /*1f070*/  MOV R12, R0 ;  /* 0x00000000000c7202 */ /* 0x000fe20000000f00 */
[----:B-1---5:R-:W-:Y:S05]  /*1f080*/  BRA `(.L_x_1474) ;  /* 0xffffd42000007947 */ /* 0x022fea000383ffff */
        .weak           $__internal_23_$__cuda_sm70_shflsync_bfly_p
        .type           $__internal_23_$__cuda_sm70_shflsync_bfly_p,@function
        .size           $__internal_23_$__cuda_sm70_shflsync_bfly_p,($__internal_24_$__cuda_sm70_shflsync_idx_p - $__internal_23_$__cuda_sm70_shflsync_bfly_p)
$__internal_23_$__cuda_sm70_shflsync_bfly_p:
[----:B------:R-:W-:Y:S02]  /*1f090*/  MOV R166, 0xffffffff ;  /* 0xffffffff00a67802 */ /* 0x000fe40000000f00 */
[----:B------:R-:W-:-:S02]  /*1f0a0*/  MOV R3, 0x1f ;  /* 0x0000001f00037802 */ /* 0x000fc40000000f00 */
[----:B------:R-:W-:Y:S04]  /*1f0b0*/  WARPSYNC R166 ;  /* 0x000000a600007348 */ /* 0x000fe80003800000 */
[----:B------:R1:W2:Y:S02]  /*1f0c0*/  SHFL.BFLY PT, R0, R132, R0, R3 ;  /* 0x0c00000084007389 */ /* 0x0002a400000e0003 */
[----:B-1----:R-:W-:-:S04]  /*1f0d0*/  MOV R3, 0x0 ;  /* 0x0000000000037802 */ /* 0x002fc80000000f00 */
[----:B--2---:R-:W-:Y:S05]  /*1f0e0*/  RET.REL.NODEC R2 `(_ZN7cutlass13device_kernelIN5flash19enable_sm80_to_sm89INS1_16FlashAttnFwdSm80INS1_25CollectiveMainloopFwdSm80ILi8ELi1ELb0EN4cute5tupleIJNS5_1CILi128EEENS7_ILi32EEENS7_ILi256EEEEEELi256ENS_10bfloat16_tEfNS_4arch4Sm80ELb1ELb0ELb0ELb1ELb1ELb1ELb1ELb1EEENS1_21CollectiveEpilogueFwdINS6_IJS8_SA_S9_EEENS6_IJNS7_ILi1EEESI_SI_EEESC_SE_Li256ELb1ELb1ELb1ELb0EEENS1_36VarlenDynamicPersistentTileSchedulerILi128ELi32ELi256ELi256ELb1ELb1ELb0ELb1ELb1ELb1EEEEEEEEEvNT_6ParamsE) ;  /* 0xfffe0f1002007950 */ /* 0x004fea0003c3ffff */
        .weak           $__internal_24_$__cuda_sm70_shflsync_idx_p
        .type           $__internal_24_$__cuda_sm70_shflsync_idx_p,@function
        .size           $__internal_24_$__cuda_sm70_shflsync_idx_p,($__internal_25_$__cuda_sm70_shflsync_up_p - $__internal_24_$__cuda_sm70_shflsync_idx_p)
$__internal_24_$__cuda_sm70_shflsync_idx_p:
[----:B------:R1:W-:Y:S02]  /*1f0f0*/  STL [R1+0x44], R4 ;  /* 0x0000440401007387 */ /* 0x0003e40000100800 */
[----:B-1----:R-:W-:-:S04]  /*1f100*/  MOV R4, 0xffffffff ;  /* 0xffffffff00047802 */ /* 0x002fc80000000f00 */
[----:B------:R-:W-:Y:S04]  /*1f110*/  WARPSYNC R4 ;  /* 0x0000000400007348 */ /* 0x000fe80003800000 */
[----:B------:R1:W2:Y:S04]  /*1f120*/  SHFL.IDX PT, R0, R0, R2, R201 ;  /* 0x0000000200007389 */ /* 0x0002a800000e00c9 */
[----:B-1----:R1:W5:Y:S01]  /*1f130*/  LDL.LU R4, [R1+0x44] ;  /* 0x0000440001047983 */ /* 0x0023620000300800 */
[----:B------:R-:W-:Y:S02]  /*1f140*/  MOV R2, R3 ;  /* 0x0000000300027202 */ /* 0x000fe40000000f00 */
[----:B------:R-:W-:-:S04]  /*1f150*/  MOV R3, 0x0 ;  /* 0x0000000000037802 */ /* 0x000fc80000000f00 */
[----:B--2---:R-:W-:Y:S05]  /*1f160*/  RET.REL.NODEC R2 `(_ZN7cutlass13device_kernelIN5flash19enable_sm80_to_sm89INS1_16FlashAttnFwdSm80INS1_25CollectiveMainloopFwdSm80ILi8ELi1ELb0EN4cute5tupleIJNS5_1CILi128EEENS7_ILi32EEENS7_ILi256EEEEEELi256ENS_10bfloat16_tEfNS_4arch4Sm80ELb1ELb0ELb0ELb1ELb1ELb1ELb1ELb1EEENS1_21CollectiveEpilogueFwdINS6_IJS8_SA_S9_EEENS6_IJNS7_ILi1EEESI_SI_EEESC_SE_Li256ELb1ELb1ELb1ELb0EEENS1_36VarlenDynamicPersistentTileSchedulerILi128ELi32ELi256ELi256ELb1ELb1ELb0ELb1ELb1ELb1EEEEEEEEEvNT_6ParamsE) ;  /* 0xfffe0e9002007950 */ /* 0x004fea0003c3ffff */
        .weak           $__internal_25_$__cuda_sm70_shflsync_up_p
        .type           $__internal_25_$__cuda_sm70_shflsync_up_p,@function
        .size           $__internal_25_$__cuda_sm70_shflsync_up_p,($__internal_26_$__cuda_sm70_votesync_ballot - $__internal_25_$__cuda_sm70_shflsync_up_p)
$__internal_25_$__cuda_sm70_shflsync_up_p:
[----:B------:R-:W-:Y:S02]  /*1f170*/  MOV R4, RZ ;  /* 0x000000ff00047202 */ /* 0x000fe40000000f00 */
[----:B------:R-:W-:-:S04]  /*1f180*/  MOV R10, 0xffffffff ;  /* 0xffffffff000a7802 */ /* 0x000fc80000000f00 */
[----:B------:R-:W-:Y:S04]  /*1f190*/  WARPSYNC R10 ;  /* 0x0000000a00007348 */ /* 0x000fe80003800000 */
[----:B------:R1:W2:Y:S02]  /*1f1a0*/  SHFL.UP PT, R4, R0, R3, R4 ;  /* 0x0400000300047389 */ /* 0x0002a400000e0004 */
[----:B-1----:R-:W-:-:S04]  /*1f1b0*/  MOV R3, 0x0 ;  /* 0x0000000000037802 */ /* 0x002fc80000000f00 */
[----:B--2---:R-:W-:Y:S05]  /*1f1c0*/  RET.REL.NODEC R2 `(_ZN7cutlass13device_kernelIN5flash19enable_sm80_to_sm89INS1_16FlashAttnFwdSm80INS1_25CollectiveMainloopFwdSm80ILi8ELi1ELb0EN4cute5tupleIJNS5_1CILi128EEENS7_ILi32EEENS7_ILi256EEEEEELi256ENS_10bfloat16_tEfNS_4arch4Sm80ELb1ELb0ELb0ELb1ELb1ELb1ELb1ELb1EEENS1_21CollectiveEpilogueFwdINS6_IJS8_SA_S9_EEENS6_IJNS7_ILi1EEESI_SI_EEESC_SE_Li256ELb1ELb1ELb1ELb0EEENS1_36VarlenDynamicPersistentTileSchedulerILi128ELi32ELi256ELi256ELb1ELb1ELb0ELb1ELb1ELb1EEEEEEEEEvNT_6ParamsE) ;  /* 0xfffe0e3002007950 */ /* 0x004fea0003c3ffff */
        .weak           $__internal_26_$__cuda_sm70_votesync_ballot
        .type           $__internal_26_$__cuda_sm70_votesync_ballot,@function
        .size           $__internal_26_$__cuda_sm70_votesync_ballot,(.L_x_3259 - $__internal_26_$__cuda_sm70_votesync_ballot)
$__internal_26_$__cuda_sm70_votesync_ballot:
[----:B------:R-:W-:Y:S01]  /*1f1d0*/  ISETP.NE.U32.AND P0, PT, R0, 0x1, PT ;  /* 0x000000010000780c */ /* 0x000fe20003f05070 */
[----:B------:R-:W-:-:S04]  /*1f1e0*/  IMAD.MOV.U32 R3, RZ, RZ, -0x1 ;  /* 0xffffffffff037424 */ /* 0x000fc800078e00ff */
[----:B------:R-:W-:Y:S08]  /*1f1f0*/  WARPSYNC R3 ;  /* 0x0000000300007348 */ /* 0x000ff00003800000 */
[----:B------:R-:W-:-:S04]  /*1f200*/  VOTE.ANY R0, PT, !P0 ;  /* 0x0000000000007806 */ /* 0x000fc800040e0100 */
[----:B------:R-:W-:Y:S01]  /*1f210*/  LOP3.LUT R0, R0, R3, RZ, 0xc0, !PT ;  /* 0x0000000300007212 */ /* 0x000fe200078ec0ff */
[----:B------:R-:W-:-:S04]  /*1f220*/  IMAD.MOV.U32 R3, RZ, RZ, 0x0 ;  /* 0x00000000ff037424 */ /* 0x000fc800078e00ff */
[----:B------:R-:W-:Y:S05]  /*1f230*/  RET.REL.NODEC R2 `(_ZN7cutlass13device_kernelIN5flash19enable_sm80_to_sm89INS1_16FlashAttnFwdSm80INS1_25CollectiveMainloopFwdSm80ILi8ELi1ELb0EN4cute5tupleIJNS5_1CILi128EEENS7_ILi32EEENS7_ILi256EEEEEELi256ENS_10bfloat16_tEfNS_4arch4Sm80ELb1ELb0ELb0ELb1ELb1ELb1ELb1ELb1EEENS1_21CollectiveEpilogueFwdINS6_IJS8_SA_S9_EEENS6_IJNS7_ILi1EEESI_SI_EEESC_SE_Li256ELb1ELb1ELb1ELb0EEENS1_36VarlenDynamicPersistentTileSchedulerILi128ELi32ELi256ELi256ELb1ELb1ELb0ELb1ELb1ELb1EEEEEEEEEvNT_6ParamsE) ;  /* 0xfffe0dc002007950 */ /* 0x000fea0003c3ffff */
.L_x_1531:
        /* <DEDUP_REMOVED lines=12> */
.L_x_3259:


//--------------------- .text._ZN7cutlass13device_kernelIN5flash19enable_sm80_to_sm89INS1_16FlashAttnFwdSm80INS1_25CollectiveMainloopFwdSm80ILi8ELi1ELb0EN4cute5tupleIJNS5_1CILi128EEENS7_ILi96EEENS7_ILi256EEEEEELi256ENS_10bfloat16_tEfNS_4arch4Sm80ELb0ELb0ELb0ELb0ELb1ELb0ELb1ELb1EEENS1_21CollectiveEpilogueFwdINS6_IJS8_SA_S9_EEENS6_IJNS7_ILi1EEESI_SI_EEESC_SE_Li256ELb0ELb1ELb1ELb0EEENS1_19SingleTileSchedulerILb0ELb1ELb1ELi128EEEEEEEEEvNT_6ParamsE --------------------------
	.section	.text._ZN7cutlass13device_kernelIN5flash19enable_sm80_to_sm89INS1_16FlashAttnFwdSm80INS1_25CollectiveMainloopFwdSm80ILi8ELi1ELb0EN4cute5tupleIJNS5_1CILi128EEENS7_ILi96EEENS7_ILi256EEEEEELi256ENS_10bfloat16_tEfNS_4arch4Sm80ELb0ELb0ELb0ELb0ELb1ELb0ELb1ELb1EEENS1_21CollectiveEpilogueFwdINS6_IJS8_SA_S9_EEENS6_IJNS7_ILi1EEESI_SI_EEESC_SE_Li256ELb0ELb1ELb1ELb0EEENS1_19SingleTileSchedulerILb0ELb1ELb1ELi128EEEEEEEEEvNT_6ParamsE,"ax",@progbits
	.sectioninfo	@"SHI_REGISTERS=255"
	.align	128
.text._ZN7cutlass13device_kernelIN5flash19enable_sm80_to_sm89INS1_16FlashAttnFwdSm80INS1_25CollectiveMainloopFwdSm80ILi8ELi1ELb0EN4cute5tupleIJNS5_1CILi128EEENS7_ILi96EEENS7_ILi256EEEEEELi256ENS_10bfloat16_tEfNS_4arch4Sm80ELb0ELb0ELb0ELb0ELb1ELb0ELb1ELb1EEENS1_21CollectiveEpilogueFwdINS6_IJS8_SA_S9_EEENS6_IJNS7_ILi1EEESI_SI_EEESC_SE_Li256ELb0ELb1ELb1ELb0EEENS1_19SingleTileSchedulerILb0ELb1ELb1ELi128EEEEEEEEEvNT_6ParamsE:
        .type           _ZN7cutlass13device_kernelIN5flash19enable_sm80_to_sm89INS1_16FlashAttnFwdSm80INS1_25CollectiveMainloopFwdSm80ILi8ELi1ELb0EN4cute5tupleIJNS5_1CILi128EEENS7_ILi96EEENS7_ILi256EEEEEELi256ENS_10bfloat16_tEfNS_4arch4Sm80ELb0ELb0ELb0ELb0ELb1ELb0ELb1ELb1EEENS1_21CollectiveEpilogueFwdINS6_IJS8_SA_S9_EEENS6_IJNS7_ILi1EEESI_SI_EEESC_SE_Li256ELb0ELb1ELb1ELb0EEENS1_19SingleTileSchedulerILb0ELb1ELb1ELi128EEEEEEEEEvNT_6ParamsE,@function
        .size           _ZN7cutlass13device_kernelIN5flash19enable_sm80_to_sm89INS1_16FlashAttnFwdSm80INS1_25CollectiveMainloopFwdSm80ILi8ELi1ELb0EN4cute5tupleIJNS5_1CILi128EEENS7_ILi96EEENS7_ILi256EEEEEELi256ENS_10bfloat16_tEfNS_4arch4Sm80ELb0ELb0ELb0ELb0ELb1ELb0ELb1ELb1EEENS1_21CollectiveEpilogueFwdINS6_IJS8_SA_S9_EEENS6_IJNS7_ILi1EEESI_SI_EEESC_SE_Li256ELb0ELb1ELb1ELb0EEENS1_19SingleTileSchedulerILb0ELb1ELb1ELi128EEEEEEEEEvNT_6ParamsE,(.L_x_3264 - _ZN7cutlass13device_kernelIN5flash19enable_sm80_to_sm89INS1_16FlashAttnFwdSm80INS1_25CollectiveMainloopFwdSm80ILi8ELi1ELb0EN4cute5tupleIJNS5_1CILi128EEENS7_ILi96EEENS7_ILi256EEEEEELi256ENS_10bfloat16_tEfNS_4arch4Sm80ELb0ELb0ELb0ELb0ELb1ELb0ELb1ELb1EEENS1_21CollectiveEpilogueFwdINS6_IJS8_SA_S9_EEENS6_IJNS7_ILi1EEESI_SI_EEESC_SE_Li256ELb0ELb1ELb1ELb0EEENS1_19SingleTileSchedulerILb0ELb1ELb1ELi128EEEEEEEEEvNT_6ParamsE)
        .other          _ZN7cutlass13device_kernelIN5flash19enable_sm80_to_sm89INS1_16FlashAttnFwdSm80INS1_25CollectiveMainloopFwdSm80ILi8ELi1ELb0EN4cute5tupleIJNS5_1CILi128EEENS7_ILi96EEENS7_ILi256EEEEEELi256ENS_10bfloat16_tEfNS_4arch4Sm80ELb0ELb0ELb0ELb0ELb1ELb0ELb1ELb1EEENS1_21CollectiveEpilogueFwdINS6_IJS8_SA_S9_EEENS6_IJNS7_ILi1EEESI_SI_EEESC_SE_Li256ELb0ELb1ELb1ELb0EEENS1_19SingleTileSchedulerILb0ELb1ELb1ELi128EEEEEEEEEvNT_6ParamsE,@"STO_CUDA_ENTRY STV_DEFAULT"
_ZN7cutlass13device_kernelIN5flash19enable_sm80_to_sm89INS1_16FlashAttnFwdSm80INS1_25CollectiveMainloopFwdSm80ILi8ELi1ELb0EN4cute5tupleIJNS5_1CILi128EEENS7_ILi96EEENS7_ILi256EEEEEELi256ENS_10bfloat16_tEfNS_4arch4Sm80ELb0ELb0ELb0ELb0ELb1ELb0ELb1ELb1EEENS1_21CollectiveEpilogueFwdINS6_IJS8_SA_S9_EEENS6_IJNS7_ILi1EEESI_SI_EEESC_SE_Li256ELb0ELb1ELb1ELb0EEENS1_19SingleTileSchedulerILb0ELb1ELb1ELi128EEEEEEEEEvNT_6ParamsE:
        /* <DEDUP_REMOVED lines=18> */
.L_x_1532:
[----:B------:R-:W-:Y:S02]  /*0120*/  ULDC.64 UR4, c[0x0][0x550] ;  /* 0x0001540000047ab9 */ /* 0x000fe40000000a00 */
[----:B------:R-:W-:Y:S02]  /*0130*/  UISETP.NE.AND UP0, UPT, UR4, 0x1, UPT ;  /* 0x000000010400788c */ /* 0x000fe4000bf05270 */
[----:B------:R-:W-:-:S02]  /*0140*/  UIMAD.WIDE.U32 UR8, UR7, UR5, URZ ;  /* 0x00000005070872a5 */ /* 0x000fc4000f8e003f */
[----:B------:R-:W-:Y:S02]  /*0150*/  ULDC UR4, c[0x0][0x558] ;  /* 0x0001560000047ab9 */ /* 0x000fe40000000800 */
[----:B------:R-:W-:-:S05]  /*0160*/  UMOV UR11, UR7 ;  /* 0x00000007000b7c82 */ /* 0x000fca0008000000 */
[----:B------:R-:W-:-:S03]  /*0170*/  @UP0 USHF.R.U32.HI UR11, URZ, UR4, UR9 ;  /* 0x000000043f0b0299 */ /* 0x000fc60008011609 */
.L_x_1533:
        /* <DEDUP_REMOVED lines=8> */
[----:B------:R-:W-:-:S06]  /*0200*/  UISETP.NE.AND.EX UP0, UPT, URZ, UR5, UPT, UP0 ;  /* 0x000000053f00728c */ /* 0x000fcc000bf05300 */
[----:B------:R-:W-:-:S05]  /*0210*/  PLOP3.LUT P0, PT, PT, PT, UP0, 0x80, 0x0 ;  /* 0x000000000000781c */ /* 0x000fca0003f0f008 */
[----:B------:R-:W-:Y:S02]  /*0220*/  @UP0 UMOV UR4, 0x4 ;  /* 0x0000000400040882 */ /* 0x000fe40000000000 */
[----:B------:R-:W-:-:S03]  /*0230*/  @UP0 UIMAD.WIDE UR4, UR6, UR4, UR12 ;  /* 0x00000004060402a5 */ /* 0x000fc6000f8e020c */
[----:B------:R-:W-:-:S03]  /*0240*/  ULDC.64 UR12, c[0x0][0x118] ;  /* 0x00004600000c7ab9 */ /* 0x000fc60000000a00 */
        /* <DEDUP_REMOVED lines=10> */
[----:B------:R-:W-:-:S04]  /*02f0*/  UIMAD.WIDE UR4, UR4, 0x2aaaaaab, URZ ;  /* 0x2aaaaaab040478a5 */ /* 0x000fc8000f8e023f */
[----:B------:R-:W-:-:S04]  /*0300*/  USHF.R.U32.HI UR7, URZ, 0x1f, UR5 ;  /* 0x0000001f3f077899 */ /* 0x000fc80008011605 */
[----:B------:R-:W-:Y:S01]  /*0310*/  ULEA.HI.SX32 UR7, UR5, UR7, 0x1c ;  /* 0x0000000705077291 */ /* 0x000fe2000f8fe23f */
[----:B--2---:R1:W2:Y:S01]  /*0320*/  @P0 R2UR UR9, R4 ;  /* 0x00000000040903c2 */ /* 0x0042a200000e0000 */
[----:B------:R-:W-:-:S13]  /*0330*/  PLOP3.LUT P0, PT, PT, PT, UP0, 0x80, 0x0 ;  /* 0x000000000000781c */ /* 0x000fda0003f0f008 */
[----:B------:R-:W-:Y:S05]  /*0340*/  @!P0 BRA `(.L_x_1534) ;  /* 0x0000023000008947 */ /* 0x000fea0003800000 */
[----:B------:R-:W-:Y:S02]  /*0350*/  USHF.R.U32.HI UR4, URZ, 0x10, UR8 ;  /* 0x000000103f047899 */ /* 0x000fe40008011608 */
[----:B------:R-:W-:Y:S02]  /*0360*/  ULDC UR5, c[0x0][0x338] ;  /* 0x0000ce0000057ab9 */ /* 0x000fe40000000800 */
[----:B------:R-:W-:Y:S02]  /*0370*/  UISETP.NE.AND UP0, UPT, UR4, URZ, UPT ;  /* 0x0000003f0400728c */ /* 0x000fe4000bf05270 */
[----:B------:R-:W-:Y:S02]  /*0380*/  UMOV UR18, URZ ;  /* 0x0000003f00127c82 */ /* 0x000fe40008000000 */
[----:B------:R-:W-:-:S04]  /*0390*/  USEL UR5, UR4, UR5, UP0 ;  /* 0x0000000504057287 */ /* 0x000fc80008000000 */
[----:B------:R-:W-:Y:S02]  /*03a0*/  UIADD3 UR17, UR7, -0x1, UR5 ;  /* 0xffffffff07117890 */ /* 0x000fe4000fffe005 */
[----:B------:R-:W-:-:S05]  /*03b0*/  IMAD.U32 R0, RZ, RZ, UR5 ;  /* 0x00000005ff007e24 */ /* 0x000fca000f8e00ff */
[-C--:B------:R-:W-:Y:S02]  /*03c0*/  IABS R3, R0.reuse ;  /* 0x0000000000037213 */ /* 0x080fe40000000000 */
[----:B------:R-:W-:Y:S02]  /*03d0*/  IABS R0, R0 ;  /* 0x0000000000007213 */ /* 0x000fe40000000000 */
[----:B------:R-:W3:Y:S03]  /*03e0*/  R2UR UR16, R3 ;  /* 0x00000000031073c2 */ /* 0x000ee600000e0000 */
[----:B------:R-:W-:-:S05]  /*03f0*/  IMAD.MOV R0, RZ, RZ, -R0 ;  /* 0x000000ffff007224 */ /* 0x000fca00078e0a00 */
[----:B------:R-:W4:Y:S01]  /*0400*/  R2UR UR14, R0 ;  /* 0x00000000000e73c2 */ /* 0x000f2200000e0000 */
[----:B---3--:R-:W3:Y:S08]  /*0410*/  I2F.RP R3, UR16 ;  /* 0x0000001000037d06 */ /* 0x008ef00008209400 */
[----:B---3--:R-:W3:Y:S02]  /*0420*/  MUFU.RCP R3, R3 ;  /* 0x0000000300037308 */ /* 0x008ee40000001000 */
[----:B---3--:R-:W-:-:S06]  /*0430*/  IADD3 R3, R3, 0xffffffe, RZ ;  /* 0x0ffffffe03037810 */ /* 0x008fcc0007ffe0ff */
[----:B------:R-:W3:Y:S02]  /*0440*/  F2I.FTZ.U32.TRUNC.NTZ R3, R3 ;  /* 0x0000000300037305 */ /* 0x000ee4000021f000 */
[----:B---3--:R3:W5:Y:S02]  /*0450*/  R2UR UR19, R3 ;  /* 0x00000000031373c2 */ /* 0x00876400000e0000 */
[----:B---3--:R-:W-:Y:S01]  /*0460*/  IMAD.U32 R3, RZ, RZ, UR17 ;  /* 0x00000011ff037e24 */ /* 0x008fe2000f8e00ff */
[----:B-----5:R-:W-:Y:S02]  /*0470*/  UIADD3 UR4, URZ, -UR19, URZ ;  /* 0x800000133f047290 */ /* 0x020fe4000fffe03f */
[----:B------:R-:W-:Y:S02]  /*0480*/  ULOP3.LUT UR17, UR17, UR5, URZ, 0x3c, !UPT ;  /* 0x0000000511117292 */ /* 0x000fe4000f8e3c3f */
[----:B------:R-:W-:Y:S01]  /*0490*/  IABS R3, R3 ;  /* 0x0000000300037213 */ /* 0x000fe20000000000 */
[----:B------:R-:W-:-:S03]  /*04a0*/  UIMAD UR4, UR4, UR16, URZ ;  /* 0x00000010040472a4 */ /* 0x000fc6000f8e023f */
[----:B------:R-:W3:Y:S01]  /*04b0*/  R2UR UR15, R3 ;  /* 0x00000000030f73c2 */ /* 0x000ee200000e0000 */
[----:B------:R-:W-:-:S04]  /*04c0*/  UIMAD.WIDE.U32 UR18, UR19, UR4, UR18 ;  /* 0x00000004131272a5 */ /* 0x000fc8000f8e0012 */
[----:B---3--:R-:W-:-:S04]  /*04d0*/  UIMAD.WIDE.U32 UR18, UR19, UR15, URZ ;  /* 0x0000000f131272a5 */ /* 0x008fc8000f8e003f */
[----:B----4-:R-:W-:-:S04]  /*04e0*/  UIMAD UR14, UR19, UR14, UR15 ;  /* 0x0000000e130e72a4 */ /* 0x010fc8000f8e020f */
        /* <DEDUP_REMOVED lines=9> */
.L_x_1534:
[----:B------:R-:W-:Y:S01]  /*0580*/  ULOP3.LUT UR8, UR8, 0xffff, URZ, 0xc0, !UPT ;  /* 0x0000ffff08087892 */ /* 0x000fe2000f8ec03f */
[----:B------:R-:W-:Y:S01]  /*0590*/  PLOP3.LUT P2, PT, PT, PT, PT, 0x80, 0x0 ;  /* 0x000000000000781c */ /* 0x000fe20003f4f070 */
[----:B------:R-:W-:Y:S01]  /*05a0*/  IMAD.MOV.U32 R6, RZ, RZ, RZ ;  /* 0x000000ffff067224 */ /* 0x000fe200078e00ff */
[----:B------:R-:W-:Y:S01]  /*05b0*/  CS2R R164, SRZ ;  /* 0x0000000000a47805 */ /* 0x000fe2000001ff00 */
[----:B------:R-:W-:Y:S01]  /*05c0*/  UIMAD UR8, UR8, UR19, URZ ;  /* 0x00000013080872a4 */ /* 0x000fe2000f8e023f */
[----:B-1----:R-:W-:Y:S01]  /*05d0*/  IMAD.MOV.U32 R4, RZ, RZ, RZ ;  /* 0x000000ffff047224 */ /* 0x002fe200078e00ff */
        /* <DEDUP_REMOVED lines=78> */
[----:B------:R-:W1:Y:S01]  /*0ac0*/  S2R R9, SR_CTAID.X ;  /* 0x0000000000097919 */ /* 0x000e620000002500 */
[----:B------:R-:W-:Y:S01]  /*0ad0*/  SHF.R.S32.HI R6, RZ, 0x1f, R2 ;  /* 0x0000001fff067819 */ /* 0x000fe20000011402 */
[----:B------:R-:W-:Y:S01]  /*0ae0*/  IMAD.MOV.U32 R0, RZ, RZ, c[0x0][0x2c4] ;  /* 0x0000b100ff007624 */ /* 0x000fe200078e00ff */
[----:B------:R-:W-:Y:S01]  /*0af0*/  USHF.R.S32.HI UR14, URZ, 0x1f, UR11 ;  /* 0x0000001f3f0e7899 */ /* 0x000fe2000801140b */
[----:B------:R3:W4:Y:S01]  /*0b00*/  @P1 LDG.E R3, [R4.64] ;  /* 0x0000000c04031981 */ /* 0x000722000c1e1900 */
[----:B------:R-:W-:Y:S01]  /*0b10*/  LEA.HI R30, R6, R2, RZ, 0x3 ;  /* 0x00000002061e7211 */ /* 0x000fe200078f18ff */
[----:B------:R-:W-:Y:S01]  /*0b20*/  ULDC.64 UR4, c[0x0][0x1b8] ;  /* 0x00006e0000047ab9 */ /* 0x000fe20000000a00 */
[----:B------:R-:W-:Y:S01]  /*0b30*/  ISETP.NE.AND P0, PT, R0, 0x1, PT ;  /* 0x000000010000780c */ /* 0x000fe20003f05270 */
[----:B------:R-:W-:Y:S01]  /*0b40*/  UIMAD UR14, UR14, UR4, URZ ;  /* 0x000000040e0e72a4 */ /* 0x000fe2000f8e023f */
[----:B------:R-:W-:Y:S01]  /*0b50*/  LOP3.LUT R13, R30, 0xfffffff8, RZ, 0xc0, !PT ;  /* 0xfffffff81e0d7812 */ /* 0x000fe200078ec0ff */
[----:B------:R-:W-:Y:S01]  /*0b60*/  UIMAD.WIDE.U32 UR16, UR11, UR4, URZ ;  /* 0x000000040b1072a5 */ /* 0x000fe2000f8e003f */
[----:B------:R-:W-:Y:S01]  /*0b70*/  SHF.R.S32.HI R30, RZ, 0x3, R30 ;  /* 0x00000003ff1e7819 */ /* 0x000fe2000001141e */
[----:B------:R-:W-:Y:S01]  /*0b80*/  UIMAD UR14, UR11, UR5, UR14 ;  /* 0x000000050b0e72a4 */ /* 0x000fe2000f8e020e */
[----:B------:R-:W-:Y:S01]  /*0b90*/  BSSY B0, `(.L_x_1536) ;  /* 0x000005a000007945 */ /* 0x000fe20003800000 */
[----:B------:R-:W-:Y:S01]  /*0ba0*/  IMAD.IADD R13, R2, 0x1, -R13 ;  /* 0x00000001020d7824 */ /* 0x000fe200078e0a0d */
[----:B------:R-:W-:Y:S01]  /*0bb0*/  USHF.R.S32.HI UR15, URZ, 0x1f, UR6 ;  /* 0x0000001f3f0f7899 */ /* 0x000fe20008011406 */
[----:B------:R-:W-:Y:S01]  /*0bc0*/  IMAD.SHL.U32 R249, R30, 0x40, RZ ;  /* 0x000000401ef97824 */ /* 0x000fe200078e00ff */
[----:B------:R-:W-:Y:S01]  /*0bd0*/  ULDC.64 UR4, c[0x0][0x1c0] ;  /* 0x0000700000047ab9 */ /* 0x000fe20000000a00 */
[C---:B------:R-:W-:Y:S01]  /*0be0*/  IMAD R108, R13.reuse, 0x20, R30 ;  /* 0x000000200d6c7824 */ /* 0x040fe200078e021e */
[----:B------:R-:W-:Y:S01]  /*0bf0*/  UIADD3 UR17, UR17, UR14, URZ ;  /* 0x0000000e11117290 */ /* 0x000fe2000fffe03f */
[----:B------:R-:W-:Y:S01]  /*0c00*/  IMAD.SHL.U32 R33, R13, 0x8, RZ ;  /* 0x000000080d217824 */ /* 0x000fe200078e00ff */
[----:B------:R-:W-:Y:S01]  /*0c10*/  UIMAD UR15, UR15, UR4, URZ ;  /* 0x000000040f0f72a4 */ /* 0x000fe2000f8e023f */
[----:B------:R-:W-:Y:S01]  /*0c20*/  LOP3.LUT R249, R249, 0x1c0, RZ, 0xc0, !PT ;  /* 0x000001c0f9f97812 */ /* 0x000fe200078ec0ff */
[----:B------:R-:W-:Y:S01]  /*0c30*/  UIMAD.WIDE.U32 UR16, UR6, UR4, UR16 ;  /* 0x00000004061072a5 */ /* 0x000fe2000f8e0010 */
[----:B-1----:R-:W-:Y:S01]  /*0c40*/  IMAD R7, R9, 0x80, R108 ;  /* 0x0000008009077824 */ /* 0x002fe200078e026c */
[----:B------:R-:W-:Y:S01]  /*0c50*/  UIMAD UR5, UR6, UR5, UR15 ;  /* 0x00000005060572a4 */ /* 0x000fe2000f8e020f */
[----:B------:R1:W-:Y:S01]  /*0c60*/  STL [R1], R108 ;  /* 0x0000006c01007387 */ /* 0x0003e20000100800 */
[----:B------:R-:W-:Y:S01]  /*0c70*/  ULDC UR4, c[0x0][0x168] ;  /* 0x00005a0000047ab9 */ /* 0x000fe20000000800 */
[----:B------:R-:W-:Y:S01]  /*0c80*/  @P0 IMAD.HI.U32 R0, R7, c[0x0][0x2c8], RZ ;  /* 0x0000b20007000a27 */ /* 0x000fe200078e00ff */
[----:B------:R-:W-:Y:S01]  /*0c90*/  UIADD3 UR5, UR17, UR5, URZ ;  /* 0x0000000511057290 */ /* 0x000fe2000fffe03f */
[----:B------:R-:W-:-:S02]  /*0ca0*/  IADD3 R12, R33, 0x40, RZ ;  /* 0x00000040210c7810 */ /* 0x000fc40007ffe0ff */
[----:B---3--:R-:W-:Y:S01]  /*0cb0*/  IMAD.MOV.U32 R5, RZ, RZ, R7 ;  /* 0x000000ffff057224 */ /* 0x008fe200078e0007 */
[----:B------:R-:W-:Y:S01]  /*0cc0*/  @P0 SHF.R.U32.HI R5, RZ, c[0x0][0x2cc], R0 ;  /* 0x0000b300ff050a19 */ /* 0x000fe20000011600 */
[----:B------:R-:W-:Y:S01]  /*0cd0*/  IMAD.U32 R11, RZ, RZ, UR17 ;  /* 0x00000011ff0b7e24 */ /* 0x000fe2000f8e00ff */
[C---:B------:R-:W-:Y:S01]  /*0ce0*/  IADD3 R32, R33.reuse, 0x80, RZ ;  /* 0x0000008021207810 */ /* 0x040fe20007ffe0ff */
[----:B------:R-:W-:Y:S01]  /*0cf0*/  IMAD.U32 R10, RZ, RZ, UR16 ;  /* 0x00000010ff0a7e24 */ /* 0x000fe2000f8e00ff */
[--C-:B------:R-:W-:Y:S01]  /*0d00*/  SHF.R.S32.HI R4, RZ, 0x1f, R5.reuse ;  /* 0x0000001fff047819 */ /* 0x100fe20000011405 */
[----:B------:R-:W-:Y:S01]  /*0d10*/  IMAD.MOV R0, RZ, RZ, -R5 ;  /* 0x000000ffff007224 */ /* 0x000fe200078e0a05 */
[----:B------:R-:W-:Y:S01]  /*0d20*/  ISETP.GE.AND P3, PT, R33, c[0x0][0x198], PT ;  /* 0x0000660021007a0c */ /* 0x000fe20003f66270 */
[----:B------:R-:W-:Y:S01]  /*0d30*/  IMAD.U32 R11, RZ, RZ, UR5 ;  /* 0x00000005ff0b7e24 */ /* 0x000fe2000f8e00ff */
[----:B------:R-:W-:Y:S01]  /*0d40*/  ULDC UR5, c[0x0][0x2c4] ;  /* 0x0000b10000057ab9 */ /* 0x000fe20000000800 */
[----:B------:R-:W-:Y:S01]  /*0d50*/  IMAD R0, R0, c[0x0][0x2c4], R7 ;  /* 0x0000b10000007a24 */ /* 0x000fe200078e0207 */
[----:B------:R-:W-:Y:S01]  /*0d60*/  UIMAD UR4, UR5, UR4, URZ ;  /* 0x00000004050472a4 */ /* 0x000fe2000f8e023f */
[----:B------:R-:W-:Y:S01]  /*0d70*/  IMAD R4, R4, c[0x0][0x1b0], RZ ;  /* 0x00006c0004047a24 */ /* 0x000fe200078e02ff */
[----:B------:R-:W-:Y:S01]  /*0d80*/  ISETP.GE.AND P4, PT, R12, c[0x0][0x198], PT ;  /* 0x000066000c007a0c */ /* 0x000fe20003f86270 */
[----:B------:R-:W-:Y:S01]  /*0d90*/  IMAD.WIDE.U32 R10, R5, c[0x0][0x1b0], R10 ;  /* 0x00006c00050a7a25 */ /* 0x000fe200078e000a */
[----:B------:R-:W-:-:S02]  /*0da0*/  SHF.R.S32.HI R8, RZ, 0x1f, R0 ;  /* 0x0000001fff087819 */ /* 0x000fc40000011400 */
[----:B------:R-:W-:Y:S01]  /*0db0*/  ISETP.GE.AND P6, PT, R32, c[0x0][0x198], PT ;  /* 0x0000660020007a0c */ /* 0x000fe20003fc6270 */
[----:B------:R-:W-:Y:S02]  /*0dc0*/  IMAD R4, R5, c[0x0][0x1b4], R4 ;  /* 0x00006d0005047a24 */ /* 0x000fe400078e0204 */
[----:B------:R-:W-:Y:S02]  /*0dd0*/  IMAD R8, R8, c[0x0][0x1a8], RZ ;  /* 0x00006a0008087a24 */ /* 0x000fe400078e02ff */
[----:B------:R-:W-:Y:S01]  /*0de0*/  IMAD.IADD R5, R11, 0x1, R4 ;  /* 0x000000010b057824 */ /* 0x000fe200078e0204 */
[CC--:B------:R-:W-:Y:S01]  /*0df0*/  LEA.HI R11, R6.reuse, R2.reuse, RZ, 0x4 ;  /* 0x00000002060b7211 */ /* 0x0c0fe200078f20ff */
[----:B------:R-:W-:Y:S01]  /*0e00*/  IMAD.MOV.U32 R4, RZ, RZ, R10 ;  /* 0x000000ffff047224 */ /* 0x000fe200078e000a */
[----:B------:R-:W-:Y:S01]  /*0e10*/  LEA.HI R10, R6, R2, RZ, 0x6 ;  /* 0x00000002060a7211 */ /* 0x000fe200078f30ff */
[C---:B------:R-:W-:Y:S02]  /*0e20*/  IMAD R8, R0.reuse, c[0x0][0x1ac], R8 ;  /* 0x00006b0000087a24 */ /* 0x040fe400078e0208 */
[----:B------:R-:W-:Y:S01]  /*0e30*/  IMAD.WIDE.U32 R4, R0, c[0x0][0x1a8], R4 ;  /* 0x00006a0000047a25 */ /* 0x000fe200078e0004 */
[----:B------:R-:W-:-:S03]  /*0e40*/  LOP3.LUT R0, R11, 0xfffffff0, RZ, 0xc0, !PT ;  /* 0xfffffff00b007812 */ /* 0x000fc600078ec0ff */
[----:B------:R-:W-:Y:S01]  /*0e50*/  IMAD.IADD R8, R5, 0x1, R8 ;  /* 0x0000000105087824 */ /* 0x000fe200078e0208 */
[----:B------:R-:W-:Y:S01]  /*0e60*/  LEA R16, P0, R4, c[0x0][0x160], 0x1 ;  /* 0x0000580004107a11 */ /* 0x000fe200078008ff */
[----:B------:R-:W-:Y:S02]  /*0e70*/  IMAD.IADD R0, R2, 0x1, -R0 ;  /* 0x0000000102007824 */ /* 0x000fe400078e0a00 */
[----:B------:R-:W-:Y:S01]  /*0e80*/  IMAD R9, R9, 0x80, R30 ;  /* 0x0000008009097824 */ /* 0x000fe200078e021e */
[----:B------:R-:W-:Y:S01]  /*0e90*/  LEA.HI.X R8, R4, c[0x0][0x164], R8, 0x1, P0 ;  /* 0x0000590004087a11 */ /* 0x000fe200000f0c08 */
[----:B------:R-:W-:Y:S01]  /*0ea0*/  IMAD.SHL.U32 R10, R10, 0x8, RZ ;  /* 0x000000080a0a7824 */ /* 0x000fe200078e00ff */
[----:B------:R-:W-:Y:S01]  /*0eb0*/  SHF.R.S32.HI R7, RZ, 0x1f, R0 ;  /* 0x0000001fff077819 */ /* 0x000fe20000011400 */
[----:B------:R-:W-:Y:S01]  /*0ec0*/  IMAD.MOV.U32 R4, RZ, RZ, 0x10 ;  /* 0x00000010ff047424 */ /* 0x000fe200078e00ff */
[----:B------:R-:W-:Y:S01]  /*0ed0*/  ISETP.GE.AND P0, PT, R9, UR4, PT ;  /* 0x0000000409007c0c */ /* 0x000fe2000bf06270 */
[----:B------:R1:W3:Y:S01]  /*0ee0*/  SHFL.IDX PT, R18, R16, RZ, 0x181f ;  /* 0x00181fff10127589 */ /* 0x0002e200000e0000 */
[----:B------:R-:W-:-:S03]  /*0ef0*/  LEA.HI R7, R7, R0, RZ, 0x3 ;  /* 0x0000000007077211 */ /* 0x000fc600078f18ff */
[----:B------:R1:W2:Y:S01]  /*0f00*/  SHFL.IDX PT, R19, R8, RZ, 0x181f ;  /* 0x00181fff08137589 */ /* 0x0002a200000e0000 */
[----:B------:R-:W-:-:S05]  /*0f10*/  LOP3.LUT R5, R7, 0xfffffff8, RZ, 0xc0, !PT ;  /* 0xfffffff807057812 */ /* 0x000fca00078ec0ff */
[----:B------:R-:W-:Y:S01]  /*0f20*/  IMAD.IADD R5, R0, 0x1, -R5 ;  /* 0x0000000100057824 */ /* 0x000fe200078e0a05 */
[----:B------:R-:W-:-:S04]  /*0f30*/  IADD3 R0, R33, 0xc0, RZ ;  /* 0x000000c021007810 */ /* 0x000fc80007ffe0ff */
[----:B------:R-:W-:Y:S01]  /*0f40*/  ISETP.GE.AND P5, PT, R0, c[0x0][0x198], PT ;  /* 0x0000660000007a0c */ /* 0x000fe20003fa6270 */
[----:B----4-:R4:W5:Y:S03]  /*0f50*/  @P1 R2UR UR14, R3 ;  /* 0x00000000030e13c2 */ /* 0x01096600000e0000 */
[----:B------:R-:W-:Y:S01]  /*0f60*/  R2P PR, R5, 0x6 ;  /* 0x0000000605007804 */ /* 0x000fe20000000000 */
[----:B-----5:R-:W-:-:S04]  /*0f70*/  @!UP0 UMOV UR14, UR6 ;  /* 0x00000006000e8c82 */ /* 0x020fc80008000000 */
[----:B------:R-:W-:Y:S02]  /*0f80*/  SEL R4, R4, 0xfffffff0, !P1 ;  /* 0xfffffff004047807 */ /* 0x000fe40004800000 */
[----:B----4-:R-:W-:Y:S02]  /*0f90*/  SHF.R.U32.HI R3, RZ, 0x3, R249 ;  /* 0x00000003ff037819 */ /* 0x010fe400000116f9 */
[----:B------:R-:W-:-:S04]  /*0fa0*/  LOP3.LUT R249, R249, 0x38, R33, 0xf8, !PT ;  /* 0x00000038f9f97812 */ /* 0x000fc800078ef821 */
[----:B------:R-:W-:Y:S01]  /*0fb0*/  LOP3.LUT R249, R249, R3, RZ, 0x3c, !PT ;  /* 0x00000003f9f97212 */ /* 0x000fe200078e3cff */
[----:B------:R-:W-:-:S03]  /*0fc0*/  IMAD.MOV.U32 R3, RZ, RZ, 0x20 ;  /* 0x00000020ff037424 */ /* 0x000fc600078e00ff */
[----:B------:R-:W-:Y:S02]  /*0fd0*/  LOP3.LUT R249, R249, 0xfffffe00, R10, 0xf8, !PT ;  /* 0xfffffe00f9f97812 */ /* 0x000fe400078ef80a */
[----:B------:R-:W-:Y:S01]  /*0fe0*/  SEL R3, R3, 0xffffffe0, !P2 ;  /* 0xffffffe003037807 */ /* 0x000fe20005000000 */
[----:B------:R-:W-:Y:S05]  /*0ff0*/  @P0 BRA `(.L_x_1537) ;  /* 0x0000013000000947 */ /* 0x000fea0003800000 */
[----:B-123--:R-:W-:Y:S01]  /*1000*/  SHF.R.S32.HI R15, RZ, 0x1f, R12 ;  /* 0x0000001fff0f7819 */ /* 0x00efe2000001140c */
[----:B------:R-:W-:Y:S01]  /*1010*/  IMAD.SHL.U32 R17, R249, 0x2, RZ ;  /* 0x00000002f9117824 */ /* 0x000fe200078e00ff */
[----:B------:R-:W-:Y:S01]  /*1020*/  SHF.R.S32.HI R14, RZ, 0x1f, R32 ;  /* 0x0000001fff0e7819 */ /* 0x000fe20000011420 */
[----:B------:R-:W-:Y:S01]  /*1030*/  IMAD.WIDE R20, R33, 0x2, R18 ;  /* 0x0000000221147825 */ /* 0x000fe200078e0212 */
[----:B------:R-:W-:Y:S02]  /*1040*/  SHF.R.S32.HI R10, RZ, 0x1f, R0 ;  /* 0x0000001fff0a7819 */ /* 0x000fe40000011400 */
[----:B------:R-:W-:Y:S02]  /*1050*/  LEA.HI R15, R15, R12, RZ, 0x3 ;  /* 0x0000000c0f0f7211 */ /* 0x000fe400078f18ff */
[----:B------:R-:W-:Y:S01]  /*1060*/  LEA.HI R14, R14, R32, RZ, 0x3 ;  /* 0x000000200e0e7211 */ /* 0x000fe200078f18ff */
[----:B------:R-:W-:Y:S01]  /*1070*/  @!PT LDS RZ, [RZ] ;  /* 0x00000000fffff984 */ /* 0x000fe20000000800 */
[----:B------:R1:W-:Y:S01]  /*1080*/  LDGSTS.E.BYPASS.LTC128B.128 [R17+0x18100], [R20.64], !P3 ;  /* 0x1810000014117fae */ /* 0x0003e2000d901d4c */
[----:B------:R-:W-:-:S02]  /*1090*/  LEA.HI R10, R10, R0, RZ, 0x3 ;  /* 0x000000000a0a7211 */ /* 0x000fc400078f18ff */
[----:B------:R-:W-:Y:S02]  /*10a0*/  LOP3.LUT R15, R15, 0xfffffff8, RZ, 0xc0, !PT ;  /* 0xfffffff80f0f7812 */ /* 0x000fe400078ec0ff */
[----:B------:R-:W-:Y:S02]  /*10b0*/  LOP3.LUT R14, R14, 0xfffffff8, RZ, 0xc0, !PT ;  /* 0xfffffff80e0e7812 */ /* 0x000fe400078ec0ff */
[----:B------:R-:W-:Y:S01]  /*10c0*/  LOP3.LUT R10, R10, 0xfffffff8, RZ, 0xc0, !PT ;  /* 0xfffffff80a0a7812 */ /* 0x000fe200078ec0ff */
[----:B------:R-:W-:-:S04]  /*10d0*/  IMAD.WIDE R22, R15, 0x2, R18 ;  /* 0x000000020f167825 */ /* 0x000fc800078e0212 */
[--C-:B------:R-:W-:Y:S01]  /*10e0*/  IMAD.WIDE R14, R14, 0x2, R18.reuse ;  /* 0x000000020e0e7825 */ /* 0x100fe200078e0212 */
[----:B------:R1:W-:Y:S03]  /*10f0*/  LDGSTS.E.BYPASS.LTC128B.128 [R17+0x1c100], [R22.64], !P4 ;  /* 0x1c10000016117fae */ /* 0x0003e6000e101d4c */
[----:B------:R-:W-:Y:S01]  /*1100*/  IMAD.WIDE R18, R10, 0x2, R18 ;  /* 0x000000020a127825 */ /* 0x000fe200078e0212 */
[----:B------:R1:W-:Y:S04]  /*1110*/  LDGSTS.E.BYPASS.LTC128B.128 [R17+0x20100], [R14.64], !P6 ;  /* 0x201000000e117fae */ /* 0x0003e8000f101d4c */
[----:B------:R1:W-:Y:S02]  /*1120*/  LDGSTS.E.BYPASS.LTC128B.128 [R17+0x24100], [R18.64], !P5 ;  /* 0x2410000012117fae */ /* 0x0003e4000e901d4c */
.L_x_1537:
[----:B-123--:R-:W-:Y:S05]  /*1130*/  BSYNC B0 ;  /* 0x0000000000007941 */ /* 0x00efea0003800000 */
.L_x_1536:
[----:B------:R-:W-:Y:S01]  /*1140*/  IADD3 R10, R9, 0x20, RZ ;  /* 0x00000020090a7810 */ /* 0x000fe20007ffe0ff */
[----:B------:R1:W2:Y:S01]  /*1150*/  SHFL.IDX PT, R19, R8, 0x1, 0x181f ;  /* 0x00381f0008137f89 */ /* 0x0002a200000e0000 */
[----:B------:R-:W-:Y:S02]  /*1160*/  BSSY B0, `(.L_x_1538) ;  /* 0x0000017000007945 */ /* 0x000fe40003800000 */
[----:B------:R-:W-:Y:S01]  /*1170*/  ISETP.GE.AND P0, PT, R10, UR4, PT ;  /* 0x000000040a007c0c */ /* 0x000fe2000bf06270 */
[----:B------:R1:W3:-:S12]  /*1180*/  SHFL.IDX PT, R18, R16, 0x1, 0x181f ;  /* 0x00381f0010127f89 */ /* 0x0002d800000e0000 */
[----:B------:R-:W-:Y:S05]  /*1190*/  @P0 BRA `(.L_x_1539) ;  /* 0x0000013000000947 */ /* 0x000fea0003800000 */
[----:B------:R-:W-:Y:S01]  /*11a0*/  SHF.R.S32.HI R15, RZ, 0x1f, R12 ;  /* 0x0000001fff0f7819 */ /* 0x000fe2000001140c */
[----:B------:R-:W-:Y:S01]  /*11b0*/  IMAD.SHL.U32 R17, R249, 0x2, RZ ;  /* 0x00000002f9117824 */ /* 0x000fe200078e00ff */
[----:B------:R-:W-:Y:S01]  /*11c0*/  SHF.R.S32.HI R14, RZ, 0x1f, R32 ;  /* 0x0000001fff0e7819 */ /* 0x000fe20000011420 */
[----:B--23--:R-:W-:Y:S01]  /*11d0*/  IMAD.WIDE R20, R33, 0x2, R18 ;  /* 0x0000000221147825 */ /* 0x00cfe200078e0212 */
        /* <DEDUP_REMOVED lines=15> */
.L_x_1539:
[----:B------:R-:W-:Y:S05]  /*12d0*/  BSYNC B0 ;  /* 0x0000000000007941 */ /* 0x000fea0003800000 */
.L_x_1538:
[----:B------:R-:W-:Y:S01]  /*12e0*/  IADD3 R10, R9, 0x40, RZ ;  /* 0x00000040090a7810 */ /* 0x000fe20007ffe0ff */
[----:B--2---:R2:W4:Y:S01]  /*12f0*/  SHFL.IDX PT, R19, R8, 0x2, 0x181f ;  /* 0x00581f0008137f89 */ /* 0x00452200000e0000 */
[----:B------:R-:W-:Y:S02]  /*1300*/  BSSY B0, `(.L_x_1540) ;  /* 0x0000017000007945 */ /* 0x000fe40003800000 */
[----:B------:R-:W-:Y:S01]  /*1310*/  ISETP.GE.AND P0, PT, R10, UR4, PT ;  /* 0x000000040a007c0c */ /* 0x000fe2000bf06270 */
[----:B---3--:R2:W3:-:S12]  /*1320*/  SHFL.IDX PT, R18, R16, 0x2, 0x181f ;  /* 0x00581f0010127f89 */ /* 0x0084d800000e0000 */
[----:B------:R-:W-:Y:S05]  /*1330*/  @P0 BRA `(.L_x_1541) ;  /* 0x0000013000000947 */ /* 0x000fea0003800000 */
[----:B------:R-:W-:Y:S01]  /*1340*/  SHF.R.S32.HI R15, RZ, 0x1f, R12 ;  /* 0x0000001fff0f7819 */ /* 0x000fe2000001140c */
[----:B------:R-:W-:Y:S01]  /*1350*/  IMAD.SHL.U32 R17, R249, 0x2, RZ ;  /* 0x00000002f9117824 */ /* 0x000fe200078e00ff */
[----:B------:R-:W-:Y:S01]  /*1360*/  SHF.R.S32.HI R14, RZ, 0x1f, R32 ;  /* 0x0000001fff0e7819 */ /* 0x000fe20000011420 */
[----:B---34-:R-:W-:Y:S01]  /*1370*/  IMAD.WIDE R20, R33, 0x2, R18 ;  /* 0x0000000221147825 */ /* 0x018fe200078e0212 */
        /* <DEDUP_REMOVED lines=15> */
.L_x_1541:
[----:B------:R-:W-:Y:S05]  /*1470*/  BSYNC B0 ;  /* 0x0000000000007941 */ /* 0x000fea0003800000 */
.L_x_1540:
[----:B-12---:R-:W-:Y:S01]  /*1480*/  SHFL.IDX PT, R16, R16, 0x3, 0x181f ;  /* 0x00781f0010107f89 */ /* 0x006fe200000e0000 */
[----:B------:R-:W-:Y:S01]  /*1490*/  IADD3 R9, R9, 0x60, RZ ;  /* 0x0000006009097810 */ /* 0x000fe20007ffe0ff */
[----:B------:R-:W-:Y:S01]  /*14a0*/  UMOV UR6, 0x60 ;  /* 0x0000006000067882 */ /* 0x000fe20000000000 */
[----:B------:R-:W-:Y:S01]  /*14b0*/  SHF.R.S32.HI R31, RZ, 0x1f, R12 ;  /* 0x0000001fff1f7819 */ /* 0x000fe2000001140c */
[----:B---3--:R-:W1:Y:S01]  /*14c0*/  SHFL.IDX PT, R17, R8, 0x3, 0x181f ;  /* 0x00781f0008117f89 */ /* 0x008e6200000e0000 */
[----:B------:R-:W-:Y:S01]  /*14d0*/  ISETP.GE.AND P0, PT, R9, UR4, PT ;  /* 0x0000000409007c0c */ /* 0x000fe2000bf06270 */
[----:B------:R-:W-:Y:S01]  /*14e0*/  IMAD.MOV.U32 R250, RZ, RZ, c[0x0][0x2b8] ;  /* 0x0000ae00fffa7624 */ /* 0x000fe200078e00ff */
[----:B------:R-:W-:Y:S01]  /*14f0*/  SHF.R.S32.HI R29, RZ, 0x1f, R32 ;  /* 0x0000001fff1d7819 */ /* 0x000fe20000011420 */
[----:B------:R-:W-:Y:S01]  /*1500*/  UIMAD UR6, UR7, UR6, -0x60 ;  /* 0xffffffa0070674a4 */ /* 0x000fe2000f8e0206 */
[----:B------:R-:W-:Y:S01]  /*1510*/  SHF.R.S32.HI R28, RZ, 0x1f, R0 ;  /* 0x0000001fff1c7819 */ /* 0x000fe20000011400 */
[----:B------:R-:W-:Y:S01]  /*1520*/  IMAD.SHL.U32 R249, R249, 0x2, RZ ;  /* 0x00000002f9f97824 */ /* 0x000fe200078e00ff */
[----:B------:R-:W-:Y:S01]  /*1530*/  LEA.HI R31, R31, R12, RZ, 0x3 ;  /* 0x0000000c1f1f7211 */ /* 0x000fe200078f18ff */
[----:B------:R-:W-:Y:S01]  /*1540*/  USHF.R.S32.HI UR15, URZ, 0x1f, UR14 ;  /* 0x0000001f3f0f7899 */ /* 0x000fe2000801140e */
[----:B------:R-:W-:Y:S01]  /*1550*/  LEA.HI R29, R29, R32, RZ, 0x3 ;  /* 0x000000201d1d7211 */ /* 0x000fe200078f18ff */
[----:B------:R-:W-:Y:S01]  /*1560*/  ULDC.64 UR4, c[0x0][0x2b0] ;  /* 0x0000ac0000047ab9 */ /* 0x000fe20000000a00 */
[----:B------:R-:W-:Y:S01]  /*1570*/  LEA.HI R28, R28, R0, RZ, 0x3 ;  /* 0x000000001c1c7211 */ /* 0x000fe200078f18ff */
[----:B------:R-:W-:Y:S01]  /*1580*/  UIMAD UR15, UR15, UR4, URZ ;  /* 0x000000040f0f72a4 */ /* 0x000fe2000f8e023f */
[----:B------:R-:W-:Y:S01]  /*1590*/  LOP3.LUT R31, R31, 0xfffffff8, RZ, 0xc0, !PT ;  /* 0xfffffff81f1f7812 */ /* 0x000fe200078ec0ff */
[----:B------:R-:W-:Y:S01]  /*15a0*/  UIMAD.WIDE.U32 UR16, UR14, UR4, URZ ;  /* 0x000000040e1072a5 */ /* 0x000fe2000f8e003f */
[----:B------:R-:W-:Y:S01]  /*15b0*/  LOP3.LUT R29, R29, 0xfffffff8, RZ, 0xc0, !PT ;  /* 0xfffffff81d1d7812 */ /* 0x000fe200078ec0ff */
[----:B------:R-:W-:Y:S01]  /*15c0*/  UIMAD UR15, UR14, UR5, UR15 ;  /* 0x000000050e0f72a4 */ /* 0x000fe2000f8e020f */
[----:B------:R-:W-:Y:S01]  /*15d0*/  ISETP.NE.AND P2, PT, R250, 0x1, PT ;  /* 0x00000001fa00780c */ /* 0x000fe20003f45270 */
[----:B------:R-:W-:Y:S01]  /*15e0*/  IMAD.MOV.U32 R251, RZ, RZ, RZ ;  /* 0x000000fffffb7224 */ /* 0x000fe200078e00ff */
[----:B------:R-:W-:Y:S01]  /*15f0*/  LOP3.LUT R28, R28, 0xfffffff8, RZ, 0xc0, !PT ;  /* 0xfffffff81c1c7812 */ /* 0x000fe200078ec0ff */
[----:B------:R-:W-:Y:S01]  /*1600*/  UIADD3 UR15, UR17, UR15, URZ ;  /* 0x0000000f110f7290 */ /* 0x000fe2000fffe03f */
[----:B------:R-:W-:Y:S01]  /*1610*/  IADD3 R10, R108, UR6, RZ ;  /* 0x000000066c0a7c10 */ /* 0x000fe2000fffe0ff */
[----:B-1--4-:R-:W-:-:S03]  /*1620*/  @!P0 IMAD.WIDE R18, R33, 0x2, R16 ;  /* 0x0000000221128825 */ /* 0x012fc600078e0210 */
[C---:B------:R-:W-:Y:S01]  /*1630*/  ISETP.GE.AND P1, PT, R10.reuse, UR10, PT ;  /* 0x0000000a0a007c0c */ /* 0x040fe2000bf26270 */
[----:B------:R-:W-:Y:S01]  /*1640*/  @!P0 IMAD.WIDE R14, R31, 0x2, R16 ;  /* 0x000000021f0e8825 */ /* 0x000fe200078e0210 */
[----:B------:R-:W-:Y:S01]  /*1650*/  @!PT LDS RZ, [RZ] ;  /* 0x00000000fffff984 */ /* 0x000fe20000000800 */
[----:B------:R1:W-:Y:S01]  /*1660*/  @!P0 LDGSTS.E.BYPASS.LTC128B.128 [R249+0x1b100], [R18.64], !P3 ;  /* 0x1b10000012f98fae */ /* 0x0003e2000d901d4c */
[----:B------:R-:W-:Y:S02]  /*1670*/  IADD3 R252, R10, UR9, RZ ;  /* 0x000000090afc7c10 */ /* 0x000fe4000fffe0ff */
[----:B------:R-:W-:Y:S01]  /*1680*/  IMAD.SHL.U32 R247, R13, 0x40, RZ ;  /* 0x000000400df77824 */ /* 0x000fe200078e00ff */
[----:B------:R2:W-:Y:S01]  /*1690*/  @!P0 LDGSTS.E.BYPASS.LTC128B.128 [R249+0x1f100], [R14.64], !P4 ;  /* 0x1f1000000ef98fae */ /* 0x0005e2000e101d4c */
[----:B------:R-:W-:Y:S01]  /*16a0*/  ISETP.GT.OR P1, PT, R108, 0x5f, P1 ;  /* 0x0000005f6c00780c */ /* 0x000fe20000f24670 */
[----:B------:R-:W-:Y:S01]  /*16b0*/  @P2 IMAD.HI.U32 R9, R252, c[0x0][0x2bc], RZ ;  /* 0x0000af00fc092a27 */ /* 0x000fe200078e00ff */
[----:B------:R-:W-:Y:S02]  /*16c0*/  USHF.R.S32.HI UR14, URZ, 0x1f, UR11 ;  /* 0x0000001f3f0e7899 */ /* 0x000fe4000801140b */
[----:B------:R-:W-:Y:S01]  /*16d0*/  ULDC.64 UR4, c[0x0][0x1e8] ;  /* 0x00007a0000047ab9 */ /* 0x000fe20000000a00 */
[----:B------:R-:W-:Y:S01]  /*16e0*/  IMAD.MOV.U32 R8, RZ, RZ, R252 ;  /* 0x000000ffff087224 */ /* 0x000fe200078e00fc */
[----:B------:R-:W-:-:S07]  /*16f0*/  @P2 SHF.R.U32.HI R8, RZ, c[0x0][0x2c0], R9 ;  /* 0x0000b000ff082a19 */ /* 0x000fce0000011609 */
[----:B------:R-:W-:-:S04]  /*1700*/  @!P1 IADD3 R10, P2, R8, UR16, RZ ;  /* 0x00000010080a9c10 */ /* 0x000fc8000ff5e0ff */
[----:B------:R-:W-:Y:S01]  /*1710*/  @!P1 LEA.HI.X.SX32 R9, R8, UR15, 0x1, P2 ;  /* 0x0000000f08099c11 */ /* 0x000fe200090f0eff */
[----:B-1----:R-:W-:-:S04]  /*1720*/  @!P0 IMAD.WIDE R18, R29, 0x2, R16 ;  /* 0x000000021d128825 */ /* 0x002fc800078e0210 */
[----:B------:R-:W-:Y:S01]  /*1730*/  @!P0 IMAD.WIDE R16, R28, 0x2, R16 ;  /* 0x000000021c108825 */ /* 0x000fe200078e0210 */
[----:B------:R1:W-:Y:S01]  /*1740*/  @!P0 LDGSTS.E.BYPASS.LTC128B.128 [R249+0x23100], [R18.64], !P6 ;  /* 0x2310000012f98fae */ /* 0x0003e2000f101d4c */
[----:B--2---:R-:W-:-:S03]  /*1750*/  @!P1 LEA R14, P2, R10, c[0x0][0x2a0], 0x2 ;  /* 0x0000a8000a0e9a11 */ /* 0x004fc600078410ff */
[----:B------:R2:W-:Y:S01]  /*1760*/  @!P0 LDGSTS.E.BYPASS.LTC128B.128 [R249+0x27100], [R16.64], !P5 ;  /* 0x2710000010f98fae */ /* 0x0005e2000e901d4c */
[----:B------:R-:W-:-:S03]  /*1770*/  @!P1 LEA.HI.X R15, R10, c[0x0][0x2a4], R9, 0x2, P2 ;  /* 0x0000a9000a0f9a11 */ /* 0x000fc600010f1409 */
[----:B------:R-:W0:Y:S04]  /*1780*/  LDGDEPBAR ;  /* 0x00000000000079af */ /* 0x000e280000000000 */
[----:B------:R-:W-:Y:S06]  /*1790*/  BAR.SYNC.DEFER_BLOCKING 0x0 ;  /* 0x0000000000007b1d */ /* 0x000fec0000010000 */
[----:B------:R3:W4:Y:S01]  /*17a0*/  @!P1 LDG.E R251, [R14.64] ;  /* 0x0000000c0efb9981 */ /* 0x000722000c1e1900 */
[----:B------:R-:W-:Y:S01]  /*17b0*/  IMAD.MOV R8, RZ, RZ, -R8 ;  /* 0x000000ffff087224 */ /* 0x000fe200078e0a08 */
[----:B------:R-:W-:Y:S01]  /*17c0*/  LOP3.LUT R247, R247, 0x1c0, RZ, 0xc0, !PT ;  /* 0x000001c0f7f77812 */ /* 0x000fe200078ec0ff */
[----:B------:R-:W-:Y:S01]  /*17d0*/  UIMAD UR18, UR14, UR4, URZ ;  /* 0x000000040e1272a4 */ /* 0x000fe2000f8e023f */
[----:B------:R-:W-:Y:S01]  /*17e0*/  LOP3.LUT P1, RZ, R13, 0x2, RZ, 0xc0, !PT ;  /* 0x000000020dff7812 */ /* 0x000fe2000782c0ff */
[----:B------:R-:W-:Y:S01]  /*17f0*/  IMAD R252, R8, c[0x0][0x2b8], R252 ;  /* 0x0000ae0008fc7a24 */ /* 0x000fe200078e02fc */
[----:B------:R-:W-:Y:S01]  /*1800*/  UIMAD.WIDE.U32 UR20, UR11, UR4, URZ ;  /* 0x000000040b1472a5 */ /* 0x000fe2000f8e003f */
[----:B------:R-:W-:Y:S01]  /*1810*/  IMAD.SHL.U32 R8, R30, 0x8, RZ ;  /* 0x000000081e087824 */ /* 0x000fe200078e00ff */
[----:B------:R-:W-:Y:S01]  /*1820*/  UIMAD UR18, UR11, UR5, UR18 ;  /* 0x000000050b1272a4 */ /* 0x000fe2000f8e0212 */
[----:B-1----:R-:W-:Y:S01]  /*1830*/  IMAD.WIDE.U32 R18, R252, c[0x0][0x1e0], RZ ;  /* 0x00007800fc127a25 */ /* 0x002fe200078e00ff */
[----:B------:R-:W-:Y:S01]  /*1840*/  SHF.R.S32.HI R10, RZ, 0x1f, R252 ;  /* 0x0000001fff0a7819 */ /* 0x000fe200000114fc */
[----:B------:R-:W-:Y:S01]  /*1850*/  ULDC.64 UR4, c[0x0][0x210] ;  /* 0x0000840000047ab9 */ /* 0x000fe20000000a00 */
[----:B------:R-:W-:Y:S01]  /*1860*/  LOP3.LUT R8, R247, 0x8, R8, 0xf8, !PT ;  /* 0x00000008f7087812 */ /* 0x000fe200078ef808 */
[----:B------:R-:W-:Y:S01]  /*1870*/  UIADD3 UR18, UR21, UR18, URZ ;  /* 0x0000001215127290 */ /* 0x000fe2000fffe03f */
[----:B------:R-:W-:Y:S01]  /*1880*/  SHF.R.U32.HI R247, RZ, 0x3, R247 ;  /* 0x00000003fff77819 */ /* 0x000fe200000116f7 */
[C---:B------:R-:W-:Y:S01]  /*1890*/  IMAD R9, R10.reuse, c[0x0][0x1e0], RZ ;  /* 0x000078000a097a24 */ /* 0x040fe200078e02ff */
[----:B------:R-:W-:Y:S01]  /*18a0*/  UIMAD UR14, UR14, UR4, URZ ;  /* 0x000000040e0e72a4 */ /* 0x000fe2000f8e023f */
[----:B------:R-:W-:Y:S01]  /*18b0*/  IMAD R10, R10, c[0x0][0x208], RZ ;  /* 0x000082000a0a7a24 */ /* 0x000fe200078e02ff */
[----:B------:R-:W-:Y:S01]  /*18c0*/  LOP3.LUT R247, R8, R247, RZ, 0x3c, !PT ;  /* 0x000000f708f77212 */ /* 0x000fe200078e3cff */
[C---:B------:R-:W-:Y:S01]  /*18d0*/  IMAD R9, R252.reuse, c[0x0][0x1e4], R9 ;  /* 0x00007900fc097a24 */ /* 0x040fe200078e0209 */
[----:B------:R-:W-:Y:S01]  /*18e0*/  UIMAD.WIDE.U32 UR22, UR11, UR4, URZ ;  /* 0x000000040b1672a5 */ /* 0x000fe2000f8e003f */
[C---:B--2---:R-:W-:Y:S01]  /*18f0*/  IMAD.WIDE.U32 R16, R252.reuse, c[0x0][0x208], RZ ;  /* 0x00008200fc107a25 */ /* 0x044fe200078e00ff */
[----:B------:R-:W-:Y:S01]  /*1900*/  UIMAD UR4, UR11, UR5, UR14 ;  /* 0x000000050b0472a4 */ /* 0x000fe2000f8e020e */
[----:B------:R-:W-:Y:S01]  /*1910*/  ISETP.GE.AND P4, PT, R33, c[0x0][0x1d4], PT ;  /* 0x0000750021007a0c */ /* 0x000fe20003f86270 */
[----:B------:R-:W-:Y:S01]  /*1920*/  UIADD3 UR5, UR7, -0x1, URZ ;  /* 0xffffffff07057890 */ /* 0x000fe2000fffe03f */
[----:B---3--:R-:W-:Y:S01]  /*1930*/  SHF.R.S32.HI R14, RZ, 0x4, R11 ;  /* 0x00000004ff0e7819 */ /* 0x008fe2000001140b */
[----:B------:R-:W-:Y:S01]  /*1940*/  IMAD.IADD R19, R19, 0x1, R9 ;  /* 0x0000000113137824 */ /* 0x000fe200078e0209 */
[----:B------:R-:W-:Y:S01]  /*1950*/  UIADD3 UR4, UR23, UR4, URZ ;  /* 0x0000000417047290 */ /* 0x000fe2000fffe03f */
[----:B------:R-:W-:Y:S01]  /*1960*/  IMAD R10, R252, c[0x0][0x20c], R10 ;  /* 0x00008300fc0a7a24 */ /* 0x000fe200078e020a */
[----:B------:R-:W-:Y:S01]  /*1970*/  LEA.HI R11, R11, R14, RZ, 0x1 ;  /* 0x0000000e0b0b7211 */ /* 0x000fe200078f08ff */
[----:B------:R-:W-:Y:S01]  /*1980*/  UIMAD UR10, UR5, -0x60, UR10 ;  /* 0xffffffa0050a78a4 */ /* 0x000fe2000f8e020a */
[----:B------:R-:W-:Y:S01]  /*1990*/  ISETP.GE.AND P3, PT, R12, c[0x0][0x1d4], PT ;  /* 0x000075000c007a0c */ /* 0x000fe20003f66270 */
[----:B------:R-:W-:Y:S01]  /*19a0*/  IMAD.IADD R17, R17, 0x1, R10 ;  /* 0x0000000111117824 */ /* 0x000fe200078e020a */
[----:B------:R-:W-:Y:S01]  /*19b0*/  LOP3.LUT R11, R11, 0xfffffffe, RZ, 0xc0, !PT ;  /* 0xfffffffe0b0b7812 */ /* 0x000fe200078ec0ff */
[----:B------:R-:W-:Y:S01]  /*19c0*/  IMAD.SHL.U32 R5, R5, 0x40, RZ ;  /* 0x0000004005057824 */ /* 0x000fe200078e00ff */
[----:B------:R-:W-:Y:S01]  /*19d0*/  ISETP.GE.AND P2, PT, R32, c[0x0][0x1d4], PT ;  /* 0x0000750020007a0c */ /* 0x000fe20003f46270 */
[----:B------:R-:W-:Y:S01]  /*19e0*/  IMAD.SHL.U32 R7, R7, 0x40, RZ ;  /* 0x0000004007077824 */ /* 0x000fe200078e00ff */
[----:B------:R-:W-:Y:S01]  /*19f0*/  IADD3 R30, -R30, UR10, RZ ;  /* 0x0000000a1e1e7c10 */ /* 0x000fe2000fffe1ff */
[----:B------:R-:W-:Y:S01]  /*1a00*/  IMAD.IADD R11, R14, 0x1, -R11 ;  /* 0x000000010e0b7824 */ /* 0x000fe200078e0a0b */
[----:B------:R-:W-:Y:S01]  /*1a10*/  LEA.HI R6, R6, R2, RZ, 0x5 ;  /* 0x0000000206067211 */ /* 0x000fe200078f28ff */
[----:B------:R-:W-:Y:S01]  /*1a20*/  UISETP.GT.AND UP0, UPT, UR5, UR8, UPT ;  /* 0x000000080500728c */ /* 0x000fe2000bf04270 */
[----:B------:R-:W-:Y:S01]  /*1a30*/  LOP3.LUT R5, R5, 0x1c0, RZ, 0xc0, !PT ;  /* 0x000001c005057812 */ /* 0x000fe200078ec0ff */
[----:B------:R-:W-:Y:S01]  /*1a40*/  IMAD R247, R11, 0x200, R247 ;  /* 0x000002000bf77824 */ /* 0x000fe200078e02f7 */
[----:B------:R-:W-:Y:S01]  /*1a50*/  LOP3.LUT R7, R7, 0xfffffe00, RZ, 0xc0, !PT ;  /* 0xfffffe0007077812 */ /* 0x000fe200078ec0ff */
[----:B------:R-:W-:-:S02]  /*1a60*/  IMAD.SHL.U32 R11, R11, 0x8, RZ ;  /* 0x000000080b0b7824 */ /* 0x000fc400078e00ff */
[----:B------:R-:W-:Y:S02]  /*1a70*/  IMAD.SHL.U32 R247, R247, 0x2, RZ ;  /* 0x00000002f7f77824 */ /* 0x000fe400078e00ff */
[----:B------:R-:W-:Y:S01]  /*1a80*/  IMAD.SHL.U32 R248, R6, 0x20, RZ ;  /* 0x0000002006f87824 */ /* 0x000fe200078e00ff */
[----:B------:R-:W-:Y:S02]  /*1a90*/  LOP3.LUT R11, R5, 0x8, R11, 0xf8, !PT ;  /* 0x00000008050b7812 */ /* 0x000fe400078ef80b */
[----:B------:R-:W-:Y:S02]  /*1aa0*/  IADD3 R246, R247, 0xc120, RZ ;  /* 0x0000c120f7f67810 */ /* 0x000fe40007ffe0ff */
[----:B------:R-:W-:Y:S02]  /*1ab0*/  SHF.R.U32.HI R5, RZ, 0x3, R5 ;  /* 0x00000003ff057819 */ /* 0x000fe40000011605 */
[----:B------:R-:W-:Y:S02]  /*1ac0*/  LOP3.LUT R248, R248, 0x7ffffc00, RZ, 0xc0, !PT ;  /* 0x7ffffc00f8f87812 */ /* 0x000fe400078ec0ff */
[----:B------:R-:W-:-:S04]  /*1ad0*/  LOP3.LUT R5, R11, R5, RZ, 0x3c, !PT ;  /* 0x000000050b057212 */ /* 0x000fc800078e3cff */
[CC--:B------:R-:W-:Y:S02]  /*1ae0*/  IADD3 R248, R5.reuse, R7.reuse, R248 ;  /* 0x0000000705f87210 */ /* 0x0c0fe40007ffe0f8 */
[----:B------:R-:W-:-:S03]  /*1af0*/  LOP3.LUT R5, R5, R7, RZ, 0xfc, !PT ;  /* 0x0000000705057212 */ /* 0x000fc600078efcff */
[----:B------:R-:W-:-:S04]  /*1b00*/  IMAD.SHL.U32 R248, R248, 0x2, RZ ;  /* 0x00000002f8f87824 */ /* 0x000fc800078e00ff */
[--C-:B------:R-:W-:Y:S02]  /*1b10*/  IMAD R244, R4, 0x2, R248.reuse ;  /* 0x0000000204f47824 */ /* 0x100fe400078e02f8 */
[C---:B------:R-:W-:Y:S02]  /*1b20*/  IMAD R243, R3.reuse, 0x2, R248 ;  /* 0x0000000203f37824 */ /* 0x040fe400078e02f8 */
[----:B------:R-:W-:Y:S01]  /*1b30*/  IMAD R241, R3, 0x2, R244 ;  /* 0x0000000203f17824 */ /* 0x000fe200078e02f4 */
[----:B----4-:R-:W-:Y:S01]  /*1b40*/  SHF.R.S32.HI R8, RZ, 0x1f, R251 ;  /* 0x0000001fff087819 */ /* 0x010fe200000114fb */
[----:B------:R-:W-:-:S04]  /*1b50*/  IMAD.WIDE.U32 R18, R251, c[0x0][0x1f0], R18 ;  /* 0x00007c00fb127a25 */ /* 0x000fc800078e0012 */
[----:B------:R-:W-:Y:S01]  /*1b60*/  IMAD R14, R8, c[0x0][0x1f0], RZ ;  /* 0x00007c00080e7a24 */ /* 0x000fe200078e02ff */
[----:B------:R-:W-:Y:S01]  /*1b70*/  IADD3 R9, P0, R18, UR20, RZ ;  /* 0x0000001412097c10 */ /* 0x000fe2000ff1e0ff */
[----:B------:R-:W-:Y:S02]  /*1b80*/  IMAD R8, R8, c[0x0][0x218], RZ ;  /* 0x0000860008087a24 */ /* 0x000fe400078e02ff */
[C---:B------:R-:W-:Y:S02]  /*1b90*/  IMAD R14, R251.reuse, c[0x0][0x1f4], R14 ;  /* 0x00007d00fb0e7a24 */ /* 0x040fe400078e020e */
[----:B------:R-:W-:-:S03]  /*1ba0*/  IMAD.WIDE.U32 R16, R251, c[0x0][0x218], R16 ;  /* 0x00008600fb107a25 */ /* 0x000fc600078e0010 */
[----:B------:R-:W-:Y:S01]  /*1bb0*/  IADD3.X R14, R19, UR18, R14, P0, !PT ;  /* 0x00000012130e7c10 */ /* 0x000fe200087fe40e */
[----:B------:R-:W-:Y:S01]  /*1bc0*/  IMAD R8, R251, c[0x0][0x21c], R8 ;  /* 0x00008700fb087a24 */ /* 0x000fe200078e0208 */
[----:B------:R-:W-:-:S04]  /*1bd0*/  LEA R18, P0, R9, c[0x0][0x1c8], 0x1 ;  /* 0x0000720009127a11 */ /* 0x000fc800078008ff */
[----:B------:R-:W-:Y:S01]  /*1be0*/  LEA.HI.X R14, R9, c[0x0][0x1cc], R14, 0x1, P0 ;  /* 0x00007300090e7a11 */ /* 0x000fe200000f0c0e */
[----:B------:R-:W-:Y:S01]  /*1bf0*/  SHFL.IDX PT, R20, R18, RZ, 0x181f ;  /* 0x00181fff12147589 */ /* 0x000fe200000e0000 */
[----:B------:R-:W-:Y:S01]  /*1c00*/  IADD3 R10, P0, R16, UR22, RZ ;  /* 0x00000016100a7c10 */ /* 0x000fe2000ff1e0ff */
[----:B------:R-:W-:Y:S01]  /*1c10*/  IMAD.U32 R16, RZ, RZ, UR11 ;  /* 0x0000000bff107e24 */ /* 0x000fe2000f8e00ff */
[----:B------:R-:W-:Y:S01]  /*1c20*/  IADD3 R9, R247, 0xc100, RZ ;  /* 0x0000c100f7097810 */ /* 0x000fe20007ffe0ff */
[----:B------:R-:W1:Y:S01]  /*1c30*/  SHFL.IDX PT, R21, R14, RZ, 0x181f ;  /* 0x00181fff0e157589 */ /* 0x000e6200000e0000 */
[----:B------:R-:W-:Y:S02]  /*1c40*/  IADD3.X R8, R17, UR4, R8, P0, !PT ;  /* 0x0000000411087c10 */ /* 0x000fe400087fe408 */
[----:B------:R-:W-:Y:S01]  /*1c50*/  LEA R34, P0, R10, c[0x0][0x1f8], 0x1 ;  /* 0x00007e000a227a11 */ /* 0x000fe200078008ff */
[----:B------:R-:W-:Y:S01]  /*1c60*/  SHFL.IDX PT, R18, R18, 0x1, 0x181f ;  /* 0x00381f0012127f89 */ /* 0x000fe200000e0000 */
[----:B------:R-:W-:Y:S01]  /*1c70*/  @P1 IADD3 R246, R9, -0x20, RZ ;  /* 0xffffffe009f61810 */ /* 0x000fe20007ffe0ff */
[----:B------:R-:W-:Y:S01]  /*1c80*/  IMAD R9, R252, c[0x0][0x1e0], RZ ;  /* 0x00007800fc097a24 */ /* 0x000fe200078e02ff */
[----:B------:R-:W-:Y:S01]  /*1c90*/  LEA.HI.X R8, R10, c[0x0][0x1fc], R8, 0x1, P0 ;  /* 0x00007f000a087a11 */ /* 0x000fe200000f0c08 */
[----:B------:R-:W-:Y:S01]  /*1ca0*/  SHFL.IDX PT, R19, R14, 0x1, 0x181f ;  /* 0x00381f000e137f89 */ /* 0x000fe200000e0000 */
[----:B------:R-:W-:Y:S01]  /*1cb0*/  ISETP.GE.AND P0, PT, R30, 0x1, PT ;  /* 0x000000011e00780c */ /* 0x000fe20003f06270 */
[----:B------:R-:W-:Y:S01]  /*1cc0*/  IMAD R9, R251, c[0x0][0x1f0], R9 ;  /* 0x00007c00fb097a24 */ /* 0x000fe200078e0209 */
[----:B------:R-:W-:Y:S01]  /*1cd0*/  ISETP.GE.AND P1, PT, R0, c[0x0][0x1d4], PT ;  /* 0x0000750000007a0c */ /* 0x000fe20003f26270 */
[----:B------:R-:W-:Y:S01]  /*1ce0*/  SHFL.IDX PT, R17, R14, 0x2, 0x181f ;  /* 0x00581f000e117f89 */ /* 0x000fe200000e0000 */
[----:B------:R-:W-:Y:S01]  /*1cf0*/  IADD3 R237, R246, 0x800, RZ ;  /* 0x00000800f6ed7810 */ /* 0x000fe20007ffe0ff */
[----:B------:R-:W-:Y:S01]  /*1d00*/  IMAD R16, R16, c[0x0][0x1e8], R9 ;  /* 0x00007a0010107a24 */ /* 0x000fe200078e0209 */
[C---:B------:R-:W-:Y:S01]  /*1d10*/  IADD3 R236, R246.reuse, 0x1000, RZ ;  /* 0x00001000f6ec7810 */ /* 0x040fe20007ffe0ff */
[----:B------:R-:W2:Y:S01]  /*1d20*/  SHFL.IDX PT, R46, R34, RZ, 0x181f ;  /* 0x00181fff222e7589 */ /* 0x000ea200000e0000 */
[----:B------:R-:W-:-:S02]  /*1d30*/  IADD3 R235, R246, 0x1800, RZ ;  /* 0x00001800f6eb7810 */ /* 0x000fc40007ffe0ff */
[----:B------:R-:W-:Y:S01]  /*1d40*/  LEA R16, R16, c[0x0][0x1c8], 0x1 ;  /* 0x0000720010107a11 */ /* 0x000fe200078e08ff */
[----:B------:R-:W3:Y:S01]  /*1d50*/  SHFL.IDX PT, R10, R8, RZ, 0x181f ;  /* 0x00181fff080a7589 */ /* 0x000ee200000e0000 */
[C---:B------:R-:W-:Y:S02]  /*1d60*/  IADD3 R234, R246.reuse, 0x2000, RZ ;  /* 0x00002000f6ea7810 */ /* 0x040fe40007ffe0ff */
[C---:B------:R-:W-:Y:S01]  /*1d70*/  IADD3 R233, R246.reuse, 0x2800, RZ ;  /* 0x00002800f6e97810 */ /* 0x040fe20007ffe0ff */
[--C-:B-1----:R-:W-:Y:S01]  /*1d80*/  @P0 IMAD.WIDE R36, R33, 0x2, R20.reuse ;  /* 0x0000000221240825 */ /* 0x102fe200078e0214 */
[----:B------:R-:W-:Y:S01]  /*1d90*/  SHFL.IDX PT, R16, R16, 0x2, 0x181f ;  /* 0x00581f0010107f89 */ /* 0x000fe200000e0000 */
[C---:B------:R-:W-:Y:S02]  /*1da0*/  IADD3 R231, R246.reuse, 0x3000, RZ ;  /* 0x00003000f6e77810 */ /* 0x040fe40007ffe0ff */
[----:B------:R-:W-:Y:S01]  /*1db0*/  @P0 IMAD.WIDE R26, R31, 0x2, R20 ;  /* 0x000000021f1a0825 */ /* 0x000fe200078e0214 */
[----:B------:R1:W-:Y:S01]  /*1dc0*/  @P0 LDGSTS.E.BYPASS.LTC128B.128 [R249+0xc100], [R36.64], !P4 ;  /* 0x0c10000024f90fae */ /* 0x0003e2000e101d4c */
[----:B------:R-:W-:-:S02]  /*1dd0*/  IADD3 R230, R246, 0x3800, RZ ;  /* 0x00003800f6e67810 */ /* 0x000fc40007ffe0ff */
[--C-:B------:R-:W-:Y:S01]  /*1de0*/  @P0 IMAD.WIDE R24, R29, 0x2, R20.reuse ;  /* 0x000000021d180825 */ /* 0x100fe200078e0214 */
[----:B------:R4:W-:Y:S01]  /*1df0*/  @P0 LDGSTS.E.BYPASS.LTC128B.128 [R249+0xf100], [R26.64], !P3 ;  /* 0x0f1000001af90fae */ /* 0x0009e2000d901d4c */
[----:B------:R-:W-:Y:S02]  /*1e00*/  IADD3 R229, R246, 0x4000, RZ ;  /* 0x00004000f6e57810 */ /* 0x000fe40007ffe0ff */
[----:B------:R-:W-:Y:S01]  /*1e10*/  @P0 IMAD.WIDE R38, R28, 0x2, R20 ;  /* 0x000000021c260825 */ /* 0x000fe200078e0214 */
[----:B------:R5:W-:Y:S01]  /*1e20*/  @P0 LDGSTS.E.BYPASS.LTC128B.128 [R249+0x12100], [R24.64], !P2 ;  /* 0x1210000018f90fae */ /* 0x000be2000d101d4c */
[----:B------:R-:W-:Y:S02]  /*1e30*/  IADD3 R228, R246, 0x4800, RZ ;  /* 0x00004800f6e47810 */ /* 0x000fe40007ffe0ff */
[----:B------:R-:W-:Y:S01]  /*1e40*/  IMAD.WIDE R20, R33, 0x2, RZ ;  /* 0x0000000221147825 */ /* 0x000fe200078e02ff */
[----:B------:R1:W-:Y:S01]  /*1e50*/  @P0 LDGSTS.E.BYPASS.LTC128B.128 [R249+0x15100], [R38.64], !P1 ;  /* 0x1510000026f90fae */ /* 0x0003e2000c901d4c */
[----:B------:R-:W-:-:S02]  /*1e60*/  ISETP.GE.AND P0, PT, R30, 0x21, PT ;  /* 0x000000211e00780c */ /* 0x000fc40003f06270 */
[----:B------:R-:W-:Y:S01]  /*1e70*/  IADD3 R227, R246, 0x5000, RZ ;  /* 0x00005000f6e37810 */ /* 0x000fe20007ffe0ff */
[----:B------:R-:W1:Y:S01]  /*1e80*/  SHFL.IDX PT, R22, R34, 0x1, 0x181f ;  /* 0x00381f0022167f89 */ /* 0x000e6200000e0000 */
[----:B--2---:R-:W-:Y:S02]  /*1e90*/  IADD3 R82, P5, R46, R20, RZ ;  /* 0x000000142e527210 */ /* 0x004fe40007fbe0ff */
[C---:B------:R-:W-:Y:S01]  /*1ea0*/  IADD3 R226, R246.reuse, 0x5800, RZ ;  /* 0x00005800f6e27810 */ /* 0x040fe20007ffe0ff */
[----:B------:R-:W2:Y:S01]  /*1eb0*/  SHFL.IDX PT, R9, R8, 0x1, 0x181f ;  /* 0x00381f0008097f89 */ /* 0x000ea200000e0000 */
[----:B------:R-:W-:Y:S01]  /*1ec0*/  IADD3 R225, R246, 0x6000, RZ ;  /* 0x00006000f6e17810 */ /* 0x000fe20007ffe0ff */
[----:B---3--:R-:W-:Y:S01]  /*1ed0*/  IMAD.X R83, R10, 0x1, R21, P5 ;  /* 0x000000010a537824 */ /* 0x008fe200028e0615 */
[C---:B------:R-:W-:Y:S01]  /*1ee0*/  IADD3 R224, R246.reuse, 0x6800, RZ ;  /* 0x00006800f6e07810 */ /* 0x040fe20007ffe0ff */
[----:B------:R-:W3:Y:S01]  /*1ef0*/  SHFL.IDX PT, R34, R34, 0x2, 0x181f ;  /* 0x00581f0022227f89 */ /* 0x000ee200000e0000 */
[C---:B------:R-:W-:Y:S01]  /*1f00*/  IADD3 R223, R246.reuse, 0x7000, RZ ;  /* 0x00007000f6df7810 */ /* 0x040fe20007ffe0ff */
[--C-:B------:R-:W-:Y:S01]  /*1f10*/  @P0 IMAD.WIDE R14, R31, 0x2, R18.reuse ;  /* 0x000000021f0e0825 */ /* 0x100fe200078e0212 */
[C---:B------:R-:W-:Y:S01]  /*1f20*/  IADD3 R222, R246.reuse, 0x7800, RZ ;  /* 0x00007800f6de7810 */ /* 0x040fe20007ffe0ff */
[----:B------:R-:W3:Y:S01]  /*1f30*/  SHFL.IDX PT, R8, R8, 0x2, 0x181f ;  /* 0x00581f0008087f89 */ /* 0x000ee200000e0000 */
[C---:B------:R-:W-:Y:S01]  /*1f40*/  IADD3 R221, R246.reuse, 0x8000, RZ ;  /* 0x00008000f6dd7810 */ /* 0x040fe20007ffe0ff */
[----:B----4-:R-:W-:Y:S01]  /*1f50*/  @P0 IMAD.WIDE R26, R33, 0x2, R18 ;  /* 0x00000002211a0825 */ /* 0x010fe200078e0212 */
[----:B------:R-:W-:-:S02]  /*1f60*/  IADD3 R220, R246, 0x8800, RZ ;  /* 0x00008800f6dc7810 */ /* 0x000fc40007ffe0ff */
[C---:B------:R-:W-:Y:S01]  /*1f70*/  IADD3 R219, R246.reuse, 0x9000, RZ ;  /* 0x00009000f6db7810 */ /* 0x040fe20007ffe0ff */
[--C-:B-----5:R-:W-:Y:S01]  /*1f80*/  @P0 IMAD.WIDE R24, R29, 0x2, R18.reuse ;  /* 0x000000021d180825 */ /* 0x120fe200078e0212 */
[----:B------:R4:W-:Y:S01]  /*1f90*/  @P0 LDGSTS.E.BYPASS.LTC128B.128 [R249+0xd100], [R26.64], !P4 ;  /* 0x0d1000001af90fae */ /* 0x0009e2000e101d4c */
[----:B------:R-:W-:Y:S02]  /*1fa0*/  IADD3 R218, R246, 0x9800, RZ ;  /* 0x00009800f6da7810 */ /* 0x000fe40007ffe0ff */
[----:B------:R-:W-:Y:S01]  /*1fb0*/  @P0 IMAD.WIDE R18, R28, 0x2, R18 ;  /* 0x000000021c120825 */ /* 0x000fe200078e0212 */
[----:B------:R5:W-:Y:S01]  /*1fc0*/  @P0 LDGSTS.E.BYPASS.LTC128B.128 [R249+0x10100], [R14.64], !P3 ;  /* 0x101000000ef90fae */ /* 0x000be2000d901d4c */
[----:B-1----:R-:W-:Y:S02]  /*1fd0*/  IADD3 R44, P5, R20, R22, RZ ;  /* 0x00000016142c7210 */ /* 0x002fe40007fbe0ff */
[C---:B------:R-:W-:Y:S01]  /*1fe0*/  IADD3 R217, R246.reuse, 0xa000, RZ ;  /* 0x0000a000f6d97810 */ /* 0x040fe20007ffe0ff */
[----:B------:R1:W-:Y:S01]  /*1ff0*/  @P0 LDGSTS.E.BYPASS.LTC128B.128 [R249+0x13100], [R24.64], !P2 ;  /* 0x1310000018f90fae */ /* 0x0003e2000d101d4c */
[C---:B------:R-:W-:Y:S01]  /*2000*/  IADD3 R216, R246.reuse, 0xa800, RZ ;  /* 0x0000a800f6d87810 */ /* 0x040fe20007ffe0ff */
[----:B--2---:R-:W-:Y:S01]  /*2010*/  IMAD.X R45, R21, 0x1, R9, P5 ;  /* 0x00000001152d7824 */ /* 0x004fe200028e0609 */
[----:B------:R-:W-:Y:S01]  /*2020*/  IADD3 R183, R246, 0xb000, RZ ;  /* 0x0000b000f6b77810 */ /* 0x000fe20007ffe0ff */
[----:B------:R2:W-:Y:S01]  /*2030*/  @P0 LDGSTS.E.BYPASS.LTC128B.128 [R249+0x16100], [R18.64], !P1 ;  /* 0x1610000012f90fae */ /* 0x0005e2000c901d4c */
[----:B------:R-:W-:-:S02]  /*2040*/  ISETP.GT.AND P0, PT, R30, 0x40, PT ;  /* 0x000000401e00780c */ /* 0x000fc40003f04270 */
[----:B---3--:R-:W-:Y:S02]  /*2050*/  IADD3 R20, P5, R20, R34, RZ ;  /* 0x0000002214147210 */ /* 0x008fe40007fbe0ff */
[----:B------:R-:W-:-:S03]  /*2060*/  IADD3 R182, R246, 0xb800, RZ ;  /* 0x0000b800f6b67810 */ /* 0x000fc60007ffe0ff */
[----:B------:R-:W-:Y:S02]  /*2070*/  IMAD.X R21, R21, 0x1, R8, P5 ;  /* 0x0000000115157824 */ /* 0x000fe400028e0608 */
[----:B-----5:R-:W-:-:S04]  /*2080*/  IMAD.WIDE R14, R31, 0x2, RZ ;  /* 0x000000021f0e7825 */ /* 0x020fc800078e02ff */
[----:B-1----:R-:W-:Y:S01]  /*2090*/  @P0 IMAD.WIDE R24, R33, 0x2, R16 ;  /* 0x0000000221180825 */ /* 0x002fe200078e0210 */
[----:B------:R-:W-:-:S03]  /*20a0*/  IADD3 R54, P5, R46, R14, RZ ;  /* 0x0000000e2e367210 */ /* 0x000fc60007fbe0ff */
[----:B--2---:R-:W-:Y:S01]  /*20b0*/  @P0 IMAD.WIDE R18, R31, 0x2, R16 ;  /* 0x000000021f120825 */ /* 0x004fe200078e0210 */
[----:B------:R1:W-:Y:S03]  /*20c0*/  @P0 LDGSTS.E.BYPASS.LTC128B.128 [R249+0xe100], [R24.64], !P4 ;  /* 0x0e10000018f90fae */ /* 0x0003e6000e101d4c */
[----:B------:R-:W-:Y:S01]  /*20d0*/  IMAD.X R55, R10, 0x1, R15, P5 ;  /* 0x000000010a377824 */ /* 0x000fe200028e060f */
[----:B------:R2:W-:Y:S01]  /*20e0*/  @P0 LDGSTS.E.BYPASS.LTC128B.128 [R249+0x11100], [R18.64], !P3 ;  /* 0x1110000012f90fae */ /* 0x0005e2000d901d4c */
[----:B------:R-:W-:-:S05]  /*20f0*/  IADD3 R42, P5, R14, R22, RZ ;  /* 0x000000160e2a7210 */ /* 0x000fca0007fbe0ff */
[----:B------:R-:W-:Y:S01]  /*2100*/  IMAD.X R43, R15, 0x1, R9, P5 ;  /* 0x000000010f2b7824 */ /* 0x000fe200028e0609 */
[----:B------:R-:W-:-:S05]  /*2110*/  IADD3 R14, P5, R14, R34, RZ ;  /* 0x000000220e0e7210 */ /* 0x000fca0007fbe0ff */
[----:B------:R-:W-:Y:S02]  /*2120*/  IMAD.X R15, R15, 0x1, R8, P5 ;  /* 0x000000010f0f7824 */ /* 0x000fe400028e0608 */
[----:B-1----:R-:W-:-:S04]  /*2130*/  @P0 IMAD.WIDE R24, R29, 0x2, R16 ;  /* 0x000000021d180825 */ /* 0x002fc800078e0210 */
[----:B------:R-:W-:Y:S01]  /*2140*/  @P0 IMAD.WIDE R16, R28, 0x2, R16 ;  /* 0x000000021c100825 */ /* 0x000fe200078e0210 */
[----:B------:R4:W-:Y:S03]  /*2150*/  @P0 LDGSTS.E.BYPASS.LTC128B.128 [R249+0x14100], [R24.64], !P2 ;  /* 0x1410000018f90fae */ /* 0x0009e6000d101d4c */
[----:B--2---:R-:W-:Y:S01]  /*2160*/  IMAD.WIDE R18, R29, 0x2, RZ ;  /* 0x000000021d127825 */ /* 0x004fe200078e02ff */
[----:B------:R1:W-:Y:S04]  /*2170*/  @P0 LDGSTS.E.BYPASS.LTC128B.128 [R249+0x17100], [R16.64], !P1 ;  /* 0x1710000010f90fae */ /* 0x0003e8000c901d4c */
[----:B------:R-:W0:Y:S01]  /*2180*/  LDGDEPBAR ;  /* 0x00000000000079af */ /* 0x000e220000000000 */
[----:B------:R-:W-:-:S02]  /*2190*/  IADD3 R52, P0, R46, R18, RZ ;  /* 0x000000122e347210 */ /* 0x000fc40007f1e0ff */
[----:B------:R-:W-:-:S03]  /*21a0*/  IADD3 R40, P5, R18, R22, RZ ;  /* 0x0000001612287210 */ /* 0x000fc60007fbe0ff */
[----:B------:R-:W-:Y:S01]  /*21b0*/  IMAD.X R53, R10, 0x1, R19, P0 ;  /* 0x000000010a357824 */ /* 0x000fe200000e0613 */
[----:B------:R-:W-:Y:S01]  /*21c0*/  IADD3 R80, P0, R18, R34, RZ ;  /* 0x0000002212507210 */ /* 0x000fe20007f1e0ff */
[----:B------:R-:W-:-:S04]  /*21d0*/  IMAD.X R41, R19, 0x1, R9, P5 ;  /* 0x0000000113297824 */ /* 0x000fc800028e0609 */
[----:B------:R-:W-:Y:S02]  /*21e0*/  IMAD.X R81, R19, 0x1, R8, P0 ;  /* 0x0000000113517824 */ /* 0x000fe400000e0608 */
[----:B-1----:R-:W-:Y:S01]  /*21f0*/  IMAD.WIDE R16, R28, 0x2, RZ ;  /* 0x000000021c107825 */ /* 0x002fe200078e02ff */
[----:B------:R-:W-:-:S04]  /*2200*/  DEPBAR.LE SB0, 0x1 ;  /* 0x000080400000791a */ /* 0x000fc80000000000 */
[----:B------:R-:W-:-:S04]  /*2210*/  DEPBAR.LE SB0, 0x0 ;  /* 0x000080000000791a */ /* 0x000fc80000000000 */
[----:B------:R-:W-:Y:S01]  /*2220*/  BAR.SYNC.DEFER_BLOCKING 0x0 ;  /* 0x0000000000007b1d */ /* 0x000fe20000010000 */
[----:B------:R-:W-:Y:S02]  /*2230*/  IADD3 R46, P6, R46, R16, RZ ;  /* 0x000000102e2e7210 */ /* 0x000fe40007fde0ff */
[C---:B------:R-:W-:Y:S02]  /*2240*/  IADD3 R34, P0, R16.reuse, R34, RZ ;  /* 0x0000002210227210 */ /* 0x040fe40007f1e0ff */
[----:B------:R-:W-:Y:S01]  /*2250*/  IADD3 R22, P5, R16, R22, RZ ;  /* 0x0000001610167210 */ /* 0x000fe20007fbe0ff */
[----:B------:R-:W-:Y:S01]  /*2260*/  IMAD.X R47, R10, 0x1, R17, P6 ;  /* 0x000000010a2f7824 */ /* 0x000fe200030e0611 */
[----:B------:R-:W-:Y:S01]  /*2270*/  ISETP.GE.AND P6, PT, R33, c[0x0][0x1d4], PT ;  /* 0x0000750021007a0c */ /* 0x000fe20003fc6270 */
[C---:B------:R-:W-:Y:S02]  /*2280*/  IMAD.X R35, R17.reuse, 0x1, R8, P0 ;  /* 0x0000000111237824 */ /* 0x040fe400000e0608 */
[----:B------:R-:W-:Y:S01]  /*2290*/  IMAD.X R23, R17, 0x1, R9, P5 ;  /* 0x0000000111177824 */ /* 0x000fe200028e0609 */
[----:B------:R-:W-:-:S02]  /*22a0*/  ISETP.LT.OR P0, PT, R30, 0x1, P6 ;  /* 0x000000011e00780c */ /* 0x000fc40003701670 */
[----:B------:R-:W-:Y:S02]  /*22b0*/  ISETP.GE.AND P5, PT, R12, c[0x0][0x1d4], PT ;  /* 0x000075000c007a0c */ /* 0x000fe40003fa6270 */
[----:B------:R-:W-:Y:S01]  /*22c0*/  ISETP.GE.AND P6, PT, R32, c[0x0][0x1d4], PT ;  /* 0x0000750020007a0c */ /* 0x000fe20003fc6270 */
[----:B------:R-:W-:Y:S04]  /*22d0*/  LDSM.16.M88.4 R64, [R248+0x18100] ;  /* 0x01810000f840783b */ /* 0x000fe80000000200 */
[----:B------:R-:W-:Y:S04]  /*22e0*/  LDSM.16.M88.4 R96, [R244+0x18100] ;  /* 0x01810000f460783b */ /* 0x000fe80000000200 */
[----:B------:R-:W-:Y:S04]  /*22f0*/  LDSM.16.M88.4 R48, [R247+0xc100] ;  /* 0x00c10000f730783b */ /* 0x000fe80000000200 */
[----:B------:R-:W-:Y:S04]  /*2300*/  LDSM.16.M88.4 R36, [R247+0xc900] ;  /* 0x00c90000f724783b */ /* 0x000fe80000000200 */
[----:B------:R-:W-:Y:S04]  /*2310*/  LDSM.16.M88.4 R208, [R247+0xd100] ;  /* 0x00d10000f7d0783b */ /* 0x000fe80000000200 */
[----:B----4-:R-:W1:Y:S04]  /*2320*/  LDSM.16.M88.4 R24, [R247+0xd900] ;  /* 0x00d90000f718783b */ /* 0x010e680000000200 */
[----:B------:R-:W-:Y:S04]  /*2330*/  LDSM.16.M88.4 R16, [R247+0xe100] ;  /* 0x00e10000f710783b */ /* 0x000fe80000000200 */
[----:B------:R-:W-:Y:S04]  /*2340*/  LDSM.16.M88.4 R76, [R247+0xe900] ;  /* 0x00e90000f74c783b */ /* 0x000fe80000000200 */
[----:B------:R-:W-:Y:S04]  /*2350*/  LDSM.16.M88.4 R68, [R246] ;  /* 0x00000000f644783b */ /* 0x000fe80000000200 */
[----:B------:R-:W-:Y:S04]  /*2360*/  LDSM.16.M88.4 R8, [R246+0x800] ;  /* 0x00080000f608783b */ /* 0x000fe80000000200 */
[----:B------:R-:W-:Y:S04]  /*2370*/  LDSM.16.M88.4 R72, [R246+0x1000] ;  /* 0x00100000f648783b */ /* 0x000fe80000000200 */
[----:B------:R-:W2:Y:S04]  /*2380*/  LDSM.16.M88.4 R56, [R246+0x1800] ;  /* 0x00180000f638783b */ /* 0x000ea80000000200 */
[----:B------:R-:W3:Y:S04]  /*2390*/  LDSM.16.M88.4 R60, [R246+0x2000] ;  /* 0x00200000f63c783b */ /* 0x000ee80000000200 */
[----:B------:R-:W-:Y:S04]  /*23a0*/  LDSM.16.M88.4 R100, [R246+0x2800] ;  /* 0x00280000f664783b */ /* 0x000fe80000000200 */
[----:B------:R-:W-:Y:S01]  /*23b0*/  @!PT LDS RZ, [RZ] ;  /* 0x00000000fffff984 */ /* 0x000fe20000000800 */
[----:B------:R-:W-:Y:S01]  /*23c0*/  @!PT LDS RZ, [RZ] ;  /* 0x00000000fffff984 */ /* 0x000fe20000000800 */
[----:B------:R-:W-:Y:S01]  /*23d0*/  @!PT LDS RZ, [RZ] ;  /* 0x00000000fffff984 */ /* 0x000fe20000000800 */
[----:B------:R4:W-:Y:S01]  /*23e0*/  LDGSTS.E.BYPASS.LTC128B.128 [R249+0x100], [R82.64], !P0 ;  /* 0x0010000052f97fae */ /* 0x0009e2000c101d4c */
[C---:B------:R-:W-:Y:S01]  /*23f0*/  ISETP.LT.OR P0, PT, R30.reuse, 0x1, P5 ;  /* 0x000000011e00780c */ /* 0x040fe20002f01670 */
[C---:B-1----:R-:W-:Y:S08]  /*2400*/  HMMA.16816.F32.BF16 R200, R64.reuse, R24, RZ ;  /* 0x0000001840c8723c */ /* 0x042ff000000418ff */
[----:B------:R-:W-:Y:S04]  /*2410*/  HMMA.16816.F32.BF16 R24, R64, R26, RZ ;  /* 0x0000001a4018723c */ /* 0x000fe800000418ff */
[----:B------:R1:W-:Y:S01]  /*2420*/  LDGSTS.E.BYPASS.LTC128B.128 [R249+0x3100], [R54.64], !P0 ;  /* 0x0310000036f97fae */ /* 0x0003e2000c101d4c */
[----:B------:R-:W-:-:S02]  /*2430*/  ISETP.LT.OR P0, PT, R30, 0x1, P6 ;  /* 0x000000011e00780c */ /* 0x000fc40003701670 */
[----:B------:R-:W-:Y:S01]  /*2440*/  ISETP.GE.AND P6, PT, R0, c[0x0][0x1d4], PT ;  /* 0x0000750000007a0c */ /* 0x000fe20003fc6270 */
[----:B------:R-:W-:-:S10]  /*2450*/  IMAD.MOV.U32 R0, RZ, RZ, 0x40 ;  /* 0x00000040ff007424 */ /* 0x000fd400078e00ff */
[----:B------:R1:W-:Y:S01]  /*2460*/  LDGSTS.E.BYPASS.LTC128B.128 [R249+0x6100], [R52.64], !P0 ;  /* 0x0610000034f97fae */ /* 0x0003e2000c101d4c */
[----:B------:R-:W-:Y:S01]  /*2470*/  ISETP.LT.OR P0, PT, R30, 0x1, P6 ;  /* 0x000000011e00780c */ /* 0x000fe20003701670 */
[C---:B--2---:R-:W-:Y:S08]  /*2480*/  HMMA.16816.F32.BF16 R200, R96.reuse, R56, R200 ;  /* 0x0000003860c8723c */ /* 0x044ff000000418c8 */
[----:B------:R-:W-:Y:S04]  /*2490*/  HMMA.16816.F32.BF16 R24, R96, R58, R24 ;  /* 0x0000003a6018723c */ /* 0x000fe80000041818 */
[----:B------:R2:W-:Y:S01]  /*24a0*/  LDGSTS.E.BYPASS.LTC128B.128 [R249+0x9100], [R46.64], !P0 ;  /* 0x091000002ef97fae */ /* 0x0005e2000c101d4c */
[----:B------:R-:W-:-:S04]  /*24b0*/  ISETP.GE.AND P0, PT, R33, c[0x0][0x1d4], PT ;  /* 0x0000750021007a0c */ /* 0x000fc80003f06270 */
[C---:B------:R-:W-:Y:S01]  /*24c0*/  ISETP.LT.OR P0, PT, R30.reuse, 0x21, P0 ;  /* 0x000000211e00780c */ /* 0x040fe20000701670 */
[C---:B-1----:R-:W-:Y:S11]  /*24d0*/  HMMA.16816.F32.BF16 R52, R64.reuse, R48, RZ ;  /* 0x000000304034723c */ /* 0x042ff600000418ff */
[----:B------:R-:W-:Y:S01]  /*24e0*/  @!UPT UIADD3 URZ, URZ, URZ, URZ ;  /* 0x0000003f3f3ff290 */ /* 0x000fe2000fffe03f */
[----:B------:R2:W-:Y:S01]  /*24f0*/  LDGSTS.E.BYPASS.LTC128B.128 [R249+0x1100], [R44.64], !P0 ;  /* 0x011000002cf97fae */ /* 0x0005e2000c101d4c */
[----:B------:R-:W-:Y:S01]  /*2500*/  ISETP.LT.OR P0, PT, R30, 0x21, P5 ;  /* 0x000000211e00780c */ /* 0x000fe20002f01670 */
[----:B------:R-:W-:Y:S11]  /*2510*/  HMMA.16816.F32.BF16 R48, R64, R50, RZ ;  /* 0x000000324030723c */ /* 0x000ff600000418ff */
[----:B------:R-:W-:Y:S01]  /*2520*/  @!UPT UIADD3 URZ, URZ, URZ, URZ ;  /* 0x0000003f3f3ff290 */ /* 0x000fe2000fffe03f */
[----:B------:R1:W-:Y:S01]  /*2530*/  LDGSTS.E.BYPASS.LTC128B.128 [R249+0x4100], [R42.64], !P0 ;  /* 0x041000002af97fae */ /* 0x0003e2000c101d4c */
[----:B------:R-:W-:-:S04]  /*2540*/  ISETP.GE.AND P0, PT, R32, c[0x0][0x1d4], PT ;  /* 0x0000750020007a0c */ /* 0x000fc80003f06270 */
[C---:B------:R-:W-:Y:S01]  /*2550*/  ISETP.LT.OR P0, PT, R30.reuse, 0x21, P0 ;  /* 0x000000211e00780c */ /* 0x040fe20000701670 */
[----:B------:R-:W-:Y:S08]  /*2560*/  HMMA.16816.F32.BF16 R52, R96, R68, R52 ;  /* 0x000000446034723c */ /* 0x000ff00000041834 */
[----:B--2---:R-:W-:Y:S04]  /*2570*/  HMMA.16816.F32.BF16 R44, R64, R36, RZ ;  /* 0x00000024402c723c */ /* 0x004fe800000418ff */
[----:B------:R1:W-:Y:S01]  /*2580*/  LDGSTS.E.BYPASS.LTC128B.128 [R249+0x7100], [R40.64], !P0 ;  /* 0x0710000028f97fae */ /* 0x0003e2000c101d4c */
[----:B------:R-:W-:-:S03]  /*2590*/  ISETP.LT.OR P0, PT, R30, 0x21, P6 ;  /* 0x000000211e00780c */ /* 0x000fc60003701670 */
[----:B------:R-:W-:Y:S08]  /*25a0*/  HMMA.16816.F32.BF16 R36, R64, R38, RZ ;  /* 0x000000264024723c */ /* 0x000ff000000418ff */
[----:B------:R-:W-:Y:S02]  /*25b0*/  HMMA.16816.F32.BF16 R48, R96, R70, R48 ;  /* 0x000000466030723c */ /* 0x000fe40000041830 */
[----:B------:R2:W-:Y:S01]  /*25c0*/  LDGSTS.E.BYPASS.LTC128B.128 [R249+0xa100], [R22.64], !P0 ;  /* 0x0a10000016f97fae */ /* 0x0005e2000c101d4c */
[----:B------:R-:W-:-:S04]  /*25d0*/  ISETP.GE.AND P0, PT, R33, c[0x0][0x1d4], PT ;  /* 0x0000750021007a0c */ /* 0x000fc80003f06270 */
[C---:B------:R-:W-:Y:S01]  /*25e0*/  ISETP.LT.OR P0, PT, R30.reuse, 0x41, P0 ;  /* 0x000000411e00780c */ /* 0x040fe20000701670 */
[C---:B------:R-:W-:Y:S08]  /*25f0*/  HMMA.16816.F32.BF16 R44, R96.reuse, R8, R44 ;  /* 0x00000008602c723c */ /* 0x040ff0000004182c */
[----:B------:R-:W-:Y:S04]  /*2600*/  HMMA.16816.F32.BF16 R36, R96, R10, R36 ;  /* 0x0000000a6024723c */ /* 0x000fe80000041824 */
[----:B------:R2:W-:Y:S01]  /*2610*/  LDGSTS.E.BYPASS.LTC128B.128 [R249+0x2100], [R20.64], !P0 ;  /* 0x0210000014f97fae */ /* 0x0005e2000c101d4c */
[----:B------:R-:W-:-:S02]  /*2620*/  ISETP.LT.OR P0, PT, R30, 0x41, P5 ;  /* 0x000000411e00780c */ /* 0x000fc40002f01670 */
[----:B------:R-:W-:Y:S01]  /*2630*/  ISETP.GE.AND P5, PT, R32, c[0x0][0x1d4], PT ;  /* 0x0000750020007a0c */ /* 0x000fe20003fa6270 */
[----:B-1----:R-:W-:Y:S01]  /*2640*/  HMMA.16816.F32.BF16 R40, R64, R208, RZ ;  /* 0x000000d04028723c */ /* 0x002fe200000418ff */
[----:B------:R-:W-:Y:S02]  /*2650*/  SHF.R.S32.HI R32, RZ, 0x1f, R29 ;  /* 0x0000001fff207819 */ /* 0x000fe4000001141d */
[----:B------:R-:W-:-:S05]  /*2660*/  ISETP.LT.OR P5, PT, R30, 0x41, P5 ;  /* 0x000000411e00780c */ /* 0x000fca0002fa1670 */
[----:B------:R-:W-:Y:S02]  /*2670*/  HMMA.16816.F32.BF16 R208, R64, R210, RZ ;  /* 0x000000d240d0723c */ /* 0x000fe400000418ff */
[----:B------:R1:W-:Y:S01]  /*2680*/  LDGSTS.E.BYPASS.LTC128B.128 [R249+0x5100], [R14.64], !P0 ;  /* 0x051000000ef97fae */ /* 0x0003e2000c101d4c */
[----:B------:R-:W-:-:S04]  /*2690*/  LOP3.LUT P0, RZ, R13, 0x4, RZ, 0xc0, !PT ;  /* 0x000000040dff7812 */ /* 0x000fc8000780c0ff */
[----:B------:R-:W-:Y:S01]  /*26a0*/  SEL R0, R0, 0xffffffc0, !P0 ;  /* 0xffffffc000007807 */ /* 0x000fe20004000000 */
[----:B------:R4:W-:Y:S01]  /*26b0*/  LDGSTS.E.BYPASS.LTC128B.128 [R249+0x8100], [R80.64], !P5 ;  /* 0x0810000050f97fae */ /* 0x0009e2000e901d4c */
[----:B------:R-:W-:Y:S02]  /*26c0*/  ISETP.LT.OR P0, PT, R30, 0x41, P6 ;  /* 0x000000411e00780c */ /* 0x000fe40003701670 */
[----:B------:R-:W-:Y:S01]  /*26d0*/  ISETP.GT.AND P5, PT, R108, 0x5f, PT ;  /* 0x0000005f6c00780c */ /* 0x000fe20003fa4270 */
[----:B------:R-:W-:Y:S01]  /*26e0*/  IMAD.IADD R242, R247, 0x1, R0 ;  /* 0x00000001f7f27824 */ /* 0x000fe200078e0200 */
[----:B------:R-:W-:Y:S01]  /*26f0*/  SHF.R.S32.HI R30, RZ, 0x1f, R28 ;  /* 0x0000001fff1e7819 */ /* 0x000fe2000001141c */
[----:B------:R-:W-:Y:S01]  /*2700*/  IMAD.IADD R232, R0, 0x1, R246 ;  /* 0x0000000100e87824 */ /* 0x000fe200078e02f6 */
[----:B--2---:R-:W-:Y:S01]  /*2710*/  HMMA.16816.F32.BF16 R20, R64, R16, RZ ;  /* 0x000000104014723c */ /* 0x004fe200000418ff */
[----:B------:R-:W-:-:S06]  /*2720*/  IADD3 R0, R249, 0x100, RZ ;  /* 0x00000100f9007810 */ /* 0x000fcc0007ffe0ff */
[----:B------:R2:W-:Y:S01]  /*2730*/  LDGSTS.E.BYPASS.LTC128B.128 [R249+0xb100], [R34.64], !P0 ;  /* 0x0b10000022f97fae */ /* 0x0005e2000c101d4c */
[C---:B------:R-:W-:Y:S01]  /*2740*/  HMMA.16816.F32.BF16 R16, R64.reuse, R18, RZ ;  /* 0x000000124010723c */ /* 0x040fe200000418ff */
[----:B------:R-:W-:Y:S02]  /*2750*/  PLOP3.LUT P0, PT, PT, PT, UP0, 0x80, 0x0 ;  /* 0x000000000000781c */ /* 0x000fe40003f0f008 */
[----:B------:R-:W-:Y:S04]  /*2760*/  LDSM.16.M88.4 R8, [R243+0x18100] ;  /* 0x01810000f308783b */ /* 0x000fe80000000200 */
[----:B------:R-:W5:Y:S01]  /*2770*/  LDSM.16.M88.4 R68, [R242+0xc100] ;  /* 0x00c10000f244783b */ /* 0x000f620000000200 */
[C---:B-1----:R-:W-:Y:S03]  /*2780*/  HMMA.16816.F32.BF16 R12, R64.reuse, R76, RZ ;  /* 0x0000004c400c723c */ /* 0x042fe600000418ff */
[----:B------:R-:W1:Y:S04]  /*2790*/  LDSM.16.M88.4 R56, [R242+0xd100] ;  /* 0x00d10000f238783b */ /* 0x000e680000000200 */
[----:B------:R-:W-:Y:S01]  /*27a0*/  LDSM.16.M88.4 R92, [R242+0xd900] ;  /* 0x00d90000f25c783b */ /* 0x000fe20000000200 */
[----:B------:R-:W-:Y:S03]  /*27b0*/  HMMA.16816.F32.BF16 R64, R64, R78, RZ ;  /* 0x0000004e4040723c */ /* 0x000fe600000418ff */
[----:B------:R-:W1:Y:S04]  /*27c0*/  LDSM.16.M88.4 R76, [R242+0xc900] ;  /* 0x00c90000f24c783b */ /* 0x000e680000000200 */
[----:B------:R-:W1:Y:S01]  /*27d0*/  LDSM.16.M88.4 R88, [R242+0xe100] ;  /* 0x00e10000f258783b */ /* 0x000e620000000200 */
[----:B------:R-:W-:Y:S01]  /*27e0*/  HMMA.16816.F32.BF16 R40, R96, R72, R40 ;  /* 0x000000486028723c */ /* 0x000fe20000041828 */
[----:B--2---:R-:W-:-:S02]  /*27f0*/  SHF.R.S32.HI R35, RZ, 0x1f, R33 ;  /* 0x0000001fff237819 */ /* 0x004fc40000011421 */
[----:B------:R-:W2:Y:S01]  /*2800*/  LDSM.16.M88.4 R84, [R242+0xe900] ;  /* 0x00e90000f254783b */ /* 0x000ea20000000200 */
[----:B------:R-:W-:-:S03]  /*2810*/  SHF.R.S32.HI R34, RZ, 0x1f, R31 ;  /* 0x0000001fff227819 */ /* 0x000fc6000001141f */
[----:B----4-:R-:W-:Y:S01]  /*2820*/  LDSM.16.M88.4 R80, [R232+0x800] ;  /* 0x00080000e850783b */ /* 0x010fe20000000200 */
[C---:B------:R-:W-:Y:S03]  /*2830*/  HMMA.16816.F32.BF16 R208, R96.reuse, R74, R208 ;  /* 0x0000004a60d0723c */ /* 0x040fe600000418d0 */
[----:B------:R-:W-:Y:S04]  /*2840*/  LDSM.16.M88.4 R72, [R241+0x18100] ;  /* 0x01810000f148783b */ /* 0x000fe80000000200 */
[----:B------:R-:W-:Y:S01]  /*2850*/  LDSM.16.M88.4 R104, [R242+0x15900] ;  /* 0x01590000f268783b */ /* 0x000fe20000000200 */
[C---:B---3--:R-:W-:Y:S03]  /*2860*/  HMMA.16816.F32.BF16 R20, R96.reuse, R60, R20 ;  /* 0x0000003c6014723c */ /* 0x048fe60000041814 */
[----:B------:R-:W0:Y:S05]  /*2870*/  LDGDEPBAR ;  /* 0x00000000000079af */ /* 0x000e2a0000000000 */
[----:B------:R-:W-:Y:S01]  /*2880*/  HMMA.16816.F32.BF16 R16, R96, R62, R16 ;  /* 0x0000003e6010723c */ /* 0x000fe20000041810 */
[----:B------:R-:W3:Y:S07]  /*2890*/  LDSM.16.M88.4 R60, [R232] ;  /* 0x00000000e83c783b */ /* 0x000eee0000000200 */
[C---:B-----5:R-:W-:Y:S08]  /*28a0*/  HMMA.16816.F32.BF16 R52, R8.reuse, R68, R52 ;  /* 0x000000440834723c */ /* 0x060ff00000041834 */
[----:B------:R-:W-:Y:S01]  /*28b0*/  HMMA.16816.F32.BF16 R48, R8, R70, R48 ;  /* 0x000000460830723c */ /* 0x000fe20000041830 */
[----:B------:R-:W4:Y:S07]  /*28c0*/  LDSM.16.M88.4 R68, [R232+0x1000] ;  /* 0x00100000e844783b */ /* 0x000f2e0000000200 */
[C---:B------:R-:W-:Y:S08]  /*28d0*/  HMMA.16816.F32.BF16 R12, R96.reuse, R100, R12 ;  /* 0x00000064600c723c */ /* 0x040ff0000004180c */
[----:B------:R-:W-:Y:S01]  /*28e0*/  HMMA.16816.F32.BF16 R64, R96, R102, R64 ;  /* 0x000000666040723c */ /* 0x000fe20000041840 */
[----:B------:R-:W-:Y:S04]  /*28f0*/  LDSM.16.M88.4 R96, [R232+0x2800] ;  /* 0x00280000e860783b */ /* 0x000fe80000000200 */
[----:B------:R-:W-:Y:S03]  /*2900*/  LDSM.16.M88.4 R100, [R247+0x17100] ;  /* 0x01710000f764783b */ /* 0x000fe60000000200 */
[C---:B-1----:R-:W-:Y:S08]  /*2910*/  HMMA.16816.F32.BF16 R40, R8.reuse, R56, R40 ;  /* 0x000000380828723c */ /* 0x042ff00000041828 */
[C---:B------:R-:W-:Y:S01]  /*2920*/  HMMA.16816.F32.BF16 R208, R8.reuse, R58, R208 ;  /* 0x0000003a08d0723c */ /* 0x040fe200000418d0 */
[----:B------:R-:W-:Y:S07]  /*2930*/  LDSM.16.M88.4 R56, [R232+0x2000] ;  /* 0x00200000e838783b */ /* 0x000fee0000000200 */
[C---:B------:R-:W-:Y:S08]  /*2940*/  HMMA.16816.F32.BF16 R44, R8.reuse, R76, R44 ;  /* 0x0000004c082c723c */ /* 0x040ff0000004182c */
        /* <DEDUP_REMOVED lines=10> */
[----:B------:R-:W-:Y:S04]  /*29f0*/  LDSM.16.M88.4 R64, [R248+0x1c100] ;  /* 0x01c10000f840783b */ /* 0x000fe80000000200 */
[----:B------:R-:W-:Y:S03]  /*2a00*/  LDSM.16.M88.4 R84, [R247+0x11100] ;  /* 0x01110000f754783b */ /* 0x000fe60000000200 */
[C---:B---3--:R-:W-:Y:S08]  /*2a10*/  HMMA.16816.F32.BF16 R52, R72.reuse, R60, R52 ;  /* 0x0000003c4834723c */ /* 0x048ff00000041834 */
[C---:B------:R-:W-:Y:S01]  /*2a20*/  HMMA.16816.F32.BF16 R48, R72.reuse, R62, R48 ;  /* 0x0000003e4830723c */ /* 0x040fe20000041830 */
[----:B------:R-:W2:Y:S07]  /*2a30*/  LDSM.16.M88.4 R60, [R247+0xf100] ;  /* 0x00f10000f73c783b */ /* 0x000eae0000000200 */
[C---:B----4-:R-:W-:Y:S08]  /*2a40*/  HMMA.16816.F32.BF16 R40, R72.reuse, R68, R40 ;  /* 0x000000444828723c */ /* 0x050ff00000041828 */
[C---:B------:R-:W-:Y:S01]  /*2a50*/  HMMA.16816.F32.BF16 R208, R72.reuse, R70, R208 ;  /* 0x0000004648d0723c */ /* 0x040fe200000418d0 */
[----:B------:R-:W3:Y:S07]  /*2a60*/  LDSM.16.M88.4 R68, [R247+0xf900] ;  /* 0x00f90000f744783b */ /* 0x000eee0000000200 */
[C---:B------:R-:W-:Y:S08]  /*2a70*/  HMMA.16816.F32.BF16 R44, R72.reuse, R80, R44 ;  /* 0x00000050482c723c */ /* 0x040ff0000004182c */
[C---:B------:R-:W-:Y:S01]  /*2a80*/  HMMA.16816.F32.BF16 R36, R72.reuse, R82, R36 ;  /* 0x000000524824723c */ /* 0x040fe20000041824 */
[----:B------:R-:W4:Y:S07]  /*2a90*/  LDSM.16.M88.4 R80, [R247+0x11900] ;  /* 0x01190000f750783b */ /* 0x000f2e0000000200 */
[C---:B-1----:R-:W-:Y:S08]  /*2aa0*/  HMMA.16816.F32.BF16 R200, R72.reuse, R76, R200 ;  /* 0x0000004c48c8723c */ /* 0x042ff000000418c8 */
[C---:B------:R-:W-:Y:S01]  /*2ab0*/  HMMA.16816.F32.BF16 R24, R72.reuse, R78, R24 ;  /* 0x0000004e4818723c */ /* 0x040fe20000041818 */
[----:B------:R-:W-:Y:S07]  /*2ac0*/  LDSM.16.M88.4 R76, [R246+0x3000] ;  /* 0x00300000f64c783b */ /* 0x000fee0000000200 */
[C---:B------:R-:W-:Y:S08]  /*2ad0*/  HMMA.16816.F32.BF16 R20, R72.reuse, R56, R20 ;  /* 0x000000384814723c */ /* 0x040ff00000041814 */
[C---:B------:R-:W-:Y:S01]  /*2ae0*/  HMMA.16816.F32.BF16 R16, R72.reuse, R58, R16 ;  /* 0x0000003a4810723c */ /* 0x040fe20000041810 */
[----:B------:R-:W-:Y:S07]  /*2af0*/  LDSM.16.M88.4 R56, [R244+0x1c100] ;  /* 0x01c10000f438783b */ /* 0x000fee0000000200 */
[C---:B------:R-:W-:Y:S08]  /*2b00*/  HMMA.16816.F32.BF16 R12, R72.reuse, R96, R12 ;  /* 0x00000060480c723c */ /* 0x040ff0000004180c */
[----:B------:R-:W-:Y:S01]  /*2b10*/  HMMA.16816.F32.BF16 R8, R72, R98, R8 ;  /* 0x000000624808723c */ /* 0x000fe20000041808 */
[----:B------:R-:W1:Y:S04]  /*2b20*/  LDSM.16.M88.4 R72, [R246+0x3800] ;  /* 0x00380000f648783b */ /* 0x000e680000000200 */
[----:B------:R-:W-:Y:S03]  /*2b30*/  LDSM.16.M88.4 R96, [R246+0x5800] ;  /* 0x00580000f660783b */ /* 0x000fe60000000200 */
[C---:B--2---:R-:W-:Y:S08]  /*2b40*/  HMMA.16816.F32.BF16 R52, R64.reuse, R60, R52 ;  /* 0x0000003c4034723c */ /* 0x044ff00000041834 */
[C---:B------:R-:W-:Y:S01]  /*2b50*/  HMMA.16816.F32.BF16 R48, R64.reuse, R62, R48 ;  /* 0x0000003e4030723c */ /* 0x040fe20000041830 */
[----:B------:R-:W2:Y:S07]  /*2b60*/  LDSM.16.M88.4 R60, [R246+0x4000] ;  /* 0x00400000f63c783b */ /* 0x000eae0000000200 */
[C---:B---3--:R-:W-:Y:S08]  /*2b70*/  HMMA.16816.F32.BF16 R44, R64.reuse, R68, R44 ;  /* 0x00000044402c723c */ /* 0x048ff0000004182c */
[C---:B------:R-:W-:Y:S01]  /*2b80*/  HMMA.16816.F32.BF16 R36, R64.reuse, R70, R36 ;  /* 0x000000464024723c */ /* 0x040fe20000041824 */
[----:B------:R-:W3:Y:S07]  /*2b90*/  LDSM.16.M88.4 R68, [R246+0x4800] ;  /* 0x00480000f644783b */ /* 0x000eee0000000200 */
[C---:B------:R-:W-:Y:S08]  /*2ba0*/  HMMA.16816.F32.BF16 R40, R64.reuse, R92, R40 ;  /* 0x0000005c4028723c */ /* 0x040ff00000041828 */
[C---:B------:R-:W-:Y:S01]  /*2bb0*/  HMMA.16816.F32.BF16 R208, R64.reuse, R94, R208 ;  /* 0x0000005e40d0723c */ /* 0x040fe200000418d0 */
[----:B------:R-:W-:Y:S07]  /*2bc0*/  LDSM.16.M88.4 R92, [R242+0xf100] ;  /* 0x00f10000f25c783b */ /* 0x000fee0000000200 */
[C---:B------:R-:W-:Y:S08]  /*2bd0*/  HMMA.16816.F32.BF16 R200, R64.reuse, R88, R200 ;  /* 0x0000005840c8723c */ /* 0x040ff000000418c8 */
[C---:B------:R-:W-:Y:S01]  /*2be0*/  HMMA.16816.F32.BF16 R24, R64.reuse, R90, R24 ;  /* 0x0000005a4018723c */ /* 0x040fe20000041818 */
[----:B------:R-:W-:Y:S07]  /*2bf0*/  LDSM.16.M88.4 R88, [R242+0xf900] ;  /* 0x00f90000f258783b */ /* 0x000fee0000000200 */
[C---:B------:R-:W-:Y:S08]  /*2c00*/  HMMA.16816.F32.BF16 R20, R64.reuse, R84, R20 ;  /* 0x000000544014723c */ /* 0x040ff00000041814 */
[C---:B------:R-:W-:Y:S01]  /*2c10*/  HMMA.16816.F32.BF16 R16, R64.reuse, R86, R16 ;  /* 0x000000564010723c */ /* 0x040fe20000041810 */
[----:B------:R-:W-:Y:S07]  /*2c20*/  LDSM.16.M88.4 R84, [R242+0x10100] ;  /* 0x01010000f254783b */ /* 0x000fee0000000200 */
[C---:B----4-:R-:W-:Y:S08]  /*2c30*/  HMMA.16816.F32.BF16 R12, R64.reuse, R80, R12 ;  /* 0x00000050400c723c */ /* 0x050ff0000004180c */
[----:B------:R-:W-:Y:S01]  /*2c40*/  HMMA.16816.F32.BF16 R8, R64, R82, R8 ;  /* 0x000000524008723c */ /* 0x000fe20000041808 */
[----:B------:R-:W4:Y:S04]  /*2c50*/  LDSM.16.M88.4 R64, [R246+0x5000] ;  /* 0x00500000f640783b */ /* 0x000f280000000200 */
[----:B------:R-:W-:Y:S03]  /*2c60*/  LDSM.16.M88.4 R80, [R242+0x10900] ;  /* 0x01090000f250783b */ /* 0x000fe60000000200 */
[C---:B-1----:R-:W-:Y:S08]  /*2c70*/  HMMA.16816.F32.BF16 R44, R56.reuse, R72, R44 ;  /* 0x00000048382c723c */ /* 0x042ff0000004182c */
[C---:B------:R-:W-:Y:S01]  /*2c80*/  HMMA.16816.F32.BF16 R36, R56.reuse, R74, R36 ;  /* 0x0000004a3824723c */ /* 0x040fe20000041824 */
[----:B------:R-:W1:Y:S07]  /*2c90*/  LDSM.16.M88.4 R72, [R243+0x1c100] ;  /* 0x01c10000f348783b */ /* 0x000e6e0000000200 */
[C---:B--2---:R-:W-:Y:S08]  /*2ca0*/  HMMA.16816.F32.BF16 R40, R56.reuse, R60, R40 ;  /* 0x0000003c3828723c */ /* 0x044ff00000041828 */
[C---:B------:R-:W-:Y:S01]  /*2cb0*/  HMMA.16816.F32.BF16 R208, R56.reuse, R62, R208 ;  /* 0x0000003e38d0723c */ /* 0x040fe200000418d0 */
[----:B------:R-:W2:Y:S07]  /*2cc0*/  LDSM.16.M88.4 R60, [R242+0x11100] ;  /* 0x01110000f23c783b */ /* 0x000eae0000000200 */
[C---:B------:R-:W-:Y:S08]  /*2cd0*/  HMMA.16816.F32.BF16 R52, R56.reuse, R76, R52 ;  /* 0x0000004c3834723c */ /* 0x040ff00000041834 */
[C---:B------:R-:W-:Y:S01]  /*2ce0*/  HMMA.16816.F32.BF16 R48, R56.reuse, R78, R48 ;  /* 0x0000004e3830723c */ /* 0x040fe20000041830 */
[----:B------:R-:W-:Y:S07]  /*2cf0*/  LDSM.16.M88.4 R76, [R242+0x11900] ;  /* 0x01190000f24c783b */ /* 0x000fee0000000200 */
[C---:B---3--:R-:W-:Y:S08]  /*2d00*/  HMMA.16816.F32.BF16 R200, R56.reuse, R68, R200 ;  /* 0x0000004438c8723c */ /* 0x048ff000000418c8 */
[C---:B------:R-:W-:Y:S01]  /*2d10*/  HMMA.16816.F32.BF16 R24, R56.reuse, R70, R24 ;  /* 0x000000463818723c */ /* 0x040fe20000041818 */
[----:B------:R-:W-:Y:S07]  /*2d20*/  LDSM.16.M88.4 R68, [R232+0x3000] ;  /* 0x00300000e844783b */ /* 0x000fee0000000200 */
[C---:B----4-:R-:W-:Y:S08]  /*2d30*/  HMMA.16816.F32.BF16 R20, R56.reuse, R64, R20 ;  /* 0x000000403814723c */ /* 0x050ff00000041814 */
[----:B------:R-:W-:Y:S01]  /*2d40*/  HMMA.16816.F32.BF16 R16, R56, R66, R16 ;  /* 0x000000423810723c */ /* 0x000fe20000041810 */
[----:B------:R-:W3:Y:S07]  /*2d50*/  LDSM.16.M88.4 R64, [R241+0x1c100] ;  /* 0x01c10000f140783b */ /* 0x000eee0000000200 */
[C---:B-1----:R-:W-:Y:S08]  /*2d60*/  HMMA.16816.F32.BF16 R52, R72.reuse, R92, R52 ;  /* 0x0000005c4834723c */ /* 0x042ff00000041834 */
[----:B------:R-:W-:Y:S01]  /*2d70*/  HMMA.16816.F32.BF16 R48, R72, R94, R48 ;  /* 0x0000005e4830723c */ /* 0x000fe20000041830 */
        /* <DEDUP_REMOVED lines=13> */
[----:B------:R-:W-:Y:S07]  /*2e50*/  LDSM.16.M88.4 R84, [R232+0x5800] ;  /* 0x00580000e854783b */ /* 0x000fee0000000200 */
[C---:B---3--:R-:W-:Y:S08]  /*2e60*/  HMMA.16816.F32.BF16 R52, R64.reuse, R68, R52 ;  /* 0x000000444034723c */ /* 0x048ff00000041834 */
[----:B------:R-:W-:Y:S01]  /*2e70*/  HMMA.16816.F32.BF16 R48, R64, R70, R48 ;  /* 0x000000464030723c */ /* 0x000fe20000041830 */
[----:B------:R-:W3:Y:S07]  /*2e80*/  LDSM.16.M88.4 R68, [R232+0x5000] ;  /* 0x00500000e844783b */ /* 0x000eee0000000200 */
[C---:B------:R-:W-:Y:S08]  /*2e90*/  HMMA.16816.F32.BF16 R12, R72.reuse, R76, R12 ;  /* 0x0000004c480c723c */ /* 0x040ff0000004180c */
[C---:B------:R-:W-:Y:S01]  /*2ea0*/  HMMA.16816.F32.BF16 R8, R72.reuse, R78, R8 ;  /* 0x0000004e4808723c */ /* 0x040fe20000041808 */
[----:B------:R-:W4:Y:S07]  /*2eb0*/  LDSM.16.M88.4 R76, [R232+0x4800] ;  /* 0x00480000e84c783b */ /* 0x000f2e0000000200 */
[C---:B------:R-:W-:Y:S08]  /*2ec0*/  HMMA.16816.F32.BF16 R200, R72.reuse, R80, R200 ;  /* 0x0000005048c8723c */ /* 0x040ff000000418c8 */
[----:B------:R-:W-:Y:S01]  /*2ed0*/  HMMA.16816.F32.BF16 R24, R72, R82, R24 ;  /* 0x000000524818723c */ /* 0x000fe20000041818 */
[----:B------:R-:W-:Y:S04]  /*2ee0*/  LDSM.16.M88.4 R72, [R247+0x12100] ;  /* 0x01210000f748783b */ /* 0x000fe80000000200 */
[----:B------:R-:W-:Y:S03]  /*2ef0*/  LDSM.16.M88.4 R80, [R247+0x13100] ;  /* 0x01310000f750783b */ /* 0x000fe60000000200 */
[C---:B-1----:R-:W-:Y:S08]  /*2f00*/  HMMA.16816.F32.BF16 R44, R64.reuse, R56, R44 ;  /* 0x00000038402c723c */ /* 0x042ff0000004182c */
[C---:B------:R-:W-:Y:S01]  /*2f10*/  HMMA.16816.F32.BF16 R36, R64.reuse, R58, R36 ;  /* 0x0000003a4024723c */ /* 0x040fe20000041824 */
[----:B------:R-:W1:Y:S07]  /*2f20*/  LDSM.16.M88.4 R56, [R248+0x20100] ;  /* 0x02010000f838783b */ /* 0x000e6e0000000200 */
[C---:B--2---:R-:W-:Y:S08]  /*2f30*/  HMMA.16816.F32.BF16 R40, R64.reuse, R60, R40 ;  /* 0x0000003c4028723c */ /* 0x044ff00000041828 */
[C---:B------:R-:W-:Y:S01]  /*2f40*/  HMMA.16816.F32.BF16 R208, R64.reuse, R62, R208 ;  /* 0x0000003e40d0723c */ /* 0x040fe200000418d0 */
[----:B------:R-:W2:Y:S07]  /*2f50*/  LDSM.16.M88.4 R60, [R247+0x12900] ;  /* 0x01290000f73c783b */ /* 0x000eae0000000200 */
[C---:B---3--:R-:W-:Y:S08]  /*2f60*/  HMMA.16816.F32.BF16 R20, R64.reuse, R68, R20 ;  /* 0x000000444014723c */ /* 0x048ff00000041814 */
[C---:B------:R-:W-:Y:S01]  /*2f70*/  HMMA.16816.F32.BF16 R16, R64.reuse, R70, R16 ;  /* 0x000000464010723c */ /* 0x040fe20000041810 */
[----:B------:R-:W3:Y:S07]  /*2f80*/  LDSM.16.M88.4 R68, [R247+0x13900] ;  /* 0x01390000f744783b */ /* 0x000eee0000000200 */
[C---:B----4-:R-:W-:Y:S08]  /*2f90*/  HMMA.16816.F32.BF16 R200, R64.reuse, R76, R200 ;  /* 0x0000004c40c8723c */ /* 0x050ff000000418c8 */
[C---:B------:R-:W-:Y:S01]  /*2fa0*/  HMMA.16816.F32.BF16 R24, R64.reuse, R78, R24 ;  /* 0x0000004e4018723c */ /* 0x040fe20000041818 */
[----:B------:R-:W-:Y:S07]  /*2fb0*/  LDSM.16.M88.4 R76, [R247+0x14100] ;  /* 0x01410000f74c783b */ /* 0x000fee0000000200 */
[C---:B------:R-:W-:Y:S08]  /*2fc0*/  HMMA.16816.F32.BF16 R12, R64.reuse, R84, R12 ;  /* 0x00000054400c723c */ /* 0x040ff0000004180c */
[----:B------:R-:W-:Y:S01]  /*2fd0*/  HMMA.16816.F32.BF16 R8, R64, R86, R8 ;  /* 0x000000564008723c */ /* 0x000fe20000041808 */
[----:B------:R-:W4:Y:S04]  /*2fe0*/  LDSM.16.M88.4 R64, [R247+0x14900] ;  /* 0x01490000f740783b */ /* 0x000f280000000200 */
[----:B------:R-:W-:Y:S03]  /*2ff0*/  LDSM.16.M88.4 R84, [R242+0x12100] ;  /* 0x01210000f254783b */ /* 0x000fe60000000200 */
[C---:B-1----:R-:W-:Y:S08]  /*3000*/  HMMA.16816.F32.BF16 R52, R56.reuse, R72, R52 ;  /* 0x000000483834723c */ /* 0x042ff00000041834 */
[C---:B------:R-:W-:Y:S01]  /*3010*/  HMMA.16816.F32.BF16 R48, R56.reuse, R74, R48 ;  /* 0x0000004a3830723c */ /* 0x040fe20000041830 */
[----:B------:R-:W-:Y:S07]  /*3020*/  LDSM.16.M88.4 R72, [R246+0x6000] ;  /* 0x00600000f648783b */ /* 0x000fee0000000200 */
[C---:B--2---:R-:W-:Y:S08]  /*3030*/  HMMA.16816.F32.BF16 R44, R56.reuse, R60, R44 ;  /* 0x0000003c382c723c */ /* 0x044ff0000004182c */
[C---:B------:R-:W-:Y:S01]  /*3040*/  HMMA.16816.F32.BF16 R36, R56.reuse, R62, R36 ;  /* 0x0000003e3824723c */ /* 0x040fe20000041824 */
[----:B------:R-:W1:Y:S07]  /*3050*/  LDSM.16.M88.4 R60, [R244+0x20100] ;  /* 0x02010000f43c783b */ /* 0x000e6e0000000200 */
[C---:B---3--:R-:W-:Y:S08]  /*3060*/  HMMA.16816.F32.BF16 R200, R56.reuse, R68, R200 ;  /* 0x0000004438c8723c */ /* 0x048ff000000418c8 */
[C---:B------:R-:W-:Y:S01]  /*3070*/  HMMA.16816.F32.BF16 R24, R56.reuse, R70, R24 ;  /* 0x000000463818723c */ /* 0x040fe20000041818 */
[----:B------:R-:W2:Y:S07]  /*3080*/  LDSM.16.M88.4 R68, [R246+0x6800] ;  /* 0x00680000f644783b */ /* 0x000eae0000000200 */
[C---:B------:R-:W-:Y:S08]  /*3090*/  HMMA.16816.F32.BF16 R40, R56.reuse, R80, R40 ;  /* 0x000000503828723c */ /* 0x040ff00000041828 */
[C---:B------:R-:W-:Y:S01]  /*30a0*/  HMMA.16816.F32.BF16 R208, R56.reuse, R82, R208 ;  /* 0x0000005238d0723c */ /* 0x040fe200000418d0 */
[----:B------:R-:W-:Y:S07]  /*30b0*/  LDSM.16.M88.4 R80, [R242+0x12900] ;  /* 0x01290000f250783b */ /* 0x000fee0000000200 */
[C---:B----4-:R-:W-:Y:S08]  /*30c0*/  HMMA.16816.F32.BF16 R12, R56.reuse, R64, R12 ;  /* 0x00000040380c723c */ /* 0x050ff0000004180c */
[C---:B------:R-:W-:Y:S01]  /*30d0*/  HMMA.16816.F32.BF16 R8, R56.reuse, R66, R8 ;  /* 0x000000423808723c */ /* 0x040fe20000041808 */
[----:B------:R-:W3:Y:S07]  /*30e0*/  LDSM.16.M88.4 R64, [R246+0x8800] ;  /* 0x00880000f640783b */ /* 0x000eee0000000200 */
[C---:B------:R-:W-:Y:S08]  /*30f0*/  HMMA.16816.F32.BF16 R20, R56.reuse, R76, R20 ;  /* 0x0000004c3814723c */ /* 0x040ff00000041814 */
[----:B------:R-:W-:Y:S01]  /*3100*/  HMMA.16816.F32.BF16 R16, R56, R78, R16 ;  /* 0x0000004e3810723c */ /* 0x000fe20000041810 */
[----:B------:R-:W4:Y:S04]  /*3110*/  LDSM.16.M88.4 R56, [R243+0x20100] ;  /* 0x02010000f338783b */ /* 0x000f280000000200 */
[----:B------:R-:W5:Y:S03]  /*3120*/  LDSM.16.M88.4 R76, [R242+0x13100] ;  /* 0x01310000f24c783b */ /* 0x000f660000000200 */
        /* <DEDUP_REMOVED lines=15> */
[C---:B---3--:R-:W-:Y:S08]  /*3220*/  HMMA.16816.F32.BF16 R12, R60.reuse, R64, R12 ;  /* 0x000000403c0c723c */ /* 0x048ff0000004180c */
[----:B------:R-:W-:Y:S01]  /*3230*/  HMMA.16816.F32.BF16 R8, R60, R66, R8 ;  /* 0x000000423c08723c */ /* 0x000fe20000041808 */
[----:B------:R-:W-:Y:S04]  /*3240*/  LDSM.16.M88.4 R60, [R241+0x20100] ;  /* 0x02010000f13c783b */ /* 0x000fe80000000200 */
[----:B------:R-:W3:Y:S03]  /*3250*/  LDSM.16.M88.4 R64, [R232+0x6000] ;  /* 0x00600000e840783b */ /* 0x000ee60000000200 */
[C---:B----4-:R-:W-:Y:S08]  /*3260*/  HMMA.16816.F32.BF16 R52, R56.reuse, R84, R52 ;  /* 0x000000543834723c */ /* 0x050ff00000041834 */
[C---:B------:R-:W-:Y:S01]  /*3270*/  HMMA.16816.F32.BF16 R48, R56.reuse, R86, R48 ;  /* 0x000000563830723c */ /* 0x040fe20000041830 */
[----:B------:R-:W4:Y:S07]  /*3280*/  LDSM.16.M88.4 R84, [R232+0x7000] ;  /* 0x00700000e854783b */ /* 0x000f2e0000000200 */
[C---:B------:R-:W-:Y:S08]  /*3290*/  HMMA.16816.F32.BF16 R44, R56.reuse, R80, R44 ;  /* 0x00000050382c723c */ /* 0x040ff0000004182c */
[C---:B------:R-:W-:Y:S01]  /*32a0*/  HMMA.16816.F32.BF16 R36, R56.reuse, R82, R36 ;  /* 0x000000523824723c */ /* 0x040fe20000041824 */
[----:B------:R-:W3:Y:S07]  /*32b0*/  LDSM.16.M88.4 R80, [R232+0x7800] ;  /* 0x00780000e850783b */ /* 0x000eee0000000200 */
[C---:B-----5:R-:W-:Y:S08]  /*32c0*/  HMMA.16816.F32.BF16 R40, R56.reuse, R76, R40 ;  /* 0x0000004c3828723c */ /* 0x060ff00000041828 */
[C---:B------:R-:W-:Y:S01]  /*32d0*/  HMMA.16816.F32.BF16 R208, R56.reuse, R78, R208 ;  /* 0x0000004e38d0723c */ /* 0x040fe200000418d0 */
[----:B------:R-:W5:Y:S07]  /*32e0*/  LDSM.16.M88.4 R76, [R232+0x8000] ;  /* 0x00800000e84c783b */ /* 0x000f6e0000000200 */
[C---:B-1----:R-:W-:Y:S08]  /*32f0*/  HMMA.16816.F32.BF16 R200, R56.reuse, R72, R200 ;  /* 0x0000004838c8723c */ /* 0x042ff000000418c8 */
[C---:B------:R-:W-:Y:S01]  /*3300*/  HMMA.16816.F32.BF16 R24, R56.reuse, R74, R24 ;  /* 0x0000004a3818723c */ /* 0x040fe20000041818 */
[----:B------:R-:W1:Y:S07]  /*3310*/  LDSM.16.M88.4 R72, [R232+0x8800] ;  /* 0x00880000e848783b */ /* 0x000e6e0000000200 */
[C---:B--2---:R-:W-:Y:S08]  /*3320*/  HMMA.16816.F32.BF16 R20, R56.reuse, R68, R20 ;  /* 0x000000443814723c */ /* 0x044ff00000041814 */
[C---:B------:R-:W-:Y:S01]  /*3330*/  HMMA.16816.F32.BF16 R16, R56.reuse, R70, R16 ;  /* 0x000000463810723c */ /* 0x040fe20000041810 */
[----:B------:R-:W-:Y:S07]  /*3340*/  LDSM.16.M88.4 R68, [R247+0x15100] ;  /* 0x01510000f744783b */ /* 0x000fee0000000200 */
[C---:B------:R-:W-:Y:S08]  /*3350*/  HMMA.16816.F32.BF16 R12, R56.reuse, R96, R12 ;  /* 0x00000060380c723c */ /* 0x040ff0000004180c */
[----:B------:R-:W-:Y:S01]  /*3360*/  HMMA.16816.F32.BF16 R8, R56, R98, R8 ;  /* 0x000000623808723c */ /* 0x000fe20000041808 */
[----:B------:R-:W2:Y:S04]  /*3370*/  LDSM.16.M88.4 R56, [R247+0x15900] ;  /* 0x01590000f738783b */ /* 0x000ea80000000200 */
[----:B------:R-:W-:Y:S03]  /*3380*/  LDSM.16.M88.4 R96, [R247+0x17900] ;  /* 0x01790000f760783b */ /* 0x000fe60000000200 */
[C---:B---3--:R-:W-:Y:S08]  /*3390*/  HMMA.16816.F32.BF16 R52, R60.reuse, R64, R52 ;  /* 0x000000403c34723c */ /* 0x048ff00000041834 */
[C---:B------:R-:W-:Y:S01]  /*33a0*/  HMMA.16816.F32.BF16 R48, R60.reuse, R66, R48 ;  /* 0x000000423c30723c */ /* 0x040fe20000041830 */
[----:B------:R-:W3:Y:S07]  /*33b0*/  LDSM.16.M88.4 R64, [R247+0x16100] ;  /* 0x01610000f740783b */ /* 0x000eee0000000200 */
[C---:B------:R-:W-:Y:S08]  /*33c0*/  HMMA.16816.F32.BF16 R44, R60.reuse, R88, R44 ;  /* 0x000000583c2c723c */ /* 0x040ff0000004182c */
[C---:B------:R-:W-:Y:S01]  /*33d0*/  HMMA.16816.F32.BF16 R36, R60.reuse, R90, R36 ;  /* 0x0000005a3c24723c */ /* 0x040fe20000041824 */
[----:B------:R-:W-:Y:S07]  /*33e0*/  LDSM.16.M88.4 R88, [R246+0x9000] ;  /* 0x00900000f658783b */ /* 0x000fee0000000200 */
[C---:B----4-:R-:W-:Y:S08]  /*33f0*/  HMMA.16816.F32.BF16 R40, R60.reuse, R84, R40 ;  /* 0x000000543c28723c */ /* 0x050ff00000041828 */
[C---:B------:R-:W-:Y:S01]  /*3400*/  HMMA.16816.F32.BF16 R208, R60.reuse, R86, R208 ;  /* 0x000000563cd0723c */ /* 0x040fe200000418d0 */
[----:B------:R-:W-:Y:S07]  /*3410*/  LDSM.16.M88.4 R84, [R243+0x24100] ;  /* 0x02410000f354783b */ /* 0x000fee0000000200 */
[C---:B------:R-:W-:Y:S08]  /*3420*/  HMMA.16816.F32.BF16 R200, R60.reuse, R80, R200 ;  /* 0x000000503cc8723c */ /* 0x040ff000000418c8 */
[C---:B------:R-:W-:Y:S01]  /*3430*/  HMMA.16816.F32.BF16 R24, R60.reuse, R82, R24 ;  /* 0x000000523c18723c */ /* 0x040fe20000041818 */
[----:B------:R-:W-:Y:S07]  /*3440*/  LDSM.16.M88.4 R80, [R246+0x9800] ;  /* 0x00980000f650783b */ /* 0x000fee0000000200 */
[C---:B-----5:R-:W-:Y:S08]  /*3450*/  HMMA.16816.F32.BF16 R20, R60.reuse, R76, R20 ;  /* 0x0000004c3c14723c */ /* 0x060ff00000041814 */
[C---:B------:R-:W-:Y:S01]  /*3460*/  HMMA.16816.F32.BF16 R16, R60.reuse, R78, R16 ;  /* 0x0000004e3c10723c */ /* 0x040fe20000041810 */
[----:B------:R-:W-:Y:S07]  /*3470*/  LDSM.16.M88.4 R76, [R246+0xa000] ;  /* 0x00a00000f64c783b */ /* 0x000fee0000000200 */
[C---:B-1----:R-:W-:Y:S08]  /*3480*/  HMMA.16816.F32.BF16 R12, R60.reuse, R72, R12 ;  /* 0x000000483c0c723c */ /* 0x042ff0000004180c */
        /* <DEDUP_REMOVED lines=8> */
[----:B------:R-:W4:Y:S07]  /*3510*/  LDSM.16.M88.4 R68, [R246+0xb000] ;  /* 0x00b00000f644783b */ /* 0x000f2e0000000200 */
[C---:B---3--:R-:W-:Y:S08]  /*3520*/  HMMA.16816.F32.BF16 R40, R92.reuse, R64, R40 ;  /* 0x000000405c28723c */ /* 0x048ff00000041828 */
[C---:B------:R-:W-:Y:S01]  /*3530*/  HMMA.16816.F32.BF16 R208, R92.reuse, R66, R208 ;  /* 0x000000425cd0723c */ /* 0x040fe200000418d0 */
[----:B------:R-:W3:Y:S07]  /*3540*/  LDSM.16.M88.4 R64, [R246+0xb800] ;  /* 0x00b80000f640783b */ /* 0x000eee0000000200 */
[C---:B-1----:R-:W-:Y:S08]  /*3550*/  HMMA.16816.F32.BF16 R200, R92.reuse, R60, R200 ;  /* 0x0000003c5cc8723c */ /* 0x042ff000000418c8 */
[C---:B------:R-:W-:Y:S01]  /*3560*/  HMMA.16816.F32.BF16 R24, R92.reuse, R62, R24 ;  /* 0x0000003e5c18723c */ /* 0x040fe20000041818 */
[----:B------:R-:W1:Y:S07]  /*3570*/  LDSM.16.M88.4 R60, [R242+0x15100] ;  /* 0x01510000f23c783b */ /* 0x000e6e0000000200 */
[C---:B------:R-:W-:Y:S08]  /*3580*/  HMMA.16816.F32.BF16 R20, R92.reuse, R100, R20 ;  /* 0x000000645c14723c */ /* 0x040ff00000041814 */
[C---:B------:R-:W-:Y:S01]  /*3590*/  HMMA.16816.F32.BF16 R16, R92.reuse, R102, R16 ;  /* 0x000000665c10723c */ /* 0x040fe20000041810 */
[----:B------:R-:W5:Y:S07]  /*35a0*/  LDSM.16.M88.4 R100, [R242+0x16100] ;  /* 0x01610000f264783b */ /* 0x000f6e0000000200 */
[C---:B------:R-:W-:Y:S08]  /*35b0*/  HMMA.16816.F32.BF16 R12, R92.reuse, R96, R12 ;  /* 0x000000605c0c723c */ /* 0x040ff0000004180c */
[----:B------:R-:W-:Y:S01]  /*35c0*/  HMMA.16816.F32.BF16 R8, R92, R98, R8 ;  /* 0x000000625c08723c */ /* 0x000fe20000041808 */
[----:B------:R-:W1:Y:S04]  /*35d0*/  LDSM.16.M88.4 R96, [R242+0x16900] ;  /* 0x01690000f260783b */ /* 0x000e680000000200 */
[----:B------:R-:W1:Y:S03]  /*35e0*/  LDSM.16.M88.4 R92, [R242+0x17100] ;  /* 0x01710000f25c783b */ /* 0x000e660000000200 */
[C---:B--2---:R-:W-:Y:S08]  /*35f0*/  HMMA.16816.F32.BF16 R52, R56.reuse, R88, R52 ;  /* 0x000000583834723c */ /* 0x044ff00000041834 */
[C---:B------:R-:W-:Y:S01]  /*3600*/  HMMA.16816.F32.BF16 R48, R56.reuse, R90, R48 ;  /* 0x0000005a3830723c */ /* 0x040fe20000041830 */
[----:B------:R-:W2:Y:S07]  /*3610*/  LDSM.16.M88.4 R88, [R242+0x17900] ;  /* 0x01790000f258783b */ /* 0x000eae0000000200 */
        /* <DEDUP_REMOVED lines=10> */
[C---:B------:R-:W-:Y:S01]  /*36c0*/  HMMA.16816.F32.BF16 R16, R56.reuse, R70, R16 ;  /* 0x000000463810723c */ /* 0x040fe20000041810 */
[----:B------:R-:W-:Y:S07]  /*36d0*/  LDSM.16.M88.4 R68, [R232+0xa800] ;  /* 0x00a80000e844783b */ /* 0x000fee0000000200 */
[C---:B---3--:R-:W-:Y:S08]  /*36e0*/  HMMA.16816.F32.BF16 R12, R56.reuse, R64, R12 ;  /* 0x00000040380c723c */ /* 0x048ff0000004180c */
[----:B------:R-:W-:Y:S01]  /*36f0*/  HMMA.16816.F32.BF16 R8, R56, R66, R8 ;  /* 0x000000423808723c */ /* 0x000fe20000041808 */
[----:B------:R-:W3:Y:S04]  /*3700*/  LDSM.16.M88.4 R56, [R241+0x24100] ;  /* 0x02410000f138783b */ /* 0x000ee80000000200 */
[----:B------:R-:W4:Y:S03]  /*3710*/  LDSM.16.M88.4 R64, [R232+0xb000] ;  /* 0x00b00000e840783b */ /* 0x000f260000000200 */
[C---:B-1----:R-:W-:Y:S08]  /*3720*/  HMMA.16816.F32.BF16 R52, R84.reuse, R60, R52 ;  /* 0x0000003c5434723c */ /* 0x042ff00000041834 */
[----:B------:R-:W-:Y:S01]  /*3730*/  HMMA.16816.F32.BF16 R48, R84, R62, R48 ;  /* 0x0000003e5430723c */ /* 0x000fe20000041830 */
[----:B------:R-:W1:Y:S01]  /*3740*/  LDSM.16.M88.4 R60, [R232+0xb800] ;  /* 0x00b80000e83c783b */ /* 0x000e620000000200 */
[----:B------:R-:W-:-:S06]  /*3750*/  DEPBAR.LE SB0, 0x0 ;  /* 0x000080000000791a */ /* 0x000fcc0000000000 */
[C---:B------:R-:W-:Y:S08]  /*3760*/  HMMA.16816.F32.BF16 R44, R84.reuse, R104, R44 ;  /* 0x00000068542c723c */ /* 0x040ff0000004182c */
[C---:B------:R-:W-:Y:S08]  /*3770*/  HMMA.16816.F32.BF16 R36, R84.reuse, R106, R36 ;  /* 0x0000006a5424723c */ /* 0x040ff00000041824 */
[C---:B-----5:R-:W-:Y:S08]  /*3780*/  HMMA.16816.F32.BF16 R40, R84.reuse, R100, R40 ;  /* 0x000000645428723c */ /* 0x060ff00000041828 */
[C---:B------:R-:W-:Y:S08]  /*3790*/  HMMA.16816.F32.BF16 R208, R84.reuse, R102, R208 ;  /* 0x0000006654d0723c */ /* 0x040ff000000418d0 */
[C---:B------:R-:W-:Y:S08]  /*37a0*/  HMMA.16816.F32.BF16 R200, R84.reuse, R96, R200 ;  /* 0x0000006054c8723c */ /* 0x040ff000000418c8 */
[C---:B------:R-:W-:Y:S08]  /*37b0*/  HMMA.16816.F32.BF16 R24, R84.reuse, R98, R24 ;  /* 0x000000625418723c */ /* 0x040ff00000041818 */
[C---:B------:R-:W-:Y:S08]  /*37c0*/  HMMA.16816.F32.BF16 R20, R84.reuse, R92, R20 ;  /* 0x0000005c5414723c */ /* 0x040ff00000041814 */
[C---:B------:R-:W-:Y:S08]  /*37d0*/  HMMA.16816.F32.BF16 R16, R84.reuse, R94, R16 ;  /* 0x0000005e5410723c */ /* 0x040ff00000041810 */
[C---:B--2---:R-:W-:Y:S08]  /*37e0*/  HMMA.16816.F32.BF16 R12, R84.reuse, R88, R12 ;  /* 0x00000058540c723c */ /* 0x044ff0000004180c */
[----:B------:R-:W-:Y:S08]  /*37f0*/  HMMA.16816.F32.BF16 R8, R84, R90, R8 ;  /* 0x0000005a5408723c */ /* 0x000ff00000041808 */
[C---:B---3--:R-:W-:Y:S08]  /*3800*/  HMMA.16816.F32.BF16 R52, R56.reuse, R80, R52 ;  /* 0x000000503834723c */ /* 0x048ff00000041834 */
[C---:B------:R-:W-:Y:S08]  /*3810*/  HMMA.16816.F32.BF16 R48, R56.reuse, R82, R48 ;  /* 0x000000523830723c */ /* 0x040ff00000041830 */
[C---:B------:R-:W-:Y:S08]  /*3820*/  HMMA.16816.F32.BF16 R44, R56.reuse, R76, R44 ;  /* 0x0000004c382c723c */ /* 0x040ff0000004182c */
[C---:B------:R-:W-:Y:S08]  /*3830*/  HMMA.16816.F32.BF16 R36, R56.reuse, R78, R36 ;  /* 0x0000004e3824723c */ /* 0x040ff00000041824 */
[C---:B------:R-:W-:Y:S08]  /*3840*/  HMMA.16816.F32.BF16 R40, R56.reuse, R72, R40 ;  /* 0x000000483828723c */ /* 0x040ff00000041828 */
[C---:B------:R-:W-:Y:S08]  /*3850*/  HMMA.16816.F32.BF16 R208, R56.reuse, R74, R208 ;  /* 0x0000004a38d0723c */ /* 0x040ff000000418d0 */
[C---:B------:R-:W-:Y:S08]  /*3860*/  HMMA.16816.F32.BF16 R200, R56.reuse, R68, R200 ;  /* 0x0000004438c8723c */ /* 0x040ff000000418c8 */
[C---:B------:R-:W-:Y:S08]  /*3870*/  HMMA.16816.F32.BF16 R24, R56.reuse, R70, R24 ;  /* 0x000000463818723c */ /* 0x040ff00000041818 */
[C---:B----4-:R-:W-:Y:S08]  /*3880*/  HMMA.16816.F32.BF16 R20, R56.reuse, R64, R20 ;  /* 0x000000403814723c */ /* 0x050ff00000041814 */
[C---:B------:R-:W-:Y:S08]  /*3890*/  HMMA.16816.F32.BF16 R16, R56.reuse, R66, R16 ;  /* 0x000000423810723c */ /* 0x040ff00000041810 */
[C---:B-1----:R-:W-:Y:S08]  /*38a0*/  HMMA.16816.F32.BF16 R12, R56.reuse, R60, R12 ;  /* 0x0000003c380c723c */ /* 0x042ff0000004180c */
[----:B------:R-:W-:Y:S01]  /*38b0*/  HMMA.16816.F32.BF16 R8, R56, R62, R8 ;  /* 0x0000003e3808723c */ /* 0x000fe20000041808 */
[----:B------:R-:W-:Y:S06]  /*38c0*/  BAR.SYNC.DEFER_BLOCKING 0x0 ;  /* 0x0000000000007b1d */ /* 0x000fec0000010000 */
[----:B------:R-:W-:Y:S05]  /*38d0*/  @!P0 BRA `(.L_x_1542) ;  /* 0x000005e000008947 */ /* 0x000fea0003800000 */
[----:B------:R-:W-:Y:S01]  /*38e0*/  IMAD.U32 R0, RZ, RZ, UR6 ;  /* 0x00000006ff007e24 */ /* 0x000fe2000f8e00ff */
[----:B------:R-:W-:Y:S01]  /*38f0*/  ISETP.NE.AND P6, PT, R250, 0x1, PT ;  /* 0x00000001fa00780c */ /* 0x000fe20003fc5270 */
[----:B------:R-:W-:-:S03]  /*3900*/  IMAD.MOV.U32 R251, RZ, RZ, RZ ;  /* 0x000000fffffb7224 */ /* 0x000fc600078e00ff */
[----:B------:R-:W-:-:S04]  /*3910*/  IADD3 R0, R108, UR9, R0 ;  /* 0x000000096c007c10 */ /* 0x000fc8000fffe000 */
[----:B------:R-:W-:-:S05]  /*3920*/  IADD3 R252, R0, -0x60, RZ ;  /* 0xffffffa000fc7810 */ /* 0x000fca0007ffe0ff */
        /* <DEDUP_REMOVED lines=15> */
[----:B------:R-:W-:Y:S02]  /*3a20*/  IADD3 R74, -R59, 0x10, RZ ;  /* 0x000000103b4a7810 */ /* 0x000fe40007ffe1ff */
[----:B------:R-:W-:-:S02]  /*3a30*/  SHF.R.S32.HI R0, RZ, 0x1f, R252 ;  /* 0x0000001fff007819 */ /* 0x000fc400000114fc */
[----:B------:R-:W-:Y:S02]  /*3a40*/  LOP3.LUT R76, R76, 0xf, RZ, 0xc0, !PT ;  /* 0x0000000f4c4c7812 */ /* 0x000fe400078ec0ff */
[----:B------:R-:W-:Y:S01]  /*3a50*/  SHF.L.U64.HI R64, R33, 0x1, R35 ;  /* 0x0000000121407819 */ /* 0x000fe20000010223 */
[----:B------:R-:W-:Y:S01]  /*3a60*/  IMAD R0, R0, c[0x0][0x1e0], RZ ;  /* 0x0000780000007a24 */ /* 0x000fe200078e02ff */
[----:B------:R-:W-:Y:S02]  /*3a70*/  LOP3.LUT R74, R74, 0xf, RZ, 0xc0, !PT ;  /* 0x0000000f4a4a7812 */ /* 0x000fe400078ec0ff */
[----:B------:R-:W-:Y:S01]  /*3a80*/  SEL R69, RZ, 0x10, P1 ;  /* 0x00000010ff457807 */ /* 0x000fe20000800000 */
[----:B------:R-:W-:Y:S01]  /*3a90*/  IMAD R0, R252, c[0x0][0x1e4], R0 ;  /* 0x00007900fc007a24 */ /* 0x000fe200078e0200 */
[----:B------:R-:W-:Y:S02]  /*3aa0*/  SHF.L.U64.HI R61, R31, 0x1, R34 ;  /* 0x000000011f3d7819 */ /* 0x000fe40000010222 */
[----:B------:R-:W-:-:S02]  /*3ab0*/  IADD3 R70, -R69, 0x10, RZ ;  /* 0x0000001045467810 */ /* 0x000fc40007ffe1ff */
[----:B------:R-:W-:Y:S01]  /*3ac0*/  SHF.L.U64.HI R58, R29, 0x1, R32 ;  /* 0x000000011d3a7819 */ /* 0x000fe20000010220 */
[----:B-1----:R-:W-:Y:S01]  /*3ad0*/  IMAD.WIDE.U32 R56, R252, c[0x0][0x1e0], RZ ;  /* 0x00007800fc387a25 */ /* 0x002fe200078e00ff */
[----:B------:R-:W-:Y:S02]  /*3ae0*/  LOP3.LUT R70, R70, 0xf, RZ, 0xc0, !PT ;  /* 0x0000000f46467812 */ /* 0x000fe400078ec0ff */
[----:B------:R-:W-:Y:S01]  /*3af0*/  SHF.L.U64.HI R7, R28, 0x1, R30 ;  /* 0x000000011c077819 */ /* 0x000fe2000001021e */
[----:B------:R-:W-:Y:S01]  /*3b00*/  IMAD.IADD R57, R57, 0x1, R0 ;  /* 0x0000000139397824 */ /* 0x000fe200078e0200 */
[----:B--2---:R-:W-:-:S03]  /*3b10*/  SHF.R.S32.HI R0, RZ, 0x1f, R251 ;  /* 0x0000001fff007819 */ /* 0x004fc600000114fb */
[----:B------:R-:W-:-:S04]  /*3b20*/  IMAD.WIDE.U32 R56, R251, c[0x0][0x1f0], R56 ;  /* 0x00007c00fb387a25 */ /* 0x000fc800078e0038 */
[----:B------:R-:W-:Y:S01]  /*3b30*/  IMAD R0, R0, c[0x0][0x1f0], RZ ;  /* 0x00007c0000007a24 */ /* 0x000fe200078e02ff */
[----:B------:R-:W-:Y:S02]  /*3b40*/  IADD3 R65, P0, R56, UR20, RZ ;  /* 0x0000001438417c10 */ /* 0x000fe4000ff1e0ff */
[----:B------:R-:W-:Y:S01]  /*3b50*/  SEL R56, RZ, 0x10, P2 ;  /* 0x00000010ff387807 */ /* 0x000fe20001000000 */
[----:B------:R-:W-:-:S03]  /*3b60*/  IMAD R0, R251, c[0x0][0x1f4], R0 ;  /* 0x00007d00fb007a24 */ /* 0x000fc600078e0200 */
[----:B------:R-:W-:Y:S02]  /*3b70*/  IADD3 R72, -R56, 0x10, RZ ;  /* 0x0000001038487810 */ /* 0x000fe40007ffe1ff */
[----:B------:R-:W-:Y:S01]  /*3b80*/  IADD3.X R0, R57, UR18, R0, P0, !PT ;  /* 0x0000001239007c10 */ /* 0x000fe200087fe400 */
[----:B------:R-:W-:Y:S01]  /*3b90*/  IMAD.SHL.U32 R57, R29, 0x2, RZ ;  /* 0x000000021d397824 */ /* 0x000fe200078e00ff */
[C---:B------:R-:W-:Y:S02]  /*3ba0*/  LEA R66, P0, R65.reuse, c[0x0][0x1c8], 0x1 ;  /* 0x0000720041427a11 */ /* 0x040fe400078008ff */
[----:B------:R-:W-:Y:S02]  /*3bb0*/  LOP3.LUT R72, R72, 0xf, RZ, 0xc0, !PT ;  /* 0x0000000f48487812 */ /* 0x000fe400078ec0ff */
[----:B------:R-:W-:Y:S01]  /*3bc0*/  LEA.HI.X R65, R65, c[0x0][0x1cc], R0, 0x1, P0 ;  /* 0x0000730041417a11 */ /* 0x000fe200000f0c00 */
[----:B------:R-:W1:Y:S01]  /*3bd0*/  SHFL.IDX PT, R71, R66, 0x2, 0x181f ;  /* 0x00581f0042477f89 */ /* 0x000e6200000e0000 */
[----:B------:R-:W-:-:S03]  /*3be0*/  IMAD.SHL.U32 R0, R28, 0x2, RZ ;  /* 0x000000021c007824 */ /* 0x000fc600078e00ff */
[----:B------:R-:W2:Y:S04]  /*3bf0*/  SHFL.IDX PT, R67, R65, 0x2, 0x181f ;  /* 0x00581f0041437f89 */ /* 0x000ea800000e0000 */
[----:B------:R-:W-:Y:S04]  /*3c00*/  SHFL.IDX PT, R68, R65, RZ, 0x181f ;  /* 0x00181fff41447589 */ /* 0x000fe800000e0000 */
[----:B------:R-:W-:Y:S01]  /*3c10*/  SHFL.IDX PT, R65, R65, 0x1, 0x181f ;  /* 0x00381f0041417f89 */ /* 0x000fe200000e0000 */
[----:B-1----:R-:W-:-:S04]  /*3c20*/  IADD3 R76, P6, P0, R76, R71, R63 ;  /* 0x000000474c4c7210 */ /* 0x002fc800078de03f */
[----:B--2---:R-:W-:Y:S02]  /*3c30*/  IADD3.X R77, RZ, R67, R64, P6, P0 ;  /* 0x00000043ff4d7210 */ /* 0x004fe400037e0440 */
[----:B------:R-:W-:-:S04]  /*3c40*/  IADD3 R74, P6, P0, R74, R71, R60 ;  /* 0x000000474a4a7210 */ /* 0x000fc800078de03c */
[----:B------:R-:W-:Y:S02]  /*3c50*/  IADD3.X R75, RZ, R67, R61, P6, P0 ;  /* 0x00000043ff4b7210 */ /* 0x000fe400037e043d */
[----:B------:R-:W-:-:S04]  /*3c60*/  IADD3 R72, P6, P0, R72, R71, R57 ;  /* 0x0000004748487210 */ /* 0x000fc800078de039 */
[----:B------:R-:W-:Y:S02]  /*3c70*/  IADD3.X R73, RZ, R67, R58, P6, P0 ;  /* 0x00000043ff497210 */ /* 0x000fe400037e043a */
[----:B------:R-:W-:-:S04]  /*3c80*/  IADD3 R70, P6, P0, R70, R71, R0 ;  /* 0x0000004746467210 */ /* 0x000fc800078de000 */
[----:B------:R-:W-:Y:S02]  /*3c90*/  IADD3.X R71, RZ, R67, R7, P6, P0 ;  /* 0x00000043ff477210 */ /* 0x000fe400037e0407 */
[----:B------:R-:W1:Y:S04]  /*3ca0*/  SHFL.IDX PT, R67, R66, RZ, 0x181f ;  /* 0x00181fff42437589 */ /* 0x000e6800000e0000 */
[----:B------:R-:W2:Y:S01]  /*3cb0*/  SHFL.IDX PT, R66, R66, 0x1, 0x181f ;  /* 0x00381f0042427f89 */ /* 0x000ea200000e0000 */
[----:B-1----:R-:W-:-:S05]  /*3cc0*/  IADD3 R82, P0, R67, R63, RZ ;  /* 0x0000003f43527210 */ /* 0x002fca0007f1e0ff */
[----:B------:R-:W-:Y:S01]  /*3cd0*/  IMAD.X R83, R68, 0x1, R64, P0 ;  /* 0x0000000144537824 */ /* 0x000fe200000e0640 */
        /* <DEDUP_REMOVED lines=9> */
[----:B--2---:R-:W-:-:S04]  /*3d70*/  IADD3 R86, P0, R66, R63, RZ ;  /* 0x0000003f42567210 */ /* 0x004fc80007f1e0ff */
        /* <DEDUP_REMOVED lines=20> */
.L_x_1542:
[----:B------:R-:W-:Y:S01]  /*3ec0*/  LOP3.LUT R6, R6, 0xffffffe0, RZ, 0xc0, !PT ;  /* 0xffffffe006067812 */ /* 0x000fe200078ec0ff */
[----:B------:R-:W-:Y:S01]  /*3ed0*/  IMAD.SHL.U32 R245, R5, 0x2, RZ ;  /* 0x0000000205f57824 */ /* 0x000fe200078e00ff */
[----:B------:R-:W-:Y:S01]  /*3ee0*/  UIADD3 UR6, UR7, -0x2, URZ ;  /* 0xfffffffe07067890 */ /* 0x000fe2000fffe03f */
[----:B------:R-:W0:Y:S02]  /*3ef0*/  LDGDEPBAR ;  /* 0x00000000000079af */ /* 0x000e240000000000 */
[----:B------:R-:W-:Y:S01]  /*3f00*/  IMAD.IADD R6, R2, 0x1, -R6 ;  /* 0x0000000102067824 */ /* 0x000fe200078e0a06 */
[----:B------:R-:W-:Y:S01]  /*3f10*/  UISETP.GE.AND UP0, UPT, UR6, UR8, UPT ;  /* 0x000000080600728c */ /* 0x000fe2000bf06270 */
[----:B------:R-:W-:Y:S01]  /*3f20*/  IMAD.U32 R2, RZ, RZ, UR10 ;  /* 0x0000000aff027e24 */ /* 0x000fe2000f8e00ff */
[----:B------:R-:W-:Y:S01]  /*3f30*/  LDSM.16.MT88.4 R172, [R245+0x100] ;  /* 0x00010000f5ac783b */ /* 0x000fe20000004200 */
[--C-:B------:R-:W-:Y:S01]  /*3f40*/  IMAD R240, R4, 0x2, R245.reuse ;  /* 0x0000000204f07824 */ /* 0x100fe200078e02f5 */
[----:B------:R-:W-:Y:S01]  /*3f50*/  SHF.R.S32.HI R0, RZ, 0x1f, R6 ;  /* 0x0000001fff007819 */ /* 0x000fe20000011406 */
[C---:B------:R-:W-:Y:S01]  /*3f60*/  IMAD R239, R3.reuse, 0x2, R245 ;  /* 0x0000000203ef7824 */ /* 0x040fe200078e02f5 */
[----:B-1----:R-:W-:Y:S01]  /*3f70*/  LDSM.16.MT88.4 R80, [R245+0x3100] ;  /* 0x00310000f550783b */ /* 0x002fe20000004200 */
[----:B------:R-:W-:Y:S01]  /*3f80*/  IMAD R238, R3, 0x2, R240 ;  /* 0x0000000203ee7824 */ /* 0x000fe200078e02f0 */
[----:B------:R-:W-:-:S02]  /*3f90*/  LEA.HI R0, R0, R6, RZ, 0x2 ;  /* 0x0000000600007211 */ /* 0x000fc400078f10ff */
[----:B------:R-:W-:Y:S02]  /*3fa0*/  LDSM.16.MT88.4 R56, [R240+0x100] ;  /* 0x00010000f038783b */ /* 0x000fe40000004200 */
[----:B------:R-:W-:Y:S02]  /*3fb0*/  LOP3.LUT R0, R0, 0x7ffffffc, RZ, 0xc0, !PT ;  /* 0x7ffffffc00007812 */ /* 0x000fe400078ec0ff */
[----:B------:R-:W-:Y:S03]  /*3fc0*/  LDSM.16.MT88.4 R88, [R240+0x3100] ;  /* 0x00310000f058783b */ /* 0x000fe60000004200 */
[----:B------:R-:W-:Y:S01]  /*3fd0*/  IMAD.IADD R0, R6, 0x1, -R0 ;  /* 0x0000000106007824 */ /* 0x000fe200078e0a00 */
[----:B------:R-:W-:Y:S03]  /*3fe0*/  LDSM.16.MT88.4 R72, [R238+0x100] ;  /* 0x00010000ee48783b */ /* 0x000fe60000004200 */
[----:B------:R-:W-:Y:S01]  /*3ff0*/  IMAD R2, R0, -0x2, R2 ;  /* 0xfffffffe00027824 */ /* 0x000fe200078e0202 */
[----:B------:R-:W-:Y:S04]  /*4000*/  LDSM.16.MT88.4 R96, [R239+0x3100] ;  /* 0x00310000ef60783b */ /* 0x000fe80000004200 */
[----:B------:R-:W-:Y:S01]  /*4010*/  ISETP.GT.AND P0, PT, R2, RZ, PT ;  /* 0x000000ff0200720c */ /* 0x000fe20003f04270 */
[----:B------:R-:W-:Y:S03]  /*4020*/  LDSM.16.MT88.4 R128, [R239+0x6100] ;  /* 0x00610000ef80783b */ /* 0x000fe60000004200 */
[----:B------:R-:W-:Y:S01]  /*4030*/  FSEL R54, R54, -INF , P0 ;  /* 0xff80000036367808 */ /* 0x000fe20000000000 */
[----:B------:R-:W-:Y:S01]  /*4040*/  LDSM.16.MT88.4 R104, [R238+0x3100] ;  /* 0x00310000ee68783b */ /* 0x000fe20000004200 */
[----:B------:R-:W-:-:S02]  /*4050*/  FSEL R0, R52, -INF , P0 ;  /* 0xff80000034007808 */ /* 0x000fc40000000000 */
[C---:B------:R-:W-:Y:S01]  /*4060*/  ISETP.GT.AND P0, PT, R2.reuse, 0x1, PT ;  /* 0x000000010200780c */ /* 0x040fe20003f04270 */
[----:B------:R-:W-:Y:S03]  /*4070*/  LDSM.16.MT88.4 R64, [R239+0x100] ;  /* 0x00010000ef40783b */ /* 0x000fe60000004200 */
[----:B------:R-:W-:Y:S01]  /*4080*/  FSEL R55, R55, -INF , P0 ;  /* 0xff80000037377808 */ /* 0x000fe20000000000 */
[----:B------:R-:W-:Y:S01]  /*4090*/  LDSM.16.MT88.4 R108, [R238+0x3900] ;  /* 0x00390000ee6c783b */ /* 0x000fe20000004200 */
[----:B------:R-:W-:Y:S02]  /*40a0*/  FSEL R53, R53, -INF , P0 ;  /* 0xff80000035357808 */ /* 0x000fe40000000000 */
[----:B------:R-:W-:Y:S01]  /*40b0*/  ISETP.GT.AND P0, PT, R2, 0x8, PT ;  /* 0x000000080200780c */ /* 0x000fe20003f04270 */
        /* <DEDUP_REMOVED lines=14> */
[----:B------:R-:W-:-:S04]  /*41a0*/  ISETP.GT.AND P0, PT, R2, 0x11, PT ;  /* 0x000000110200780c */ /* 0x000fc80003f04270 */
[----:B------:R-:W-:Y:S02]  /*41b0*/  FSEL R47, R47, -INF , P0 ;  /* 0xff8000002f2f7808 */ /* 0x000fe40000000000 */
[----:B------:R-:W-:Y:S02]  /*41c0*/  FSEL R45, R45, -INF , P0 ;  /* 0xff8000002d2d7808 */ /* 0x000fe40000000000 */
        /* <DEDUP_REMOVED lines=12> */
[----:B------:R-:W-:Y:S02]  /*4290*/  ISETP.GT.AND P0, PT, R2, 0x28, PT ;  /* 0x000000280200780c */ /* 0x000fe40003f04270 */
[----:B------:R-:W-:Y:S02]  /*42a0*/  FMNMX.FTZ R41, R0, R53, !PT ;  /* 0x0000003500297209 */ /* 0x000fe40007810000 */
[----:B------:R-:W-:Y:S02]  /*42b0*/  FSEL R212, R210, -INF , P0 ;  /* 0xff800000d2d47808 */ /* 0x000fe40000000000 */
[----:B------:R-:W-:-:S02]  /*42c0*/  FSEL R215, R208, -INF , P0 ;  /* 0xff800000d0d77808 */ /* 0x000fc40000000000 */
[----:B------:R-:W-:Y:S02]  /*42d0*/  ISETP.GT.AND P0, PT, R2, 0x29, PT ;  /* 0x000000290200780c */ /* 0x000fe40003f04270 */
        /* <DEDUP_REMOVED lines=11> */
[----:B------:R-:W-:-:S04]  /*4390*/  ISETP.GT.AND P0, PT, R2, 0x38, PT ;  /* 0x000000380200780c */ /* 0x000fc80003f04270 */
[----:B------:R-:W-:Y:S02]  /*43a0*/  FSEL R202, R26, -INF , P0 ;  /* 0xff8000001aca7808 */ /* 0x000fe40000000000 */
[----:B------:R-:W-:Y:S02]  /*43b0*/  FMNMX.FTZ R26, R45, R41, !PT ;  /* 0x000000292d1a7209 */ /* 0x000fe40007810000 */
[----:B------:R-:W-:Y:S02]  /*43c0*/  FSEL R197, R24, -INF , P0 ;  /* 0xff80000018c57808 */ /* 0x000fe40000000000 */
[----:B------:R-:W-:Y:S02]  /*43d0*/  FMNMX.FTZ R24, R36, R26, !PT ;  /* 0x0000001a24187209 */ /* 0x000fe40007810000 */
[----:B------:R-:W-:Y:S02]  /*43e0*/  ISETP.GT.AND P0, PT, R2, 0x39, PT ;  /* 0x000000390200780c */ /* 0x000fe40003f04270 */
[----:B------:R-:W-:-:S02]  /*43f0*/  FMNMX.FTZ R24, R37, R24, !PT ;  /* 0x0000001825187209 */ /* 0x000fc40007810000 */
[----:B------:R-:W-:Y:S02]  /*4400*/  FSEL R201, R27, -INF , P0 ;  /* 0xff8000001bc97808 */ /* 0x000fe40000000000 */
[----:B------:R-:W-:Y:S02]  /*4410*/  FSEL R195, R25, -INF , P0 ;  /* 0xff80000019c37808 */ /* 0x000fe40000000000 */
[----:B------:R-:W-:Y:S02]  /*4420*/  ISETP.GT.AND P0, PT, R2, 0x40, PT ;  /* 0x000000400200780c */ /* 0x000fe40003f04270 */
[----:B------:R-:W-:Y:S02]  /*4430*/  FMNMX.FTZ R24, R44, R24, !PT ;  /* 0x000000182c187209 */ /* 0x000fe40007810000 */
[----:B------:R-:W-:Y:S02]  /*4440*/  FSEL R210, R22, -INF , P0 ;  /* 0xff80000016d27808 */ /* 0x000fe40000000000 */
[----:B------:R-:W-:-:S02]  /*4450*/  FMNMX.FTZ R22, R40, R24, !PT ;  /* 0x0000001828167209 */ /* 0x000fc40007810000 */
[----:B------:R-:W-:Y:S02]  /*4460*/  FSEL R209, R20, -INF , P0 ;  /* 0xff80000014d17808 */ /* 0x000fe40000000000 */
[C---:B------:R-:W-:Y:S02]  /*4470*/  ISETP.GT.AND P0, PT, R2.reuse, 0x41, PT ;  /* 0x000000410200780c */ /* 0x040fe40003f04270 */
[----:B------:R-:W-:Y:S02]  /*4480*/  FMNMX.FTZ R22, R215, R22, !PT ;  /* 0x00000016d7167209 */ /* 0x000fe40007810000 */
[----:B------:R-:W-:Y:S02]  /*4490*/  FSEL R208, R23, -INF , P0 ;  /* 0xff80000017d07808 */ /* 0x000fe40000000000 */
[----:B------:R-:W-:Y:S02]  /*44a0*/  FSEL R207, R21, -INF , P0 ;  /* 0xff80000015cf7808 */ /* 0x000fe40000000000 */
[----:B------:R-:W-:-:S02]  /*44b0*/  ISETP.GT.AND P0, PT, R2, 0x48, PT ;  /* 0x000000480200780c */ /* 0x000fc40003f04270 */
[----:B------:R-:W-:Y:S02]  /*44c0*/  FMNMX.FTZ R20, R54, R55, !PT ;  /* 0x0000003736147209 */ /* 0x000fe40007810000 */
[----:B------:R-:W-:Y:S02]  /*44d0*/  FMNMX.FTZ R21, R214, R22, !PT ;  /* 0x00000016d6157209 */ /* 0x000fe40007810000 */
[----:B------:R-:W-:Y:S02]  /*44e0*/  FSEL R206, R18, -INF , P0 ;  /* 0xff80000012ce7808 */ /* 0x000fe40000000000 */
[----:B------:R-:W-:Y:S02]  /*44f0*/  FMNMX.FTZ R20, R52, R20, !PT ;  /* 0x0000001434147209 */ /* 0x000fe40007810000 */
[----:B------:R-:W-:Y:S02]  /*4500*/  FMNMX.FTZ R18, R200, R21, !PT ;  /* 0x00000015c8127209 */ /* 0x000fe40007810000 */
[----:B------:R-:W-:-:S02]  /*4510*/  FSEL R205, R16, -INF , P0 ;  /* 0xff80000010cd7808 */ /* 0x000fc40000000000 */
[----:B------:R-:W-:Y:S02]  /*4520*/  FMNMX.FTZ R16, R7, R20, !PT ;  /* 0x0000001407107209 */ /* 0x000fe40007810000 */
[----:B------:R-:W-:Y:S01]  /*4530*/  FMNMX.FTZ R18, R198, R18, !PT ;  /* 0x00000012c6127209 */ /* 0x000fe20007810000 */
[----:B------:R-:W-:Y:S01]  /*4540*/  LDSM.16.MT88.4 R20, [R238+0x900] ;  /* 0x00090000ee14783b */ /* 0x000fe20000004200 */
[----:B------:R-:W-:Y:S02]  /*4550*/  ISETP.GT.AND P0, PT, R2, 0x49, PT ;  /* 0x000000490200780c */ /* 0x000fe40003f04270 */
[----:B------:R-:W-:Y:S02]  /*4560*/  FMNMX.FTZ R16, R6, R16, !PT ;  /* 0x0000001006107209 */ /* 0x000fe40007810000 */
[----:B------:R-:W-:Y:S02]  /*4570*/  FMNMX.FTZ R18, R197, R18, !PT ;  /* 0x00000012c5127209 */ /* 0x000fe40007810000 */
[----:B------:R-:W-:-:S02]  /*4580*/  FSEL R203, R19, -INF , P0 ;  /* 0xff80000013cb7808 */ /* 0x000fc40000000000 */
[----:B------:R-:W-:Y:S02]  /*4590*/  FSEL R204, R17, -INF , P0 ;  /* 0xff80000011cc7808 */ /* 0x000fe40000000000 */
[----:B------:R-:W-:Y:S02]  /*45a0*/  ISETP.GT.AND P0, PT, R2, 0x50, PT ;  /* 0x000000500200780c */ /* 0x000fe40003f04270 */
[----:B------:R-:W-:Y:S02]  /*45b0*/  FMNMX.FTZ R16, R47, R16, !PT ;  /* 0x000000102f107209 */ /* 0x000fe40007810000 */
[----:B------:R-:W-:Y:S02]  /*45c0*/  FMNMX.FTZ R17, R195, R18, !PT ;  /* 0x00000012c3117209 */ /* 0x000fe40007810000 */
[----:B------:R-:W-:Y:S02]  /*45d0*/  FSEL R189, R14, -INF , P0 ;  /* 0xff8000000ebd7808 */ /* 0x000fe40000000000 */
[----:B------:R-:W-:-:S02]  /*45e0*/  FMNMX.FTZ R16, R38, R16, !PT ;  /* 0x0000001026107209 */ /* 0x000fc40007810000 */
[----:B------:R-:W-:Y:S02]  /*45f0*/  FMNMX.FTZ R14, R209, R17, !PT ;  /* 0x00000011d10e7209 */ /* 0x000fe40007810000 */
[----:B------:R-:W-:Y:S02]  /*4600*/  FSEL R193, R12, -INF , P0 ;  /* 0xff8000000cc17808 */ /* 0x000fe40000000000 */
[----:B------:R-:W-:Y:S02]  /*4610*/  FMNMX.FTZ R12, R39, R16, !PT ;  /* 0x00000010270c7209 */ /* 0x000fe40007810000 */
[----:B------:R-:W-:Y:S01]  /*4620*/  FMNMX.FTZ R14, R207, R14, !PT ;  /* 0x0000000ecf0e7209 */ /* 0x000fe20007810000 */
[----:B------:R-:W-:Y:S01]  /*4630*/  LDSM.16.MT88.4 R16, [R245+0x3900] ;  /* 0x00390000f510783b */ /* 0x000fe20000004200 */
[----:B------:R-:W-:Y:S02]  /*4640*/  ISETP.GT.AND P0, PT, R2, 0x51, PT ;  /* 0x000000510200780c */ /* 0x000fe40003f04270 */
[----:B------:R-:W-:-:S02]  /*4650*/  FMNMX.FTZ R12, R42, R12, !PT ;  /* 0x0000000c2a0c7209 */ /* 0x000fc40007810000 */
[----:B------:R-:W-:Y:S02]  /*4660*/  FMNMX.FTZ R14, R205, R14, !PT ;  /* 0x0000000ecd0e7209 */ /* 0x000fe40007810000 */
[----:B------:R-:W-:Y:S02]  /*4670*/  FSEL R188, R15, -INF , P0 ;  /* 0xff8000000fbc7808 */ /* 0x000fe40000000000 */
[----:B------:R-:W-:Y:S02]  /*4680*/  FSEL R192, R13, -INF , P0 ;  /* 0xff8000000dc07808 */ /* 0x000fe40000000000 */
[----:B------:R-:W-:Y:S02]  /*4690*/  ISETP.GT.AND P0, PT, R2, 0x58, PT ;  /* 0x000000580200780c */ /* 0x000fe40003f04270 */
[----:B------:R-:W-:Y:S02]  /*46a0*/  FMNMX.FTZ R12, R213, R12, !PT ;  /* 0x0000000cd50c7209 */ /* 0x000fe40007810000 */
[----:B------:R-:W-:-:S02]  /*46b0*/  FMNMX.FTZ R13, R204, R14, !PT ;  /* 0x0000000ecc0d7209 */ /* 0x000fc40007810000 */
[----:B------:R-:W-:Y:S02]  /*46c0*/  FSEL R25, R10, -INF , P0 ;  /* 0xff8000000a197808 */ /* 0x000fe40000000000 */
[----:B------:R-:W-:Y:S02]  /*46d0*/  FMNMX.FTZ R12, R212, R12, !PT ;  /* 0x0000000cd40c7209 */ /* 0x000fe40007810000 */
[----:B------:R-:W-:Y:S02]  /*46e0*/  FMNMX.FTZ R10, R193, R13, !PT ;  /* 0x0000000dc10a7209 */ /* 0x000fe40007810000 */
[----:B------:R-:W-:Y:S02]  /*46f0*/  FSEL R191, R8, -INF , P0 ;  /* 0xff80000008bf7808 */ /* 0x000fe40000000000 */
[----:B------:R-:W-:Y:S02]  /*4700*/  ISETP.GT.AND P0, PT, R2, 0x59, PT ;  /* 0x000000590200780c */ /* 0x000fe40003f04270 */
[----:B------:R-:W-:-:S02]  /*4710*/  FMNMX.FTZ R12, R211, R12, !PT ;  /* 0x0000000cd30c7209 */ /* 0x000fc40007810000 */
[----:B------:R-:W-:Y:S02]  /*4720*/  FMNMX.FTZ R10, R192, R10, !PT ;  /* 0x0000000ac00a7209 */ /* 0x000fe40007810000 */
[----:B------:R-:W-:Y:S02]  /*4730*/  FSEL R190, R9, -INF , P0 ;  /* 0xff80000009be7808 */ /* 0x000fe40000000000 */
[----:B------:R-:W-:Y:S02]  /*4740*/  FMNMX.FTZ R8, R199, R12, !PT ;  /* 0x0000000cc7087209 */ /* 0x000fe40007810000 */
[----:B------:R-:W-:Y:S01]  /*4750*/  FMNMX.FTZ R2, R191, R10, !PT ;  /* 0x0000000abf027209 */ /* 0x000fe20007810000 */
[----:B------:R-:W-:Y:S01]  /*4760*/  LDSM.16.MT88.4 R12, [R245+0x900] ;  /* 0x00090000f50c783b */ /* 0x000fe20000004200 */
[----:B------:R-:W-:Y:S02]  /*4770*/  FMNMX.FTZ R8, R196, R8, !PT ;  /* 0x00000008c4087209 */ /* 0x000fe40007810000 */
[----:B------:R-:W-:-:S02]  /*4780*/  FMNMX.FTZ R2, R190, R2, !PT ;  /* 0x00000002be027209 */ /* 0x000fc40007810000 */
[----:B------:R-:W-:Y:S02]  /*4790*/  FMNMX.FTZ R8, R202, R8, !PT ;  /* 0x00000008ca087209 */ /* 0x000fe40007810000 */
[----:B------:R-:W-:Y:S01]  /*47a0*/  FSEL R24, R11, -INF , P0 ;  /* 0xff8000000b187808 */ /* 0x000fe20000000000 */
[----:B------:R-:W1:Y:S01]  /*47b0*/  SHFL.BFLY PT, R9, R2, 0x2, 0x1f ;  /* 0x0c401f0002097f89 */ /* 0x000e6200000e0000 */
[----:B------:R-:W-:-:S04]  /*47c0*/  FMNMX.FTZ R8, R201, R8, !PT ;  /* 0x00000008c9087209 */ /* 0x000fc80007810000 */
        /* <DEDUP_REMOVED lines=8> */
[----:B------:R-:W-:-:S04]  /*4850*/  FMNMX.FTZ R8, R25, R8, !PT ;  /* 0x0000000819087209 */ /* 0x000fc80007810000 */
[----:B------:R-:W-:-:S05]  /*4860*/  FMNMX.FTZ R8, R24, R8, !PT ;  /* 0x0000000818087209 */ /* 0x000fca0007810000 */
[----:B------:R-:W2:Y:S01]  /*4870*/  SHFL.BFLY PT, R9, R8, 0x2, 0x1f ;  /* 0x0c401f0008097f89 */ /* 0x000ea200000e0000 */
[----:B-1----:R-:W-:-:S04]  /*4880*/  FMNMX.FTZ R2, R2, R10, !PT ;  /* 0x0000000a02027209 */ /* 0x002fc80007810000 */
[C---:B------:R-:W-:Y:S01]  /*4890*/  FSETP.NEU.FTZ.AND P0, PT, R2.reuse, -INF , PT ;  /* 0xff8000000200780b */ /* 0x040fe20003f1d000 */
[----:B------:R-:W-:-:S05]  /*48a0*/  FMUL.FTZ R194, R2, c[0x0][0x2d0] ;  /* 0x0000b40002c27a20 */ /* 0x000fca0000410000 */
[----:B------:R-:W-:Y:S02]  /*48b0*/  FSEL R194, R194, RZ, P0 ;  /* 0x000000ffc2c27208 */ /* 0x000fe40000000000 */
[----:B--2---:R-:W-:-:S03]  /*48c0*/  FMNMX.FTZ R8, R8, R9, !PT ;  /* 0x0000000908087209 */ /* 0x004fc60007810000 */
[--C-:B------:R-:W-:Y:S02]  /*48d0*/  FFMA.FTZ R187, R0, c[0x0][0x2d0], -R194.reuse ;  /* 0x0000b40000bb7a23 */ /* 0x100fe400000108c2 */
[----:B------:R-:W1:Y:S01]  /*48e0*/  SHFL.BFLY PT, R0, R8, 0x1, 0x1f ;  /* 0x0c201f0008007f89 */ /* 0x000e6200000e0000 */
[--C-:B------:R-:W-:Y:S02]  /*48f0*/  FFMA.FTZ R27, R53, c[0x0][0x2d0], -R194.reuse ;  /* 0x0000b400351b7a23 */ /* 0x100fe400000108c2 */
[--C-:B------:R-:W-:Y:S01]  /*4900*/  FFMA.FTZ R184, R48, c[0x0][0x2d0], -R194.reuse ;  /* 0x0000b40030b87a23 */ /* 0x100fe200000108c2 */
[----:B------:R-:W-:Y:S01]  /*4910*/  MUFU.EX2 R187, R187 ;  /* 0x000000bb00bb7308 */ /* 0x000fe20000000800 */
[--C-:B------:R-:W-:Y:S02]  /*4920*/  FFMA.FTZ R51, R49, c[0x0][0x2d0], -R194.reuse ;  /* 0x0000b40031337a23 */ /* 0x100fe400000108c2 */
[--C-:B------:R-:W-:Y:S02]  /*4930*/  FFMA.FTZ R50, R46, c[0x0][0x2d0], -R194.reuse ;  /* 0x0000b4002e327a23 */ /* 0x100fe400000108c2 */
[----:B------:R-:W-:-:S02]  /*4940*/  FFMA.FTZ R46, R45, c[0x0][0x2d0], -R194 ;  /* 0x0000b4002d2e7a23 */ /* 0x000fc400000108c2 */
[--C-:B------:R-:W-:Y:S01]  /*4950*/  FFMA.FTZ R45, R36, c[0x0][0x2d0], -R194.reuse ;  /* 0x0000b400242d7a23 */ /* 0x100fe200000108c2 */
[----:B------:R-:W2:Y:S01]  /*4960*/  MUFU.EX2 R27, R27 ;  /* 0x0000001b001b7308 */ /* 0x000ea20000000800 */
[--C-:B------:R-:W-:Y:S02]  /*4970*/  FFMA.FTZ R41, R37, c[0x0][0x2d0], -R194.reuse ;  /* 0x0000b40025297a23 */ /* 0x100fe400000108c2 */
[--C-:B------:R-:W-:Y:S02]  /*4980*/  FFMA.FTZ R44, R44, c[0x0][0x2d0], -R194.reuse ;  /* 0x0000b4002c2c7a23 */ /* 0x100fe400000108c2 */
[--C-:B------:R-:W-:Y:S02]  /*4990*/  FFMA.FTZ R40, R40, c[0x0][0x2d0], -R194.reuse ;  /* 0x0000b40028287a23 */ /* 0x100fe400000108c2 */
[--C-:B------:R-:W-:Y:S01]  /*49a0*/  FFMA.FTZ R200, R200, c[0x0][0x2d0], -R194.reuse ;  /* 0x0000b400c8c87a23 */ /* 0x100fe200000108c2 */
[----:B------:R-:W-:Y:S01]  /*49b0*/  MUFU.EX2 R184, R184 ;  /* 0x000000b800b87308 */ /* 0x000fe20000000800 */
[----:B------:R-:W-:-:S02]  /*49c0*/  FFMA.FTZ R198, R198, c[0x0][0x2d0], -R194 ;  /* 0x0000b400c6c67a23 */ /* 0x000fc400000108c2 */
[--C-:B------:R-:W-:Y:S01]  /*49d0*/  FFMA.FTZ R197, R197, c[0x0][0x2d0], -R194.reuse ;  /* 0x0000b400c5c57a23 */ /* 0x100fe200000108c2 */
[----:B-1----:R-:W-:Y:S01]  /*49e0*/  FMNMX.FTZ R0, R0, R8, !PT ;  /* 0x0000000800007209 */ /* 0x002fe20007810000 */
[--C-:B------:R-:W-:Y:S01]  /*49f0*/  FFMA.FTZ R195, R195, c[0x0][0x2d0], -R194.reuse ;  /* 0x0000b400c3c37a23 */ /* 0x100fe200000108c2 */
[----:B------:R-:W1:Y:S01]  /*4a00*/  LDSM.16.MT88.4 R8, [R240+0x900] ;  /* 0x00090000f008783b */ /* 0x000e620000004200 */
[--C-:B------:R-:W-:Y:S01]  /*4a10*/  FFMA.FTZ R209, R209, c[0x0][0x2d0], -R194.reuse ;  /* 0x0000b400d1d17a23 */ /* 0x100fe200000108c2 */
[C---:B------:R-:W-:Y:S01]  /*4a20*/  FSETP.NEU.FTZ.AND P0, PT, R0.reuse, -INF , PT ;  /* 0xff8000000000780b */ /* 0x040fe20003f1d000 */
[----:B------:R-:W-:Y:S01]  /*4a30*/  FMUL.FTZ R26, R0, c[0x0][0x2d0] ;  /* 0x0000b400001a7a20 */ /* 0x000fe20000410000 */
[----:B------:R-:W3:Y:S01]  /*4a40*/  MUFU.EX2 R51, R51 ;  /* 0x0000003300337308 */ /* 0x000ee20000000800 */
[----:B--2---:R-:W-:Y:S01]  /*4a50*/  F2FP.BF16.PACK_AB R164, R27, R187 ;  /* 0x000000bb1ba4723e */ /* 0x004fe200000010ff */
[--C-:B------:R-:W-:Y:S02]  /*4a60*/  FFMA.FTZ R207, R207, c[0x0][0x2d0], -R194.reuse ;  /* 0x0000b400cfcf7a23 */ /* 0x100fe400000108c2 */
[----:B------:R-:W-:Y:S01]  /*4a70*/  FSEL R26, R26, RZ, P0 ;  /* 0x000000ff1a1a7208 */ /* 0x000fe20000000000 */
[--C-:B------:R-:W-:Y:S01]  /*4a80*/  FFMA.FTZ R205, R205, c[0x0][0x2d0], -R194.reuse ;  /* 0x0000b400cdcd7a23 */ /* 0x100fe200000108c2 */
[----:B------:R-:W-:Y:S01]  /*4a90*/  PLOP3.LUT P0, PT, PT, PT, UP0, 0x80, 0x0 ;  /* 0x000000000000781c */ /* 0x000fe20003f0f008 */
[----:B------:R-:W-:Y:S01]  /*4aa0*/  FFMA.FTZ R204, R204, c[0x0][0x2d0], -R194 ;  /* 0x0000b400cccc7a23 */ /* 0x000fe200000108c2 */
[----:B------:R-:W-:Y:S01]  /*4ab0*/  MUFU.EX2 R50, R50 ;  /* 0x0000003200327308 */ /* 0x000fe20000000800 */
[----:B------:R-:W-:-:S02]  /*4ac0*/  FFMA.FTZ R186, R54, c[0x0][0x2d0], -R26 ;  /* 0x0000b40036ba7a23 */ /* 0x000fc4000001081a */
[--C-:B------:R-:W-:Y:S02]  /*4ad0*/  FFMA.FTZ R185, R55, c[0x0][0x2d0], -R26.reuse ;  /* 0x0000b40037b97a23 */ /* 0x100fe4000001081a */
[--C-:B------:R-:W-:Y:S02]  /*4ae0*/  FFMA.FTZ R181, R52, c[0x0][0x2d0], -R26.reuse ;  /* 0x0000b40034b57a23 */ /* 0x100fe4000001081a */
[--C-:B------:R-:W-:Y:S01]  /*4af0*/  FFMA.FTZ R180, R7, c[0x0][0x2d0], -R26.reuse ;  /* 0x0000b40007b47a23 */ /* 0x100fe2000001081a */
[----:B------:R-:W-:Y:S01]  /*4b00*/  MUFU.EX2 R186, R186 ;  /* 0x000000ba00ba7308 */ /* 0x000fe20000000800 */
[----:B---3--:R-:W-:Y:S01]  /*4b10*/  F2FP.BF16.PACK_AB R166, R51, R184 ;  /* 0x000000b833a6723e */ /* 0x008fe200000010ff */
[--C-:B------:R-:W-:Y:S02]  /*4b20*/  FFMA.FTZ R48, R47, c[0x0][0x2d0], -R26.reuse ;  /* 0x0000b4002f307a23 */ /* 0x100fe4000001081a */
[--C-:B------:R-:W-:Y:S02]  /*4b30*/  FFMA.FTZ R49, R6, c[0x0][0x2d0], -R26.reuse ;  /* 0x0000b40006317a23 */ /* 0x100fe4000001081a */
[----:B------:R-:W-:-:S02]  /*4b40*/  FFMA.FTZ R47, R38, c[0x0][0x2d0], -R26 ;  /* 0x0000b400262f7a23 */ /* 0x000fc4000001081a */
[----:B------:R-:W2:Y:S01]  /*4b50*/  MUFU.EX2 R185, R185 ;  /* 0x000000b900b97308 */ /* 0x000ea20000000800 */
[--C-:B------:R-:W-:Y:S02]  /*4b60*/  FFMA.FTZ R43, R39, c[0x0][0x2d0], -R26.reuse ;  /* 0x0000b400272b7a23 */ /* 0x100fe4000001081a */
[----:B------:R-:W-:Y:S01]  /*4b70*/  LDSM.16.MT88.4 R36, [R239+0x900] ;  /* 0x00090000ef24783b */ /* 0x000fe20000004200 */
[--C-:B------:R-:W-:Y:S02]  /*4b80*/  FFMA.FTZ R42, R42, c[0x0][0x2d0], -R26.reuse ;  /* 0x0000b4002a2a7a23 */ /* 0x100fe4000001081a */
[--C-:B------:R-:W-:Y:S02]  /*4b90*/  FFMA.FTZ R3, R211, c[0x0][0x2d0], -R26.reuse ;  /* 0x0000b400d3037a23 */ /* 0x100fe4000001081a */
[----:B------:R-:W-:Y:S01]  /*4ba0*/  MUFU.EX2 R181, R181 ;  /* 0x000000b500b57308 */ /* 0x000fe20000000800 */
[--C-:B------:R-:W-:Y:S02]  /*4bb0*/  FFMA.FTZ R199, R199, c[0x0][0x2d0], -R26.reuse ;  /* 0x0000b400c7c77a23 */ /* 0x100fe4000001081a */
[----:B------:R-:W-:-:S02]  /*4bc0*/  FFMA.FTZ R196, R196, c[0x0][0x2d0], -R26 ;  /* 0x0000b400c4c47a23 */ /* 0x000fc4000001081a */
[--C-:B------:R-:W-:Y:S02]  /*4bd0*/  FFMA.FTZ R202, R202, c[0x0][0x2d0], -R26.reuse ;  /* 0x0000b400caca7a23 */ /* 0x100fe4000001081a */
[--C-:B------:R-:W-:Y:S01]  /*4be0*/  FFMA.FTZ R201, R201, c[0x0][0x2d0], -R26.reuse ;  /* 0x0000b400c9c97a23 */ /* 0x100fe2000001081a */
[----:B------:R-:W3:Y:S01]  /*4bf0*/  MUFU.EX2 R180, R180 ;  /* 0x000000b400b47308 */ /* 0x000ee20000000800 */
[----:B--2---:R-:W-:Y:S01]  /*4c00*/  F2FP.BF16.PACK_AB R165, R185, R186 ;  /* 0x000000bab9a5723e */ /* 0x004fe200000010ff */
[--C-:B------:R-:W-:Y:S02]  /*4c10*/  FFMA.FTZ R210, R210, c[0x0][0x2d0], -R26.reuse ;  /* 0x0000b400d2d27a23 */ /* 0x100fe4000001081a */
[--C-:B------:R-:W-:Y:S02]  /*4c20*/  FFMA.FTZ R208, R208, c[0x0][0x2d0], -R26.reuse ;  /* 0x0000b400d0d07a23 */ /* 0x100fe4000001081a */
[--C-:B------:R-:W-:Y:S02]  /*4c30*/  FFMA.FTZ R206, R206, c[0x0][0x2d0], -R26.reuse ;  /* 0x0000b400cece7a23 */ /* 0x100fe4000001081a */
[----:B------:R-:W2:Y:S01]  /*4c40*/  MUFU.EX2 R46, R46 ;  /* 0x0000002e002e7308 */ /* 0x000ea20000000800 */
[----:B------:R-:W-:-:S02]  /*4c50*/  FFMA.FTZ R203, R203, c[0x0][0x2d0], -R26 ;  /* 0x0000b400cbcb7a23 */ /* 0x000fc4000001081a */
[--C-:B------:R-:W-:Y:S02]  /*4c60*/  FFMA.FTZ R193, R193, c[0x0][0x2d0], -R194.reuse ;  /* 0x0000b400c1c17a23 */ /* 0x100fe400000108c2 */
[--C-:B------:R-:W-:Y:S02]  /*4c70*/  FFMA.FTZ R192, R192, c[0x0][0x2d0], -R194.reuse ;  /* 0x0000b400c0c07a23 */ /* 0x100fe400000108c2 */
[--C-:B------:R-:W-:Y:S01]  /*4c80*/  FFMA.FTZ R191, R191, c[0x0][0x2d0], -R194.reuse ;  /* 0x0000b400bfbf7a23 */ /* 0x100fe200000108c2 */
[----:B---3--:R-:W-:Y:S01]  /*4c90*/  F2FP.BF16.PACK_AB R167, R180, R181 ;  /* 0x000000b5b4a7723e */ /* 0x008fe200000010ff */
[----:B------:R-:W-:Y:S01]  /*4ca0*/  MUFU.EX2 R45, R45 ;  /* 0x0000002d002d7308 */ /* 0x000fe20000000800 */
[----:B------:R-:W-:Y:S02]  /*4cb0*/  FFMA.FTZ R190, R190, c[0x0][0x2d0], -R194 ;  /* 0x0000b400bebe7a23 */ /* 0x000fe400000108c2 */
[--C-:B------:R-:W-:Y:S02]  /*4cc0*/  FFMA.FTZ R189, R189, c[0x0][0x2d0], -R26.reuse ;  /* 0x0000b400bdbd7a23 */ /* 0x100fe4000001081a */
[--C-:B------:R-:W-:Y:S01]  /*4cd0*/  FFMA.FTZ R188, R188, c[0x0][0x2d0], -R26.reuse ;  /* 0x0000b400bcbc7a23 */ /* 0x100fe2000001081a */
[----:B------:R-:W-:Y:S01]  /*4ce0*/  HMMA.16816.F32.BF16 R176, R164, R172, RZ ;  /* 0x000000aca4b0723c */ /* 0x000fe200000418ff */
[----:B--2---:R-:W-:Y:S01]  /*4cf0*/  F2FP.BF16.PACK_AB R4, R46, R50 ;  /* 0x000000322e04723e */ /* 0x004fe200000010ff */
[----:B------:R-:W2:Y:S01]  /*4d00*/  MUFU.EX2 R41, R41 ;  /* 0x0000002900297308 */ /* 0x000ea20000000800 */
[----:B------:R-:W-:-:S02]  /*4d10*/  FFMA.FTZ R211, R24, c[0x0][0x2d0], -R26 ;  /* 0x0000b40018d37a23 */ /* 0x000fc4000001081a */
[----:B------:R-:W-:Y:S02]  /*4d20*/  FADD.FTZ R185, R186, R185 ;  /* 0x000000b9bab97221 */ /* 0x000fe40000010000 */
[----:B------:R-:W-:Y:S01]  /*4d30*/  FADD.FTZ R187, R187, R27 ;  /* 0x0000001bbbbb7221 */ /* 0x000fe20000010000 */
[C---:B------:R-:W-:Y:S01]  /*4d40*/  HMMA.16816.F32.BF16 R172, R164.reuse, R174, RZ ;  /* 0x000000aea4ac723c */ /* 0x040fe200000418ff */
[----:B------:R-:W-:Y:S01]  /*4d50*/  FADD.FTZ R185, R181, R185 ;  /* 0x000000b9b5b97221 */ /* 0x000fe20000010000 */
[----:B------:R-:W3:Y:S01]  /*4d60*/  MUFU.EX2 R49, R49 ;  /* 0x0000003100317308 */ /* 0x000ee20000000800 */
[----:B------:R-:W-:Y:S02]  /*4d70*/  FADD.FTZ R187, R184, R187 ;  /* 0x000000bbb8bb7221 */ /* 0x000fe40000010000 */
[----:B------:R-:W-:Y:S02]  /*4d80*/  FADD.FTZ R180, R180, R185 ;  /* 0x000000b9b4b47221 */ /* 0x000fe40000010000 */
[----:B------:R-:W-:Y:S01]  /*4d90*/  FADD.FTZ R187, R51, R187 ;  /* 0x000000bb33bb7221 */ /* 0x000fe20000010000 */
[----:B------:R-:W-:Y:S02]  /*4da0*/  HMMA.16816.F32.BF16 R52, R164, R56, RZ ;  /* 0x00000038a434723c */ /* 0x000fe400000418ff */
[----:B------:R-:W4:Y:S01]  /*4db0*/  MUFU.EX2 R48, R48 ;  /* 0x0000003000307308 */ /* 0x000f220000000800 */
[----:B--2---:R-:W-:Y:S01]  /*4dc0*/  F2FP.BF16.PACK_AB R6, R41, R45 ;  /* 0x0000002d2906723e */ /* 0x004fe200000010ff */
[----:B------:R-:W-:-:S04]  /*4dd0*/  FADD.FTZ R50, R50, R187 ;  /* 0x000000bb32327221 */ /* 0x000fc80000010000 */
[----:B------:R-:W-:Y:S01]  /*4de0*/  HMMA.16816.F32.BF16 R56, R164, R58, RZ ;  /* 0x0000003aa438723c */ /* 0x000fe200000418ff */
[----:B------:R-:W-:Y:S01]  /*4df0*/  FADD.FTZ R50, R46, R50 ;  /* 0x000000322e327221 */ /* 0x000fe20000010000 */
[----:B------:R-:W-:Y:S01]  /*4e00*/  MUFU.EX2 R47, R47 ;  /* 0x0000002f002f7308 */ /* 0x000fe20000000800 */
[----:B---3--:R-:W-:Y:S02]  /*4e10*/  FADD.FTZ R180, R49, R180 ;  /* 0x000000b431b47221 */ /* 0x008fe40000010000 */
[----:B------:R-:W-:-:S03]  /*4e20*/  FADD.FTZ R45, R45, R50 ;  /* 0x000000322d2d7221 */ /* 0x000fc60000010000 */
[----:B------:R-:W-:Y:S01]  /*4e30*/  HMMA.16816.F32.BF16 R84, R164, R88, RZ ;  /* 0x00000058a454723c */ /* 0x000fe200000418ff */
[----:B------:R-:W-:Y:S01]  /*4e40*/  FADD.FTZ R45, R41, R45 ;  /* 0x0000002d292d7221 */ /* 0x000fe20000010000 */
[----:B------:R-:W2:Y:S01]  /*4e50*/  MUFU.EX2 R43, R43 ;  /* 0x0000002b002b7308 */ /* 0x000ea20000000800 */
[C---:B----4-:R-:W-:Y:S01]  /*4e60*/  F2FP.BF16.PACK_AB R5, R48.reuse, R49 ;  /* 0x000000313005723e */ /* 0x050fe200000010ff */
[----:B------:R-:W-:-:S04]  /*4e70*/  FADD.FTZ R180, R48, R180 ;  /* 0x000000b430b47221 */ /* 0x000fc80000010000 */
[C---:B------:R-:W-:Y:S02]  /*4e80*/  HMMA.16816.F32.BF16 R88, R164.reuse, R90, RZ ;  /* 0x0000005aa458723c */ /* 0x040fe400000418ff */
[----:B------:R-:W-:Y:S06]  /*4e90*/  MUFU.EX2 R44, R44 ;  /* 0x0000002c002c7308 */ /* 0x000fec0000000800 */
[----:B------:R-:W-:Y:S01]  /*4ea0*/  HMMA.16816.F32.BF16 R68, R164, R72, RZ ;  /* 0x00000048a444723c */ /* 0x000fe200000418ff */
[----:B--2---:R-:W-:Y:S01]  /*4eb0*/  F2FP.BF16.PACK_AB R7, R43, R47 ;  /* 0x0000002f2b07723e */ /* 0x004fe200000010ff */
[----:B------:R-:W2:Y:S01]  /*4ec0*/  MUFU.EX2 R40, R40 ;  /* 0x0000002800287308 */ /* 0x000ea20000000800 */
[----:B------:R-:W-:-:S05]  /*4ed0*/  FADD.FTZ R47, R47, R180 ;  /* 0x000000b42f2f7221 */ /* 0x000fca0000010000 */
[----:B------:R-:W-:Y:S01]  /*4ee0*/  HMMA.16816.F32.BF16 R76, R164, R80, RZ ;  /* 0x00000050a44c723c */ /* 0x000fe200000418ff */
[----:B------:R-:W-:Y:S01]  /*4ef0*/  FADD.FTZ R47, R43, R47 ;  /* 0x0000002f2b2f7221 */ /* 0x000fe20000010000 */
[----:B------:R-:W-:Y:S06]  /*4f00*/  MUFU.EX2 R42, R42 ;  /* 0x0000002a002a7308 */ /* 0x000fec0000000800 */
[C---:B------:R-:W-:Y:S02]  /*4f10*/  HMMA.16816.F32.BF16 R176, R4.reuse, R12, R176 ;  /* 0x0000000c04b0723c */ /* 0x040fe400000418b0 */
[----:B------:R-:W-:Y:S06]  /*4f20*/  MUFU.EX2 R3, R3 ;  /* 0x0000000300037308 */ /* 0x000fec0000000800 */
[C---:B------:R-:W-:Y:S01]  /*4f30*/  HMMA.16816.F32.BF16 R172, R4.reuse, R14, R172 ;  /* 0x0000000e04ac723c */ /* 0x040fe200000418ac */
[----:B------:R-:W3:Y:S01]  /*4f40*/  LDSM.16.MT88.4 R12, [R240+0x3900] ;  /* 0x00390000f00c783b */ /* 0x000ee20000004200 */
[----:B------:R-:W-:Y:S06]  /*4f50*/  MUFU.EX2 R200, R200 ;  /* 0x000000c800c87308 */ /* 0x000fec0000000800 */
[C---:B-1----:R-:W-:Y:S02]  /*4f60*/  HMMA.16816.F32.BF16 R52, R4.reuse, R8, R52 ;  /* 0x000000080434723c */ /* 0x042fe40000041834 */
[----:B------:R-:W-:Y:S06]  /*4f70*/  MUFU.EX2 R198, R198 ;  /* 0x000000c600c67308 */ /* 0x000fec0000000800 */
[----:B------:R-:W-:Y:S01]  /*4f80*/  HMMA.16816.F32.BF16 R56, R4, R10, R56 ;  /* 0x0000000a0438723c */ /* 0x000fe20000041838 */
[----:B------:R-:W1:Y:S01]  /*4f90*/  LDSM.16.MT88.4 R8, [R239+0x3900] ;  /* 0x00390000ef08783b */ /* 0x000e620000004200 */
[----:B------:R-:W-:Y:S06]  /*4fa0*/  MUFU.EX2 R197, R197 ;  /* 0x000000c500c57308 */ /* 0x000fec0000000800 */
[C---:B------:R-:W-:Y:S02]  /*4fb0*/  HMMA.16816.F32.BF16 R92, R164.reuse, R96, RZ ;  /* 0x00000060a45c723c */ /* 0x040fe400000418ff */
[----:B------:R-:W-:Y:S06]  /*4fc0*/  MUFU.EX2 R195, R195 ;  /* 0x000000c300c37308 */ /* 0x000fec0000000800 */
[C---:B------:R-:W-:Y:S02]  /*4fd0*/  HMMA.16816.F32.BF16 R72, R164.reuse, R74, RZ ;  /* 0x0000004aa448723c */ /* 0x040fe400000418ff */
[----:B------:R-:W-:Y:S06]  /*4fe0*/  MUFU.EX2 R199, R199 ;  /* 0x000000c700c77308 */ /* 0x000fec0000000800 */
[----:B------:R-:W-:Y:S02]  /*4ff0*/  HMMA.16816.F32.BF16 R80, R164, R82, RZ ;  /* 0x00000052a450723c */ /* 0x000fe400000418ff */
[----:B------:R-:W-:Y:S06]  /*5000*/  MUFU.EX2 R196, R196 ;  /* 0x000000c400c47308 */ /* 0x000fec0000000800 */
[C---:B---3--:R-:W-:Y:S02]  /*5010*/  HMMA.16816.F32.BF16 R84, R4.reuse, R12, R84 ;  /* 0x0000000c0454723c */ /* 0x048fe40000041854 */
[----:B------:R-:W-:Y:S06]  /*5020*/  MUFU.EX2 R202, R202 ;  /* 0x000000ca00ca7308 */ /* 0x000fec0000000800 */
[----:B------:R-:W-:Y:S01]  /*5030*/  HMMA.16816.F32.BF16 R88, R4, R14, R88 ;  /* 0x0000000e0458723c */ /* 0x000fe20000041858 */
[----:B------:R-:W3:Y:S01]  /*5040*/  LDSM.16.MT88.4 R12, [R239+0x6900] ;  /* 0x00690000ef0c783b */ /* 0x000ee20000004200 */
[----:B------:R-:W-:Y:S06]  /*5050*/  MUFU.EX2 R201, R201 ;  /* 0x000000c900c97308 */ /* 0x000fec0000000800 */
[C---:B------:R-:W-:Y:S02]  /*5060*/  HMMA.16816.F32.BF16 R96, R164.reuse, R98, RZ ;  /* 0x00000062a460723c */ /* 0x040fe400000418ff */
        /* <DEDUP_REMOVED lines=11> */
[----:B------:R-:W-:Y:S02]  /*5120*/  HMMA.16816.F32.BF16 R64, R164, R66, RZ ;  /* 0x00000042a440723c */ /* 0x000fe400000418ff */
[----:B------:R-:W-:Y:S06]  /*5130*/  MUFU.EX2 R206, R206 ;  /* 0x000000ce00ce7308 */ /* 0x000fec0000000800 */
[C---:B------:R-:W-:Y:S02]  /*5140*/  HMMA.16816.F32.BF16 R68, R4.reuse, R20, R68 ;  /* 0x000000140444723c */ /* 0x040fe40000041844 */
[----:B------:R-:W-:Y:S06]  /*5150*/  MUFU.EX2 R203, R203 ;  /* 0x000000cb00cb7308 */ /* 0x000fec0000000800 */
[C---:B------:R-:W-:Y:S01]  /*5160*/  HMMA.16816.F32.BF16 R72, R4.reuse, R22, R72 ;  /* 0x000000160448723c */ /* 0x040fe20000041848 */
[----:B------:R-:W4:Y:S01]  /*5170*/  LDSM.16.MT88.4 R20, [R245+0x6900] ;  /* 0x00690000f514783b */ /* 0x000f220000004200 */
[----:B------:R-:W-:Y:S06]  /*5180*/  MUFU.EX2 R193, R193 ;  /* 0x000000c100c17308 */ /* 0x000fec0000000800 */
[C---:B------:R-:W-:Y:S02]  /*5190*/  HMMA.16816.F32.BF16 R76, R4.reuse, R16, R76 ;  /* 0x00000010044c723c */ /* 0x040fe4000004184c */
[----:B------:R-:W-:Y:S06]  /*51a0*/  MUFU.EX2 R192, R192 ;  /* 0x000000c000c07308 */ /* 0x000fec0000000800 */
[C---:B------:R-:W-:Y:S01]  /*51b0*/  HMMA.16816.F32.BF16 R80, R4.reuse, R18, R80 ;  /* 0x000000120450723c */ /* 0x040fe20000041850 */
[----:B------:R-:W5:Y:S01]  /*51c0*/  LDSM.16.MT88.4 R16, [R240+0x6900] ;  /* 0x00690000f010783b */ /* 0x000f620000004200 */
[----:B------:R-:W-:Y:S06]  /*51d0*/  MUFU.EX2 R191, R191 ;  /* 0x000000bf00bf7308 */ /* 0x000fec0000000800 */
[C---:B-1----:R-:W-:Y:S02]  /*51e0*/  HMMA.16816.F32.BF16 R92, R4.reuse, R8, R92 ;  /* 0x00000008045c723c */ /* 0x042fe4000004185c */
[----:B------:R-:W-:Y:S06]  /*51f0*/  MUFU.EX2 R190, R190 ;  /* 0x000000be00be7308 */ /* 0x000fec0000000800 */
[C---:B------:R-:W-:Y:S01]  /*5200*/  HMMA.16816.F32.BF16 R96, R4.reuse, R10, R96 ;  /* 0x0000000a0460723c */ /* 0x040fe20000041860 */
[----:B------:R-:W1:Y:S01]  /*5210*/  LDSM.16.MT88.4 R8, [R238+0x6900] ;  /* 0x00690000ee08783b */ /* 0x000e620000004200 */
[----:B------:R-:W-:Y:S06]  /*5220*/  MUFU.EX2 R189, R189 ;  /* 0x000000bd00bd7308 */ /* 0x000fec0000000800 */
[C---:B---3--:R-:W-:Y:S02]  /*5230*/  HMMA.16816.F32.BF16 R124, R4.reuse, R12, R124 ;  /* 0x0000000c047c723c */ /* 0x048fe4000004187c */
[----:B------:R-:W-:Y:S06]  /*5240*/  MUFU.EX2 R188, R188 ;  /* 0x000000bc00bc7308 */ /* 0x000fec0000000800 */
[C---:B------:R-:W-:Y:S01]  /*5250*/  HMMA.16816.F32.BF16 R128, R4.reuse, R14, R128 ;  /* 0x0000000e0480723c */ /* 0x040fe20000041880 */
[----:B------:R-:W3:Y:S01]  /*5260*/  LDSM.16.MT88.4 R12, [R239+0x9900] ;  /* 0x00990000ef0c783b */ /* 0x000ee20000004200 */
[----:B------:R-:W-:Y:S06]  /*5270*/  MUFU.EX2 R211, R211 ;  /* 0x000000d300d37308 */ /* 0x000fec0000000800 */
[C---:B------:R-:W-:Y:S08]  /*5280*/  HMMA.16816.F32.BF16 R100, R4.reuse, R108, R100 ;  /* 0x0000006c0464723c */ /* 0x040ff00000041864 */
[C---:B------:R-:W-:Y:S08]  /*5290*/  HMMA.16816.F32.BF16 R104, R4.reuse, R110, R104 ;  /* 0x0000006e0468723c */ /* 0x040ff00000041868 */
[C---:B------:R-:W-:Y:S08]  /*52a0*/  HMMA.16816.F32.BF16 R60, R4.reuse, R36, R60 ;  /* 0x00000024043c723c */ /* 0x040ff0000004183c */
[----:B------:R-:W-:Y:S01]  /*52b0*/  HMMA.16816.F32.BF16 R64, R4, R38, R64 ;  /* 0x000000260440723c */ /* 0x000fe20000041840 */
[----:B------:R-:W1:Y:S07]  /*52c0*/  LDSM.16.MT88.4 R36, [R238+0x9100] ;  /* 0x00910000ee24783b */ /* 0x000e6e0000004200 */
[C---:B------:R-:W-:Y:S08]  /*52d0*/  HMMA.16816.F32.BF16 R108, R164.reuse, R112, RZ ;  /* 0x00000070a46c723c */ /* 0x040ff000000418ff */
[C---:B------:R-:W-:Y:S08]  /*52e0*/  HMMA.16816.F32.BF16 R116, R164.reuse, R120, RZ ;  /* 0x00000078a474723c */ /* 0x040ff000000418ff */
[C---:B------:R-:W-:Y:S08]  /*52f0*/  HMMA.16816.F32.BF16 R132, R164.reuse, R136, RZ ;  /* 0x00000088a484723c */ /* 0x040ff000000418ff */
[C---:B------:R-:W-:Y:S08]  /*5300*/  HMMA.16816.F32.BF16 R112, R164.reuse, R114, RZ ;  /* 0x00000072a470723c */ /* 0x040ff000000418ff */
[C---:B------:R-:W-:Y:S08]  /*5310*/  HMMA.16816.F32.BF16 R120, R164.reuse, R122, RZ ;  /* 0x0000007aa478723c */ /* 0x040ff000000418ff */
[C---:B------:R-:W-:Y:S08]  /*5320*/  HMMA.16816.F32.BF16 R136, R164.reuse, R138, RZ ;  /* 0x0000008aa488723c */ /* 0x040ff000000418ff */
[C---:B------:R-:W-:Y:S08]  /*5330*/  HMMA.16816.F32.BF16 R152, R164.reuse, R156, RZ ;  /* 0x0000009ca498723c */ /* 0x040ff000000418ff */
[----:B------:R-:W-:Y:S08]  /*5340*/  HMMA.16816.F32.BF16 R156, R164, R158, RZ ;  /* 0x0000009ea49c723c */ /* 0x000ff000000418ff */
        /* <DEDUP_REMOVED lines=9> */
[C---:B---3--:R-:W-:Y:S08]  /*53e0*/  HMMA.16816.F32.BF16 R152, R4.reuse, R12, R152 ;  /* 0x0000000c0498723c */ /* 0x048ff00000041898 */
[----:B------:R-:W-:Y:S01]  /*53f0*/  HMMA.16816.F32.BF16 R156, R4, R14, R156 ;  /* 0x0000000e049c723c */ /* 0x000fe2000004189c */
[----:B------:R-:W3:Y:S07]  /*5400*/  LDSM.16.MT88.4 R12, [R239+0x1100] ;  /* 0x00110000ef0c783b */ /* 0x000eee0000004200 */
[C---:B------:R-:W-:Y:S08]  /*5410*/  HMMA.16816.F32.BF16 R140, R164.reuse, R144, RZ ;  /* 0x00000090a48c723c */ /* 0x040ff000000418ff */
[C---:B------:R-:W-:Y:S08]  /*5420*/  HMMA.16816.F32.BF16 R148, R164.reuse, R168, RZ ;  /* 0x000000a8a494723c */ /* 0x040ff000000418ff */
[C---:B------:R-:W-:Y:S08]  /*5430*/  HMMA.16816.F32.BF16 R144, R164.reuse, R146, RZ ;  /* 0x00000092a490723c */ /* 0x040ff000000418ff */
[C---:B------:R-:W-:Y:S08]  /*5440*/  HMMA.16816.F32.BF16 R168, R164.reuse, R170, RZ ;  /* 0x000000aaa4a8723c */ /* 0x040ff000000418ff */
[C---:B------:R-:W-:Y:S07]  /*5450*/  HMMA.16816.F32.BF16 R160, R164.reuse, R36, RZ ;  /* 0x00000024a4a0723c */ /* 0x040fee00000418ff */
[----:B------:R-:W-:Y:S01]  /*5460*/  FFMA.FTZ R36, R214, c[0x0][0x2d0], -R194 ;  /* 0x0000b400d6247a23 */ /* 0x000fe200000108c2 */
[----:B------:R-:W-:Y:S01]  /*5470*/  HMMA.16816.F32.BF16 R164, R164, R38, RZ ;  /* 0x00000026a4a4723c */ /* 0x000fe200000418ff */
[----:B------:R-:W-:-:S04]  /*5480*/  FFMA.FTZ R37, R212, c[0x0][0x2d0], -R26 ;  /* 0x0000b400d4257a23 */ /* 0x000fc8000001081a */
[----:B------:R-:W-:Y:S02]  /*5490*/  MUFU.EX2 R36, R36 ;  /* 0x0000002400247308 */ /* 0x000fe40000000800 */
[----:B------:R-:W-:Y:S01]  /*54a0*/  FFMA.FTZ R39, R215, c[0x0][0x2d0], -R194 ;  /* 0x0000b400d7277a23 */ /* 0x000fe200000108c2 */
[C---:B----4-:R-:W-:Y:S01]  /*54b0*/  HMMA.16816.F32.BF16 R140, R4.reuse, R20, R140 ;  /* 0x00000014048c723c */ /* 0x050fe2000004188c */
[--C-:B------:R-:W-:Y:S02]  /*54c0*/  FFMA.FTZ R38, R213, c[0x0][0x2d0], -R26.reuse ;  /* 0x0000b400d5267a23 */ /* 0x100fe4000001081a */
[----:B------:R-:W-:Y:S02]  /*54d0*/  FFMA.FTZ R194, R25, c[0x0][0x2d0], -R26 ;  /* 0x0000b40019c27a23 */ /* 0x000fe4000001081a */
[----:B------:R-:W4:Y:S01]  /*54e0*/  MUFU.EX2 R39, R39 ;  /* 0x0000002700277308 */ /* 0x000f220000000800 */
[----:B------:R-:W-:Y:S02]  /*54f0*/  LDSM.16.MT88.4 R24, [R239+0x2900] ;  /* 0x00290000ef18783b */ /* 0x000fe40000004200 */
[C---:B------:R-:W-:Y:S02]  /*5500*/  HMMA.16816.F32.BF16 R144, R4.reuse, R22, R144 ;  /* 0x000000160490723c */ /* 0x040fe40000041890 */
[----:B------:R-:W3:Y:S03]  /*5510*/  LDSM.16.MT88.4 R20, [R245+0x1100] ;  /* 0x00110000f514783b */ /* 0x000ee60000004200 */
[----:B------:R-:W1:Y:S03]  /*5520*/  MUFU.EX2 R38, R38 ;  /* 0x0000002600267308 */ /* 0x000e660000000800 */
[C---:B-----5:R-:W-:Y:S05]  /*5530*/  HMMA.16816.F32.BF16 R148, R4.reuse, R16, R148 ;  /* 0x000000100494723c */ /* 0x060fea0000041894 */
[----:B------:R-:W5:Y:S03]  /*5540*/  MUFU.EX2 R37, R37 ;  /* 0x0000002500257308 */ /* 0x000f660000000800 */
[C---:B------:R-:W-:Y:S01]  /*5550*/  HMMA.16816.F32.BF16 R168, R4.reuse, R18, R168 ;  /* 0x0000001204a8723c */ /* 0x040fe200000418a8 */
[----:B------:R-:W3:Y:S04]  /*5560*/  LDSM.16.MT88.4 R16, [R240+0x1100] ;  /* 0x00110000f010783b */ /* 0x000ee80000004200 */
[----:B------:R-:W2:Y:S03]  /*5570*/  MUFU.EX2 R194, R194 ;  /* 0x000000c200c27308 */ /* 0x000ea60000000800 */
[C---:B-1----:R-:W-:Y:S08]  /*5580*/  HMMA.16816.F32.BF16 R160, R4.reuse, R8, R160 ;  /* 0x0000000804a0723c */ /* 0x042ff000000418a0 */
[----:B------:R-:W-:Y:S01]  /*5590*/  HMMA.16816.F32.BF16 R164, R4, R10, R164 ;  /* 0x0000000a04a4723c */ /* 0x000fe200000418a4 */
[----:B------:R-:W1:Y:S06]  /*55a0*/  LDSM.16.MT88.4 R8, [R238+0x1100] ;  /* 0x00110000ee08783b */ /* 0x000e6c0000004200 */
[----:B--2---:R-:W-:Y:S01]  /*55b0*/  F2FP.BF16.PACK_AB R4, R40, R44 ;  /* 0x0000002c2804723e */ /* 0x004fe200000010ff */
[----:B------:R-:W-:Y:S01]  /*55c0*/  FADD.FTZ R44, R44, R45 ;  /* 0x0000002d2c2c7221 */ /* 0x000fe20000010000 */
[----:B----4-:R-:W-:-:S02]  /*55d0*/  F2FP.BF16.PACK_AB R6, R36, R39 ;  /* 0x000000272406723e */ /* 0x010fc400000010ff */
[----:B------:R-:W-:Y:S01]  /*55e0*/  F2FP.BF16.PACK_AB R5, R38, R42 ;  /* 0x0000002a2605723e */ /* 0x000fe200000010ff */
[----:B------:R-:W-:Y:S01]  /*55f0*/  FADD.FTZ R42, R42, R47 ;  /* 0x0000002f2a2a7221 */ /* 0x000fe20000010000 */
[----:B-----5:R-:W-:Y:S01]  /*5600*/  F2FP.BF16.PACK_AB R7, R3, R37 ;  /* 0x000000250307723e */ /* 0x020fe200000010ff */
[----:B------:R-:W-:Y:S02]  /*5610*/  FADD.FTZ R44, R40, R44 ;  /* 0x0000002c282c7221 */ /* 0x000fe40000010000 */
[----:B------:R-:W-:Y:S02]  /*5620*/  FADD.FTZ R42, R38, R42 ;  /* 0x0000002a262a7221 */ /* 0x000fe40000010000 */
[----:B------:R-:W-:Y:S02]  /*5630*/  FADD.FTZ R39, R39, R44 ;  /* 0x0000002c27277221 */ /* 0x000fe40000010000 */
[----:B---3--:R-:W-:Y:S01]  /*5640*/  HMMA.16816.F32.BF16 R60, R4, R12, R60 ;  /* 0x0000000c043c723c */ /* 0x008fe2000004183c */
[----:B------:R-:W-:-:S02]  /*5650*/  FADD.FTZ R37, R37, R42 ;  /* 0x0000002a25257221 */ /* 0x000fc40000010000 */
[----:B------:R-:W-:Y:S02]  /*5660*/  FADD.FTZ R39, R36, R39 ;  /* 0x0000002724277221 */ /* 0x000fe40000010000 */
[----:B------:R-:W-:-:S03]  /*5670*/  FADD.FTZ R37, R3, R37 ;  /* 0x0000002503257221 */ /* 0x000fc60000010000 */
        /* <DEDUP_REMOVED lines=45> */
[----:B------:R-:W-:Y:S01]  /*5950*/  HMMA.16816.F32.BF16 R164, R4, R10, R164 ;  /* 0x0000000a04a4723c */ /* 0x000fe200000418a4 */
[----:B------:R-:W1:Y:S06]  /*5960*/  LDSM.16.MT88.4 R8, [R238+0x1900] ;  /* 0x00190000ee08783b */ /* 0x000e6c0000004200 */
[----:B------:R-:W-:Y:S01]  /*5970*/  F2FP.BF16.PACK_AB R4, R198, R200 ;  /* 0x000000c8c604723e */ /* 0x000fe200000010ff */
[----:B------:R-:W-:Y:S01]  /*5980*/  FADD.FTZ R200, R200, R39 ;  /* 0x00000027c8c87221 */ /* 0x000fe20000010000 */
[----:B------:R-:W-:-:S02]  /*5990*/  F2FP.BF16.PACK_AB R6, R195, R197 ;  /* 0x000000c5c306723e */ /* 0x000fc400000010ff */
[----:B------:R-:W-:Y:S01]  /*59a0*/  F2FP.BF16.PACK_AB R5, R196, R199 ;  /* 0x000000c7c405723e */ /* 0x000fe200000010ff */
[----:B------:R-:W-:Y:S01]  /*59b0*/  FADD.FTZ R199, R199, R37 ;  /* 0x00000025c7c77221 */ /* 0x000fe20000010000 */
[----:B------:R-:W-:Y:S01]  /*59c0*/  F2FP.BF16.PACK_AB R7, R201, R202 ;  /* 0x000000cac907723e */ /* 0x000fe200000010ff */
[----:B------:R-:W-:Y:S02]  /*59d0*/  FADD.FTZ R200, R198, R200 ;  /* 0x000000c8c6c87221 */ /* 0x000fe40000010000 */
[----:B------:R-:W-:Y:S02]  /*59e0*/  FADD.FTZ R199, R196, R199 ;  /* 0x000000c7c4c77221 */ /* 0x000fe40000010000 */
[----:B------:R-:W-:Y:S02]  /*59f0*/  FADD.FTZ R197, R197, R200 ;  /* 0x000000c8c5c57221 */ /* 0x000fe40000010000 */
[----:B--2---:R-:W-:Y:S01]  /*5a00*/  HMMA.16816.F32.BF16 R60, R4, R12, R60 ;  /* 0x0000000c043c723c */ /* 0x004fe2000004183c */
[----:B------:R-:W-:-:S02]  /*5a10*/  FADD.FTZ R202, R202, R199 ;  /* 0x000000c7caca7221 */ /* 0x000fc40000010000 */
[----:B------:R-:W-:Y:S02]  /*5a20*/  FADD.FTZ R197, R195, R197 ;  /* 0x000000c5c3c57221 */ /* 0x000fe40000010000 */
[----:B------:R-:W-:-:S03]  /*5a30*/  FADD.FTZ R202, R201, R202 ;  /* 0x000000cac9ca7221 */ /* 0x000fc60000010000 */
        /* <DEDUP_REMOVED lines=40> */
[----:B------:R-:W-:Y:S07]  /*5cc0*/  LDSM.16.MT88.4 R20, [R238+0x2100] ;  /* 0x00210000ee14783b */ /* 0x000fee0000004200 */
[C---:B----4-:R-:W-:Y:S08]  /*5cd0*/  HMMA.16816.F32.BF16 R148, R4.reuse, R16, R148 ;  /* 0x000000100494723c */ /* 0x050ff00000041894 */
[C---:B------:R-:W-:Y:S01]  /*5ce0*/  HMMA.16816.F32.BF16 R168, R4.reuse, R18, R168 ;  /* 0x0000001204a8723c */ /* 0x040fe200000418a8 */
[----:B------:R-:W3:Y:S07]  /*5cf0*/  LDSM.16.MT88.4 R16, [R245+0x2100] ;  /* 0x00210000f510783b */ /* 0x000eee0000004200 */
        /* <DEDUP_REMOVED lines=15> */
[----:B------:R-:W-:Y:S02]  /*5df0*/  FADD.FTZ R206, R203, R206 ;  /* 0x000000cecbce7221 */ /* 0x000fe40000010000 */
[----:B------:R-:W-:Y:S01]  /*5e00*/  FADD.FTZ R205, R193, R205 ;  /* 0x000000cdc1cd7221 */ /* 0x000fe20000010000 */
[----:B------:R-:W-:Y:S01]  /*5e10*/  HMMA.16816.F32.BF16 R56, R4, R14, R56 ;  /* 0x0000000e0438723c */ /* 0x000fe20000041838 */
[----:B------:R-:W2:Y:S01]  /*5e20*/  LDSM.16.MT88.4 R12, [R240+0x5100] ;  /* 0x00510000f00c783b */ /* 0x000ea20000004200 */
[----:B------:R-:W-:Y:S02]  /*5e30*/  FADD.FTZ R206, R189, R206 ;  /* 0x000000cebdce7221 */ /* 0x000fe40000010000 */
[----:B------:R-:W-:Y:S02]  /*5e40*/  FADD.FTZ R205, R192, R205 ;  /* 0x000000cdc0cd7221 */ /* 0x000fe40000010000 */
[----:B------:R-:W-:-:S02]  /*5e50*/  FADD.FTZ R206, R188, R206 ;  /* 0x000000cebcce7221 */ /* 0x000fc40000010000 */
[----:B---3--:R-:W-:Y:S01]  /*5e60*/  HMMA.16816.F32.BF16 R176, R4, R16, R176 ;  /* 0x0000001004b0723c */ /* 0x008fe200000418b0 */
[----:B------:R-:W-:Y:S02]  /*5e70*/  FADD.FTZ R205, R191, R205 ;  /* 0x000000cdbfcd7221 */ /* 0x000fe40000010000 */
[----:B------:R-:W-:-:S04]  /*5e80*/  FADD.FTZ R206, R194, R206 ;  /* 0x000000cec2ce7221 */ /* 0x000fc80000010000 */
[----:B------:R-:W-:Y:S01]  /*5e90*/  FADD.FTZ R3, R211, R206 ;  /* 0x000000ced3037221 */ /* 0x000fe20000010000 */
[C---:B------:R-:W-:Y:S01]  /*5ea0*/  HMMA.16816.F32.BF16 R172, R4.reuse, R18, R172 ;  /* 0x0000001204ac723c */ /* 0x040fe200000418ac */
[----:B------:R-:W3:Y:S04]  /*5eb0*/  LDSM.16.MT88.4 R16, [R245+0x5100] ;  /* 0x00510000f510783b */ /* 0x000ee80000004200 */
[----:B------:R-:W-:Y:S03]  /*5ec0*/  STL [R1+0x24], R3 ;  /* 0x0000240301007387 */ /* 0x000fe60000100800 */
[C---:B-1----:R-:W-:Y:S08]  /*5ed0*/  HMMA.16816.F32.BF16 R60, R4.reuse, R8, R60 ;  /* 0x00000008043c723c */ /* 0x042ff0000004183c */
[C---:B------:R-:W-:Y:S01]  /*5ee0*/  HMMA.16816.F32.BF16 R64, R4.reuse, R10, R64 ;  /* 0x0000000a0440723c */ /* 0x040fe20000041840 */
[----:B------:R-:W1:Y:S07]  /*5ef0*/  LDSM.16.MT88.4 R8, [R239+0x5100] ;  /* 0x00510000ef08783b */ /* 0x000e6e0000004200 */
[C---:B------:R-:W-:Y:S08]  /*5f00*/  HMMA.16816.F32.BF16 R68, R4.reuse, R20, R68 ;  /* 0x000000140444723c */ /* 0x040ff00000041844 */
        /* <DEDUP_REMOVED lines=9> */
[C---:B------:R-:W-:Y:S01]  /*5fa0*/  HMMA.16816.F32.BF16 R72, R4.reuse, R22, R72 ;  /* 0x000000160448723c */ /* 0x040fe20000041848 */
[----:B------:R-:W4:Y:S07]  /*5fb0*/  LDSM.16.MT88.4 R20, [R238+0x5100] ;  /* 0x00510000ee14783b */ /* 0x000f2e0000004200 */
        /* <DEDUP_REMOVED lines=9> */
[C---:B----4-:R-:W-:Y:S08]  /*6050*/  HMMA.16816.F32.BF16 R100, R4.reuse, R20, R100 ;  /* 0x000000140464723c */ /* 0x050ff00000041864 */
[C---:B--2---:R-:W-:Y:S08]  /*6060*/  HMMA.16816.F32.BF16 R148, R4.reuse, R12, R148 ;  /* 0x0000000c0494723c */ /* 0x044ff00000041894 */
[C---:B------:R-:W-:Y:S01]  /*6070*/  HMMA.16816.F32.BF16 R168, R4.reuse, R14, R168 ;  /* 0x0000000e04a8723c */ /* 0x040fe200000418a8 */
[----:B------:R-:W2:Y:S07]  /*6080*/  LDSM.16.MT88.4 R12, [R238+0xb100] ;  /* 0x00b10000ee0c783b */ /* 0x000eae0000004200 */
[C---:B------:R-:W-:Y:S01]  /*6090*/  HMMA.16816.F32.BF16 R104, R4.reuse, R22, R104 ;  /* 0x000000160468723c */ /* 0x040fe20000041868 */
[----:B------:R-:W4:Y:S07]  /*60a0*/  LDSM.16.MT88.4 R20, [R238+0x8100] ;  /* 0x00810000ee14783b */ /* 0x000f2e0000004200 */
[C---:B---3--:R-:W-:Y:S08]  /*60b0*/  HMMA.16816.F32.BF16 R140, R4.reuse, R16, R140 ;  /* 0x00000010048c723c */ /* 0x048ff0000004188c */
[C---:B------:R-:W-:Y:S01]  /*60c0*/  HMMA.16816.F32.BF16 R144, R4.reuse, R18, R144 ;  /* 0x000000120490723c */ /* 0x040fe20000041890 */
[----:B------:R-:W-:Y:S07]  /*60d0*/  LDSM.16.MT88.4 R16, [R245+0x5900] ;  /* 0x00590000f510783b */ /* 0x000fee0000004200 */
[C---:B-1----:R-:W-:Y:S08]  /*60e0*/  HMMA.16816.F32.BF16 R152, R4.reuse, R8, R152 ;  /* 0x000000080498723c */ /* 0x042ff00000041898 */
[C---:B------:R-:W-:Y:S01]  /*60f0*/  HMMA.16816.F32.BF16 R156, R4.reuse, R10, R156 ;  /* 0x0000000a049c723c */ /* 0x040fe2000004189c */
[----:B------:R-:W1:Y:S07]  /*6100*/  LDSM.16.MT88.4 R8, [R240+0x2900] ;  /* 0x00290000f008783b */ /* 0x000e6e0000004200 */
[C---:B--2---:R-:W-:Y:S08]  /*6110*/  HMMA.16816.F32.BF16 R160, R4.reuse, R12, R160 ;  /* 0x0000000c04a0723c */ /* 0x044ff000000418a0 */
[C---:B------:R-:W-:Y:S01]  /*6120*/  HMMA.16816.F32.BF16 R164, R4.reuse, R14, R164 ;  /* 0x0000000e04a4723c */ /* 0x040fe200000418a4 */
[----:B------:R-:W2:Y:S07]  /*6130*/  LDSM.16.MT88.4 R12, [R245+0x2900] ;  /* 0x00290000f50c783b */ /* 0x000eae0000004200 */
[C---:B----4-:R-:W-:Y:S08]  /*6140*/  HMMA.16816.F32.BF16 R132, R4.reuse, R20, R132 ;  /* 0x000000140484723c */ /* 0x050ff00000041884 */
[----:B------:R-:W-:Y:S01]  /*6150*/  HMMA.16816.F32.BF16 R136, R4, R22, R136 ;  /* 0x000000160488723c */ /* 0x000fe20000041888 */
[----:B------:R-:W-:Y:S06]  /*6160*/  LDSM.16.MT88.4 R20, [R238+0x2900] ;  /* 0x00290000ee14783b */ /* 0x000fec0000004200 */
[----:B------:R-:W-:-:S02]  /*6170*/  F2FP.BF16.PACK_AB R4, R192, R193 ;  /* 0x000000c1c004723e */ /* 0x000fc400000010ff */
[----:B------:R-:W-:Y:S02]  /*6180*/  F2FP.BF16.PACK_AB R6, R190, R191 ;  /* 0x000000bfbe06723e */ /* 0x000fe400000010ff */
[----:B------:R-:W-:Y:S02]  /*6190*/  F2FP.BF16.PACK_AB R5, R188, R189 ;  /* 0x000000bdbc05723e */ /* 0x000fe400000010ff */
[----:B------:R-:W-:-:S07]  /*61a0*/  F2FP.BF16.PACK_AB R7, R211, R194 ;  /* 0x000000c2d307723e */ /* 0x000fce00000010ff */
[C---:B-1----:R-:W-:Y:S08]  /*61b0*/  HMMA.16816.F32.BF16 R52, R4.reuse, R8, R52 ;  /* 0x000000080434723c */ /* 0x042ff00000041834 */
[C---:B--2---:R-:W-:Y:S08]  /*61c0*/  HMMA.16816.F32.BF16 R176, R4.reuse, R12, R176 ;  /* 0x0000000c04b0723c */ /* 0x044ff000000418b0 */
[C---:B------:R-:W-:Y:S01]  /*61d0*/  HMMA.16816.F32.BF16 R172, R4.reuse, R14, R172 ;  /* 0x0000000e04ac723c */ /* 0x040fe200000418ac */
[----:B------:R-:W1:Y:S07]  /*61e0*/  LDSM.16.MT88.4 R12, [R240+0x5900] ;  /* 0x00590000f00c783b */ /* 0x000e6e0000004200 */
[C---:B------:R-:W-:Y:S01]  /*61f0*/  HMMA.16816.F32.BF16 R56, R4.reuse, R10, R56 ;  /* 0x0000000a0438723c */ /* 0x040fe20000041838 */
[----:B------:R-:W2:Y:S07]  /*6200*/  LDSM.16.MT88.4 R8, [R239+0x5900] ;  /* 0x00590000ef08783b */ /* 0x000eae0000004200 */
[C---:B------:R-:W-:Y:S08]  /*6210*/  HMMA.16816.F32.BF16 R76, R4.reuse, R16, R76 ;  /* 0x00000010044c723c */ /* 0x040ff0000004184c */
[C---:B------:R-:W-:Y:S01]  /*6220*/  HMMA.16816.F32.BF16 R80, R4.reuse, R18, R80 ;  /* 0x000000120450723c */ /* 0x040fe20000041850 */
[----:B------:R-:W3:Y:S07]  /*6230*/  LDSM.16.MT88.4 R16, [R240+0x8900] ;  /* 0x00890000f010783b */ /* 0x000eee0000004200 */
[C---:B------:R-:W-:Y:S08]  /*6240*/  HMMA.16816.F32.BF16 R60, R4.reuse, R24, R60 ;  /* 0x00000018043c723c */ /* 0x040ff0000004183c */
        /* <DEDUP_REMOVED lines=24> */
[C---:B------:R-:W-:Y:S08]  /*63d0*/  HMMA.16816.F32.BF16 R104, R4.reuse, R26, R104 ;  /* 0x0000001a0468723c */ /* 0x040ff00000041868 */
[C---:B----4-:R-:W-:Y:S08]  /*63e0*/  HMMA.16816.F32.BF16 R108, R4.reuse, R20, R108 ;  /* 0x00000014046c723c */ /* 0x050ff0000004186c */
[C---:B------:R-:W-:Y:S08]  /*63f0*/  HMMA.16816.F32.BF16 R112, R4.reuse, R22, R112 ;  /* 0x000000160470723c */ /* 0x040ff00000041870 */
[C---:B-1----:R-:W-:Y:S08]  /*6400*/  HMMA.16816.F32.BF16 R148, R4.reuse, R12, R148 ;  /* 0x0000000c0494723c */ /* 0x042ff00000041894 */
[C---:B------:R-:W-:Y:S08]  /*6410*/  HMMA.16816.F32.BF16 R168, R4.reuse, R14, R168 ;  /* 0x0000000e04a8723c */ /* 0x040ff000000418a8 */
[C---:B--2---:R-:W-:Y:S08]  /*6420*/  HMMA.16816.F32.BF16 R152, R4.reuse, R8, R152 ;  /* 0x000000080498723c */ /* 0x044ff00000041898 */
[C---:B------:R-:W-:Y:S08]  /*6430*/  HMMA.16816.F32.BF16 R156, R4.reuse, R10, R156 ;  /* 0x0000000a049c723c */ /* 0x040ff0000004189c */
[C---:B---3--:R-:W-:Y:S08]  /*6440*/  HMMA.16816.F32.BF16 R160, R4.reuse, R16, R160 ;  /* 0x0000001004a0723c */ /* 0x048ff000000418a0 */
[----:B------:R-:W-:Y:S07]  /*6450*/  HMMA.16816.F32.BF16 R164, R4, R18, R164 ;  /* 0x0000001204a4723c */ /* 0x000fee00000418a4 */
[----:B------:R-:W-:-:S05]  /*6460*/  FADD.FTZ R4, R190, R205 ;  /* 0x000000cdbe047221 */ /* 0x000fca0000010000 */
[----:B------:R1:W-:Y:S01]  /*6470*/  STL [R1+0x28], R4 ;  /* 0x0000280401007387 */ /* 0x0003e20000100800 */
[----:B------:R-:W-:Y:S05]  /*6480*/  @!P0 BRA `(.L_x_1543) ;  /* 0x0000483000008947 */ /* 0x000fea0003800000 */
[C---:B-1----:R-:W-:Y:S01]  /*6490*/  SHF.L.U64.HI R4, R33.reuse, 0x1, R35 ;  /* 0x0000000121047819 */ /* 0x042fe20000010223 */
[----:B------:R-:W-:Y:S01]  /*64a0*/  IMAD.SHL.U32 R3, R33, 0x2, RZ ;  /* 0x0000000221037824 */ /* 0x000fe200078e00ff */
[----:B------:R-:W-:Y:S02]  /*64b0*/  SHF.L.U64.HI R5, R31, 0x1, R34 ;  /* 0x000000011f057819 */ /* 0x000fe40000010222 */
[----:B------:R-:W-:Y:S01]  /*64c0*/  MOV R180, R2 ;  /* 0x0000000200b47202 */ /* 0x000fe20000000f00 */
[----:B------:R1:W-:Y:S01]  /*64d0*/  STL [R1+0x20], R4 ;  /* 0x0000200401007387 */ /* 0x0003e20000100800 */
[----:B------:R-:W-:-:S03]  /*64e0*/  SHF.L.U64.HI R2, R28, 0x1, R30 ;  /* 0x000000011c027819 */ /* 0x000fc6000001021e */
[----:B------:R2:W-:Y:S04]  /*64f0*/  STL [R1+0x1c], R3 ;  /* 0x00001c0301007387 */ /* 0x0005e80000100800 */
[----:B------:R-:W-:Y:S01]  /*6500*/  STL [R1+0x18], R5 ;  /* 0x0000180501007387 */ /* 0x000fe20000100800 */
[----:B-1----:R-:W-:Y:S02]  /*6510*/  IMAD.SHL.U32 R4, R31, 0x2, RZ ;  /* 0x000000021f047824 */ /* 0x002fe400078e00ff */
[----:B--2---:R-:W-:Y:S01]  /*6520*/  IMAD.MOV.U32 R3, RZ, RZ, R0 ;  /* 0x000000ffff037224 */ /* 0x004fe200078e0000 */
[C---:B------:R-:W-:Y:S02]  /*6530*/  SHF.L.U64.HI R0, R29.reuse, 0x1, R32 ;  /* 0x000000011d007819 */ /* 0x040fe40000010220 */
[----:B------:R1:W-:Y:S04]  /*6540*/  STL [R1+0x14], R4 ;  /* 0x0000140401007387 */ /* 0x0003e80000100800 */
[----:B------:R2:W-:Y:S01]  /*6550*/  STL [R1+0x10], R0 ;  /* 0x0000100001007387 */ /* 0x0005e20000100800 */
[----:B-1----:R-:W-:Y:S01]  /*6560*/  IMAD.SHL.U32 R4, R29, 0x2, RZ ;  /* 0x000000021d047824 */ /* 0x002fe200078e00ff */
[----:B--2---:R-:W-:-:S04]  /*6570*/  SHF.L.U32 R0, R28, 0x1, RZ ;  /* 0x000000011c007819 */ /* 0x004fc800000006ff */
[----:B------:R1:W-:Y:S04]  /*6580*/  STL [R1+0xc], R4 ;  /* 0x00000c0401007387 */ /* 0x0003e80000100800 */
[----:B------:R1:W-:Y:S04]  /*6590*/  STL [R1+0x4], R0 ;  /* 0x0000040001007387 */ /* 0x0003e80000100800 */
[----:B------:R1:W-:Y:S01]  /*65a0*/  STL [R1+0x8], R2 ;  /* 0x0000080201007387 */ /* 0x0003e20000100800 */
[----:B------:R-:W-:Y:S05]  /*65b0*/  BRA `(.L_x_1544) ;  /* 0x0000050000007947 */ /* 0x000fea0003800000 */
.L_x_1546:
[----:B------:R-:W2:Y:S01]  /*65c0*/  LDL R0, [R1] ;  /* 0x0000000001007983 */ /* 0x000ea20000100800 */
[----:B------:R-:W-:Y:S01]  /*65d0*/  UIMAD UR5, UR6, 0x60, UR9 ;  /* 0x00000060060578a4 */ /* 0x000fe2000f8e0209 */
[----:B------:R-:W-:Y:S01]  /*65e0*/  ISETP.NE.AND P6, PT, R250, 0x1, PT ;  /* 0x00000001fa00780c */ /* 0x000fe20003fc5270 */
[----:B------:R-:W-:Y:S01]  /*65f0*/  IMAD.MOV.U32 R251, RZ, RZ, RZ ;  /* 0x000000fffffb7224 */ /* 0x000fe200078e00ff */
[----:B------:R-:W3:Y:S03]  /*6600*/  LDL R204, [R1+0x1c] ;  /* 0x00001c0001cc7983 */ /* 0x000ee60000100800 */
[----:B------:R-:W-:Y:S01]  /*6610*/  IMAD.U32 R252, RZ, RZ, UR5 ;  /* 0x00000005fffc7e24 */ /* 0x000fe2000f8e00ff */
[----:B------:R-:W4:Y:S04]  /*6620*/  LDL R205, [R1+0x20] ;  /* 0x0000200001cd7983 */ /* 0x000f280000100800 */
[----:B------:R-:W5:Y:S04]  /*6630*/  LDL R202, [R1+0x14] ;  /* 0x0000140001ca7983 */ /* 0x000f680000100800 */
[----:B------:R-:W3:Y:S04]  /*6640*/  LDL R203, [R1+0x18] ;  /* 0x0000180001cb7983 */ /* 0x000ee80000100800 */
[----:B------:R-:W3:Y:S04]  /*6650*/  LDL R214, [R1+0xc] ;  /* 0x00000c0001d67983 */ /* 0x000ee80000100800 */
[----:B------:R-:W3:Y:S04]  /*6660*/  LDL R215, [R1+0x10] ;  /* 0x0000100001d77983 */ /* 0x000ee80000100800 */
[----:B------:R-:W3:Y:S04]  /*6670*/  LDL R212, [R1+0x4] ;  /* 0x0000040001d47983 */ /* 0x000ee80000100800 */
[----:B------:R-:W3:Y:S01]  /*6680*/  LDL R213, [R1+0x8] ;  /* 0x0000080001d57983 */ /* 0x000ee20000100800 */
[----:B--2---:R-:W-:Y:S05]  /*6690*/  IADD3 R252, R252, -0x60, R0 ;  /* 0xffffffa0fcfc7810 */ /* 0x004fea0007ffe000 */
[----:B------:R-:W-:Y:S04]  /*66a0*/  @P6 IMAD.HI.U32 R2, R252, c[0x0][0x2bc], RZ ;  /* 0x0000af00fc026a27 */ /* 0x000fe800078e00ff */
[----:B------:R-:W-:Y:S01]  /*66b0*/  IMAD.MOV.U32 R0, RZ, RZ, R252 ;  /* 0x000000ffff007224 */ /* 0x000fe200078e00fc */
[----:B------:R-:W-:Y:S04]  /*66c0*/  @P6 SHF.R.U32.HI R0, RZ, c[0x0][0x2c0], R2 ;  /* 0x0000b000ff006a19 */ /* 0x000fe80000011602 */
[C---:B------:R-:W-:Y:S04]  /*66d0*/  @!P5 IADD3 R181, P0, R0.reuse, UR16, RZ ;  /* 0x0000001000b5dc10 */ /* 0x040fe8000ff1e0ff */
[----:B------:R-:W-:Y:S01]  /*66e0*/  @!P5 LEA.HI.X.SX32 R2, R0, UR15, 0x1, P0 ;  /* 0x0000000f0002dc11 */ /* 0x000fe200080f0eff */
[----:B------:R-:W-:Y:S01]  /*66f0*/  IMAD.MOV R0, RZ, RZ, -R0 ;  /* 0x000000ffff007224 */ /* 0x000fe200078e0a00 */
[C---:B------:R-:W-:Y:S03]  /*6700*/  @!P5 LEA R184, P0, R181.reuse, c[0x0][0x2a0], 0x2 ;  /* 0x0000a800b5b8da11 */ /* 0x040fe600078010ff */
[----:B------:R-:W-:Y:S01]  /*6710*/  IMAD R252, R0, c[0x0][0x2b8], R252 ;  /* 0x0000ae0000fc7a24 */ /* 0x000fe200078e02fc */
[----:B------:R-:W-:Y:S04]  /*6720*/  @!P5 LEA.HI.X R185, R181, c[0x0][0x2a4], R2, 0x2, P0 ;  /* 0x0000a900b5b9da11 */ /* 0x000fe800000f1402 */
[----:B------:R-:W-:Y:S01]  /*6730*/  SHF.R.S32.HI R0, RZ, 0x1f, R252 ;  /* 0x0000001fff007819 */ /* 0x000fe200000114fc */
[----:B------:R1:W2:Y:S04]  /*6740*/  @!P5 LDG.E R251, [R184.64] ;  /* 0x0000000cb8fbd981 */ /* 0x0002a8000c1e1900 */
[----:B------:R-:W-:Y:S04]  /*6750*/  IMAD R0, R0, c[0x0][0x1e0], RZ ;  /* 0x0000780000007a24 */ /* 0x000fe800078e02ff */
[C---:B------:R-:W-:Y:S02]  /*6760*/  IMAD R0, R252.reuse, c[0x0][0x1e4], R0 ;  /* 0x00007900fc007a24 */ /* 0x040fe400078e0200 */
[----:B-1----:R-:W-:Y:S04]  /*6770*/  IMAD.WIDE.U32 R184, R252, c[0x0][0x1e0], RZ ;  /* 0x00007800fcb87a25 */ /* 0x002fe800078e00ff */
[----:B------:R-:W-:Y:S01]  /*6780*/  IMAD.IADD R185, R185, 0x1, R0 ;  /* 0x00000001b9b97824 */ /* 0x000fe200078e0200 */
[----:B--2---:R-:W-:Y:S03]  /*6790*/  SHF.R.S32.HI R0, RZ, 0x1f, R251 ;  /* 0x0000001fff007819 */ /* 0x004fe600000114fb */
[C---:B------:R-:W-:Y:S04]  /*67a0*/  IMAD.WIDE.U32 R184, R251.reuse, c[0x0][0x1f0], R184 ;  /* 0x00007c00fbb87a25 */ /* 0x040fe800078e00b8 */
[----:B------:R-:W-:Y:S01]  /*67b0*/  IMAD R0, R0, c[0x0][0x1f0], RZ ;  /* 0x00007c0000007a24 */ /* 0x000fe200078e02ff */
[----:B------:R-:W-:Y:S03]  /*67c0*/  IADD3 R181, P0, R184, UR20, RZ ;  /* 0x00000014b8b57c10 */ /* 0x000fe6000ff1e0ff */
[----:B------:R-:W-:Y:S05]  /*67d0*/  IMAD R0, R251, c[0x0][0x1f4], R0 ;  /* 0x00007d00fb007a24 */ /* 0x000fea00078e0200 */
[----:B------:R-:W-:Y:S02]  /*67e0*/  IADD3.X R0, R185, UR18, R0, P0, !PT ;  /* 0x00000012b9007c10 */ /* 0x000fe400087fe400 */
[C---:B------:R-:W-:Y:S04]  /*67f0*/  LEA R2, P0, R181.reuse, c[0x0][0x1c8], 0x1 ;  /* 0x00007200b5027a11 */ /* 0x040fe800078008ff */
[----:B------:R-:W-:Y:S01]  /*6800*/  LEA.HI.X R0, R181, c[0x0][0x1cc], R0, 0x1, P0 ;  /* 0x00007300b5007a11 */ /* 0x000fe200000f0c00 */
[----:B------:R-:W3:Y:S04]  /*6810*/  SHFL.IDX PT, R185, R2, RZ, 0x181f ;  /* 0x00181fff02b97589 */ /* 0x000ee800000e0000 */
[----:B------:R-:W4:Y:S04]  /*6820*/  SHFL.IDX PT, R186, R0, RZ, 0x181f ;  /* 0x00181fff00ba7589 */ /* 0x000f2800000e0000 */
[----:B------:R-:W1:Y:S04]  /*6830*/  SHFL.IDX PT, R181, R2, 0x1, 0x181f ;  /* 0x00381f0002b57f89 */ /* 0x000e6800000e0000 */
[----:B------:R-:W2:Y:S04]  /*6840*/  SHFL.IDX PT, R184, R0, 0x1, 0x181f ;  /* 0x00381f0000b87f89 */ /* 0x000ea800000e0000 */
[----:B------:R-:W1:Y:S04]  /*6850*/  SHFL.IDX PT, R2, R2, 0x2, 0x181f ;  /* 0x00581f0002027f89 */ /* 0x000e6800000e0000 */
[----:B------:R-:W1:Y:S01]  /*6860*/  SHFL.IDX PT, R0, R0, 0x2, 0x181f ;  /* 0x00581f0000007f89 */ /* 0x000e6200000e0000 */
[C---:B---3--:R-:W-:Y:S05]  /*6870*/  IADD3 R192, P0, R185.reuse, R204, RZ ;  /* 0x000000ccb9c07210 */ /* 0x048fea0007f1e0ff */
[C---:B----4-:R-:W-:Y:S01]  /*6880*/  IMAD.X R193, R186.reuse, 0x1, R205, P0 ;  /* 0x00000001bac17824 */ /* 0x050fe200000e06cd */
[C---:B-----5:R-:W-:Y:S04]  /*6890*/  IADD3 R190, P0, R185.reuse, R202, RZ ;  /* 0x000000cab9be7210 */ /* 0x060fe80007f1e0ff */
[----:B------:R3:W-:Y:S01]  /*68a0*/  LDGSTS.E.BYPASS.LTC128B.128 [R249+0xc100], [R192.64], !P4 ;  /* 0x0c100000c0f97fae */ /* 0x0007e2000e101d4c */
[C---:B------:R-:W-:Y:S01]  /*68b0*/  IMAD.X R191, R186.reuse, 0x1, R203, P0 ;  /* 0x00000001babf7824 */ /* 0x040fe200000e06cb */
[C---:B------:R-:W-:Y:S04]  /*68c0*/  IADD3 R188, P0, R185.reuse, R214, RZ ;  /* 0x000000d6b9bc7210 */ /* 0x040fe80007f1e0ff */
[----:B------:R4:W-:Y:S01]  /*68d0*/  LDGSTS.E.BYPASS.LTC128B.128 [R249+0xf100], [R190.64], !P3 ;  /* 0x0f100000bef97fae */ /* 0x0009e2000d901d4c */
[C---:B------:R-:W-:Y:S01]  /*68e0*/  IMAD.X R189, R186.reuse, 0x1, R215, P0 ;  /* 0x00000001babd7824 */ /* 0x040fe200000e06d7 */
[----:B------:R-:W-:Y:S04]  /*68f0*/  IADD3 R194, P0, R185, R212, RZ ;  /* 0x000000d4b9c27210 */ /* 0x000fe80007f1e0ff */
[----:B------:R5:W-:Y:S01]  /*6900*/  LDGSTS.E.BYPASS.LTC128B.128 [R249+0x12100], [R188.64], !P2 ;  /* 0x12100000bcf97fae */ /* 0x000be2000d101d4c */
[----:B------:R-:W-:Y:S01]  /*6910*/  IMAD.X R195, R186, 0x1, R213, P0 ;  /* 0x00000001bac37824 */ /* 0x000fe200000e06d5 */
[C---:B-1----:R-:W-:Y:S04]  /*6920*/  IADD3 R186, P0, R181.reuse, R204, RZ ;  /* 0x000000ccb5ba7210 */ /* 0x042fe80007f1e0ff */
[----:B------:R3:W-:Y:S01]  /*6930*/  LDGSTS.E.BYPASS.LTC128B.128 [R249+0x15100], [R194.64], !P1 ;  /* 0x15100000c2f97fae */ /* 0x0007e2000c901d4c */
[C---:B--2---:R-:W-:Y:S01]  /*6940*/  IMAD.X R187, R184.reuse, 0x1, R205, P0 ;  /* 0x00000001b8bb7824 */ /* 0x044fe200000e06cd */
[C---:B------:R-:W-:Y:S04]  /*6950*/  IADD3 R198, P0, R181.reuse, R202, RZ ;  /* 0x000000cab5c67210 */ /* 0x040fe80007f1e0ff */
        /* <DEDUP_REMOVED lines=8> */
[----:B------:R-:W-:Y:S04]  /*69e0*/  IADD3 R184, P0, R2, R204, RZ ;  /* 0x000000cc02b87210 */ /* 0x000fe80007f1e0ff */
[----:B------:R3:W-:Y:S01]  /*69f0*/  LDGSTS.E.BYPASS.LTC128B.128 [R249+0x16100], [R200.64], !P1 ;  /* 0x16100000c8f97fae */ /* 0x0007e2000c901d4c */
[----:B------:R-:W-:Y:S01]  /*6a00*/  IMAD.X R185, R0, 0x1, R205, P0 ;  /* 0x0000000100b97824 */ /* 0x000fe200000e06cd */
[----:B----4-:R-:W-:Y:S04]  /*6a10*/  IADD3 R190, P0, R2, R202, RZ ;  /* 0x000000ca02be7210 */ /* 0x010fe80007f1e0ff */
[----:B------:R3:W-:Y:S01]  /*6a20*/  LDGSTS.E.BYPASS.LTC128B.128 [R249+0xe100], [R184.64], !P4 ;  /* 0x0e100000b8f97fae */ /* 0x0007e2000e101d4c */
[----:B------:R-:W-:Y:S01]  /*6a30*/  IMAD.X R191, R0, 0x1, R203, P0 ;  /* 0x0000000100bf7824 */ /* 0x000fe200000e06cb */
[----:B-----5:R-:W-:Y:S04]  /*6a40*/  IADD3 R188, P0, R2, R214, RZ ;  /* 0x000000d602bc7210 */ /* 0x020fe80007f1e0ff */
[----:B------:R3:W-:Y:S01]  /*6a50*/  LDGSTS.E.BYPASS.LTC128B.128 [R249+0x11100], [R190.64], !P3 ;  /* 0x11100000bef97fae */ /* 0x0007e2000d901d4c */
[----:B------:R-:W-:Y:S01]  /*6a60*/  IMAD.X R189, R0, 0x1, R215, P0 ;  /* 0x0000000100bd7824 */ /* 0x000fe200000e06d7 */
[----:B-1----:R-:W-:Y:S04]  /*6a70*/  IADD3 R186, P0, R2, R212, RZ ;  /* 0x000000d402ba7210 */ /* 0x002fe80007f1e0ff */
[----:B------:R3:W-:Y:S01]  /*6a80*/  LDGSTS.E.BYPASS.LTC128B.128 [R249+0x14100], [R188.64], !P2 ;  /* 0x14100000bcf97fae */ /* 0x0007e2000d101d4c */
[----:B------:R-:W-:Y:S05]  /*6a90*/  IMAD.X R187, R0, 0x1, R213, P0 ;  /* 0x0000000100bb7824 */ /* 0x000fea00000e06d5 */
[----:B------:R3:W-:Y:S01]  /*6aa0*/  LDGSTS.E.BYPASS.LTC128B.128 [R249+0x17100], [R186.64], !P1 ;  /* 0x17100000baf97fae */ /* 0x0007e2000c901d4c */
[----:B------:R-:W-:-:S05]  /*6ab0*/  BRA `(.L_x_1545) ;  /* 0x0000185000007947 */ /* 0x000fca0003800000 */
.L_x_1544:
[----:B------:R2:W-:Y:S01]  /*6ac0*/  STL [R1+0x40], R56 ;  /* 0x0000403801007387 */ /* 0x0005e20000100800 */
[----:B-1----:R-:W-:Y:S01]  /*6ad0*/  SHF.R.S32.HI R0, RZ, 0x1f, R252 ;  /* 0x0000001fff007819 */ /* 0x002fe200000114fc */
[----:B------:R-:W-:Y:S01]  /*6ae0*/  IMAD.WIDE.U32 R4, R252, c[0x0][0x208], RZ ;  /* 0x00008200fc047a25 */ /* 0x000fe200078e00ff */
[----:B------:R-:W-:Y:S01]  /*6af0*/  SHF.R.S32.HI R2, RZ, 0x1f, R251 ;  /* 0x0000001fff027819 */ /* 0x000fe200000114fb */
[----:B------:R-:W-:Y:S04]  /*6b00*/  DEPBAR.LE SB0, 0x0 ;  /* 0x000080000000791a */ /* 0x000fe80000000000 */
[----:B------:R-:W-:Y:S01]  /*6b10*/  IMAD R0, R0, c[0x0][0x208], RZ ;  /* 0x0000820000007a24 */ /* 0x000fe200078e02ff */
[----:B------:R-:W-:Y:S01]  /*6b20*/  BAR.SYNC.DEFER_BLOCKING 0x0 ;  /* 0x0000000000007b1d */ /* 0x000fe20000010000 */
[----:B------:R-:W-:Y:S01]  /*6b30*/  IMAD R2, R2, c[0x0][0x218], RZ ;  /* 0x0000860002027a24 */ /* 0x000fe200078e02ff */
[----:B------:R-:W-:Y:S01]  /*6b40*/  IADD3 R181, R249, 0x100, RZ ;  /* 0x00000100f9b57810 */ /* 0x000fe20007ffe0ff */
[----:B------:R-:W-:Y:S01]  /*6b50*/  IMAD R0, R252, c[0x0][0x20c], R0 ;  /* 0x00008300fc007a24 */ /* 0x000fe200078e0200 */
[----:B------:R-:W-:Y:S01]  /*6b60*/  UISETP.GT.AND UP0, UPT, UR6, UR8, UPT ;  /* 0x000000080600728c */ /* 0x000fe2000bf04270 */
[----:B------:R-:W-:Y:S02]  /*6b70*/  IMAD R2, R251, c[0x0][0x21c], R2 ;  /* 0x00008700fb027a24 */ /* 0x000fe400078e0202 */
[----:B------:R-:W-:Y:S04]  /*6b80*/  IMAD.IADD R5, R5, 0x1, R0 ;  /* 0x0000000105057824 */ /* 0x000fe800078e0200 */
[----:B------:R-:W-:Y:S05]  /*6b90*/  IMAD.WIDE.U32 R4, R251, c[0x0][0x218], R4 ;  /* 0x00008600fb047a25 */ /* 0x000fea00078e0004 */
[----:B------:R-:W-:Y:S04]  /*6ba0*/  IADD3 R0, P0, R4, UR22, RZ ;  /* 0x0000001604007c10 */ /* 0x000fe8000ff1e0ff */
[----:B------:R-:W-:Y:S02]  /*6bb0*/  IADD3.X R4, R5, UR4, R2, P0, !PT ;  /* 0x0000000405047c10 */ /* 0x000fe400087fe402 */
[C---:B------:R-:W-:Y:S01]  /*6bc0*/  LEA R2, P0, R0.reuse, c[0x0][0x1f8], 0x1 ;  /* 0x00007e0000027a11 */ /* 0x040fe200078008ff */
[----:B------:R-:W-:Y:S03]  /*6bd0*/  LDSM.16.M88.4 R48, [R248+0x18100] ;  /* 0x01810000f830783b */ /* 0x000fe60000000200 */
[----:B------:R-:W-:Y:S01]  /*6be0*/  LEA.HI.X R0, R0, c[0x0][0x1fc], R4, 0x1, P0 ;  /* 0x00007f0000007a11 */ /* 0x000fe200000f0c04 */
[----:B--2---:R-:W2:Y:S04]  /*6bf0*/  LDL R56, [R1+0x1c] ;  /* 0x00001c0001387983 */ /* 0x004ea80000100800 */
[----:B------:R1:W-:Y:S04]  /*6c00*/  STL [R1+0x3c], R55 ;  /* 0x00003c3701007387 */ /* 0x0003e80000100800 */
[----:B------:R-:W3:Y:S04]  /*6c10*/  LDL R29, [R1+0x14] ;  /* 0x00001400011d7983 */ /* 0x000ee80000100800 */
[----:B------:R-:W-:Y:S04]  /*6c20*/  SHFL.IDX PT, R44, R2, RZ, 0x181f ;  /* 0x00181fff022c7589 */ /* 0x000fe800000e0000 */
[----:B------:R-:W-:Y:S04]  /*6c30*/  SHFL.IDX PT, R20, R0, RZ, 0x181f ;  /* 0x00181fff00147589 */ /* 0x000fe800000e0000 */
[----:B------:R-:W4:Y:S04]  /*6c40*/  LDSM.16.M88.4 R8, [R247+0xc100] ;  /* 0x00c10000f708783b */ /* 0x000f280000000200 */
[----:B------:R-:W4:Y:S04]  /*6c50*/  LDSM.16.M88.4 R16, [R247+0xc900] ;  /* 0x00c90000f710783b */ /* 0x000f280000000200 */
[----:B------:R-:W-:Y:S04]  /*6c60*/  LDSM.16.M88.4 R24, [R247+0xd100] ;  /* 0x00d10000f718783b */ /* 0x000fe80000000200 */
[----:B-1----:R-:W3:Y:S04]  /*6c70*/  LDL R55, [R1+0x20] ;  /* 0x0000200001377983 */ /* 0x002ee80000100800 */
[----:B------:R1:W-:Y:S04]  /*6c80*/  STL [R1+0x38], R54 ;  /* 0x0000383601007387 */ /* 0x0003e80000100800 */
[----:B------:R-:W-:Y:S04]  /*6c90*/  LDSM.16.M88.4 R32, [R247+0xd900] ;  /* 0x00d90000f720783b */ /* 0x000fe80000000200 */
[----:B------:R-:W-:Y:S04]  /*6ca0*/  LDSM.16.M88.4 R40, [R247+0xe100] ;  /* 0x00e10000f728783b */ /* 0x000fe80000000200 */
[----:B------:R-:W-:Y:S04]  /*6cb0*/  LDSM.16.M88.4 R184, [R247+0xe900] ;  /* 0x00e90000f7b8783b */ /* 0x000fe80000000200 */
[----:B------:R-:W-:Y:S04]  /*6cc0*/  LDSM.16.M88.4 R188, [R244+0x18100] ;  /* 0x01810000f4bc783b */ /* 0x000fe80000000200 */
[----:B------:R-:W-:Y:S01]  /*6cd0*/  LDSM.16.M88.4 R192, [R246] ;  /* 0x00000000f6c0783b */ /* 0x000fe20000000200 */
[C---:B----4-:R-:W-:Y:S03]  /*6ce0*/  HMMA.16816.F32.BF16 R4, R48.reuse, R8, RZ ;  /* 0x000000083004723c */ /* 0x050fe600000418ff */
[----:B-1----:R-:W4:Y:S04]  /*6cf0*/  LDL R54, [R1+0x18] ;  /* 0x0000180001367983 */ /* 0x002f280000100800 */
[----:B------:R1:W-:Y:S01]  /*6d00*/  STL [R1+0x34], R53 ;  /* 0x0000343501007387 */ /* 0x0003e20000100800 */
[C---:B------:R-:W-:Y:S03]  /*6d10*/  HMMA.16816.F32.BF16 R8, R48.reuse, R10, RZ ;  /* 0x0000000a3008723c */ /* 0x040fe600000418ff */
[----:B------:R-:W-:Y:S04]  /*6d20*/  LDSM.16.M88.4 R196, [R237] ;  /* 0x00000000edc4783b */ /* 0x000fe80000000200 */
[----:B------:R-:W-:Y:S01]  /*6d30*/  LDSM.16.M88.4 R200, [R236] ;  /* 0x00000000ecc8783b */ /* 0x000fe20000000200 */
[C---:B------:R-:W-:Y:S03]  /*6d40*/  HMMA.16816.F32.BF16 R12, R48.reuse, R16, RZ ;  /* 0x00000010300c723c */ /* 0x040fe600000418ff */
[----:B------:R-:W-:Y:S04]  /*6d50*/  LDSM.16.M88.4 R204, [R235] ;  /* 0x00000000ebcc783b */ /* 0x000fe80000000200 */
[----:B------:R-:W-:Y:S01]  /*6d60*/  LDSM.16.M88.4 R208, [R234] ;  /* 0x00000000ead0783b */ /* 0x000fe20000000200 */
[C---:B------:R-:W-:Y:S03]  /*6d70*/  HMMA.16816.F32.BF16 R16, R48.reuse, R18, RZ ;  /* 0x000000123010723c */ /* 0x040fe600000418ff */
[----:B------:R-:W-:Y:S04]  /*6d80*/  LDSM.16.M88.4 R212, [R233] ;  /* 0x00000000e9d4783b */ /* 0x000fe80000000200 */
[----:B------:R-:W2:Y:S04]  /*6d90*/  SHFL.IDX PT, R38, R2, 0x1, 0x181f ;  /* 0x00381f0002267f89 */ /* 0x000ea800000e0000 */
[----:B-1----:R-:W4:Y:S04]  /*6da0*/  LDL R53, [R1+0xc] ;  /* 0x00000c0001357983 */ /* 0x002f280000100800 */
[----:B------:R1:W-:Y:S04]  /*6db0*/  STL [R1+0x30], R52 ;  /* 0x0000303401007387 */ /* 0x0003e80000100800 */
[----:B------:R-:W2:Y:S04]  /*6dc0*/  SHFL.IDX PT, R28, R0, 0x1, 0x181f ;  /* 0x00381f00001c7f89 */ /* 0x000ea800000e0000 */
[----:B------:R-:W2:Y:S04]  /*6dd0*/  SHFL.IDX PT, R2, R2, 0x2, 0x181f ;  /* 0x00581f0002027f89 */ /* 0x000ea800000e0000 */
[----:B------:R-:W2:Y:S04]  /*6de0*/  SHFL.IDX PT, R0, R0, 0x2, 0x181f ;  /* 0x00581f0000007f89 */ /* 0x000ea800000e0000 */
[----:B-1----:R-:W4:Y:S04]  /*6df0*/  LDL R52, [R1+0x10] ;  /* 0x0000100001347983 */ /* 0x002f280000100800 */
[----:B------:R1:W-:Y:S04]  /*6e00*/  STL [R1+0x2c], R3 ;  /* 0x00002c0301007387 */ /* 0x0003e80000100800 */
[----:B------:R-:W4:Y:S04]  /*6e10*/  LDL R250, [R1+0x8] ;  /* 0x0000080001fa7983 */ /* 0x000f280000100800 */
[----:B-1----:R-:W4:Y:S01]  /*6e20*/  LDL R3, [R1+0x4] ;  /* 0x0000040001037983 */ /* 0x002f220000100800 */
[-C--:B--2---:R-:W-:Y:S05]  /*6e30*/  IADD3 R30, P0, R44, R56.reuse, RZ ;  /* 0x000000382c1e7210 */ /* 0x084fea0007f1e0ff */
[--C-:B---3--:R-:W-:Y:S01]  /*6e40*/  IMAD.X R31, R20, 0x1, R55.reuse, P0 ;  /* 0x00000001141f7824 */ /* 0x108fe200000e0637 */
[----:B------:R-:W-:Y:S04]  /*6e50*/  IADD3 R22, P0, R44, R29, RZ ;  /* 0x0000001d2c167210 */ /* 0x000fe80007f1e0ff */
[----:B------:R1:W-:Y:S01]  /*6e60*/  LDGSTS.E.BYPASS.LTC128B.128 [R181], [R30.64], !P4 ;  /* 0x000000001eb57fae */ /* 0x0003e2000e101d4c */
[----:B----4-:R-:W-:Y:S05]  /*6e70*/  IMAD.X R23, R20, 0x1, R54, P0 ;  /* 0x0000000114177824 */ /* 0x010fea00000e0636 */
[----:B------:R2:W-:Y:S01]  /*6e80*/  LDGSTS.E.BYPASS.LTC128B.128 [R181+0x3000], [R22.64], !P3 ;  /* 0x0300000016b57fae */ /* 0x0005e2000d901d4c */
[----:B------:R-:W-:Y:S05]  /*6e90*/  IADD3 R36, P0, R44, R53, RZ ;  /* 0x000000352c247210 */ /* 0x000fea0007f1e0ff */
[----:B------:R-:W-:Y:S05]  /*6ea0*/  IMAD.X R37, R20, 0x1, R52, P0 ;  /* 0x0000000114257824 */ /* 0x000fea00000e0634 */
[----:B------:R3:W-:Y:S01]  /*6eb0*/  LDGSTS.E.BYPASS.LTC128B.128 [R181+0x6000], [R36.64], !P2 ;  /* 0x0600000024b57fae */ /* 0x0007e2000d101d4c */
[----:B------:R-:W-:Y:S05]  /*6ec0*/  IADD3 R44, P0, R44, R3, RZ ;  /* 0x000000032c2c7210 */ /* 0x000fea0007f1e0ff */
[----:B------:R-:W-:Y:S01]  /*6ed0*/  IMAD.X R45, R20, 0x1, R250, P0 ;  /* 0x00000001142d7824 */ /* 0x000fe200000e06fa */
[-C--:B------:R-:W-:Y:S01]  /*6ee0*/  IADD3 R46, P0, R38, R56.reuse, RZ ;  /* 0x00000038262e7210 */ /* 0x080fe20007f1e0ff */
[C---:B--2---:R-:W-:Y:S03]  /*6ef0*/  HMMA.16816.F32.BF16 R20, R48.reuse, R24, RZ ;  /* 0x000000183014723c */ /* 0x044fe600000418ff */
[----:B------:R2:W-:Y:S01]  /*6f00*/  LDGSTS.E.BYPASS.LTC128B.128 [R181+0x9000], [R44.64], !P1 ;  /* 0x090000002cb57fae */ /* 0x0005e2000c901d4c */
[--C-:B------:R-:W-:Y:S01]  /*6f10*/  IMAD.X R47, R28, 0x1, R55.reuse, P0 ;  /* 0x000000011c2f7824 */ /* 0x100fe200000e0637 */
[----:B-1----:R-:W-:Y:S03]  /*6f20*/  IADD3 R30, P0, R38, R29, RZ ;  /* 0x0000001d261e7210 */ /* 0x002fe60007f1e0ff */
[C---:B------:R-:W-:Y:S01]  /*6f30*/  HMMA.16816.F32.BF16 R24, R48.reuse, R26, RZ ;  /* 0x0000001a3018723c */ /* 0x040fe200000418ff */
[----:B------:R1:W-:Y:S03]  /*6f40*/  LDGSTS.E.BYPASS.LTC128B.128 [R181+0x1000], [R46.64], !P4 ;  /* 0x010000002eb57fae */ /* 0x0003e6000e101d4c */
[----:B------:R-:W-:Y:S01]  /*6f50*/  IMAD.X R31, R28, 0x1, R54, P0 ;  /* 0x000000011c1f7824 */ /* 0x000fe200000e0636 */
[----:B---3--:R-:W-:Y:S04]  /*6f60*/  IADD3 R36, P0, R38, R53, RZ ;  /* 0x0000003526247210 */ /* 0x008fe80007f1e0ff */
[----:B------:R3:W-:Y:S03]  /*6f70*/  LDGSTS.E.BYPASS.LTC128B.128 [R181+0x4000], [R30.64], !P3 ;  /* 0x040000001eb57fae */ /* 0x0007e6000d901d4c */
[----:B------:R-:W-:Y:S01]  /*6f80*/  IMAD.X R37, R28, 0x1, R52, P0 ;  /* 0x000000011c257824 */ /* 0x000fe200000e0634 */
[----:B------:R-:W-:Y:S04]  /*6f90*/  IADD3 R38, P0, R38, R3, RZ ;  /* 0x0000000326267210 */ /* 0x000fe80007f1e0ff */
[----:B------:R4:W-:Y:S01]  /*6fa0*/  LDGSTS.E.BYPASS.LTC128B.128 [R181+0x7000], [R36.64], !P2 ;  /* 0x0700000024b57fae */ /* 0x0009e2000d101d4c */
[----:B------:R-:W-:Y:S01]  /*6fb0*/  IMAD.X R39, R28, 0x1, R250, P0 ;  /* 0x000000011c277824 */ /* 0x000fe200000e06fa */
[----:B--2---:R-:W-:Y:S04]  /*6fc0*/  IADD3 R44, P0, R2, R56, RZ ;  /* 0x00000038022c7210 */ /* 0x004fe80007f1e0ff */
[----:B------:R2:W-:Y:S01]  /*6fd0*/  LDGSTS.E.BYPASS.LTC128B.128 [R181+0xa000], [R38.64], !P1 ;  /* 0x0a00000026b57fae */ /* 0x0005e2000c901d4c */
[----:B------:R-:W-:Y:S03]  /*6fe0*/  IMAD.X R45, R0, 0x1, R55, P0 ;  /* 0x00000001002d7824 */ /* 0x000fe600000e0637 */
[----:B------:R1:W5:Y:S04]  /*6ff0*/  LDL.LU R56, [R1+0x40] ;  /* 0x0000400001387983 */ /* 0x0003680000300800 */
[----:B------:R1:W-:Y:S04]  /*7000*/  LDGSTS.E.BYPASS.LTC128B.128 [R181+0x2000], [R44.64], !P4 ;  /* 0x020000002cb57fae */ /* 0x0003e8000e101d4c */
[----:B------:R1:W5:Y:S01]  /*7010*/  LDL.LU R55, [R1+0x3c] ;  /* 0x00003c0001377983 */ /* 0x0003620000300800 */
[----:B----4-:R-:W-:Y:S02]  /*7020*/  IADD3 R36, P0, R2, R29, RZ ;  /* 0x0000001d02247210 */ /* 0x010fe40007f1e0ff */
[C---:B---3--:R-:W-:Y:S03]  /*7030*/  HMMA.16816.F32.BF16 R28, R48.reuse, R32, RZ ;  /* 0x00000020301c723c */ /* 0x048fe600000418ff */
[----:B------:R-:W-:Y:S01]  /*7040*/  IMAD.X R37, R0, 0x1, R54, P0 ;  /* 0x0000000100257824 */ /* 0x000fe200000e0636 */
[----:B--2---:R-:W-:Y:S01]  /*7050*/  IADD3 R38, P0, R2, R53, RZ ;  /* 0x0000003502267210 */ /* 0x004fe20007f1e0ff */
[----:B------:R2:W5:Y:S03]  /*7060*/  LDL.LU R54, [R1+0x38] ;  /* 0x0000380001367983 */ /* 0x0005660000300800 */
[C---:B------:R-:W-:Y:S01]  /*7070*/  HMMA.16816.F32.BF16 R32, R48.reuse, R34, RZ ;  /* 0x000000223020723c */ /* 0x040fe200000418ff */
[----:B------:R-:W-:Y:S01]  /*7080*/  IMAD.X R39, R0, 0x1, R52, P0 ;  /* 0x0000000100277824 */ /* 0x000fe200000e0634 */
[----:B------:R3:W-:Y:S02]  /*7090*/  LDGSTS.E.BYPASS.LTC128B.128 [R181+0x5000], [R36.64], !P3 ;  /* 0x0500000024b57fae */ /* 0x0007e4000d901d4c */
[----:B-1----:R-:W-:Y:S02]  /*70a0*/  IADD3 R44, P0, R2, R3, RZ ;  /* 0x00000003022c7210 */ /* 0x002fe40007f1e0ff */
[----:B------:R3:W-:Y:S04]  /*70b0*/  LDGSTS.E.BYPASS.LTC128B.128 [R181+0x8000], [R38.64], !P2 ;  /* 0x0800000026b57fae */ /* 0x0007e8000d101d4c */
[----:B------:R2:W5:Y:S02]  /*70c0*/  LDL.LU R53, [R1+0x34] ;  /* 0x0000340001357983 */ /* 0x0005640000300800 */
[----:B------:R-:W-:Y:S01]  /*70d0*/  IMAD.X R45, R0, 0x1, R250, P0 ;  /* 0x00000001002d7824 */ /* 0x000fe200000e06fa */
[----:B------:R-:W-:Y:S01]  /*70e0*/  PLOP3.LUT P0, PT, PT, PT, UP0, 0x80, 0x0 ;  /* 0x000000000000781c */ /* 0x000fe20003f0f008 */
[----:B------:R2:W5:Y:S01]  /*70f0*/  LDL.LU R52, [R1+0x30] ;  /* 0x0000300001347983 */ /* 0x0005620000300800 */
[----:B------:R-:W-:Y:S03]  /*7100*/  IMAD.MOV.U32 R250, RZ, RZ, c[0x0][0x2b8] ;  /* 0x0000ae00fffa7624 */ /* 0x000fe600078e00ff */
[----:B------:R1:W-:Y:S04]  /*7110*/  LDGSTS.E.BYPASS.LTC128B.128 [R181+0xb000], [R44.64], !P1 ;  /* 0x0b0000002cb57fae */ /* 0x0003e8000c901d4c */
[----:B------:R-:W0:Y:S04]  /*7120*/  LDGDEPBAR ;  /* 0x00000000000079af */ /* 0x000e280000000000 */
[----:B------:R2:W5:Y:S01]  /*7130*/  LDL.LU R3, [R1+0x2c] ;  /* 0x00002c0001037983 */ /* 0x0005620000300800 */
[C---:B---3--:R-:W-:Y:S08]  /*7140*/  HMMA.16816.F32.BF16 R36, R48.reuse, R40, RZ ;  /* 0x000000283024723c */ /* 0x048ff000000418ff */
[C---:B------:R-:W-:Y:S08]  /*7150*/  HMMA.16816.F32.BF16 R40, R48.reuse, R42, RZ ;  /* 0x0000002a3028723c */ /* 0x040ff000000418ff */
[C---:B-1----:R-:W-:Y:S08]  /*7160*/  HMMA.16816.F32.BF16 R44, R48.reuse, R184, RZ ;  /* 0x000000b8302c723c */ /* 0x042ff000000418ff */
[----:B------:R-:W-:Y:S01]  /*7170*/  HMMA.16816.F32.BF16 R48, R48, R186, RZ ;  /* 0x000000ba3030723c */ /* 0x000fe200000418ff */
[----:B------:R-:W-:Y:S07]  /*7180*/  LDSM.16.M88.4 R184, [R243+0x18100] ;  /* 0x01810000f3b8783b */ /* 0x000fee0000000200 */
[C---:B------:R-:W-:Y:S08]  /*7190*/  HMMA.16816.F32.BF16 R4, R188.reuse, R192, R4 ;  /* 0x000000c0bc04723c */ /* 0x040ff00000041804 */
[C---:B------:R-:W-:Y:S01]  /*71a0*/  HMMA.16816.F32.BF16 R8, R188.reuse, R194, R8 ;  /* 0x000000c2bc08723c */ /* 0x040fe20000041808 */
[----:B------:R-:W1:Y:S07]  /*71b0*/  LDSM.16.M88.4 R192, [R242+0xc100] ;  /* 0x00c10000f2c0783b */ /* 0x000e6e0000000200 */
[C---:B------:R-:W-:Y:S08]  /*71c0*/  HMMA.16816.F32.BF16 R12, R188.reuse, R196, R12 ;  /* 0x000000c4bc0c723c */ /* 0x040ff0000004180c */
[C---:B------:R-:W-:Y:S01]  /*71d0*/  HMMA.16816.F32.BF16 R16, R188.reuse, R198, R16 ;  /* 0x000000c6bc10723c */ /* 0x040fe20000041810 */
[----:B------:R-:W3:Y:S07]  /*71e0*/  LDSM.16.M88.4 R196, [R242+0xc900] ;  /* 0x00c90000f2c4783b */ /* 0x000eee0000000200 */
[C---:B------:R-:W-:Y:S08]  /*71f0*/  HMMA.16816.F32.BF16 R20, R188.reuse, R200, R20 ;  /* 0x000000c8bc14723c */ /* 0x040ff00000041814 */
[C---:B------:R-:W-:Y:S01]  /*7200*/  HMMA.16816.F32.BF16 R24, R188.reuse, R202, R24 ;  /* 0x000000cabc18723c */ /* 0x040fe20000041818 */
[----:B------:R-:W4:Y:S07]  /*7210*/  LDSM.16.M88.4 R200, [R242+0xd100] ;  /* 0x00d10000f2c8783b */ /* 0x000f2e0000000200 */
[C---:B------:R-:W-:Y:S08]  /*7220*/  HMMA.16816.F32.BF16 R28, R188.reuse, R204, R28 ;  /* 0x000000ccbc1c723c */ /* 0x040ff0000004181c */
        /* <DEDUP_REMOVED lines=10> */
[----:B------:R-:W-:Y:S07]  /*72d0*/  LDSM.16.M88.4 R192, [R232] ;  /* 0x00000000e8c0783b */ /* 0x000fee0000000200 */
[C---:B---3--:R-:W-:Y:S08]  /*72e0*/  HMMA.16816.F32.BF16 R12, R184.reuse, R196, R12 ;  /* 0x000000c4b80c723c */ /* 0x048ff0000004180c */
[C---:B------:R-:W-:Y:S01]  /*72f0*/  HMMA.16816.F32.BF16 R16, R184.reuse, R198, R16 ;  /* 0x000000c6b810723c */ /* 0x040fe20000041810 */
[----:B------:R-:W-:Y:S07]  /*7300*/  LDSM.16.M88.4 R196, [R232+0x800] ;  /* 0x00080000e8c4783b */ /* 0x000fee0000000200 */
[C---:B----4-:R-:W-:Y:S08]  /*7310*/  HMMA.16816.F32.BF16 R20, R184.reuse, R200, R20 ;  /* 0x000000c8b814723c */ /* 0x050ff00000041814 */
[C---:B------:R-:W-:Y:S01]  /*7320*/  HMMA.16816.F32.BF16 R24, R184.reuse, R202, R24 ;  /* 0x000000cab818723c */ /* 0x040fe20000041818 */
[----:B------:R-:W-:Y:S07]  /*7330*/  LDSM.16.M88.4 R200, [R232+0x1000] ;  /* 0x00100000e8c8783b */ /* 0x000fee0000000200 */
        /* <DEDUP_REMOVED lines=8> */
[----:B------:R-:W2:Y:S04]  /*73c0*/  LDSM.16.M88.4 R184, [R232+0x2000] ;  /* 0x00200000e8b8783b */ /* 0x000ea80000000200 */
[----:B------:R-:W3:Y:S03]  /*73d0*/  LDSM.16.M88.4 R208, [R232+0x2800] ;  /* 0x00280000e8d0783b */ /* 0x000ee60000000200 */
[C---:B-1----:R-:W-:Y:S08]  /*73e0*/  HMMA.16816.F32.BF16 R4, R188.reuse, R192, R4 ;  /* 0x000000c0bc04723c */ /* 0x042ff00000041804 */
        /* <DEDUP_REMOVED lines=11> */
[C---:B--2---:R-:W-:Y:S08]  /*74a0*/  HMMA.16816.F32.BF16 R36, R188.reuse, R184, R36 ;  /* 0x000000b8bc24723c */ /* 0x044ff00000041824 */
[C---:B------:R-:W-:Y:S01]  /*74b0*/  HMMA.16816.F32.BF16 R40, R188.reuse, R186, R40 ;  /* 0x000000babc28723c */ /* 0x040fe20000041828 */
[----:B------:R-:W1:Y:S07]  /*74c0*/  LDSM.16.M88.4 R184, [R248+0x1c100] ;  /* 0x01c10000f8b8783b */ /* 0x000e6e0000000200 */
[C---:B---3--:R-:W-:Y:S08]  /*74d0*/  HMMA.16816.F32.BF16 R44, R188.reuse, R208, R44 ;  /* 0x000000d0bc2c723c */ /* 0x048ff0000004182c */
[----:B------:R-:W-:Y:S01]  /*74e0*/  HMMA.16816.F32.BF16 R48, R188, R210, R48 ;  /* 0x000000d2bc30723c */ /* 0x000fe20000041830 */
[----:B------:R-:W2:Y:S04]  /*74f0*/  LDSM.16.M88.4 R188, [R247+0x11100] ;  /* 0x01110000f7bc783b */ /* 0x000ea80000000200 */
[----:B------:R-:W3:Y:S03]  /*7500*/  LDSM.16.M88.4 R208, [R247+0x11900] ;  /* 0x01190000f7d0783b */ /* 0x000ee60000000200 */
[C---:B-1----:R-:W-:Y:S08]  /*7510*/  HMMA.16816.F32.BF16 R4, R184.reuse, R192, R4 ;  /* 0x000000c0b804723c */ /* 0x042ff00000041804 */
[C---:B------:R-:W-:Y:S01]  /*7520*/  HMMA.16816.F32.BF16 R8, R184.reuse, R194, R8 ;  /* 0x000000c2b808723c */ /* 0x040fe20000041808 */
[----:B------:R-:W-:Y:S07]  /*7530*/  LDSM.16.M88.4 R192, [R231] ;  /* 0x00000000e7c0783b */ /* 0x000fee0000000200 */
[C---:B------:R-:W-:Y:S08]  /*7540*/  HMMA.16816.F32.BF16 R12, R184.reuse, R196, R12 ;  /* 0x000000c4b80c723c */ /* 0x040ff0000004180c */
        /* <DEDUP_REMOVED lines=8> */
[C---:B--2---:R-:W-:Y:S08]  /*75d0*/  HMMA.16816.F32.BF16 R36, R184.reuse, R188, R36 ;  /* 0x000000bcb824723c */ /* 0x044ff00000041824 */
[C---:B------:R-:W-:Y:S01]  /*75e0*/  HMMA.16816.F32.BF16 R40, R184.reuse, R190, R40 ;  /* 0x000000beb828723c */ /* 0x040fe20000041828 */
[----:B------:R-:W1:Y:S07]  /*75f0*/  LDSM.16.M88.4 R188, [R244+0x1c100] ;  /* 0x01c10000f4bc783b */ /* 0x000e6e0000000200 */
[C---:B---3--:R-:W-:Y:S08]  /*7600*/  HMMA.16816.F32.BF16 R44, R184.reuse, R208, R44 ;  /* 0x000000d0b82c723c */ /* 0x048ff0000004182c */
[----:B------:R-:W-:Y:S01]  /*7610*/  HMMA.16816.F32.BF16 R48, R184, R210, R48 ;  /* 0x000000d2b830723c */ /* 0x000fe20000041830 */
[----:B------:R-:W2:Y:S04]  /*7620*/  LDSM.16.M88.4 R184, [R227] ;  /* 0x00000000e3b8783b */ /* 0x000ea80000000200 */
[----:B------:R-:W3:Y:S03]  /*7630*/  LDSM.16.M88.4 R208, [R226] ;  /* 0x00000000e2d0783b */ /* 0x000ee60000000200 */
        /* <DEDUP_REMOVED lines=190> */
[----:B------:R-:W-:Y:S04]  /*8220*/  DEPBAR.LE SB0, 0x0 ;  /* 0x000080000000791a */ /* 0x000fe80000000000 */
[----:B------:R-:W-:Y:S01]  /*8230*/  BAR.SYNC.DEFER_BLOCKING 0x0 ;  /* 0x0000000000007b1d */ /* 0x000fe20000010000 */
[C---:B-1----:R-:W-:Y:S08]  /*8240*/  HMMA.16816.F32.BF16 R4, R188.reuse, R192, R4 ;  /* 0x000000c0bc04723c */ /* 0x042ff00000041804 */
[C---:B------:R-:W-:Y:S08]  /*8250*/  HMMA.16816.F32.BF16 R8, R188.reuse, R194, R8 ;  /* 0x000000c2bc08723c */ /* 0x040ff00000041808 */
[C---:B------:R-:W-:Y:S08]  /*8260*/  HMMA.16816.F32.BF16 R12, R188.reuse, R196, R12 ;  /* 0x000000c4bc0c723c */ /* 0x040ff0000004180c */
[C---:B------:R-:W-:Y:S08]  /*8270*/  HMMA.16816.F32.BF16 R16, R188.reuse, R198, R16 ;  /* 0x000000c6bc10723c */ /* 0x040ff00000041810 */
[C---:B------:R-:W-:Y:S08]  /*8280*/  HMMA.16816.F32.BF16 R20, R188.reuse, R200, R20 ;  /* 0x000000c8bc14723c */ /* 0x040ff00000041814 */
[C---:B------:R-:W-:Y:S08]  /*8290*/  HMMA.16816.F32.BF16 R24, R188.reuse, R202, R24 ;  /* 0x000000cabc18723c */ /* 0x040ff00000041818 */
[C---:B------:R-:W-:Y:S08]  /*82a0*/  HMMA.16816.F32.BF16 R28, R188.reuse, R204, R28 ;  /* 0x000000ccbc1c723c */ /* 0x040ff0000004181c */
[C---:B------:R-:W-:Y:S08]  /*82b0*/  HMMA.16816.F32.BF16 R32, R188.reuse, R206, R32 ;  /* 0x000000cebc20723c */ /* 0x040ff00000041820 */
[C---:B--2---:R-:W-:Y:S08]  /*82c0*/  HMMA.16816.F32.BF16 R36, R188.reuse, R184, R36 ;  /* 0x000000b8bc24723c */ /* 0x044ff00000041824 */
[C---:B------:R-:W-:Y:S08]  /*82d0*/  HMMA.16816.F32.BF16 R40, R188.reuse, R186, R40 ;  /* 0x000000babc28723c */ /* 0x040ff00000041828 */
[C---:B---3--:R-:W-:Y:S08]  /*82e0*/  HMMA.16816.F32.BF16 R44, R188.reuse, R208, R44 ;  /* 0x000000d0bc2c723c */ /* 0x048ff0000004182c */
[----:B------:R-:W-:Y:S01]  /*82f0*/  HMMA.16816.F32.BF16 R48, R188, R210, R48 ;  /* 0x000000d2bc30723c */ /* 0x000fe20000041830 */
[----:B-----5:R-:W-:-:S07]  /*8300*/  @P0 BRA `(.L_x_1546) ;  /* 0xffffe2b000000947 */ /* 0x020fce000383ffff */
.L_x_1545:
[----:B---3--:R-:W-:Y:S01]  /*8310*/  FMNMX.FTZ R184, R4, R180, !PT ;  /* 0x000000b404b87209 */ /* 0x008fe20007810000 */
[----:B------:R-:W-:Y:S01]  /*8320*/  LDSM.16.MT88.4 R188, [R240+0x100] ;  /* 0x00010000f0bc783b */ /* 0x000fe20000004200 */
[----:B------:R-:W-:Y:S01]  /*8330*/  FMNMX.FTZ R181, R6, R3, !PT ;  /* 0x0000000306b57209 */ /* 0x000fe20007810000 */
[----:B------:R-:W-:Y:S01]  /*8340*/  UISETP.GT.AND UP0, UPT, UR6, UR8, UPT ;  /* 0x000000080600728c */ /* 0x000fe2000bf04270 */
[----:B------:R-:W-:Y:S01]  /*8350*/  FMNMX.FTZ R184, R5, R184, !PT ;  /* 0x000000b805b87209 */ /* 0x000fe20007810000 */
[----:B------:R-:W-:Y:S01]  /*8360*/  UIADD3 UR6, UR6, -0x1, URZ ;  /* 0xffffffff06067890 */ /* 0x000fe2000fffe03f */
[----:B------:R-:W-:Y:S02]  /*8370*/  FMNMX.FTZ R181, R7, R181, !PT ;  /* 0x000000b507b57209 */ /* 0x000fe40007810000 */
[----:B------:R-:W-:Y:S01]  /*8380*/  FMNMX.FTZ R184, R8, R184, !PT ;  /* 0x000000b808b87209 */ /* 0x000fe20007810000 */
[----:B------:R-:W-:Y:S01]  /*8390*/  LDSM.16.MT88.4 R192, [R239+0x100] ;  /* 0x00010000efc0783b */ /* 0x000fe20000004200 */
[----:B------:R-:W-:Y:S02]  /*83a0*/  FMNMX.FTZ R181, R10, R181, !PT ;  /* 0x000000b50ab57209 */ /* 0x000fe40007810000 */
[----:B------:R-:W-:Y:S02]  /*83b0*/  FMNMX.FTZ R184, R9, R184, !PT ;  /* 0x000000b809b87209 */ /* 0x000fe40007810000 */
[----:B------:R-:W-:Y:S02]  /*83c0*/  FMNMX.FTZ R181, R11, R181, !PT ;  /* 0x000000b50bb57209 */ /* 0x000fe40007810000 */
[----:B------:R-:W-:Y:S01]  /*83d0*/  FMNMX.FTZ R184, R12, R184, !PT ;  /* 0x000000b80cb87209 */ /* 0x000fe20007810000 */
        /* <DEDUP_REMOVED lines=40> */
[----:B------:R-:W-:Y:S01]  /*8660*/  PLOP3.LUT P0, PT, PT, PT, UP0, 0x80, 0x0 ;  /* 0x000000000000781c */ /* 0x000fe20003f0f008 */
[----:B------:R-:W-:Y:S08]  /*8670*/  SHFL.BFLY PT, R2, R184, 0x2, 0x1f ;  /* 0x0c401f00b8027f89 */ /* 0x000ff000000e0000 */
[----:B------:R-:W1:Y:S02]  /*8680*/  SHFL.BFLY PT, R0, R181, 0x2, 0x1f ;  /* 0x0c401f00b5007f89 */ /* 0x000e6400000e0000 */
[----:B-1----:R-:W-:Y:S02]  /*8690*/  FMNMX.FTZ R181, R181, R0, !PT ;  /* 0x00000000b5b57209 */ /* 0x002fe40007810000 */
[----:B------:R-:W-:Y:S04]  /*86a0*/  FMNMX.FTZ R184, R184, R2, !PT ;  /* 0x00000002b8b87209 */ /* 0x000fe80007810000 */
[----:B------:R-:W1:Y:S08]  /*86b0*/  SHFL.BFLY PT, R0, R181, 0x1, 0x1f ;  /* 0x0c201f00b5007f89 */ /* 0x000e7000000e0000 */
[----:B------:R-:W2:Y:S01]  /*86c0*/  SHFL.BFLY PT, R2, R184, 0x1, 0x1f ;  /* 0x0c201f00b8027f89 */ /* 0x000ea200000e0000 */
[----:B-1----:R-:W-:Y:S05]  /*86d0*/  FMNMX.FTZ R0, R0, R181, !PT ;  /* 0x000000b500007209 */ /* 0x002fea0007810000 */
[C---:B------:R-:W-:Y:S02]  /*86e0*/  FMUL.FTZ R204, R0.reuse, c[0x0][0x2d0] ;  /* 0x0000b40000cc7a20 */ /* 0x040fe40000410000 */
[----:B------:R-:W-:Y:S01]  /*86f0*/  FADD.FTZ R3, -R0, R3 ;  /* 0x0000000300037221 */ /* 0x000fe20000010100 */
[----:B--2---:R-:W-:Y:S01]  /*8700*/  FMNMX.FTZ R2, R184, R2, !PT ;  /* 0x00000002b8027209 */ /* 0x004fe20007810000 */
[--C-:B------:R-:W-:Y:S01]  /*8710*/  FFMA.FTZ R197, R10, c[0x0][0x2d0], -R204.reuse ;  /* 0x0000b4000ac57a23 */ /* 0x100fe200000108cc */
[----:B------:R-:W1:Y:S01]  /*8720*/  LDSM.16.MT88.4 R184, [R245+0x100] ;  /* 0x00010000f5b8783b */ /* 0x000e620000004200 */
[----:B------:R-:W-:Y:S02]  /*8730*/  FFMA.FTZ R181, R11, c[0x0][0x2d0], -R204 ;  /* 0x0000b4000bb57a23 */ /* 0x000fe400000108cc */
[C---:B------:R-:W-:Y:S02]  /*8740*/  FMUL.FTZ R205, R2.reuse, c[0x0][0x2d0] ;  /* 0x0000b40002cd7a20 */ /* 0x040fe40000410000 */
[----:B------:R-:W-:Y:S01]  /*8750*/  FADD.FTZ R180, -R2, R180 ;  /* 0x000000b402b47221 */ /* 0x000fe20000010100 */
[----:B------:R-:W-:Y:S01]  /*8760*/  MUFU.EX2 R197, R197 ;  /* 0x000000c500c57308 */ /* 0x000fe20000000800 */
[--C-:B------:R-:W-:Y:S02]  /*8770*/  FFMA.FTZ R198, R8, c[0x0][0x2d0], -R205.reuse ;  /* 0x0000b40008c67a23 */ /* 0x100fe400000108cd */
[--C-:B------:R-:W-:Y:S02]  /*8780*/  FFMA.FTZ R196, R9, c[0x0][0x2d0], -R205.reuse ;  /* 0x0000b40009c47a23 */ /* 0x100fe400000108cd */
[----:B------:R-:W-:Y:S02]  /*8790*/  FMUL.FTZ R180, R180, c[0x0][0x2d0] ;  /* 0x0000b400b4b47a20 */ /* 0x000fe40000410000 */
[----:B------:R-:W-:Y:S02]  /*87a0*/  FMUL.FTZ R3, R3, c[0x0][0x2d0] ;  /* 0x0000b40003037a20 */ /* 0x000fe40000410000 */
[--C-:B------:R-:W-:Y:S01]  /*87b0*/  FFMA.FTZ R203, R4, c[0x0][0x2d0], -R205.reuse ;  /* 0x0000b40004cb7a23 */ /* 0x100fe200000108cd */
[----:B------:R-:W-:Y:S01]  /*87c0*/  MUFU.EX2 R198, R198 ;  /* 0x000000c600c67308 */ /* 0x000fe20000000800 */
[--C-:B------:R-:W-:Y:S02]  /*87d0*/  FFMA.FTZ R200, R5, c[0x0][0x2d0], -R205.reuse ;  /* 0x0000b40005c87a23 */ /* 0x100fe400000108cd */
[--C-:B------:R-:W-:Y:S02]  /*87e0*/  FFMA.FTZ R201, R6, c[0x0][0x2d0], -R204.reuse ;  /* 0x0000b40006c97a23 */ /* 0x100fe400000108cc */
[--C-:B------:R-:W-:Y:S02]  /*87f0*/  FFMA.FTZ R199, R7, c[0x0][0x2d0], -R204.reuse ;  /* 0x0000b40007c77a23 */ /* 0x100fe400000108cc */
[--C-:B------:R-:W-:Y:S02]  /*8800*/  FFMA.FTZ R206, R25, c[0x0][0x2d0], -R205.reuse ;  /* 0x0000b40019ce7a23 */ /* 0x100fe400000108cd */
[--C-:B------:R-:W-:Y:S01]  /*8810*/  FFMA.FTZ R207, R26, c[0x0][0x2d0], -R204.reuse ;  /* 0x0000b4001acf7a23 */ /* 0x100fe200000108cc */
[----:B------:R-:W2:Y:S01]  /*8820*/  MUFU.EX2 R180, R180 ;  /* 0x000000b400b47308 */ /* 0x000ea20000000800 */
[--C-:B------:R-:W-:Y:S02]  /*8830*/  FFMA.FTZ R208, R27, c[0x0][0x2d0], -R204.reuse ;  /* 0x0000b4001bd07a23 */ /* 0x100fe400000108cc */
[--C-:B------:R-:W-:Y:S02]  /*8840*/  FFMA.FTZ R209, R28, c[0x0][0x2d0], -R205.reuse ;  /* 0x0000b4001cd17a23 */ /* 0x100fe400000108cd */
[--C-:B------:R-:W-:Y:S02]  /*8850*/  FFMA.FTZ R210, R29, c[0x0][0x2d0], -R205.reuse ;  /* 0x0000b4001dd27a23 */ /* 0x100fe400000108cd */
[--C-:B------:R-:W-:Y:S02]  /*8860*/  FFMA.FTZ R211, R30, c[0x0][0x2d0], -R204.reuse ;  /* 0x0000b4001ed37a23 */ /* 0x100fe400000108cc */
[--C-:B------:R-:W-:Y:S01]  /*8870*/  FFMA.FTZ R212, R31, c[0x0][0x2d0], -R204.reuse ;  /* 0x0000b4001fd47a23 */ /* 0x100fe200000108cc */
[----:B------:R-:W3:Y:S01]  /*8880*/  MUFU.EX2 R3, R3 ;  /* 0x0000000300037308 */ /* 0x000ee20000000800 */
[----:B------:R-:W-:Y:S01]  /*8890*/  LDSM.16.MT88.4 R28, [R238+0xa100] ;  /* 0x00a10000ee1c783b */ /* 0x000fe20000004200 */
[--C-:B------:R-:W-:Y:S02]  /*88a0*/  FFMA.FTZ R35, R35, c[0x0][0x2d0], -R204.reuse ;  /* 0x0000b40023237a23 */ /* 0x100fe400000108cc */
[--C-:B------:R-:W-:Y:S02]  /*88b0*/  FFMA.FTZ R213, R32, c[0x0][0x2d0], -R205.reuse ;  /* 0x0000b40020d57a23 */ /* 0x100fe400000108cd */
[--C-:B------:R-:W-:Y:S02]  /*88c0*/  FFMA.FTZ R214, R33, c[0x0][0x2d0], -R205.reuse ;  /* 0x0000b40021d67a23 */ /* 0x100fe400000108cd */
[--C-:B------:R-:W-:Y:S02]  /*88d0*/  FFMA.FTZ R215, R34, c[0x0][0x2d0], -R204.reuse ;  /* 0x0000b40022d77a23 */ /* 0x100fe400000108cc */
[----:B------:R-:W-:Y:S01]  /*88e0*/  MUFU.EX2 R203, R203 ;  /* 0x000000cb00cb7308 */ /* 0x000fe20000000800 */
[--C-:B------:R-:W-:Y:S02]  /*88f0*/  FFMA.FTZ R43, R43, c[0x0][0x2d0], -R204.reuse ;  /* 0x0000b4002b2b7a23 */ /* 0x100fe400000108cc */
[--C-:B------:R-:W-:Y:S02]  /*8900*/  FFMA.FTZ R36, R36, c[0x0][0x2d0], -R205.reuse ;  /* 0x0000b40024247a23 */ /* 0x100fe400000108cd */
[C---:B--2---:R-:W-:Y:S02]  /*8910*/  FMUL.FTZ R4, R180.reuse, R176 ;  /* 0x000000b0b4047220 */ /* 0x044fe40000410000 */
[C---:B------:R-:W-:Y:S02]  /*8920*/  FMUL.FTZ R5, R180.reuse, R177 ;  /* 0x000000b1b4057220 */ /* 0x040fe40000410000 */
[C---:B------:R-:W-:Y:S01]  /*8930*/  FMUL.FTZ R8, R180.reuse, R172 ;  /* 0x000000acb4087220 */ /* 0x040fe20000410000 */
[----:B------:R-:W2:Y:S01]  /*8940*/  MUFU.EX2 R200, R200 ;  /* 0x000000c800c87308 */ /* 0x000ea20000000800 */
[C---:B------:R-:W-:Y:S02]  /*8950*/  FMUL.FTZ R9, R180.reuse, R173 ;  /* 0x000000adb4097220 */ /* 0x040fe40000410000 */
[C---:B------:R-:W-:Y:S02]  /*8960*/  FMUL.FTZ R52, R180.reuse, R52 ;  /* 0x00000034b4347220 */ /* 0x040fe40000410000 */
[C---:B---3--:R-:W-:Y:S02]  /*8970*/  FMUL.FTZ R6, R3.reuse, R178 ;  /* 0x000000b203067220 */ /* 0x048fe40000410000 */
[C---:B------:R-:W-:Y:S02]  /*8980*/  FMUL.FTZ R7, R3.reuse, R179 ;  /* 0x000000b303077220 */ /* 0x040fe40000410000 */
[C---:B------:R-:W-:Y:S01]  /*8990*/  FMUL.FTZ R10, R3.reuse, R174 ;  /* 0x000000ae030a7220 */ /* 0x040fe20000410000 */
[----:B------:R-:W3:Y:S01]  /*89a0*/  MUFU.EX2 R196, R196 ;  /* 0x000000c400c47308 */ /* 0x000ee20000000800 */
[C---:B------:R-:W-:Y:S02]  /*89b0*/  FMUL.FTZ R11, R3.reuse, R175 ;  /* 0x000000af030b7220 */ /* 0x040fe40000410000 */
[----:B------:R-:W4:Y:S01]  /*89c0*/  LDSM.16.MT88.4 R172, [R238+0x100] ;  /* 0x00010000eeac783b */ /* 0x000f220000004200 */
[C---:B------:R-:W-:Y:S02]  /*89d0*/  FMUL.FTZ R53, R180.reuse, R53 ;  /* 0x00000035b4357220 */ /* 0x040fe40000410000 */
[C---:B------:R-:W-:Y:S02]  /*89e0*/  FMUL.FTZ R54, R3.reuse, R54 ;  /* 0x0000003603367220 */ /* 0x040fe40000410000 */
[C---:B------:R-:W-:Y:S02]  /*89f0*/  FMUL.FTZ R55, R3.reuse, R55 ;  /* 0x0000003703377220 */ /* 0x040fe40000410000 */
[----:B------:R-:W-:Y:S01]  /*8a00*/  MUFU.EX2 R201, R201 ;  /* 0x000000c900c97308 */ /* 0x000fe20000000800 */
[C---:B------:R-:W-:Y:S02]  /*8a10*/  FMUL.FTZ R56, R180.reuse, R56 ;  /* 0x00000038b4387220 */ /* 0x040fe40000410000 */
[----:B------:R-:W-:Y:S01]  /*8a20*/  FMUL.FTZ R57, R180, R57 ;  /* 0x00000039b4397220 */ /* 0x000fe20000410000 */
[----:B--2---:R-:W-:Y:S01]  /*8a30*/  F2FP.BF16.PACK_AB R176, R200, R203 ;  /* 0x000000cbc8b0723e */ /* 0x004fe200000010ff */
[C---:B------:R-:W-:Y:S02]  /*8a40*/  FMUL.FTZ R58, R3.reuse, R58 ;  /* 0x0000003a033a7220 */ /* 0x040fe40000410000 */
[C---:B------:R-:W-:Y:S02]  /*8a50*/  FMUL.FTZ R59, R3.reuse, R59 ;  /* 0x0000003b033b7220 */ /* 0x040fe40000410000 */
[C---:B------:R-:W-:Y:S01]  /*8a60*/  FMUL.FTZ R60, R180.reuse, R60 ;  /* 0x0000003cb43c7220 */ /* 0x040fe20000410000 */
[----:B------:R-:W2:Y:S01]  /*8a70*/  MUFU.EX2 R199, R199 ;  /* 0x000000c700c77308 */ /* 0x000ea20000000800 */
[----:B------:R-:W-:Y:S02]  /*8a80*/  FMUL.FTZ R61, R180, R61 ;  /* 0x0000003db43d7220 */ /* 0x000fe40000410000 */
[C---:B------:R-:W-:Y:S01]  /*8a90*/  FMUL.FTZ R62, R3.reuse, R62 ;  /* 0x0000003e033e7220 */ /* 0x040fe20000410000 */
[----:B---3--:R-:W-:Y:S01]  /*8aa0*/  F2FP.BF16.PACK_AB R178, R196, R198 ;  /* 0x000000c6c4b2723e */ /* 0x008fe200000010ff */
[C---:B------:R-:W-:Y:S02]  /*8ab0*/  FMUL.FTZ R63, R3.reuse, R63 ;  /* 0x0000003f033f7220 */ /* 0x040fe40000410000 */
[C---:B------:R-:W-:Y:S02]  /*8ac0*/  FMUL.FTZ R64, R180.reuse, R64 ;  /* 0x00000040b4407220 */ /* 0x040fe40000410000 */
[C---:B------:R-:W-:Y:S01]  /*8ad0*/  FMUL.FTZ R65, R180.reuse, R65 ;  /* 0x00000041b4417220 */ /* 0x040fe20000410000 */
[----:B------:R-:W3:Y:S01]  /*8ae0*/  MUFU.EX2 R181, R181 ;  /* 0x000000b500b57308 */ /* 0x000ee20000000800 */
[C---:B------:R-:W-:Y:S02]  /*8af0*/  FMUL.FTZ R66, R3.reuse, R66 ;  /* 0x0000004203427220 */ /* 0x040fe40000410000 */
[C---:B------:R-:W-:Y:S02]  /*8b00*/  FMUL.FTZ R67, R3.reuse, R67 ;  /* 0x0000004303437220 */ /* 0x040fe40000410000 */
[C---:B------:R-:W-:Y:S02]  /*8b10*/  FMUL.FTZ R68, R180.reuse, R68 ;  /* 0x00000044b4447220 */ /* 0x040fe40000410000 */
[C---:B------:R-:W-:Y:S02]  /*8b20*/  FMUL.FTZ R69, R180.reuse, R69 ;  /* 0x00000045b4457220 */ /* 0x040fe40000410000 */
[C---:B------:R-:W-:Y:S01]  /*8b30*/  FMUL.FTZ R70, R3.reuse, R70 ;  /* 0x0000004603467220 */ /* 0x040fe20000410000 */
[----:B------:R-:W-:Y:S01]  /*8b40*/  MUFU.EX2 R215, R215 ;  /* 0x000000d700d77308 */ /* 0x000fe20000000800 */
[----:B------:R-:W-:Y:S02]  /*8b50*/  FMUL.FTZ R71, R3, R71 ;  /* 0x0000004703477220 */ /* 0x000fe40000410000 */
[C---:B------:R-:W-:Y:S01]  /*8b60*/  FMUL.FTZ R72, R180.reuse, R72 ;  /* 0x00000048b4487220 */ /* 0x040fe20000410000 */
[----:B--2---:R-:W-:Y:S01]  /*8b70*/  F2FP.BF16.PACK_AB R177, R199, R201 ;  /* 0x000000c9c7b1723e */ /* 0x004fe200000010ff */
[C---:B------:R-:W-:Y:S02]  /*8b80*/  FMUL.FTZ R73, R180.reuse, R73 ;  /* 0x00000049b4497220 */ /* 0x040fe40000410000 */
[C---:B------:R-:W-:Y:S02]  /*8b90*/  FMUL.FTZ R74, R3.reuse, R74 ;  /* 0x0000004a034a7220 */ /* 0x040fe40000410000 */
[----:B------:R-:W-:Y:S01]  /*8ba0*/  FMUL.FTZ R75, R3, R75 ;  /* 0x0000004b034b7220 */ /* 0x000fe20000410000 */
[----:B------:R-:W-:Y:S01]  /*8bb0*/  MUFU.EX2 R206, R206 ;  /* 0x000000ce00ce7308 */ /* 0x000fe20000000800 */
[C---:B------:R-:W-:Y:S02]  /*8bc0*/  FMUL.FTZ R76, R180.reuse, R76 ;  /* 0x0000004cb44c7220 */ /* 0x040fe40000410000 */
[----:B------:R-:W-:Y:S01]  /*8bd0*/  FMUL.FTZ R77, R180, R77 ;  /* 0x0000004db44d7220 */ /* 0x000fe20000410000 */
[----:B---3--:R-:W-:Y:S01]  /*8be0*/  F2FP.BF16.PACK_AB R179, R181, R197 ;  /* 0x000000c5b5b3723e */ /* 0x008fe200000010ff */
[--C-:B------:R-:W-:Y:S02]  /*8bf0*/  FFMA.FTZ R37, R37, c[0x0][0x2d0], -R205.reuse ;  /* 0x0000b40025257a23 */ /* 0x100fe400000108cd */
[--C-:B------:R-:W-:Y:S02]  /*8c00*/  FFMA.FTZ R38, R38, c[0x0][0x2d0], -R204.reuse ;  /* 0x0000b40026267a23 */ /* 0x100fe400000108cc */
[--C-:B------:R-:W-:Y:S01]  /*8c10*/  FFMA.FTZ R39, R39, c[0x0][0x2d0], -R204.reuse ;  /* 0x0000b40027277a23 */ /* 0x100fe200000108cc */
[----:B------:R-:W-:Y:S01]  /*8c20*/  MUFU.EX2 R207, R207 ;  /* 0x000000cf00cf7308 */ /* 0x000fe20000000800 */
[C---:B-1----:R-:W-:Y:S05]  /*8c30*/  HMMA.16816.F32.BF16 R4, R176.reuse, R184, R4 ;  /* 0x000000b8b004723c */ /* 0x042fea0000041804 */
[C---:B------:R-:W-:Y:S02]  /*8c40*/  FMUL.FTZ R78, R3.reuse, R78 ;  /* 0x0000004e034e7220 */ /* 0x040fe40000410000 */
[C---:B------:R-:W-:Y:S01]  /*8c50*/  FMUL.FTZ R79, R3.reuse, R79 ;  /* 0x0000004f034f7220 */ /* 0x040fe20000410000 */
[C---:B------:R-:W-:Y:S01]  /*8c60*/  HMMA.16816.F32.BF16 R8, R176.reuse, R186, R8 ;  /* 0x000000bab008723c */ /* 0x040fe20000041808 */
[----:B------:R-:W1:Y:S01]  /*8c70*/  LDSM.16.MT88.4 R184, [R245+0x3100] ;  /* 0x00310000f5b8783b */ /* 0x000e620000004200 */
[----:B------:R-:W-:Y:S02]  /*8c80*/  MUFU.EX2 R208, R208 ;  /* 0x000000d000d07308 */ /* 0x000fe40000000800 */
[C---:B------:R-:W-:Y:S02]  /*8c90*/  FMUL.FTZ R80, R180.reuse, R80 ;  /* 0x00000050b4507220 */ /* 0x040fe40000410000 */
[C---:B------:R-:W-:Y:S02]  /*8ca0*/  FMUL.FTZ R81, R180.reuse, R81 ;  /* 0x00000051b4517220 */ /* 0x040fe40000410000 */
[C---:B------:R-:W-:Y:S04]  /*8cb0*/  HMMA.16816.F32.BF16 R52, R176.reuse, R188, R52 ;  /* 0x000000bcb034723c */ /* 0x040fe80000041834 */
[C---:B------:R-:W-:Y:S01]  /*8cc0*/  FMUL.FTZ R82, R3.reuse, R82 ;  /* 0x0000005203527220 */ /* 0x040fe20000410000 */
[----:B------:R-:W-:Y:S01]  /*8cd0*/  MUFU.EX2 R209, R209 ;  /* 0x000000d100d17308 */ /* 0x000fe20000000800 */
[C---:B------:R-:W-:Y:S02]  /*8ce0*/  FMUL.FTZ R83, R3.reuse, R83 ;  /* 0x0000005303537220 */ /* 0x040fe40000410000 */
[C---:B------:R-:W-:Y:S01]  /*8cf0*/  HMMA.16816.F32.BF16 R56, R176.reuse, R190, R56 ;  /* 0x000000beb038723c */ /* 0x040fe20000041838 */
[----:B------:R-:W2:Y:S03]  /*8d00*/  LDSM.16.MT88.4 R188, [R240+0x3100] ;  /* 0x00310000f0bc783b */ /* 0x000ea60000004200 */
[C---:B------:R-:W-:Y:S02]  /*8d10*/  FMUL.FTZ R84, R180.reuse, R84 ;  /* 0x00000054b4547220 */ /* 0x040fe40000410000 */
[C---:B------:R-:W-:Y:S01]  /*8d20*/  FMUL.FTZ R85, R180.reuse, R85 ;  /* 0x00000055b4557220 */ /* 0x040fe20000410000 */
[----:B------:R-:W-:Y:S01]  /*8d30*/  MUFU.EX2 R210, R210 ;  /* 0x000000d200d27308 */ /* 0x000fe20000000800 */
[C---:B------:R-:W-:Y:S04]  /*8d40*/  HMMA.16816.F32.BF16 R60, R176.reuse, R192, R60 ;  /* 0x000000c0b03c723c */ /* 0x040fe8000004183c */
[C---:B------:R-:W-:Y:S02]  /*8d50*/  FMUL.FTZ R86, R3.reuse, R86 ;  /* 0x0000005603567220 */ /* 0x040fe40000410000 */
[C---:B------:R-:W-:Y:S02]  /*8d60*/  FMUL.FTZ R87, R3.reuse, R87 ;  /* 0x0000005703577220 */ /* 0x040fe40000410000 */
[C---:B------:R-:W-:Y:S01]  /*8d70*/  HMMA.16816.F32.BF16 R64, R176.reuse, R194, R64 ;  /* 0x000000c2b040723c */ /* 0x040fe20000041840 */
[----:B------:R-:W-:Y:S03]  /*8d80*/  MUFU.EX2 R211, R211 ;  /* 0x000000d300d37308 */ /* 0x000fe60000000800 */
[C---:B------:R-:W-:Y:S02]  /*8d90*/  FMUL.FTZ R88, R180.reuse, R88 ;  /* 0x00000058b4587220 */ /* 0x040fe40000410000 */
[C---:B------:R-:W-:Y:S02]  /*8da0*/  FMUL.FTZ R89, R180.reuse, R89 ;  /* 0x00000059b4597220 */ /* 0x040fe40000410000 */
[C---:B----4-:R-:W-:Y:S03]  /*8db0*/  HMMA.16816.F32.BF16 R68, R176.reuse, R172, R68 ;  /* 0x000000acb044723c */ /* 0x050fe60000041844 */
[----:B------:R-:W-:Y:S01]  /*8dc0*/  MUFU.EX2 R212, R212 ;  /* 0x000000d400d47308 */ /* 0x000fe20000000800 */
[C---:B------:R-:W-:Y:S02]  /*8dd0*/  FMUL.FTZ R90, R3.reuse, R90 ;  /* 0x0000005a035a7220 */ /* 0x040fe40000410000 */
[C---:B------:R-:W-:Y:S02]  /*8de0*/  FMUL.FTZ R91, R3.reuse, R91 ;  /* 0x0000005b035b7220 */ /* 0x040fe40000410000 */
[C---:B------:R-:W-:Y:S01]  /*8df0*/  HMMA.16816.F32.BF16 R72, R176.reuse, R174, R72 ;  /* 0x000000aeb048723c */ /* 0x040fe20000041848 */
[----:B------:R-:W3:Y:S03]  /*8e00*/  LDSM.16.MT88.4 R172, [R239+0x3100] ;  /* 0x00310000efac783b */ /* 0x000ee60000004200 */
[C---:B------:R-:W-:Y:S01]  /*8e10*/  FMUL.FTZ R92, R180.reuse, R92 ;  /* 0x0000005cb45c7220 */ /* 0x040fe20000410000 */
[----:B------:R-:W-:Y:S01]  /*8e20*/  MUFU.EX2 R213, R213 ;  /* 0x000000d500d57308 */ /* 0x000fe20000000800 */
[C---:B------:R-:W-:Y:S02]  /*8e30*/  FMUL.FTZ R93, R180.reuse, R93 ;  /* 0x0000005db45d7220 */ /* 0x040fe40000410000 */
[C---:B-1----:R-:W-:Y:S04]  /*8e40*/  HMMA.16816.F32.BF16 R76, R176.reuse, R184, R76 ;  /* 0x000000b8b04c723c */ /* 0x042fe8000004184c */
[C---:B------:R-:W-:Y:S02]  /*8e50*/  FMUL.FTZ R94, R3.reuse, R94 ;  /* 0x0000005e035e7220 */ /* 0x040fe40000410000 */
[C---:B------:R-:W-:Y:S01]  /*8e60*/  FMUL.FTZ R95, R3.reuse, R95 ;  /* 0x0000005f035f7220 */ /* 0x040fe20000410000 */
[----:B------:R-:W-:Y:S01]  /*8e70*/  MUFU.EX2 R214, R214 ;  /* 0x000000d600d67308 */ /* 0x000fe20000000800 */
[C---:B------:R-:W-:Y:S01]  /*8e80*/  HMMA.16816.F32.BF16 R80, R176.reuse, R186, R80 ;  /* 0x000000bab050723c */ /* 0x040fe20000041850 */
[----:B------:R-:W1:Y:S03]  /*8e90*/  LDSM.16.MT88.4 R184, [R238+0x3100] ;  /* 0x00310000eeb8783b */ /* 0x000e660000004200 */
[C---:B------:R-:W-:Y:S02]  /*8ea0*/  FMUL.FTZ R96, R180.reuse, R96 ;  /* 0x00000060b4607220 */ /* 0x040fe40000410000 */
[C---:B------:R-:W-:Y:S02]  /*8eb0*/  FMUL.FTZ R97, R180.reuse, R97 ;  /* 0x00000061b4617220 */ /* 0x040fe40000410000 */
[C---:B--2---:R-:W-:Y:S04]  /*8ec0*/  HMMA.16816.F32.BF16 R84, R176.reuse, R188, R84 ;  /* 0x000000bcb054723c */ /* 0x044fe80000041854 */
[C---:B------:R-:W-:Y:S02]  /*8ed0*/  FMUL.FTZ R98, R3.reuse, R98 ;  /* 0x0000006203627220 */ /* 0x040fe40000410000 */
[C---:B------:R-:W-:Y:S02]  /*8ee0*/  FMUL.FTZ R99, R3.reuse, R99 ;  /* 0x0000006303637220 */ /* 0x040fe40000410000 */
[C---:B------:R-:W-:Y:S01]  /*8ef0*/  HMMA.16816.F32.BF16 R88, R176.reuse, R190, R88 ;  /* 0x000000beb058723c */ /* 0x040fe20000041858 */
[----:B------:R-:W2:Y:S03]  /*8f00*/  LDSM.16.MT88.4 R188, [R245+0x6100] ;  /* 0x00610000f5bc783b */ /* 0x000ea60000004200 */
[C---:B------:R-:W-:Y:S02]  /*8f10*/  FMUL.FTZ R100, R180.reuse, R100 ;  /* 0x00000064b4647220 */ /* 0x040fe40000410000 */
[C---:B------:R-:W-:Y:S02]  /*8f20*/  FMUL.FTZ R101, R180.reuse, R101 ;  /* 0x00000065b4657220 */ /* 0x040fe40000410000 */
[C---:B------:R-:W-:Y:S01]  /*8f30*/  FMUL.FTZ R102, R3.reuse, R102 ;  /* 0x0000006603667220 */ /* 0x040fe20000410000 */
[C---:B---3--:R-:W-:Y:S03]  /*8f40*/  HMMA.16816.F32.BF16 R92, R176.reuse, R172, R92 ;  /* 0x000000acb05c723c */ /* 0x048fe6000004185c */
[C---:B------:R-:W-:Y:S02]  /*8f50*/  FMUL.FTZ R103, R3.reuse, R103 ;  /* 0x0000006703677220 */ /* 0x040fe40000410000 */
[C---:B------:R-:W-:Y:S02]  /*8f60*/  FMUL.FTZ R104, R180.reuse, R104 ;  /* 0x00000068b4687220 */ /* 0x040fe40000410000 */
[C---:B------:R-:W-:Y:S01]  /*8f70*/  FMUL.FTZ R105, R180.reuse, R105 ;  /* 0x00000069b4697220 */ /* 0x040fe20000410000 */
[C---:B------:R-:W-:Y:S01]  /*8f80*/  HMMA.16816.F32.BF16 R96, R176.reuse, R174, R96 ;  /* 0x000000aeb060723c */ /* 0x040fe20000041860 */
[----:B------:R-:W3:Y:S03]  /*8f90*/  LDSM.16.MT88.4 R172, [R240+0x6100] ;  /* 0x00610000f0ac783b */ /* 0x000ee60000004200 */
[C---:B------:R-:W-:Y:S02]  /*8fa0*/  FMUL.FTZ R106, R3.reuse, R106 ;  /* 0x0000006a036a7220 */ /* 0x040fe40000410000 */
[C---:B------:R-:W-:Y:S02]  /*8fb0*/  FMUL.FTZ R107, R3.reuse, R107 ;  /* 0x0000006b036b7220 */ /* 0x040fe40000410000 */
[C---:B-1----:R-:W-:Y:S04]  /*8fc0*/  HMMA.16816.F32.BF16 R100, R176.reuse, R184, R100 ;  /* 0x000000b8b064723c */ /* 0x042fe80000041864 */
[C---:B------:R-:W-:Y:S02]  /*8fd0*/  FMUL.FTZ R108, R180.reuse, R108 ;  /* 0x0000006cb46c7220 */ /* 0x040fe40000410000 */
[C---:B------:R-:W-:Y:S02]  /*8fe0*/  FMUL.FTZ R109, R180.reuse, R109 ;  /* 0x0000006db46d7220 */ /* 0x040fe40000410000 */
[C---:B------:R-:W-:Y:S01]  /*8ff0*/  HMMA.16816.F32.BF16 R104, R176.reuse, R186, R104 ;  /* 0x000000bab068723c */ /* 0x040fe20000041868 */
[----:B------:R-:W1:Y:S03]  /*9000*/  LDSM.16.MT88.4 R184, [R239+0x6100] ;  /* 0x00610000efb8783b */ /* 0x000e660000004200 */
[C---:B------:R-:W-:Y:S02]  /*9010*/  FMUL.FTZ R110, R3.reuse, R110 ;  /* 0x0000006e036e7220 */ /* 0x040fe40000410000 */
[C---:B------:R-:W-:Y:S02]  /*9020*/  FMUL.FTZ R111, R3.reuse, R111 ;  /* 0x0000006f036f7220 */ /* 0x040fe40000410000 */
[C---:B------:R-:W-:Y:S04]  /*9030*/  FMUL.FTZ R112, R180.reuse, R112 ;  /* 0x00000070b4707220 */ /* 0x040fe80000410000 */
[C---:B------:R-:W-:Y:S01]  /*9040*/  FMUL.FTZ R113, R180.reuse, R113 ;  /* 0x00000071b4717220 */ /* 0x040fe20000410000 */
[C---:B--2---:R-:W-:Y:S03]  /*9050*/  HMMA.16816.F32.BF16 R108, R176.reuse, R188, R108 ;  /* 0x000000bcb06c723c */ /* 0x044fe6000004186c */
[C---:B------:R-:W-:Y:S02]  /*9060*/  FMUL.FTZ R114, R3.reuse, R114 ;  /* 0x0000007203727220 */ /* 0x040fe40000410000 */
[C---:B------:R-:W-:Y:S02]  /*9070*/  FMUL.FTZ R115, R3.reuse, R115 ;  /* 0x0000007303737220 */ /* 0x040fe40000410000 */
[C---:B------:R-:W-:Y:S02]  /*9080*/  FMUL.FTZ R116, R180.reuse, R116 ;  /* 0x00000074b4747220 */ /* 0x040fe40000410000 */
[C---:B------:R-:W-:Y:S03]  /*9090*/  FMUL.FTZ R117, R180.reuse, R117 ;  /* 0x00000075b4757220 */ /* 0x040fe60000410000 */
[C---:B------:R-:W-:Y:S01]  /*90a0*/  HMMA.16816.F32.BF16 R112, R176.reuse, R190, R112 ;  /* 0x000000beb070723c */ /* 0x040fe20000041870 */
[----:B------:R-:W2:Y:S02]  /*90b0*/  LDSM.16.MT88.4 R188, [R238+0x6100] ;  /* 0x00610000eebc783b */ /* 0x000ea40000004200 */
[C---:B------:R-:W-:Y:S02]  /*90c0*/  FMUL.FTZ R118, R3.reuse, R118 ;  /* 0x0000007603767220 */ /* 0x040fe40000410000 */
[C---:B------:R-:W-:Y:S02]  /*90d0*/  FMUL.FTZ R119, R3.reuse, R119 ;  /* 0x0000007703777220 */ /* 0x040fe40000410000 */
[C---:B------:R-:W-:Y:S02]  /*90e0*/  FMUL.FTZ R120, R180.reuse, R120 ;  /* 0x00000078b4787220 */ /* 0x040fe40000410000 */
[C---:B------:R-:W-:Y:S03]  /*90f0*/  FMUL.FTZ R121, R180.reuse, R121 ;  /* 0x00000079b4797220 */ /* 0x040fe60000410000 */
[C---:B---3--:R-:W-:Y:S03]  /*9100*/  HMMA.16816.F32.BF16 R116, R176.reuse, R172, R116 ;  /* 0x000000acb074723c */ /* 0x048fe60000041874 */
[C---:B------:R-:W-:Y:S02]  /*9110*/  FMUL.FTZ R122, R3.reuse, R122 ;  /* 0x0000007a037a7220 */ /* 0x040fe40000410000 */
[C---:B------:R-:W-:Y:S02]  /*9120*/  FMUL.FTZ R123, R3.reuse, R123 ;  /* 0x0000007b037b7220 */ /* 0x040fe40000410000 */
[C---:B------:R-:W-:Y:S02]  /*9130*/  FMUL.FTZ R124, R180.reuse, R124 ;  /* 0x0000007cb47c7220 */ /* 0x040fe40000410000 */
[C---:B------:R-:W-:Y:S03]  /*9140*/  FMUL.FTZ R125, R180.reuse, R125 ;  /* 0x0000007db47d7220 */ /* 0x040fe60000410000 */
[C---:B------:R-:W-:Y:S01]  /*9150*/  HMMA.16816.F32.BF16 R120, R176.reuse, R174, R120 ;  /* 0x000000aeb078723c */ /* 0x040fe20000041878 */
[----:B------:R-:W3:Y:S02]  /*9160*/  LDSM.16.MT88.4 R172, [R245+0x9100] ;  /* 0x00910000f5ac783b */ /* 0x000ee40000004200 */
[C---:B------:R-:W-:Y:S02]  /*9170*/  FMUL.FTZ R126, R3.reuse, R126 ;  /* 0x0000007e037e7220 */ /* 0x040fe40000410000 */
[C---:B------:R-:W-:Y:S02]  /*9180*/  FMUL.FTZ R127, R3.reuse, R127 ;  /* 0x0000007f037f7220 */ /* 0x040fe40000410000 */
[C---:B------:R-:W-:Y:S02]  /*9190*/  FMUL.FTZ R128, R180.reuse, R128 ;  /* 0x00000080b4807220 */ /* 0x040fe40000410000 */
[C---:B------:R-:W-:Y:S03]  /*91a0*/  FMUL.FTZ R129, R180.reuse, R129 ;  /* 0x00000081b4817220 */ /* 0x040fe60000410000 */
[C---:B-1----:R-:W-:Y:S03]  /*91b0*/  HMMA.16816.F32.BF16 R124, R176.reuse, R184, R124 ;  /* 0x000000b8b07c723c */ /* 0x042fe6000004187c */
[C---:B------:R-:W-:Y:S02]  /*91c0*/  FMUL.FTZ R130, R3.reuse, R130 ;  /* 0x0000008203827220 */ /* 0x040fe40000410000 */
[C---:B------:R-:W-:Y:S02]  /*91d0*/  FMUL.FTZ R131, R3.reuse, R131 ;  /* 0x0000008303837220 */ /* 0x040fe40000410000 */
[C---:B------:R-:W-:Y:S02]  /*91e0*/  FMUL.FTZ R132, R180.reuse, R132 ;  /* 0x00000084b4847220 */ /* 0x040fe40000410000 */
[C---:B------:R-:W-:Y:S03]  /*91f0*/  FMUL.FTZ R133, R180.reuse, R133 ;  /* 0x00000085b4857220 */ /* 0x040fe60000410000 */
[C---:B------:R-:W-:Y:S01]  /*9200*/  HMMA.16816.F32.BF16 R128, R176.reuse, R186, R128 ;  /* 0x000000bab080723c */ /* 0x040fe20000041880 */
[----:B------:R-:W1:Y:S02]  /*9210*/  LDSM.16.MT88.4 R184, [R240+0x9100] ;  /* 0x00910000f0b8783b */ /* 0x000e640000004200 */
[C---:B------:R-:W-:Y:S02]  /*9220*/  FMUL.FTZ R134, R3.reuse, R134 ;  /* 0x0000008603867220 */ /* 0x040fe40000410000 */
[C---:B------:R-:W-:Y:S02]  /*9230*/  FMUL.FTZ R135, R3.reuse, R135 ;  /* 0x0000008703877220 */ /* 0x040fe40000410000 */
[C---:B------:R-:W-:Y:S02]  /*9240*/  FMUL.FTZ R136, R180.reuse, R136 ;  /* 0x00000088b4887220 */ /* 0x040fe40000410000 */
[C---:B------:R-:W-:Y:S03]  /*9250*/  FMUL.FTZ R137, R180.reuse, R137 ;  /* 0x00000089b4897220 */ /* 0x040fe60000410000 */
        /* <DEDUP_REMOVED lines=15> */
[----:B------:R-:W-:Y:S03]  /*9350*/  FMUL.FTZ R149, R180, R149 ;  /* 0x00000095b4957220 */ /* 0x000fe60000410000 */
[C---:B------:R-:W-:Y:S01]  /*9360*/  HMMA.16816.F32.BF16 R144, R176.reuse, R174, R144 ;  /* 0x000000aeb090723c */ /* 0x040fe20000041890 */
[----:B------:R-:W-:Y:S02]  /*9370*/  LDSM.16.MT88.4 R172, [R245+0x900] ;  /* 0x00090000f5ac783b */ /* 0x000fe40000004200 */
[C---:B------:R-:W-:Y:S02]  /*9380*/  FMUL.FTZ R150, R3.reuse, R150 ;  /* 0x0000009603967220 */ /* 0x040fe40000410000 */
[----:B------:R-:W-:Y:S02]  /*9390*/  FMUL.FTZ R151, R3, R151 ;  /* 0x0000009703977220 */ /* 0x000fe40000410000 */
[--C-:B------:R-:W-:Y:S02]  /*93a0*/  FFMA.FTZ R192, R12, c[0x0][0x2d0], -R205.reuse ;  /* 0x0000b4000cc07a23 */ /* 0x100fe400000108cd */
[C---:B------:R-:W-:Y:S03]  /*93b0*/  FMUL.FTZ R12, R180.reuse, R168 ;  /* 0x000000a8b40c7220 */ /* 0x040fe60000410000 */
[C---:B-1----:R-:W-:Y:S01]  /*93c0*/  HMMA.16816.F32.BF16 R148, R176.reuse, R184, R148 ;  /* 0x000000b8b094723c */ /* 0x042fe20000041894 */
[----:B------:R-:W-:Y:S02]  /*93d0*/  MUFU.EX2 R192, R192 ;  /* 0x000000c000c07308 */ /* 0x000fe40000000800 */
[--C-:B------:R-:W-:Y:S02]  /*93e0*/  FFMA.FTZ R193, R13, c[0x0][0x2d0], -R205.reuse ;  /* 0x0000b4000dc17a23 */ /* 0x100fe400000108cd */
[----:B------:R-:W-:Y:S02]  /*93f0*/  FMUL.FTZ R13, R180, R169 ;  /* 0x000000a9b40d7220 */ /* 0x000fe40000410000 */
[--C-:B------:R-:W-:Y:S02]  /*9400*/  FFMA.FTZ R194, R14, c[0x0][0x2d0], -R204.reuse ;  /* 0x0000b4000ec27a23 */ /* 0x100fe400000108cc */
[----:B------:R-:W-:Y:S02]  /*9410*/  FMUL.FTZ R14, R3, R170 ;  /* 0x000000aa030e7220 */ /* 0x000fe40000410000 */
[----:B------:R-:W1:Y:S01]  /*9420*/  MUFU.EX2 R193, R193 ;  /* 0x000000c100c17308 */ /* 0x000e620000000800 */
[--C-:B------:R-:W-:Y:S02]  /*9430*/  FFMA.FTZ R195, R15, c[0x0][0x2d0], -R204.reuse ;  /* 0x0000b4000fc37a23 */ /* 0x100fe400000108cc */
[C---:B------:R-:W-:Y:S02]  /*9440*/  FMUL.FTZ R15, R3.reuse, R171 ;  /* 0x000000ab030f7220 */ /* 0x040fe40000410000 */
[----:B------:R-:W3:Y:S01]  /*9450*/  LDSM.16.MT88.4 R168, [R238+0x9100] ;  /* 0x00910000eea8783b */ /* 0x000ee20000004200 */
[C---:B------:R-:W-:Y:S02]  /*9460*/  FMUL.FTZ R152, R180.reuse, R152 ;  /* 0x00000098b4987220 */ /* 0x040fe40000410000 */
[C---:B------:R-:W-:Y:S02]  /*9470*/  FMUL.FTZ R153, R180.reuse, R153 ;  /* 0x00000099b4997220 */ /* 0x040fe40000410000 */
[C---:B------:R-:W-:Y:S01]  /*9480*/  HMMA.16816.F32.BF16 R12, R176.reuse, R186, R12 ;  /* 0x000000bab00c723c */ /* 0x040fe2000004180c */
[----:B------:R-:W-:Y:S02]  /*9490*/  MUFU.EX2 R194, R194 ;  /* 0x000000c200c27308 */ /* 0x000fe40000000800 */
[C---:B------:R-:W-:Y:S01]  /*94a0*/  FMUL.FTZ R154, R3.reuse, R154 ;  /* 0x0000009a039a7220 */ /* 0x040fe20000410000 */
[----:B------:R-:W4:Y:S01]  /*94b0*/  LDSM.16.MT88.4 R184, [R240+0x900] ;  /* 0x00090000f0b8783b */ /* 0x000f220000004200 */
[C---:B------:R-:W-:Y:S02]  /*94c0*/  FMUL.FTZ R155, R3.reuse, R155 ;  /* 0x0000009b039b7220 */ /* 0x040fe40000410000 */
[C---:B------:R-:W-:Y:S02]  /*94d0*/  FMUL.FTZ R156, R180.reuse, R156 ;  /* 0x0000009cb49c7220 */ /* 0x040fe40000410000 */
[C---:B------:R-:W-:Y:S02]  /*94e0*/  FMUL.FTZ R157, R180.reuse, R157 ;  /* 0x0000009db49d7220 */ /* 0x040fe40000410000 */
[----:B------:R-:W5:Y:S01]  /*94f0*/  MUFU.EX2 R195, R195 ;  /* 0x000000c300c37308 */ /* 0x000f620000000800 */
[C---:B--2---:R-:W-:Y:S03]  /*9500*/  HMMA.16816.F32.BF16 R152, R176.reuse, R188, R152 ;  /* 0x000000bcb098723c */ /* 0x044fe60000041898 */
[C---:B------:R-:W-:Y:S02]  /*9510*/  FMUL.FTZ R158, R3.reuse, R158 ;  /* 0x0000009e039e7220 */ /* 0x040fe40000410000 */
[----:B------:R-:W-:Y:S02]  /*9520*/  FMUL.FTZ R159, R3, R159 ;  /* 0x0000009f039f7220 */ /* 0x000fe40000410000 */
[C---:B------:R-:W-:Y:S02]  /*9530*/  FMUL.FTZ R160, R180.reuse, R160 ;  /* 0x000000a0b4a07220 */ /* 0x040fe40000410000 */
[----:B------:R-:W-:Y:S03]  /*9540*/  FMUL.FTZ R161, R180, R161 ;  /* 0x000000a1b4a17220 */ /* 0x000fe60000410000 */
[C---:B------:R-:W-:Y:S03]  /*9550*/  HMMA.16816.F32.BF16 R156, R176.reuse, R190, R156 ;  /* 0x000000beb09c723c */ /* 0x040fe6000004189c */
[--C-:B------:R-:W-:Y:S02]  /*9560*/  FFMA.FTZ R17, R17, c[0x0][0x2d0], -R205.reuse ;  /* 0x0000b40011117a23 */ /* 0x100fe400000108cd */
[--C-:B------:R-:W-:Y:S02]  /*9570*/  FFMA.FTZ R202, R16, c[0x0][0x2d0], -R205.reuse ;  /* 0x0000b40010ca7a23 */ /* 0x100fe400000108cd */
[----:B------:R2:W-:Y:S01]  /*9580*/  MUFU.EX2 R188, R17 ;  /* 0x0000001100bc7308 */ /* 0x0005e20000000800 */
[--C-:B------:R-:W-:Y:S04]  /*9590*/  FFMA.FTZ R189, R18, c[0x0][0x2d0], -R204.reuse ;  /* 0x0000b40012bd7a23 */ /* 0x100fe800000108cc */
[--C-:B------:R-:W-:Y:S02]  /*95a0*/  FFMA.FTZ R190, R19, c[0x0][0x2d0], -R204.reuse ;  /* 0x0000b40013be7a23 */ /* 0x100fe400000108cc */
[C---:B------:R-:W-:Y:S02]  /*95b0*/  FMUL.FTZ R162, R3.reuse, R162 ;  /* 0x000000a203a27220 */ /* 0x040fe40000410000 */
[----:B------:R-:W-:Y:S01]  /*95c0*/  FMUL.FTZ R163, R3, R163 ;  /* 0x000000a303a37220 */ /* 0x000fe20000410000 */
[----:B------:R-:W4:Y:S01]  /*95d0*/  MUFU.EX2 R202, R202 ;  /* 0x000000ca00ca7308 */ /* 0x000f220000000800 */
[--C-:B------:R-:W-:Y:S02]  /*95e0*/  FFMA.FTZ R191, R24, c[0x0][0x2d0], -R205.reuse ;  /* 0x0000b40018bf7a23 */ /* 0x100fe400000108cd */
[----:B------:R-:W-:Y:S01]  /*95f0*/  LDSM.16.MT88.4 R24, [R240+0x1100] ;  /* 0x00110000f018783b */ /* 0x000fe20000004200 */
[C---:B------:R-:W-:Y:S01]  /*9600*/  FMUL.FTZ R16, R180.reuse, R164 ;  /* 0x000000a4b4107220 */ /* 0x040fe20000410000 */
[----:B-1----:R-:W-:Y:S01]  /*9610*/  F2FP.BF16.PACK_AB R164, R193, R192 ;  /* 0x000000c0c1a4723e */ /* 0x002fe200000010ff */
[C---:B---3--:R-:W-:Y:S03]  /*9620*/  HMMA.16816.F32.BF16 R160, R176.reuse, R168, R160 ;  /* 0x000000a8b0a0723c */ /* 0x048fe600000418a0 */
[C---:B------:R-:W-:Y:S01]  /*9630*/  FMUL.FTZ R18, R3.reuse, R166 ;  /* 0x000000a603127220 */ /* 0x040fe20000410000 */
[----:B------:R-:W-:Y:S01]  /*9640*/  MUFU.EX2 R189, R189 ;  /* 0x000000bd00bd7308 */ /* 0x000fe20000000800 */
[----:B------:R-:W-:Y:S02]  /*9650*/  FMUL.FTZ R19, R3, R167 ;  /* 0x000000a703137220 */ /* 0x000fe40000410000 */
[--C-:B------:R-:W-:Y:S02]  /*9660*/  FFMA.FTZ R41, R41, c[0x0][0x2d0], -R205.reuse ;  /* 0x0000b40029297a23 */ /* 0x100fe400000108cd */
[----:B--2---:R-:W-:Y:S03]  /*9670*/  FMUL.FTZ R17, R180, R165 ;  /* 0x000000a5b4117220 */ /* 0x004fe60000410000 */
[----:B-----5:R-:W-:Y:S01]  /*9680*/  F2FP.BF16.PACK_AB R165, R195, R194 ;  /* 0x000000c2c3a5723e */ /* 0x020fe200000010ff */
[--C-:B------:R-:W-:Y:S01]  /*9690*/  FFMA.FTZ R42, R42, c[0x0][0x2d0], -R204.reuse ;  /* 0x0000b4002a2a7a23 */ /* 0x100fe200000108cc */
[----:B------:R-:W1:Y:S01]  /*96a0*/  MUFU.EX2 R190, R190 ;  /* 0x000000be00be7308 */ /* 0x000e620000000800 */
[--C-:B------:R-:W-:Y:S01]  /*96b0*/  FFMA.FTZ R40, R40, c[0x0][0x2d0], -R205.reuse ;  /* 0x0000b40028287a23 */ /* 0x100fe200000108cd */
[----:B------:R-:W-:Y:S01]  /*96c0*/  HMMA.16816.F32.BF16 R16, R176, R170, R16 ;  /* 0x000000aab010723c */ /* 0x000fe20000041810 */
[----:B------:R-:W2:Y:S02]  /*96d0*/  LDSM.16.MT88.4 R168, [R239+0x900] ;  /* 0x00090000efa8783b */ /* 0x000ea40000004200 */
[----:B----4-:R-:W-:Y:S01]  /*96e0*/  F2FP.BF16.PACK_AB R166, R188, R202 ;  /* 0x000000cabca6723e */ /* 0x010fe200000010ff */
[--C-:B------:R-:W-:Y:S02]  /*96f0*/  FFMA.FTZ R45, R45, c[0x0][0x2d0], -R205.reuse ;  /* 0x0000b4002d2d7a23 */ /* 0x100fe400000108cd */
[--C-:B------:R-:W-:Y:S02]  /*9700*/  FFMA.FTZ R46, R46, c[0x0][0x2d0], -R204.reuse ;  /* 0x0000b4002e2e7a23 */ /* 0x100fe400000108cc */
[----:B------:R-:W3:Y:S01]  /*9710*/  MUFU.EX2 R191, R191 ;  /* 0x000000bf00bf7308 */ /* 0x000ee20000000800 */
[----:B------:R-:W-:Y:S03]  /*9720*/  LDSM.16.MT88.4 R176, [R245+0x3900] ;  /* 0x00390000f5b0783b */ /* 0x000fe60000004200 */
[--C-:B------:R-:W-:Y:S06]  /*9730*/  FFMA.FTZ R50, R50, c[0x0][0x2d0], -R204.reuse ;  /* 0x0000b40032327a23 */ /* 0x100fec00000108cc */
[----:B------:R-:W-:Y:S01]  /*9740*/  MUFU.EX2 R46, R46 ;  /* 0x0000002e002e7308 */ /* 0x000fe20000000800 */
[----:B-1----:R-:W-:Y:S09]  /*9750*/  F2FP.BF16.PACK_AB R167, R190, R189 ;  /* 0x000000bdbea7723e */ /* 0x002ff200000010ff */
[----:B------:R-:W-:Y:S01]  /*9760*/  MUFU.EX2 R50, R50 ;  /* 0x0000003200327308 */ /* 0x000fe20000000800 */
[C---:B------:R-:W-:Y:S08]  /*9770*/  HMMA.16816.F32.BF16 R4, R164.reuse, R172, R4 ;  /* 0x000000aca404723c */ /* 0x040ff00000041804 */
[C---:B------:R-:W-:Y:S01]  /*9780*/  HMMA.16816.F32.BF16 R8, R164.reuse, R174, R8 ;  /* 0x000000aea408723c */ /* 0x040fe20000041808 */
[----:B------:R-:W1:Y:S07]  /*9790*/  LDSM.16.MT88.4 R172, [R238+0x900] ;  /* 0x00090000eeac783b */ /* 0x000e6e0000004200 */
[C---:B------:R-:W-:Y:S07]  /*97a0*/  HMMA.16816.F32.BF16 R52, R164.reuse, R184, R52 ;  /* 0x000000b8a434723c */ /* 0x040fee0000041834 */
[--C-:B------:R-:W-:Y:S01]  /*97b0*/  FFMA.FTZ R185, R20, c[0x0][0x2d0], -R205.reuse ;  /* 0x0000b40014b97a23 */ /* 0x100fe200000108cd */
[C---:B------:R-:W-:Y:S04]  /*97c0*/  HMMA.16816.F32.BF16 R56, R164.reuse, R186, R56 ;  /* 0x000000baa438723c */ /* 0x040fe80000041838 */
[--C-:B------:R-:W-:Y:S01]  /*97d0*/  FFMA.FTZ R184, R21, c[0x0][0x2d0], -R205.reuse ;  /* 0x0000b40015b87a23 */ /* 0x100fe200000108cd */
[----:B------:R-:W-:Y:S02]  /*97e0*/  MUFU.EX2 R185, R185 ;  /* 0x000000b900b97308 */ /* 0x000fe40000000800 */
[--C-:B------:R-:W-:Y:S01]  /*97f0*/  FFMA.FTZ R186, R22, c[0x0][0x2d0], -R204.reuse ;  /* 0x0000b40016ba7a23 */ /* 0x100fe200000108cc */
[C---:B--2---:R-:W-:Y:S04]  /*9800*/  HMMA.16816.F32.BF16 R60, R164.reuse, R168, R60 ;  /* 0x000000a8a43c723c */ /* 0x044fe8000004183c */
[----:B---3--:R-:W-:Y:S01]  /*9810*/  F2FP.BF16.PACK_AB R22, R206, R191 ;  /* 0x000000bfce16723e */ /* 0x008fe200000010ff */
[--C-:B------:R-:W-:Y:S01]  /*9820*/  FFMA.FTZ R187, R23, c[0x0][0x2d0], -R204.reuse ;  /* 0x0000b40017bb7a23 */ /* 0x100fe200000108cc */
[----:B------:R-:W-:Y:S01]  /*9830*/  F2FP.BF16.PACK_AB R23, R208, R207 ;  /* 0x000000cfd017723e */ /* 0x000fe200000010ff */
[----:B------:R-:W2:Y:S01]  /*9840*/  MUFU.EX2 R184, R184 ;  /* 0x000000b800b87308 */ /* 0x000ea20000000800 */
[C---:B------:R-:W-:Y:S01]  /*9850*/  HMMA.16816.F32.BF16 R64, R164.reuse, R170, R64 ;  /* 0x000000aaa440723c */ /* 0x040fe20000041840 */
[----:B------:R-:W3:Y:S07]  /*9860*/  LDSM.16.MT88.4 R168, [R240+0x3900] ;  /* 0x00390000f0a8783b */ /* 0x000eee0000004200 */
[C---:B-1----:R-:W-:Y:S01]  /*9870*/  HMMA.16816.F32.BF16 R68, R164.reuse, R172, R68 ;  /* 0x000000aca444723c */ /* 0x042fe20000041844 */
[----:B------:R-:W-:Y:S07]  /*9880*/  MUFU.EX2 R186, R186 ;  /* 0x000000ba00ba7308 */ /* 0x000fee0000000800 */
[C---:B------:R-:W-:Y:S01]  /*9890*/  HMMA.16816.F32.BF16 R72, R164.reuse, R174, R72 ;  /* 0x000000aea448723c */ /* 0x040fe20000041848 */
[----:B------:R-:W1:Y:S02]  /*98a0*/  LDSM.16.MT88.4 R172, [R239+0x3900] ;  /* 0x00390000efac783b */ /* 0x000e640000004200 */
[----:B------:R-:W4:Y:S01]  /*98b0*/  MUFU.EX2 R187, R187 ;  /* 0x000000bb00bb7308 */ /* 0x000f220000000800 */
[----:B--2---:R-:W-:Y:S04]  /*98c0*/  F2FP.BF16.PACK_AB R20, R184, R185 ;  /* 0x000000b9b814723e */ /* 0x004fe800000010ff */
[C---:B------:R-:W-:Y:S08]  /*98d0*/  HMMA.16816.F32.BF16 R76, R164.reuse, R176, R76 ;  /* 0x000000b0a44c723c */ /* 0x040ff0000004184c */
[C---:B------:R-:W-:Y:S01]  /*98e0*/  HMMA.16816.F32.BF16 R80, R164.reuse, R178, R80 ;  /* 0x000000b2a450723c */ /* 0x040fe20000041850 */
[----:B------:R-:W2:Y:S07]  /*98f0*/  LDSM.16.MT88.4 R176, [R238+0x3900] ;  /* 0x00390000eeb0783b */ /* 0x000eae0000004200 */
[C---:B---3--:R-:W-:Y:S04]  /*9900*/  HMMA.16816.F32.BF16 R84, R164.reuse, R168, R84 ;  /* 0x000000a8a454723c */ /* 0x048fe80000041854 */
[----:B----4-:R-:W-:Y:S04]  /*9910*/  F2FP.BF16.PACK_AB R21, R187, R186 ;  /* 0x000000babb15723e */ /* 0x010fe800000010ff */
        /* <DEDUP_REMOVED lines=29> */
[C---:B-1----:R-:W-:Y:S01]  /*9af0*/  HMMA.16816.F32.BF16 R160, R164.reuse, R172, R160 ;  /* 0x000000aca4a0723c */ /* 0x042fe200000418a0 */
[----:B------:R-:W3:Y:S01]  /*9b00*/  LDL.LU R172, [R1+0x28] ;  /* 0x0000280001ac7983 */ /* 0x000ee20000300800 */
[----:B------:R1:W-:Y:S06]  /*9b10*/  MUFU.EX2 R173, R42 ;  /* 0x0000002a00ad7308 */ /* 0x0003ec0000000800 */
[----:B------:R-:W-:Y:S01]  /*9b20*/  HMMA.16816.F32.BF16 R16, R164, R174, R16 ;  /* 0x000000aea410723c */ /* 0x000fe20000041810 */
[----:B------:R-:W4:Y:S03]  /*9b30*/  LDSM.16.MT88.4 R164, [R239+0x1100] ;  /* 0x00110000efa4783b */ /* 0x000f260000004200 */
[----:B------:R5:W5:Y:S04]  /*9b40*/  MUFU.EX2 R175, R41 ;  /* 0x0000002900af7308 */ /* 0x000b680000000800 */
[C---:B--2---:R-:W-:Y:S06]  /*9b50*/  HMMA.16816.F32.BF16 R4, R20.reuse, R176, R4 ;  /* 0x000000b01404723c */ /* 0x044fec0000041804 */
[----:B------:R-:W-:Y:S02]  /*9b60*/  MUFU.EX2 R177, R36 ;  /* 0x0000002400b17308 */ /* 0x000fe40000000800 */
[C---:B------:R-:W-:Y:S04]  /*9b70*/  HMMA.16816.F32.BF16 R8, R20.reuse, R178, R8 ;  /* 0x000000b21408723c */ /* 0x040fe80000041808 */
[--C-:B-1----:R-:W-:Y:S02]  /*9b80*/  FFMA.FTZ R42, R47, c[0x0][0x2d0], -R204.reuse ;  /* 0x0000b4002f2a7a23 */ /* 0x102fe400000108cc */
[----:B------:R-:W-:Y:S02]  /*9b90*/  FFMA.FTZ R204, R51, c[0x0][0x2d0], -R204 ;  /* 0x0000b40033cc7a23 */ /* 0x000fe400000108cc */
[C---:B------:R-:W-:Y:S01]  /*9ba0*/  HMMA.16816.F32.BF16 R52, R20.reuse, R24, R52 ;  /* 0x000000181434723c */ /* 0x040fe20000041834 */
[----:B------:R-:W-:Y:S03]  /*9bb0*/  MUFU.EX2 R179, R37 ;  /* 0x0000002500b37308 */ /* 0x000fe60000000800 */
[--C-:B-----5:R-:W-:Y:S01]  /*9bc0*/  FFMA.FTZ R41, R44, c[0x0][0x2d0], -R205.reuse ;  /* 0x0000b4002c297a23 */ /* 0x120fe200000108cd */
[----:B------:R-:W-:Y:S03]  /*9bd0*/  MOV R51, R175 ;  /* 0x000000af00337202 */ /* 0x000fe60000000f00 */
[C---:B------:R-:W-:Y:S01]  /*9be0*/  HMMA.16816.F32.BF16 R56, R20.reuse, R26, R56 ;  /* 0x0000001a1438723c */ /* 0x040fe20000041838 */
[----:B------:R-:W1:Y:S02]  /*9bf0*/  LDSM.16.MT88.4 R24, [R245+0x4100] ;  /* 0x00410000f518783b */ /* 0x000e640000004200 */
[----:B------:R2:W-:Y:S05]  /*9c00*/  MUFU.EX2 R44, R43 ;  /* 0x0000002b002c7308 */ /* 0x0005ea0000000800 */
[C---:B----4-:R-:W-:Y:S05]  /*9c10*/  HMMA.16816.F32.BF16 R60, R20.reuse, R164, R60 ;  /* 0x000000a4143c723c */ /* 0x050fea000004183c */
[----:B------:R-:W-:Y:S03]  /*9c20*/  MUFU.EX2 R176, R38 ;  /* 0x0000002600b07308 */ /* 0x000fe60000000800 */
[C---:B------:R-:W-:Y:S01]  /*9c30*/  HMMA.16816.F32.BF16 R64, R20.reuse, R166, R64 ;  /* 0x000000a61440723c */ /* 0x040fe20000041840 */
[----:B------:R-:W4:Y:S06]  /*9c40*/  LDSM.16.MT88.4 R164, [R240+0x4100] ;  /* 0x00410000f0a4783b */ /* 0x000f2c0000004200 */
[----:B------:R5:W-:Y:S01]  /*9c50*/  MUFU.EX2 R178, R39 ;  /* 0x0000002700b27308 */ /* 0x000be20000000800 */
[C---:B------:R-:W-:Y:S01]  /*9c60*/  HMMA.16816.F32.BF16 R68, R20.reuse, R168, R68 ;  /* 0x000000a81444723c */ /* 0x040fe20000041844 */
[----:B--2---:R-:W2:Y:S07]  /*9c70*/  LDL.LU R43, [R1+0x24] ;  /* 0x00002400012b7983 */ /* 0x004eae0000300800 */
[C---:B------:R-:W-:Y:S01]  /*9c80*/  HMMA.16816.F32.BF16 R72, R20.reuse, R170, R72 ;  /* 0x000000aa1448723c */ /* 0x040fe20000041848 */
[----:B------:R-:W4:Y:S01]  /*9c90*/  LDSM.16.MT88.4 R168, [R239+0x4100] ;  /* 0x00410000efa8783b */ /* 0x000f220000004200 */
[----:B------:R-:W-:Y:S06]  /*9ca0*/  MUFU.EX2 R47, R45 ;  /* 0x0000002d002f7308 */ /* 0x000fec0000000800 */
[C---:B-1----:R-:W-:Y:S04]  /*9cb0*/  HMMA.16816.F32.BF16 R76, R20.reuse, R24, R76 ;  /* 0x00000018144c723c */ /* 0x042fe8000004184c */
[----:B------:R-:W1:Y:S01]  /*9cc0*/  MUFU.EX2 R45, R42 ;  /* 0x0000002a002d7308 */ /* 0x000e620000000800 */
[----:B-----5:R-:W-:Y:S03]  /*9cd0*/  LDSM.16.MT88.4 R36, [R239+0x2100] ;  /* 0x00210000ef24783b */ /* 0x020fe60000004200 */
[C---:B------:R-:W-:Y:S05]  /*9ce0*/  HMMA.16816.F32.BF16 R80, R20.reuse, R26, R80 ;  /* 0x0000001a1450723c */ /* 0x040fea0000041850 */
[----:B------:R-:W5:Y:S01]  /*9cf0*/  LDSM.16.MT88.4 R24, [R238+0x4100] ;  /* 0x00410000ee18783b */ /* 0x000f620000004200 */
[----:B------:R-:W1:Y:S02]  /*9d00*/  MUFU.EX2 R204, R204 ;  /* 0x000000cc00cc7308 */ /* 0x000e640000000800 */
[C---:B----4-:R-:W-:Y:S08]  /*9d10*/  HMMA.16816.F32.BF16 R84, R20.reuse, R164, R84 ;  /* 0x000000a41454723c */ /* 0x050ff00000041854 */
[C---:B------:R-:W-:Y:S01]  /*9d20*/  HMMA.16816.F32.BF16 R88, R20.reuse, R166, R88 ;  /* 0x000000a61458723c */ /* 0x040fe20000041858 */
[----:B------:R-:W4:Y:S07]  /*9d30*/  LDSM.16.MT88.4 R164, [R245+0x7100] ;  /* 0x00710000f5a4783b */ /* 0x000f2e0000004200 */
[C---:B------:R-:W-:Y:S08]  /*9d40*/  HMMA.16816.F32.BF16 R92, R20.reuse, R168, R92 ;  /* 0x000000a8145c723c */ /* 0x040ff0000004185c */
[C---:B------:R-:W-:Y:S01]  /*9d50*/  HMMA.16816.F32.BF16 R96, R20.reuse, R170, R96 ;  /* 0x000000aa1460723c */ /* 0x040fe20000041860 */
[----:B------:R-:W1:Y:S07]  /*9d60*/  LDSM.16.MT88.4 R168, [R240+0x7100] ;  /* 0x00710000f0a8783b */ /* 0x000e6e0000004200 */
[C---:B-----5:R-:W-:Y:S08]  /*9d70*/  HMMA.16816.F32.BF16 R100, R20.reuse, R24, R100 ;  /* 0x000000181464723c */ /* 0x060ff00000041864 */
[C---:B------:R-:W-:Y:S01]  /*9d80*/  HMMA.16816.F32.BF16 R104, R20.reuse, R26, R104 ;  /* 0x0000001a1468723c */ /* 0x040fe20000041868 */
[----:B------:R-:W5:Y:S07]  /*9d90*/  LDSM.16.MT88.4 R24, [R239+0x7100] ;  /* 0x00710000ef18783b */ /* 0x000f6e0000004200 */
[C---:B----4-:R-:W-:Y:S08]  /*9da0*/  HMMA.16816.F32.BF16 R108, R20.reuse, R164, R108 ;  /* 0x000000a4146c723c */ /* 0x050ff0000004186c */
[C---:B------:R-:W-:Y:S01]  /*9db0*/  HMMA.16816.F32.BF16 R112, R20.reuse, R166, R112 ;  /* 0x000000a61470723c */ /* 0x040fe20000041870 */
[----:B------:R-:W4:Y:S07]  /*9dc0*/  LDSM.16.MT88.4 R164, [R238+0x7100] ;  /* 0x00710000eea4783b */ /* 0x000f2e0000004200 */
[C---:B-1----:R-:W-:Y:S08]  /*9dd0*/  HMMA.16816.F32.BF16 R116, R20.reuse, R168, R116 ;  /* 0x000000a81474723c */ /* 0x042ff00000041874 */
        /* <DEDUP_REMOVED lines=8> */
[C---:B-1----:R-:W-:Y:S01]  /*9e60*/  HMMA.16816.F32.BF16 R140, R20.reuse, R168, R140 ;  /* 0x000000a8148c723c */ /* 0x042fe2000004188c */
[----:B------:R1:W-:Y:S07]  /*9e70*/  MUFU.EX2 R169, R35 ;  /* 0x0000002300a97308 */ /* 0x0003ee0000000800 */
[C---:B------:R-:W-:Y:S03]  /*9e80*/  HMMA.16816.F32.BF16 R144, R20.reuse, R170, R144 ;  /* 0x000000aa1490723c */ /* 0x040fe60000041890 */
[----:B------:R1:W-:Y:S05]  /*9e90*/  MUFU.EX2 R168, R40 ;  /* 0x0000002800a87308 */ /* 0x0003ea0000000800 */
[C---:B-----5:R-:W-:Y:S08]  /*9ea0*/  HMMA.16816.F32.BF16 R148, R20.reuse, R24, R148 ;  /* 0x000000181494723c */ /* 0x060ff00000041894 */
[C---:B------:R-:W-:Y:S01]  /*9eb0*/  HMMA.16816.F32.BF16 R12, R20.reuse, R26, R12 ;  /* 0x0000001a140c723c */ /* 0x040fe2000004180c */
[----:B------:R-:W5:Y:S07]  /*9ec0*/  LDSM.16.MT88.4 R24, [R245+0x1900] ;  /* 0x00190000f518783b */ /* 0x000f6e0000004200 */
[C---:B----4-:R-:W-:Y:S01]  /*9ed0*/  HMMA.16816.F32.BF16 R152, R20.reuse, R164, R152 ;  /* 0x000000a41498723c */ /* 0x050fe20000041898 */
[----:B-1----:R-:W1:Y:S03]  /*9ee0*/  LDSM.16.MT88.4 R32, [R240+0x1900] ;  /* 0x00190000f020783b */ /* 0x002e660000004200 */
[--C-:B------:R-:W-:Y:S02]  /*9ef0*/  FFMA.FTZ R40, R48, c[0x0][0x2d0], -R205.reuse ;  /* 0x0000b40030287a23 */ /* 0x100fe400000108cd */
[----:B------:R-:W4:Y:S01]  /*9f00*/  MUFU.EX2 R48, R41 ;  /* 0x0000002900307308 */ /* 0x000f220000000800 */
[----:B------:R-:W-:Y:S01]  /*9f10*/  FFMA.FTZ R205, R49, c[0x0][0x2d0], -R205 ;  /* 0x0000b40031cd7a23 */ /* 0x000fe200000108cd */
[C---:B------:R-:W-:Y:S04]  /*9f20*/  HMMA.16816.F32.BF16 R156, R20.reuse, R166, R156 ;  /* 0x000000a6149c723c */ /* 0x040fe8000004189c */
[----:B------:R-:W-:Y:S03]  /*9f30*/  F2FP.BF16.PACK_AB R165, R45, R46 ;  /* 0x0000002e2da5723e */ /* 0x000fe600000010ff */
[----:B------:R-:W-:Y:S01]  /*9f40*/  F2FP.BF16.PACK_AB R167, R204, R50 ;  /* 0x00000032cca7723e */ /* 0x000fe200000010ff */
[C---:B------:R-:W-:Y:S01]  /*9f50*/  HMMA.16816.F32.BF16 R160, R20.reuse, R28, R160 ;  /* 0x0000001c14a0723c */ /* 0x040fe200000418a0 */
[----:B------:R-:W-:Y:S07]  /*9f60*/  MUFU.EX2 R49, R40 ;  /* 0x0000002800317308 */ /* 0x000fee0000000800 */
[----:B------:R-:W-:Y:S01]  /*9f70*/  HMMA.16816.F32.BF16 R16, R20, R30, R16 ;  /* 0x0000001e1410723c */ /* 0x000fe20000041810 */
[----:B------:R-:W1:Y:S02]  /*9f80*/  LDSM.16.MT88.4 R28, [R239+0x1900] ;  /* 0x00190000ef1c783b */ /* 0x000e640000004200 */
[----:B------:R-:W3:Y:S01]  /*9f90*/  MUFU.EX2 R205, R205 ;  /* 0x000000cd00cd7308 */ /* 0x000ee20000000800 */
[----:B----4-:R-:W-:Y:S03]  /*9fa0*/  F2FP.BF16.PACK_AB R164, R47, R48 ;  /* 0x000000302fa4723e */ /* 0x010fe600000010ff */
[----:B------:R-:W-:Y:S02]  /*9fb0*/  F2FP.BF16.PACK_AB R23, R169, R215 ;  /* 0x000000d7a917723e */ /* 0x000fe400000010ff */
[----:B------:R-:W-:Y:S03]  /*9fc0*/  F2FP.BF16.PACK_AB R20, R210, R209 ;  /* 0x000000d1d214723e */ /* 0x000fe600000010ff */
[----:B------:R-:W-:Y:S02]  /*9fd0*/  F2FP.BF16.PACK_AB R21, R212, R211 ;  /* 0x000000d3d415723e */ /* 0x000fe400000010ff */
[----:B------:R-:W-:Y:S07]  /*9fe0*/  F2FP.BF16.PACK_AB R22, R214, R213 ;  /* 0x000000d5d616723e */ /* 0x000fee00000010ff */
[C---:B-----5:R-:W-:Y:S03]  /*9ff0*/  HMMA.16816.F32.BF16 R4, R20.reuse, R24, R4 ;  /* 0x000000181404723c */ /* 0x060fe60000041804 */
[----:B---3--:R-:W-:Y:S01]  /*a000*/  F2FP.BF16.PACK_AB R166, R205, R49 ;  /* 0x00000031cda6723e */ /* 0x008fe200000010ff */
[----:B------:R-:W-:Y:S01]  /*a010*/  FFMA.FTZ R203, R180, R172, R203 ;  /* 0x000000acb4cb7223 */ /* 0x000fe200000100cb */
[----:B------:R-:W-:Y:S03]  /*a020*/  MOV R180, R173 ;  /* 0x000000ad00b47202 */ /* 0x000fe60000000f00 */
[C---:B------:R-:W-:Y:S01]  /*a030*/  HMMA.16816.F32.BF16 R8, R20.reuse, R26, R8 ;  /* 0x0000001a1408723c */ /* 0x040fe20000041808 */
[----:B------:R-:W3:Y:S03]  /*a040*/  LDSM.16.MT88.4 R24, [R238+0x1900] ;  /* 0x00190000ee18783b */ /* 0x000ee60000004200 */
[----:B------:R-:W-:Y:S01]  /*a050*/  FADD.FTZ R203, R200, R203 ;  /* 0x000000cbc8cb7221 */ /* 0x000fe20000010000 */
[----:B------:R-:W-:Y:S03]  /*a060*/  MOV R200, R168 ;  /* 0x000000a800c87202 */ /* 0x000fe60000000f00 */
[C---:B-1----:R-:W-:Y:S01]  /*a070*/  HMMA.16816.F32.BF16 R52, R20.reuse, R32, R52 ;  /* 0x000000201434723c */ /* 0x042fe20000041834 */
[----:B------:R-:W-:Y:S03]  /*a080*/  LDSM.16.MT88.4 R172, [R245+0x2900] ;  /* 0x00290000f5ac783b */ /* 0x000fe60000004200 */
[----:B------:R-:W-:Y:S01]  /*a090*/  FADD.FTZ R198, R198, R203 ;  /* 0x000000cbc6c67221 */ /* 0x000fe20000010000 */
[----:B------:R-:W-:Y:S03]  /*a0a0*/  MOV R203, R179 ;  /* 0x000000b300cb7202 */ /* 0x000fe60000000f00 */
[C---:B------:R-:W-:Y:S01]  /*a0b0*/  HMMA.16816.F32.BF16 R56, R20.reuse, R34, R56 ;  /* 0x000000221438723c */ /* 0x040fe20000041838 */
[----:B------:R-:W1:Y:S03]  /*a0c0*/  LDSM.16.MT88.4 R32, [R245+0x4900] ;  /* 0x00490000f520783b */ /* 0x000e660000004200 */
[----:B------:R-:W-:Y:S01]  /*a0d0*/  FADD.FTZ R196, R196, R198 ;  /* 0x000000c6c4c47221 */ /* 0x000fe20000010000 */
[----:B------:R-:W-:Y:S03]  /*a0e0*/  MOV R198, R177 ;  /* 0x000000b100c67202 */ /* 0x000fe60000000f00 */
[C---:B------:R-:W-:Y:S04]  /*a0f0*/  HMMA.16816.F32.BF16 R60, R20.reuse, R28, R60 ;  /* 0x0000001c143c723c */ /* 0x040fe8000004183c */
[----:B------:R-:W-:Y:S04]  /*a100*/  FADD.FTZ R196, R192, R196 ;  /* 0x000000c4c0c47221 */ /* 0x000fe80000010000 */
[C---:B------:R-:W-:Y:S01]  /*a110*/  HMMA.16816.F32.BF16 R64, R20.reuse, R30, R64 ;  /* 0x0000001e1440723c */ /* 0x040fe20000041840 */
[----:B------:R-:W4:Y:S03]  /*a120*/  LDSM.16.MT88.4 R28, [R240+0x4900] ;  /* 0x00490000f01c783b */ /* 0x000f260000004200 */
[----:B------:R-:W-:Y:S04]  /*a130*/  FADD.FTZ R196, R193, R196 ;  /* 0x000000c4c1c47221 */ /* 0x000fe80000010000 */
[----:B------:R-:W-:Y:S01]  /*a140*/  FADD.FTZ R202, R202, R196 ;  /* 0x000000c4caca7221 */ /* 0x000fe20000010000 */
[C---:B---3--:R-:W-:Y:S03]  /*a150*/  HMMA.16816.F32.BF16 R68, R20.reuse, R24, R68 ;  /* 0x000000181444723c */ /* 0x048fe60000041844 */
[----:B------:R-:W-:Y:S04]  /*a160*/  FADD.FTZ R202, R188, R202 ;  /* 0x000000cabcca7221 */ /* 0x000fe80000010000 */
[----:B------:R-:W-:Y:S01]  /*a170*/  FADD.FTZ R185, R185, R202 ;  /* 0x000000cab9b97221 */ /* 0x000fe20000010000 */
[C---:B------:R-:W-:Y:S01]  /*a180*/  HMMA.16816.F32.BF16 R72, R20.reuse, R26, R72 ;  /* 0x0000001a1448723c */ /* 0x040fe20000041848 */
[----:B------:R-:W3:Y:S03]  /*a190*/  LDSM.16.MT88.4 R24, [R239+0x4900] ;  /* 0x00490000ef18783b */ /* 0x000ee60000004200 */
[----:B------:R-:W-:Y:S04]  /*a1a0*/  FADD.FTZ R185, R184, R185 ;  /* 0x000000b9b8b97221 */ /* 0x000fe80000010000 */
[C---:B-1----:R-:W-:Y:S04]  /*a1b0*/  HMMA.16816.F32.BF16 R76, R20.reuse, R32, R76 ;  /* 0x00000020144c723c */ /* 0x042fe8000004184c */
[----:B------:R-:W-:Y:S02]  /*a1c0*/  FADD.FTZ R191, R191, R185 ;  /* 0x000000b9bfbf7221 */ /* 0x000fe40000010000 */
[----:B--2---:R-:W-:Y:S02]  /*a1d0*/  FFMA.FTZ R201, R3, R43, R201 ;  /* 0x0000002b03c97223 */ /* 0x004fe400000100c9 */
[C---:B------:R-:W-:Y:S01]  /*a1e0*/  HMMA.16816.F32.BF16 R80, R20.reuse, R34, R80 ;  /* 0x000000221450723c */ /* 0x040fe20000041850 */
[----:B------:R-:W1:Y:S03]  /*a1f0*/  LDSM.16.MT88.4 R32, [R238+0x4900] ;  /* 0x00490000ee20783b */ /* 0x000e660000004200 */
[----:B------:R-:W-:Y:S01]  /*a200*/  FADD.FTZ R201, R199, R201 ;  /* 0x000000c9c7c97221 */ /* 0x000fe20000010000 */
[----:B------:R-:W-:Y:S01]  /*a210*/  MOV R199, R178 ;  /* 0x000000b200c77202 */ /* 0x000fe20000000f00 */
[----:B------:R-:W-:Y:S02]  /*a220*/  FADD.FTZ R191, R206, R191 ;  /* 0x000000bfcebf7221 */ /* 0x000fe40000010000 */
[C---:B----4-:R-:W-:Y:S01]  /*a230*/  HMMA.16816.F32.BF16 R84, R20.reuse, R28, R84 ;  /* 0x0000001c1454723c */ /* 0x050fe20000041854 */
[----:B------:R-:W-:Y:S03]  /*a240*/  LDSM.16.MT88.4 R40, [R245+0x5900] ;  /* 0x00590000f528783b */ /* 0x000fe60000004200 */
[----:B------:R-:W-:Y:S01]  /*a250*/  FADD.FTZ R197, R197, R201 ;  /* 0x000000c9c5c57221 */ /* 0x000fe20000010000 */
[-C--:B------:R-:W-:Y:S01]  /*a260*/  MOV R201, R176.reuse ;  /* 0x000000b000c97202 */ /* 0x080fe20000000f00 */
[----:B------:R-:W-:Y:S02]  /*a270*/  FADD.FTZ R209, R209, R191 ;  /* 0x000000bfd1d17221 */ /* 0x000fe40000010000 */
[C---:B------:R-:W-:Y:S01]  /*a280*/  HMMA.16816.F32.BF16 R88, R20.reuse, R30, R88 ;  /* 0x0000001e1458723c */ /* 0x040fe20000041858 */
[----:B------:R-:W2:Y:S03]  /*a290*/  LDSM.16.MT88.4 R28, [R245+0x7900] ;  /* 0x00790000f51c783b */ /* 0x000ea60000004200 */
[----:B------:R-:W-:Y:S02]  /*a2a0*/  FADD.FTZ R209, R210, R209 ;  /* 0x000000d1d2d17221 */ /* 0x000fe40000010000 */
[----:B------:R-:W-:Y:S02]  /*a2b0*/  FADD.FTZ R197, R181, R197 ;  /* 0x000000c5b5c57221 */ /* 0x000fe40000010000 */
        /* <DEDUP_REMOVED lines=8> */
[----:B------:R-:W-:Y:S04]  /*a340*/  FADD.FTZ R190, R190, R195 ;  /* 0x000000c3bebe7221 */ /* 0x000fe80000010000 */
[C---:B------:R-:W-:Y:S01]  /*a350*/  HMMA.16816.F32.BF16 R104, R20.reuse, R34, R104 ;  /* 0x000000221468723c */ /* 0x040fe20000041868 */
[----:B------:R-:W1:Y:S03]  /*a360*/  LDSM.16.MT88.4 R32, [R239+0x7900] ;  /* 0x00790000ef20783b */ /* 0x000e660000004200 */
[----:B------:R-:W-:Y:S04]  /*a370*/  FADD.FTZ R190, R186, R190 ;  /* 0x000000bebabe7221 */ /* 0x000fe80000010000 */
[C---:B--2---:R-:W-:Y:S04]  /*a380*/  HMMA.16816.F32.BF16 R108, R20.reuse, R28, R108 ;  /* 0x0000001c146c723c */ /* 0x044fe8000004186c */
[----:B------:R-:W-:Y:S04]  /*a390*/  FADD.FTZ R187, R187, R190 ;  /* 0x000000bebbbb7221 */ /* 0x000fe80000010000 */
[C---:B------:R-:W-:Y:S01]  /*a3a0*/  HMMA.16816.F32.BF16 R112, R20.reuse, R30, R112 ;  /* 0x0000001e1470723c */ /* 0x040fe20000041870 */
[----:B------:R-:W2:Y:S03]  /*a3b0*/  LDSM.16.MT88.4 R28, [R238+0x7900] ;  /* 0x00790000ee1c783b */ /* 0x000ea60000004200 */
        /* <DEDUP_REMOVED lines=24> */
[----:B------:R-:W-:Y:S01]  /*a540*/  HMMA.16816.F32.BF16 R16, R20, R26, R16 ;  /* 0x0000001a1410723c */ /* 0x000fe20000041810 */
[----:B------:R-:W3:Y:S06]  /*a550*/  LDSM.16.MT88.4 R24, [R238+0x2100] ;  /* 0x00210000ee18783b */ /* 0x000eec0000004200 */
[----:B------:R-:W-:Y:S02]  /*a560*/  F2FP.BF16.PACK_AB R20, R179, R177 ;  /* 0x000000b1b314723e */ /* 0x000fe400000010ff */
[----:B------:R-:W-:Y:S03]  /*a570*/  F2FP.BF16.PACK_AB R21, R178, R176 ;  /* 0x000000b0b215723e */ /* 0x000fe600000010ff */
[----:B------:R-:W-:Y:S02]  /*a580*/  F2FP.BF16.PACK_AB R22, R51, R168 ;  /* 0x000000a83316723e */ /* 0x000fe400000010ff */
[----:B------:R-:W-:Y:S07]  /*a590*/  F2FP.BF16.PACK_AB R23, R44, R180 ;  /* 0x000000b42c17723e */ /* 0x000fee00000010ff */
[C---:B-1----:R-:W-:Y:S08]  /*a5a0*/  HMMA.16816.F32.BF16 R4, R20.reuse, R32, R4 ;  /* 0x000000201404723c */ /* 0x042ff00000041804 */
[C---:B------:R-:W-:Y:S01]  /*a5b0*/  HMMA.16816.F32.BF16 R8, R20.reuse, R34, R8 ;  /* 0x000000221408723c */ /* 0x040fe20000041808 */
[----:B------:R-:W-:Y:S07]  /*a5c0*/  LDSM.16.MT88.4 R32, [R240+0x5100] ;  /* 0x00510000f020783b */ /* 0x000fee0000004200 */
[C---:B--2---:R-:W-:Y:S08]  /*a5d0*/  HMMA.16816.F32.BF16 R52, R20.reuse, R28, R52 ;  /* 0x0000001c1434723c */ /* 0x044ff00000041834 */
[C---:B------:R-:W-:Y:S01]  /*a5e0*/  HMMA.16816.F32.BF16 R56, R20.reuse, R30, R56 ;  /* 0x0000001e1438723c */ /* 0x040fe20000041838 */
[----:B------:R-:W1:Y:S07]  /*a5f0*/  LDSM.16.MT88.4 R28, [R245+0x5100] ;  /* 0x00510000f51c783b */ /* 0x000e6e0000004200 */
[C---:B------:R-:W-:Y:S08]  /*a600*/  HMMA.16816.F32.BF16 R60, R20.reuse, R36, R60 ;  /* 0x00000024143c723c */ /* 0x040ff0000004183c */
        /* <DEDUP_REMOVED lines=8> */
[C---:B------:R-:W-:Y:S08]  /*a690*/  HMMA.16816.F32.BF16 R84, R20.reuse, R32, R84 ;  /* 0x000000201454723c */ /* 0x040ff00000041854 */
        /* <DEDUP_REMOVED lines=30> */
[----:B------:R-:W-:Y:S01]  /*a880*/  HMMA.16816.F32.BF16 R16, R20, R26, R16 ;  /* 0x0000001a1410723c */ /* 0x000fe20000041810 */
[----:B------:R-:W3:Y:S07]  /*a890*/  LDSM.16.MT88.4 R20, [R240+0x5900] ;  /* 0x00590000f014783b */ /* 0x000eee0000004200 */
[C---:B------:R-:W-:Y:S01]  /*a8a0*/  HMMA.16816.F32.BF16 R176, R164.reuse, R172, R4 ;  /* 0x000000aca4b0723c */ /* 0x040fe20000041804 */
[----:B------:R-:W5:Y:S07]  /*a8b0*/  LDSM.16.MT88.4 R4, [R239+0x5900] ;  /* 0x00590000ef04783b */ /* 0x000f6e0000004200 */
[C---:B------:R-:W-:Y:S01]  /*a8c0*/  HMMA.16816.F32.BF16 R172, R164.reuse, R174, R8 ;  /* 0x000000aea4ac723c */ /* 0x040fe20000041808 */
[----:B------:R-:W3:Y:S07]  /*a8d0*/  LDSM.16.MT88.4 R8, [R238+0x5900] ;  /* 0x00590000ee08783b */ /* 0x000eee0000004200 */
[C---:B-1----:R-:W-:Y:S01]  /*a8e0*/  HMMA.16816.F32.BF16 R52, R164.reuse, R28, R52 ;  /* 0x0000001ca434723c */ /* 0x042fe20000041834 */
[----:B------:R-:W1:Y:S07]  /*a8f0*/  LDSM.16.MT88.4 R24, [R245+0x8900] ;  /* 0x00890000f518783b */ /* 0x000e6e0000004200 */
[C---:B------:R-:W-:Y:S01]  /*a900*/  HMMA.16816.F32.BF16 R56, R164.reuse, R30, R56 ;  /* 0x0000001ea438723c */ /* 0x040fe20000041838 */
[----:B------:R-:W1:Y:S07]  /*a910*/  LDSM.16.MT88.4 R28, [R240+0x8900] ;  /* 0x00890000f01c783b */ /* 0x000e6e0000004200 */
[C---:B----4-:R-:W-:Y:S08]  /*a920*/  HMMA.16816.F32.BF16 R60, R164.reuse, R32, R60 ;  /* 0x00000020a43c723c */ /* 0x050ff0000004183c */
[C---:B------:R-:W-:Y:S01]  /*a930*/  HMMA.16816.F32.BF16 R64, R164.reuse, R34, R64 ;  /* 0x00000022a440723c */ /* 0x040fe20000041840 */
[----:B------:R-:W4:Y:S07]  /*a940*/  LDSM.16.MT88.4 R32, [R239+0x8900] ;  /* 0x00890000ef20783b */ /* 0x000f2e0000004200 */
[C---:B--2---:R-:W-:Y:S07]  /*a950*/  HMMA.16816.F32.BF16 R68, R164.reuse, R36, R68 ;  /* 0x00000024a444723c */ /* 0x044fee0000041844 */
[----:B------:R-:W-:Y:S01]  /*a960*/  MOV R37, R169 ;  /* 0x000000a900257202 */ /* 0x000fe20000000f00 */
[C---:B------:R-:W-:Y:S01]  /*a970*/  HMMA.16816.F32.BF16 R72, R164.reuse, R38, R72 ;  /* 0x00000026a448723c */ /* 0x040fe20000041848 */
[----:B------:R-:W-:Y:S03]  /*a980*/  LDSM.16.MT88.4 R168, [R240+0xb900] ;  /* 0x00b90000f0a8783b */ /* 0x000fe60000004200 */
[----:B------:R-:W-:Y:S04]  /*a990*/  FADD.FTZ R3, R37, R3 ;  /* 0x0000000325037221 */ /* 0x000fe80000010000 */
[C---:B------:R-:W-:Y:S04]  /*a9a0*/  HMMA.16816.F32.BF16 R76, R164.reuse, R40, R76 ;  /* 0x00000028a44c723c */ /* 0x040fe8000004184c */
[----:B------:R-:W-:Y:S04]  /*a9b0*/  FADD.FTZ R3, R201, R3 ;  /* 0x00000003c9037221 */ /* 0x000fe80000010000 */
[C---:B------:R-:W-:Y:S04]  /*a9c0*/  HMMA.16816.F32.BF16 R80, R164.reuse, R42, R80 ;  /* 0x0000002aa450723c */ /* 0x040fe80000041850 */
[----:B------:R-:W-:Y:S04]  /*a9d0*/  FADD.FTZ R3, R199, R3 ;  /* 0x00000003c7037221 */ /* 0x000fe80000010000 */
[C---:B---3--:R-:W-:Y:S04]  /*a9e0*/  HMMA.16816.F32.BF16 R84, R164.reuse, R20, R84 ;  /* 0x00000014a454723c */ /* 0x048fe80000041854 */
[----:B------:R-:W-:Y:S01]  /*a9f0*/  FADD.FTZ R3, R180, R3 ;  /* 0x00000003b4037221 */ /* 0x000fe20000010000 */
[----:B------:R-:W-:Y:S03]  /*aa00*/  MOV R180, R2 ;  /* 0x0000000200b47202 */ /* 0x000fe60000000f00 */
        /* <DEDUP_REMOVED lines=8> */
[C---:B------:R-:W-:Y:S04]  /*aa90*/  HMMA.16816.F32.BF16 R100, R164.reuse, R8, R100 ;  /* 0x00000008a464723c */ /* 0x040fe80000041864 */
[----:B------:R-:W-:Y:S04]  /*aaa0*/  FADD.FTZ R44, R50, R44 ;  /* 0x0000002c322c7221 */ /* 0x000fe80000010000 */
[C---:B------:R-:W-:Y:S01]  /*aab0*/  HMMA.16816.F32.BF16 R104, R164.reuse, R10, R104 ;  /* 0x0000000aa468723c */ /* 0x040fe20000041868 */
[----:B------:R-:W5:Y:S07]  /*aac0*/  LDSM.16.MT88.4 R8, [R239+0xb900] ;  /* 0x00b90000ef08783b */ /* 0x000f6e0000004200 */
[C---:B-1----:R-:W-:Y:S08]  /*aad0*/  HMMA.16816.F32.BF16 R108, R164.reuse, R24, R108 ;  /* 0x00000018a46c723c */ /* 0x042ff0000004186c */
[C---:B------:R-:W-:Y:S08]  /*aae0*/  HMMA.16816.F32.BF16 R112, R164.reuse, R26, R112 ;  /* 0x0000001aa470723c */ /* 0x040ff00000041870 */
[C---:B------:R-:W-:Y:S08]  /*aaf0*/  HMMA.16816.F32.BF16 R116, R164.reuse, R28, R116 ;  /* 0x0000001ca474723c */ /* 0x040ff00000041874 */
[C---:B------:R-:W-:Y:S08]  /*ab00*/  HMMA.16816.F32.BF16 R120, R164.reuse, R30, R120 ;  /* 0x0000001ea478723c */ /* 0x040ff00000041878 */
[C---:B----4-:R-:W-:Y:S08]  /*ab10*/  HMMA.16816.F32.BF16 R124, R164.reuse, R32, R124 ;  /* 0x00000020a47c723c */ /* 0x050ff0000004187c */
[C---:B------:R-:W-:Y:S08]  /*ab20*/  HMMA.16816.F32.BF16 R128, R164.reuse, R34, R128 ;  /* 0x00000022a480723c */ /* 0x040ff00000041880 */
[C---:B--2---:R-:W-:Y:S08]  /*ab30*/  HMMA.16816.F32.BF16 R132, R164.reuse, R20, R132 ;  /* 0x00000014a484723c */ /* 0x044ff00000041884 */
[C---:B------:R-:W-:Y:S08]  /*ab40*/  HMMA.16816.F32.BF16 R136, R164.reuse, R22, R136 ;  /* 0x00000016a488723c */ /* 0x040ff00000041888 */
[C---:B---3--:R-:W-:Y:S08]  /*ab50*/  HMMA.16816.F32.BF16 R140, R164.reuse, R4, R140 ;  /* 0x00000004a48c723c */ /* 0x048ff0000004188c */
[C---:B------:R-:W-:Y:S01]  /*ab60*/  HMMA.16816.F32.BF16 R144, R164.reuse, R6, R144 ;  /* 0x00000006a490723c */ /* 0x040fe20000041890 */
[----:B------:R-:W1:Y:S07]  /*ab70*/  LDSM.16.MT88.4 R4, [R238+0xb900] ;  /* 0x00b90000ee04783b */ /* 0x000e6e0000004200 */
[C---:B------:R-:W-:Y:S08]  /*ab80*/  HMMA.16816.F32.BF16 R148, R164.reuse, R168, R148 ;  /* 0x000000a8a494723c */ /* 0x040ff00000041894 */
[C---:B------:R-:W-:Y:S08]  /*ab90*/  HMMA.16816.F32.BF16 R168, R164.reuse, R170, R12 ;  /* 0x000000aaa4a8723c */ /* 0x040ff0000004180c */
[C---:B-----5:R-:W-:Y:S07]  /*aba0*/  HMMA.16816.F32.BF16 R152, R164.reuse, R8, R152 ;  /* 0x00000008a498723c */ /* 0x060fee0000041898 */
[----:B------:R-:W-:Y:S01]  /*abb0*/  FADD.FTZ R8, R214, R213 ;  /* 0x000000d5d6087221 */ /* 0x000fe20000010000 */
[C---:B------:R-:W-:Y:S04]  /*abc0*/  HMMA.16816.F32.BF16 R156, R164.reuse, R10, R156 ;  /* 0x0000000aa49c723c */ /* 0x040fe8000004189c */
[----:B------:R-:W-:Y:S04]  /*abd0*/  FADD.FTZ R8, R198, R8 ;  /* 0x00000008c6087221 */ /* 0x000fe80000010000 */
[----:B------:R-:W-:Y:S01]  /*abe0*/  FADD.FTZ R8, R203, R8 ;  /* 0x00000008cb087221 */ /* 0x000fe20000010000 */
[C---:B-1----:R-:W-:Y:S03]  /*abf0*/  HMMA.16816.F32.BF16 R160, R164.reuse, R4, R160 ;  /* 0x00000004a4a0723c */ /* 0x042fe600000418a0 */
[----:B------:R-:W-:Y:S04]  /*ac00*/  FADD.FTZ R8, R200, R8 ;  /* 0x00000008c8087221 */ /* 0x000fe80000010000 */
[----:B------:R-:W-:Y:S01]  /*ac10*/  FADD.FTZ R8, R51, R8 ;  /* 0x0000000833087221 */ /* 0x000fe20000010000 */
[----:B------:R-:W-:Y:S04]  /*ac20*/  HMMA.16816.F32.BF16 R164, R164, R6, R16 ;  /* 0x00000006a4a4723c */ /* 0x000fe80000041810 */
[----:B------:R-:W-:Y:S02]  /*ac30*/  FADD.FTZ R48, R48, R8 ;  /* 0x0000000830307221 */ /* 0x000fe40000010000 */
[----:B------:R-:W-:Y:S02]  /*ac40*/  FADD.FTZ R4, R204, R44 ;  /* 0x0000002ccc047221 */ /* 0x000fe40000010000 */
[----:B------:R-:W-:Y:S04]  /*ac50*/  FADD.FTZ R48, R47, R48 ;  /* 0x000000302f307221 */ /* 0x000fe80000010000 */
[----:B------:R-:W-:Y:S04]  /*ac60*/  FADD.FTZ R48, R49, R48 ;  /* 0x0000003031307221 */ /* 0x000fe80000010000 */
[----:B------:R-:W-:Y:S05]  /*ac70*/  FADD.FTZ R3, R205, R48 ;  /* 0x00000030cd037221 */ /* 0x000fea0000010000 */
[----:B------:R1:W-:Y:S04]  /*ac80*/  STL [R1+0x28], R3 ;  /* 0x0000280301007387 */ /* 0x0003e80000100800 */
[----:B------:R2:W-:Y:S01]  /*ac90*/  STL [R1+0x24], R4 ;  /* 0x0000240401007387 */ /* 0x0005e20000100800 */
[----:B-1----:R-:W-:Y:S01]  /*aca0*/  MOV R3, R0 ;  /* 0x0000000000037202 */ /* 0x002fe20000000f00 */
[----:B--2---:R-:W-:-:S05]  /*acb0*/  @P0 BRA `(.L_x_1544) ;  /* 0xffffbe0000000947 */ /* 0x004fca000383ffff */
.L_x_1543:
[----:B------:R-:W2:Y:S04]  /*acc0*/  LDL.LU R6, [R1+0x28] ;  /* 0x0000280001067983 */ /* 0x000ea80000300800 */
[----:B-1----:R-:W3:Y:S01]  /*acd0*/  LDL.LU R4, [R1+0x24] ;  /* 0x0000240001047983 */ /* 0x002ee20000300800 */
[----:B------:R-:W-:-:S03]  /*ace0*/  PLOP3.LUT P2, PT, PT, PT, PT, 0x8, 0x0 ;  /* 0x000000000000781c */ /* 0x000fc60003f4e170 */
        /* <DEDUP_REMOVED lines=13> */
[----:B------:R-:W-:-:S03]  /*adc0*/  @P1 MOV R8, 0x3f317218 ;  /* 0x3f31721800081802 */ /* 0x000fc60000000f00 */
[----:B------:R-:W-:Y:S02]  /*add0*/  @P0 MOV R10, 0x3f317218 ;  /* 0x3f317218000a0802 */ /* 0x000fe40000000f00 */
[----:B------:R-:W-:Y:S02]  /*ade0*/  @P1 FMUL.FTZ R8, R8, c[0x0][0x2d0] ;  /* 0x0000b40008081a20 */ /* 0x000fe40000410000 */
[----:B------:R-:W2:Y:S08]  /*adf0*/  @P0 MUFU.LG2 R7, R4 ;  /* 0x0000000400070308 */ /* 0x000eb00000000c00 */
[----:B------:R-:W3:Y:S01]  /*ae00*/  @P1 MUFU.LG2 R5, R5 ;  /* 0x0000000500051308 */ /* 0x000ee20000000c00 */
[----:B-1----:R-:W-:-:S02]  /*ae10*/  FMUL.FTZ R176, R6, R176 ;  /* 0x000000b006b07220 */ /* 0x002fc40000410000 */
[C---:B------:R-:W-:Y:S02]  /*ae20*/  FMUL.FTZ R177, R6.reuse, R177 ;  /* 0x000000b106b17220 */ /* 0x040fe40000410000 */
[C---:B------:R-:W-:Y:S02]  /*ae30*/  FMUL.FTZ R172, R6.reuse, R172 ;  /* 0x000000ac06ac7220 */ /* 0x040fe40000410000 */
[----:B------:R-:W-:Y:S01]  /*ae40*/  FMUL.FTZ R173, R6, R173 ;  /* 0x000000ad06ad7220 */ /* 0x000fe20000410000 */
[----:B------:R1:W4:Y:S01]  /*ae50*/  @P0 MUFU.RCP R3, R4 ;  /* 0x0000000400030308 */ /* 0x0003220000001000 */
[----:B--2---:R-:W-:Y:S02]  /*ae60*/  @P0 FMUL.FTZ R9, R7, 0.69314718246459960938 ;  /* 0x3f31721807090820 */ /* 0x004fe40000410000 */
[----:B------:R-:W-:Y:S02]  /*ae70*/  @P0 FMUL.FTZ R7, R10, c[0x0][0x2d0] ;  /* 0x0000b4000a070a20 */ /* 0x000fe40000410000 */
[----:B------:R-:W-:-:S02]  /*ae80*/  FMUL.FTZ R52, R6, R52 ;  /* 0x0000003406347220 */ /* 0x000fc40000410000 */
[C---:B------:R-:W-:Y:S02]  /*ae90*/  FMUL.FTZ R53, R6.reuse, R53 ;  /* 0x0000003506357220 */ /* 0x040fe40000410000 */
[----:B---3--:R-:W-:Y:S02]  /*aea0*/  @P1 FMUL.FTZ R5, R5, 0.69314718246459960938 ;  /* 0x3f31721805051820 */ /* 0x008fe40000410000 */
[C---:B------:R-:W-:Y:S02]  /*aeb0*/  FMUL.FTZ R56, R6.reuse, R56 ;  /* 0x0000003806387220 */ /* 0x040fe40000410000 */
[C---:B------:R-:W-:Y:S02]  /*aec0*/  FMUL.FTZ R57, R6.reuse, R57 ;  /* 0x0000003906397220 */ /* 0x040fe40000410000 */
[C---:B------:R-:W-:Y:S01]  /*aed0*/  FMUL.FTZ R60, R6.reuse, R60 ;  /* 0x0000003c063c7220 */ /* 0x040fe20000410000 */
[----:B-1----:R-:W-:Y:S01]  /*aee0*/  MOV R4, 0xff800000 ;  /* 0xff80000000047802 */ /* 0x002fe20000000f00 */
        /* <DEDUP_REMOVED lines=56> */
[----:B----4-:R-:W-:-:S02]  /*b270*/  FMUL.FTZ R178, R3, R178 ;  /* 0x000000b203b27220 */ /* 0x010fc40000410000 */
        /* <DEDUP_REMOVED lines=63> */
[----:B------:R-:W-:Y:S02]  /*b670*/  @P1 FFMA.FTZ R4, R8, R2, R5 ;  /* 0x0000000208041223 */ /* 0x000fe40000010005 */
[----:B------:R-:W-:Y:S02]  /*b680*/  @P0 FFMA.FTZ R6, R7, R0, R9 ;  /* 0x0000000007060223 */ /* 0x000fe40000010009 */
.L_x_1535:
[----:B------:R-:W-:Y:S05]  /*b690*/  @P2 BRA `(.L_x_1547) ;  /* 0x00001f7000002947 */ /* 0x000fea0003800000 */
[----:B------:R-:W1:Y:S01]  /*b6a0*/  S2R R0, SR_CTAID.Y ;  /* 0x0000000000007919 */ /* 0x000e620000002600 */
[----:B------:R-:W-:Y:S01]  /*b6b0*/  IMAD R5, RZ, RZ, -UR11 ;  /* 0x8000000bff057e24 */ /* 0x000fe2000f8e02ff */
[----:B------:R-:W-:Y:S01]  /*b6c0*/  USHF.R.S32.HI UR6, URZ, 0x1f, UR11 ;  /* 0x0000001f3f067899 */ /* 0x000fe2000801140b */
[----:B------:R-:W-:Y:S01]  /*b6d0*/  IMAD.MOV.U32 R9, RZ, RZ, c[0x0][0x4e8] ;  /* 0x00013a00ff097624 */ /* 0x000fe200078e00ff */
[----:B------:R-:W3:Y:S01]  /*b6e0*/  S2R R11, SR_TID.X ;  /* 0x00000000000b7919 */ /* 0x000ee20000002100 */
[----:B------:R-:W-:Y:S01]  /*b6f0*/  ULDC.64 UR4, c[0x0][0x4d0] ;  /* 0x0001340000047ab9 */ /* 0x000fe20000000a00 */
[----:B------:R-:W-:Y:S01]  /*b700*/  BSSY B0, `(.L_x_1548) ;  /* 0x000012d000007945 */ /* 0x000fe20003800000 */
[----:B------:R-:W-:Y:S01]  /*b710*/  UIMAD UR7, UR6, UR4, URZ ;  /* 0x00000004060772a4 */ /* 0x000fe2000f8e023f */
[----:B------:R-:W4:Y:S01]  /*b720*/  S2R R8, SR_CTAID.Z ;  /* 0x0000000000087919 */ /* 0x000f220000002700 */
[----:B--2---:R-:W-:-:S03]  /*b730*/  UIMAD.WIDE.U32 UR8, UR11, UR4, URZ ;  /* 0x000000040b0872a5 */ /* 0x004fc6000f8e003f */
[----:B------:R-:W-:Y:S01]  /*b740*/  BAR.SYNC.DEFER_BLOCKING 0x1, 0x100 ;  /* 0x0044000000007b1d */ /* 0x000fe20000010000 */
[----:B------:R-:W-:Y:S01]  /*b750*/  UIMAD UR7, UR11, UR5, UR7 ;  /* 0x000000050b0772a4 */ /* 0x000fe2000f8e0207 */
[C---:B------:R-:W-:Y:S01]  /*b760*/  ISETP.NE.AND P1, PT, R9.reuse, 0x1, PT ;  /* 0x000000010900780c */ /* 0x040fe20003f25270 */
[----:B------:R-:W-:Y:S01]  /*b770*/  IMAD.U32 R16, RZ, RZ, UR8 ;  /* 0x00000008ff107e24 */ /* 0x000fe2000f8e00ff */
[----:B------:R-:W-:Y:S01]  /*b780*/  MOV R17, UR9 ;  /* 0x0000000900117c02 */ /* 0x000fe20008000f00 */
[----:B------:R-:W-:Y:S01]  /*b790*/  UIADD3 UR7, UR9, UR7, URZ ;  /* 0x0000000709077290 */ /* 0x000fe2000fffe03f */
[----:B------:R-:W-:Y:S01]  /*b7a0*/  IMAD R9, R9, c[0x0][0x388], RZ ;  /* 0x0000e20009097a24 */ /* 0x000fe200078e02ff */
[----:B------:R-:W-:Y:S02]  /*b7b0*/  ULDC.64 UR4, c[0x0][0x438] ;  /* 0x00010e0000047ab9 */ /* 0x000fe40000000a00 */
[----:B------:R-:W-:Y:S02]  /*b7c0*/  UIMAD.WIDE.U32 UR14, UR11, UR4, URZ ;  /* 0x000000040b0e72a5 */ /* 0x000fe4000f8e003f */
[----:B------:R-:W-:Y:S01]  /*b7d0*/  UIMAD UR4, UR6, UR4, URZ ;  /* 0x00000004060472a4 */ /* 0x000fe2000f8e023f */
[----:B-1----:R-:W-:-:S02]  /*b7e0*/  IMAD R5, R5, c[0x0][0x550], R0 ;  /* 0x0001540005057a24 */ /* 0x002fc400078e0200 */
[----:B------:R-:W-:Y:S01]  /*b7f0*/  IMAD.U32 R17, RZ, RZ, UR7 ;  /* 0x00000007ff117e24 */ /* 0x000fe2000f8e00ff */
[----:B------:R-:W-:Y:S01]  /*b800*/  UIMAD UR4, UR11, UR5, UR4 ;  /* 0x000000050b0472a4 */ /* 0x000fe2000f8e0204 */
[----:B---3--:R-:W-:Y:S01]  /*b810*/  SHF.R.S32.HI R0, RZ, 0x1f, R11 ;  /* 0x0000001fff007819 */ /* 0x008fe2000001140b */
[----:B------:R-:W-:Y:S01]  /*b820*/  IMAD.U32 R15, RZ, RZ, UR15 ;  /* 0x0000000fff0f7e24 */ /* 0x000fe2000f8e00ff */
[----:B------:R-:W-:Y:S01]  /*b830*/  MOV R14, UR14 ;  /* 0x0000000e000e7c02 */ /* 0x000fe20008000f00 */
[----:B------:R-:W-:Y:S01]  /*b840*/  UIADD3 UR4, UR15, UR4, URZ ;  /* 0x000000040f047290 */ /* 0x000fe2000fffe03f */
[-C--:B------:R-:W-:Y:S01]  /*b850*/  LEA.HI R13, R0, R11.reuse, RZ, 0x5 ;  /* 0x0000000b000d7211 */ /* 0x080fe200078f28ff */
[----:B----4-:R-:W-:Y:S01]  /*b860*/  IMAD.WIDE.U32 R16, R8, c[0x0][0x4d8], R16 ;  /* 0x0001360008107a25 */ /* 0x010fe200078e0010 */
[----:B------:R-:W-:Y:S02]  /*b870*/  LEA.HI R0, R0, R11, RZ, 0x2 ;  /* 0x0000000b00007211 */ /* 0x000fe400078f10ff */
[----:B------:R-:W-:Y:S01]  /*b880*/  LOP3.LUT R3, R13, 0xffffffe0, RZ, 0xc0, !PT ;  /* 0xffffffe00d037812 */ /* 0x000fe200078ec0ff */
[----:B------:R-:W-:Y:S01]  /*b890*/  IMAD.U32 R15, RZ, RZ, UR4 ;  /* 0x00000004ff0f7e24 */ /* 0x000fe2000f8e00ff */
[----:B------:R-:W-:-:S02]  /*b8a0*/  LOP3.LUT R0, R0, 0xfffffffc, RZ, 0xc0, !PT ;  /* 0xfffffffc00007812 */ /* 0x000fc400078ec0ff */
[----:B------:R-:W-:Y:S01]  /*b8b0*/  SHF.R.S32.HI R7, RZ, 0x5, R13 ;  /* 0x00000005ff077819 */ /* 0x000fe2000001140d */
[----:B------:R-:W-:Y:S01]  /*b8c0*/  IMAD.IADD R3, R11, 0x1, -R3 ;  /* 0x000000010b037824 */ /* 0x000fe200078e0a03 */
[----:B------:R-:W-:Y:S01]  /*b8d0*/  SHF.R.S32.HI R13, RZ, 0x1f, R13 ;  /* 0x0000001fff0d7819 */ /* 0x000fe2000001140d */
[----:B------:R-:W-:Y:S01]  /*b8e0*/  IMAD.WIDE.U32 R14, R8, c[0x0][0x440], R14 ;  /* 0x00011000080e7a25 */ /* 0x000fe200078e000e */
[----:B------:R-:W-:Y:S02]  /*b8f0*/  IADD3 R11, -R0, R11, RZ ;  /* 0x0000000b000b7210 */ /* 0x000fe40007ffe1ff */
[----:B------:R-:W1:Y:S01]  /*b900*/  S2R R0, SR_CTAID.X ;  /* 0x0000000000007919 */ /* 0x000e620000002500 */
[----:B------:R-:W-:Y:S02]  /*b910*/  LEA.HI R13, R13, R7, RZ, 0x3 ;  /* 0x000000070d0d7211 */ /* 0x000fe400078f18ff */
[----:B------:R-:W-:Y:S02]  /*b920*/  SHF.R.S32.HI R2, RZ, 0x1f, R3 ;  /* 0x0000001fff027819 */ /* 0x000fe40000011403 */
[----:B------:R-:W-:-:S02]  /*b930*/  LOP3.LUT R13, R13, 0xffffff8, RZ, 0xc0, !PT ;  /* 0x0ffffff80d0d7812 */ /* 0x000fc400078ec0ff */
[----:B------:R-:W-:Y:S02]  /*b940*/  LEA.HI R10, R11, R11, RZ, 0x1 ;  /* 0x0000000b0b0a7211 */ /* 0x000fe400078f08ff */
[----:B------:R-:W-:Y:S01]  /*b950*/  LEA.HI R2, R2, R3, RZ, 0x2 ;  /* 0x0000000302027211 */ /* 0x000fe200078f10ff */
[----:B------:R-:W-:Y:S01]  /*b960*/  IMAD.IADD R13, R7, 0x1, -R13 ;  /* 0x00000001070d7824 */ /* 0x000fe200078e0a0d */
[----:B------:R-:W-:Y:S02]  /*b970*/  LOP3.LUT R10, R10, 0x1ffffffe, RZ, 0xc0, !PT ;  /* 0x1ffffffe0a0a7812 */ /* 0x000fe400078ec0ff */
[----:B------:R-:W-:Y:S02]  /*b980*/  SHF.R.S32.HI R12, RZ, 0x2, R2 ;  /* 0x00000002ff0c7819 */ /* 0x000fe40000011402 */
[----:B------:R-:W-:Y:S02]  /*b990*/  SHF.R.S32.HI R7, RZ, 0x1f, R8 ;  /* 0x0000001fff077819 */ /* 0x000fe40000011408 */
[----:B------:R-:W-:Y:S01]  /*b9a0*/  IADD3 R10, R11, -R10, RZ ;  /* 0x8000000a0b0a7210 */ /* 0x000fe20007ffe0ff */
[----:B------:R-:W-:Y:S01]  /*b9b0*/  IMAD R12, R13, 0x10, R12 ;  /* 0x000000100d0c7824 */ /* 0x000fe200078e020c */
[----:B------:R-:W-:Y:S01]  /*b9c0*/  LOP3.LUT R2, R2, 0x7ffffffc, RZ, 0xc0, !PT ;  /* 0x7ffffffc02027812 */ /* 0x000fe200078ec0ff */
[----:B------:R-:W-:-:S02]  /*b9d0*/  IMAD R11, R7, c[0x0][0x4d8], RZ ;  /* 0x00013600070b7a24 */ /* 0x000fc400078e02ff */
[----:B------:R-:W-:Y:S02]  /*b9e0*/  IMAD R10, R10, 0x8, R12 ;  /* 0x000000080a0a7824 */ /* 0x000fe400078e020c */
[----:B------:R-:W-:Y:S02]  /*b9f0*/  IMAD R7, R7, c[0x0][0x440], RZ ;  /* 0x0001100007077a24 */ /* 0x000fe400078e02ff */
[----:B------:R-:W-:Y:S01]  /*ba00*/  IMAD R11, R8, c[0x0][0x4dc], R11 ;  /* 0x00013700080b7a24 */ /* 0x000fe200078e020b */
[----:B-1----:R-:W-:Y:S01]  /*ba10*/  LEA R10, R0, R10, 0x7 ;  /* 0x0000000a000a7211 */ /* 0x002fe200078e38ff */
[----:B------:R-:W-:Y:S01]  /*ba20*/  IMAD R7, R8, c[0x0][0x444], R7 ;  /* 0x0001110008077a24 */ /* 0x000fe200078e0207 */
[----:B------:R-:W-:Y:S01]  /*ba30*/  SHF.R.S32.HI R8, RZ, 0x1f, R5 ;  /* 0x0000001fff087819 */ /* 0x000fe20000011405 */
[----:B------:R-:W-:Y:S01]  /*ba40*/  IMAD.IADD R17, R17, 0x1, R11 ;  /* 0x0000000111117824 */ /* 0x000fe200078e020b */
[----:B------:R-:W-:Y:S01]  /*ba50*/  MOV R11, R10 ;  /* 0x0000000a000b7202 */ /* 0x000fe20000000f00 */
[----:B------:R-:W-:Y:S01]  /*ba60*/  IMAD.IADD R15, R15, 0x1, R7 ;  /* 0x000000010f0f7824 */ /* 0x000fe200078e0207 */
[----:B------:R-:W-:Y:S01]  /*ba70*/  LEA R0, R0, R12, 0x7 ;  /* 0x0000000c00007211 */ /* 0x000fe200078e38ff */
[----:B------:R-:W-:-:S04]  /*ba80*/  @P1 IMAD.HI.U32 R7, R10, c[0x0][0x4ec], RZ ;  /* 0x00013b000a071a27 */ /* 0x000fc800078e00ff */
[C---:B------:R-:W-:Y:S01]  /*ba90*/  IMAD R13, R8.reuse, c[0x0][0x4e0], RZ ;  /* 0x00013800080d7a24 */ /* 0x040fe200078e02ff */
[----:B------:R-:W-:Y:S01]  /*baa0*/  @P1 SHF.R.U32.HI R11, RZ, c[0x0][0x4f0], R7 ;  /* 0x00013c00ff0b1a19 */ /* 0x000fe20000011607 */
[----:B------:R-:W-:Y:S02]  /*bab0*/  IMAD R8, R8, c[0x0][0x448], RZ ;  /* 0x0001120008087a24 */ /* 0x000fe400078e02ff */
[C---:B------:R-:W-:Y:S02]  /*bac0*/  IMAD R13, R5.reuse, c[0x0][0x4e4], R13 ;  /* 0x00013900050d7a24 */ /* 0x040fe400078e020d */
[----:B------:R-:W-:Y:S02]  /*bad0*/  IMAD.MOV R7, RZ, RZ, -R11 ;  /* 0x000000ffff077224 */ /* 0x000fe400078e0a0b */
[C---:B------:R-:W-:Y:S02]  /*bae0*/  IMAD R8, R5.reuse, c[0x0][0x44c], R8 ;  /* 0x0001130005087a24 */ /* 0x040fe400078e0208 */
[----:B------:R-:W-:-:S04]  /*baf0*/  IMAD.WIDE.U32 R14, R5, c[0x0][0x448], R14 ;  /* 0x00011200050e7a25 */ /* 0x000fc800078e000e */
[----:B------:R-:W-:Y:S01]  /*bb00*/  IMAD.WIDE.U32 R18, R5, c[0x0][0x4e0], R16 ;  /* 0x0001380005127a25 */ /* 0x000fe200078e0010 */
[----:B------:R-:W-:Y:S02]  /*bb10*/  IADD3 R15, R15, R8, RZ ;  /* 0x000000080f0f7210 */ /* 0x000fe40007ffe0ff */
[----:B------:R-:W-:Y:S01]  /*bb20*/  SHF.R.S32.HI R8, RZ, 0x1f, R11 ;  /* 0x0000001fff087819 */ /* 0x000fe2000001140b */
[----:B------:R-:W-:Y:S01]  /*bb30*/  @P1 IMAD.HI.U32 R5, R10, c[0x0][0x4ec], RZ ;  /* 0x00013b000a051a27 */ /* 0x000fe200078e00ff */
[----:B------:R-:W-:-:S03]  /*bb40*/  IADD3 R18, P0, R11, R18, RZ ;  /* 0x000000120b127210 */ /* 0x000fc60007f1e0ff */
[--C-:B------:R-:W-:Y:S01]  /*bb50*/  IMAD R7, R7, c[0x0][0x4e8], R10.reuse ;  /* 0x00013a0007077a24 */ /* 0x100fe200078e020a */
[----:B------:R-:W-:Y:S01]  /*bb60*/  IADD3.X R19, R8, R19, R13, P0, !PT ;  /* 0x0000001308137210 */ /* 0x000fe200007fe40d */
[----:B------:R-:W-:Y:S01]  /*bb70*/  IMAD.MOV.U32 R16, RZ, RZ, R10 ;  /* 0x000000ffff107224 */ /* 0x000fe200078e000a */
[----:B------:R-:W-:Y:S02]  /*bb80*/  @P1 SHF.R.U32.HI R16, RZ, c[0x0][0x4f0], R5 ;  /* 0x00013c00ff101a19 */ /* 0x000fe40000011605 */
[----:B------:R-:W-:Y:S01]  /*bb90*/  SHF.R.S32.HI R5, RZ, 0x1f, R7 ;  /* 0x0000001fff057819 */ /* 0x000fe20000011407 */
[----:B------:R-:W-:Y:S01]  /*bba0*/  IMAD.WIDE.U32 R18, R7, c[0x0][0x4c8], R18 ;  /* 0x0001320007127a25 */ /* 0x000fe200078e0012 */
[----:B------:R-:W-:-:S03]  /*bbb0*/  SHF.R.S32.HI R11, RZ, 0x1f, R16 ;  /* 0x0000001fff0b7819 */ /* 0x000fc60000011410 */
[----:B------:R-:W-:Y:S02]  /*bbc0*/  IMAD R5, R5, c[0x0][0x4c8], RZ ;  /* 0x0001320005057a24 */ /* 0x000fe400078e02ff */
[----:B------:R-:W-:Y:S02]  /*bbd0*/  IMAD R11, R11, c[0x0][0x430], RZ ;  /* 0x00010c000b0b7a24 */ /* 0x000fe400078e02ff */
[----:B------:R-:W-:Y:S01]  /*bbe0*/  IMAD R5, R7, c[0x0][0x4cc], R5 ;  /* 0x0001330007057a24 */ /* 0x000fe200078e0205 */
[----:B------:R-:W-:Y:S01]  /*bbf0*/  LEA R7, P0, R18, c[0x0][0x4a8], 0x2 ;  /* 0x00012a0012077a11 */ /* 0x000fe200078010ff */
[----:B------:R-:W-:Y:S02]  /*bc00*/  IMAD.MOV R8, RZ, RZ, -R16 ;  /* 0x000000ffff087224 */ /* 0x000fe400078e0a10 */
[----:B------:R-:W-:Y:S02]  /*bc10*/  IMAD.IADD R5, R19, 0x1, R5 ;  /* 0x0000000113057824 */ /* 0x000fe400078e0205 */
[----:B------:R-:W-:Y:S01]  /*bc20*/  IMAD.WIDE.U32 R14, R16, c[0x0][0x430], R14 ;  /* 0x00010c00100e7a25 */ /* 0x000fe200078e000e */
[----:B------:R-:W-:Y:S02]  /*bc30*/  SHFL.IDX PT, R12, R7, RZ, 0x1c1f ;  /* 0x001c1fff070c7589 */ /* 0x000fe400000e0000 */
[----:B------:R-:W-:Y:S01]  /*bc40*/  LEA.HI.X R5, R18, c[0x0][0x4ac], R5, 0x2, P0 ;  /* 0x00012b0012057a11 */ /* 0x000fe200000f1405 */
[----:B------:R-:W-:Y:S01]  /*bc50*/  IMAD R11, R16, c[0x0][0x434], R11 ;  /* 0x00010d00100b7a24 */ /* 0x000fe200078e020b */
[----:B------:R-:W-:Y:S01]  /*bc60*/  LOP3.LUT P0, RZ, R3, 0x3, RZ, 0xc0, !PT ;  /* 0x0000000303ff7812 */ /* 0x000fe2000780c0ff */
[----:B------:R1:W-:Y:S01]  /*bc70*/  SHFL.IDX PT, R16, R7, 0x1, 0x1c1f ;  /* 0x003c1f0007107f89 */ /* 0x0003e200000e0000 */
[----:B------:R-:W-:-:S02]  /*bc80*/  IMAD R8, R8, c[0x0][0x4e8], R10 ;  /* 0x00013a0008087a24 */ /* 0x000fc400078e020a */
[----:B------:R-:W-:Y:S01]  /*bc90*/  ISETP.GE.OR P2, PT, R0, R9, P0 ;  /* 0x000000090000720c */ /* 0x000fe20000746670 */
[----:B------:R-:W2:Y:S01]  /*bca0*/  SHFL.IDX PT, R13, R5, RZ, 0x1c1f ;  /* 0x001c1fff050d7589 */ /* 0x000ea200000e0000 */
[----:B------:R-:W-:Y:S01]  /*bcb0*/  IMAD.IADD R15, R15, 0x1, R11 ;  /* 0x000000010f0f7824 */ /* 0x000fe200078e020b */
[----:B------:R-:W-:Y:S01]  /*bcc0*/  SHF.R.S32.HI R10, RZ, 0x1f, R8 ;  /* 0x0000001fff0a7819 */ /* 0x000fe20000011408 */
[----:B------:R-:W-:Y:S01]  /*bcd0*/  IMAD.IADD R3, R3, 0x1, -R2 ;  /* 0x0000000103037824 */ /* 0x000fe200078e0a02 */
[----:B------:R3:W4:Y:S01]  /*bce0*/  SHFL.IDX PT, R17, R5, 0x1, 0x1c1f ;  /* 0x003c1f0005117f89 */ /* 0x00072200000e0000 */
[----:B------:R-:W-:-:S03]  /*bcf0*/  IMAD.WIDE.U32 R14, R8, c[0x0][0x428], R14 ;  /* 0x00010a00080e7a25 */ /* 0x000fc600078e000e */
[----:B------:R-:W-:Y:S01]  /*bd00*/  SHF.L.U32 R3, R3, 0x1, RZ ;  /* 0x0000000103037819 */ /* 0x000fe200000006ff */
[----:B------:R-:W-:-:S04]  /*bd10*/  IMAD R10, R10, c[0x0][0x428], RZ ;  /* 0x00010a000a0a7a24 */ /* 0x000fc800078e02ff */
[----:B------:R-:W-:-:S05]  /*bd20*/  IMAD R10, R8, c[0x0][0x42c], R10 ;  /* 0x00010b00080a7a24 */ /* 0x000fca00078e020a */
[----:B------:R-:W-:Y:S02]  /*bd30*/  IADD3 R10, R15, R10, RZ ;  /* 0x0000000a0f0a7210 */ /* 0x000fe40007ffe0ff */
[C---:B-1----:R-:W-:Y:S01]  /*bd40*/  LEA R7, P1, R14.reuse, c[0x0][0x400], 0x2 ;  /* 0x000100000e077a11 */ /* 0x042fe200078210ff */
[----:B--2---:R1:W-:Y:S03]  /*bd50*/  @!P2 ST.E [R12.64], R4 ;  /* 0x000000040c00a985 */ /* 0x0043e6000c10190c */
[----:B------:R-:W-:Y:S02]  /*bd60*/  LEA.HI.X R10, R14, c[0x0][0x404], R10, 0x2, P1 ;  /* 0x000101000e0a7a11 */ /* 0x000fe400008f140a */
[----:B---3--:R-:W-:Y:S01]  /*bd70*/  IADD3 R5, R0, 0x8, RZ ;  /* 0x0000000800057810 */ /* 0x008fe20007ffe0ff */
[----:B------:R2:W3:Y:S03]  /*bd80*/  SHFL.IDX PT, R14, R7, RZ, 0x1c1f ;  /* 0x001c1fff070e7589 */ /* 0x0004e600000e0000 */
[CC--:B------:R-:W-:Y:S01]  /*bd90*/  ISETP.GE.OR P0, PT, R5.reuse, R9.reuse, P0 ;  /* 0x000000090500720c */ /* 0x0c0fe20000706670 */
[----:B------:R2:W2:Y:S01]  /*bda0*/  SHFL.IDX PT, R15, R10, RZ, 0x1c1f ;  /* 0x001c1fff0a0f7589 */ /* 0x0004a200000e0000 */
[----:B------:R-:W-:-:S11]  /*bdb0*/  ISETP.GE.AND P1, PT, R5, R9, PT ;  /* 0x000000090500720c */ /* 0x000fd60003f26270 */
[----:B----4-:R4:W-:Y:S01]  /*bdc0*/  @!P0 ST.E [R16.64], R6 ;  /* 0x0000000610008985 */ /* 0x0109e2000c10190c */
[----:B------:R-:W-:Y:S02]  /*bdd0*/  ISETP.GE.AND P0, PT, R0, R9, PT ;  /* 0x000000090000720c */ /* 0x000fe40003f06270 */
[----:B-1----:R-:W-:-:S11]  /*bde0*/  P2R R4, PR, RZ, 0x2 ;  /* 0x00000002ff047803 */ /* 0x002fd60000000000 */
[----:B------:R-:W-:Y:S05]  /*bdf0*/  @P0 BRA `(.L_x_1549) ;  /* 0x00000bd000000947 */ /* 0x000fea0003800000 */
[C---:B--23--:R-:W-:Y:S02]  /*be00*/  ISETP.GE.AND P0, PT, R3.reuse, c[0x0][0x3c8], PT ;  /* 0x0000f20003007a0c */ /* 0x04cfe40003f06270 */
[C---:B------:R-:W-:Y:S02]  /*be10*/  IADD3 R0, R3.reuse, 0x10, RZ ;  /* 0x0000001003007810 */ /* 0x040fe40007ffe0ff */
[C---:B------:R-:W-:Y:S02]  /*be20*/  IADD3 R2, R3.reuse, 0x8, RZ ;  /* 0x0000000803027810 */ /* 0x040fe40007ffe0ff */
[----:B------:R-:W-:Y:S02]  /*be30*/  ISETP.GE.AND P4, PT, R0, c[0x0][0x3c8], PT ;  /* 0x0000f20000007a0c */ /* 0x000fe40003f86270 */
[----:B------:R-:W-:Y:S02]  /*be40*/  ISETP.GE.AND P5, PT, R2, c[0x0][0x3c8], PT ;  /* 0x0000f20002007a0c */ /* 0x000fe40003fa6270 */
[----:B----4-:R-:W-:-:S02]  /*be50*/  IADD3 R6, R3, 0x20, RZ ;  /* 0x0000002003067810 */ /* 0x010fc40007ffe0ff */
[C---:B------:R-:W-:Y:S01]  /*be60*/  IADD3 R5, R3.reuse, 0x28, RZ ;  /* 0x0000002803057810 */ /* 0x040fe20007ffe0ff */
[----:B------:R-:W-:Y:S01]  /*be70*/  @!P0 IMAD.WIDE R8, R3, 0x4, R14 ;  /* 0x0000000403088825 */ /* 0x000fe200078e020e */
[----:B------:R-:W-:Y:S02]  /*be80*/  ISETP.GE.AND P2, PT, R6, c[0x0][0x3c8], PT ;  /* 0x0000f20006007a0c */ /* 0x000fe40003f46270 */
[----:B------:R-:W-:Y:S02]  /*be90*/  ISETP.GE.AND P1, PT, R5, c[0x0][0x3c8], PT ;  /* 0x0000f20005007a0c */ /* 0x000fe40003f26270 */
[----:B------:R1:W-:Y:S03]  /*bea0*/  @!P0 ST.E.64 [R8.64], R176 ;  /* 0x000000b008008985 */ /* 0x0003e6000c101b0c */
[----:B------:R-:W-:-:S04]  /*beb0*/  @!P5 LEA.HI R2, R2, R2, RZ, 0x1 ;  /* 0x000000020202d211 */ /* 0x000fc800078f08ff */
[----:B------:R-:W-:Y:S02]  /*bec0*/  @!P5 LOP3.LUT R2, R2, 0xfffffffe, RZ, 0xc0, !PT ;  /* 0xfffffffe0202d812 */ /* 0x000fe400078ec0ff */
[----:B------:R-:W-:Y:S02]  /*bed0*/  @!P2 LEA.HI R6, R6, R6, RZ, 0x1 ;  /* 0x000000060606a211 */ /* 0x000fe400078f08ff */
[----:B------:R-:W-:Y:S01]  /*bee0*/  @!P1 LEA.HI R5, R5, R5, RZ, 0x1 ;  /* 0x0000000505059211 */ /* 0x000fe200078f08ff */
[----:B------:R-:W-:Y:S01]  /*bef0*/  @!P5 IMAD.WIDE R12, R2, 0x4, R14 ;  /* 0x00000004020cd825 */ /* 0x000fe200078e020e */
[----:B------:R-:W-:Y:S02]  /*bf00*/  IADD3 R2, R3, 0x38, RZ ;  /* 0x0000003803027810 */ /* 0x000fe40007ffe0ff */
[----:B------:R-:W-:Y:S02]  /*bf10*/  @!P2 LOP3.LUT R6, R6, 0xfffffffe, RZ, 0xc0, !PT ;  /* 0xfffffffe0606a812 */ /* 0x000fe400078ec0ff */
[----:B------:R-:W-:Y:S01]  /*bf20*/  @!P1 LOP3.LUT R5, R5, 0xfffffffe, RZ, 0xc0, !PT ;  /* 0xfffffffe05059812 */ /* 0x000fe200078ec0ff */
[----:B------:R2:W-:Y:S01]  /*bf30*/  @!P5 ST.E.64 [R12.64], R172 ;  /* 0x000000ac0c00d985 */ /* 0x0005e2000c101b0c */
[----:B------:R-:W-:-:S03]  /*bf40*/  ISETP.GE.AND P5, PT, R2, c[0x0][0x3c8], PT ;  /* 0x0000f20002007a0c */ /* 0x000fc60003fa6270 */
[----:B------:R-:W-:Y:S01]  /*bf50*/  @!P1 IMAD.WIDE R18, R5, 0x4, R14 ;  /* 0x0000000405129825 */ /* 0x000fe200078e020e */
[C---:B------:R-:W-:Y:S02]  /*bf60*/  IADD3 R5, R3.reuse, 0x50, RZ ;  /* 0x0000005003057810 */ /* 0x040fe40007ffe0ff */
[C---:B-1----:R-:W-:Y:S02]  /*bf70*/  IADD3 R8, R3.reuse, 0x18, RZ ;  /* 0x0000001803087810 */ /* 0x042fe40007ffe0ff */
[----:B------:R-:W-:Y:S02]  /*bf80*/  @!P4 LEA.HI R9, R0, R0, RZ, 0x1 ;  /* 0x000000000009c211 */ /* 0x000fe400078f08ff */
[----:B------:R-:W-:Y:S02]  /*bf90*/  IADD3 R0, R3, 0x30, RZ ;  /* 0x0000003003007810 */ /* 0x000fe40007ffe0ff */
[----:B------:R-:W-:Y:S02]  /*bfa0*/  ISETP.GE.AND P3, PT, R8, c[0x0][0x3c8], PT ;  /* 0x0000f20008007a0c */ /* 0x000fe40003f66270 */
[----:B------:R-:W-:-:S02]  /*bfb0*/  ISETP.GE.AND P0, PT, R0, c[0x0][0x3c8], PT ;  /* 0x0000f20000007a0c */ /* 0x000fc40003f06270 */
[----:B------:R-:W-:Y:S02]  /*bfc0*/  @!P4 LOP3.LUT R9, R9, 0xfffffffe, RZ, 0xc0, !PT ;  /* 0xfffffffe0909c812 */ /* 0x000fe400078ec0ff */
[----:B------:R-:W-:-:S03]  /*bfd0*/  @!P5 LEA.HI R2, R2, R2, RZ, 0x1 ;  /* 0x000000020202d211 */ /* 0x000fc600078f08ff */
[----:B------:R-:W-:Y:S01]  /*bfe0*/  @!P4 IMAD.WIDE R16, R9, 0x4, R14 ;  /* 0x000000040910c825 */ /* 0x000fe200078e020e */
[----:B------:R-:W-:Y:S02]  /*bff0*/  IADD3 R9, R3, 0x40, RZ ;  /* 0x0000004003097810 */ /* 0x000fe40007ffe0ff */
[----:B------:R-:W-:Y:S02]  /*c000*/  @!P5 LOP3.LUT R2, R2, 0xfffffffe, RZ, 0xc0, !PT ;  /* 0xfffffffe0202d812 */ /* 0x000fe400078ec0ff */
[----:B------:R-:W-:Y:S01]  /*c010*/  @!P3 LEA.HI R8, R8, R8, RZ, 0x1 ;  /* 0x000000080808b211 */ /* 0x000fe200078f08ff */
[----:B------:R1:W-:Y:S01]  /*c020*/  @!P4 ST.E.64 [R16.64], R52 ;  /* 0x000000341000c985 */ /* 0x0003e2000c101b0c */
[----:B------:R-:W-:Y:S02]  /*c030*/  @!P0 LEA.HI R0, R0, R0, RZ, 0x1 ;  /* 0x0000000000008211 */ /* 0x000fe400078f08ff */
[----:B------:R-:W-:Y:S02]  /*c040*/  @!P3 LOP3.LUT R8, R8, 0xfffffffe, RZ, 0xc0, !PT ;  /* 0xfffffffe0808b812 */ /* 0x000fe400078ec0ff */
[----:B------:R-:W-:-:S02]  /*c050*/  @!P0 LOP3.LUT R0, R0, 0xfffffffe, RZ, 0xc0, !PT ;  /* 0xfffffffe00008812 */ /* 0x000fc400078ec0ff */
[----:B------:R-:W-:Y:S01]  /*c060*/  ISETP.GE.AND P4, PT, R9, c[0x0][0x3c8], PT ;  /* 0x0000f20009007a0c */ /* 0x000fe20003f86270 */
[----:B--2---:R-:W-:Y:S01]  /*c070*/  @!P3 IMAD.WIDE R12, R8, 0x4, R14 ;  /* 0x00000004080cb825 */ /* 0x004fe200078e020e */
[----:B------:R-:W-:-:S03]  /*c080*/  IADD3 R8, R3, 0x60, RZ ;  /* 0x0000006003087810 */ /* 0x000fc60007ffe0ff */
[----:B------:R-:W-:Y:S01]  /*c090*/  @!P0 IMAD.WIDE R20, R0, 0x4, R14 ;  /* 0x0000000400148825 */ /* 0x000fe200078e020e */
[----:B------:R2:W-:Y:S01]  /*c0a0*/  @!P3 ST.E.64 [R12.64], R56 ;  /* 0x000000380c00b985 */ /* 0x0005e2000c101b0c */
[----:B------:R-:W-:-:S06]  /*c0b0*/  IADD3 R0, R3, 0x58, RZ ;  /* 0x0000005803007810 */ /* 0x000fcc0007ffe0ff */
[----:B------:R-:W-:-:S04]  /*c0c0*/  @!P4 LEA.HI R9, R9, R9, RZ, 0x1 ;  /* 0x000000090909c211 */ /* 0x000fc800078f08ff */
[----:B------:R-:W-:Y:S01]  /*c0d0*/  @!P4 LOP3.LUT R9, R9, 0xfffffffe, RZ, 0xc0, !PT ;  /* 0xfffffffe0909c812 */ /* 0x000fe200078ec0ff */
[----:B-1----:R-:W-:Y:S01]  /*c0e0*/  @!P2 IMAD.WIDE R16, R6, 0x4, R14 ;  /* 0x000000040610a825 */ /* 0x002fe200078e020e */
[----:B------:R-:W-:-:S04]  /*c0f0*/  IADD3 R6, R3, 0x48, RZ ;  /* 0x0000004803067810 */ /* 0x000fc80007ffe0ff */
[----:B------:R1:W-:Y:S01]  /*c100*/  @!P2 ST.E.64 [R16.64], R60 ;  /* 0x0000003c1000a985 */ /* 0x0003e2000c101b0c */
[----:B------:R-:W-:Y:S02]  /*c110*/  ISETP.GE.AND P3, PT, R6, c[0x0][0x3c8], PT ;  /* 0x0000f20006007a0c */ /* 0x000fe40003f66270 */
[----:B------:R-:W-:Y:S01]  /*c120*/  ISETP.GE.AND P2, PT, R5, c[0x0][0x3c8], PT ;  /* 0x0000f20005007a0c */ /* 0x000fe20003f46270 */
[----:B------:R-:W-:Y:S01]  /*c130*/  @!P1 ST.E.64 [R18.64], R64 ;  /* 0x0000004012009985 */ /* 0x000fe2000c101b0c */
[----:B------:R-:W-:-:S03]  /*c140*/  ISETP.GE.AND P1, PT, R0, c[0x0][0x3c8], PT ;  /* 0x0000f20000007a0c */ /* 0x000fc60003f26270 */
[----:B------:R3:W-:Y:S01]  /*c150*/  @!P0 ST.E.64 [R20.64], R68 ;  /* 0x0000004414008985 */ /* 0x0007e2000c101b0c */
[----:B------:R-:W-:Y:S01]  /*c160*/  ISETP.GE.AND P0, PT, R8, c[0x0][0x3c8], PT ;  /* 0x0000f20008007a0c */ /* 0x000fe20003f06270 */
[----:B--2---:R-:W-:Y:S01]  /*c170*/  @!P5 IMAD.WIDE R12, R2, 0x4, R14 ;  /* 0x00000004020cd825 */ /* 0x004fe200078e020e */
[----:B------:R-:W-:-:S03]  /*c180*/  IADD3 R2, R3, 0x68, RZ ;  /* 0x0000006803027810 */ /* 0x000fc60007ffe0ff */
[----:B------:R-:W-:Y:S01]  /*c190*/  @!P3 LEA.HI R6, R6, R6, RZ, 0x1 ;  /* 0x000000060606b211 */ /* 0x000fe200078f08ff */
[----:B------:R2:W-:Y:S01]  /*c1a0*/  @!P5 ST.E.64 [R12.64], R72 ;  /* 0x000000480c00d985 */ /* 0x0005e2000c101b0c */
[----:B------:R-:W-:Y:S02]  /*c1b0*/  @!P2 LEA.HI R5, R5, R5, RZ, 0x1 ;  /* 0x000000050505a211 */ /* 0x000fe400078f08ff */
[----:B------:R-:W-:Y:S02]  /*c1c0*/  @!P1 LEA.HI R0, R0, R0, RZ, 0x1 ;  /* 0x0000000000009211 */ /* 0x000fe400078f08ff */
[----:B------:R-:W-:Y:S02]  /*c1d0*/  @!P3 LOP3.LUT R6, R6, 0xfffffffe, RZ, 0xc0, !PT ;  /* 0xfffffffe0606b812 */ /* 0x000fe400078ec0ff */
[----:B------:R-:W-:Y:S02]  /*c1e0*/  @!P0 LEA.HI R8, R8, R8, RZ, 0x1 ;  /* 0x0000000808088211 */ /* 0x000fe400078f08ff */
[----:B------:R-:W-:-:S02]  /*c1f0*/  @!P2 LOP3.LUT R5, R5, 0xfffffffe, RZ, 0xc0, !PT ;  /* 0xfffffffe0505a812 */ /* 0x000fc400078ec0ff */
[----:B------:R-:W-:Y:S02]  /*c200*/  @!P0 LOP3.LUT R8, R8, 0xfffffffe, RZ, 0xc0, !PT ;  /* 0xfffffffe08088812 */ /* 0x000fe400078ec0ff */
[----:B------:R-:W-:Y:S01]  /*c210*/  ISETP.GE.AND P5, PT, R2, c[0x0][0x3c8], PT ;  /* 0x0000f20002007a0c */ /* 0x000fe20003fa6270 */
[--C-:B-1----:R-:W-:Y:S01]  /*c220*/  @!P4 IMAD.WIDE R16, R9, 0x4, R14.reuse ;  /* 0x000000040910c825 */ /* 0x102fe200078e020e */
[----:B------:R-:W-:Y:S02]  /*c230*/  IADD3 R9, R3, 0x70, RZ ;  /* 0x0000007003097810 */ /* 0x000fe40007ffe0ff */
[----:B------:R-:W-:Y:S02]  /*c240*/  @!P1 LOP3.LUT R0, R0, 0xfffffffe, RZ, 0xc0, !PT ;  /* 0xfffffffe00009812 */ /* 0x000fe400078ec0ff */
[----:B------:R1:W-:Y:S01]  /*c250*/  @!P4 ST.E.64 [R16.64], R76 ;  /* 0x0000004c1000c985 */ /* 0x0003e2000c101b0c */
[----:B------:R-:W-:Y:S01]  /*c260*/  ISETP.GE.AND P4, PT, R9, c[0x0][0x3c8], PT ;  /* 0x0000f20009007a0c */ /* 0x000fe20003f86270 */
[----:B---3--:R-:W-:Y:S01]  /*c270*/  @!P0 IMAD.WIDE R20, R8, 0x4, R14 ;  /* 0x0000000408148825 */ /* 0x008fe200078e020e */
[----:B------:R-:W-:-:S03]  /*c280*/  IADD3 R8, R3, 0x78, RZ ;  /* 0x0000007803087810 */ /* 0x000fc60007ffe0ff */
[--C-:B------:R-:W-:Y:S01]  /*c290*/  @!P1 IMAD.WIDE R18, R0, 0x4, R14.reuse ;  /* 0x0000000400129825 */ /* 0x100fe200078e020e */
[----:B------:R-:W-:Y:S02]  /*c2a0*/  @!P5 LEA.HI R2, R2, R2, RZ, 0x1 ;  /* 0x000000020202d211 */ /* 0x000fe400078f08ff */
[C---:B------:R-:W-:Y:S01]  /*c2b0*/  IADD3 R0, R3.reuse, 0x90, RZ ;  /* 0x0000009003007810 */ /* 0x040fe20007ffe0ff */
[----:B--2---:R-:W-:Y:S01]  /*c2c0*/  @!P3 IMAD.WIDE R12, R6, 0x4, R14 ;  /* 0x00000004060cb825 */ /* 0x004fe200078e020e */
[----:B------:R-:W-:-:S03]  /*c2d0*/  IADD3 R6, R3, 0x80, RZ ;  /* 0x0000008003067810 */ /* 0x000fc60007ffe0ff */
[----:B------:R-:W-:Y:S01]  /*c2e0*/  @!P4 LEA.HI R9, R9, R9, RZ, 0x1 ;  /* 0x000000090909c211 */ /* 0x000fe200078f08ff */
[----:B------:R2:W-:Y:S01]  /*c2f0*/  @!P3 ST.E.64 [R12.64], R80 ;  /* 0x000000500c00b985 */ /* 0x0005e2000c101b0c */
[----:B------:R-:W-:Y:S02]  /*c300*/  ISETP.GE.AND P3, PT, R8, c[0x0][0x3c8], PT ;  /* 0x0000f20008007a0c */ /* 0x000fe40003f66270 */
[----:B------:R-:W-:Y:S02]  /*c310*/  @!P5 LOP3.LUT R2, R2, 0xfffffffe, RZ, 0xc0, !PT ;  /* 0xfffffffe0202d812 */ /* 0x000fe400078ec0ff */
[----:B------:R-:W-:Y:S01]  /*c320*/  @!P4 LOP3.LUT R9, R9, 0xfffffffe, RZ, 0xc0, !PT ;  /* 0xfffffffe0909c812 */ /* 0x000fe200078ec0ff */
[----:B-1----:R-:W-:Y:S01]  /*c330*/  @!P2 IMAD.WIDE R16, R5, 0x4, R14 ;  /* 0x000000040510a825 */ /* 0x002fe200078e020e */
[----:B------:R-:W-:-:S07]  /*c340*/  IADD3 R5, R3, 0x88, RZ ;  /* 0x0000008803057810 */ /* 0x000fce0007ffe0ff */
[----:B------:R-:W-:Y:S01]  /*c350*/  @!P3 LEA.HI R8, R8, R8, RZ, 0x1 ;  /* 0x000000080808b211 */ /* 0x000fe200078f08ff */
[----:B------:R1:W-:Y:S01]  /*c360*/  @!P2 ST.E.64 [R16.64], R84 ;  /* 0x000000541000a985 */ /* 0x0003e2000c101b0c */
[----:B------:R-:W-:Y:S02]  /*c370*/  ISETP.GE.AND P2, PT, R6, c[0x0][0x3c8], PT ;  /* 0x0000f20006007a0c */ /* 0x000fe40003f46270 */
[----:B------:R-:W-:Y:S01]  /*c380*/  @!P3 LOP3.LUT R8, R8, 0xfffffffe, RZ, 0xc0, !PT ;  /* 0xfffffffe0808b812 */ /* 0x000fe200078ec0ff */
[----:B------:R3:W-:Y:S01]  /*c390*/  @!P1 ST.E.64 [R18.64], R88 ;  /* 0x0000005812009985 */ /* 0x0007e2000c101b0c */
[----:B------:R-:W-:-:S03]  /*c3a0*/  ISETP.GE.AND P1, PT, R5, c[0x0][0x3c8], PT ;  /* 0x0000f20005007a0c */ /* 0x000fc60003f26270 */
[----:B------:R-:W-:Y:S01]  /*c3b0*/  @!P0 ST.E.64 [R20.64], R92 ;  /* 0x0000005c14008985 */ /* 0x000fe2000c101b0c */
[----:B------:R-:W-:Y:S01]  /*c3c0*/  ISETP.GE.AND P0, PT, R0, c[0x0][0x3c8], PT ;  /* 0x0000f20000007a0c */ /* 0x000fe20003f06270 */
[----:B--2---:R-:W-:Y:S01]  /*c3d0*/  @!P5 IMAD.WIDE R12, R2, 0x4, R14 ;  /* 0x00000004020cd825 */ /* 0x004fe200078e020e */
[----:B------:R-:W-:-:S03]  /*c3e0*/  IADD3 R2, R3, 0x98, RZ ;  /* 0x0000009803027810 */ /* 0x000fc60007ffe0ff */
[----:B------:R-:W-:Y:S01]  /*c3f0*/  @!P2 LEA.HI R6, R6, R6, RZ, 0x1 ;  /* 0x000000060606a211 */ /* 0x000fe200078f08ff */
[----:B------:R2:W-:Y:S01]  /*c400*/  @!P5 ST.E.64 [R12.64], R96 ;  /* 0x000000600c00d985 */ /* 0x0005e2000c101b0c */
[----:B------:R-:W-:Y:S02]  /*c410*/  ISETP.GE.AND P5, PT, R2, c[0x0][0x3c8], PT ;  /* 0x0000f20002007a0c */ /* 0x000fe40003fa6270 */
[----:B------:R-:W-:Y:S02]  /*c420*/  @!P1 LEA.HI R5, R5, R5, RZ, 0x1 ;  /* 0x0000000505059211 */ /* 0x000fe400078f08ff */
[----:B------:R-:W-:Y:S02]  /*c430*/  @!P2 LOP3.LUT R6, R6, 0xfffffffe, RZ, 0xc0, !PT ;  /* 0xfffffffe0606a812 */ /* 0x000fe400078ec0ff */
[----:B------:R-:W-:-:S04]  /*c440*/  @!P0 LEA.HI R0, R0, R0, RZ, 0x1 ;  /* 0x0000000000008211 */ /* 0x000fc800078f08ff */
[----:B------:R-:W-:Y:S01]  /*c450*/  @!P0 LOP3.LUT R0, R0, 0xfffffffe, RZ, 0xc0, !PT ;  /* 0xfffffffe00008812 */ /* 0x000fe200078ec0ff */
[--C-:B-1----:R-:W-:Y:S01]  /*c460*/  @!P4 IMAD.WIDE R16, R9, 0x4, R14.reuse ;  /* 0x000000040910c825 */ /* 0x102fe200078e020e */
[----:B------:R-:W-:Y:S02]  /*c470*/  @!P1 LOP3.LUT R9, R5, 0xfffffffe, RZ, 0xc0, !PT ;  /* 0xfffffffe05099812 */ /* 0x000fe400078ec0ff */
[----:B------:R-:W-:Y:S01]  /*c480*/  IADD3 R5, R3, 0xa0, RZ ;  /* 0x000000a003057810 */ /* 0x000fe20007ffe0ff */
[----:B---3--:R-:W-:Y:S01]  /*c490*/  @!P0 IMAD.WIDE R18, R0, 0x4, R14 ;  /* 0x0000000400128825 */ /* 0x008fe200078e020e */
[----:B------:R1:W-:Y:S01]  /*c4a0*/  @!P4 ST.E.64 [R16.64], R100 ;  /* 0x000000641000c985 */ /* 0x0003e2000c101b0c */
[----:B------:R-:W-:Y:S02]  /*c4b0*/  @!P5 LEA.HI R2, R2, R2, RZ, 0x1 ;  /* 0x000000020202d211 */ /* 0x000fe400078f08ff */
[----:B------:R-:W-:Y:S02]  /*c4c0*/  ISETP.GE.AND P6, PT, R5, c[0x0][0x3c8], PT ;  /* 0x0000f20005007a0c */ /* 0x000fe40003fc6270 */
[----:B------:R-:W-:-:S02]  /*c4d0*/  IADD3 R0, R3, 0xb8, RZ ;  /* 0x000000b803007810 */ /* 0x000fc40007ffe0ff */
[----:B------:R-:W-:Y:S02]  /*c4e0*/  @!P5 LOP3.LUT R11, R2, 0xfffffffe, RZ, 0xc0, !PT ;  /* 0xfffffffe020bd812 */ /* 0x000fe400078ec0ff */
[----:B------:R-:W-:Y:S01]  /*c4f0*/  IADD3 R2, R3, 0xc8, RZ ;  /* 0x000000c803027810 */ /* 0x000fe20007ffe0ff */
[----:B--2---:R-:W-:-:S04]  /*c500*/  @!P3 IMAD.WIDE R12, R8, 0x4, R14 ;  /* 0x00000004080cb825 */ /* 0x004fc800078e020e */
[----:B------:R-:W-:Y:S01]  /*c510*/  @!P1 IMAD.WIDE R8, R9, 0x4, R14 ;  /* 0x0000000409089825 */ /* 0x000fe200078e020e */
[----:B------:R2:W-:Y:S01]  /*c520*/  @!P3 ST.E.64 [R12.64], R104 ;  /* 0x000000680c00b985 */ /* 0x0005e2000c101b0c */
[----:B------:R-:W-:-:S04]  /*c530*/  @!P6 LEA.HI R5, R5, R5, RZ, 0x1 ;  /* 0x000000050505e211 */ /* 0x000fc800078f08ff */
[----:B------:R-:W-:Y:S01]  /*c540*/  @!P6 LOP3.LUT R5, R5, 0xfffffffe, RZ, 0xc0, !PT ;  /* 0xfffffffe0505e812 */ /* 0x000fe200078ec0ff */
[----:B-1----:R-:W-:Y:S01]  /*c550*/  @!P2 IMAD.WIDE R16, R6, 0x4, R14 ;  /* 0x000000040610a825 */ /* 0x002fe200078e020e */
[----:B------:R-:W-:-:S04]  /*c560*/  IADD3 R6, R3, 0xb0, RZ ;  /* 0x000000b003067810 */ /* 0x000fc80007ffe0ff */
[----:B------:R1:W-:Y:S01]  /*c570*/  @!P2 ST.E.64 [R16.64], R108 ;  /* 0x0000006c1000a985 */ /* 0x0003e2000c101b0c */
[----:B------:R-:W-:Y:S02]  /*c580*/  ISETP.GE.AND P3, PT, R6, c[0x0][0x3c8], PT ;  /* 0x0000f20006007a0c */ /* 0x000fe40003f66270 */
[----:B------:R-:W-:Y:S01]  /*c590*/  ISETP.GE.AND P2, PT, R0, c[0x0][0x3c8], PT ;  /* 0x0000f20000007a0c */ /* 0x000fe20003f46270 */
[----:B------:R3:W-:Y:S04]  /*c5a0*/  @!P1 ST.E.64 [R8.64], R112 ;  /* 0x0000007008009985 */ /* 0x0007e8000c101b0c */
[----:B------:R4:W-:Y:S01]  /*c5b0*/  @!P0 ST.E.64 [R18.64], R116 ;  /* 0x0000007412008985 */ /* 0x0009e2000c101b0c */
[----:B------:R-:W-:Y:S01]  /*c5c0*/  ISETP.GE.AND P0, PT, R2, c[0x0][0x3c8], PT ;  /* 0x0000f20002007a0c */ /* 0x000fe20003f06270 */
[----:B--2---:R-:W-:-:S04]  /*c5d0*/  @!P5 IMAD.WIDE R12, R11, 0x4, R14 ;  /* 0x000000040b0cd825 */ /* 0x004fc800078e020e */
[----:B------:R-:W-:Y:S01]  /*c5e0*/  @!P3 LEA.HI R6, R6, R6, RZ, 0x1 ;  /* 0x000000060606b211 */ /* 0x000fe200078f08ff */
[----:B------:R2:W-:Y:S01]  /*c5f0*/  @!P5 ST.E.64 [R12.64], R120 ;  /* 0x000000780c00d985 */ /* 0x0005e2000c101b0c */
[----:B------:R-:W-:Y:S02]  /*c600*/  @!P2 LEA.HI R0, R0, R0, RZ, 0x1 ;  /* 0x000000000000a211 */ /* 0x000fe400078f08ff */
[----:B------:R-:W-:Y:S02]  /*c610*/  @!P3 LOP3.LUT R6, R6, 0xfffffffe, RZ, 0xc0, !PT ;  /* 0xfffffffe0606b812 */ /* 0x000fe400078ec0ff */
[----:B------:R-:W-:Y:S02]  /*c620*/  @!P2 LOP3.LUT R0, R0, 0xfffffffe, RZ, 0xc0, !PT ;  /* 0xfffffffe0000a812 */ /* 0x000fe400078ec0ff */
[----:B------:R-:W-:-:S04]  /*c630*/  @!P0 LEA.HI R2, R2, R2, RZ, 0x1 ;  /* 0x0000000202028211 */ /* 0x000fc800078f08ff */
[----:B------:R-:W-:Y:S01]  /*c640*/  @!P0 LOP3.LUT R2, R2, 0xfffffffe, RZ, 0xc0, !PT ;  /* 0xfffffffe02028812 */ /* 0x000fe200078ec0ff */
[--C-:B-1----:R-:W-:Y:S01]  /*c650*/  @!P3 IMAD.WIDE R16, R6, 0x4, R14.reuse ;  /* 0x000000040610b825 */ /* 0x102fe200078e020e */
[C---:B------:R-:W-:Y:S02]  /*c660*/  IADD3 R6, R3.reuse, 0xf0, RZ ;  /* 0x000000f003067810 */ /* 0x040fe40007ffe0ff */
[C---:B---3--:R-:W-:Y:S02]  /*c670*/  IADD3 R8, R3.reuse, 0xa8, RZ ;  /* 0x000000a803087810 */ /* 0x048fe40007ffe0ff */
[----:B------:R-:W-:Y:S02]  /*c680*/  IADD3 R9, R3, 0xc0, RZ ;  /* 0x000000c003097810 */ /* 0x000fe40007ffe0ff */
[----:B------:R-:W-:Y:S01]  /*c690*/  ISETP.GE.AND P4, PT, R8, c[0x0][0x3c8], PT ;  /* 0x0000f20008007a0c */ /* 0x000fe20003f86270 */
[----:B----4-:R-:W-:Y:S01]  /*c6a0*/  @!P2 IMAD.WIDE R18, R0, 0x4, R14 ;  /* 0x000000040012a825 */ /* 0x010fe200078e020e */
[----:B------:R-:W-:-:S02]  /*c6b0*/  ISETP.GE.AND P1, PT, R9, c[0x0][0x3c8], PT ;  /* 0x0000f20009007a0c */ /* 0x000fc40003f26270 */
[----:B------:R-:W-:Y:S01]  /*c6c0*/  IADD3 R0, R3, 0xd0, RZ ;  /* 0x000000d003007810 */ /* 0x000fe20007ffe0ff */
[----:B--2---:R-:W-:-:S03]  /*c6d0*/  @!P6 IMAD.WIDE R12, R5, 0x4, R14 ;  /* 0x00000004050ce825 */ /* 0x004fc600078e020e */
[----:B------:R-:W-:Y:S02]  /*c6e0*/  ISETP.GE.AND P5, PT, R0, c[0x0][0x3c8], PT ;  /* 0x0000f20000007a0c */ /* 0x000fe40003fa6270 */
[----:B------:R-:W-:-:S03]  /*c6f0*/  IADD3 R5, R3, 0xf8, RZ ;  /* 0x000000f803057810 */ /* 0x000fc60007ffe0ff */
[----:B------:R-:W-:Y:S01]  /*c700*/  @!P4 LEA.HI R8, R8, R8, RZ, 0x1 ;  /* 0x000000080808c211 */ /* 0x000fe200078f08ff */
[----:B------:R1:W-:Y:S01]  /*c710*/  @!P6 ST.E.64 [R12.64], R124 ;  /* 0x0000007c0c00e985 */ /* 0x0003e2000c101b0c */
[----:B------:R-:W-:Y:S02]  /*c720*/  @!P1 LEA.HI R9, R9, R9, RZ, 0x1 ;  /* 0x0000000909099211 */ /* 0x000fe400078f08ff */
[----:B------:R-:W-:Y:S02]  /*c730*/  @!P4 LOP3.LUT R8, R8, 0xfffffffe, RZ, 0xc0, !PT ;  /* 0xfffffffe0808c812 */ /* 0x000fe400078ec0ff */
[----:B------:R-:W-:Y:S02]  /*c740*/  @!P1 LOP3.LUT R9, R9, 0xfffffffe, RZ, 0xc0, !PT ;  /* 0xfffffffe09099812 */ /* 0x000fe400078ec0ff */
[----:B------:R-:W-:-:S04]  /*c750*/  @!P5 LEA.HI R0, R0, R0, RZ, 0x1 ;  /* 0x000000000000d211 */ /* 0x000fc800078f08ff */
[----:B------:R-:W-:Y:S01]  /*c760*/  @!P5 LOP3.LUT R0, R0, 0xfffffffe, RZ, 0xc0, !PT ;  /* 0xfffffffe0000d812 */ /* 0x000fe200078ec0ff */
[----:B-1----:R-:W-:-:S04]  /*c770*/  @!P4 IMAD.WIDE R12, R8, 0x4, R14 ;  /* 0x00000004080cc825 */ /* 0x002fc800078e020e */
[----:B------:R-:W-:Y:S01]  /*c780*/  @!P1 IMAD.WIDE R8, R9, 0x4, R14 ;  /* 0x0000000409089825 */ /* 0x000fe200078e020e */
[----:B------:R1:W-:Y:S04]  /*c790*/  @!P4 ST.E.64 [R12.64], R128 ;  /* 0x000000800c00c985 */ /* 0x0003e8000c101b0c */
[----:B------:R-:W-:Y:S04]  /*c7a0*/  @!P3 ST.E.64 [R16.64], R132 ;  /* 0x000000841000b985 */ /* 0x000fe8000c101b0c */
[----:B------:R-:W-:Y:S04]  /*c7b0*/  @!P2 ST.E.64 [R18.64], R136 ;  /* 0x000000881200a985 */ /* 0x000fe8000c101b0c */
[----:B------:R2:W-:Y:S01]  /*c7c0*/  @!P1 ST.E.64 [R8.64], R140 ;  /* 0x0000008c08009985 */ /* 0x0005e2000c101b0c */
[----:B------:R-:W-:-:S13]  /*c7d0*/  ISETP.GE.AND P1, PT, R6, c[0x0][0x3c8], PT ;  /* 0x0000f20006007a0c */ /* 0x000fda0003f26270 */
[----:B------:R-:W-:Y:S01]  /*c7e0*/  @!P1 LEA.HI R6, R6, R6, RZ, 0x1 ;  /* 0x0000000606069211 */ /* 0x000fe200078f08ff */
[--C-:B-1----:R-:W-:Y:S01]  /*c7f0*/  @!P0 IMAD.WIDE R12, R2, 0x4, R14.reuse ;  /* 0x00000004020c8825 */ /* 0x102fe200078e020e */
[----:B------:R-:W-:Y:S02]  /*c800*/  IADD3 R2, R3, 0xd8, RZ ;  /* 0x000000d803027810 */ /* 0x000fe40007ffe0ff */
[----:B------:R-:W-:Y:S02]  /*c810*/  @!P1 LOP3.LUT R6, R6, 0xfffffffe, RZ, 0xc0, !PT ;  /* 0xfffffffe06069812 */ /* 0x000fe400078ec0ff */
[----:B------:R-:W-:Y:S01]  /*c820*/  ISETP.GE.AND P4, PT, R2, c[0x0][0x3c8], PT ;  /* 0x0000f20002007a0c */ /* 0x000fe20003f86270 */
[----:B------:R1:W-:Y:S01]  /*c830*/  @!P0 ST.E.64 [R12.64], R144 ;  /* 0x000000900c008985 */ /* 0x0003e2000c101b0c */
[----:B------:R-:W-:Y:S01]  /*c840*/  ISETP.GE.AND P0, PT, R5, c[0x0][0x3c8], PT ;  /* 0x0000f20005007a0c */ /* 0x000fe20003f06270 */
[----:B------:R-:W-:Y:S01]  /*c850*/  @!P1 IMAD.WIDE R20, R6, 0x4, R14 ;  /* 0x0000000406149825 */ /* 0x000fe200078e020e */
[----:B--2---:R-:W-:-:S02]  /*c860*/  IADD3 R9, R3, 0xe0, RZ ;  /* 0x000000e003097810 */ /* 0x004fc40007ffe0ff */
[----:B------:R-:W-:Y:S02]  /*c870*/  IADD3 R8, R3, 0xe8, RZ ;  /* 0x000000e803087810 */ /* 0x000fe40007ffe0ff */
[----:B------:R-:W-:Y:S02]  /*c880*/  ISETP.GE.AND P3, PT, R9, c[0x0][0x3c8], PT ;  /* 0x0000f20009007a0c */ /* 0x000fe40003f66270 */
[----:B------:R-:W-:-:S03]  /*c890*/  ISETP.GE.AND P2, PT, R8, c[0x0][0x3c8], PT ;  /* 0x0000f20008007a0c */ /* 0x000fc60003f46270 */
[----:B------:R-:W-:Y:S02]  /*c8a0*/  @!P4 LEA.HI R2, R2, R2, RZ, 0x1 ;  /* 0x000000020202c211 */ /* 0x000fe400078f08ff */
[----:B------:R-:W-:Y:S02]  /*c8b0*/  @!P0 LEA.HI R5, R5, R5, RZ, 0x1 ;  /* 0x0000000505058211 */ /* 0x000fe400078f08ff */
[----:B------:R-:W-:Y:S02]  /*c8c0*/  @!P4 LOP3.LUT R2, R2, 0xfffffffe, RZ, 0xc0, !PT ;  /* 0xfffffffe0202c812 */ /* 0x000fe400078ec0ff */
[----:B------:R-:W-:Y:S02]  /*c8d0*/  @!P0 LOP3.LUT R5, R5, 0xfffffffe, RZ, 0xc0, !PT ;  /* 0xfffffffe05058812 */ /* 0x000fe400078ec0ff */
[----:B------:R-:W-:Y:S01]  /*c8e0*/  @!P3 LEA.HI R9, R9, R9, RZ, 0x1 ;  /* 0x000000090909b211 */ /* 0x000fe200078f08ff */
[----:B------:R-:W-:Y:S01]  /*c8f0*/  @!P4 IMAD.WIDE R16, R2, 0x4, R14 ;  /* 0x000000040210c825 */ /* 0x000fe200078e020e */
[----:B------:R-:W-:-:S02]  /*c900*/  @!P2 LEA.HI R8, R8, R8, RZ, 0x1 ;  /* 0x000000080808a211 */ /* 0x000fc400078f08ff */
[----:B------:R-:W-:Y:S02]  /*c910*/  @!P3 LOP3.LUT R9, R9, 0xfffffffe, RZ, 0xc0, !PT ;  /* 0xfffffffe0909b812 */ /* 0x000fe400078ec0ff */
[----:B------:R-:W-:Y:S01]  /*c920*/  @!P2 LOP3.LUT R8, R8, 0xfffffffe, RZ, 0xc0, !PT ;  /* 0xfffffffe0808a812 */ /* 0x000fe200078ec0ff */
[----:B-1----:R-:W-:-:S04]  /*c930*/  @!P5 IMAD.WIDE R12, R0, 0x4, R14 ;  /* 0x00000004000cd825 */ /* 0x002fc800078e020e */
        /* <DEDUP_REMOVED lines=9> */
.L_x_1549:
[----:B--23--:R-:W-:Y:S05]  /*c9d0*/  BSYNC B0 ;  /* 0x0000000000007941 */ /* 0x00cfea0003800000 */
.L_x_1548:
[----:B------:R-:W-:Y:S01]  /*c9e0*/  ISETP.NE.AND P0, PT, R4, RZ, PT ;  /* 0x000000ff0400720c */ /* 0x000fe20003f05270 */
[----:B------:R2:W3:Y:S04]  /*c9f0*/  SHFL.IDX PT, R11, R10, 0x1, 0x1c1f ;  /* 0x003c1f000a0b7f89 */ /* 0x0004e800000e0000 */
[----:B------:R2:W1:Y:S08]  /*ca00*/  SHFL.IDX PT, R10, R7, 0x1, 0x1c1f ;  /* 0x003c1f00070a7f89 */ /* 0x00047000000e0000 */
        /* <DEDUP_REMOVED lines=12> */
[--C-:B-1234-:R-:W-:Y:S01]  /*cad0*/  @!P2 IMAD.WIDE R6, R3, 0x4, R10.reuse ;  /* 0x000000040306a825 */ /* 0x11efe200078e020a */
[----:B------:R-:W-:Y:S02]  /*cae0*/  @!P1 LOP3.LUT R5, R5, 0xfffffffe, RZ, 0xc0, !PT ;  /* 0xfffffffe05059812 */ /* 0x000fe400078ec0ff */
[----:B------:R-:W-:Y:S02]  /*caf0*/  @!P0 LOP3.LUT R4, R4, 0xfffffffe, RZ, 0xc0, !PT ;  /* 0xfffffffe04048812 */ /* 0x000fe400078ec0ff */
[----:B------:R1:W-:Y:S01]  /*cb00*/  @!P2 ST.E.64 [R6.64], R178 ;  /* 0x000000b20600a985 */ /* 0x0003e2000c101b0c */
[----:B------:R-:W-:Y:S01]  /*cb10*/  @!P1 IMAD.WIDE R8, R5, 0x4, R10 ;  /* 0x0000000405089825 */ /* 0x000fe200078e020a */
[----:B------:R-:W-:-:S02]  /*cb20*/  @!P6 LEA.HI R2, R2, R2, RZ, 0x1 ;  /* 0x000000020202e211 */ /* 0x000fc400078f08ff */
[----:B------:R-:W-:Y:S01]  /*cb30*/  @!P5 LEA.HI R0, R0, R0, RZ, 0x1 ;  /* 0x000000000000d211 */ /* 0x000fe200078f08ff */
[--C-:B------:R-:W-:Y:S01]  /*cb40*/  @!P0 IMAD.WIDE R4, R4, 0x4, R10.reuse ;  /* 0x0000000404048825 */ /* 0x100fe200078e020a */
[----:B------:R2:W-:Y:S01]  /*cb50*/  @!P1 ST.E.64 [R8.64], R174 ;  /* 0x000000ae08009985 */ /* 0x0005e2000c101b0c */
[----:B------:R-:W-:Y:S02]  /*cb60*/  @!P6 LOP3.LUT R2, R2, 0xfffffffe, RZ, 0xc0, !PT ;  /* 0xfffffffe0202e812 */ /* 0x000fe400078ec0ff */
[----:B------:R-:W-:Y:S01]  /*cb70*/  @!P5 LOP3.LUT R0, R0, 0xfffffffe, RZ, 0xc0, !PT ;  /* 0xfffffffe0000d812 */ /* 0x000fe200078ec0ff */
[----:B------:R3:W-:Y:S02]  /*cb80*/  @!P0 ST.E.64 [R4.64], R54 ;  /* 0x0000003604008985 */ /* 0x0007e4000c101b0c */
[----:B------:R-:W-:Y:S01]  /*cb90*/  @!P6 IMAD.WIDE R12, R2, 0x4, R10 ;  /* 0x00000004020ce825 */ /* 0x000fe200078e020a */
[----:B------:R-:W-:-:S03]  /*cba0*/  IADD3 R2, R3, 0x50, RZ ;  /* 0x0000005003027810 */ /* 0x000fc60007ffe0ff */
[----:B------:R-:W-:Y:S01]  /*cbb0*/  @!P5 IMAD.WIDE R14, R0, 0x4, R10 ;  /* 0x00000004000ed825 */ /* 0x000fe200078e020a */
[----:B------:R4:W-:Y:S01]  /*cbc0*/  @!P6 ST.E.64 [R12.64], R58 ;  /* 0x0000003a0c00e985 */ /* 0x0009e2000c101b0c */
[C---:B------:R-:W-:Y:S02]  /*cbd0*/  IADD3 R0, R3.reuse, 0x58, RZ ;  /* 0x0000005803007810 */ /* 0x040fe40007ffe0ff */
[----:B------:R-:W-:Y:S01]  /*cbe0*/  ISETP.GE.AND P6, PT, R2, c[0x0][0x3c8], PT ;  /* 0x0000f20002007a0c */ /* 0x000fe20003fc6270 */
[----:B------:R5:W-:Y:S01]  /*cbf0*/  @!P5 ST.E.64 [R14.64], R62 ;  /* 0x0000003e0e00d985 */ /* 0x000be2000c101b0c */
[----:B------:R-:W-:Y:S02]  /*cc00*/  ISETP.GE.AND P5, PT, R0, c[0x0][0x3c8], PT ;  /* 0x0000f20000007a0c */ /* 0x000fe40003fa6270 */
[C---:B-1----:R-:W-:Y:S02]  /*cc10*/  IADD3 R7, R3.reuse, 0x30, RZ ;  /* 0x0000003003077810 */ /* 0x042fe40007ffe0ff */
[----:B------:R-:W-:-:S02]  /*cc20*/  IADD3 R6, R3, 0x38, RZ ;  /* 0x0000003803067810 */ /* 0x000fc40007ffe0ff */
[----:B------:R-:W-:Y:S02]  /*cc30*/  ISETP.GE.AND P3, PT, R7, c[0x0][0x3c8], PT ;  /* 0x0000f20007007a0c */ /* 0x000fe40003f66270 */
[C---:B--2---:R-:W-:Y:S02]  /*cc40*/  IADD3 R8, R3.reuse, 0x28, RZ ;  /* 0x0000002803087810 */ /* 0x044fe40007ffe0ff */
[----:B------:R-:W-:Y:S02]  /*cc50*/  ISETP.GE.AND P2, PT, R6, c[0x0][0x3c8], PT ;  /* 0x0000f20006007a0c */ /* 0x000fe40003f46270 */
[C---:B---3--:R-:W-:Y:S02]  /*cc60*/  IADD3 R5, R3.reuse, 0x40, RZ ;  /* 0x0000004003057810 */ /* 0x048fe40007ffe0ff */
[----:B------:R-:W-:Y:S02]  /*cc70*/  IADD3 R4, R3, 0x48, RZ ;  /* 0x0000004803047810 */ /* 0x000fe40007ffe0ff */
[----:B------:R-:W-:-:S02]  /*cc80*/  ISETP.GE.AND P4, PT, R8, c[0x0][0x3c8], PT ;  /* 0x0000f20008007a0c */ /* 0x000fc40003f86270 */
[----:B------:R-:W-:Y:S02]  /*cc90*/  ISETP.GE.AND P1, PT, R5, c[0x0][0x3c8], PT ;  /* 0x0000f20005007a0c */ /* 0x000fe40003f26270 */
[----:B------:R-:W-:Y:S02]  /*cca0*/  ISETP.GE.AND P0, PT, R4, c[0x0][0x3c8], PT ;  /* 0x0000f20004007a0c */ /* 0x000fe40003f06270 */
[----:B------:R-:W-:Y:S02]  /*ccb0*/  @!P3 LEA.HI R7, R7, R7, RZ, 0x1 ;  /* 0x000000070707b211 */ /* 0x000fe400078f08ff */
[----:B------:R-:W-:Y:S02]  /*ccc0*/  @!P2 LEA.HI R6, R6, R6, RZ, 0x1 ;  /* 0x000000060606a211 */ /* 0x000fe400078f08ff */
[----:B------:R-:W-:Y:S02]  /*ccd0*/  @!P3 LOP3.LUT R7, R7, 0xfffffffe, RZ, 0xc0, !PT ;  /* 0xfffffffe0707b812 */ /* 0x000fe400078ec0ff */
[----:B------:R-:W-:-:S02]  /*cce0*/  @!P2 LOP3.LUT R6, R6, 0xfffffffe, RZ, 0xc0, !PT ;  /* 0xfffffffe0606a812 */ /* 0x000fc400078ec0ff */
[----:B------:R-:W-:Y:S01]  /*ccf0*/  @!P4 LEA.HI R8, R8, R8, RZ, 0x1 ;  /* 0x000000080808c211 */ /* 0x000fe200078f08ff */
[--C-:B----4-:R-:W-:Y:S01]  /*cd00*/  @!P3 IMAD.WIDE R12, R7, 0x4, R10.reuse ;  /* 0x00000004070cb825 */ /* 0x110fe200078e020a */
[----:B------:R-:W-:Y:S02]  /*cd10*/  @!P1 LEA.HI R5, R5, R5, RZ, 0x1 ;  /* 0x0000000505059211 */ /* 0x000fe400078f08ff */
[----:B------:R-:W-:Y:S01]  /*cd20*/  @!P0 LEA.HI R4, R4, R4, RZ, 0x1 ;  /* 0x0000000404048211 */ /* 0x000fe200078f08ff */
[--C-:B------:R-:W-:Y:S01]  /*cd30*/  @!P2 IMAD.WIDE R6, R6, 0x4, R10.reuse ;  /* 0x000000040606a825 */ /* 0x100fe200078e020a */
[----:B------:R-:W-:Y:S02]  /*cd40*/  @!P4 LOP3.LUT R8, R8, 0xfffffffe, RZ, 0xc0, !PT ;  /* 0xfffffffe0808c812 */ /* 0x000fe400078ec0ff */
[----:B------:R-:W-:Y:S02]  /*cd50*/  @!P1 LOP3.LUT R5, R5, 0xfffffffe, RZ, 0xc0, !PT ;  /* 0xfffffffe05059812 */ /* 0x000fe400078ec0ff */
[----:B------:R-:W-:Y:S01]  /*cd60*/  @!P0 LOP3.LUT R4, R4, 0xfffffffe, RZ, 0xc0, !PT ;  /* 0xfffffffe04048812 */ /* 0x000fe200078ec0ff */
[----:B------:R-:W-:Y:S01]  /*cd70*/  @!P4 IMAD.WIDE R8, R8, 0x4, R10 ;  /* 0x000000040808c825 */ /* 0x000fe200078e020a */
[----:B------:R-:W-:-:S02]  /*cd80*/  @!P6 LEA.HI R2, R2, R2, RZ, 0x1 ;  /* 0x000000020202e211 */ /* 0x000fc400078f08ff */
[----:B------:R-:W-:Y:S01]  /*cd90*/  @!P5 LEA.HI R0, R0, R0, RZ, 0x1 ;  /* 0x000000000000d211 */ /* 0x000fe200078f08ff */
[--C-:B-----5:R-:W-:Y:S01]  /*cda0*/  @!P1 IMAD.WIDE R14, R5, 0x4, R10.reuse ;  /* 0x00000004050e9825 */ /* 0x120fe200078e020a */
[----:B------:R1:W-:Y:S01]  /*cdb0*/  @!P4 ST.E.64 [R8.64], R66 ;  /* 0x000000420800c985 */ /* 0x0003e2000c101b0c */
[----:B------:R-:W-:Y:S02]  /*cdc0*/  @!P6 LOP3.LUT R2, R2, 0xfffffffe, RZ, 0xc0, !PT ;  /* 0xfffffffe0202e812 */ /* 0x000fe400078ec0ff */
[----:B------:R-:W-:Y:S01]  /*cdd0*/  @!P0 IMAD.WIDE R4, R4, 0x4, R10 ;  /* 0x0000000404048825 */ /* 0x000fe200078e020a */
[----:B------:R2:W-:Y:S01]  /*cde0*/  @!P3 ST.E.64 [R12.64], R70 ;  /* 0x000000460c00b985 */ /* 0x0005e2000c101b0c */
[----:B------:R-:W-:-:S03]  /*cdf0*/  @!P5 LOP3.LUT R0, R0, 0xfffffffe, RZ, 0xc0, !PT ;  /* 0xfffffffe0000d812 */ /* 0x000fc600078ec0ff */
[----:B------:R3:W-:Y:S04]  /*ce00*/  @!P2 ST.E.64 [R6.64], R74 ;  /* 0x0000004a0600a985 */ /* 0x0007e8000c101b0c */
[----:B------:R4:W-:Y:S04]  /*ce10*/  @!P1 ST.E.64 [R14.64], R78 ;  /* 0x0000004e0e009985 */ /* 0x0009e8000c101b0c */
[----:B------:R5:W-:Y:S01]  /*ce20*/  @!P0 ST.E.64 [R4.64], R82 ;  /* 0x0000005204008985 */ /* 0x000be2000c101b0c */
[----:B-1----:R-:W-:-:S04]  /*ce30*/  IADD3 R8, R3, 0x60, RZ ;  /* 0x0000006003087810 */ /* 0x002fc80007ffe0ff */
[----:B------:R-:W-:Y:S01]  /*ce40*/  ISETP.GE.AND P4, PT, R8, c[0x0][0x3c8], PT ;  /* 0x0000f20008007a0c */ /* 0x000fe20003f86270 */
[--C-:B--2---:R-:W-:Y:S01]  /*ce50*/  @!P6 IMAD.WIDE R12, R2, 0x4, R10.reuse ;  /* 0x00000004020ce825 */ /* 0x104fe200078e020a */
[C---:B------:R-:W-:Y:S02]  /*ce60*/  IADD3 R2, R3.reuse, 0x88, RZ ;  /* 0x0000008803027810 */ /* 0x040fe40007ffe0ff */
[C---:B---3--:R-:W-:Y:S02]  /*ce70*/  IADD3 R7, R3.reuse, 0x68, RZ ;  /* 0x0000006803077810 */ /* 0x048fe40007ffe0ff */
[----:B------:R-:W-:Y:S01]  /*ce80*/  IADD3 R6, R3, 0x70, RZ ;  /* 0x0000007003067810 */ /* 0x000fe20007ffe0ff */
[----:B------:R1:W-:Y:S01]  /*ce90*/  @!P6 ST.E.64 [R12.64], R86 ;  /* 0x000000560c00e985 */ /* 0x0003e2000c101b0c */
[----:B------:R-:W-:Y:S01]  /*cea0*/  ISETP.GE.AND P3, PT, R7, c[0x0][0x3c8], PT ;  /* 0x0000f20007007a0c */ /* 0x000fe20003f66270 */
[----:B----4-:R-:W-:Y:S01]  /*ceb0*/  @!P5 IMAD.WIDE R14, R0, 0x4, R10 ;  /* 0x00000004000ed825 */ /* 0x010fe200078e020a */
[----:B------:R-:W-:-:S02]  /*cec0*/  ISETP.GE.AND P2, PT, R6, c[0x0][0x3c8], PT ;  /* 0x0000f20006007a0c */ /* 0x000fc40003f46270 */
[C---:B-----5:R-:W-:Y:S02]  /*ced0*/  IADD3 R5, R3.reuse, 0x78, RZ ;  /* 0x0000007803057810 */ /* 0x060fe40007ffe0ff */
[----:B------:R-:W-:Y:S01]  /*cee0*/  IADD3 R4, R3, 0x80, RZ ;  /* 0x0000008003047810 */ /* 0x000fe20007ffe0ff */
[----:B------:R2:W-:Y:S01]  /*cef0*/  @!P5 ST.E.64 [R14.64], R90 ;  /* 0x0000005a0e00d985 */ /* 0x0005e2000c101b0c */
[----:B------:R-:W-:Y:S02]  /*cf00*/  ISETP.GE.AND P1, PT, R5, c[0x0][0x3c8], PT ;  /* 0x0000f20005007a0c */ /* 0x000fe40003f26270 */
[----:B------:R-:W-:Y:S02]  /*cf10*/  ISETP.GE.AND P0, PT, R4, c[0x0][0x3c8], PT ;  /* 0x0000f20004007a0c */ /* 0x000fe40003f06270 */
[----:B------:R-:W-:Y:S02]  /*cf20*/  @!P4 LEA.HI R8, R8, R8, RZ, 0x1 ;  /* 0x000000080808c211 */ /* 0x000fe400078f08ff */
[----:B------:R-:W-:-:S02]  /*cf30*/  @!P3 LEA.HI R7, R7, R7, RZ, 0x1 ;  /* 0x000000070707b211 */ /* 0x000fc400078f08ff */
[----:B------:R-:W-:Y:S02]  /*cf40*/  @!P2 LEA.HI R6, R6, R6, RZ, 0x1 ;  /* 0x000000060606a211 */ /* 0x000fe400078f08ff */
[----:B------:R-:W-:Y:S02]  /*cf50*/  @!P4 LOP3.LUT R8, R8, 0xfffffffe, RZ, 0xc0, !PT ;  /* 0xfffffffe0808c812 */ /* 0x000fe400078ec0ff */
[----:B------:R-:W-:Y:S02]  /*cf60*/  @!P3 LOP3.LUT R7, R7, 0xfffffffe, RZ, 0xc0, !PT ;  /* 0xfffffffe0707b812 */ /* 0x000fe400078ec0ff */
[----:B------:R-:W-:Y:S01]  /*cf70*/  @!P1 LEA.HI R5, R5, R5, RZ, 0x1 ;  /* 0x0000000505059211 */ /* 0x000fe200078f08ff */
[----:B------:R-:W-:Y:S01]  /*cf80*/  @!P4 IMAD.WIDE R8, R8, 0x4, R10 ;  /* 0x000000040808c825 */ /* 0x000fe200078e020a */
[----:B------:R-:W-:Y:S02]  /*cf90*/  @!P0 LEA.HI R4, R4, R4, RZ, 0x1 ;  /* 0x0000000404048211 */ /* 0x000fe400078f08ff */
[----:B------:R-:W-:-:S02]  /*cfa0*/  @!P2 LOP3.LUT R6, R6, 0xfffffffe, RZ, 0xc0, !PT ;  /* 0xfffffffe0606a812 */ /* 0x000fc400078ec0ff */
[----:B------:R-:W-:Y:S01]  /*cfb0*/  @!P1 LOP3.LUT R5, R5, 0xfffffffe, RZ, 0xc0, !PT ;  /* 0xfffffffe05059812 */ /* 0x000fe200078ec0ff */
[--C-:B-1----:R-:W-:Y:S01]  /*cfc0*/  @!P3 IMAD.WIDE R12, R7, 0x4, R10.reuse ;  /* 0x00000004070cb825 */ /* 0x102fe200078e020a */
[----:B------:R-:W-:Y:S01]  /*cfd0*/  @!P0 LOP3.LUT R4, R4, 0xfffffffe, RZ, 0xc0, !PT ;  /* 0xfffffffe04048812 */ /* 0x000fe200078ec0ff */
[----:B------:R1:W-:Y:S01]  /*cfe0*/  @!P4 ST.E.64 [R8.64], R94 ;  /* 0x0000005e0800c985 */ /* 0x0003e2000c101b0c */
[----:B------:R-:W-:Y:S01]  /*cff0*/  IADD3 R0, R3, 0x90, RZ ;  /* 0x0000009003007810 */ /* 0x000fe20007ffe0ff */
[--C-:B------:R-:W-:Y:S01]  /*d000*/  @!P2 IMAD.WIDE R6, R6, 0x4, R10.reuse ;  /* 0x000000040606a825 */ /* 0x100fe200078e020a */
[----:B------:R-:W-:Y:S01]  /*d010*/  ISETP.GE.AND P6, PT, R2, c[0x0][0x3c8], PT ;  /* 0x0000f20002007a0c */ /* 0x000fe20003fc6270 */
[----:B------:R3:W-:Y:S01]  /*d020*/  @!P3 ST.E.64 [R12.64], R98 ;  /* 0x000000620c00b985 */ /* 0x0007e2000c101b0c */
[----:B------:R-:W-:Y:S01]  /*d030*/  ISETP.GE.AND P5, PT, R0, c[0x0][0x3c8], PT ;  /* 0x0000f20000007a0c */ /* 0x000fe20003fa6270 */
[--C-:B--2---:R-:W-:Y:S02]  /*d040*/  @!P1 IMAD.WIDE R14, R5, 0x4, R10.reuse ;  /* 0x00000004050e9825 */ /* 0x104fe400078e020a */
[----:B------:R2:W-:Y:S02]  /*d050*/  @!P2 ST.E.64 [R6.64], R102 ;  /* 0x000000660600a985 */ /* 0x0005e4000c101b0c */
[----:B------:R-:W-:-:S02]  /*d060*/  @!P0 IMAD.WIDE R4, R4, 0x4, R10 ;  /* 0x0000000404048825 */ /* 0x000fc400078e020a */
[----:B------:R4:W-:Y:S04]  /*d070*/  @!P1 ST.E.64 [R14.64], R106 ;  /* 0x0000006a0e009985 */ /* 0x0009e8000c101b0c */
[----:B------:R5:W-:Y:S01]  /*d080*/  @!P0 ST.E.64 [R4.64], R110 ;  /* 0x0000006e04008985 */ /* 0x000be2000c101b0c */
[----:B------:R-:W-:Y:S02]  /*d090*/  @!P6 LEA.HI R2, R2, R2, RZ, 0x1 ;  /* 0x000000020202e211 */ /* 0x000fe400078f08ff */
[----:B------:R-:W-:Y:S02]  /*d0a0*/  @!P5 LEA.HI R0, R0, R0, RZ, 0x1 ;  /* 0x000000000000d211 */ /* 0x000fe400078f08ff */
[----:B------:R-:W-:Y:S02]  /*d0b0*/  @!P6 LOP3.LUT R2, R2, 0xfffffffe, RZ, 0xc0, !PT ;  /* 0xfffffffe0202e812 */ /* 0x000fe400078ec0ff */
[----:B------:R-:W-:-:S02]  /*d0c0*/  @!P5 LOP3.LUT R0, R0, 0xfffffffe, RZ, 0xc0, !PT ;  /* 0xfffffffe0000d812 */ /* 0x000fc400078ec0ff */
[----:B-1----:R-:W-:-:S04]  /*d0d0*/  IADD3 R8, R3, 0x98, RZ ;  /* 0x0000009803087810 */ /* 0x002fc80007ffe0ff */
[----:B------:R-:W-:Y:S01]  /*d0e0*/  ISETP.GE.AND P4, PT, R8, c[0x0][0x3c8], PT ;  /* 0x0000f20008007a0c */ /* 0x000fe20003f86270 */
[--C-:B---3--:R-:W-:Y:S01]  /*d0f0*/  @!P6 IMAD.WIDE R12, R2, 0x4, R10.reuse ;  /* 0x00000004020ce825 */ /* 0x108fe200078e020a */
[C---:B------:R-:W-:Y:S02]  /*d100*/  IADD3 R2, R3.reuse, 0xc0, RZ ;  /* 0x000000c003027810 */ /* 0x040fe40007ffe0ff */
[C---:B--2---:R-:W-:Y:S02]  /*d110*/  IADD3 R7, R3.reuse, 0xa0, RZ ;  /* 0x000000a003077810 */ /* 0x044fe40007ffe0ff */
        /* <DEDUP_REMOVED lines=40> */
[C---:B--2---:R-:W-:Y:S02]  /*d3a0*/  IADD3 R7, R3.reuse, 0xd8, RZ ;  /* 0x000000d803077810 */ /* 0x044fe40007ffe0ff */
[----:B------:R-:W-:Y:S02]  /*d3b0*/  IADD3 R6, R3, 0xe0, RZ ;  /* 0x000000e003067810 */ /* 0x000fe40007ffe0ff */
[----:B------:R1:W-:Y:S01]  /*d3c0*/  @!P6 ST.E.64 [R12.64], R142 ;  /* 0x0000008e0c00e985 */ /* 0x0003e2000c101b0c */
[----:B------:R-:W-:Y:S01]  /*d3d0*/  ISETP.GE.AND P3, PT, R7, c[0x0][0x3c8], PT ;  /* 0x0000f20007007a0c */ /* 0x000fe20003f66270 */
[----:B----4-:R-:W-:Y:S01]  /*d3e0*/  @!P5 IMAD.WIDE R14, R0, 0x4, R10 ;  /* 0x00000004000ed825 */ /* 0x010fe200078e020a */
[----:B------:R-:W-:Y:S02]  /*d3f0*/  ISETP.GE.AND P2, PT, R6, c[0x0][0x3c8], PT ;  /* 0x0000f20006007a0c */ /* 0x000fe40003f46270 */
[----:B-----5:R-:W-:-:S02]  /*d400*/  IADD3 R5, R3, 0xe8, RZ ;  /* 0x000000e803057810 */ /* 0x020fc40007ffe0ff */
[----:B------:R-:W-:Y:S01]  /*d410*/  IADD3 R4, R3, 0xf0, RZ ;  /* 0x000000f003047810 */ /* 0x000fe20007ffe0ff */
[----:B------:R2:W-:Y:S01]  /*d420*/  @!P5 ST.E.64 [R14.64], R146 ;  /* 0x000000920e00d985 */ /* 0x0005e2000c101b0c */
[----:B------:R-:W-:Y:S02]  /*d430*/  ISETP.GE.AND P1, PT, R5, c[0x0][0x3c8], PT ;  /* 0x0000f20005007a0c */ /* 0x000fe40003f26270 */
[----:B------:R-:W-:Y:S02]  /*d440*/  ISETP.GE.AND P0, PT, R4, c[0x0][0x3c8], PT ;  /* 0x0000f20004007a0c */ /* 0x000fe40003f06270 */
[----:B------:R-:W-:Y:S02]  /*d450*/  @!P4 LEA.HI R8, R8, R8, RZ, 0x1 ;  /* 0x000000080808c211 */ /* 0x000fe400078f08ff */
[----:B------:R-:W-:Y:S02]  /*d460*/  @!P3 LEA.HI R7, R7, R7, RZ, 0x1 ;  /* 0x000000070707b211 */ /* 0x000fe400078f08ff */
[----:B------:R-:W-:-:S02]  /*d470*/  @!P2 LEA.HI R6, R6, R6, RZ, 0x1 ;  /* 0x000000060606a211 */ /* 0x000fc400078f08ff */
[----:B------:R-:W-:Y:S02]  /*d480*/  @!P4 LOP3.LUT R8, R8, 0xfffffffe, RZ, 0xc0, !PT ;  /* 0xfffffffe0808c812 */ /* 0x000fe400078ec0ff */
[----:B------:R-:W-:Y:S02]  /*d490*/  @!P3 LOP3.LUT R7, R7, 0xfffffffe, RZ, 0xc0, !PT ;  /* 0xfffffffe0707b812 */ /* 0x000fe400078ec0ff */
[----:B------:R-:W-:Y:S01]  /*d4a0*/  @!P1 LEA.HI R5, R5, R5, RZ, 0x1 ;  /* 0x0000000505059211 */ /* 0x000fe200078f08ff */
[--C-:B------:R-:W-:Y:S01]  /*d4b0*/  @!P4 IMAD.WIDE R8, R8, 0x4, R10.reuse ;  /* 0x000000040808c825 */ /* 0x100fe200078e020a */
[----:B------:R-:W-:Y:S02]  /*d4c0*/  @!P0 LEA.HI R4, R4, R4, RZ, 0x1 ;  /* 0x0000000404048211 */ /* 0x000fe400078f08ff */
[----:B------:R-:W-:Y:S02]  /*d4d0*/  @!P2 LOP3.LUT R6, R6, 0xfffffffe, RZ, 0xc0, !PT ;  /* 0xfffffffe0606a812 */ /* 0x000fe400078ec0ff */
[----:B------:R-:W-:Y:S01]  /*d4e0*/  @!P1 LOP3.LUT R5, R5, 0xfffffffe, RZ, 0xc0, !PT ;  /* 0xfffffffe05059812 */ /* 0x000fe200078ec0ff */
[--C-:B-1----:R-:W-:Y:S01]  /*d4f0*/  @!P3 IMAD.WIDE R12, R7, 0x4, R10.reuse ;  /* 0x00000004070cb825 */ /* 0x102fe200078e020a */
[----:B------:R-:W-:Y:S01]  /*d500*/  @!P0 LOP3.LUT R4, R4, 0xfffffffe, RZ, 0xc0, !PT ;  /* 0xfffffffe04048812 */ /* 0x000fe200078ec0ff */
[----:B------:R1:W-:Y:S01]  /*d510*/  @!P4 ST.E.64 [R8.64], R150 ;  /* 0x000000960800c985 */ /* 0x0003e2000c101b0c */
[----:B------:R-:W-:Y:S01]  /*d520*/  IADD3 R0, R3, 0xf8, RZ ;  /* 0x000000f803007810 */ /* 0x000fe20007ffe0ff */
[----:B------:R-:W-:-:S02]  /*d530*/  @!P2 IMAD.WIDE R6, R6, 0x4, R10 ;  /* 0x000000040606a825 */ /* 0x000fc400078e020a */
[----:B------:R1:W-:Y:S02]  /*d540*/  @!P3 ST.E.64 [R12.64], R170 ;  /* 0x000000aa0c00b985 */ /* 0x0003e4000c101b0c */
[--C-:B--2---:R-:W-:Y:S02]  /*d550*/  @!P1 IMAD.WIDE R14, R5, 0x4, R10.reuse ;  /* 0x00000004050e9825 */ /* 0x104fe400078e020a */
[----:B------:R1:W-:Y:S02]  /*d560*/  @!P2 ST.E.64 [R6.64], R154 ;  /* 0x0000009a0600a985 */ /* 0x0003e4000c101b0c */
[----:B------:R-:W-:Y:S02]  /*d570*/  @!P0 IMAD.WIDE R4, R4, 0x4, R10 ;  /* 0x0000000404048825 */ /* 0x000fe400078e020a */
        /* <DEDUP_REMOVED lines=9> */
.L_x_1547:
        /* <DEDUP_REMOVED lines=16> */
[----:B--2---:R-:W-:Y:S01]  /*d710*/  UIMAD.WIDE.U32 UR8, UR11, UR4, URZ ;  /* 0x000000040b0872a5 */ /* 0x004fe2000f8e003f */
        /* <DEDUP_REMOVED lines=15> */
[----:B------:R-:W-:Y:S01]  /*d810*/  IMAD.IADD R9, R0, 0x1, R9 ;  /* 0x0000000100097824 */ /* 0x000fe200078e0209 */
[----:B------:R-:W-:Y:S01]  /*d820*/  SHF.R.S32.HI R0, RZ, 0x1f, R6 ;  /* 0x0000001fff007819 */ /* 0x000fe20000011406 */
[----:B------:R-:W-:-:S02]  /*d830*/  IMAD R4, R4, c[0x0][0x4e8], R7 ;  /* 0x00013a0004047a24 */ /* 0x000fc400078e0207 */
[----:B------:R-:W-:Y:S02]  /*d840*/  IMAD R3, R3, c[0x0][0x4e0], RZ ;  /* 0x0001380003037a24 */ /* 0x000fe400078e02ff */
[----:B------:R-:W-:-:S04]  /*d850*/  IMAD.WIDE.U32 R8, R2, c[0x0][0x4e0], R8 ;  /* 0x0001380002087a25 */ /* 0x000fc800078e0008 */
[----:B------:R-:W-:Y:S01]  /*d860*/  IMAD R3, R2, c[0x0][0x4e4], R3 ;  /* 0x0001390002037a24 */ /* 0x000fe200078e0203 */
[----:B------:R-:W-:Y:S02]  /*d870*/  SHF.R.S32.HI R2, RZ, 0x1f, R4 ;  /* 0x0000001fff027819 */ /* 0x000fe40000011404 */
[----:B------:R-:W-:-:S03]  /*d880*/  IADD3 R6, P0, R6, R8, RZ ;  /* 0x0000000806067210 */ /* 0x000fc60007f1e0ff */
[----:B------:R-:W-:Y:S01]  /*d890*/  IMAD R2, R2, c[0x0][0x4c8], RZ ;  /* 0x0001320002027a24 */ /* 0x000fe200078e02ff */
[----:B------:R-:W-:Y:S02]  /*d8a0*/  IADD3.X R7, R0, R9, R3, P0, !PT ;  /* 0x0000000900077210 */ /* 0x000fe400007fe403 */
[----:B------:R-:W-:Y:S01]  /*d8b0*/  MOV R0, 0xff800000 ;  /* 0xff80000000007802 */ /* 0x000fe20000000f00 */
[C---:B------:R-:W-:Y:S02]  /*d8c0*/  IMAD R2, R4.reuse, c[0x0][0x4cc], R2 ;  /* 0x0001330004027a24 */ /* 0x040fe400078e0202 */
[----:B------:R-:W-:-:S05]  /*d8d0*/  IMAD.WIDE.U32 R6, R4, c[0x0][0x4c8], R6 ;  /* 0x0001320004067a25 */ /* 0x000fca00078e0006 */
[----:B------:R-:W-:Y:S02]  /*d8e0*/  IADD3 R2, R7, R2, RZ ;  /* 0x0000000207027210 */ /* 0x000fe40007ffe0ff */
[----:B------:R-:W-:-:S04]  /*d8f0*/  LEA R4, P0, R6, c[0x0][0x4a8], 0x2 ;  /* 0x00012a0006047a11 */ /* 0x000fc800078010ff */
[----:B------:R-:W-:-:S05]  /*d900*/  LEA.HI.X R5, R6, c[0x0][0x4ac], R2, 0x2, P0 ;  /* 0x00012b0006057a11 */ /* 0x000fca00000f1402 */
[----:B------:R-:W-:Y:S01]  /*d910*/  STG.E [R4.64], R0 ;  /* 0x0000000004007986 */ /* 0x000fe2000c10190c */
[----:B------:R-:W-:Y:S05]  /*d920*/  EXIT ;  /* 0x000000000000794d */ /* 0x000fea0003800000 */
.L_x_1550:
        /* <DEDUP_REMOVED lines=13> */
.L_x_3264:


//--------------------- .text._ZN7cutlass13device_kernelIN5flash19enable_sm80_to_sm89INS1_16FlashAttnFwdSm80INS1_25CollectiveMainloopFwdSm80ILi8ELi1ELb0EN4cute5tupleIJNS5_1CILi128EEENS7_ILi64EEENS7_ILi256EEEEEELi256ENS_10bfloat16_tEfNS_4arch4Sm80ELb0ELb0ELb0ELb1ELb1ELb0ELb1ELb1EEENS1_21CollectiveEpilogueFwdINS6_IJS8_SA_S9_EEENS6_IJNS7_ILi1EEESI_SI_EEESC_SE_Li256ELb1ELb1ELb1ELb0EEENS1_36VarlenDynamicPersistentTileSchedulerILi128ELi64ELi256ELi256ELb1ELb1ELb0ELb0ELb1ELb1EEEEEEEEEvNT_6ParamsE --------------------------
	.section	.text._ZN7cutlass13device_kernelIN5flash19enable_sm80_to_sm89INS1_16FlashAttnFwdSm80INS1_25CollectiveMainloopFwdSm80ILi8ELi1ELb0EN4cute5tupleIJNS5_1CILi128EEENS7_ILi64EEENS7_ILi256EEEEEELi256ENS_10bfloat16_tEfNS_4arch4Sm80ELb0ELb0ELb0ELb1ELb1ELb0ELb1ELb1EEENS1_21CollectiveEpilogueFwdINS6_IJS8_SA_S9_EEENS6_IJNS7_ILi1EEESI_SI_EEESC_SE_Li256ELb1ELb1ELb1ELb0EEENS1_36VarlenDynamicPersistentTileSchedulerILi128ELi64ELi256ELi256ELb1ELb1ELb0ELb0ELb1ELb1EEEEEEEEEvNT_6ParamsE,"ax",@progbits
	.sectioninfo	@"SHI_REGISTERS=255"
	.align	128
.text._ZN7cutlass13device_kernelIN5flash19enable_sm80_to_sm89INS1_16FlashAttnFwdSm80INS1_25CollectiveMainloopFwdSm80ILi8ELi1ELb0EN4cute5tupleIJNS5_1CILi128EEENS7_ILi64EEENS7_ILi256EEEEEELi256ENS_10bfloat16_tEfNS_4arch4Sm80ELb0ELb0ELb0ELb1ELb1ELb0ELb1ELb1EEENS1_21CollectiveEpilogueFwdINS6_IJS8_SA_S9_EEENS6_IJNS7_ILi1EEESI_SI_EEESC_SE_Li256ELb1ELb1ELb1ELb0EEENS1_36VarlenDynamicPersistentTileSchedulerILi128ELi64ELi256ELi256ELb1ELb1ELb0ELb0ELb1ELb1EEEEEEEEEvNT_6ParamsE:
        .type           _ZN7cutlass13device_kernelIN5flash19enable_sm80_to_sm89INS1_16FlashAttnFwdSm80INS1_25CollectiveMainloopFwdSm80ILi8ELi1ELb0EN4cute5tupleIJNS5_1CILi128EEENS7_ILi64EEENS7_ILi256EEEEEELi256ENS_10bfloat16_tEfNS_4arch4Sm80ELb0ELb0ELb0ELb1ELb1ELb0ELb1ELb1EEENS1_21CollectiveEpilogueFwdINS6_IJS8_SA_S9_EEENS6_IJNS7_ILi1EEESI_SI_EEESC_SE_Li256ELb1ELb1ELb1ELb0EEENS1_36VarlenDynamicPersistentTileSchedulerILi128ELi64ELi256ELi256ELb1ELb1ELb0ELb0ELb1ELb1EEEEEEEEEvNT_6ParamsE,@function
        .size           _ZN7cutlass13device_kernelIN5flash19enable_sm80_to_sm89INS1_16FlashAttnFwdSm80INS1_25CollectiveMainloopFwdSm80ILi8ELi1ELb0EN4cute5tupleIJNS5_1CILi128EEENS7_ILi64EEENS7_ILi256EEEEEELi256ENS_10bfloat16_tEfNS_4arch4Sm80ELb0ELb0ELb0ELb1ELb1ELb0ELb1ELb1EEENS1_21CollectiveEpilogueFwdINS6_IJS8_SA_S9_EEENS6_IJNS7_ILi1EEESI_SI_EEESC_SE_Li256ELb1ELb1ELb1ELb0EEENS1_36VarlenDynamicPersistentTileSchedulerILi128ELi64ELi256ELi256ELb1ELb1ELb0ELb0ELb1ELb1EEEEEEEEEvNT_6ParamsE,(.L_x_3265 - _ZN7cutlass13device_kernelIN5flash19enable_sm80_to_sm89INS1_16FlashAttnFwdSm80INS1_25CollectiveMainloopFwdSm80ILi8ELi1ELb0EN4cute5tupleIJNS5_1CILi128EEENS7_ILi64EEENS7_ILi256EEEEEELi256ENS_10bfloat16_tEfNS_4arch4Sm80ELb0ELb0ELb0ELb1ELb1ELb0ELb1ELb1EEENS1_21CollectiveEpilogueFwdINS6_IJS8_SA_S9_EEENS6_IJNS7_ILi1EEESI_SI_EEESC_SE_Li256ELb1ELb1ELb1ELb0EEENS1_36VarlenDynamicPersistentTileSchedulerILi128ELi64ELi256ELi256ELb1ELb1ELb0ELb0ELb1ELb1EEEEEEEEEvNT_6ParamsE)
        .other          _ZN7cutlass13device_kernelIN5flash19enable_sm80_to_sm89INS1_16FlashAttnFwdSm80INS1_25CollectiveMainloopFwdSm80ILi8ELi1ELb0EN4cute5tupleIJNS5_1CILi128EEENS7_ILi64EEENS7_ILi256EEEEEELi256ENS_10bfloat16_tEfNS_4arch4Sm80ELb0ELb0ELb0ELb1ELb1ELb0ELb1ELb1EEENS1_21CollectiveEpilogueFwdINS6_IJS8_SA_S9_EEENS6_IJNS7_ILi1EEESI_SI_EEESC_SE_Li256ELb1ELb1ELb1ELb0EEENS1_36VarlenDynamicPersistentTileSchedulerILi128ELi64ELi256ELi256ELb1ELb1ELb0ELb0ELb1ELb1EEEEEEEEEvNT_6ParamsE,@"STO_CUDA_ENTRY STV_DEFAULT"
_ZN7cutlass13device_kernelIN5flash19enable_sm80_to_sm89INS1_16FlashAttnFwdSm80INS1_25CollectiveMainloopFwdSm80ILi8ELi1ELb0EN4cute5tupleIJNS5_1CILi128EEENS7_ILi64EEENS7_ILi256EEEEEELi256ENS_10bfloat16_tEfNS_4arch4Sm80ELb0ELb0ELb0ELb1ELb1ELb0ELb1ELb1EEENS1_21CollectiveEpilogueFwdINS6_IJS8_SA_S9_EEENS6_IJNS7_ILi1EEESI_SI_EEESC_SE_Li256ELb1ELb1ELb1ELb0EEENS1_36VarlenDynamicPersistentTileSchedulerILi128ELi64ELi256ELi256ELb1ELb1ELb0ELb0ELb1ELb1EEEEEEEEEvNT_6ParamsE:
        /* <DEDUP_REMOVED lines=10> */
[----:B-1----:R1:W-:Y:S04]  /*00a0*/  @P0 STL.64 [R1], R4 ;  /* 0x0000000401000387 */ /* 0x0023e80000100a00 */
        /* <DEDUP_REMOVED lines=43> */
.L_x_1556:
        /* <DEDUP_REMOVED lines=17> */
.L_x_1654:
        /* <DEDUP_REMOVED lines=16> */
.L_x_1655:
[----:B--2---:R-:W-:-:S05]  /*0570*/  IMAD R0, R0, c[0x0][0x538], RZ ;  /* 0x00014e0000007a24 */ /* 0x004fca00078e02ff */
[----:B------:R-:W-:-:S04]  /*0580*/  IADD3 R6, R0, R6, RZ ;  /* 0x0000000600067210 */ /* 0x000fc80007ffe0ff */
[----:B------:R-:W-:-:S13]  /*0590*/  ISETP.GT.AND P0, PT, R6, UR4, PT ;  /* 0x0000000406007c0c */ /* 0x000fda000bf04270 */
[----:B-1----:R-:W-:Y:S05]  /*05a0*/  @!P0 BRA `(.L_x_1556) ;  /* 0xfffffdb000008947 */ /* 0x002fea000383ffff */
.L_x_1552:
[----:B------:R-:W-:-:S05]  /*05b0*/  IADD3 R12, -R0, R6, RZ ;  /* 0x00000006000c7210 */ /* 0x000fca0007ffe1ff */
[----:B------:R-:W-:-:S05]  /*05c0*/  IMAD R0, R4, c[0x0][0x538], R12 ;  /* 0x00014e0004007a24 */ /* 0x000fca00078e020c */
[----:B------:R-:W-:Y:S01]  /*05d0*/  ISETP.GT.AND P0, PT, R0, UR4, PT ;  /* 0x0000000400007c0c */ /* 0x000fe2000bf04270 */
[----:B------:R-:W-:-:S12]  /*05e0*/  BRA.DIV ~URZ, `(.L_x_1557) ;  /* 0x0000f4b27f007947 */ /* 0x000fd8000b800000 */
[----:B------:R-:W-:-:S04]  /*05f0*/  VOTE.ANY R0, PT, !P0 ;  /* 0x0000000000007806 */ /* 0x000fc800040e0100 */
.L_x_1656:
[----:B------:R1:W2:Y:S01]  /*0600*/  POPC R13, R0 ;  /* 0x00000000000d7309 */ /* 0x0002a20000000000 */
[----:B------:R-:W-:Y:S05]  /*0610*/  BRA.DIV ~URZ, `(.L_x_1558) ;  /* 0x0000f4c27f007947 */ /* 0x000fea000b800000 */
[----:B--2---:R2:W3:Y:S01]  /*0620*/  SHFL.IDX PT, R11, R8, R13, 0x1f ;  /* 0x00001f0d080b7589 */ /* 0x0044e200000e0000 */
[----:B------:R-:W-:-:S03]  /*0630*/  MOV R6, RZ ;  /* 0x000000ff00067202 */ /* 0x000fc60000000f00 */
[----:B------:R2:W4:Y:S04]  /*0640*/  SHFL.IDX PT, R10, R7, R13, 0x1f ;  /* 0x00001f0d070a7589 */ /* 0x00052800000e0000 */
.L_x_1657:
[----:B------:R-:W-:Y:S01]  /*0650*/  ISETP.NE.AND P0, PT, R0, RZ, PT ;  /* 0x000000ff0000720c */ /* 0x000fe20003f05270 */
[----:B------:R-:W-:-:S12]  /*0660*/  BSSY B0, `(.L_x_1559) ;  /* 0x0000005000007945 */ /* 0x000fd80003800000 */
[----:B------:R-:W-:Y:S05]  /*0670*/  @!P0 BRA `(.L_x_1560) ;  /* 0x0000003000008947 */ /* 0x000fea0003800000 */
[----:B------:R-:W-:Y:S01]  /*0680*/  IADD3 R195, R13, -0x1, RZ ;  /* 0xffffffff0dc37810 */ /* 0x000fe20007ffe0ff */
[----:B------:R-:W-:Y:S05]  /*0690*/  BRA.DIV ~URZ, `(.L_x_1561) ;  /* 0x0000f5227f007947 */ /* 0x000fea000b800000 */
[----:B------:R1:W2:Y:S02]  /*06a0*/  SHFL.IDX PT, R6, R4, R195, 0x1f ;  /* 0x00001fc304067589 */ /* 0x0002a400000e0000 */
.L_x_1560:
[----:B------:R-:W-:Y:S05]  /*06b0*/  BSYNC B0 ;  /* 0x0000000000007941 */ /* 0x000fea0003800000 */
.L_x_1559:
[----:B-1-3--:R-:W-:Y:S01]  /*06c0*/  IABS R0, R11 ;  /* 0x0000000b00007213 */ /* 0x00afe20000000000 */
[----:B--2---:R-:W-:-:S04]  /*06d0*/  IMAD R4, R6, c[0x0][0x538], R12 ;  /* 0x00014e0006047a24 */ /* 0x004fc800078e020c */
[----:B------:R-:W-:Y:S01]  /*06e0*/  IMAD.MOV.U32 R5, RZ, RZ, R0 ;  /* 0x000000ffff057224 */ /* 0x000fe200078e0000 */
[----:B----4-:R-:W-:Y:S01]  /*06f0*/  IABS R0, R10 ;  /* 0x0000000a00007213 */ /* 0x010fe20000000000 */
[----:B------:R1:W-:Y:S01]  /*0700*/  STL [R1], R4 ;  /* 0x0000000401007387 */ /* 0x0003e20000100800 */
        /* <DEDUP_REMOVED lines=64> */
.L_x_1553:
[----:B------:R-:W-:Y:S01]  /*0b10*/  MOV R0, UR4 ;  /* 0x0000000400007c02 */ /* 0x000fe20008000f00 */
[----:B------:R-:W-:Y:S04]  /*0b20*/  STL [R1+0x4], RZ ;  /* 0x000004ff01007387 */ /* 0x000fe80000100800 */
[----:B------:R1:W-:Y:S04]  /*0b30*/  STL [R1], R0 ;  /* 0x0000000001007387 */ /* 0x0003e80000100800 */
[----:B------:R2:W-:Y:S01]  /*0b40*/  STL [R1+0x8], RZ ;  /* 0x000008ff01007387 */ /* 0x0005e20000100800 */
[----:B-1----:R-:W-:-:S05]  /*0b50*/  MOV R0, c[0x0][0x53c] ;  /* 0x00014f0000007a02 */ /* 0x002fca0000000f00 */
[----:B------:R2:W-:Y:S02]  /*0b60*/  STL [R1+0xc], R0 ;  /* 0x00000c0001007387 */ /* 0x0005e40000100800 */
.L_x_1562:
[----:B-1----:R-:W3:Y:S04]  /*0b70*/  LDL R4, [R1] ;  /* 0x0000000001047983 */ /* 0x002ee80000100800 */
[----:B------:R-:W3:Y:S04]  /*0b80*/  LDL R5, [R1+0x4] ;  /* 0x0000040001057983 */ /* 0x000ee80000100800 */
[----:B------:R-:W3:Y:S04]  /*0b90*/  LDL R6, [R1+0x8] ;  /* 0x0000080001067983 */ /* 0x000ee80000100800 */
[----:B------:R-:W3:Y:S01]  /*0ba0*/  LDL R7, [R1+0xc] ;  /* 0x00000c0001077983 */ /* 0x000ee20000100800 */
[----:B------:R-:W-:Y:S01]  /*0bb0*/  ISETP.NE.AND P0, PT, R14, RZ, PT ;  /* 0x000000ff0e00720c */ /* 0x000fe20003f05270 */
[----:B------:R-:W-:-:S12]  /*0bc0*/  WARPSYNC 0xffffffff ;  /* 0xffffffff00007948 */ /* 0x000fd80003800000 */
[----:B---3--:R1:W-:Y:S04]  /*0bd0*/  @!P0 STS.128 [0x20100], R4 ;  /* 0x02010004ff008388 */ /* 0x0083e80000000c00 */
[----:B------:R-:W-:Y:S06]  /*0be0*/  BAR.ARV 0x5, 0x100 ;  /* 0x0144000000007b1d */ /* 0x000fec0000002000 */
.L_x_1551:
[----:B--2---:R-:W2:Y:S02]  /*0bf0*/  LDL R0, [R1+0xc] ;  /* 0x00000c0001007983 */ /* 0x004ea40000100800 */
[----:B--2---:R-:W-:-:S13]  /*0c00*/  ISETP.GE.AND P0, PT, R0, c[0x0][0x53c], PT ;  /* 0x00014f0000007a0c */ /* 0x004fda0003f06270 */
[----:B------:R-:W-:Y:S05]  /*0c10*/  @P0 EXIT ;  /* 0x000000000000094d */ /* 0x000fea0003800000 */
[----:B------:R-:W2:Y:S01]  /*0c20*/  S2R R17, SR_TID.X ;  /* 0x0000000000117919 */ /* 0x000ea20000002100 */
[----:B------:R-:W-:Y:S02]  /*0c30*/  ULDC UR5, c[0x0][0x2ac] ;  /* 0x0000ab0000057ab9 */ /* 0x000fe40000000800 */
[----:B------:R-:W-:Y:S02]  /*0c40*/  ULDC UR4, c[0x0][0x1d0] ;  /* 0x0000740000047ab9 */ /* 0x000fe40000000800 */
[----:B------:R-:W-:Y:S01]  /*0c50*/  UIMAD UR5, UR5, UR4, URZ ;  /* 0x00000004050572a4 */ /* 0x000fe2000f8e023f */
[----:B--2---:R-:W-:-:S04]  /*0c60*/  SHF.R.S32.HI R9, RZ, 0x1f, R17 ;  /* 0x0000001fff097819 */ /* 0x004fc80000011411 */
[CC--:B------:R-:W-:Y:S02]  /*0c70*/  LEA.HI R2, R9.reuse, R17.reuse, RZ, 0x4 ;  /* 0x0000001109027211 */ /* 0x0c0fe400078f20ff */
[CC--:B------:R-:W-:Y:S02]  /*0c80*/  LEA.HI R15, R9.reuse, R17.reuse, RZ, 0x3 ;  /* 0x00000011090f7211 */ /* 0x0c0fe400078f18ff */
[----:B------:R-:W-:Y:S02]  /*0c90*/  SHF.R.S32.HI R3, RZ, 0x4, R2 ;  /* 0x00000004ff037819 */ /* 0x000fe40000011402 */
[----:B------:R-:W-:Y:S02]  /*0ca0*/  LEA.HI R13, R9, R17, RZ, 0x2 ;  /* 0x00000011090d7211 */ /* 0x000fe400078f10ff */
[----:B------:R-:W-:Y:S02]  /*0cb0*/  LEA.HI R0, R2, R3, RZ, 0x1 ;  /* 0x0000000302007211 */ /* 0x000fe400078f08ff */
[----:B------:R-:W-:-:S02]  /*0cc0*/  SHF.R.S32.HI R243, RZ, 0x3, R15 ;  /* 0x00000003fff37819 */ /* 0x000fc4000001140f */
[----:B------:R-:W-:Y:S02]  /*0cd0*/  LOP3.LUT R0, R0, 0xfffffffe, RZ, 0xc0, !PT ;  /* 0xfffffffe00007812 */ /* 0x000fe400078ec0ff */
[--C-:B------:R-:W-:Y:S02]  /*0ce0*/  SHF.R.S32.HI R8, RZ, 0x2, R13.reuse ;  /* 0x00000002ff087819 */ /* 0x100fe4000001140d */
[----:B-1----:R-:W-:Y:S01]  /*0cf0*/  LOP3.LUT R4, R15, 0xfffffff8, RZ, 0xc0, !PT ;  /* 0xfffffff80f047812 */ /* 0x002fe200078ec0ff */
[----:B------:R-:W-:Y:S01]  /*0d00*/  IMAD.IADD R14, R3, 0x1, -R0 ;  /* 0x00000001030e7824 */ /* 0x000fe200078e0a00 */
[----:B------:R-:W-:Y:S01]  /*0d10*/  LOP3.LUT R0, R2, 0xfffffff0, RZ, 0xc0, !PT ;  /* 0xfffffff002007812 */ /* 0x000fe200078ec0ff */
[----:B------:R-:W-:Y:S01]  /*0d20*/  IMAD.SHL.U32 R3, R243, 0x40, RZ ;  /* 0x00000040f3037824 */ /* 0x000fe200078e00ff */
[----:B------:R-:W-:Y:S01]  /*0d30*/  SHF.R.S32.HI R2, RZ, 0x1f, R13 ;  /* 0x0000001fff027819 */ /* 0x000fe2000001140d */
[----:B------:R-:W-:Y:S01]  /*0d40*/  IMAD.IADD R235, R17, 0x1, -R4 ;  /* 0x0000000111eb7824 */ /* 0x000fe200078e0a04 */
[-C--:B------:R-:W-:Y:S01]  /*0d50*/  LEA.HI R7, R9, R17.reuse, RZ, 0x5 ;  /* 0x0000001109077211 */ /* 0x080fe200078f28ff */
[----:B------:R-:W-:Y:S01]  /*0d60*/  IMAD.IADD R0, R17, 0x1, -R0 ;  /* 0x0000000111007824 */ /* 0x000fe200078e0a00 */
[----:B------:R-:W-:Y:S01]  /*0d70*/  LEA.HI R2, R2, R8, RZ, 0x3 ;  /* 0x0000000802027211 */ /* 0x000fe200078f18ff */
[----:B------:R-:W-:Y:S01]  /*0d80*/  IMAD.SHL.U32 R231, R235, 0x8, RZ ;  /* 0x00000008ebe77824 */ /* 0x000fe200078e00ff */
[----:B------:R-:W-:-:S02]  /*0d90*/  LEA.HI R9, R9, R17, RZ, 0x6 ;  /* 0x0000001109097211 */ /* 0x000fc400078f30ff */
[----:B------:R-:W-:Y:S02]  /*0da0*/  SHF.R.S32.HI R5, RZ, 0x1f, R0 ;  /* 0x0000001fff057819 */ /* 0x000fe40000011400 */
[----:B------:R-:W-:Y:S01]  /*0db0*/  LOP3.LUT R4, R2, 0xfffffff8, RZ, 0xc0, !PT ;  /* 0xfffffff802047812 */ /* 0x000fe200078ec0ff */
[----:B------:R-:W-:Y:S01]  /*0dc0*/  IMAD.SHL.U32 R9, R9, 0x8, RZ ;  /* 0x0000000809097824 */ /* 0x000fe200078e00ff */
[----:B------:R-:W-:Y:S02]  /*0dd0*/  LEA.HI R10, R5, R0, RZ, 0x3 ;  /* 0x00000000050a7211 */ /* 0x000fe400078f18ff */
[----:B------:R-:W-:Y:S01]  /*0de0*/  LOP3.LUT R2, R3, 0x1c0, RZ, 0xc0, !PT ;  /* 0x000001c003027812 */ /* 0x000fe200078ec0ff */
[----:B------:R-:W-:Y:S01]  /*0df0*/  IMAD.IADD R8, R8, 0x1, -R4 ;  /* 0x0000000108087824 */ /* 0x000fe200078e0a04 */
[----:B------:R-:W-:Y:S02]  /*0e00*/  LOP3.LUT R3, R10, 0xfffffff8, RZ, 0xc0, !PT ;  /* 0xfffffff80a037812 */ /* 0x000fe400078ec0ff */
[----:B------:R-:W-:-:S02]  /*0e10*/  SHF.R.U32.HI R4, RZ, 0x3, R2 ;  /* 0x00000003ff047819 */ /* 0x000fc40000011602 */
[----:B------:R-:W-:Y:S01]  /*0e20*/  LOP3.LUT R2, R2, 0x38, R231, 0xf8, !PT ;  /* 0x0000003802027812 */ /* 0x000fe200078ef8e7 */
[----:B------:R-:W-:Y:S01]  /*0e30*/  IMAD.IADD R5, R0, 0x1, -R3 ;  /* 0x0000000100057824 */ /* 0x000fe200078e0a03 */
[----:B------:R-:W-:Y:S02]  /*0e40*/  LOP3.LUT R0, R7, 0xffffffe0, RZ, 0xc0, !PT ;  /* 0xffffffe007007812 */ /* 0x000fe400078ec0ff */
[----:B------:R-:W-:Y:S02]  /*0e50*/  LOP3.LUT R11, R2, R4, RZ, 0x3c, !PT ;  /* 0x00000004020b7212 */ /* 0x000fe400078e3cff */
[--C-:B------:R-:W-:Y:S01]  /*0e60*/  SHF.R.S32.HI R4, RZ, 0x5, R7.reuse ;  /* 0x00000005ff047819 */ /* 0x100fe20000011407 */
[----:B------:R-:W-:Y:S01]  /*0e70*/  IMAD.IADD R16, R17, 0x1, -R0 ;  /* 0x0000000111107824 */ /* 0x000fe200078e0a00 */
[----:B------:R-:W-:Y:S01]  /*0e80*/  SHF.R.S32.HI R2, RZ, 0x1f, R7 ;  /* 0x0000001fff027819 */ /* 0x000fe20000011407 */
[----:B------:R-:W-:Y:S01]  /*0e90*/  IMAD.SHL.U32 R0, R235, 0x40, RZ ;  /* 0x00000040eb007824 */ /* 0x000fe200078e00ff */
[----:B------:R-:W-:-:S02]  /*0ea0*/  LOP3.LUT R6, R8, 0x1, RZ, 0xc0, !PT ;  /* 0x0000000108067812 */ /* 0x000fc400078ec0ff */
[----:B------:R-:W-:Y:S02]  /*0eb0*/  LEA.HI R2, R2, R4, RZ, 0x3 ;  /* 0x0000000402027211 */ /* 0x000fe400078f18ff */
[----:B------:R-:W-:Y:S02]  /*0ec0*/  SHF.R.S32.HI R12, RZ, 0x1f, R16 ;  /* 0x0000001fff0c7819 */ /* 0x000fe40000011410 */
[----:B------:R-:W-:Y:S02]  /*0ed0*/  LOP3.LUT R0, R0, 0x1c0, RZ, 0xc0, !PT ;  /* 0x000001c000007812 */ /* 0x000fe400078ec0ff */
[----:B------:R-:W-:Y:S02]  /*0ee0*/  LOP3.LUT R2, R2, 0xffffff8, RZ, 0xc0, !PT ;  /* 0x0ffffff802027812 */ /* 0x000fe400078ec0ff */
[----:B------:R-:W-:Y:S02]  /*0ef0*/  ISETP.NE.U32.AND P0, PT, R6, 0x1, PT ;  /* 0x000000010600780c */ /* 0x000fe40003f05070 */
[----:B------:R-:W-:Y:S01]  /*0f00*/  LEA.HI R12, R12, R16, RZ, 0x2 ;  /* 0x000000100c0c7211 */ /* 0x000fe200078f10ff */
[----:B------:R-:W-:Y:S01]  /*0f10*/  IMAD.IADD R3, R4, 0x1, -R2 ;  /* 0x0000000104037824 */ /* 0x000fe200078e0a02 */
[----:B------:R-:W-:-:S02]  /*0f20*/  LOP3.LUT R7, R0, 0x8, R15, 0xf8, !PT ;  /* 0x0000000800077812 */ /* 0x000fc400078ef80f */
[----:B------:R-:W-:Y:S02]  /*0f30*/  SHF.R.U32.HI R6, RZ, 0x3, R0 ;  /* 0x00000003ff067819 */ /* 0x000fe40000011600 */
[----:B------:R-:W-:Y:S02]  /*0f40*/  LOP3.LUT R0, R13, 0xfffffffc, RZ, 0xc0, !PT ;  /* 0xfffffffc0d007812 */ /* 0x000fe400078ec0ff */
[----:B------:R-:W-:Y:S02]  /*0f50*/  SHF.R.S32.HI R2, RZ, 0x2, R12 ;  /* 0x00000002ff027819 */ /* 0x000fe4000001140c */
[----:B------:R-:W-:Y:S01]  /*0f60*/  LOP3.LUT R13, R7, R6, RZ, 0x3c, !PT ;  /* 0x00000006070d7212 */ /* 0x000fe200078e3cff */
[----:B------:R-:W-:Y:S01]  /*0f70*/  IMAD.IADD R0, R17, 0x1, -R0 ;  /* 0x0000000111007824 */ /* 0x000fe200078e0a00 */
[----:B------:R-:W-:Y:S01]  /*0f80*/  LOP3.LUT P4, RZ, R5, 0x2, RZ, 0xc0, !PT ;  /* 0x0000000205ff7812 */ /* 0x000fe2000788c0ff */
[----:B------:R-:W-:Y:S01]  /*0f90*/  IMAD R15, R3, 0x10, R2 ;  /* 0x00000010030f7824 */ /* 0x000fe200078e0202 */
[C---:B------:R-:W-:Y:S01]  /*0fa0*/  LOP3.LUT P3, RZ, R5.reuse, 0x4, RZ, 0xc0, !PT ;  /* 0x0000000405ff7812 */ /* 0x040fe2000786c0ff */
[----:B------:R-:W-:Y:S01]  /*0fb0*/  IMAD.SHL.U32 R2, R5, 0x40, RZ ;  /* 0x0000004005027824 */ /* 0x000fe200078e00ff */
[----:B------:R-:W-:Y:S01]  /*0fc0*/  LEA.HI R3, R0, R0, RZ, 0x1 ;  /* 0x0000000000037211 */ /* 0x000fe200078f08ff */
[----:B------:R-:W-:Y:S01]  /*0fd0*/  IMAD.SHL.U32 R7, R4, 0x400, RZ ;  /* 0x0000040004077824 */ /* 0x000fe200078e00ff */
[C---:B------:R-:W-:Y:S01]  /*0fe0*/  R2P PR, R8.reuse, 0x6 ;  /* 0x0000000608007804 */ /* 0x040fe20000000000 */
[----:B------:R-:W-:Y:S01]  /*0ff0*/  IMAD.SHL.U32 R4, R8, 0x40, RZ ;  /* 0x0000004008047824 */ /* 0x000fe200078e00ff */
[----:B------:R-:W-:Y:S01]  /*1000*/  LOP3.LUT R2, R2, 0x1c0, RZ, 0xc0, !PT ;  /* 0x000001c002027812 */ /* 0x000fe200078ec0ff */
[----:B------:R-:W-:Y:S01]  /*1010*/  IMAD.SHL.U32 R6, R14, 0x8, RZ ;  /* 0x000000080e067824 */ /* 0x000fe200078e00ff */
[----:B------:R-:W-:Y:S01]  /*1020*/  LOP3.LUT R3, R3, 0x1ffffffe, RZ, 0xc0, !PT ;  /* 0x1ffffffe03037812 */ /* 0x000fe200078ec0ff */
[----:B------:R-:W-:Y:S01]  /*1030*/  IMAD.SHL.U32 R8, R10, 0x40, RZ ;  /* 0x000000400a087824 */ /* 0x000fe200078e00ff */
[----:B------:R-:W-:Y:S01]  /*1040*/  LOP3.LUT R4, R4, 0x1c0, RZ, 0xc0, !PT ;  /* 0x000001c004047812 */ /* 0x000fe200078ec0ff */
[----:B------:R-:W-:Y:S01]  /*1050*/  IMAD R5, R0, 0x2, R7 ;  /* 0x0000000200057824 */ /* 0x000fe200078e0207 */
[----:B------:R-:W-:Y:S01]  /*1060*/  LOP3.LUT R6, R2, 0x8, R6, 0xf8, !PT ;  /* 0x0000000802067812 */ /* 0x000fe200078ef806 */
[----:B------:R1:W-:Y:S01]  /*1070*/  STL [R1+0x14c], R15 ;  /* 0x00014c0f01007387 */ /* 0x0003e20000100800 */
[----:B------:R-:W-:Y:S01]  /*1080*/  LOP3.LUT R11, R11, 0x7ffffe00, R9, 0xf8, !PT ;  /* 0x7ffffe000b0b7812 */ /* 0x000fe200078ef809 */
[----:B------:R-:W-:Y:S01]  /*1090*/  IMAD.IADD R9, R0, 0x1, -R3 ;  /* 0x0000000100097824 */ /* 0x000fe200078e0a03 */
[----:B------:R-:W-:Y:S01]  /*10a0*/  SHF.R.U32.HI R2, RZ, 0x3, R2 ;  /* 0x00000003ff027819 */ /* 0x000fe20000011602 */
[----:B------:R-:W-:Y:S01]  /*10b0*/  IMAD R0, R14, 0x200, R13 ;  /* 0x000002000e007824 */ /* 0x000fe200078e020d */
[----:B------:R-:W-:Y:S01]  /*10c0*/  LEA.HI R3, R4, R4, RZ, 0x1d ;  /* 0x0000000404037211 */ /* 0x000fe200078fe8ff */
[----:B------:R-:W-:Y:S01]  /*10d0*/  IMAD R9, R9, 0x8, R15 ;  /* 0x0000000809097824 */ /* 0x000fe200078e020f */
[----:B------:R-:W-:Y:S01]  /*10e0*/  LOP3.LUT R2, R6, R2, RZ, 0x3c, !PT ;  /* 0x0000000206027212 */ /* 0x000fe200078e3cff */
[----:B------:R-:W-:Y:S01]  /*10f0*/  IMAD.MOV.U32 R10, RZ, RZ, 0x40 ;  /* 0x00000040ff0a7424 */ /* 0x000fe200078e00ff */
[----:B------:R-:W-:Y:S01]  /*1100*/  LOP3.LUT R4, R8, 0xfffffe00, RZ, 0xc0, !PT ;  /* 0xfffffe0008047812 */ /* 0x000fe200078ec0ff */
[----:B------:R-:W-:Y:S01]  /*1110*/  IMAD.IADD R8, R5, 0x1, R3 ;  /* 0x0000000105087824 */ /* 0x000fe200078e0203 */
[----:B------:R2:W-:Y:S01]  /*1120*/  STL [R1+0x150], R9 ;  /* 0x0001500901007387 */ /* 0x0005e20000100800 */
[----:B------:R-:W-:Y:S01]  /*1130*/  IADD3 R240, R231, 0x40, RZ ;  /* 0x00000040e7f07810 */ /* 0x000fe20007ffe0ff */
[----:B------:R-:W-:Y:S01]  /*1140*/  IMAD.SHL.U32 R229, R11, 0x2, RZ ;  /* 0x000000020be57824 */ /* 0x000fe200078e00ff */
[CC--:B------:R-:W-:Y:S01]  /*1150*/  IADD3 R3, R2.reuse, R4.reuse, R7 ;  /* 0x0000000402037210 */ /* 0x0c0fe20007ffe007 */
[----:B------:R-:W-:Y:S01]  /*1160*/  IMAD.MOV.U32 R7, RZ, RZ, 0x20 ;  /* 0x00000020ff077424 */ /* 0x000fe200078e00ff */
[----:B------:R-:W-:-:S02]  /*1170*/  LOP3.LUT R4, R2, R4, RZ, 0xfc, !PT ;  /* 0x0000000402047212 */ /* 0x000fc400078efcff */
[----:B------:R-:W-:Y:S02]  /*1180*/  LOP3.LUT R2, R12, 0x7ffffffc, RZ, 0xc0, !PT ;  /* 0x7ffffffc0c027812 */ /* 0x000fe400078ec0ff */
[C---:B------:R-:W-:Y:S02]  /*1190*/  IADD3 R241, R231.reuse, 0xc0, RZ ;  /* 0x000000c0e7f17810 */ /* 0x040fe40007ffe0ff */
[----:B------:R-:W-:Y:S01]  /*11a0*/  SHF.R.S32.HI R12, RZ, 0x1f, R240 ;  /* 0x0000001fff0c7819 */ /* 0x000fe200000114f0 */
[----:B------:R-:W-:Y:S01]  /*11b0*/  IMAD.IADD R2, R16, 0x1, -R2 ;  /* 0x0000000110027824 */ /* 0x000fe200078e0a02 */
[----:B------:R-:W-:Y:S02]  /*11c0*/  IADD3 R239, R231, 0x80, RZ ;  /* 0x00000080e7ef7810 */ /* 0x000fe40007ffe0ff */
[----:B------:R-:W-:Y:S01]  /*11d0*/  SHF.R.S32.HI R5, RZ, 0x1f, R231 ;  /* 0x0000001fff057819 */ /* 0x000fe200000114e7 */
[----:B------:R-:W-:Y:S01]  /*11e0*/  IMAD.SHL.U32 R41, R2, 0x2, RZ ;  /* 0x0000000202297824 */ /* 0x000fe200078e00ff */
[----:B------:R-:W-:-:S02]  /*11f0*/  SHF.R.S32.HI R6, RZ, 0x1f, R241 ;  /* 0x0000001fff067819 */ /* 0x000fc400000114f1 */
[----:B------:R-:W-:Y:S02]  /*1200*/  LEA R208, R0, 0x8100, 0x1 ;  /* 0x0000810000d07811 */ /* 0x000fe400078e08ff */
        /* <DEDUP_REMOVED lines=19> */
[----:B------:R3:W-:Y:S01]  /*1340*/  STL [R1+0xb4], R35 ;  /* 0x0000b42301007387 */ /* 0x0007e20000100800 */
        /* <DEDUP_REMOVED lines=18> */
[C---:B-1----:R-:W-:Y:S02]  /*1470*/  IADD3 R15, R41.reuse, 0xd0, RZ ;  /* 0x000000d0290f7810 */ /* 0x042fe40007ffe0ff */
[C---:B------:R-:W-:Y:S01]  /*1480*/  IADD3 R14, R41.reuse, 0xd8, RZ ;  /* 0x000000d8290e7810 */ /* 0x040fe20007ffe0ff */
[----:B------:R-:W-:Y:S01]  /*1490*/  STL [R1+0x98], R28 ;  /* 0x0000981c01007387 */ /* 0x000fe20000100800 */
[C---:B------:R-:W-:Y:S02]  /*14a0*/  IADD3 R13, R41.reuse, 0xe0, RZ ;  /* 0x000000e0290d7810 */ /* 0x040fe40007ffe0ff */
[C---:B------:R-:W-:Y:S01]  /*14b0*/  IADD3 R12, R41.reuse, 0xe8, RZ ;  /* 0x000000e8290c7810 */ /* 0x040fe20007ffe0ff */
[----:B------:R-:W-:Y:S01]  /*14c0*/  STL [R1+0x94], R27 ;  /* 0x0000941b01007387 */ /* 0x000fe20000100800 */
[----:B------:R-:W-:-:S02]  /*14d0*/  IADD3 R11, R41, 0xf0, RZ ;  /* 0x000000f0290b7810 */ /* 0x000fc40007ffe0ff */
[----:B--2---:R-:W-:Y:S01]  /*14e0*/  LEA R9, R8, 0x80, 0x1 ;  /* 0x0000008008097811 */ /* 0x004fe200078e08ff */
[----:B------:R1:W-:Y:S01]  /*14f0*/  STL [R1+0x90], R26 ;  /* 0x0000901a01007387 */ /* 0x0003e20000100800 */
[----:B------:R-:W-:Y:S02]  /*1500*/  SHF.R.S32.HI R8, RZ, 0x1f, R40 ;  /* 0x0000001fff087819 */ /* 0x000fe40000011428 */
[----:B------:R-:W-:Y:S01]  /*1510*/  SHF.R.S32.HI R5, RZ, 0x1f, R239 ;  /* 0x0000001fff057819 */ /* 0x000fe200000114ef */
[----:B------:R-:W-:Y:S01]  /*1520*/  STL [R1+0x8c], R25 ;  /* 0x00008c1901007387 */ /* 0x000fe20000100800 */
[C---:B------:R-:W-:Y:S02]  /*1530*/  SEL R6, R10.reuse, 0xffffffc0, !P2 ;  /* 0xffffffc00a067807 */ /* 0x040fe40005000000 */
[----:B------:R-:W-:Y:S01]  /*1540*/  SEL R0, R10, 0xffffffc0, !P3 ;  /* 0xffffffc00a007807 */ /* 0x000fe20005800000 */
[----:B------:R-:W-:Y:S01]  /*1550*/  STL [R1+0x88], R24 ;  /* 0x0000881801007387 */ /* 0x000fe20000100800 */
[----:B------:R-:W-:-:S02]  /*1560*/  SEL R5, R7, 0xffffffe0, !P1 ;  /* 0xffffffe007057807 */ /* 0x000fc40004800000 */
[----:B------:R-:W-:Y:S01]  /*1570*/  SEL R2, R7, 0xffffffe0, !P4 ;  /* 0xffffffe007027807 */ /* 0x000fe20006000000 */
[----:B------:R2:W-:Y:S01]  /*1580*/  STL [R1+0x84], R23 ;  /* 0x0000841701007387 */ /* 0x0005e20000100800 */
[----:B------:R-:W-:Y:S02]  /*1590*/  IADD3 R10, R41, 0xf8, RZ ;  /* 0x000000f8290a7810 */ /* 0x000fe40007ffe0ff */
[----:B------:R-:W-:Y:S01]  /*15a0*/  SHF.R.S32.HI R7, RZ, 0x1f, R39 ;  /* 0x0000001fff077819 */ /* 0x000fe20000011427 */
[----:B------:R-:W-:Y:S01]  /*15b0*/  STL [R1+0x80], R22 ;  /* 0x0000801601007387 */ /* 0x000fe20000100800 */
[----:B---3--:R-:W-:Y:S02]  /*15c0*/  SHF.R.S32.HI R35, RZ, 0x1f, R35 ;  /* 0x0000001fff237819 */ /* 0x008fe40000011423 */
[----:B----4-:R-:W-:Y:S01]  /*15d0*/  SHF.R.S32.HI R32, RZ, 0x1f, R32 ;  /* 0x0000001fff207819 */ /* 0x010fe20000011420 */
[----:B------:R-:W-:Y:S01]  /*15e0*/  STL [R1+0x7c], R21 ;  /* 0x00007c1501007387 */ /* 0x000fe20000100800 */
[----:B-----5:R-:W-:-:S02]  /*15f0*/  SHF.R.S32.HI R29, RZ, 0x1f, R29 ;  /* 0x0000001fff1d7819 */ /* 0x020fc4000001141d */
[----:B------:R-:W-:Y:S01]  /*1600*/  LEA R220, R3, 0x10100, 0x1 ;  /* 0x0001010003dc7811 */ /* 0x000fe200078e08ff */
[----:B------:R3:W-:Y:S01]  /*1610*/  STL [R1+0x78], R20 ;  /* 0x0000781401007387 */ /* 0x0007e20000100800 */
[----:B-1----:R-:W-:Y:S02]  /*1620*/  SHF.R.S32.HI R26, RZ, 0x1f, R26 ;  /* 0x0000001fff1a7819 */ /* 0x002fe4000001141a */
[----:B------:R-:W-:Y:S01]  /*1630*/  LEA R210, R4, 0x100, 0x1 ;  /* 0x0000010004d27811 */ /* 0x000fe200078e08ff */
[----:B------:R-:W-:Y:S01]  /*1640*/  STL [R1+0x74], R19 ;  /* 0x0000741301007387 */ /* 0x000fe20000100800 */
[C---:B------:R-:W-:Y:S02]  /*1650*/  IMAD.IADD R221, R220.reuse, 0x1, R2 ;  /* 0x00000001dcdd7824 */ /* 0x040fe400078e0202 */
[----:B------:R-:W-:Y:S01]  /*1660*/  IMAD.IADD R223, R220, 0x1, R0 ;  /* 0x00000001dcdf7824 */ /* 0x000fe200078e0200 */
[----:B------:R-:W-:Y:S01]  /*1670*/  STL [R1+0x70], R18 ;  /* 0x0000701201007387 */ /* 0x000fe20000100800 */
[----:B------:R-:W-:-:S02]  /*1680*/  IMAD.IADD R211, R2, 0x1, R210 ;  /* 0x0000000102d37824 */ /* 0x000fc400078e02d2 */
[C---:B------:R-:W-:Y:S01]  /*1690*/  IMAD.IADD R213, R0.reuse, 0x1, R210 ;  /* 0x0000000100d57824 */ /* 0x040fe200078e02d2 */
[----:B------:R1:W-:Y:S01]  /*16a0*/  STL [R1+0x6c], R17 ;  /* 0x00006c1101007387 */ /* 0x0003e20000100800 */
[----:B--2---:R-:W-:Y:S01]  /*16b0*/  SHF.R.S32.HI R23, RZ, 0x1f, R23 ;  /* 0x0000001fff177819 */ /* 0x004fe20000011417 */
[----:B------:R-:W-:Y:S02]  /*16c0*/  IMAD.IADD R222, R221, 0x1, R0 ;  /* 0x00000001ddde7824 */ /* 0x000fe400078e0200 */
[----:B------:R-:W-:Y:S01]  /*16d0*/  STL [R1+0x68], R16 ;  /* 0x0000681001007387 */ /* 0x000fe20000100800 */
[----:B------:R-:W-:-:S03]  /*16e0*/  IMAD.IADD R212, R0, 0x1, R211 ;  /* 0x0000000100d47824 */ /* 0x000fc600078e02d3 */
[----:B------:R-:W-:Y:S04]  /*16f0*/  STL [R1+0x64], R15 ;  /* 0x0000640f01007387 */ /* 0x000fe80000100800 */
[----:B------:R2:W-:Y:S01]  /*1700*/  STL [R1+0x60], R14 ;  /* 0x0000600e01007387 */ /* 0x0005e20000100800 */
[----:B---3--:R-:W-:-:S03]  /*1710*/  SHF.R.S32.HI R20, RZ, 0x1f, R20 ;  /* 0x0000001fff147819 */ /* 0x008fc60000011414 */
[----:B------:R-:W-:Y:S04]  /*1720*/  STL [R1+0x5c], R13 ;  /* 0x00005c0d01007387 */ /* 0x000fe80000100800 */
[----:B------:R-:W-:Y:S04]  /*1730*/  STL [R1+0x58], R12 ;  /* 0x0000580c01007387 */ /* 0x000fe80000100800 */
[----:B------:R3:W-:Y:S01]  /*1740*/  STL [R1+0x54], R11 ;  /* 0x0000540b01007387 */ /* 0x0007e20000100800 */
[----:B-1----:R-:W-:-:S03]  /*1750*/  SHF.R.S32.HI R17, RZ, 0x1f, R17 ;  /* 0x0000001fff117819 */ /* 0x002fc60000011411 */
[----:B------:R1:W-:Y:S04]  /*1760*/  STL [R1+0x144], R8 ;  /* 0x0001440801007387 */ /* 0x0003e80000100800 */
[----:B------:R-:W-:Y:S04]  /*1770*/  STL [R1+0x50], R10 ;  /* 0x0000500a01007387 */ /* 0x000fe80000100800 */
[----:B------:R4:W-:Y:S01]  /*1780*/  STL [R1+0x140], R7 ;  /* 0x0001400701007387 */ /* 0x0009e20000100800 */
[----:B--2---:R-:W-:-:S03]  /*1790*/  SHF.R.S32.HI R14, RZ, 0x1f, R14 ;  /* 0x0000001fff0e7819 */ /* 0x004fc6000001140e */
[----:B------:R-:W-:Y:S01]  /*17a0*/  STL [R1+0x24], R9 ;  /* 0x0000240901007387 */ /* 0x000fe20000100800 */
[----:B---3--:R-:W-:Y:S02]  /*17b0*/  SHF.R.S32.HI R11, RZ, 0x1f, R11 ;  /* 0x0000001fff0b7819 */ /* 0x008fe4000001140b */
[----:B-1----:R-:W-:-:S05]  /*17c0*/  SHF.R.S32.HI R8, RZ, 0x1f, R38 ;  /* 0x0000001fff087819 */ /* 0x002fca0000011426 */
[----:B------:R1:W-:Y:S01]  /*17d0*/  STL [R1+0x13c], R8 ;  /* 0x00013c0801007387 */ /* 0x0003e20000100800 */
[----:B----4-:R-:W-:-:S05]  /*17e0*/  SHF.R.S32.HI R7, RZ, 0x1f, R37 ;  /* 0x0000001fff077819 */ /* 0x010fca0000011425 */
        /* <DEDUP_REMOVED lines=43> */
[----:B--2---:R-:W-:-:S03]  /*1aa0*/  IADD3 R7, R9, -0x10, RZ ;  /* 0xfffffff009077810 */ /* 0x004fc60007ffe0ff */
[----:B------:R2:W-:Y:S01]  /*1ab0*/  STL [R1+0xd0], R11 ;  /* 0x0000d00b01007387 */ /* 0x0005e20000100800 */
[----:B------:R-:W-:-:S05]  /*1ac0*/  @P0 IADD3 R7, R9, 0x10, RZ ;  /* 0x0000001009070810 */ /* 0x000fca0007ffe0ff */
[----:B------:R-:W-:Y:S02]  /*1ad0*/  IMAD.IADD R3, R6, 0x1, R7 ;  /* 0x0000000106037824 */ /* 0x000fe400078e0207 */
[----:B-1----:R-:W-:Y:S02]  /*1ae0*/  IMAD.IADD R8, R9, 0x1, R5 ;  /* 0x0000000109087824 */ /* 0x002fe400078e0205 */
[----:B------:R-:W-:Y:S01]  /*1af0*/  IMAD.IADD R5, R5, 0x1, R7 ;  /* 0x0000000105057824 */ /* 0x000fe200078e0207 */
[----:B--2---:R-:W-:Y:S01]  /*1b00*/  SHF.R.S32.HI R11, RZ, 0x1f, R10 ;  /* 0x0000001fff0b7819 */ /* 0x004fe2000001140a */
[--C-:B------:R-:W-:Y:S02]  /*1b10*/  IMAD.IADD R10, R9, 0x1, R6.reuse ;  /* 0x00000001090a7824 */ /* 0x100fe400078e0206 */
[--C-:B------:R-:W-:Y:S02]  /*1b20*/  IMAD.IADD R2, R5, 0x1, R6.reuse ;  /* 0x0000000105027824 */ /* 0x100fe400078e0206 */
[----:B------:R-:W-:Y:S04]  /*1b30*/  STL [R1+0xcc], R11 ;  /* 0x0000cc0b01007387 */ /* 0x000fe80000100800 */
[----:B------:R1:W-:Y:S04]  /*1b40*/  STL [R1+0x30], R8 ;  /* 0x0000300801007387 */ /* 0x0003e80000100800 */
[----:B------:R2:W-:Y:S01]  /*1b50*/  STL [R1+0x40], R10 ;  /* 0x0000400a01007387 */ /* 0x0005e20000100800 */
[----:B-1----:R-:W-:-:S05]  /*1b60*/  IMAD.IADD R8, R8, 0x1, R6 ;  /* 0x0000000108087824 */ /* 0x002fca00078e0206 */
[----:B------:R2:W-:Y:S04]  /*1b70*/  STL [R1+0x3c], R8 ;  /* 0x00003c0801007387 */ /* 0x0005e80000100800 */
[----:B------:R2:W-:Y:S04]  /*1b80*/  STL [R1+0x28], R7 ;  /* 0x0000280701007387 */ /* 0x0005e80000100800 */
[----:B------:R2:W-:Y:S04]  /*1b90*/  STL [R1+0x38], R3 ;  /* 0x0000380301007387 */ /* 0x0005e80000100800 */
[----:B------:R2:W-:Y:S04]  /*1ba0*/  STL [R1+0x2c], R5 ;  /* 0x00002c0501007387 */ /* 0x0005e80000100800 */
[----:B------:R2:W-:Y:S02]  /*1bb0*/  STL [R1+0x34], R2 ;  /* 0x0000340201007387 */ /* 0x0005e40000100800 */
.L_x_1653:
[----:B------:R-:W3:Y:S01]  /*1bc0*/  LDL R0, [R1+0xc] ;  /* 0x00000c0001007983 */ /* 0x000ee20000100800 */
[----:B--2---:R-:W-:Y:S01]  /*1bd0*/  IMAD.MOV.U32 R8, RZ, RZ, 0x4 ;  /* 0x00000004ff087424 */ /* 0x004fe200078e00ff */
[----:B------:R-:W-:-:S02]  /*1be0*/  ISETP.NE.U32.AND P4, PT, RZ, c[0x0][0x370], PT ;  /* 0x0000dc00ff007a0c */ /* 0x000fc40003f85070 */
[----:B------:R-:W-:Y:S02]  /*1bf0*/  ISETP.NE.U32.AND P3, PT, RZ, c[0x0][0x360], PT ;  /* 0x0000d800ff007a0c */ /* 0x000fe40003f65070 */
[----:B------:R-:W-:Y:S01]  /*1c00*/  ISETP.NE.AND.EX P4, PT, RZ, c[0x0][0x374], PT, P4 ;  /* 0x0000dd00ff007a0c */ /* 0x000fe20003f85340 */
[----:B---3--:R-:W-:-:S05]  /*1c10*/  IMAD.WIDE R2, R0, R8, c[0x0][0x588] ;  /* 0x0001620000027625 */ /* 0x008fca00078e0208 */
[----:B------:R-:W2:Y:S01]  /*1c20*/  LDG.E R12, [R2.64] ;  /* 0x00000006020c7981 */ /* 0x000ea2000c1e1900 */
[----:B------:R-:W-:Y:S01]  /*1c30*/  ISETP.NE.AND.EX P3, PT, RZ, c[0x0][0x364], PT, P3 ;  /* 0x0000d900ff007a0c */ /* 0x000fe20003f65330 */
[----:B------:R-:W-:Y:S01]  /*1c40*/  IMAD.MOV.U32 R244, RZ, RZ, RZ ;  /* 0x000000fffff47224 */ /* 0x000fe200078e00ff */
[----:B------:R-:W-:Y:S01]  /*1c50*/  ISETP.NE.U32.AND P0, PT, RZ, c[0x0][0x348], PT ;  /* 0x0000d200ff007a0c */ /* 0x000fe20003f05070 */
[----:B------:R-:W-:-:S03]  /*1c60*/  IMAD.MOV.U32 R11, RZ, RZ, RZ ;  /* 0x000000ffff0b7224 */ /* 0x000fc600078e00ff */
[----:B------:R-:W-:Y:S02]  /*1c70*/  ISETP.NE.AND.EX P0, PT, RZ, c[0x0][0x34c], PT, P0 ;  /* 0x0000d300ff007a0c */ /* 0x000fe40003f05300 */
[----:B--2---:R-:W-:Y:S01]  /*1c80*/  SHF.R.S32.HI R14, RZ, 0x1f, R12 ;  /* 0x0000001fff0e7819 */ /* 0x004fe2000001140c */
[C---:B------:R-:W-:Y:S01]  /*1c90*/  IMAD.SHL.U32 R19, R12.reuse, 0x4, RZ ;  /* 0x000000040c137824 */ /* 0x040fe200078e00ff */
[C---:B------:R-:W-:Y:S01]  /*1ca0*/  @P4 LEA R6, P2, R12.reuse, c[0x0][0x370], 0x2 ;  /* 0x0000dc000c064a11 */ /* 0x040fe200078410ff */
[----:B------:R1:W-:Y:S01]  /*1cb0*/  STL [R1+0x14], R12 ;  /* 0x0000140c01007387 */ /* 0x0003e20000100800 */
[C-C-:B------:R-:W-:Y:S02]  /*1cc0*/  SHF.L.U64.HI R18, R12.reuse, 0x2, R14.reuse ;  /* 0x000000020c127819 */ /* 0x140fe4000001020e */
[----:B------:R-:W-:Y:S01]  /*1cd0*/  @P4 LEA.HI.X R7, R12, c[0x0][0x374], R14, 0x2, P2 ;  /* 0x0000dd000c074a11 */ /* 0x000fe200010f140e */
[----:B------:R1:W-:Y:S01]  /*1ce0*/  STL [R1+0x4c], R14 ;  /* 0x00004c0e01007387 */ /* 0x0003e20000100800 */
[----:B------:R-:W-:-:S02]  /*1cf0*/  @P3 IADD3 R4, P1, R19, c[0x0][0x360], RZ ;  /* 0x0000d80013043a10 */ /* 0x000fc40007f3e0ff */
[----:B------:R-:W-:Y:S01]  /*1d00*/  IADD3 R2, P2, R19, c[0x0][0x348], RZ ;  /* 0x0000d20013027a10 */ /* 0x000fe20007f5e0ff */
[----:B------:R1:W5:Y:S01]  /*1d10*/  @P4 LDG.E R244, [R6.64] ;  /* 0x0000000606f44981 */ /* 0x000362000c1e1900 */
[C---:B------:R-:W-:Y:S02]  /*1d20*/  @P3 IADD3.X R5, R18.reuse, c[0x0][0x364], RZ, P1, !PT ;  /* 0x0000d90012053a10 */ /* 0x040fe40000ffe4ff */
[----:B------:R-:W-:Y:S01]  /*1d30*/  IADD3.X R3, R18, c[0x0][0x34c], RZ, P2, !PT ;  /* 0x0000d30012037a10 */ /* 0x000fe200017fe4ff */
[----:B------:R1:W-:Y:S04]  /*1d40*/  STL [R1+0x18], R19 ;  /* 0x0000181301007387 */ /* 0x0003e80000100800 */
[----:B------:R1:W5:Y:S04]  /*1d50*/  @P3 LDG.E R13, [R4.64] ;  /* 0x00000006040d3981 */ /* 0x000368000c1e1900 */
[----:B------:R1:W5:Y:S04]  /*1d60*/  @P0 LDG.E R11, [R2.64] ;  /* 0x00000006020b0981 */ /* 0x000368000c1e1900 */
[----:B------:R1:W-:Y:S01]  /*1d70*/  STL [R1+0x1c], R18 ;  /* 0x00001c1201007387 */ /* 0x0003e20000100800 */
[----:B------:R-:W-:Y:S01]  /*1d80*/  YIELD ;  /* 0x0000000000007946 */ /* 0x000fe20003800000 */
[----:B------:R-:W-:Y:S05]  /*1d90*/  @P3 BRA `(.L_x_1563) ;  /* 0x0000005000003947 */ /* 0x000fea0003800000 */
[----:B-----5:R-:W-:Y:S01]  /*1da0*/  MOV R13, c[0x0][0x168] ;  /* 0x00005a00000d7a02 */ /* 0x020fe20000000f00 */
[----:B------:R-:W-:Y:S05]  /*1db0*/  @!P0 BRA `(.L_x_1563) ;  /* 0x0000003000008947 */ /* 0x000fea0003800000 */
[----:B------:R2:W3:Y:S04]  /*1dc0*/  LDG.E R0, [R2.64] ;  /* 0x0000000602007981 */ /* 0x0004e8000c1e1900 */
[----:B-12---:R-:W3:Y:S02]  /*1dd0*/  LDG.E R2, [R2.64+0x4] ;  /* 0x0000040602027981 */ /* 0x006ee4000c1e1900 */
[----:B---3--:R-:W-:-:S02]  /*1de0*/  IADD3 R13, -R0, R2, RZ ;  /* 0x00000002000d7210 */ /* 0x008fc40007ffe1ff */
.L_x_1563:
[----:B------:R-:W-:-:S04]  /*1df0*/  ISETP.NE.U32.AND P1, PT, RZ, c[0x0][0x368], PT ;  /* 0x0000da00ff007a0c */ /* 0x000fc80003f25070 */
[----:B------:R-:W-:-:S13]  /*1e00*/  ISETP.NE.AND.EX P1, PT, RZ, c[0x0][0x36c], PT, P1 ;  /* 0x0000db00ff007a0c */ /* 0x000fda0003f25310 */
[----:B------:R-:W-:Y:S05]  /*1e10*/  @!P1 BRA `(.L_x_1564) ;  /* 0x0000004000009947 */ /* 0x000fea0003800000 */
[----:B-1----:R-:W-:-:S04]  /*1e20*/  IADD3 R2, P1, R19, c[0x0][0x368], RZ ;  /* 0x0000da0013027a10 */ /* 0x002fc80007f3e0ff */
[----:B------:R-:W-:-:S05]  /*1e30*/  IADD3.X R3, R18, c[0x0][0x36c], RZ, P1, !PT ;  /* 0x0000db0012037a10 */ /* 0x000fca0000ffe4ff */
[----:B------:R1:W5:Y:S01]  /*1e40*/  LDG.E R0, [R2.64] ;  /* 0x0000000602007981 */ /* 0x000362000c1e1900 */
[----:B------:R-:W-:Y:S05]  /*1e50*/  BRA `(.L_x_1565) ;  /* 0x0000008000007947 */ /* 0x000fea0003800000 */
.L_x_1564:
        /* <DEDUP_REMOVED lines=8> */
.L_x_1565:
[----:B------:R-:W2:Y:S01]  /*1ee0*/  LDL R16, [R1+0x8] ;  /* 0x0000080001107983 */ /* 0x000ea20000100800 */
[----:B-----5:R-:W-:Y:S01]  /*1ef0*/  IMAD.IADD R17, R0, 0x1, -R244 ;  /* 0x0000000100117824 */ /* 0x020fe200078e0af4 */
[----:B------:R-:W-:Y:S04]  /*1f00*/  BSSY B0, `(.L_x_1566) ;  /* 0x000002e000007945 */ /* 0x000fe80003800000 */
[----:B------:R-:W-:-:S02]  /*1f10*/  ISETP.GE.AND P1, PT, R17, 0x1, PT ;  /* 0x000000011100780c */ /* 0x000fc40003f26270 */
[----:B------:R-:W-:-:S04]  /*1f20*/  IADD3 R0, R17, 0x3f, RZ ;  /* 0x0000003f11007810 */ /* 0x000fc80007ffe0ff */
[----:B-1----:R-:W-:-:S04]  /*1f30*/  SHF.R.S32.HI R2, RZ, 0x1f, R0 ;  /* 0x0000001fff027819 */ /* 0x002fc80000011400 */
[----:B------:R-:W-:Y:S01]  /*1f40*/  LEA.HI R0, R2, R0, RZ, 0x6 ;  /* 0x0000000002007211 */ /* 0x000fe200078f30ff */
[----:B------:R-:W-:-:S03]  /*1f50*/  IMAD.MOV.U32 R2, RZ, RZ, RZ ;  /* 0x000000ffff027224 */ /* 0x000fc600078e00ff */
[----:B------:R-:W-:Y:S02]  /*1f60*/  SHF.R.S32.HI R10, RZ, 0x6, R0 ;  /* 0x00000006ff0a7819 */ /* 0x000fe40000011400 */
        /* <DEDUP_REMOVED lines=39> */
.L_x_1567:
[----:B------:R-:W-:Y:S05]  /*21e0*/  BSYNC B0 ;  /* 0x0000000000007941 */ /* 0x000fea0003800000 */
.L_x_1566:
[----:B------:R-:W-:Y:S01]  /*21f0*/  IMAD R242, R15, R2, RZ ;  /* 0x000000020ff27224 */ /* 0x000fe200078e02ff */
[----:B------:R-:W-:Y:S01]  /*2200*/  PRMT R0, RZ, 0x7610, R0 ;  /* 0x00007610ff007816 */ /* 0x000fe20000000000 */
[----:B-1----:R-:W-:Y:S01]  /*2210*/  IMAD.MOV.U32 R15, RZ, RZ, RZ ;  /* 0x000000ffff0f7224 */ /* 0x002fe200078e00ff */
[----:B------:R-:W-:Y:S01]  /*2220*/  MOV R20, RZ ;  /* 0x000000ff00147202 */ /* 0x000fe20000000f00 */
[----:B------:R-:W-:Y:S01]  /*2230*/  IMAD.IADD R2, R242, 0x1, R2 ;  /* 0x00000001f2027824 */ /* 0x000fe200078e0202 */
[----:B------:R-:W-:Y:S01]  /*2240*/  CS2R R38, SRZ ;  /* 0x0000000000267805 */ /* 0x000fe2000001ff00 */
        /* <DEDUP_REMOVED lines=66> */
[----:B------:R-:W2:Y:S01]  /*2670*/  LDL R6, [R1+0x4] ;  /* 0x0000040001067983 */ /* 0x000ea20000100800 */
[----:B------:R-:W-:-:S04]  /*2680*/  ISETP.NE.U32.AND P1, PT, RZ, c[0x0][0x340], PT ;  /* 0x0000d000ff007a0c */ /* 0x000fc80003f25070 */
[----:B------:R-:W-:-:S13]  /*2690*/  ISETP.NE.AND.EX P1, PT, RZ, c[0x0][0x344], PT, P1 ;  /* 0x0000d100ff007a0c */ /* 0x000fda0003f25310 */
[----:B------:R-:W-:-:S04]  /*26a0*/  @P1 IADD3 R2, P2, R19, c[0x0][0x340], RZ ;  /* 0x0000d00013021a10 */ /* 0x000fc80007f5e0ff */
[----:B------:R-:W-:-:S05]  /*26b0*/  @P1 IADD3.X R3, R18, c[0x0][0x344], RZ, P2, !PT ;  /* 0x0000d10012031a10 */ /* 0x000fca00017fe4ff */
[----:B------:R1:W5:Y:S01]  /*26c0*/  @P1 LDG.E R15, [R2.64] ;  /* 0x00000006020f1981 */ /* 0x000362000c1e1900 */
[----:B------:R-:W-:Y:S01]  /*26d0*/  SHF.R.S32.HI R0, RZ, 0x1f, R11 ;  /* 0x0000001fff007819 */ /* 0x000fe2000001140b */
[----:B------:R-:W-:Y:S01]  /*26e0*/  IMAD.MOV.U32 R4, RZ, RZ, c[0x0][0x2c4] ;  /* 0x0000b100ff047624 */ /* 0x000fe200078e00ff */
[----:B------:R-:W-:Y:S01]  /*26f0*/  LOP3.LUT R16, R16, 0xffff, RZ, 0xc0, !PT ;  /* 0x0000ffff10107812 */ /* 0x000fe200078ec0ff */
[----:B------:R-:W-:Y:S01]  /*2700*/  IMAD R5, R235, 0x20, R243 ;  /* 0x00000020eb057824 */ /* 0x000fe200078e02f3 */
[----:B------:R-:W-:Y:S01]  /*2710*/  ISETP.GE.AND P6, PT, R231, c[0x0][0x198], PT ;  /* 0x00006600e7007a0c */ /* 0x000fe20003fc6270 */
[----:B------:R-:W-:Y:S01]  /*2720*/  IMAD R0, R0, c[0x0][0x178], RZ ;  /* 0x00005e0000007a24 */ /* 0x000fe200078e02ff */
[----:B------:R-:W-:Y:S02]  /*2730*/  ISETP.NE.AND P2, PT, R4, 0x1, PT ;  /* 0x000000010400780c */ /* 0x000fe40003f45270 */
[----:B------:R-:W-:Y:S01]  /*2740*/  SEL R4, R12, RZ, !P0 ;  /* 0x000000ff0c047207 */ /* 0x000fe20004000000 */
[----:B------:R-:W-:Y:S01]  /*2750*/  IMAD R0, R11, c[0x0][0x17c], R0 ;  /* 0x00005f000b007a24 */ /* 0x000fe200078e0200 */
[----:B------:R-:W-:-:S02]  /*2760*/  ISETP.GE.AND P5, PT, R240, c[0x0][0x198], PT ;  /* 0x00006600f0007a0c */ /* 0x000fc40003fa6270 */
[----:B------:R-:W-:Y:S02]  /*2770*/  ISETP.GE.AND P4, PT, R239, c[0x0][0x198], PT ;  /* 0x00006600ef007a0c */ /* 0x000fe40003f86270 */
[----:B------:R-:W-:Y:S02]  /*2780*/  ISETP.GE.AND P3, PT, R241, c[0x0][0x198], PT ;  /* 0x00006600f1007a0c */ /* 0x000fe40003f66270 */
[----:B------:R-:W-:Y:S01]  /*2790*/  IADD3 R116, R205, -0x1, RZ ;  /* 0xffffffffcd747810 */ /* 0x000fe20007ffe0ff */
[----:B-1----:R-:W-:-:S05]  /*27a0*/  IMAD.WIDE.U32 R2, R11, c[0x0][0x178], RZ ;  /* 0x00005e000b027a25 */ /* 0x002fca00078e00ff */
[----:B------:R-:W-:-:S05]  /*27b0*/  IADD3 R3, R3, R0, RZ ;  /* 0x0000000003037210 */ /* 0x000fca0007ffe0ff */
[----:B------:R-:W-:-:S04]  /*27c0*/  IMAD.WIDE.U32 R2, R16, c[0x0][0x1b8], R2 ;  /* 0x00006e0010027a25 */ /* 0x000fc800078e0002 */
[----:B------:R-:W-:-:S04]  /*27d0*/  IMAD R3, R16, c[0x0][0x1bc], R3 ;  /* 0x00006f0010037a24 */ /* 0x000fc800078e0203 */
[----:B------:R-:W-:-:S04]  /*27e0*/  IMAD.WIDE.U32 R2, R4, c[0x0][0x1c0], R2 ;  /* 0x0000700004027a25 */ /* 0x000fc800078e0002 */
[----:B--2---:R-:W-:Y:S01]  /*27f0*/  IMAD R5, R6, 0x80, R5 ;  /* 0x0000008006057824 */ /* 0x004fe200078e0205 */
[----:B------:R-:W-:-:S03]  /*2800*/  SEL R6, R14, RZ, !P0 ;  /* 0x000000ff0e067207 */ /* 0x000fc60004000000 */
[----:B------:R-:W-:Y:S01]  /*2810*/  @P2 IMAD.HI.U32 R7, R5, c[0x0][0x2c8], RZ ;  /* 0x0000b20005072a27 */ /* 0x000fe200078e00ff */
[----:B------:R-:W-:-:S03]  /*2820*/  MOV R0, R5 ;  /* 0x0000000500007202 */ /* 0x000fc60000000f00 */
[----:B------:R-:W-:Y:S01]  /*2830*/  IMAD R6, R6, c[0x0][0x1c0], RZ ;  /* 0x0000700006067a24 */ /* 0x000fe200078e02ff */
[----:B------:R-:W-:-:S03]  /*2840*/  @P2 SHF.R.U32.HI R0, RZ, c[0x0][0x2cc], R7 ;  /* 0x0000b300ff002a19 */ /* 0x000fc60000011607 */
[----:B------:R-:W-:Y:S01]  /*2850*/  IMAD R6, R4, c[0x0][0x1c4], R6 ;  /* 0x0000710004067a24 */ /* 0x000fe200078e0206 */
[--C-:B------:R-:W-:Y:S01]  /*2860*/  SHF.R.S32.HI R7, RZ, 0x1f, R0.reuse ;  /* 0x0000001fff077819 */ /* 0x100fe20000011400 */
[----:B------:R-:W-:-:S03]  /*2870*/  IMAD.MOV R4, RZ, RZ, -R0 ;  /* 0x000000ffff047224 */ /* 0x000fc600078e0a00 */
[----:B------:R-:W-:Y:S01]  /*2880*/  IADD3 R3, R3, R6, RZ ;  /* 0x0000000603037210 */ /* 0x000fe20007ffe0ff */
[----:B------:R-:W-:Y:S02]  /*2890*/  IMAD R4, R4, c[0x0][0x2c4], R5 ;  /* 0x0000b10004047a24 */ /* 0x000fe400078e0205 */
[----:B------:R-:W-:Y:S02]  /*28a0*/  IMAD R5, R7, c[0x0][0x1b0], RZ ;  /* 0x00006c0007057a24 */ /* 0x000fe400078e02ff */
[----:B------:R-:W-:-:S04]  /*28b0*/  IMAD.WIDE.U32 R2, R0, c[0x0][0x1b0], R2 ;  /* 0x00006c0000027a25 */ /* 0x000fc800078e0002 */
[----:B------:R-:W-:Y:S01]  /*28c0*/  IMAD R6, R0, c[0x0][0x1b4], R5 ;  /* 0x00006d0000067a24 */ /* 0x000fe200078e0205 */
[----:B------:R-:W-:Y:S01]  /*28d0*/  SHF.R.S32.HI R5, RZ, 0x1f, R4 ;  /* 0x0000001fff057819 */ /* 0x000fe20000011404 */
[----:B------:R-:W-:Y:S02]  /*28e0*/  @!P1 IMAD.MOV.U32 R15, RZ, RZ, R12 ;  /* 0x000000ffff0f9224 */ /* 0x000fe400078e000c */
[----:B------:R-:W-:Y:S02]  /*28f0*/  IMAD.IADD R3, R3, 0x1, R6 ;  /* 0x0000000103037824 */ /* 0x000fe400078e0206 */
[----:B------:R-:W-:Y:S02]  /*2900*/  IMAD R0, R5, c[0x0][0x1a8], RZ ;  /* 0x00006a0005007a24 */ /* 0x000fe400078e02ff */
[----:B------:R-:W-:-:S04]  /*2910*/  IMAD.WIDE.U32 R2, R4, c[0x0][0x1a8], R2 ;  /* 0x00006a0004027a25 */ /* 0x000fc800078e0002 */
[----:B------:R-:W-:Y:S01]  /*2920*/  IMAD R0, R4, c[0x0][0x1ac], R0 ;  /* 0x00006b0004007a24 */ /* 0x000fe200078e0200 */
[----:B------:R-:W-:-:S04]  /*2930*/  LEA R14, P0, R2, c[0x0][0x160], 0x1 ;  /* 0x00005800020e7a11 */ /* 0x000fc800078008ff */
[----:B------:R-:W-:-:S04]  /*2940*/  IADD3 R0, R3, R0, RZ ;  /* 0x0000000003007210 */ /* 0x000fc80007ffe0ff */
[----:B------:R-:W-:Y:S01]  /*2950*/  LEA.HI.X R5, R2, c[0x0][0x164], R0, 0x1, P0 ;  /* 0x0000590002057a11 */ /* 0x000fe200000f0c00 */
[----:B------:R-:W-:Y:S05]  /*2960*/  BRA.DIV ~URZ, `(.L_x_1569) ;  /* 0x0000d2b27f007947 */ /* 0x000fea000b800000 */
[----:B------:R1:W2:Y:S02]  /*2970*/  SHFL.IDX PT, R4, R5, RZ, 0x181f ;  /* 0x00181fff05047589 */ /* 0x0002a400000e0000 */
.L_x_1658:
[----:B------:R-:W-:Y:S05]  /*2980*/  BRA.DIV ~URZ, `(.L_x_1570) ;  /* 0x0000d3027f007947 */ /* 0x000fea000b800000 */
[----:B------:R3:W4:Y:S02]  /*2990*/  SHFL.IDX PT, R0, R14, RZ, 0x181f ;  /* 0x00181fff0e007589 */ /* 0x00072400000e0000 */
.L_x_1659:
[----:B---3--:R-:W3:Y:S01]  /*29a0*/  LDL R2, [R1+0x4] ;  /* 0x0000040001027983 */ /* 0x008ee20000100800 */
[----:B------:R-:W-:Y:S01]  /*29b0*/  IMAD R13, R13, c[0x0][0x2c4], RZ ;  /* 0x0000b1000d0d7a24 */ /* 0x000fe200078e02ff */
[----:B------:R-:W-:Y:S01]  /*29c0*/  BSSY B0, `(.L_x_1571) ;  /* 0x0000017000007945 */ /* 0x000fe20003800000 */
[----:B---3--:R-:W-:-:S04]  /*29d0*/  LEA R12, R2, R243, 0x7 ;  /* 0x000000f3020c7211 */ /* 0x008fc800078e38ff */
[----:B------:R-:W-:-:S13]  /*29e0*/  ISETP.GE.AND P0, PT, R12, R13, PT ;  /* 0x0000000d0c00720c */ /* 0x000fda0003f06270 */
[----:B------:R-:W-:Y:S05]  /*29f0*/  @P0 BRA `(.L_x_1572) ;  /* 0x0000013000000947 */ /* 0x000fea0003800000 */
[----:B------:R-:W-:Y:S02]  /*2a00*/  SHF.R.S32.HI R2, RZ, 0x1f, R231 ;  /* 0x0000001fff027819 */ /* 0x000fe400000114e7 */
[-C--:B----4-:R-:W-:Y:S02]  /*2a10*/  LEA R10, P0, R231, R0.reuse, 0x1 ;  /* 0x00000000e70a7211 */ /* 0x090fe400078008ff */
[-C--:B------:R-:W-:Y:S02]  /*2a20*/  LEA R8, P2, R240, R0.reuse, 0x1 ;  /* 0x00000000f0087211 */ /* 0x080fe400078408ff */
[----:B------:R-:W-:Y:S02]  /*2a30*/  SHF.R.S32.HI R20, RZ, 0x1f, R240 ;  /* 0x0000001fff147819 */ /* 0x000fe400000114f0 */
[----:B------:R-:W-:Y:S02]  /*2a40*/  LEA R6, P1, R239, R0, 0x1 ;  /* 0x00000000ef067211 */ /* 0x000fe400078208ff */
[----:B--2---:R-:W-:-:S02]  /*2a50*/  LEA.HI.X R11, R231, R4, R2, 0x1, P0 ;  /* 0x00000004e70b7211 */ /* 0x004fc400000f0c02 */
[----:B------:R-:W-:Y:S02]  /*2a60*/  SHF.R.S32.HI R19, RZ, 0x1f, R239 ;  /* 0x0000001fff137819 */ /* 0x000fe400000114ef */
[----:B------:R-:W-:Y:S01]  /*2a70*/  SHF.R.S32.HI R18, RZ, 0x1f, R241 ;  /* 0x0000001fff127819 */ /* 0x000fe200000114f1 */
[----:B------:R-:W-:Y:S01]  /*2a80*/  @!PT LDS RZ, [RZ] ;  /* 0x00000000fffff984 */ /* 0x000fe20000000800 */
[----:B------:R-:W-:Y:S01]  /*2a90*/  @!PT LDS RZ, [RZ] ;  /* 0x00000000fffff984 */ /* 0x000fe20000000800 */
[----:B------:R-:W-:Y:S01]  /*2aa0*/  @!PT LDS RZ, [RZ] ;  /* 0x00000000fffff984 */ /* 0x000fe20000000800 */
[----:B------:R2:W-:Y:S01]  /*2ab0*/  LDGSTS.E.BYPASS.LTC128B.128 [R229+0x10100], [R10.64], !P6 ;  /* 0x101000000ae57fae */ /* 0x0005e2000f101d46 */
[----:B------:R-:W-:Y:S02]  /*2ac0*/  LEA R2, P0, R241, R0, 0x1 ;  /* 0x00000000f1027211 */ /* 0x000fe400078008ff */
[-C--:B------:R-:W-:Y:S02]  /*2ad0*/  LEA.HI.X R9, R240, R4.reuse, R20, 0x1, P2 ;  /* 0x00000004f0097211 */ /* 0x080fe400010f0c14 */
[-C--:B------:R-:W-:Y:S02]  /*2ae0*/  LEA.HI.X R7, R239, R4.reuse, R19, 0x1, P1 ;  /* 0x00000004ef077211 */ /* 0x080fe400008f0c13 */
[----:B------:R-:W-:Y:S01]  /*2af0*/  LEA.HI.X R3, R241, R4, R18, 0x1, P0 ;  /* 0x00000004f1037211 */ /* 0x000fe200000f0c12 */
[----:B------:R2:W-:Y:S04]  /*2b00*/  LDGSTS.E.BYPASS.LTC128B.128 [R229+0x14100], [R8.64], !P5 ;  /* 0x1410000008e57fae */ /* 0x0005e8000e901d46 */
[----:B------:R2:W-:Y:S04]  /*2b10*/  LDGSTS.E.BYPASS.LTC128B.128 [R229+0x18100], [R6.64], !P4 ;  /* 0x1810000006e57fae */ /* 0x0005e8000e101d46 */
[----:B------:R2:W-:Y:S02]  /*2b20*/  LDGSTS.E.BYPASS.LTC128B.128 [R229+0x1c100], [R2.64], !P3 ;  /* 0x1c10000002e57fae */ /* 0x0005e4000d901d46 */
.L_x_1572:
[----:B------:R-:W-:Y:S05]  /*2b30*/  BSYNC B0 ;  /* 0x0000000000007941 */ /* 0x000fea0003800000 */
.L_x_1571:
[----:B------:R-:W-:Y:S05]  /*2b40*/  BRA.DIV ~URZ, `(.L_x_1573) ;  /* 0x0000d1b27f007947 */ /* 0x000fea000b800000 */
[----:B--2---:R2:W3:Y:S04]  /*2b50*/  SHFL.IDX PT, R4, R5, 0x1, 0x181f ;  /* 0x00381f0005047f89 */ /* 0x0044e800000e0000 */
[----:B----4-:R2:W4:Y:S02]  /*2b60*/  SHFL.IDX PT, R0, R14, 0x1, 0x181f ;  /* 0x00381f000e007f89 */ /* 0x01052400000e0000 */
.L_x_1660:
[----:B------:R-:W-:Y:S01]  /*2b70*/  IADD3 R2, R12, 0x20, RZ ;  /* 0x000000200c027810 */ /* 0x000fe20007ffe0ff */
[----:B------:R-:W-:Y:S03]  /*2b80*/  BSSY B0, `(.L_x_1574) ;  /* 0x0000016000007945 */ /* 0x000fe60003800000 */
[----:B------:R-:W-:-:S13]  /*2b90*/  ISETP.GE.AND P0, PT, R2, R13, PT ;  /* 0x0000000d0200720c */ /* 0x000fda0003f06270 */
[----:B------:R-:W-:Y:S05]  /*2ba0*/  @P0 BRA `(.L_x_1575) ;  /* 0x0000013000000947 */ /* 0x000fea0003800000 */
[----:B------:R-:W-:Y:S02]  /*2bb0*/  SHF.R.S32.HI R3, RZ, 0x1f, R231 ;  /* 0x0000001fff037819 */ /* 0x000fe400000114e7 */
[-C--:B----4-:R-:W-:Y:S02]  /*2bc0*/  LEA R10, P0, R231, R0.reuse, 0x1 ;  /* 0x00000000e70a7211 */ /* 0x090fe400078008ff */
[-C--:B------:R-:W-:Y:S02]  /*2bd0*/  LEA R8, P2, R240, R0.reuse, 0x1 ;  /* 0x00000000f0087211 */ /* 0x080fe400078408ff */
[----:B------:R-:W-:Y:S02]  /*2be0*/  SHF.R.S32.HI R20, RZ, 0x1f, R240 ;  /* 0x0000001fff147819 */ /* 0x000fe400000114f0 */
[----:B------:R-:W-:Y:S02]  /*2bf0*/  LEA R6, P1, R239, R0, 0x1 ;  /* 0x00000000ef067211 */ /* 0x000fe400078208ff */
[----:B---3--:R-:W-:-:S02]  /*2c00*/  LEA.HI.X R11, R231, R4, R3, 0x1, P0 ;  /* 0x00000004e70b7211 */ /* 0x008fc400000f0c03 */
        /* <DEDUP_REMOVED lines=13> */
.L_x_1575:
[----:B------:R-:W-:Y:S05]  /*2ce0*/  BSYNC B0 ;  /* 0x0000000000007941 */ /* 0x000fea0003800000 */
.L_x_1574:
[----:B------:R-:W-:Y:S05]  /*2cf0*/  BRA.DIV ~URZ, `(.L_x_1576) ;  /* 0x0000d0d27f007947 */ /* 0x000fea000b800000 */
[----:B---3--:R3:W1:Y:S02]  /*2d00*/  SHFL.IDX PT, R4, R5, 0x2, 0x181f ;  /* 0x00581f0005047f89 */ /* 0x00866400000e0000 */
.L_x_1661:
[----:B------:R-:W-:Y:S05]  /*2d10*/  BRA.DIV ~URZ, `(.L_x_1577) ;  /* 0x0000d1227f007947 */ /* 0x000fea000b800000 */
[----:B----4-:R4:W2:Y:S02]  /*2d20*/  SHFL.IDX PT, R0, R14, 0x2, 0x181f ;  /* 0x00581f000e007f89 */ /* 0x0108a400000e0000 */
.L_x_1662:
[----:B------:R-:W-:Y:S01]  /*2d30*/  IADD3 R2, R12, 0x40, RZ ;  /* 0x000000400c027810 */ /* 0x000fe20007ffe0ff */
[----:B------:R-:W-:Y:S03]  /*2d40*/  BSSY B0, `(.L_x_1578) ;  /* 0x0000016000007945 */ /* 0x000fe60003800000 */
[----:B------:R-:W-:-:S13]  /*2d50*/  ISETP.GE.AND P0, PT, R2, R13, PT ;  /* 0x0000000d0200720c */ /* 0x000fda0003f06270 */
[----:B------:R-:W-:Y:S05]  /*2d60*/  @P0 BRA `(.L_x_1579) ;  /* 0x0000013000000947 */ /* 0x000fea0003800000 */
[----:B------:R-:W-:Y:S02]  /*2d70*/  SHF.R.S32.HI R3, RZ, 0x1f, R231 ;  /* 0x0000001fff037819 */ /* 0x000fe400000114e7 */
[-C--:B--2---:R-:W-:Y:S02]  /*2d80*/  LEA R10, P0, R231, R0.reuse, 0x1 ;  /* 0x00000000e70a7211 */ /* 0x084fe400078008ff */
[-C--:B------:R-:W-:Y:S02]  /*2d90*/  LEA R8, P2, R240, R0.reuse, 0x1 ;  /* 0x00000000f0087211 */ /* 0x080fe400078408ff */
[----:B------:R-:W-:Y:S02]  /*2da0*/  SHF.R.S32.HI R20, RZ, 0x1f, R240 ;  /* 0x0000001fff147819 */ /* 0x000fe400000114f0 */
[----:B------:R-:W-:Y:S02]  /*2db0*/  LEA R6, P1, R239, R0, 0x1 ;  /* 0x00000000ef067211 */ /* 0x000fe400078208ff */
[----:B-1----:R-:W-:-:S02]  /*2dc0*/  LEA.HI.X R11, R231, R4, R3, 0x1, P0 ;  /* 0x00000004e70b7211 */ /* 0x002fc400000f0c03 */
        /* <DEDUP_REMOVED lines=13> */
.L_x_1579:
[----:B------:R-:W-:Y:S05]  /*2ea0*/  BSYNC B0 ;  /* 0x0000000000007941 */ /* 0x000fea0003800000 */
.L_x_1578:
[----:B------:R-:W-:Y:S05]  /*2eb0*/  BRA.DIV ~URZ, `(.L_x_1580) ;  /* 0x0000cff27f007947 */ /* 0x000fea000b800000 */
[----:B-1----:R1:W3:Y:S04]  /*2ec0*/  SHFL.IDX PT, R4, R5, 0x3, 0x181f ;  /* 0x00781f0005047f89 */ /* 0x0022e800000e0000 */
[----:B--2---:R1:W2:Y:S02]  /*2ed0*/  SHFL.IDX PT, R0, R14, 0x3, 0x181f ;  /* 0x00781f000e007f89 */ /* 0x0042a400000e0000 */
.L_x_1663:
[----:B------:R-:W-:Y:S01]  /*2ee0*/  IADD3 R2, R12, 0x60, RZ ;  /* 0x000000600c027810 */ /* 0x000fe20007ffe0ff */
[----:B-----5:R-:W-:Y:S01]  /*2ef0*/  IMAD.WIDE.U32 R248, R15, c[0x0][0x2b0], RZ ;  /* 0x0000ac000ff87a25 */ /* 0x020fe200078e00ff */
[----:B------:R-:W-:-:S02]  /*2f00*/  SHF.R.S32.HI R25, RZ, 0x1f, R231 ;  /* 0x0000001fff197819 */ /* 0x000fc400000114e7 */
[----:B------:R-:W-:Y:S01]  /*2f10*/  ISETP.GE.AND P2, PT, R2, R13, PT ;  /* 0x0000000d0200720c */ /* 0x000fe20003f46270 */
[----:B------:R-:W-:Y:S01]  /*2f20*/  IMAD R117, R235, 0x20, R243 ;  /* 0x00000020eb757824 */ /* 0x000fe200078e02f3 */
[----:B------:R-:W-:Y:S02]  /*2f30*/  SHF.R.S32.HI R19, RZ, 0x1f, R240 ;  /* 0x0000001fff137819 */ /* 0x000fe400000114f0 */
[----:B------:R-:W-:Y:S02]  /*2f40*/  SHF.R.S32.HI R18, RZ, 0x1f, R239 ;  /* 0x0000001fff127819 */ /* 0x000fe400000114ef */
[----:B------:R-:W-:-:S07]  /*2f50*/  SHF.R.S32.HI R24, RZ, 0x1f, R241 ;  /* 0x0000001fff187819 */ /* 0x000fce00000114f1 */
[CC--:B--2---:R-:W-:Y:S02]  /*2f60*/  @!P2 LEA R10, P1, R231.reuse, R0.reuse, 0x1 ;  /* 0x00000000e70aa211 */ /* 0x0c4fe400078208ff */
[C---:B------:R-:W-:Y:S02]  /*2f70*/  @!P2 LEA R8, P0, R240.reuse, R0, 0x1 ;  /* 0x00000000f008a211 */ /* 0x040fe400078008ff */
[-C--:B---3--:R-:W-:Y:S02]  /*2f80*/  @!P2 LEA.HI.X R11, R231, R4.reuse, R25, 0x1, P1 ;  /* 0x00000004e70ba211 */ /* 0x088fe400008f0c19 */
[----:B------:R-:W-:Y:S02]  /*2f90*/  @!P2 LEA.HI.X R9, R240, R4, R19, 0x1, P0 ;  /* 0x00000004f009a211 */ /* 0x000fe400000f0c13 */
[-C--:B------:R-:W-:Y:S01]  /*2fa0*/  @!P2 LEA R6, P1, R239, R0.reuse, 0x1 ;  /* 0x00000000ef06a211 */ /* 0x080fe200078208ff */
[----:B------:R-:W-:Y:S01]  /*2fb0*/  @!PT LDS RZ, [RZ] ;  /* 0x00000000fffff984 */ /* 0x000fe20000000800 */
[----:B------:R-:W-:Y:S01]  /*2fc0*/  @!PT LDS RZ, [RZ] ;  /* 0x00000000fffff984 */ /* 0x000fe20000000800 */
[----:B------:R-:W-:Y:S01]  /*2fd0*/  @!PT LDS RZ, [RZ] ;  /* 0x00000000fffff984 */ /* 0x000fe20000000800 */
[----:B------:R2:W-:Y:S01]  /*2fe0*/  @!P2 LDGSTS.E.BYPASS.LTC128B.128 [R229+0x13100], [R10.64], !P6 ;  /* 0x131000000ae5afae */ /* 0x0005e2000f101d46 */
[----:B------:R-:W-:-:S02]  /*2ff0*/  @!P2 LEA R2, P0, R241, R0, 0x1 ;  /* 0x00000000f102a211 */ /* 0x000fc400078008ff */
[----:B------:R-:W-:Y:S01]  /*3000*/  SHF.R.S32.HI R0, RZ, 0x1f, R15 ;  /* 0x0000001fff007819 */ /* 0x000fe2000001140f */
[----:B------:R2:W-:Y:S01]  /*3010*/  @!P2 LDGSTS.E.BYPASS.LTC128B.128 [R229+0x17100], [R8.64], !P5 ;  /* 0x1710000008e5afae */ /* 0x0005e2000e901d46 */
[-C--:B------:R-:W-:Y:S02]  /*3020*/  @!P2 LEA.HI.X R7, R239, R4.reuse, R18, 0x1, P1 ;  /* 0x00000004ef07a211 */ /* 0x080fe400008f0c12 */
[----:B------:R-:W-:Y:S01]  /*3030*/  @!P2 LEA.HI.X R3, R241, R4, R24, 0x1, P0 ;  /* 0x00000004f103a211 */ /* 0x000fe200000f0c18 */
[----:B------:R-:W-:Y:S01]  /*3040*/  IMAD R0, R0, c[0x0][0x2b0], RZ ;  /* 0x0000ac0000007a24 */ /* 0x000fe200078e02ff */
[----:B------:R-:W-:Y:S01]  /*3050*/  ISETP.GE.AND P6, PT, R231, c[0x0][0x1d4], PT ;  /* 0x00007500e7007a0c */ /* 0x000fe20003fc6270 */
[----:B------:R2:W-:Y:S01]  /*3060*/  @!P2 LDGSTS.E.BYPASS.LTC128B.128 [R229+0x1b100], [R6.64], !P4 ;  /* 0x1b10000006e5afae */ /* 0x0005e2000e101d46 */
[----:B------:R-:W-:Y:S01]  /*3070*/  ISETP.GE.AND P5, PT, R240, c[0x0][0x1d4], PT ;  /* 0x00007500f0007a0c */ /* 0x000fe20003fa6270 */
[----:B------:R-:W-:Y:S01]  /*3080*/  IMAD R0, R15, c[0x0][0x2b4], R0 ;  /* 0x0000ad000f007a24 */ /* 0x000fe200078e0200 */
[----:B------:R-:W-:Y:S01]  /*3090*/  ISETP.GE.AND P4, PT, R239, c[0x0][0x1d4], PT ;  /* 0x00007500ef007a0c */ /* 0x000fe20003f86270 */
[----:B------:R2:W-:Y:S01]  /*30a0*/  @!P2 LDGSTS.E.BYPASS.LTC128B.128 [R229+0x1f100], [R2.64], !P3 ;  /* 0x1f10000002e5afae */ /* 0x0005e2000d901d46 */
[----:B------:R-:W-:Y:S01]  /*30b0*/  ISETP.GE.AND P3, PT, R241, c[0x0][0x1d4], PT ;  /* 0x00007500f1007a0c */ /* 0x000fe20003f66270 */
[----:B------:R-:W-:-:S02]  /*30c0*/  IMAD.IADD R252, R249, 0x1, R0 ;  /* 0x00000001f9fc7824 */ /* 0x000fc400078e0200 */
[----:B------:R-:W0:Y:S01]  /*30d0*/  LDGDEPBAR ;  /* 0x00000000000079af */ /* 0x000e220000000000 */
[----:B------:R-:W-:Y:S03]  /*30e0*/  WARPSYNC 0xffffffff ;  /* 0xffffffff00007948 */ /* 0x000fe60003800000 */
[----:B------:R-:W-:Y:S01]  /*30f0*/  IMAD.MOV.U32 R0, RZ, RZ, c[0x0][0x2b8] ;  /* 0x0000ae00ff007624 */ /* 0x000fe200078e00ff */
[----:B------:R-:W-:Y:S01]  /*3100*/  BAR.SYNC.DEFER_BLOCKING 0x0 ;  /* 0x0000000000007b1d */ /* 0x000fe20000010000 */
[----:B--2---:R-:W-:Y:S02]  /*3110*/  IMAD R2, R116, 0x40, R117 ;  /* 0x0000004074027824 */ /* 0x004fe400078e0275 */
[----:B------:R-:W-:Y:S01]  /*3120*/  IMAD.MOV.U32 R228, RZ, RZ, RZ ;  /* 0x000000ffffe47224 */ /* 0x000fe200078e00ff */
[----:B------:R-:W-:Y:S02]  /*3130*/  ISETP.NE.AND P0, PT, R0, 0x1, PT ;  /* 0x000000010000780c */ /* 0x000fe40003f05270 */
[C---:B------:R-:W-:Y:S01]  /*3140*/  ISETP.GE.AND P2, PT, R2.reuse, R17, PT ;  /* 0x000000110200720c */ /* 0x040fe20003f46270 */
[----:B------:R-:W-:Y:S02]  /*3150*/  IMAD.IADD R2, R2, 0x1, R244 ;  /* 0x0000000102027824 */ /* 0x000fe400078e02f4 */
[----:B------:R-:W-:Y:S01]  /*3160*/  IMAD.WIDE.U32 R246, R16, c[0x0][0x1e8], RZ ;  /* 0x00007a0010f67a25 */ /* 0x000fe200078e00ff */
[----:B------:R-:W-:-:S03]  /*3170*/  ISETP.GT.OR P2, PT, R117, 0x3f, P2 ;  /* 0x0000003f7500780c */ /* 0x000fc60001744670 */
[----:B------:R-:W-:Y:S02]  /*3180*/  IMAD R118, R116, -0x40, R17 ;  /* 0xffffffc074767824 */ /* 0x000fe400078e0211 */
[----:B------:R-:W-:-:S04]  /*3190*/  IMAD.WIDE.U32 R250, R16, c[0x0][0x210], RZ ;  /* 0x0000840010fa7a25 */ /* 0x000fc800078e00ff */
[C---:B------:R-:W-:Y:S01]  /*31a0*/  IMAD.SHL.U32 R119, R231.reuse, 0x2, RZ ;  /* 0x00000002e7777824 */ /* 0x040fe200078e00ff */
[----:B------:R-:W-:Y:S01]  /*31b0*/  SHF.L.U64.HI R113, R231, 0x1, R25 ;  /* 0x00000001e7717819 */ /* 0x000fe20000010219 */
[----:B------:R-:W-:-:S04]  /*31c0*/  @P0 IMAD.HI.U32 R3, R2, c[0x0][0x2bc], RZ ;  /* 0x0000af0002030a27 */ /* 0x000fc800078e00ff */
[C---:B------:R-:W-:Y:S01]  /*31d0*/  IMAD.SHL.U32 R120, R240.reuse, 0x2, RZ ;  /* 0x00000002f0787824 */ /* 0x040fe200078e00ff */
[----:B------:R-:W-:Y:S01]  /*31e0*/  SHF.L.U64.HI R114, R240, 0x1, R19 ;  /* 0x00000001f0727819 */ /* 0x000fe20000010213 */
[----:B------:R-:W-:Y:S01]  /*31f0*/  IMAD.MOV.U32 R0, RZ, RZ, R2 ;  /* 0x000000ffff007224 */ /* 0x000fe200078e0002 */
[----:B------:R-:W-:Y:S01]  /*3200*/  @P0 SHF.R.U32.HI R0, RZ, c[0x0][0x2c0], R3 ;  /* 0x0000b000ff000a19 */ /* 0x000fe20000011603 */
[C---:B------:R-:W-:Y:S01]  /*3210*/  IMAD.SHL.U32 R122, R239.reuse, 0x2, RZ ;  /* 0x00000002ef7a7824 */ /* 0x040fe200078e00ff */
[----:B------:R-:W-:Y:S02]  /*3220*/  SHF.L.U64.HI R115, R239, 0x1, R18 ;  /* 0x00000001ef737819 */ /* 0x000fe40000010212 */
[C---:B------:R-:W-:Y:S02]  /*3230*/  @!P2 IADD3 R3, P1, R0.reuse, R248, RZ ;  /* 0x000000f80003a210 */ /* 0x040fe40007f3e0ff */
[----:B------:R-:W-:Y:S02]  /*3240*/  P2R R23, PR, RZ, 0x1 ;  /* 0x00000001ff177803 */ /* 0x000fe40000000000 */
[----:B-1----:R-:W-:-:S02]  /*3250*/  @!P2 LEA.HI.X.SX32 R5, R0, R252, 0x1, P1 ;  /* 0x000000fc0005a211 */ /* 0x002fc400008f0eff */
[----:B------:R-:W-:-:S04]  /*3260*/  @!P2 LEA R4, P1, R3, c[0x0][0x2a0], 0x2 ;  /* 0x0000a8000304aa11 */ /* 0x000fc800078210ff */
[----:B------:R-:W-:-:S05]  /*3270*/  @!P2 LEA.HI.X R5, R3, c[0x0][0x2a4], R5, 0x2, P1 ;  /* 0x0000a9000305aa11 */ /* 0x000fca00008f1405 */
[----:B------:R1:W2:Y:S01]  /*3280*/  @!P2 LDG.E R228, [R4.64] ;  /* 0x0000000604e4a981 */ /* 0x0002a2000c1e1900 */
[----:B------:R-:W-:Y:S01]  /*3290*/  IMAD.MOV R0, RZ, RZ, -R0 ;  /* 0x000000ffff007224 */ /* 0x000fe200078e0a00 */
[----:B------:R-:W-:Y:S01]  /*32a0*/  SHF.L.U64.HI R112, R241, 0x1, R24 ;  /* 0x00000001f1707819 */ /* 0x000fe20000010218 */
[----:B------:R-:W-:Y:S01]  /*32b0*/  IMAD R245, R16, c[0x0][0x1ec], R247 ;  /* 0x00007b0010f57a24 */ /* 0x000fe200078e02f7 */
[----:B------:R-:W-:Y:S01]  /*32c0*/  BSSY B0, `(.L_x_1581) ;  /* 0x000019c000007945 */ /* 0x000fe20003800000 */
[----:B------:R-:W-:Y:S02]  /*32d0*/  IMAD R232, R0, c[0x0][0x2b8], R2 ;  /* 0x0000ae0000e87a24 */ /* 0x000fe400078e0202 */
[----:B------:R-:W-:Y:S02]  /*32e0*/  IMAD.IADD R20, R118, 0x1, -R243 ;  /* 0x0000000176147824 */ /* 0x000fe400078e0af3 */
[----:B------:R-:W-:-:S04]  /*32f0*/  IMAD.WIDE.U32 R2, R232, c[0x0][0x1e0], RZ ;  /* 0x00007800e8027a25 */ /* 0x000fc800078e00ff */
[----:B------:R-:W-:Y:S02]  /*3300*/  IMAD R15, R16, c[0x0][0x214], R251 ;  /* 0x00008500100f7a24 */ /* 0x000fe400078e02fb */
[----:B------:R-:W-:-:S03]  /*3310*/  IMAD.SHL.U32 R121, R241, 0x2, RZ ;  /* 0x00000002f1797824 */ /* 0x000fc600078e00ff */
[----:B------:R-:W-:Y:S01]  /*3320*/  STL [R1+0x10], R15 ;  /* 0x0000100f01007387 */ /* 0x000fe20000100800 */
[----:B-1----:R-:W-:-:S05]  /*3330*/  SHF.R.S32.HI R5, RZ, 0x1f, R232 ;  /* 0x0000001fff057819 */ /* 0x002fca00000114e8 */
        /* <DEDUP_REMOVED lines=8> */
[----:B------:R-:W-:Y:S01]  /*33c0*/  IADD3.X R2, R245, R3, R4, P1, !PT ;  /* 0x00000003f5027210 */ /* 0x000fe20000ffe404 */
[----:B------:R-:W-:Y:S01]  /*33d0*/  IMAD R3, R5, c[0x0][0x208], RZ ;  /* 0x0000820005037a24 */ /* 0x000fe200078e02ff */
[----:B------:R-:W-:Y:S01]  /*33e0*/  LEA R9, P1, R0, c[0x0][0x1c8], 0x1 ;  /* 0x0000720000097a11 */ /* 0x000fe200078208ff */
[----:B------:R-:W-:-:S03]  /*33f0*/  IMAD.WIDE.U32 R4, R232, c[0x0][0x208], RZ ;  /* 0x00008200e8047a25 */ /* 0x000fc600078e00ff */
[----:B----4-:R-:W-:Y:S01]  /*3400*/  LEA.HI.X R14, R0, c[0x0][0x1cc], R2, 0x1, P1 ;  /* 0x00007300000e7a11 */ /* 0x010fe200008f0c02 */
[----:B------:R-:W-:Y:S01]  /*3410*/  SHFL.IDX PT, R12, R9, 0x1, 0x181f ;  /* 0x00381f00090c7f89 */ /* 0x000fe200000e0000 */
[----:B------:R-:W-:Y:S01]  /*3420*/  ISETP.GE.AND P1, PT, R20, 0x1, PT ;  /* 0x000000011400780c */ /* 0x000fe20003f26270 */
[----:B------:R-:W-:Y:S02]  /*3430*/  IMAD R3, R232, c[0x0][0x20c], R3 ;  /* 0x00008300e8037a24 */ /* 0x000fe400078e0203 */
[----:B------:R-:W1:Y:S02]  /*3440*/  SHFL.IDX PT, R0, R9, RZ, 0x181f ;  /* 0x00181fff09007589 */ /* 0x000e6400000e0000 */
[----:B------:R-:W-:Y:S02]  /*3450*/  IMAD.IADD R5, R5, 0x1, R3 ;  /* 0x0000000105057824 */ /* 0x000fe400078e0203 */
[----:B------:R-:W2:Y:S04]  /*3460*/  SHFL.IDX PT, R2, R14, RZ, 0x181f ;  /* 0x00181fff0e027589 */ /* 0x000ea800000e0000 */
[----:B------:R-:W3:Y:S02]  /*3470*/  SHFL.IDX PT, R14, R14, 0x1, 0x181f ;  /* 0x00381f000e0e7f89 */ /* 0x000ee400000e0000 */
[----:B-1----:R-:W-:-:S04]  /*3480*/  @P1 LEA R6, P2, R231, R0, 0x1 ;  /* 0x00000000e7061211 */ /* 0x002fc800078408ff */
[----:B--2---:R-:W-:Y:S02]  /*3490*/  @P1 LEA.HI.X R7, R231, R2, R25, 0x1, P2 ;  /* 0x00000002e7071211 */ /* 0x004fe400010f0c19 */
[----:B------:R-:W-:-:S03]  /*34a0*/  @P1 LEA R10, P2, R240, R0, 0x1 ;  /* 0x00000000f00a1211 */ /* 0x000fc600078408ff */
[----:B------:R1:W-:Y:S01]  /*34b0*/  @P1 LDGSTS.E.BYPASS.LTC128B.128 [R229+0x8100], [R6.64], !P6 ;  /* 0x0810000006e51fae */ /* 0x0003e2000f101d46 */
[----:B------:R-:W-:Y:S02]  /*34c0*/  @P1 LEA.HI.X R11, R240, R2, R19, 0x1, P2 ;  /* 0x00000002f00b1211 */ /* 0x000fe400010f0c13 */
[----:B------:R-:W-:-:S03]  /*34d0*/  @P1 LEA R8, P2, R239, R0, 0x1 ;  /* 0x00000000ef081211 */ /* 0x000fc600078408ff */
[----:B------:R2:W-:Y:S01]  /*34e0*/  @P1 LDGSTS.E.BYPASS.LTC128B.128 [R229+0xa100], [R10.64], !P5 ;  /* 0x0a1000000ae51fae */ /* 0x0005e2000e901d46 */
[----:B------:R-:W-:-:S05]  /*34f0*/  @P1 LEA.HI.X R9, R239, R2, R18, 0x1, P2 ;  /* 0x00000002ef091211 */ /* 0x000fca00010f0c12 */
[----:B------:R4:W-:Y:S01]  /*3500*/  @P1 LDGSTS.E.BYPASS.LTC128B.128 [R229+0xc100], [R8.64], !P4 ;  /* 0x0c10000008e51fae */ /* 0x0009e2000e101d46 */
[----:B-1----:R-:W-:Y:S01]  /*3510*/  @P1 LEA R6, P2, R241, R0, 0x1 ;  /* 0x00000000f1061211 */ /* 0x002fe200078408ff */
[----:B------:R-:W-:-:S03]  /*3520*/  IMAD R0, R13, c[0x0][0x218], RZ ;  /* 0x000086000d007a24 */ /* 0x000fc600078e02ff */
[----:B------:R-:W-:Y:S01]  /*3530*/  @P1 LEA.HI.X R7, R241, R2, R24, 0x1, P2 ;  /* 0x00000002f1071211 */ /* 0x000fe200010f0c18 */
[----:B------:R-:W-:Y:S01]  /*3540*/  IMAD.WIDE.U32 R2, R228, c[0x0][0x218], R4 ;  /* 0x00008600e4027a25 */ /* 0x000fe200078e0004 */
[----:B------:R-:W-:-:S03]  /*3550*/  ISETP.GE.AND P2, PT, R20, 0x21, PT ;  /* 0x000000211400780c */ /* 0x000fc60003f46270 */
[----:B------:R1:W-:Y:S01]  /*3560*/  @P1 LDGSTS.E.BYPASS.LTC128B.128 [R229+0xe100], [R6.64], !P3 ;  /* 0x0e10000006e51fae */ /* 0x0003e2000d901d46 */
[----:B------:R-:W-:Y:S01]  /*3570*/  IMAD R4, R228, c[0x0][0x21c], R0 ;  /* 0x00008700e4047a24 */ /* 0x000fe200078e0200 */
[----:B------:R-:W-:-:S04]  /*3580*/  IADD3 R0, P1, R2, R250, RZ ;  /* 0x000000fa02007210 */ /* 0x000fc80007f3e0ff */
[----:B------:R-:W-:-:S04]  /*3590*/  IADD3.X R2, R15, R3, R4, P1, !PT ;  /* 0x000000030f027210 */ /* 0x000fc80000ffe404 */
[----:B----4-:R-:W-:-:S04]  /*35a0*/  @P2 LEA R8, P1, R231, R12, 0x1 ;  /* 0x0000000ce7082211 */ /* 0x010fc800078208ff */
[----:B---3--:R-:W-:-:S05]  /*35b0*/  @P2 LEA.HI.X R9, R231, R14, R25, 0x1, P1 ;  /* 0x0000000ee7092211 */ /* 0x008fca00008f0c19 */
[----:B------:R2:W-:Y:S01]  /*35c0*/  @P2 LDGSTS.E.BYPASS.LTC128B.128 [R229+0x9100], [R8.64], !P6 ;  /* 0x0910000008e52fae */ /* 0x0005e2000f101d46 */
[----:B-1----:R-:W-:-:S04]  /*35d0*/  @P2 LEA R6, P1, R240, R12, 0x1 ;  /* 0x0000000cf0062211 */ /* 0x002fc800078208ff */
[----:B------:R-:W-:Y:S02]  /*35e0*/  @P2 LEA.HI.X R7, R240, R14, R19, 0x1, P1 ;  /* 0x0000000ef0072211 */ /* 0x000fe400008f0c13 */
[----:B------:R-:W-:-:S03]  /*35f0*/  @P2 LEA R4, P1, R239, R12, 0x1 ;  /* 0x0000000cef042211 */ /* 0x000fc600078208ff */
[----:B------:R1:W-:Y:S01]  /*3600*/  @P2 LDGSTS.E.BYPASS.LTC128B.128 [R229+0xb100], [R6.64], !P5 ;  /* 0x0b10000006e52fae */ /* 0x0003e2000e901d46 */
[----:B------:R-:W-:Y:S02]  /*3610*/  @P2 LEA.HI.X R5, R239, R14, R18, 0x1, P1 ;  /* 0x0000000eef052211 */ /* 0x000fe400008f0c12 */
[----:B------:R-:W-:-:S03]  /*3620*/  LEA R21, P1, R0, c[0x0][0x1f8], 0x1 ;  /* 0x00007e0000157a11 */ /* 0x000fc600078208ff */
[----:B------:R1:W-:Y:S01]  /*3630*/  @P2 LDGSTS.E.BYPASS.LTC128B.128 [R229+0xd100], [R4.64], !P4 ;  /* 0x0d10000004e52fae */ /* 0x0003e2000e101d46 */
[----:B------:R-:W-:Y:S01]  /*3640*/  LEA.HI.X R22, R0, c[0x0][0x1fc], R2, 0x1, P1 ;  /* 0x00007f0000167a11 */ /* 0x000fe200008f0c02 */
[----:B------:R-:W-:Y:S01]  /*3650*/  IMAD.MOV.U32 R0, RZ, RZ, 0x40 ;  /* 0x00000040ff007424 */ /* 0x000fe200078e00ff */
[C---:B------:R-:W-:Y:S01]  /*3660*/  @P2 LEA R2, P1, R241.reuse, R12, 0x1 ;  /* 0x0000000cf1022211 */ /* 0x040fe200078208ff */
[----:B------:R-:W3:Y:S03]  /*3670*/  SHFL.IDX PT, R13, R21, RZ, 0x181f ;  /* 0x00181fff150d7589 */ /* 0x000ee600000e0000 */
[----:B------:R-:W-:Y:S01]  /*3680*/  @P2 LEA.HI.X R3, R241, R14, R24, 0x1, P1 ;  /* 0x0000000ef1032211 */ /* 0x000fe200008f0c18 */
[----:B------:R-:W4:Y:S04]  /*3690*/  SHFL.IDX PT, R12, R22, RZ, 0x181f ;  /* 0x00181fff160c7589 */ /* 0x000f2800000e0000 */
[----:B------:R5:W-:Y:S04]  /*36a0*/  @P2 LDGSTS.E.BYPASS.LTC128B.128 [R229+0xf100], [R2.64], !P3 ;  /* 0x0f10000002e52fae */ /* 0x000be8000d901d46 */
[----:B------:R-:W0:Y:S01]  /*36b0*/  LDGDEPBAR ;  /* 0x00000000000079af */ /* 0x000e220000000000 */
[----:B------:R-:W-:-:S05]  /*36c0*/  R2P PR, R235, 0x6 ;  /* 0x00000006eb007804 */ /* 0x000fca0000000000 */
[----:B------:R-:W-:Y:S02]  /*36d0*/  SEL R0, R0, 0xffffffc0, !P2 ;  /* 0xffffffc000007807 */ /* 0x000fe40005000000 */
[----:B------:R-:W-:-:S04]  /*36e0*/  ISETP.GE.AND P2, PT, R240, c[0x0][0x1d4], PT ;  /* 0x00007500f0007a0c */ /* 0x000fc80003f46270 */
[----:B------:R-:W-:Y:S02]  /*36f0*/  ISETP.LT.OR P2, PT, R20, 0x1, P2 ;  /* 0x000000011400780c */ /* 0x000fe40001741670 */
[----:B-----5:R-:W-:Y:S01]  /*3700*/  IADD3 R3, R208, 0x20, RZ ;  /* 0x00000020d0037810 */ /* 0x020fe20007ffe0ff */
[----:B------:R-:W-:-:S04]  /*3710*/  DEPBAR.LE SB0, 0x1 ;  /* 0x000080400000791a */ /* 0x000fc80000000000 */
[----:B------:R-:W-:Y:S01]  /*3720*/  @P1 IADD3 R3, R208, -0x20, RZ ;  /* 0xffffffe0d0031810 */ /* 0x000fe20007ffe0ff */
[----:B------:R-:W-:-:S04]  /*3730*/  DEPBAR.LE SB0, 0x0 ;  /* 0x000080000000791a */ /* 0x000fc80000000000 */
[----:B------:R-:W-:Y:S01]  /*3740*/  BAR.SYNC.DEFER_BLOCKING 0x0 ;  /* 0x0000000000007b1d */ /* 0x000fe20000010000 */
[----:B---3--:R-:W-:-:S05]  /*3750*/  IADD3 R14, P1, R13, R119, RZ ;  /* 0x000000770d0e7210 */ /* 0x008fca0007f3e0ff */
[C---:B----4-:R-:W-:Y:S01]  /*3760*/  IMAD.X R15, R12.reuse, 0x1, R113, P1 ;  /* 0x000000010c0f7824 */ /* 0x050fe200008e0671 */
[C---:B------:R-:W-:Y:S01]  /*3770*/  IADD3 R16, P1, R13.reuse, R120, RZ ;  /* 0x000000780d107210 */ /* 0x040fe20007f3e0ff */
[----:B------:R-:W-:Y:S04]  /*3780*/  SHFL.IDX PT, R2, R21, 0x1, 0x181f ;  /* 0x00381f0015027f89 */ /* 0x000fe800000e0000 */
[----:B------:R-:W-:Y:S01]  /*3790*/  IMAD.X R17, R12, 0x1, R114, P1 ;  /* 0x000000010c117824 */ /* 0x000fe200008e0672 */
[----:B------:R-:W-:-:S05]  /*37a0*/  IADD3 R18, P1, R13, R122, RZ ;  /* 0x0000007a0d127210 */ /* 0x000fca0007f3e0ff */
[----:B------:R-:W-:Y:S01]  /*37b0*/  IMAD.X R19, R12, 0x1, R115, P1 ;  /* 0x000000010c137824 */ /* 0x000fe200008e0673 */
[----:B------:R-:W-:-:S04]  /*37c0*/  ISETP.GE.AND P1, PT, R231, c[0x0][0x1d4], PT ;  /* 0x00007500e7007a0c */ /* 0x000fc80003f26270 */
[C---:B------:R-:W-:Y:S01]  /*37d0*/  ISETP.LT.OR P0, PT, R20.reuse, 0x1, P1 ;  /* 0x000000011400780c */ /* 0x040fe20000f01670 */
[----:B-1----:R-:W-:Y:S01]  /*37e0*/  LDSM.16.M88.4 R4, [R220] ;  /* 0x00000000dc04783b */ /* 0x002fe20000000200 */
[----:B------:R-:W-:-:S03]  /*37f0*/  ISETP.LT.OR P1, PT, R20, 0x21, P1 ;  /* 0x000000211400780c */ /* 0x000fc60000f21670 */
[----:B------:R-:W1:Y:S04]  /*3800*/  LDSM.16.M88.4 R36, [R208] ;  /* 0x00000000d024783b */ /* 0x000e680000000200 */
[----:B------:R-:W3:Y:S04]  /*3810*/  LDSM.16.M88.4 R28, [R208+0x800] ;  /* 0x00080000d01c783b */ /* 0x000ee80000000200 */
[----:B------:R-:W4:Y:S04]  /*3820*/  LDSM.16.M88.4 R44, [R208+0x1000] ;  /* 0x00100000d02c783b */ /* 0x000f280000000200 */
[----:B------:R-:W5:Y:S04]  /*3830*/  LDSM.16.M88.4 R52, [R208+0x1800] ;  /* 0x00180000d034783b */ /* 0x000f680000000200 */
[----:B--2---:R-:W-:Y:S04]  /*3840*/  LDSM.16.M88.4 R8, [R221] ;  /* 0x00000000dd08783b */ /* 0x004fe80000000200 */
[----:B------:R-:W-:Y:S04]  /*3850*/  LDSM.16.M88.4 R48, [R3] ;  /* 0x000000000330783b */ /* 0x000fe80000000200 */
[----:B------:R-:W-:Y:S04]  /*3860*/  LDSM.16.M88.4 R60, [R3+0x800] ;  /* 0x00080000033c783b */ /* 0x000fe80000000200 */
[----:B------:R-:W-:Y:S04]  /*3870*/  LDSM.16.M88.4 R76, [R3+0x1000] ;  /* 0x00100000034c783b */ /* 0x000fe80000000200 */
[----:B------:R-:W-:Y:S04]  /*3880*/  LDSM.16.M88.4 R80, [R3+0x1800] ;  /* 0x001800000350783b */ /* 0x000fe80000000200 */
[----:B------:R-:W-:Y:S01]  /*3890*/  @!PT LDS RZ, [RZ] ;  /* 0x00000000fffff984 */ /* 0x000fe20000000800 */
[----:B------:R-:W-:Y:S01]  /*38a0*/  @!PT LDS RZ, [RZ] ;  /* 0x00000000fffff984 */ /* 0x000fe20000000800 */
[----:B------:R-:W-:Y:S01]  /*38b0*/  @!PT LDS RZ, [RZ] ;  /* 0x00000000fffff984 */ /* 0x000fe20000000800 */
[----:B------:R2:W-:Y:S01]  /*38c0*/  LDGSTS.E.BYPASS.LTC128B.128 [R229+0x100], [R14.64], !P0 ;  /* 0x001000000ee57fae */ /* 0x0005e2000c101d46 */
[----:B------:R-:W-:-:S03]  /*38d0*/  ISETP.NE.AND P0, PT, R23, RZ, PT ;  /* 0x000000ff1700720c */ /* 0x000fc60003f05270 */
[----:B------:R4:W-:Y:S01]  /*38e0*/  LDGSTS.E.BYPASS.LTC128B.128 [R229+0x2100], [R16.64], !P2 ;  /* 0x0210000010e57fae */ /* 0x0009e2000d101d46 */
[C---:B-1----:R-:W-:Y:S08]  /*38f0*/  HMMA.16816.F32.BF16 R40, R4.reuse, R36, RZ ;  /* 0x000000240428723c */ /* 0x042ff000000418ff */
[C---:B------:R-:W-:Y:S08]  /*3900*/  HMMA.16816.F32.BF16 R36, R4.reuse, R38, RZ ;  /* 0x000000260424723c */ /* 0x040ff000000418ff */
[----:B---3--:R-:W-:Y:S01]  /*3910*/  HMMA.16816.F32.BF16 R32, R4, R28, RZ ;  /* 0x0000001c0420723c */ /* 0x008fe200000418ff */
[----:B--2---:R-:W-:-:S07]  /*3920*/  IADD3 R14, P2, R13, R121, RZ ;  /* 0x000000790d0e7210 */ /* 0x004fce0007f5e0ff */
[C---:B------:R-:W-:Y:S01]  /*3930*/  HMMA.16816.F32.BF16 R28, R4.reuse, R30, RZ ;  /* 0x0000001e041c723c */ /* 0x040fe200000418ff */
[----:B------:R-:W-:Y:S01]  /*3940*/  IMAD.X R15, R12, 0x1, R112, P2 ;  /* 0x000000010c0f7824 */ /* 0x000fe200010e0670 */
[----:B------:R-:W-:Y:S01]  /*3950*/  ISETP.GE.AND P2, PT, R239, c[0x0][0x1d4], PT ;  /* 0x00007500ef007a0c */ /* 0x000fe20003f46270 */
[----:B------:R-:W1:Y:S03]  /*3960*/  SHFL.IDX PT, R12, R22, 0x1, 0x181f ;  /* 0x00381f00160c7f89 */ /* 0x000e6600000e0000 */
[----:B------:R-:W-:Y:S02]  /*3970*/  ISETP.LT.OR P2, PT, R20, 0x1, P2 ;  /* 0x000000011400780c */ /* 0x000fe40001741670 */
[C---:B----4-:R-:W-:Y:S08]  /*3980*/  HMMA.16816.F32.BF16 R24, R4.reuse, R44, RZ ;  /* 0x0000002c0418723c */ /* 0x050ff000000418ff */
[----:B------:R-:W-:Y:S03]  /*3990*/  HMMA.16816.F32.BF16 R44, R4, R46, RZ ;  /* 0x0000002e042c723c */ /* 0x000fe600000418ff */
[----:B------:R2:W-:Y:S01]  /*39a0*/  LDGSTS.E.BYPASS.LTC128B.128 [R229+0x4100], [R18.64], !P2 ;  /* 0x0410000012e57fae */ /* 0x0005e2000d101d46 */
[----:B------:R-:W-:-:S04]  /*39b0*/  IADD3 R16, P2, R2, R119, RZ ;  /* 0x0000007702107210 */ /* 0x000fc80007f5e0ff */
[----:B-----5:R-:W-:Y:S01]  /*39c0*/  HMMA.16816.F32.BF16 R68, R4, R52, RZ ;  /* 0x000000340444723c */ /* 0x020fe200000418ff */
[----:B-1----:R-:W-:Y:S01]  /*39d0*/  IMAD.X R17, R12, 0x1, R113, P2 ;  /* 0x000000010c117824 */ /* 0x002fe200010e0671 */
[----:B------:R-:W-:-:S06]  /*39e0*/  ISETP.GE.AND P2, PT, R241, c[0x0][0x1d4], PT ;  /* 0x00007500f1007a0c */ /* 0x000fcc0003f46270 */
[----:B------:R-:W-:Y:S01]  /*39f0*/  HMMA.16816.F32.BF16 R64, R4, R54, RZ ;  /* 0x000000360440723c */ /* 0x000fe200000418ff */
[----:B------:R-:W-:-:S07]  /*3a00*/  ISETP.LT.OR P2, PT, R20, 0x1, P2 ;  /* 0x000000011400780c */ /* 0x000fce0001741670 */
[C---:B------:R-:W-:Y:S06]  /*3a10*/  HMMA.16816.F32.BF16 R72, R8.reuse, R48, R40 ;  /* 0x000000300848723c */ /* 0x040fec0000041828 */
[----:B------:R1:W-:Y:S02]  /*3a20*/  LDGSTS.E.BYPASS.LTC128B.128 [R229+0x6100], [R14.64], !P2 ;  /* 0x061000000ee57fae */ /* 0x0003e4000d101d46 */
[----:B------:R-:W-:Y:S02]  /*3a30*/  HMMA.16816.F32.BF16 R56, R8, R50, R36 ;  /* 0x000000320838723c */ /* 0x000fe40000041824 */
[----:B------:R3:W-:Y:S01]  /*3a40*/  LDGSTS.E.BYPASS.LTC128B.128 [R229+0x1100], [R16.64], !P1 ;  /* 0x0110000010e57fae */ /* 0x0007e2000c901d46 */
[----:B--2---:R-:W-:-:S05]  /*3a50*/  IADD3 R18, P1, R2, R122, RZ ;  /* 0x0000007a02127210 */ /* 0x004fca0007f3e0ff */
[----:B------:R-:W-:Y:S01]  /*3a60*/  IMAD.X R19, R12, 0x1, R115, P1 ;  /* 0x000000010c137824 */ /* 0x000fe200008e0673 */
[C---:B------:R-:W-:Y:S08]  /*3a70*/  HMMA.16816.F32.BF16 R48, R8.reuse, R62, R28 ;  /* 0x0000003e0830723c */ /* 0x040ff0000004181c */
[----:B------:R-:W-:Y:S01]  /*3a80*/  HMMA.16816.F32.BF16 R40, R8, R76, R24 ;  /* 0x0000004c0828723c */ /* 0x000fe20000041818 */
[----:B-1----:R-:W-:-:S07]  /*3a90*/  IADD3 R14, P2, R2, R120, RZ ;  /* 0x00000078020e7210 */ /* 0x002fce0007f5e0ff */
[----:B------:R-:W-:Y:S01]  /*3aa0*/  HMMA.16816.F32.BF16 R52, R8, R60, R32 ;  /* 0x0000003c0834723c */ /* 0x000fe20000041820 */
[----:B---3--:R-:W-:Y:S02]  /*3ab0*/  IMAD.IADD R16, R208, 0x1, R0 ;  /* 0x00000001d0107824 */ /* 0x008fe400078e0200 */
[----:B------:R-:W-:Y:S01]  /*3ac0*/  IMAD.X R15, R12, 0x1, R114, P2 ;  /* 0x000000010c0f7824 */ /* 0x000fe200010e0672 */
[----:B------:R-:W-:-:S04]  /*3ad0*/  ISETP.GE.AND P2, PT, R240, c[0x0][0x1d4], PT ;  /* 0x00007500f0007a0c */ /* 0x000fc80003f46270 */
[----:B------:R-:W-:Y:S01]  /*3ae0*/  HMMA.16816.F32.BF16 R36, R8, R80, R68 ;  /* 0x000000500824723c */ /* 0x000fe20000041844 */
[----:B------:R-:W-:Y:S02]  /*3af0*/  ISETP.LT.OR P1, PT, R20, 0x21, P2 ;  /* 0x000000211400780c */ /* 0x000fe40001721670 */
[----:B------:R-:W-:-:S04]  /*3b00*/  ISETP.GE.AND P2, PT, R241, c[0x0][0x1d4], PT ;  /* 0x00007500f1007a0c */ /* 0x000fc80003f46270 */
[----:B------:R-:W-:Y:S01]  /*3b10*/  ISETP.LT.OR P2, PT, R20, 0x21, P2 ;  /* 0x000000211400780c */ /* 0x000fe20001741670 */
[----:B------:R-:W-:Y:S06]  /*3b20*/  HMMA.16816.F32.BF16 R32, R8, R82, R64 ;  /* 0x000000520820723c */ /* 0x000fec0000041840 */
[----:B------:R1:W-:Y:S02]  /*3b30*/  LDGSTS.E.BYPASS.LTC128B.128 [R229+0x3100], [R14.64], !P1 ;  /* 0x031000000ee57fae */ /* 0x0003e4000c901d46 */
[----:B-1----:R-:W-:Y:S02]  /*3b40*/  IADD3 R14, P1, R2, R121, RZ ;  /* 0x00000079020e7210 */ /* 0x002fe40007f3e0ff */
[----:B------:R-:W-:-:S03]  /*3b50*/  IADD3 R2, R3, 0x6000, RZ ;  /* 0x0000600003027810 */ /* 0x000fc60007ffe0ff */
[----:B------:R-:W-:Y:S01]  /*3b60*/  IMAD.X R15, R12, 0x1, R112, P1 ;  /* 0x000000010c0f7824 */ /* 0x000fe200008e0670 */
[----:B------:R-:W-:Y:S01]  /*3b70*/  ISETP.GE.AND P1, PT, R239, c[0x0][0x1d4], PT ;  /* 0x00007500ef007a0c */ /* 0x000fe20003f26270 */
[----:B------:R-:W-:-:S03]  /*3b80*/  IMAD.IADD R209, R2, 0x1, R0 ;  /* 0x0000000102d17824 */ /* 0x000fc600078e0200 */
[----:B------:R-:W-:Y:S11]  /*3b90*/  ISETP.LT.OR P1, PT, R20, 0x21, P1 ;  /* 0x000000211400780c */ /* 0x000ff60000f21670 */
[----:B------:R-:W-:Y:S02]  /*3ba0*/  @!UPT UIADD3 URZ, URZ, URZ, URZ ;  /* 0x0000003f3f3ff290 */ /* 0x000fe4000fffe03f */
[----:B------:R1:W-:Y:S01]  /*3bb0*/  LDGSTS.E.BYPASS.LTC128B.128 [R229+0x5100], [R18.64], !P1 ;  /* 0x0510000012e57fae */ /* 0x0003e2000c901d46 */
[----:B------:R-:W-:-:S03]  /*3bc0*/  ISETP.GT.AND P1, PT, R117, 0x3f, PT ;  /* 0x0000003f7500780c */ /* 0x000fc60003f24270 */
[----:B------:R2:W-:Y:S01]  /*3bd0*/  LDGSTS.E.BYPASS.LTC128B.128 [R229+0x7100], [R14.64], !P2 ;  /* 0x071000000ee57fae */ /* 0x0005e2000d101d46 */
[----:B------:R-:W-:-:S03]  /*3be0*/  ISETP.GT.AND P2, PT, R116, R242, PT ;  /* 0x000000f27400720c */ /* 0x000fc60003f44270 */
[----:B------:R-:W-:Y:S04]  /*3bf0*/  LDSM.16.M88.4 R4, [R223] ;  /* 0x00000000df04783b */ /* 0x000fe80000000200 */
[----:B------:R-:W3:Y:S04]  /*3c00*/  LDSM.16.M88.4 R28, [R16] ;  /* 0x00000000101c783b */ /* 0x000ee80000000200 */
[----:B------:R-:W4:Y:S04]  /*3c10*/  LDSM.16.M88.4 R24, [R16+0x800] ;  /* 0x000800001018783b */ /* 0x000f280000000200 */
[----:B------:R-:W5:Y:S04]  /*3c20*/  LDSM.16.M88.4 R20, [R16+0x1000] ;  /* 0x001000001014783b */ /* 0x000f680000000200 */
[----:B------:R-:W-:Y:S04]  /*3c30*/  LDSM.16.M88.4 R68, [R209+-0x6000] ;  /* 0xffa00000d144783b */ /* 0x000fe80000000200 */
[----:B------:R-:W-:Y:S01]  /*3c40*/  LDSM.16.M88.4 R80, [R209+-0x5000] ;  /* 0xffb00000d150783b */ /* 0x000fe20000000200 */
[----:B--2---:R-:W-:Y:S03]  /*3c50*/  HMMA.16816.F32.BF16 R12, R8, R78, R44 ;  /* 0x0000004e080c723c */ /* 0x004fe6000004182c */
[----:B------:R-:W2:Y:S04]  /*3c60*/  LDSM.16.M88.4 R44, [R16+0x1800] ;  /* 0x00180000102c783b */ /* 0x000ea80000000200 */
[----:B------:R-:W1:Y:S04]  /*3c70*/  LDSM.16.M88.4 R8, [R222] ;  /* 0x00000000de08783b */ /* 0x000e680000000200 */
[----:B------:R-:W1:Y:S04]  /*3c80*/  LDSM.16.M88.4 R76, [R209+-0x5800] ;  /* 0xffa80000d14c783b */ /* 0x000e680000000200 */
[----:B------:R-:W1:Y:S04]  /*3c90*/  LDSM.16.M88.4 R88, [R209+-0x4800] ;  /* 0xffb80000d158783b */ /* 0x000e680000000200 */
[----:B------:R-:W-:Y:S01]  /*3ca0*/  LDSM.16.M88.4 R64, [R208+0x2800] ;  /* 0x00280000d040783b */ /* 0x000fe20000000200 */
[C---:B---3--:R-:W-:Y:S03]  /*3cb0*/  HMMA.16816.F32.BF16 R60, R4.reuse, R28, R72 ;  /* 0x0000001c043c723c */ /* 0x048fe60000041848 */
[----:B------:R-:W-:Y:S04]  /*3cc0*/  LDSM.16.M88.4 R72, [R208+0x3000] ;  /* 0x00300000d048783b */ /* 0x000fe80000000200 */
[----:B------:R-:W-:Y:S01]  /*3cd0*/  LDSM.16.M88.4 R84, [R208+0x3800] ;  /* 0x00380000d054783b */ /* 0x000fe20000000200 */
[C---:B------:R-:W-:Y:S03]  /*3ce0*/  HMMA.16816.F32.BF16 R56, R4.reuse, R30, R56 ;  /* 0x0000001e0438723c */ /* 0x040fe60000041838 */
[----:B------:R-:W-:Y:S04]  /*3cf0*/  LDSM.16.M88.4 R96, [R3+0x7000] ;  /* 0x007000000360783b */ /* 0x000fe80000000200 */
[----:B------:R-:W-:Y:S01]  /*3d00*/  LDSM.16.M88.4 R108, [R3+0x7800] ;  /* 0x00780000036c783b */ /* 0x000fe20000000200 */
[C---:B----4-:R-:W-:Y:S03]  /*3d10*/  HMMA.16816.F32.BF16 R52, R4.reuse, R24, R52 ;  /* 0x000000180434723c */ /* 0x050fe60000041834 */
[----:B------:R-:W-:Y:S04]  /*3d20*/  LDSM.16.M88.4 R92, [R16+0x6800] ;  /* 0x00680000105c783b */ /* 0x000fe80000000200 */
[----:B------:R-:W-:Y:S01]  /*3d30*/  LDSM.16.M88.4 R100, [R16+0x7000] ;  /* 0x007000001064783b */ /* 0x000fe20000000200 */
[C---:B------:R-:W-:Y:S03]  /*3d40*/  HMMA.16816.F32.BF16 R48, R4.reuse, R26, R48 ;  /* 0x0000001a0430723c */ /* 0x040fe60000041830 */
[----:B------:R-:W-:Y:S04]  /*3d50*/  LDSM.16.M88.4 R104, [R16+0x7800] ;  /* 0x007800001068783b */ /* 0x000fe80000000200 */
[----:B------:R-:W0:Y:S01]  /*3d60*/  LDGDEPBAR ;  /* 0x00000000000079af */ /* 0x000e220000000000 */
[C---:B-----5:R-:W-:Y:S08]  /*3d70*/  HMMA.16816.F32.BF16 R40, R4.reuse, R20, R40 ;  /* 0x000000140428723c */ /* 0x060ff00000041828 */
[C---:B------:R-:W-:Y:S08]  /*3d80*/  HMMA.16816.F32.BF16 R24, R4.reuse, R22, R12 ;  /* 0x000000160418723c */ /* 0x040ff0000004180c */
[C---:B--2---:R-:W-:Y:S08]  /*3d90*/  HMMA.16816.F32.BF16 R20, R4.reuse, R44, R36 ;  /* 0x0000002c0414723c */ /* 0x044ff00000041824 */
[----:B------:R-:W-:Y:S01]  /*3da0*/  HMMA.16816.F32.BF16 R12, R4, R46, R32 ;  /* 0x0000002e040c723c */ /* 0x000fe20000041820 */
[----:B------:R-:W-:Y:S04]  /*3db0*/  LDSM.16.M88.4 R4, [R220+0x4000] ;  /* 0x00400000dc04783b */ /* 0x000fe80000000200 */
[----:B------:R-:W2:Y:S03]  /*3dc0*/  LDSM.16.M88.4 R32, [R208+0x2000] ;  /* 0x00200000d020783b */ /* 0x000ea60000000200 */
[C---:B-1----:R-:W-:Y:S08]  /*3dd0*/  HMMA.16816.F32.BF16 R28, R8.reuse, R68, R60 ;  /* 0x00000044081c723c */ /* 0x042ff0000004183c */
[C---:B------:R-:W-:Y:S01]  /*3de0*/  HMMA.16816.F32.BF16 R36, R8.reuse, R70, R56 ;  /* 0x000000460824723c */ /* 0x040fe20000041838 */
[----:B------:R-:W-:Y:S04]  /*3df0*/  LDSM.16.M88.4 R68, [R3+0x2800] ;  /* 0x002800000344783b */ /* 0x000fe80000000200 */
[----:B------:R-:W-:Y:S03]  /*3e00*/  LDSM.16.M88.4 R56, [R16+0x2800] ;  /* 0x002800001038783b */ /* 0x000fe60000000200 */
[C---:B------:R-:W-:Y:S01]  /*3e10*/  HMMA.16816.F32.BF16 R44, R8.reuse, R76, R52 ;  /* 0x0000004c082c723c */ /* 0x040fe20000041834 */
[----:B------:R-:W-:Y:S07]  /*3e20*/  LDSM.16.M88.4 R52, [R3+0x2000] ;  /* 0x002000000334783b */ /* 0x000fee0000000200 */
[C---:B------:R-:W-:Y:S08]  /*3e30*/  HMMA.16816.F32.BF16 R40, R8.reuse, R80, R40 ;  /* 0x000000500828723c */ /* 0x040ff00000041828 */
[C---:B------:R-:W-:Y:S01]  /*3e40*/  HMMA.16816.F32.BF16 R48, R8.reuse, R78, R48 ;  /* 0x0000004e0830723c */ /* 0x040fe20000041830 */
[----:B------:R-:W-:Y:S07]  /*3e50*/  LDSM.16.M88.4 R76, [R3+0x3000] ;  /* 0x00300000034c783b */ /* 0x000fee0000000200 */
[C---:B------:R-:W-:Y:S01]  /*3e60*/  HMMA.16816.F32.BF16 R24, R8.reuse, R82, R24 ;  /* 0x000000520818723c */ /* 0x040fe20000041818 */
[----:B------:R-:W-:Y:S07]  /*3e70*/  LDSM.16.M88.4 R80, [R16+0x3800] ;  /* 0x003800001050783b */ /* 0x000fee0000000200 */
[C---:B------:R-:W-:Y:S08]  /*3e80*/  HMMA.16816.F32.BF16 R20, R8.reuse, R88, R20 ;  /* 0x000000580814723c */ /* 0x040ff00000041814 */
[----:B------:R-:W-:Y:S01]  /*3e90*/  HMMA.16816.F32.BF16 R12, R8, R90, R12 ;  /* 0x0000005a080c723c */ /* 0x000fe2000004180c */
[----:B------:R-:W1:Y:S04]  /*3ea0*/  LDSM.16.M88.4 R8, [R221+0x4000] ;  /* 0x00400000dd08783b */ /* 0x000e680000000200 */
[----:B------:R-:W3:Y:S03]  /*3eb0*/  LDSM.16.M88.4 R88, [R3+0x3800] ;  /* 0x003800000358783b */ /* 0x000ee60000000200 */
[C---:B--2---:R-:W-:Y:S08]  /*3ec0*/  HMMA.16816.F32.BF16 R28, R4.reuse, R32, R28 ;  /* 0x00000020041c723c */ /* 0x044ff0000004181c */
[C---:B------:R-:W-:Y:S08]  /*3ed0*/  HMMA.16816.F32.BF16 R32, R4.reuse, R34, R36 ;  /* 0x000000220420723c */ /* 0x040ff00000041824 */
[C---:B------:R-:W-:Y:S08]  /*3ee0*/  HMMA.16816.F32.BF16 R36, R4.reuse, R64, R44 ;  /* 0x000000400424723c */ /* 0x040ff0000004182c */
[C---:B------:R-:W-:Y:S08]  /*3ef0*/  HMMA.16816.F32.BF16 R44, R4.reuse, R72, R40 ;  /* 0x00000048042c723c */ /* 0x040ff00000041828 */
[C---:B------:R-:W-:Y:S01]  /*3f00*/  HMMA.16816.F32.BF16 R60, R4.reuse, R66, R48 ;  /* 0x00000042043c723c */ /* 0x040fe20000041830 */
[----:B------:R-:W-:Y:S04]  /*3f10*/  LDSM.16.M88.4 R64, [R16+0x3000] ;  /* 0x003000001040783b */ /* 0x000fe80000000200 */
[----:B------:R-:W-:Y:S03]  /*3f20*/  LDSM.16.M88.4 R48, [R209+-0x4000] ;  /* 0xffc00000d130783b */ /* 0x000fe60000000200 */
[C---:B------:R-:W-:Y:S01]  /*3f30*/  HMMA.16816.F32.BF16 R40, R4.reuse, R74, R24 ;  /* 0x0000004a0428723c */ /* 0x040fe20000041818 */
[----:B------:R-:W-:Y:S04]  /*3f40*/  LDSM.16.M88.4 R24, [R16+0x2000] ;  /* 0x002000001018783b */ /* 0x000fe80000000200 */
[----:B------:R-:W-:Y:S03]  /*3f50*/  LDSM.16.M88.4 R72, [R209+-0x3000] ;  /* 0xffd00000d148783b */ /* 0x000fe60000000200 */
[C---:B------:R-:W-:Y:S08]  /*3f60*/  HMMA.16816.F32.BF16 R20, R4.reuse, R84, R20 ;  /* 0x000000540414723c */ /* 0x040ff00000041814 */
[----:B------:R-:W-:Y:S01]  /*3f70*/  HMMA.16816.F32.BF16 R12, R4, R86, R12 ;  /* 0x00000056040c723c */ /* 0x000fe2000004180c */
[----:B------:R-:W2:Y:S04]  /*3f80*/  LDSM.16.M88.4 R4, [R223+0x4000] ;  /* 0x00400000df04783b */ /* 0x000ea80000000200 */
[----:B------:R-:W-:Y:S03]  /*3f90*/  LDSM.16.M88.4 R84, [R209+-0x2800] ;  /* 0xffd80000d154783b */ /* 0x000fe60000000200 */
[C---:B-1----:R-:W-:Y:S08]  /*3fa0*/  HMMA.16816.F32.BF16 R28, R8.reuse, R52, R28 ;  /* 0x00000034081c723c */ /* 0x042ff0000004181c */
[C---:B------:R-:W-:Y:S01]  /*3fb0*/  HMMA.16816.F32.BF16 R32, R8.reuse, R54, R32 ;  /* 0x000000360820723c */ /* 0x040fe20000041820 */
[----:B------:R-:W-:Y:S07]  /*3fc0*/  LDSM.16.M88.4 R52, [R209+-0x3800] ;  /* 0xffc80000d134783b */ /* 0x000fee0000000200 */
        /* <DEDUP_REMOVED lines=8> */
[----:B------:R-:W1:Y:S04]  /*4050*/  LDSM.16.M88.4 R8, [R222+0x4000] ;  /* 0x00400000de08783b */ /* 0x000e680000000200 */
[----:B------:R-:W-:Y:S03]  /*4060*/  LDSM.16.M88.4 R88, [R208+0x7800] ;  /* 0x00780000d058783b */ /* 0x000fe60000000200 */
[C---:B--2---:R-:W-:Y:S08]  /*4070*/  HMMA.16816.F32.BF16 R28, R4.reuse, R24, R28 ;  /* 0x00000018041c723c */ /* 0x044ff0000004181c */
        /* <DEDUP_REMOVED lines=10> */
[----:B------:R-:W2:Y:S04]  /*4120*/  LDSM.16.M88.4 R4, [R220+0x8000] ;  /* 0x00800000dc04783b */ /* 0x000ea80000000200 */
[----:B------:R-:W-:Y:S03]  /*4130*/  LDSM.16.M88.4 R80, [R3+0x5800] ;  /* 0x005800000350783b */ /* 0x000fe60000000200 */
        /* <DEDUP_REMOVED lines=12> */
[----:B------:R-:W-:Y:S03]  /*4200*/  LDSM.16.M88.4 R84, [R209+-0x800] ;  /* 0xfff80000d154783b */ /* 0x000fe60000000200 */
[C---:B--2---:R-:W-:Y:S08]  /*4210*/  HMMA.16816.F32.BF16 R28, R4.reuse, R24, R28 ;  /* 0x00000018041c723c */ /* 0x044ff0000004181c */
[C---:B------:R-:W-:Y:S08]  /*4220*/  HMMA.16816.F32.BF16 R32, R4.reuse, R26, R32 ;  /* 0x0000001a0420723c */ /* 0x040ff00000041820 */
        /* <DEDUP_REMOVED lines=9> */
[----:B------:R-:W3:Y:S03]  /*42c0*/  LDSM.16.M88.4 R76, [R16+0x5800] ;  /* 0x00580000104c783b */ /* 0x000ee60000000200 */
[C---:B-1----:R-:W-:Y:S08]  /*42d0*/  HMMA.16816.F32.BF16 R20, R8.reuse, R52, R28 ;  /* 0x000000340814723c */ /* 0x042ff0000004181c */
[C---:B------:R-:W-:Y:S01]  /*42e0*/  HMMA.16816.F32.BF16 R32, R8.reuse, R54, R32 ;  /* 0x000000360820723c */ /* 0x040fe20000041820 */
[----:B------:R-:W-:Y:S07]  /*42f0*/  LDSM.16.M88.4 R52, [R209+-0x2000] ;  /* 0xffe00000d134783b */ /* 0x000fee0000000200 */
[C---:B------:R-:W-:Y:S08]  /*4300*/  HMMA.16816.F32.BF16 R36, R8.reuse, R64, R36 ;  /* 0x000000400824723c */ /* 0x040ff00000041824 */
[C---:B------:R-:W-:Y:S01]  /*4310*/  HMMA.16816.F32.BF16 R60, R8.reuse, R66, R60 ;  /* 0x00000042083c723c */ /* 0x040fe2000004183c */
[----:B------:R-:W-:Y:S07]  /*4320*/  LDSM.16.M88.4 R64, [R209+-0x1800] ;  /* 0xffe80000d140783b */ /* 0x000fee0000000200 */
[C---:B------:R-:W-:Y:S08]  /*4330*/  HMMA.16816.F32.BF16 R44, R8.reuse, R72, R44 ;  /* 0x00000048082c723c */ /* 0x040ff0000004182c */
[C---:B------:R-:W-:Y:S01]  /*4340*/  HMMA.16816.F32.BF16 R40, R8.reuse, R74, R40 ;  /* 0x0000004a0828723c */ /* 0x040fe20000041828 */
[----:B------:R-:W-:Y:S07]  /*4350*/  LDSM.16.M88.4 R72, [R208+0x6800] ;  /* 0x00680000d048783b */ /* 0x000fee0000000200 */
[C---:B------:R-:W-:Y:S08]  /*4360*/  HMMA.16816.F32.BF16 R28, R8.reuse, R80, R24 ;  /* 0x00000050081c723c */ /* 0x040ff00000041818 */
[----:B------:R-:W-:Y:S01]  /*4370*/  HMMA.16816.F32.BF16 R12, R8, R82, R12 ;  /* 0x00000052080c723c */ /* 0x000fe2000004180c */
[----:B------:R-:W1:Y:S04]  /*4380*/  LDSM.16.M88.4 R8, [R222+0x8000] ;  /* 0x00800000de08783b */ /* 0x000e680000000200 */
[----:B------:R-:W4:Y:S03]  /*4390*/  LDSM.16.M88.4 R80, [R209+-0x1000] ;  /* 0xfff00000d150783b */ /* 0x000f260000000200 */
[C---:B--2---:R-:W-:Y:S08]  /*43a0*/  HMMA.16816.F32.BF16 R20, R4.reuse, R48, R20 ;  /* 0x000000300414723c */ /* 0x044ff00000041814 */
[C---:B------:R-:W-:Y:S08]  /*43b0*/  HMMA.16816.F32.BF16 R24, R4.reuse, R50, R32 ;  /* 0x000000320418723c */ /* 0x040ff00000041820 */
[C---:B------:R-:W-:Y:S08]  /*43c0*/  HMMA.16816.F32.BF16 R36, R4.reuse, R56, R36 ;  /* 0x000000380424723c */ /* 0x040ff00000041824 */
[C---:B------:R-:W-:Y:S08]  /*43d0*/  HMMA.16816.F32.BF16 R60, R4.reuse, R58, R60 ;  /* 0x0000003a043c723c */ /* 0x040ff0000004183c */
[C---:B------:R-:W-:Y:S08]  /*43e0*/  HMMA.16816.F32.BF16 R44, R4.reuse, R68, R44 ;  /* 0x00000044042c723c */ /* 0x040ff0000004182c */
[C---:B------:R-:W-:Y:S01]  /*43f0*/  HMMA.16816.F32.BF16 R40, R4.reuse, R70, R40 ;  /* 0x000000460428723c */ /* 0x040fe20000041828 */
[----:B------:R-:W-:Y:S07]  /*4400*/  LDSM.16.M88.4 R68, [R208+0x6000] ;  /* 0x00600000d044783b */ /* 0x000fee0000000200 */
[C---:B---3--:R-:W-:Y:S08]  /*4410*/  HMMA.16816.F32.BF16 R32, R4.reuse, R76, R28 ;  /* 0x0000004c0420723c */ /* 0x048ff0000004181c */
[----:B------:R-:W-:Y:S01]  /*4420*/  HMMA.16816.F32.BF16 R12, R4, R78, R12 ;  /* 0x0000004e040c723c */ /* 0x000fe2000004180c */
[----:B------:R-:W2:Y:S04]  /*4430*/  LDSM.16.M88.4 R4, [R220+0xc000] ;  /* 0x00c00000dc04783b */ /* 0x000ea80000000200 */
[----:B------:R-:W3:Y:S03]  /*4440*/  LDSM.16.M88.4 R76, [R208+0x7000] ;  /* 0x00700000d04c783b */ /* 0x000ee60000000200 */
[C---:B-1----:R-:W-:Y:S08]  /*4450*/  HMMA.16816.F32.BF16 R28, R8.reuse, R52, R20 ;  /* 0x00000034081c723c */ /* 0x042ff00000041814 */
[C---:B------:R-:W-:Y:S08]  /*4460*/  HMMA.16816.F32.BF16 R24, R8.reuse, R54, R24 ;  /* 0x000000360818723c */ /* 0x040ff00000041818 */
[C---:B------:R-:W-:Y:S08]  /*4470*/  HMMA.16816.F32.BF16 R20, R8.reuse, R64, R36 ;  /* 0x000000400814723c */ /* 0x040ff00000041824 */
[C---:B------:R-:W-:Y:S01]  /*4480*/  HMMA.16816.F32.BF16 R60, R8.reuse, R66, R60 ;  /* 0x00000042083c723c */ /* 0x040fe2000004183c */
[----:B------:R-:W-:Y:S07]  /*4490*/  LDSM.16.M88.4 R64, [R3+0x6000] ;  /* 0x006000000340783b */ /* 0x000fee0000000200 */
[C---:B----4-:R-:W-:Y:S08]  /*44a0*/  HMMA.16816.F32.BF16 R56, R8.reuse, R80, R44 ;  /* 0x000000500838723c */ /* 0x050ff0000004182c */
[C---:B------:R-:W-:Y:S08]  /*44b0*/  HMMA.16816.F32.BF16 R52, R8.reuse, R82, R40 ;  /* 0x000000520834723c */ /* 0x040ff00000041828 */
[C---:B------:R-:W-:Y:S08]  /*44c0*/  HMMA.16816.F32.BF16 R48, R8.reuse, R84, R32 ;  /* 0x000000540830723c */ /* 0x040ff00000041820 */
[----:B------:R-:W-:Y:S01]  /*44d0*/  HMMA.16816.F32.BF16 R8, R8, R86, R12 ;  /* 0x000000560808723c */ /* 0x000fe2000004180c */
[----:B------:R-:W1:Y:S04]  /*44e0*/  LDSM.16.M88.4 R12, [R221+0xc000] ;  /* 0x00c00000dd0c783b */ /* 0x000e680000000200 */
[----:B------:R-:W4:Y:S03]  /*44f0*/  LDSM.16.M88.4 R84, [R3+0x6800] ;  /* 0x006800000354783b */ /* 0x000f260000000200 */
[C---:B--2---:R-:W-:Y:S08]  /*4500*/  HMMA.16816.F32.BF16 R44, R4.reuse, R68, R28 ;  /* 0x00000044042c723c */ /* 0x044ff0000004181c */
[C---:B------:R-:W-:Y:S08]  /*4510*/  HMMA.16816.F32.BF16 R40, R4.reuse, R70, R24 ;  /* 0x000000460428723c */ /* 0x040ff00000041818 */
[C---:B------:R-:W-:Y:S08]  /*4520*/  HMMA.16816.F32.BF16 R36, R4.reuse, R72, R20 ;  /* 0x000000480424723c */ /* 0x040ff00000041814 */
[C---:B------:R-:W-:Y:S08]  /*4530*/  HMMA.16816.F32.BF16 R32, R4.reuse, R74, R60 ;  /* 0x0000004a0420723c */ /* 0x040ff0000004183c */
[C---:B---3--:R-:W-:Y:S01]  /*4540*/  HMMA.16816.F32.BF16 R28, R4.reuse, R76, R56 ;  /* 0x0000004c041c723c */ /* 0x048fe20000041838 */
[----:B------:R-:W-:Y:S07]  /*4550*/  LDSM.16.M88.4 R56, [R209] ;  /* 0x00000000d138783b */ /* 0x000fee0000000200 */
[C---:B------:R-:W-:Y:S01]  /*4560*/  HMMA.16816.F32.BF16 R24, R4.reuse, R78, R52 ;  /* 0x0000004e0418723c */ /* 0x040fe20000041834 */
[----:B------:R-:W-:Y:S07]  /*4570*/  LDSM.16.M88.4 R52, [R209+0x800] ;  /* 0x00080000d134783b */ /* 0x000fee0000000200 */
[C---:B------:R-:W-:Y:S01]  /*4580*/  HMMA.16816.F32.BF16 R20, R4.reuse, R88, R48 ;  /* 0x000000580414723c */ /* 0x040fe20000041830 */
[----:B------:R-:W-:Y:S07]  /*4590*/  LDSM.16.M88.4 R48, [R209+0x1000] ;  /* 0x00100000d130783b */ /* 0x000fee0000000200 */
[----:B------:R-:W-:Y:S01]  /*45a0*/  HMMA.16816.F32.BF16 R4, R4, R90, R8 ;  /* 0x0000005a0404723c */ /* 0x000fe20000041808 */
[----:B------:R-:W-:Y:S04]  /*45b0*/  LDSM.16.M88.4 R8, [R223+0xc000] ;  /* 0x00c00000df08783b */ /* 0x000fe80000000200 */
[----:B------:R2:W3:Y:S03]  /*45c0*/  LDSM.16.M88.4 R88, [R16+0x6000] ;  /* 0x006000001058783b */ /* 0x0004e60000000200 */
[C---:B-1----:R-:W-:Y:S01]  /*45d0*/  HMMA.16816.F32.BF16 R80, R12.reuse, R64, R44 ;  /* 0x000000400c50723c */ /* 0x042fe2000004182c */
[----:B------:R-:W-:Y:S07]  /*45e0*/  LDSM.16.M88.4 R44, [R209+0x1800] ;  /* 0x00180000d12c783b */ /* 0x000fee0000000200 */
[C---:B------:R-:W-:Y:S08]  /*45f0*/  HMMA.16816.F32.BF16 R76, R12.reuse, R66, R40 ;  /* 0x000000420c4c723c */ /* 0x040ff00000041828 */
[C---:B----4-:R-:W-:Y:S08]  /*4600*/  HMMA.16816.F32.BF16 R72, R12.reuse, R84, R36 ;  /* 0x000000540c48723c */ /* 0x050ff00000041824 */
[C---:B------:R-:W-:Y:S08]  /*4610*/  HMMA.16816.F32.BF16 R68, R12.reuse, R86, R32 ;  /* 0x000000560c44723c */ /* 0x040ff00000041820 */
[C---:B------:R-:W-:Y:S08]  /*4620*/  HMMA.16816.F32.BF16 R64, R12.reuse, R96, R28 ;  /* 0x000000600c40723c */ /* 0x040ff0000004181c */
[C---:B------:R-:W-:Y:S08]  /*4630*/  HMMA.16816.F32.BF16 R60, R12.reuse, R98, R24 ;  /* 0x000000620c3c723c */ /* 0x040ff00000041818 */
[C---:B--2---:R-:W-:Y:S08]  /*4640*/  HMMA.16816.F32.BF16 R16, R12.reuse, R108, R20 ;  /* 0x0000006c0c10723c */ /* 0x044ff00000041814 */
[----:B------:R-:W-:Y:S01]  /*4650*/  HMMA.16816.F32.BF16 R12, R12, R110, R4 ;  /* 0x0000006e0c0c723c */ /* 0x000fe20000041804 */
[----:B------:R-:W1:Y:S01]  /*4660*/  LDSM.16.M88.4 R4, [R222+0xc000] ;  /* 0x00c00000de04783b */ /* 0x000e620000000200 */
[----:B------:R-:W-:-:S06]  /*4670*/  DEPBAR.LE SB0, 0x0 ;  /* 0x000080000000791a */ /* 0x000fcc0000000000 */
[C---:B---3--:R-:W-:Y:S08]  /*4680*/  HMMA.16816.F32.BF16 R40, R8.reuse, R88, R80 ;  /* 0x000000580828723c */ /* 0x048ff00000041850 */
        /* <DEDUP_REMOVED lines=9> */
[C---:B------:R-:W-:Y:S08]  /*4720*/  HMMA.16816.F32.BF16 R40, R4.reuse, R44, R16 ;  /* 0x0000002c0428723c */ /* 0x040ff00000041810 */
[C---:B------:R-:W-:Y:S08]  /*4730*/  HMMA.16816.F32.BF16 R36, R4.reuse, R58, R36 ;  /* 0x0000003a0424723c */ /* 0x040ff00000041824 */
[C---:B------:R-:W-:Y:S08]  /*4740*/  HMMA.16816.F32.BF16 R32, R4.reuse, R52, R32 ;  /* 0x000000340420723c */ /* 0x040ff00000041820 */
[C---:B------:R-:W-:Y:S08]  /*4750*/  HMMA.16816.F32.BF16 R28, R4.reuse, R54, R28 ;  /* 0x00000036041c723c */ /* 0x040ff0000004181c */
[C---:B------:R-:W-:Y:S08]  /*4760*/  HMMA.16816.F32.BF16 R48, R4.reuse, R50, R20 ;  /* 0x000000320430723c */ /* 0x040ff00000041814 */
[----:B------:R-:W-:Y:S01]  /*4770*/  HMMA.16816.F32.BF16 R44, R4, R46, R8 ;  /* 0x0000002e042c723c */ /* 0x000fe20000041808 */
[----:B------:R-:W-:Y:S06]  /*4780*/  BAR.SYNC.DEFER_BLOCKING 0x0 ;  /* 0x0000000000007b1d */ /* 0x000fec0000010000 */
[----:B------:R-:W-:Y:S01]  /*4790*/  @!UPT UIADD3 URZ, URZ, URZ, URZ ;  /* 0x0000003f3f3ff290 */ /* 0x000fe2000fffe03f */
[----:B------:R-:W-:Y:S11]  /*47a0*/  @!P2 BRA `(.L_x_1582) ;  /* 0x000004d00000a947 */ /* 0x000ff60003800000 */
[----:B------:R-:W-:Y:S02]  /*47b0*/  IMAD R2, R116, 0x40, R244 ;  /* 0x0000004074027824 */ /* 0x000fe400078e02f4 */
[----:B------:R-:W-:-:S03]  /*47c0*/  IMAD.MOV.U32 R228, RZ, RZ, RZ ;  /* 0x000000ffffe47224 */ /* 0x000fc600078e00ff */
[----:B------:R-:W-:-:S05]  /*47d0*/  IADD3 R2, R2, -0x40, R117 ;  /* 0xffffffc002027810 */ /* 0x000fca0007ffe075 */
[----:B------:R-:W-:-:S04]  /*47e0*/  @P0 IMAD.HI.U32 R3, R2, c[0x0][0x2bc], RZ ;  /* 0x0000af0002030a27 */ /* 0x000fc800078e00ff */
[----:B------:R-:W-:Y:S01]  /*47f0*/  IMAD.MOV.U32 R0, RZ, RZ, R2 ;  /* 0x000000ffff007224 */ /* 0x000fe200078e0002 */
[----:B------:R-:W-:-:S04]  /*4800*/  @P0 SHF.R.U32.HI R0, RZ, c[0x0][0x2c0], R3 ;  /* 0x0000b000ff000a19 */ /* 0x000fc80000011603 */
[----:B------:R-:W-:-:S04]  /*4810*/  @!P1 IADD3 R3, P0, R0, R248, RZ ;  /* 0x000000f800039210 */ /* 0x000fc80007f1e0ff */
[----:B------:R-:W-:Y:S02]  /*4820*/  @!P1 LEA.HI.X.SX32 R5, R0, R252, 0x1, P0 ;  /* 0x000000fc00059211 */ /* 0x000fe400000f0eff */
[----:B------:R-:W-:-:S04]  /*4830*/  @!P1 LEA R4, P0, R3, c[0x0][0x2a0], 0x2 ;  /* 0x0000a80003049a11 */ /* 0x000fc800078010ff */
[----:B------:R-:W-:-:S05]  /*4840*/  @!P1 LEA.HI.X R5, R3, c[0x0][0x2a4], R5, 0x2, P0 ;  /* 0x0000a90003059a11 */ /* 0x000fca00000f1405 */
[----:B------:R-:W2:Y:S01]  /*4850*/  @!P1 LDG.E R228, [R4.64] ;  /* 0x0000000604e49981 */ /* 0x000ea2000c1e1900 */
[----:B------:R-:W-:Y:S01]  /*4860*/  IMAD.MOV R0, RZ, RZ, -R0 ;  /* 0x000000ffff007224 */ /* 0x000fe200078e0a00 */
[----:B------:R-:W-:-:S03]  /*4870*/  SEL R14, RZ, 0x10, P3 ;  /* 0x00000010ff0e7807 */ /* 0x000fc60001800000 */
        /* <DEDUP_REMOVED lines=16> */
.L_x_1664:
[----:B------:R-:W-:Y:S05]  /*4980*/  BRA.DIV ~URZ, `(.L_x_1584) ;  /* 0x0000b6627f007947 */ /* 0x000fea000b800000 */
[----:B------:R-:W3:Y:S01]  /*4990*/  SHFL.IDX PT, R0, R15, RZ, 0x181f ;  /* 0x00181fff0f007589 */ /* 0x000ee200000e0000 */
[----:B------:R-:W-:Y:S02]  /*49a0*/  SEL R13, RZ, 0x10, P5 ;  /* 0x00000010ff0d7807 */ /* 0x000fe40002800000 */
[----:B------:R-:W-:Y:S02]  /*49b0*/  SEL R12, RZ, 0x10, P4 ;  /* 0x00000010ff0c7807 */ /* 0x000fe40002000000 */
[C---:B---3--:R-:W-:Y:S02]  /*49c0*/  IADD3 R6, P2, R0.reuse, R119, RZ ;  /* 0x0000007700067210 */ /* 0x048fe40007f5e0ff */
[----:B------:R-:W-:-:S03]  /*49d0*/  IADD3 R2, P0, R0, R120, RZ ;  /* 0x0000007800027210 */ /* 0x000fc60007f1e0ff */
[----:B--2---:R-:W-:Y:S01]  /*49e0*/  IMAD.X R7, R4, 0x1, R113, P2 ;  /* 0x0000000104077824 */ /* 0x004fe200010e0671 */
[----:B------:R-:W-:Y:S01]  /*49f0*/  IADD3 R10, P2, R0, R122, RZ ;  /* 0x0000007a000a7210 */ /* 0x000fe20007f5e0ff */
[----:B------:R-:W-:Y:S01]  /*4a00*/  IMAD.X R3, R4, 0x1, R114, P0 ;  /* 0x0000000104037824 */ /* 0x000fe200000e0672 */
[----:B------:R-:W-:Y:S02]  /*4a10*/  IADD3 R8, P0, R0, R121, RZ ;  /* 0x0000007900087210 */ /* 0x000fe40007f1e0ff */
[----:B------:R-:W-:Y:S01]  /*4a20*/  @!PT LDS RZ, [RZ] ;  /* 0x00000000fffff984 */ /* 0x000fe20000000800 */
[----:B------:R-:W-:Y:S01]  /*4a30*/  @!PT LDS RZ, [RZ] ;  /* 0x00000000fffff984 */ /* 0x000fe20000000800 */
[----:B------:R2:W-:Y:S01]  /*4a40*/  LDGSTS.E.BYPASS.LTC128B.128 [R229+0x8100], [R6.64], !P6 ;  /* 0x0810000006e57fae */ /* 0x0005e2000f101d46 */
[C---:B------:R-:W-:Y:S02]  /*4a50*/  IMAD.X R11, R4.reuse, 0x1, R115, P2 ;  /* 0x00000001040b7824 */ /* 0x040fe400010e0673 */
[----:B------:R-:W-:Y:S01]  /*4a60*/  IMAD.X R9, R4, 0x1, R112, P0 ;  /* 0x0000000104097824 */ /* 0x000fe200000e0670 */
[----:B------:R3:W-:Y:S04]  /*4a70*/  LDGSTS.E.BYPASS.LTC128B.128 [R229+0xa100], [R2.64], !P5 ;  /* 0x0a10000002e57fae */ /* 0x0007e8000e901d46 */
[----:B------:R3:W-:Y:S04]  /*4a80*/  LDGSTS.E.BYPASS.LTC128B.128 [R229+0xc100], [R10.64], !P4 ;  /* 0x0c1000000ae57fae */ /* 0x0007e8000e101d46 */
[----:B------:R3:W4:Y:S04]  /*4a90*/  SHFL.IDX PT, R4, R5, 0x1, 0x181f ;  /* 0x00381f0005047f89 */ /* 0x00072800000e0000 */
[----:B------:R3:W1:Y:S04]  /*4aa0*/  SHFL.IDX PT, R0, R15, 0x1, 0x181f ;  /* 0x00381f000f007f89 */ /* 0x00066800000e0000 */
[----:B------:R3:W-:Y:S01]  /*4ab0*/  LDGSTS.E.BYPASS.LTC128B.128 [R229+0xe100], [R8.64], !P3 ;  /* 0x0e10000008e57fae */ /* 0x0007e2000d901d46 */
[----:B--2---:R-:W-:-:S04]  /*4ac0*/  SEL R7, RZ, 0x10, P6 ;  /* 0x00000010ff077807 */ /* 0x004fc80003000000 */
.L_x_1665:
[----:B---3--:R-:W-:Y:S02]  /*4ad0*/  IADD3 R2, -R7, 0x10, RZ ;  /* 0x0000001007027810 */ /* 0x008fe40007ffe1ff */
[----:B------:R-:W-:-:S02]  /*4ae0*/  IADD3 R3, -R13, 0x10, RZ ;  /* 0x000000100d037810 */ /* 0x000fc40007ffe1ff */
[----:B------:R-:W-:Y:S02]  /*4af0*/  LOP3.LUT R2, R2, 0xf, RZ, 0xc0, !PT ;  /* 0x0000000f02027812 */ /* 0x000fe400078ec0ff */
[----:B-1----:R-:W-:Y:S02]  /*4b00*/  IADD3 R5, -R12, 0x10, RZ ;  /* 0x000000100c057810 */ /* 0x002fe40007ffe1ff */
[----:B------:R-:W-:Y:S02]  /*4b10*/  LOP3.LUT R3, R3, 0xf, RZ, 0xc0, !PT ;  /* 0x0000000f03037812 */ /* 0x000fe400078ec0ff */
[----:B------:R-:W-:Y:S02]  /*4b20*/  IADD3 R6, -R14, 0x10, RZ ;  /* 0x000000100e067810 */ /* 0x000fe40007ffe1ff */
[----:B------:R-:W-:Y:S02]  /*4b30*/  IADD3 R10, P4, P3, R2, R0, R119 ;  /* 0x00000000020a7210 */ /* 0x000fe40007b9e077 */
[----:B------:R-:W-:-:S02]  /*4b40*/  LOP3.LUT R2, R5, 0xf, RZ, 0xc0, !PT ;  /* 0x0000000f05027812 */ /* 0x000fc400078ec0ff */
[----:B------:R-:W-:Y:S02]  /*4b50*/  IADD3 R8, P2, P0, R3, R0, R120 ;  /* 0x0000000003087210 */ /* 0x000fe4000785e078 */
[----:B------:R-:W-:Y:S02]  /*4b60*/  LOP3.LUT R3, R6, 0xf, RZ, 0xc0, !PT ;  /* 0x0000000f06037812 */ /* 0x000fe400078ec0ff */
[----:B----4-:R-:W-:Y:S02]  /*4b70*/  IADD3.X R11, RZ, R4, R113, P4, P3 ;  /* 0x00000004ff0b7210 */ /* 0x010fe400027e6471 */
[----:B------:R-:W-:Y:S02]  /*4b80*/  IADD3 R6, P4, P3, R2, R0, R122 ;  /* 0x0000000002067210 */ /* 0x000fe40007b9e07a */
[----:B------:R-:W-:Y:S02]  /*4b90*/  IADD3.X R9, RZ, R4, R114, P2, P0 ;  /* 0x00000004ff097210 */ /* 0x000fe400017e0472 */
[----:B------:R-:W-:-:S02]  /*4ba0*/  IADD3 R2, P2, P0, R3, R0, R121 ;  /* 0x0000000003027210 */ /* 0x000fc4000785e079 */
[----:B------:R-:W-:Y:S02]  /*4bb0*/  ISETP.NE.U32.AND P5, PT, R7, RZ, PT ;  /* 0x000000ff0700720c */ /* 0x000fe40003fa5070 */
[-C--:B------:R-:W-:Y:S02]  /*4bc0*/  IADD3.X R7, RZ, R4.reuse, R115, P4, P3 ;  /* 0x00000004ff077210 */ /* 0x080fe400027e6473 */
[----:B------:R-:W-:Y:S02]  /*4bd0*/  ISETP.NE.U32.AND P4, PT, R13, RZ, PT ;  /* 0x000000ff0d00720c */ /* 0x000fe40003f85070 */
[----:B------:R-:W-:Y:S02]  /*4be0*/  ISETP.NE.U32.AND P3, PT, R12, RZ, PT ;  /* 0x000000ff0c00720c */ /* 0x000fe40003f65070 */
[----:B------:R-:W-:Y:S02]  /*4bf0*/  IADD3.X R3, RZ, R4, R112, P2, P0 ;  /* 0x00000004ff037210 */ /* 0x000fe400017e0470 */
[----:B------:R-:W-:-:S03]  /*4c00*/  ISETP.NE.U32.AND P0, PT, R14, RZ, PT ;  /* 0x000000ff0e00720c */ /* 0x000fc60003f05070 */
[----:B------:R-:W-:Y:S01]  /*4c10*/  @!PT LDS RZ, [RZ] ;  /* 0x00000000fffff984 */ /* 0x000fe20000000800 */
[----:B------:R-:W-:Y:S01]  /*4c20*/  @!PT LDS RZ, [RZ] ;  /* 0x00000000fffff984 */ /* 0x000fe20000000800 */
[----:B------:R-:W-:Y:S01]  /*4c30*/  @!PT LDS RZ, [RZ] ;  /* 0x00000000fffff984 */ /* 0x000fe20000000800 */
[----:B------:R1:W-:Y:S04]  /*4c40*/  LDGSTS.E.BYPASS.LTC128B.128.ZFILL [R229+0x9100], [R10.64], P5 ;  /* 0x091000000ae57fae */ /* 0x0003e8000a941d46 */
[----:B------:R1:W-:Y:S04]  /*4c50*/  LDGSTS.E.BYPASS.LTC128B.128.ZFILL [R229+0xb100], [R8.64], P4 ;  /* 0x0b10000008e57fae */ /* 0x0003e8000a141d46 */
[----:B------:R1:W-:Y:S04]  /*4c60*/  LDGSTS.E.BYPASS.LTC128B.128.ZFILL [R229+0xd100], [R6.64], P3 ;  /* 0x0d10000006e57fae */ /* 0x0003e80009941d46 */
[----:B------:R1:W-:Y:S02]  /*4c70*/  LDGSTS.E.BYPASS.LTC128B.128.ZFILL [R229+0xf100], [R2.64], P0 ;  /* 0x0f10000002e57fae */ /* 0x0003e40008141d46 */
.L_x_1582:
[----:B------:R-:W-:Y:S05]  /*4c80*/  BSYNC B0 ;  /* 0x0000000000007941 */ /* 0x000fea0003800000 */
.L_x_1581:
[----:B------:R-:W2:Y:S04]  /*4c90*/  LDL R0, [R1+0x44] ;  /* 0x0000440001007983 */ /* 0x000ea80000100800 */
[----:B------:R-:W0:Y:S01]  /*4ca0*/  LDGDEPBAR ;  /* 0x00000000000079af */ /* 0x000e220000000000 */
[----:B--2---:R-:W-:-:S05]  /*4cb0*/  IMAD.IADD R0, R118, 0x1, -R0 ;  /* 0x0000000176007824 */ /* 0x004fca00078e0a00 */
        /* <DEDUP_REMOVED lines=9> */
[----:B------:R-:W-:Y:S02]  /*4d50*/  FMNMX.FTZ R2, R6, R7, !PT ;  /* 0x0000000706027209 */ /* 0x000fe40007810000 */
[----:B------:R-:W-:Y:S02]  /*4d60*/  FSEL R16, R38, -INF , P2 ;  /* 0xff80000026107808 */ /* 0x000fe40001000000 */
[----:B------:R-:W-:-:S02]  /*4d70*/  FMNMX.FTZ R3, R14, R15, !PT ;  /* 0x0000000f0e037209 */ /* 0x000fc40007810000 */
[----:B------:R-:W-:Y:S02]  /*4d80*/  FSEL R9, R37, -INF , P0 ;  /* 0xff80000025097808 */ /* 0x000fe40000000000 */
[----:B------:R-:W-:Y:S02]  /*4d90*/  ISETP.GT.AND P4, PT, R0, 0x10, PT ;  /* 0x000000100000780c */ /* 0x000fe40003f84270 */
[----:B------:R-:W-:Y:S02]  /*4da0*/  FMNMX.FTZ R2, R8, R2, !PT ;  /* 0x0000000208027209 */ /* 0x000fe40007810000 */
[----:B------:R-:W-:Y:S02]  /*4db0*/  FSEL R17, R39, -INF , P0 ;  /* 0xff80000027117808 */ /* 0x000fe40000000000 */
[----:B------:R-:W-:Y:S02]  /*4dc0*/  FMNMX.FTZ R3, R16, R3, !PT ;  /* 0x0000000310037209 */ /* 0x000fe40007810000 */
[----:B------:R-:W-:-:S02]  /*4dd0*/  ISETP.GT.AND P3, PT, R0, 0x11, PT ;  /* 0x000000110000780c */ /* 0x000fc40003f64270 */
[----:B------:R-:W-:Y:S02]  /*4de0*/  FSEL R10, R32, -INF , P4 ;  /* 0xff800000200a7808 */ /* 0x000fe40002000000 */
[----:B------:R-:W-:Y:S02]  /*4df0*/  FMNMX.FTZ R2, R9, R2, !PT ;  /* 0x0000000209027209 */ /* 0x000fe40007810000 */
[----:B------:R-:W-:Y:S02]  /*4e00*/  FSEL R18, R34, -INF , P4 ;  /* 0xff80000022127808 */ /* 0x000fe40002000000 */
[----:B------:R-:W-:Y:S02]  /*4e10*/  FMNMX.FTZ R3, R17, R3, !PT ;  /* 0x0000000311037209 */ /* 0x000fe40007810000 */
[----:B------:R-:W-:Y:S02]  /*4e20*/  ISETP.GT.AND P2, PT, R0, 0x18, PT ;  /* 0x000000180000780c */ /* 0x000fe40003f44270 */
[----:B------:R-:W-:-:S02]  /*4e30*/  FSEL R11, R33, -INF , P3 ;  /* 0xff800000210b7808 */ /* 0x000fc40001800000 */
[----:B------:R-:W-:Y:S02]  /*4e40*/  FMNMX.FTZ R2, R10, R2, !PT ;  /* 0x000000020a027209 */ /* 0x000fe40007810000 */
[----:B------:R-:W-:Y:S02]  /*4e50*/  FSEL R20, R35, -INF , P3 ;  /* 0xff80000023147808 */ /* 0x000fe40001800000 */
[----:B------:R-:W-:Y:S02]  /*4e60*/  FMNMX.FTZ R3, R18, R3, !PT ;  /* 0x0000000312037209 */ /* 0x000fe40007810000 */
[----:B------:R-:W-:Y:S02]  /*4e70*/  ISETP.GT.AND P0, PT, R0, 0x19, PT ;  /* 0x000000190000780c */ /* 0x000fe40003f04270 */
[----:B------:R-:W-:Y:S02]  /*4e80*/  FSEL R12, R28, -INF , P2 ;  /* 0xff8000001c0c7808 */ /* 0x000fe40001000000 */
[----:B------:R-:W-:-:S02]  /*4e90*/  FMNMX.FTZ R2, R11, R2, !PT ;  /* 0x000000020b027209 */ /* 0x000fc40007810000 */
[----:B------:R-:W-:Y:S02]  /*4ea0*/  FSEL R21, R30, -INF , P2 ;  /* 0xff8000001e157808 */ /* 0x000fe40001000000 */
[----:B------:R-:W-:Y:S02]  /*4eb0*/  FMNMX.FTZ R3, R20, R3, !PT ;  /* 0x0000000314037209 */ /* 0x000fe40007810000 */
[----:B------:R-:W-:Y:S02]  /*4ec0*/  FSEL R22, R31, -INF , P0 ;  /* 0xff8000001f167808 */ /* 0x000fe40000000000 */
[----:B------:R-:W-:Y:S02]  /*4ed0*/  FSEL R13, R29, -INF , P0 ;  /* 0xff8000001d0d7808 */ /* 0x000fe40000000000 */
[----:B------:R-:W-:Y:S02]  /*4ee0*/  ISETP.GT.AND P2, PT, R0, 0x20, PT ;  /* 0x000000200000780c */ /* 0x000fe40003f44270 */
[----:B------:R-:W-:-:S02]  /*4ef0*/  FMNMX.FTZ R2, R12, R2, !PT ;  /* 0x000000020c027209 */ /* 0x000fc40007810000 */
[----:B------:R-:W-:Y:S02]  /*4f00*/  ISETP.GT.AND P0, PT, R0, 0x21, PT ;  /* 0x000000210000780c */ /* 0x000fe40003f04270 */
[----:B------:R-:W-:Y:S02]  /*4f10*/  FMNMX.FTZ R3, R21, R3, !PT ;  /* 0x0000000315037209 */ /* 0x000fe40007810000 */
[----:B------:R-:W-:Y:S02]  /*4f20*/  FSEL R88, R24, -INF , P2 ;  /* 0xff80000018587808 */ /* 0x000fe40001000000 */
[----:B------:R-:W-:Y:S02]  /*4f30*/  FMNMX.FTZ R2, R13, R2, !PT ;  /* 0x000000020d027209 */ /* 0x000fe40007810000 */
[----:B------:R-:W-:Y:S02]  /*4f40*/  FSEL R96, R26, -INF , P2 ;  /* 0xff8000001a607808 */ /* 0x000fe40001000000 */
[----:B------:R-:W-:-:S02]  /*4f50*/  FSEL R95, R27, -INF , P0 ;  /* 0xff8000001b5f7808 */ /* 0x000fc40000000000 */
[----:B------:R-:W-:Y:S02]  /*4f60*/  FSEL R87, R25, -INF , P0 ;  /* 0xff80000019577808 */ /* 0x000fe40000000000 */
[----:B------:R-:W-:Y:S02]  /*4f70*/  FMNMX.FTZ R3, R22, R3, !PT ;  /* 0x0000000316037209 */ /* 0x000fe40007810000 */
[----:B------:R-:W-:Y:S02]  /*4f80*/  ISETP.GT.AND P0, PT, R0, 0x28, PT ;  /* 0x000000280000780c */ /* 0x000fe40003f04270 */
[----:B------:R-:W-:Y:S02]  /*4f90*/  FMNMX.FTZ R2, R88, R2, !PT ;  /* 0x0000000258027209 */ /* 0x000fe40007810000 */
[----:B------:R-:W-:Y:S02]  /*4fa0*/  FMNMX.FTZ R3, R96, R3, !PT ;  /* 0x0000000360037209 */ /* 0x000fe40007810000 */
[----:B------:R-:W-:-:S02]  /*4fb0*/  FSEL R94, R50, -INF , P0 ;  /* 0xff800000325e7808 */ /* 0x000fc40000000000 */
[----:B------:R-:W-:Y:S02]  /*4fc0*/  FSEL R27, R48, -INF , P0 ;  /* 0xff800000301b7808 */ /* 0x000fe40000000000 */
[C---:B------:R-:W-:Y:S02]  /*4fd0*/  ISETP.GT.AND P5, PT, R0.reuse, 0x29, PT ;  /* 0x000000290000780c */ /* 0x040fe40003fa4270 */
[C---:B------:R-:W-:Y:S02]  /*4fe0*/  ISETP.GT.AND P4, PT, R0.reuse, 0x30, PT ;  /* 0x000000300000780c */ /* 0x040fe40003f84270 */
        /* <DEDUP_REMOVED lines=25> */
[----:B------:R-:W-:Y:S02]  /*5180*/  FMNMX.FTZ R4, R25, R0, !PT ;  /* 0x0000000019047209 */ /* 0x000fe40007810000 */
[----:B------:R-:W-:Y:S01]  /*5190*/  FMNMX.FTZ R5, R89, R2, !PT ;  /* 0x0000000259057209 */ /* 0x000fe20007810000 */
[----:B------:R-:W-:Y:S05]  /*51a0*/  BRA.DIV ~URZ, `(.L_x_1585) ;  /* 0x0000b0827f007947 */ /* 0x000fea000b800000 */
[----:B------:R-:W1:Y:S04]  /*51b0*/  SHFL.BFLY PT, R0, R4, 0x2, 0x1f ;  /* 0x0c401f0004007f89 */ /* 0x000e6800000e0000 */
[----:B------:R-:W2:Y:S01]  /*51c0*/  SHFL.BFLY PT, R3, R5, 0x2, 0x1f ;  /* 0x0c401f0005037f89 */ /* 0x000ea200000e0000 */
[----:B-1----:R-:W-:-:S02]  /*51d0*/  FMNMX.FTZ R0, R4, R0, !PT ;  /* 0x0000000004007209 */ /* 0x002fc40007810000 */
[----:B--2---:R-:W-:-:S03]  /*51e0*/  FMNMX.FTZ R5, R5, R3, !PT ;  /* 0x0000000305057209 */ /* 0x004fc60007810000 */
[----:B------:R-:W1:Y:S04]  /*51f0*/  SHFL.BFLY PT, R2, R0, 0x1, 0x1f ;  /* 0x0c201f0000027f89 */ /* 0x000e6800000e0000 */
[----:B------:R2:W3:Y:S01]  /*5200*/  SHFL.BFLY PT, R3, R5, 0x1, 0x1f ;  /* 0x0c201f0005037f89 */ /* 0x0004e200000e0000 */
[----:B-1----:R-:W-:-:S05]  /*5210*/  FMNMX.FTZ R133, R0, R2, !PT ;  /* 0x0000000200857209 */ /* 0x002fca0007810000 */
.L_x_1666:
[C---:B------:R-:W-:Y:S01]  /*5220*/  FMUL.FTZ R2, R133.reuse, c[0x0][0x2d0] ;  /* 0x0000b40085027a20 */ /* 0x040fe20000410000 */
[----:B------:R-:W-:Y:S01]  /*5230*/  FSETP.NEU.FTZ.AND P0, PT, R133, -INF , PT ;  /* 0xff8000008500780b */ /* 0x000fe20003f1d000 */
[----:B------:R-:W-:Y:S01]  /*5240*/  WARPSYNC 0xffffffff ;  /* 0xffffffff00007948 */ /* 0x000fe20003800000 */
[----:B---3--:R-:W-:Y:S01]  /*5250*/  FMNMX.FTZ R24, R3, R5, !PT ;  /* 0x0000000503187209 */ /* 0x008fe20007810000 */
[----:B------:R-:W-:Y:S01]  /*5260*/  LDSM.16.MT88.4 R36, [R210+0x800] ;  /* 0x00080000d224783b */ /* 0x000fe20000004200 */
[----:B------:R-:W-:-:S02]  /*5270*/  FSEL R2, R2, RZ, P0 ;  /* 0x000000ff02027208 */ /* 0x000fc40000000000 */
[----:B------:R-:W-:Y:S01]  /*5280*/  FSETP.NEU.FTZ.AND P0, PT, R24, -INF , PT ;  /* 0xff8000001800780b */ /* 0x000fe20003f1d000 */
[----:B------:R-:W-:Y:S02]  /*5290*/  LDSM.16.MT88.4 R44, [R213] ;  /* 0x00000000d52c783b */ /* 0x000fe40000004200 */
[--C-:B------:R-:W-:Y:S02]  /*52a0*/  FFMA.FTZ R0, R6, c[0x0][0x2d0], -R2.reuse ;  /* 0x0000b40006007a23 */ /* 0x100fe40000010802 */
[--C-:B------:R-:W-:Y:S01]  /*52b0*/  FFMA.FTZ R3, R12, c[0x0][0x2d0], -R2.reuse ;  /* 0x0000b4000c037a23 */ /* 0x100fe20000010802 */
[----:B------:R-:W-:Y:S01]  /*52c0*/  LDSM.16.MT88.4 R40, [R211+0x800] ;  /* 0x00080000d328783b */ /* 0x000fe20000004200 */
[----:B------:R1:W-:Y:S01]  /*52d0*/  MUFU.EX2 R112, R0 ;  /* 0x0000000000707308 */ /* 0x0003e20000000800 */
[--C-:B------:R-:W-:Y:S02]  /*52e0*/  FFMA.FTZ R27, R27, c[0x0][0x2d0], -R2.reuse ;  /* 0x0000b4001b1b7a23 */ /* 0x100fe40000010802 */
[----:B------:R-:W-:Y:S01]  /*52f0*/  LDSM.16.MT88.4 R28, [R212] ;  /* 0x00000000d41c783b */ /* 0x000fe20000004200 */
[----:B------:R-:W-:-:S03]  /*5300*/  FFMA.FTZ R26, R26, c[0x0][0x2d0], -R2 ;  /* 0x0000b4001a1a7a23 */ /* 0x000fc60000010802 */
[----:B------:R-:W-:Y:S01]  /*5310*/  LDSM.16.MT88.4 R68, [R211+0x2000] ;  /* 0x00200000d344783b */ /* 0x000fe20000004200 */
[----:B------:R3:W-:Y:S03]  /*5320*/  MUFU.EX2 R131, R3 ;  /* 0x0000000300837308 */ /* 0x0007e60000000800 */
[----:B------:R-:W-:Y:S04]  /*5330*/  LDSM.16.MT88.4 R60, [R213+0x800] ;  /* 0x00080000d53c783b */ /* 0x000fe80000004200 */
[----:B------:R-:W-:Y:S01]  /*5340*/  LDSM.16.MT88.4 R64, [R212+0x800] ;  /* 0x00080000d440783b */ /* 0x000fe20000004200 */
[----:B-1----:R-:W-:-:S03]  /*5350*/  FFMA.FTZ R0, R7, c[0x0][0x2d0], -R2 ;  /* 0x0000b40007007a23 */ /* 0x002fc60000010802 */
[----:B------:R-:W-:Y:S01]  /*5360*/  LDSM.16.MT88.4 R72, [R213+0x2000] ;  /* 0x00200000d548783b */ /* 0x000fe20000004200 */
[----:B------:R1:W4:Y:S03]  /*5370*/  MUFU.EX2 R99, R0 ;  /* 0x0000000000637308 */ /* 0x0003260000000800 */
[----:B------:R-:W-:Y:S01]  /*5380*/  LDSM.16.MT88.4 R48, [R210+0x2800] ;  /* 0x00280000d230783b */ /* 0x000fe20000004200 */
[----:B---3--:R-:W-:-:S03]  /*5390*/  FFMA.FTZ R3, R13, c[0x0][0x2d0], -R2 ;  /* 0x0000b4000d037a23 */ /* 0x008fc60000010802 */
[----:B------:R-:W-:Y:S01]  /*53a0*/  LDSM.16.MT88.4 R56, [R212+0x2000] ;  /* 0x00200000d438783b */ /* 0x000fe20000004200 */
[----:B------:R-:W-:Y:S03]  /*53b0*/  MUFU.EX2 R135, R3 ;  /* 0x0000000300877308 */ /* 0x000fe60000000800 */
[----:B------:R-:W-:Y:S04]  /*53c0*/  LDSM.16.MT88.4 R76, [R213+0x2800] ;  /* 0x00280000d54c783b */ /* 0x000fe80000004200 */
[----:B------:R-:W-:Y:S01]  /*53d0*/  LDSM.16.MT88.4 R80, [R210+0x4000] ;  /* 0x00400000d250783b */ /* 0x000fe20000004200 */
[----:B-1----:R-:W-:Y:S01]  /*53e0*/  FFMA.FTZ R0, R8, c[0x0][0x2d0], -R2 ;  /* 0x0000b40008007a23 */ /* 0x002fe20000010802 */
[----:B----4-:R-:W-:-:S03]  /*53f0*/  F2FP.BF16.PACK_AB R12, R99, R112 ;  /* 0x00000070630c723e */ /* 0x010fc600000010ff */
[----:B------:R1:W-:Y:S02]  /*5400*/  MUFU.EX2 R117, R0 ;  /* 0x0000000000757308 */ /* 0x0003e40000000800 */
[----:B-1----:R-:W-:-:S06]  /*5410*/  FFMA.FTZ R0, R9, c[0x0][0x2d0], -R2 ;  /* 0x0000b40009007a23 */ /* 0x002fcc0000010802 */
[----:B------:R1:W3:Y:S02]  /*5420*/  MUFU.EX2 R119, R0 ;  /* 0x0000000000777308 */ /* 0x0002e40000000800 */
[----:B-1----:R-:W-:-:S06]  /*5430*/  FFMA.FTZ R0, R10, c[0x0][0x2d0], -R2 ;  /* 0x0000b4000a007a23 */ /* 0x002fcc0000010802 */
[----:B------:R1:W-:Y:S02]  /*5440*/  MUFU.EX2 R129, R0 ;  /* 0x0000000000817308 */ /* 0x0003e40000000800 */
[----:B-1----:R-:W-:Y:S02]  /*5450*/  FFMA.FTZ R0, R11, c[0x0][0x2d0], -R2 ;  /* 0x0000b4000b007a23 */ /* 0x002fe40000010802 */
[----:B------:R-:W1:Y:S04]  /*5460*/  LDSM.16.MT88.4 R8, [R210] ;  /* 0x00000000d208783b */ /* 0x000e680000004200 */
[----:B------:R4:W-:Y:S02]  /*5470*/  MUFU.EX2 R130, R0 ;  /* 0x0000000000827308 */ /* 0x0009e40000000800 */
[----:B----4-:R-:W-:-:S05]  /*5480*/  FMUL.FTZ R0, R24, c[0x0][0x2d0] ;  /* 0x0000b40018007a20 */ /* 0x010fca0000410000 */
[----:B------:R-:W-:-:S05]  /*5490*/  FSEL R0, R0, RZ, P0 ;  /* 0x000000ff00007208 */ /* 0x000fca0000000000 */
[----:B------:R-:W-:Y:S01]  /*54a0*/  FFMA.FTZ R3, R14, c[0x0][0x2d0], -R0 ;  /* 0x0000b4000e037a23 */ /* 0x000fe20000010800 */
[----:B---3--:R-:W-:-:S03]  /*54b0*/  F2FP.BF16.PACK_AB R14, R119, R117 ;  /* 0x00000075770e723e */ /* 0x008fc600000010ff */
[----:B------:R3:W-:Y:S02]  /*54c0*/  MUFU.EX2 R98, R3 ;  /* 0x0000000300627308 */ /* 0x0007e40000000800 */
[----:B---3--:R-:W-:-:S06]  /*54d0*/  FFMA.FTZ R3, R15, c[0x0][0x2d0], -R0 ;  /* 0x0000b4000f037a23 */ /* 0x008fcc0000010800 */
[----:B------:R3:W4:Y:S02]  /*54e0*/  MUFU.EX2 R97, R3 ;  /* 0x0000000300617308 */ /* 0x0007240000000800 */
[----:B---3--:R-:W-:Y:S01]  /*54f0*/  FFMA.FTZ R3, R16, c[0x0][0x2d0], -R0 ;  /* 0x0000b40010037a23 */ /* 0x008fe20000010800 */
[----:B----4-:R-:W-:-:S05]  /*5500*/  F2FP.BF16.PACK_AB R13, R97, R98 ;  /* 0x00000062610d723e */ /* 0x010fca00000010ff */
[----:B------:R3:W-:Y:S02]  /*5510*/  MUFU.EX2 R116, R3 ;  /* 0x0000000300747308 */ /* 0x0007e40000000800 */
[----:B---3--:R-:W-:-:S06]  /*5520*/  FFMA.FTZ R3, R17, c[0x0][0x2d0], -R0 ;  /* 0x0000b40011037a23 */ /* 0x008fcc0000010800 */
[----:B------:R3:W4:Y:S02]  /*5530*/  MUFU.EX2 R118, R3 ;  /* 0x0000000300767308 */ /* 0x0007240000000800 */
[--C-:B---3--:R-:W-:Y:S01]  /*5540*/  FFMA.FTZ R3, R18, c[0x0][0x2d0], -R0.reuse ;  /* 0x0000b40012037a23 */ /* 0x108fe20000010800 */
[----:B----4-:R-:W-:Y:S01]  /*5550*/  F2FP.BF16.PACK_AB R15, R118, R116 ;  /* 0x00000074760f723e */ /* 0x010fe200000010ff */
[----:B------:R-:W3:Y:S04]  /*5560*/  LDSM.16.MT88.4 R16, [R211] ;  /* 0x00000000d310783b */ /* 0x000ee80000004200 */
[----:B------:R4:W-:Y:S02]  /*5570*/  MUFU.EX2 R128, R3 ;  /* 0x0000000300807308 */ /* 0x0009e40000000800 */
[C---:B-12---:R-:W-:Y:S07]  /*5580*/  HMMA.16816.F32.BF16 R4, R12.reuse, R8, RZ ;  /* 0x000000080c04723c */ /* 0x046fee00000418ff */
[----:B------:R-:W-:Y:S01]  /*5590*/  F2FP.BF16.PACK_AB R8, R130, R129 ;  /* 0x000000818208723e */ /* 0x000fe200000010ff */
[----:B------:R-:W-:Y:S01]  /*55a0*/  HMMA.16816.F32.BF16 R52, R12, R46, RZ ;  /* 0x0000002e0c34723c */ /* 0x000fe200000418ff */
[----:B----4-:R-:W-:-:S04]  /*55b0*/  FFMA.FTZ R3, R20, c[0x0][0x2d0], -R0 ;  /* 0x0000b40014037a23 */ /* 0x010fc80000010800 */
[----:B------:R1:W2:Y:S02]  /*55c0*/  MUFU.EX2 R132, R3 ;  /* 0x0000000300847308 */ /* 0x0002a40000000800 */
[--C-:B-1----:R-:W-:Y:S01]  /*55d0*/  FFMA.FTZ R3, R21, c[0x0][0x2d0], -R0.reuse ;  /* 0x0000b40015037a23 */ /* 0x102fe20000010800 */
[----:B--2---:R-:W-:Y:S01]  /*55e0*/  F2FP.BF16.PACK_AB R9, R132, R128 ;  /* 0x000000808409723e */ /* 0x004fe200000010ff */
[C---:B---3--:R-:W-:Y:S04]  /*55f0*/  HMMA.16816.F32.BF16 R32, R12.reuse, R16, RZ ;  /* 0x000000100c20723c */ /* 0x048fe800000418ff */
[----:B------:R1:W-:Y:S04]  /*5600*/  MUFU.EX2 R134, R3 ;  /* 0x0000000300867308 */ /* 0x0003e80000000800 */
[----:B------:R-:W-:Y:S01]  /*5610*/  HMMA.16816.F32.BF16 R16, R12, R18, RZ ;  /* 0x000000120c10723c */ /* 0x000fe200000418ff */
[----:B-1----:R-:W-:-:S07]  /*5620*/  FFMA.FTZ R3, R22, c[0x0][0x2d0], -R0 ;  /* 0x0000b40016037a23 */ /* 0x002fce0000010800 */
[----:B------:R-:W-:Y:S01]  /*5630*/  HMMA.16816.F32.BF16 R20, R12, R10, RZ ;  /* 0x0000000a0c14723c */ /* 0x000fe200000418ff */
[----:B------:R-:W1:Y:S06]  /*5640*/  MUFU.EX2 R204, R3 ;  /* 0x0000000300cc7308 */ /* 0x000e6c0000000800 */
[----:B------:R-:W-:Y:S02]  /*5650*/  F2FP.BF16.PACK_AB R10, R135, R131 ;  /* 0x00000083870a723e */ /* 0x000fe400000010ff */
[----:B-1----:R-:W-:Y:S01]  /*5660*/  F2FP.BF16.PACK_AB R11, R204, R134 ;  /* 0x00000086cc0b723e */ /* 0x002fe200000010ff */
[----:B------:R-:W-:-:S04]  /*5670*/  FADD.FTZ R3, R112, R99 ;  /* 0x0000006370037221 */ /* 0x000fc80000010000 */
[----:B------:R-:W-:-:S10]  /*5680*/  FADD.FTZ R3, R117, R3 ;  /* 0x0000000375037221 */ /* 0x000fd40000010000 */
[----:B------:R-:W-:Y:S01]  /*5690*/  HMMA.16816.F32.BF16 R200, R8, R38, R20 ;  /* 0x0000002608c8723c */ /* 0x000fe20000041814 */
[----:B------:R-:W1:Y:S01]  /*56a0*/  LDSM.16.MT88.4 R20, [R210+0x2000] ;  /* 0x00200000d214783b */ /* 0x000e620000004200 */
[----:B------:R-:W-:-:S04]  /*56b0*/  FADD.FTZ R3, R119, R3 ;  /* 0x0000000377037221 */ /* 0x000fc80000010000 */
[----:B------:R-:W-:Y:S02]  /*56c0*/  FADD.FTZ R3, R129, R3 ;  /* 0x0000000381037221 */ /* 0x000fe40000010000 */
[----:B------:R-:W-:Y:S02]  /*56d0*/  HMMA.16816.F32.BF16 R164, R8, R36, R4 ;  /* 0x0000002408a4723c */ /* 0x000fe40000041804 */
[----:B------:R-:W-:-:S06]  /*56e0*/  FADD.FTZ R3, R130, R3 ;  /* 0x0000000382037221 */ /* 0x000fcc0000010000 */
[----:B------:R-:W-:Y:S01]  /*56f0*/  HMMA.16816.F32.BF16 R4, R12, R44, RZ ;  /* 0x0000002c0c04723c */ /* 0x000fe200000418ff */
[----:B------:R-:W2:Y:S07]  /*5700*/  LDSM.16.MT88.4 R44, [R211+0x2800] ;  /* 0x00280000d32c783b */ /* 0x000eae0000004200 */
[C---:B------:R-:W-:Y:S08]  /*5710*/  HMMA.16816.F32.BF16 R156, R8.reuse, R40, R32 ;  /* 0x00000028089c723c */ /* 0x040ff00000041820 */
[----:B------:R-:W-:Y:S08]  /*5720*/  HMMA.16816.F32.BF16 R148, R8, R42, R16 ;  /* 0x0000002a0894723c */ /* 0x000ff00000041810 */
[C---:B------:R-:W-:Y:S08]  /*5730*/  HMMA.16816.F32.BF16 R40, R12.reuse, R28, RZ ;  /* 0x0000001c0c28723c */ /* 0x040ff000000418ff */
[C---:B------:R-:W-:Y:S08]  /*5740*/  HMMA.16816.F32.BF16 R36, R12.reuse, R30, RZ ;  /* 0x0000001e0c24723c */ /* 0x040ff000000418ff */
[C---:B-1----:R-:W-:Y:S08]  /*5750*/  HMMA.16816.F32.BF16 R32, R12.reuse, R20, RZ ;  /* 0x000000140c20723c */ /* 0x042ff000000418ff */
[C---:B------:R-:W-:Y:S08]  /*5760*/  HMMA.16816.F32.BF16 R28, R12.reuse, R22, RZ ;  /* 0x000000160c1c723c */ /* 0x040ff000000418ff */
[C---:B------:R-:W-:Y:S08]  /*5770*/  HMMA.16816.F32.BF16 R20, R12.reuse, R68, RZ ;  /* 0x000000440c14723c */ /* 0x040ff000000418ff */
[----:B------:R-:W-:Y:S08]  /*5780*/  HMMA.16816.F32.BF16 R16, R12, R70, RZ ;  /* 0x000000460c10723c */ /* 0x000ff000000418ff */
[C---:B------:R-:W-:Y:S01]  /*5790*/  HMMA.16816.F32.BF16 R140, R8.reuse, R62, R52 ;  /* 0x0000003e088c723c */ /* 0x040fe20000041834 */
[----:B------:R-:W1:Y:S07]  /*57a0*/  LDSM.16.MT88.4 R52, [R212+0x2800] ;  /* 0x00280000d434783b */ /* 0x000e6e0000004200 */
[C---:B------:R-:W-:Y:S01]  /*57b0*/  HMMA.16816.F32.BF16 R192, R8.reuse, R64, R40 ;  /* 0x0000004008c0723c */ /* 0x040fe20000041828 */
[----:B------:R-:W3:Y:S07]  /*57c0*/  LDSM.16.MT88.4 R40, [R211+0x4000] ;  /* 0x00400000d328783b */ /* 0x000eee0000004200 */
[----:B------:R-:W-:Y:S01]  /*57d0*/  HMMA.16816.F32.BF16 R196, R8, R60, R4 ;  /* 0x0000003c08c4723c */ /* 0x000fe20000041804 */
[----:B------:R-:W4:Y:S07]  /*57e0*/  LDSM.16.MT88.4 R60, [R210+0x4800] ;  /* 0x00480000d23c783b */ /* 0x000f2e0000004200 */
[----:B------:R-:W-:Y:S08]  /*57f0*/  HMMA.16816.F32.BF16 R4, R12, R72, RZ ;  /* 0x000000480c04723c */ /* 0x000ff000000418ff */
[C---:B------:R-:W-:Y:S08]  /*5800*/  HMMA.16816.F32.BF16 R172, R8.reuse, R50, R28 ;  /* 0x0000003208ac723c */ /* 0x040ff0000004181c */
[C---:B--2---:R-:W-:Y:S08]  /*5810*/  HMMA.16816.F32.BF16 R184, R8.reuse, R44, R20 ;  /* 0x0000002c08b8723c */ /* 0x044ff00000041814 */
[----:B------:R-:W-:Y:S01]  /*5820*/  HMMA.16816.F32.BF16 R68, R8, R46, R16 ;  /* 0x0000002e0844723c */ /* 0x000fe20000041810 */
[----:B------:R-:W2:Y:S07]  /*5830*/  LDSM.16.MT88.4 R44, [R213+0x4000] ;  /* 0x00400000d52c783b */ /* 0x000eae0000004200 */
[C---:B------:R-:W-:Y:S08]  /*5840*/  HMMA.16816.F32.BF16 R28, R12.reuse, R74, RZ ;  /* 0x0000004a0c1c723c */ /* 0x040ff000000418ff */
[C---:B------:R-:W-:Y:S08]  /*5850*/  HMMA.16816.F32.BF16 R20, R12.reuse, R56, RZ ;  /* 0x000000380c14723c */ /* 0x040ff000000418ff */
[----:B------:R-:W-:Y:S08]  /*5860*/  HMMA.16816.F32.BF16 R16, R12, R58, RZ ;  /* 0x0000003a0c10723c */ /* 0x000ff000000418ff */
[C---:B------:R-:W-:Y:S01]  /*5870*/  HMMA.16816.F32.BF16 R188, R8.reuse, R48, R32 ;  /* 0x0000003008bc723c */ /* 0x040fe20000041820 */
[----:B------:R-:W5:Y:S07]  /*5880*/  LDSM.16.MT88.4 R32, [R211+0x4800] ;  /* 0x00480000d320783b */ /* 0x000f6e0000004200 */
[----:B------:R-:W-:Y:S08]  /*5890*/  HMMA.16816.F32.BF16 R180, R8, R76, R4 ;  /* 0x0000004c08b4723c */ /* 0x000ff00000041804 */
[----:B------:R-:W-:Y:S08]  /*58a0*/  HMMA.16816.F32.BF16 R4, R12, R80, RZ ;  /* 0x000000500c04723c */ /* 0x000ff000000418ff */
[C---:B------:R-:W-:Y:S08]  /*58b0*/  HMMA.16816.F32.BF16 R72, R8.reuse, R78, R28 ;  /* 0x0000004e0848723c */ /* 0x040ff0000004181c */
[C---:B------:R-:W-:Y:S01]  /*58c0*/  HMMA.16816.F32.BF16 R176, R8.reuse, R66, R36 ;  /* 0x0000004208b0723c */ /* 0x040fe20000041824 */
[----:B------:R-:W2:Y:S07]  /*58d0*/  LDSM.16.MT88.4 R36, [R213+0x4800] ;  /* 0x00480000d524783b */ /* 0x000eae0000004200 */
[C---:B-1----:R-:W-:Y:S08]  /*58e0*/  HMMA.16816.F32.BF16 R76, R8.reuse, R52, R20 ;  /* 0x00000034084c723c */ /* 0x042ff00000041814 */
[----:B------:R-:W-:Y:S08]  /*58f0*/  HMMA.16816.F32.BF16 R160, R8, R54, R16 ;  /* 0x0000003608a0723c */ /* 0x000ff00000041810 */
[C---:B---3--:R-:W-:Y:S08]  /*5900*/  HMMA.16816.F32.BF16 R20, R12.reuse, R40, RZ ;  /* 0x000000280c14723c */ /* 0x048ff000000418ff */
[----:B------:R-:W-:Y:S01]  /*5910*/  HMMA.16816.F32.BF16 R16, R12, R42, RZ ;  /* 0x0000002a0c10723c */ /* 0x000fe200000418ff */
[----:B------:R-:W1:Y:S07]  /*5920*/  LDSM.16.MT88.4 R40, [R212+0x4000] ;  /* 0x00400000d428783b */ /* 0x000e6e0000004200 */
[----:B----4-:R-:W-:Y:S08]  /*5930*/  HMMA.16816.F32.BF16 R168, R8, R60, R4 ;  /* 0x0000003c08a8723c */ /* 0x010ff00000041804 */
[----:B--2---:R-:W-:Y:S08]  /*5940*/  HMMA.16816.F32.BF16 R4, R12, R44, RZ ;  /* 0x0000002c0c04723c */ /* 0x004ff000000418ff */
[----:B-----5:R-:W-:Y:S01]  /*5950*/  HMMA.16816.F32.BF16 R152, R8, R32, R20 ;  /* 0x000000200898723c */ /* 0x020fe20000041814 */
[----:B------:R-:W2:Y:S06]  /*5960*/  LDSM.16.MT88.4 R20, [R212+0x4800] ;  /* 0x00480000d414783b */ /* 0x000eac0000004200 */
[--C-:B------:R-:W-:Y:S01]  /*5970*/  FFMA.FTZ R32, R91, c[0x0][0x2d0], -R0.reuse ;  /* 0x0000b4005b207a23 */ /* 0x100fe20000010800 */
[----:B------:R-:W-:Y:S01]  /*5980*/  HMMA.16816.F32.BF16 R28, R12, R82, RZ ;  /* 0x000000520c1c723c */ /* 0x000fe200000418ff */
[----:B------:R-:W-:-:S07]  /*5990*/  FFMA.FTZ R33, R89, c[0x0][0x2d0], -R0 ;  /* 0x0000b40059217a23 */ /* 0x000fce0000010800 */
[----:B------:R-:W-:Y:S07]  /*59a0*/  HMMA.16816.F32.BF16 R144, R8, R36, R4 ;  /* 0x000000240890723c */ /* 0x000fee0000041804 */
[--C-:B------:R-:W-:Y:S01]  /*59b0*/  FFMA.FTZ R36, R84, c[0x0][0x2d0], -R2.reuse ;  /* 0x0000b40054247a23 */ /* 0x100fe20000010802 */
[----:B-1----:R-:W-:Y:S08]  /*59c0*/  HMMA.16816.F32.BF16 R4, R12, R40, RZ ;  /* 0x000000280c04723c */ /* 0x002ff000000418ff */
[C---:B------:R-:W-:Y:S07]  /*59d0*/  HMMA.16816.F32.BF16 R100, R8.reuse, R34, R16 ;  /* 0x000000220864723c */ /* 0x040fee0000041810 */
[----:B------:R-:W-:Y:S01]  /*59e0*/  FFMA.FTZ R35, R25, c[0x0][0x2d0], -R2 ;  /* 0x0000b40019237a23 */ /* 0x000fe20000010802 */
[----:B------:R-:W-:Y:S01]  /*59f0*/  HMMA.16816.F32.BF16 R136, R8, R62, R28 ;  /* 0x0000003e0888723c */ /* 0x000fe2000004181c */
[----:B------:R-:W1:Y:S01]  /*5a00*/  LDSM.16.MT88.4 R28, [R210+0x6000] ;  /* 0x00600000d21c783b */ /* 0x000e620000004200 */
[----:B------:R-:W-:-:S06]  /*5a10*/  FFMA.FTZ R34, R90, c[0x0][0x2d0], -R0 ;  /* 0x0000b4005a227a23 */ /* 0x000fcc0000010800 */
[----:B------:R-:W-:Y:S08]  /*5a20*/  HMMA.16816.F32.BF16 R16, R12, R46, RZ ;  /* 0x0000002e0c10723c */ /* 0x000ff000000418ff */
[----:B--2---:R-:W-:Y:S07]  /*5a30*/  HMMA.16816.F32.BF16 R108, R8, R20, R4 ;  /* 0x00000014086c723c */ /* 0x004fee0000041804 */
[----:B------:R-:W-:Y:S01]  /*5a40*/  FADD.FTZ R20, R98, R97 ;  /* 0x0000006162147221 */ /* 0x000fe20000010000 */
[----:B------:R-:W-:Y:S08]  /*5a50*/  HMMA.16816.F32.BF16 R4, R12, R42, RZ ;  /* 0x0000002a0c04723c */ /* 0x000ff000000418ff */
[C---:B------:R-:W-:Y:S01]  /*5a60*/  HMMA.16816.F32.BF16 R104, R8.reuse, R38, R16 ;  /* 0x000000260868723c */ /* 0x040fe20000041810 */
[----:B------:R-:W2:Y:S11]  /*5a70*/  LDSM.16.MT88.4 R16, [R210+0x6800] ;  /* 0x00680000d210783b */ /* 0x000eb60000004200 */
[----:B------:R-:W-:Y:S04]  /*5a80*/  @!UPT UIADD3 URZ, URZ, URZ, URZ ;  /* 0x0000003f3f3ff290 */ /* 0x000fe8000fffe03f */
[----:B------:R-:W-:Y:S08]  /*5a90*/  HMMA.16816.F32.BF16 R112, R8, R22, R4 ;  /* 0x000000160870723c */ /* 0x000ff00000041804 */
[----:B-1----:R-:W-:Y:S07]  /*5aa0*/  HMMA.16816.F32.BF16 R4, R12, R28, RZ ;  /* 0x0000001c0c04723c */ /* 0x002fee00000418ff */
[----:B------:R-:W-:-:S02]  /*5ab0*/  FFMA.FTZ R29, R88, c[0x0][0x2d0], -R2 ;  /* 0x0000b400581d7a23 */ /* 0x000fc40000010802 */
[----:B------:R-:W-:Y:S11]  /*5ac0*/  FFMA.FTZ R28, R87, c[0x0][0x2d0], -R2 ;  /* 0x0000b400571c7a23 */ /* 0x000ff60000010802 */
[----:B------:R-:W-:Y:S04]  /*5ad0*/  @!UPT UIADD3 URZ, URZ, URZ, URZ ;  /* 0x0000003f3f3ff290 */ /* 0x000fe8000fffe03f */
[----:B--2---:R-:W-:Y:S07]  /*5ae0*/  HMMA.16816.F32.BF16 R124, R8, R16, R4 ;  /* 0x00000010087c723c */ /* 0x004fee0000041804 */
[----:B------:R-:W-:Y:S01]  /*5af0*/  FADD.FTZ R16, R116, R20 ;  /* 0x0000001474107221 */ /* 0x000fe20000010000 */
[----:B------:R-:W-:Y:S01]  /*5b00*/  HMMA.16816.F32.BF16 R4, R12, R30, RZ ;  /* 0x0000001e0c04723c */ /* 0x000fe200000418ff */
[----:B------:R-:W1:Y:S06]  /*5b10*/  LDSM.16.MT88.4 R20, [R211+0x6000] ;  /* 0x00600000d314783b */ /* 0x000e6c0000004200 */
[----:B------:R-:W-:-:S02]  /*5b20*/  FFMA.FTZ R30, R86, c[0x0][0x2d0], -R2 ;  /* 0x0000b400561e7a23 */ /* 0x000fc40000010802 */
[----:B------:R-:W-:Y:S02]  /*5b30*/  FFMA.FTZ R31, R85, c[0x0][0x2d0], -R2 ;  /* 0x0000b400551f7a23 */ /* 0x000fe40000010802 */
[----:B------:R-:W-:-:S04]  /*5b40*/  FADD.FTZ R2, R131, R3 ;  /* 0x0000000383027221 */ /* 0x000fc80000010000 */
[----:B------:R-:W-:-:S09]  /*5b50*/  FADD.FTZ R2, R135, R2 ;  /* 0x0000000287027221 */ /* 0x000fd20000010000 */
[----:B------:R-:W-:Y:S07]  /*5b60*/  HMMA.16816.F32.BF16 R120, R8, R18, R4 ;  /* 0x000000120878723c */ /* 0x000fee0000041804 */
[----:B------:R-:W-:Y:S02]  /*5b70*/  FADD.FTZ R4, R118, R16 ;  /* 0x0000001076047221 */ /* 0x000fe40000010000 */
[----:B------:R-:W2:Y:S02]  /*5b80*/  LDSM.16.MT88.4 R16, [R211+0x6800] ;  /* 0x00680000d310783b */ /* 0x000ea40000004200 */
[----:B------:R-:W-:-:S04]  /*5b90*/  FADD.FTZ R25, R128, R4 ;  /* 0x0000000480197221 */ /* 0x000fc80000010000 */
[----:B------:R-:W-:Y:S01]  /*5ba0*/  FADD.FTZ R3, R132, R25 ;  /* 0x0000001984037221 */ /* 0x000fe20000010000 */
[----:B-1----:R-:W-:Y:S01]  /*5bb0*/  HMMA.16816.F32.BF16 R4, R12, R20, RZ ;  /* 0x000000140c04723c */ /* 0x002fe200000418ff */
[----:B------:R-:W-:Y:S01]  /*5bc0*/  MUFU.EX2 R21, R28 ;  /* 0x0000001c00157308 */ /* 0x000fe20000000800 */
[----:B------:R-:W-:Y:S02]  /*5bd0*/  FFMA.FTZ R25, R94, c[0x0][0x2d0], -R0 ;  /* 0x0000b4005e197a23 */ /* 0x000fe40000010800 */
[----:B------:R-:W-:-:S05]  /*5be0*/  FADD.FTZ R3, R134, R3 ;  /* 0x0000000386037221 */ /* 0x000fca0000010000 */
[----:B------:R1:W-:Y:S08]  /*5bf0*/  MUFU.EX2 R20, R26 ;  /* 0x0000001a00147308 */ /* 0x0003f00000000800 */
[----:B------:R-:W-:Y:S01]  /*5c00*/  MUFU.EX2 R25, R25 ;  /* 0x0000001900197308 */ /* 0x000fe20000000800 */
[----:B-1----:R-:W-:-:S06]  /*5c10*/  FFMA.FTZ R26, R95, c[0x0][0x2d0], -R0 ;  /* 0x0000b4005f1a7a23 */ /* 0x002fcc0000010800 */
[----:B--2---:R-:W-:Y:S01]  /*5c20*/  HMMA.16816.F32.BF16 R116, R8, R16, R4 ;  /* 0x000000100874723c */ /* 0x004fe20000041804 */
[----:B------:R-:W-:Y:S07]  /*5c30*/  MUFU.EX2 R17, R30 ;  /* 0x0000001e00117308 */ /* 0x000fee0000000800 */
[----:B------:R-:W-:Y:S01]  /*5c40*/  HMMA.16816.F32.BF16 R4, R12, R22, RZ ;  /* 0x000000160c04723c */ /* 0x000fe200000418ff */
[----:B------:R-:W-:Y:S08]  /*5c50*/  MUFU.EX2 R23, R29 ;  /* 0x0000001d00177308 */ /* 0x000ff00000000800 */
[----:B------:R1:W2:Y:S08]  /*5c60*/  MUFU.EX2 R16, R31 ;  /* 0x0000001f00107308 */ /* 0x0002b00000000800 */
[----:B------:R3:W4:Y:S07]  /*5c70*/  MUFU.EX2 R22, R27 ;  /* 0x0000001b00167308 */ /* 0x00072e0000000800 */
[----:B------:R-:W-:Y:S01]  /*5c80*/  HMMA.16816.F32.BF16 R64, R8, R18, R4 ;  /* 0x000000120840723c */ /* 0x000fe20000041804 */
[----:B-1----:R-:W1:Y:S01]  /*5c90*/  LDSM.16.MT88.4 R28, [R213+0x6000] ;  /* 0x00600000d51c783b */ /* 0x002e620000004200 */
[----:B--2---:R-:W-:-:S05]  /*5ca0*/  F2FP.BF16.PACK_AB R128, R16, R17 ;  /* 0x000000111080723e */ /* 0x004fca00000010ff */
[--C-:B------:R-:W-:Y:S01]  /*5cb0*/  FFMA.FTZ R7, R93, c[0x0][0x2d0], -R0.reuse ;  /* 0x0000b4005d077a23 */ /* 0x100fe20000010800 */
[----:B------:R-:W-:Y:S01]  /*5cc0*/  F2FP.BF16.PACK_AB R4, R21, R23 ;  /* 0x000000171504723e */ /* 0x000fe200000010ff */
[--C-:B---3--:R-:W-:Y:S01]  /*5cd0*/  FFMA.FTZ R27, R96, c[0x0][0x2d0], -R0.reuse ;  /* 0x0000b400601b7a23 */ /* 0x108fe20000010800 */
[----:B----4-:R-:W-:Y:S01]  /*5ce0*/  F2FP.BF16.PACK_AB R6, R20, R22 ;  /* 0x000000161406723e */ /* 0x010fe200000010ff */
[----:B------:R-:W-:Y:S02]  /*5cf0*/  FFMA.FTZ R5, R92, c[0x0][0x2d0], -R0 ;  /* 0x0000b4005c057a23 */ /* 0x000fe40000010800 */
[----:B------:R-:W-:Y:S01]  /*5d00*/  FADD.FTZ R0, R23, R2 ;  /* 0x0000000217007221 */ /* 0x000fe20000010000 */
[----:B------:R-:W-:Y:S01]  /*5d10*/  MUFU.EX2 R7, R7 ;  /* 0x0000000700077308 */ /* 0x000fe20000000800 */
[----:B------:R-:W-:Y:S02]  /*5d20*/  FADD.FTZ R2, R204, R3 ;  /* 0x00000003cc027221 */ /* 0x000fe40000010000 */
[----:B------:R-:W-:-:S04]  /*5d30*/  FADD.FTZ R0, R21, R0 ;  /* 0x0000000015007221 */ /* 0x000fc80000010000 */
[----:B------:R-:W-:Y:S01]  /*5d40*/  FADD.FTZ R0, R22, R0 ;  /* 0x0000000016007221 */ /* 0x000fe20000010000 */
[----:B------:R-:W2:Y:S03]  /*5d50*/  MUFU.EX2 R27, R27 ;  /* 0x0000001b001b7308 */ /* 0x000ea60000000800 */
[----:B------:R-:W-:Y:S02]  /*5d60*/  FADD.FTZ R0, R20, R0 ;  /* 0x0000000014007221 */ /* 0x000fe40000010000 */
[----:B------:R-:W3:Y:S02]  /*5d70*/  LDSM.16.MT88.4 R20, [R213+0x6800] ;  /* 0x00680000d514783b */ /* 0x000ee40000004200 */
[----:B------:R-:W-:-:S04]  /*5d80*/  FADD.FTZ R0, R17, R0 ;  /* 0x0000000011007221 */ /* 0x000fc80000010000 */
[----:B------:R-:W-:Y:S02]  /*5d90*/  FADD.FTZ R3, R16, R0 ;  /* 0x0000000010037221 */ /* 0x000fe40000010000 */
[----:B--2---:R-:W-:Y:S01]  /*5da0*/  FADD.FTZ R0, R27, R2 ;  /* 0x000000021b007221 */ /* 0x004fe20000010000 */
[----:B-1----:R-:W-:Y:S01]  /*5db0*/  HMMA.16816.F32.BF16 R16, R12, R28, RZ ;  /* 0x0000001c0c10723c */ /* 0x002fe200000418ff */
[----:B------:R-:W-:Y:S08]  /*5dc0*/  MUFU.EX2 R29, R36 ;  /* 0x00000024001d7308 */ /* 0x000ff00000000800 */
[----:B------:R-:W1:Y:S02]  /*5dd0*/  MUFU.EX2 R28, R35 ;  /* 0x00000023001c7308 */ /* 0x000e640000000800 */
[----:B-1----:R-:W-:Y:S11]  /*5de0*/  F2FP.BF16.PACK_AB R130, R28, R29 ;  /* 0x0000001d1c82723e */ /* 0x002ff600000010ff */
[----:B------:R-:W-:Y:S02]  /*5df0*/  @!UPT UIADD3 URZ, URZ, URZ, URZ ;  /* 0x0000003f3f3ff290 */ /* 0x000fe4000fffe03f */
[----:B---3--:R-:W-:Y:S01]  /*5e00*/  HMMA.16816.F32.BF16 R48, R8, R20, R16 ;  /* 0x000000140830723c */ /* 0x008fe20000041810 */
[----:B------:R-:W1:Y:S07]  /*5e10*/  MUFU.EX2 R20, R26 ;  /* 0x0000001a00147308 */ /* 0x000e6e0000000800 */
[----:B------:R-:W-:Y:S01]  /*5e20*/  HMMA.16816.F32.BF16 R16, R12, R30, RZ ;  /* 0x0000001e0c10723c */ /* 0x000fe200000418ff */
[----:B------:R2:W3:Y:S01]  /*5e30*/  MUFU.EX2 R21, R5 ;  /* 0x0000000500157308 */ /* 0x0004e20000000800 */
[----:B-1----:R-:W-:-:S02]  /*5e40*/  FADD.FTZ R2, R20, R0 ;  /* 0x0000000014027221 */ /* 0x002fc40000010000 */
[----:B------:R-:W-:Y:S02]  /*5e50*/  FADD.FTZ R0, R29, R3 ;  /* 0x000000031d007221 */ /* 0x000fe40000010000 */
[----:B------:R-:W-:-:S03]  /*5e60*/  FADD.FTZ R2, R25, R2 ;  /* 0x0000000219027221 */ /* 0x000fc60000010000 */
[----:B------:R-:W-:Y:S01]  /*5e70*/  MUFU.EX2 R3, R34 ;  /* 0x0000002200037308 */ /* 0x000fe20000000800 */
[----:B------:R-:W-:Y:S02]  /*5e80*/  FADD.FTZ R237, R28, R0 ;  /* 0x000000001ced7221 */ /* 0x000fe40000010000 */
[C---:B------:R-:W-:Y:S01]  /*5e90*/  FADD.FTZ R0, R7.reuse, R2 ;  /* 0x0000000207007221 */ /* 0x040fe20000010000 */
[----:B--2---:R-:W-:Y:S02]  /*5ea0*/  F2FP.BF16.PACK_AB R5, R20, R27 ;  /* 0x0000001b1405723e */ /* 0x004fe400000010ff */
[----:B------:R-:W-:Y:S01]  /*5eb0*/  F2FP.BF16.PACK_AB R7, R7, R25 ;  /* 0x000000190707723e */ /* 0x000fe200000010ff */
[----:B---3--:R-:W-:Y:S01]  /*5ec0*/  FADD.FTZ R0, R21, R0 ;  /* 0x0000000015007221 */ /* 0x008fe20000010000 */
[----:B------:R-:W1:Y:S07]  /*5ed0*/  MUFU.EX2 R2, R33 ;  /* 0x0000002100027308 */ /* 0x000e6e0000000800 */
[----:B------:R-:W-:Y:S01]  /*5ee0*/  HMMA.16816.F32.BF16 R40, R8, R22, R16 ;  /* 0x000000160828723c */ /* 0x000fe20000041810 */
[----:B------:R-:W2:Y:S01]  /*5ef0*/  MUFU.EX2 R16, R32 ;  /* 0x0000002000107308 */ /* 0x000ea20000000800 */
[----:B-1----:R-:W-:Y:S01]  /*5f00*/  F2FP.BF16.PACK_AB R131, R2, R3 ;  /* 0x000000030283723e */ /* 0x002fe200000010ff */
[C---:B--2---:R-:W-:Y:S01]  /*5f10*/  FADD.FTZ R0, R16.reuse, R0 ;  /* 0x0000000010007221 */ /* 0x044fe20000010000 */
[----:B------:R-:W-:-:S02]  /*5f20*/  F2FP.BF16.PACK_AB R129, R16, R21 ;  /* 0x000000151081723e */ /* 0x000fc400000010ff */
[----:B------:R-:W1:Y:S01]  /*5f30*/  LDSM.16.MT88.4 R16, [R212+0x6000] ;  /* 0x00600000d410783b */ /* 0x000e620000004200 */
[----:B------:R-:W-:-:S04]  /*5f40*/  FADD.FTZ R0, R3, R0 ;  /* 0x0000000003007221 */ /* 0x000fc80000010000 */
[----:B------:R-:W-:Y:S01]  /*5f50*/  FADD.FTZ R236, R2, R0 ;  /* 0x0000000002ec7221 */ /* 0x000fe20000010000 */
[----:B------:R-:W-:-:S04]  /*5f60*/  IADD3 R0, R205, -0x2, RZ ;  /* 0xfffffffecd007810 */ /* 0x000fc80007ffe0ff */
[----:B------:R-:W-:Y:S01]  /*5f70*/  ISETP.GE.AND P0, PT, R0, R242, PT ;  /* 0x000000f20000720c */ /* 0x000fe20003f06270 */
[C---:B-1----:R-:W-:Y:S08]  /*5f80*/  HMMA.16816.F32.BF16 R20, R12.reuse, R16, RZ ;  /* 0x000000100c14723c */ /* 0x042ff000000418ff */
[----:B------:R-:W-:Y:S01]  /*5f90*/  HMMA.16816.F32.BF16 R12, R12, R18, RZ ;  /* 0x000000120c0c723c */ /* 0x000fe200000418ff */
[----:B------:R-:W1:Y:S11]  /*5fa0*/  LDSM.16.MT88.4 R16, [R212+0x6800] ;  /* 0x00680000d410783b */ /* 0x000e760000004200 */
[----:B------:R-:W-:Y:S04]  /*5fb0*/  @!UPT UIADD3 URZ, URZ, URZ, URZ ;  /* 0x0000003f3f3ff290 */ /* 0x000fe8000fffe03f */
[C---:B-1----:R-:W-:Y:S08]  /*5fc0*/  HMMA.16816.F32.BF16 R20, R8.reuse, R16, R20 ;  /* 0x000000100814723c */ /* 0x042ff00000041814 */
[----:B------:R-:W-:Y:S01]  /*5fd0*/  HMMA.16816.F32.BF16 R12, R8, R18, R12 ;  /* 0x00000012080c723c */ /* 0x000fe2000004180c */
        /* <DEDUP_REMOVED lines=24> */
[----:B------:R-:W1:Y:S04]  /*6160*/  LDSM.16.MT88.4 R8, [R210+0x5000] ;  /* 0x00500000d208783b */ /* 0x000e680000004200 */
[----:B------:R-:W2:Y:S03]  /*6170*/  LDSM.16.MT88.4 R160, [R210+0x1800] ;  /* 0x00180000d2a0783b */ /* 0x000ea60000004200 */
[C---:B-1----:R-:W-:Y:S08]  /*6180*/  HMMA.16816.F32.BF16 R84, R4.reuse, R8, R168 ;  /* 0x000000080454723c */ /* 0x042ff000000418a8 */
[----:B------:R-:W-:Y:S01]  /*6190*/  HMMA.16816.F32.BF16 R88, R4, R10, R136 ;  /* 0x0000000a0458723c */ /* 0x000fe20000041888 */
[----:B------:R-:W1:Y:S04]  /*61a0*/  LDSM.16.MT88.4 R8, [R211+0x5000] ;  /* 0x00500000d308783b */ /* 0x000e680000004200 */
[----:B------:R-:W3:Y:S03]  /*61b0*/  LDSM.16.MT88.4 R136, [R212+0x1800] ;  /* 0x00180000d488783b */ /* 0x000ee60000004200 */
[C---:B--2---:R-:W-:Y:S08]  /*61c0*/  HMMA.16816.F32.BF16 R164, R128.reuse, R160, R164 ;  /* 0x000000a080a4723c */ /* 0x044ff000000418a4 */
[----:B------:R-:W-:Y:S08]  /*61d0*/  HMMA.16816.F32.BF16 R160, R128, R162, R16 ;  /* 0x000000a280a0723c */ /* 0x000ff00000041810 */
[C---:B-1----:R-:W-:Y:S01]  /*61e0*/  HMMA.16816.F32.BF16 R92, R4.reuse, R8, R152 ;  /* 0x00000008045c723c */ /* 0x042fe20000041898 */
[----:B------:R-:W1:Y:S07]  /*61f0*/  LDSM.16.MT88.4 R152, [R211+0x1800] ;  /* 0x00180000d398783b */ /* 0x000e6e0000004200 */
[----:B------:R-:W-:Y:S01]  /*6200*/  HMMA.16816.F32.BF16 R96, R4, R10, R100 ;  /* 0x0000000a0460723c */ /* 0x000fe20000041864 */
[----:B------:R-:W2:Y:S07]  /*6210*/  LDSM.16.MT88.4 R8, [R213+0x5000] ;  /* 0x00500000d508783b */ /* 0x000eae0000004200 */
[C---:B---3--:R-:W-:Y:S08]  /*6220*/  HMMA.16816.F32.BF16 R140, R128.reuse, R136, R140 ;  /* 0x00000088808c723c */ /* 0x048ff0000004188c */
[C---:B------:R-:W-:Y:S08]  /*6230*/  HMMA.16816.F32.BF16 R136, R128.reuse, R138, R36 ;  /* 0x0000008a8088723c */ /* 0x040ff00000041824 */
[----:B-1----:R-:W-:Y:S08]  /*6240*/  HMMA.16816.F32.BF16 R156, R128, R152, R156 ;  /* 0x00000098809c723c */ /* 0x002ff0000004189c */
[C---:B--2---:R-:W-:Y:S01]  /*6250*/  HMMA.16816.F32.BF16 R100, R4.reuse, R8, R144 ;  /* 0x000000080464723c */ /* 0x044fe20000041890 */
[----:B------:R-:W1:Y:S07]  /*6260*/  LDSM.16.MT88.4 R144, [R213+0x1800] ;  /* 0x00180000d590783b */ /* 0x000e6e0000004200 */
[----:B------:R-:W-:Y:S01]  /*6270*/  HMMA.16816.F32.BF16 R104, R4, R10, R104 ;  /* 0x0000000a0468723c */ /* 0x000fe20000041868 */
[----:B------:R-:W2:Y:S07]  /*6280*/  LDSM.16.MT88.4 R8, [R212+0x5000] ;  /* 0x00500000d408783b */ /* 0x000eae0000004200 */
[C---:B------:R-:W-:Y:S08]  /*6290*/  HMMA.16816.F32.BF16 R152, R128.reuse, R154, R28 ;  /* 0x0000009a8098723c */ /* 0x040ff0000004181c */
[----:B-1----:R-:W-:Y:S08]  /*62a0*/  HMMA.16816.F32.BF16 R148, R128, R144, R148 ;  /* 0x000000908094723c */ /* 0x002ff00000041894 */
[C---:B--2---:R-:W-:Y:S08]  /*62b0*/  HMMA.16816.F32.BF16 R108, R4.reuse, R8, R108 ;  /* 0x00000008046c723c */ /* 0x044ff0000004186c */
[----:B------:R-:W-:Y:S01]  /*62c0*/  HMMA.16816.F32.BF16 R112, R4, R10, R112 ;  /* 0x0000000a0470723c */ /* 0x000fe20000041870 */
[----:B------:R-:W1:Y:S07]  /*62d0*/  LDSM.16.MT88.4 R8, [R210+0x7000] ;  /* 0x00700000d208783b */ /* 0x000e6e0000004200 */
[----:B------:R-:W-:Y:S08]  /*62e0*/  HMMA.16816.F32.BF16 R144, R128, R146, R32 ;  /* 0x000000928090723c */ /* 0x000ff00000041820 */
[C---:B-1----:R-:W-:Y:S08]  /*62f0*/  HMMA.16816.F32.BF16 R176, R4.reuse, R8, R124 ;  /* 0x0000000804b0723c */ /* 0x042ff0000004187c */
[C---:B------:R-:W-:Y:S01]  /*6300*/  HMMA.16816.F32.BF16 R168, R4.reuse, R10, R120 ;  /* 0x0000000a04a8723c */ /* 0x040fe20000041878 */
[----:B------:R-:W1:Y:S07]  /*6310*/  LDSM.16.MT88.4 R8, [R211+0x7000] ;  /* 0x00700000d308783b */ /* 0x000e6e0000004200 */
[C---:B-1----:R-:W-:Y:S08]  /*6320*/  HMMA.16816.F32.BF16 R120, R4.reuse, R8, R116 ;  /* 0x000000080478723c */ /* 0x042ff00000041874 */
[C---:B------:R-:W-:Y:S01]  /*6330*/  HMMA.16816.F32.BF16 R116, R4.reuse, R10, R64 ;  /* 0x0000000a0474723c */ /* 0x040fe20000041840 */
[----:B------:R-:W1:Y:S04]  /*6340*/  LDSM.16.MT88.4 R8, [R213+0x7000] ;  /* 0x00700000d508783b */ /* 0x000e680000004200 */
[----:B------:R-:W-:Y:S03]  /*6350*/  LDSM.16.MT88.4 R64, [R212+0x3800] ;  /* 0x00380000d440783b */ /* 0x000fe60000004200 */
[C---:B-1----:R-:W-:Y:S01]  /*6360*/  HMMA.16816.F32.BF16 R124, R4.reuse, R10, R40 ;  /* 0x0000000a047c723c */ /* 0x042fe20000041828 */
[----:B------:R-:W1:Y:S07]  /*6370*/  LDSM.16.MT88.4 R40, [R210+0x3800] ;  /* 0x00380000d228783b */ /* 0x000e6e0000004200 */
[----:B------:R-:W-:Y:S01]  /*6380*/  HMMA.16816.F32.BF16 R172, R4, R8, R48 ;  /* 0x0000000804ac723c */ /* 0x000fe20000041830 */
[----:B------:R-:W2:Y:S04]  /*6390*/  LDSM.16.MT88.4 R48, [R211+0x3800] ;  /* 0x00380000d330783b */ /* 0x000ea80000004200 */
[----:B------:R-:W3:Y:S03]  /*63a0*/  LDSM.16.MT88.4 R8, [R212+0x7000] ;  /* 0x00700000d408783b */ /* 0x000ee60000004200 */
[C---:B-1----:R-:W-:Y:S08]  /*63b0*/  HMMA.16816.F32.BF16 R36, R128.reuse, R40, R44 ;  /* 0x000000288024723c */ /* 0x042ff0000004182c */
[C---:B--2---:R-:W-:Y:S01]  /*63c0*/  HMMA.16816.F32.BF16 R44, R128.reuse, R48, R56 ;  /* 0x00000030802c723c */ /* 0x044fe20000041838 */
[----:B------:R-:W1:Y:S07]  /*63d0*/  LDSM.16.MT88.4 R56, [R213+0x3800] ;  /* 0x00380000d538783b */ /* 0x000e6e0000004200 */
[C---:B------:R-:W-:Y:S08]  /*63e0*/  HMMA.16816.F32.BF16 R48, R128.reuse, R50, R60 ;  /* 0x000000328030723c */ /* 0x040ff0000004183c */
[C---:B------:R-:W-:Y:S08]  /*63f0*/  HMMA.16816.F32.BF16 R60, R128.reuse, R64, R76 ;  /* 0x00000040803c723c */ /* 0x040ff0000004184c */
[C---:B------:R-:W-:Y:S01]  /*6400*/  HMMA.16816.F32.BF16 R64, R128.reuse, R66, R80 ;  /* 0x000000428040723c */ /* 0x040fe20000041850 */
[----:B------:R-:W2:Y:S07]  /*6410*/  LDSM.16.MT88.4 R80, [R211+0x5800] ;  /* 0x00580000d350783b */ /* 0x000eae0000004200 */
[----:B------:R-:W-:Y:S08]  /*6420*/  HMMA.16816.F32.BF16 R40, R128, R42, R52 ;  /* 0x0000002a8028723c */ /* 0x000ff00000041834 */
[----:B---3--:R-:W-:Y:S08]  /*6430*/  HMMA.16816.F32.BF16 R20, R4, R8, R20 ;  /* 0x000000080414723c */ /* 0x008ff00000041814 */
[C---:B-1----:R-:W-:Y:S08]  /*6440*/  HMMA.16816.F32.BF16 R52, R128.reuse, R56, R68 ;  /* 0x000000388034723c */ /* 0x042ff00000041844 */
[----:B------:R-:W-:Y:S01]  /*6450*/  HMMA.16816.F32.BF16 R56, R128, R58, R72 ;  /* 0x0000003a8038723c */ /* 0x000fe20000041848 */
[----:B------:R-:W1:Y:S07]  /*6460*/  LDSM.16.MT88.4 R72, [R210+0x5800] ;  /* 0x00580000d248783b */ /* 0x000e6e0000004200 */
[----:B------:R-:W-:Y:S01]  /*6470*/  HMMA.16816.F32.BF16 R12, R4, R10, R12 ;  /* 0x0000000a040c723c */ /* 0x000fe2000004180c */
[----:B------:R-:W-:Y:S07]  /*6480*/  LDSM.16.MT88.4 R4, [R212+0x7800] ;  /* 0x00780000d404783b */ /* 0x000fee0000004200 */
        /* <DEDUP_REMOVED lines=12> */
[C---:B--2---:R-:W-:Y:S01]  /*6550*/  HMMA.16816.F32.BF16 R108, R128.reuse, R112, R120 ;  /* 0x00000070806c723c */ /* 0x044fe20000041878 */
[----:B------:R-:W2:Y:S07]  /*6560*/  LDSM.16.MT88.4 R120, [R213+0x7800] ;  /* 0x00780000d578783b */ /* 0x000eae0000004200 */
[C---:B------:R-:W-:Y:S08]  /*6570*/  HMMA.16816.F32.BF16 R112, R128.reuse, R114, R116 ;  /* 0x000000728070723c */ /* 0x040ff00000041874 */
[C---:B-1----:R-:W-:Y:S08]  /*6580*/  HMMA.16816.F32.BF16 R100, R128.reuse, R104, R176 ;  /* 0x000000688064723c */ /* 0x042ff000000418b0 */
[C---:B------:R-:W-:Y:S08]  /*6590*/  HMMA.16816.F32.BF16 R104, R128.reuse, R106, R168 ;  /* 0x0000006a8068723c */ /* 0x040ff000000418a8 */
[C---:B--2---:R-:W-:Y:S08]  /*65a0*/  HMMA.16816.F32.BF16 R116, R128.reuse, R120, R172 ;  /* 0x000000788074723c */ /* 0x044ff000000418ac */
[C---:B------:R-:W-:Y:S08]  /*65b0*/  HMMA.16816.F32.BF16 R120, R128.reuse, R122, R124 ;  /* 0x0000007a8078723c */ /* 0x040ff0000004187c */
[C---:B------:R-:W-:Y:S08]  /*65c0*/  HMMA.16816.F32.BF16 R124, R128.reuse, R4, R20 ;  /* 0x00000004807c723c */ /* 0x040ff00000041814 */
[----:B------:R-:W-:Y:S01]  /*65d0*/  HMMA.16816.F32.BF16 R128, R128, R6, R12 ;  /* 0x000000068080723c */ /* 0x000fe2000004180c */
[----:B------:R-:W-:Y:S07]  /*65e0*/  @!UPT UIADD3 URZ, URZ, URZ, URZ ;  /* 0x0000003f3f3ff290 */ /* 0x000fee000fffe03f */
[----:B------:R-:W-:Y:S11]  /*65f0*/  @!P0 BRA `(.L_x_1586) ;  /* 0x000038a000008947 */ /* 0x000ff60003800000 */
[----:B------:R-:W-:Y:S02]  /*6600*/  MOV R234, R0 ;  /* 0x0000000000ea7202 */ /* 0x000fe40000000f00 */
[----:B------:R-:W-:-:S02]  /*6610*/  MOV R135, R24 ;  /* 0x0000001800877202 */ /* 0x000fc40000000f00 */
[----:B------:R-:W-:Y:S02]  /*6620*/  MOV R134, R133 ;  /* 0x0000008500867202 */ /* 0x000fe40000000f00 */
.L_x_1593:
[----:B------:R-:W-:Y:S01]  /*6630*/  SHF.R.S32.HI R0, RZ, 0x1f, R232 ;  /* 0x0000001fff007819 */ /* 0x000fe200000114e8 */
[----:B------:R-:W2:Y:S01]  /*6640*/  LDL R5, [R1+0x10] ;  /* 0x0000100001057983 */ /* 0x000ea20000100800 */
[----:B------:R-:W-:Y:S01]  /*6650*/  SHF.R.S32.HI R6, RZ, 0x1f, R241 ;  /* 0x0000001fff067819 */ /* 0x000fe200000114f1 */
[----:B------:R-:W-:Y:S04]  /*6660*/  DEPBAR.LE SB0, 0x0 ;  /* 0x000080000000791a */ /* 0x000fe80000000000 */
[----:B------:R-:W-:Y:S01]  /*6670*/  SHF.R.S32.HI R4, RZ, 0x1f, R228 ;  /* 0x0000001fff047819 */ /* 0x000fe200000114e4 */
[----:B------:R-:W-:Y:S01]  /*6680*/  WARPSYNC 0xffffffff ;  /* 0xffffffff00007948 */ /* 0x000fe20003800000 */
[----:B------:R-:W-:Y:S01]  /*6690*/  IADD3 R132, R208, 0x40, RZ ;  /* 0x00000040d0847810 */ /* 0x000fe20007ffe0ff */
[----:B------:R-:W-:Y:S01]  /*66a0*/  BAR.SYNC.DEFER_BLOCKING 0x0 ;  /* 0x0000000000007b1d */ /* 0x000fe20000010000 */
[----:B------:R-:W-:Y:S01]  /*66b0*/  LOP3.LUT P5, RZ, R235, 0x2, RZ, 0xc0, !PT ;  /* 0x00000002ebff7812 */ /* 0x000fe200078ac0ff */
[----:B------:R-:W-:Y:S01]  /*66c0*/  IMAD R0, R0, c[0x0][0x208], RZ ;  /* 0x0000820000007a24 */ /* 0x000fe200078e02ff */
[C---:B------:R-:W-:Y:S01]  /*66d0*/  SHF.L.U64.HI R22, R241.reuse, 0x1, R6 ;  /* 0x00000001f1167819 */ /* 0x040fe20000010206 */
[C---:B------:R-:W-:Y:S01]  /*66e0*/  IMAD.WIDE.U32 R2, R232.reuse, c[0x0][0x208], RZ ;  /* 0x00008200e8027a25 */ /* 0x040fe200078e00ff */
[----:B------:R-:W-:Y:S02]  /*66f0*/  SHF.R.S32.HI R6, RZ, 0x1f, R240 ;  /* 0x0000001fff067819 */ /* 0x000fe400000114f0 */
[----:B------:R-:W-:Y:S01]  /*6700*/  ISETP.GE.AND P4, PT, R241, c[0x0][0x1d4], PT ;  /* 0x00007500f1007a0c */ /* 0x000fe20003f86270 */
[----:B------:R-:W-:Y:S01]  /*6710*/  IMAD R0, R232, c[0x0][0x20c], R0 ;  /* 0x00008300e8007a24 */ /* 0x000fe200078e0200 */
[----:B------:R-:W-:Y:S01]  /*6720*/  ISETP.GE.AND P3, PT, R239, c[0x0][0x1d4], PT ;  /* 0x00007500ef007a0c */ /* 0x000fe20003f66270 */
[----:B------:R-:W-:Y:S01]  /*6730*/  IMAD R4, R4, c[0x0][0x218], RZ ;  /* 0x0000860004047a24 */ /* 0x000fe200078e02ff */
[----:B------:R-:W-:Y:S01]  /*6740*/  SHF.L.U64.HI R20, R240, 0x1, R6 ;  /* 0x00000001f0147819 */ /* 0x000fe20000010206 */
[----:B------:R-:W-:Y:S02]  /*6750*/  IMAD.IADD R3, R3, 0x1, R0 ;  /* 0x0000000103037824 */ /* 0x000fe400078e0200 */
[C---:B------:R-:W-:Y:S02]  /*6760*/  IMAD R4, R228.reuse, c[0x0][0x21c], R4 ;  /* 0x00008700e4047a24 */ /* 0x040fe400078e0204 */
[----:B------:R-:W-:Y:S04]  /*6770*/  IMAD.WIDE.U32 R2, R228, c[0x0][0x218], R2 ;  /* 0x00008600e4027a25 */ /* 0x000fe800078e0002 */
[----:B------:R-:W-:Y:S01]  /*6780*/  IMAD.SHL.U32 R30, R241, 0x2, RZ ;  /* 0x00000002f11e7824 */ /* 0x000fe200078e00ff */
[----:B------:R-:W-:Y:S01]  /*6790*/  IADD3 R0, P0, R250, R2, RZ ;  /* 0x00000002fa007210 */ /* 0x000fe20007f1e0ff */
[----:B------:R-:W-:Y:S01]  /*67a0*/  IMAD.SHL.U32 R29, R239, 0x2, RZ ;  /* 0x00000002ef1d7824 */ /* 0x000fe200078e00ff */
[----:B------:R-:W1:Y:S02]  /*67b0*/  LDSM.16.M88.4 R32, [R220] ;  /* 0x00000000dc20783b */ /* 0x000e640000000200 */
[----:B------:R-:W-:Y:S01]  /*67c0*/  LEA R14, P2, R0, c[0x0][0x1f8], 0x1 ;  /* 0x00007e00000e7a11 */ /* 0x000fe200078408ff */
[----:B------:R-:W-:Y:S01]  /*67d0*/  IMAD.SHL.U32 R28, R240, 0x2, RZ ;  /* 0x00000002f01c7824 */ /* 0x000fe200078e00ff */
[----:B------:R-:W3:Y:S01]  /*67e0*/  LDSM.16.M88.4 R8, [R208] ;  /* 0x00000000d008783b */ /* 0x000ee20000000200 */
[----:B------:R-:W-:Y:S03]  /*67f0*/  IMAD.SHL.U32 R23, R231, 0x2, RZ ;  /* 0x00000002e7177824 */ /* 0x000fe600078e00ff */
[----:B------:R-:W4:Y:S04]  /*6800*/  LDSM.16.M88.4 R16, [R208+0x800] ;  /* 0x00080000d010783b */ /* 0x000f280000000200 */
[----:B------:R-:W1:Y:S04]  /*6810*/  LDSM.16.M88.4 R24, [R208+0x1000] ;  /* 0x00100000d018783b */ /* 0x000e680000000200 */
[----:B------:R-:W1:Y:S04]  /*6820*/  LDSM.16.M88.4 R168, [R208+0x1800] ;  /* 0x00180000d0a8783b */ /* 0x000e680000000200 */
[----:B------:R-:W1:Y:S01]  /*6830*/  LDSM.16.M88.4 R172, [R221] ;  /* 0x00000000ddac783b */ /* 0x000e620000000200 */
[----:B--2---:R-:W-:Y:S02]  /*6840*/  IADD3.X R2, R5, R3, R4, P0, !PT ;  /* 0x0000000305027210 */ /* 0x004fe400007fe404 */
[----:B------:R-:W-:Y:S02]  /*6850*/  LOP3.LUT P0, RZ, R235, 0x4, RZ, 0xc0, !PT ;  /* 0x00000004ebff7812 */ /* 0x000fe4000780c0ff */
[----:B------:R-:W-:Y:S02]  /*6860*/  LEA.HI.X R4, R0, c[0x0][0x1fc], R2, 0x1, P2 ;  /* 0x00007f0000047a11 */ /* 0x000fe400010f0c02 */
[----:B------:R-:W-:Y:S02]  /*6870*/  SHF.R.S32.HI R5, RZ, 0x1f, R239 ;  /* 0x0000001fff057819 */ /* 0x000fe400000114ef */
[C---:B------:R-:W-:Y:S02]  /*6880*/  IADD3 R0, R208.reuse, 0x20, RZ ;  /* 0x00000020d0007810 */ /* 0x040fe40007ffe0ff */
[----:B------:R-:W-:Y:S02]  /*6890*/  SHF.L.U64.HI R21, R239, 0x1, R5 ;  /* 0x00000001ef157819 */ /* 0x000fe40000010205 */
[C---:B------:R-:W-:Y:S02]  /*68a0*/  @P5 IADD3 R0, R208.reuse, -0x20, RZ ;  /* 0xffffffe0d0005810 */ /* 0x040fe40007ffe0ff */
[----:B------:R-:W-:Y:S02]  /*68b0*/  SHF.R.S32.HI R5, RZ, 0x1f, R231 ;  /* 0x0000001fff057819 */ /* 0x000fe400000114e7 */
[----:B------:R-:W-:Y:S01]  /*68c0*/  @P0 IADD3 R132, R208, -0x40, RZ ;  /* 0xffffffc0d0840810 */ /* 0x000fe20007ffe0ff */
[----:B------:R-:W2:Y:S01]  /*68d0*/  LDSM.16.M88.4 R176, [R0] ;  /* 0x0000000000b0783b */ /* 0x000ea20000000200 */
[----:B------:R-:W-:Y:S02]  /*68e0*/  ISETP.GE.AND P2, PT, R240, c[0x0][0x1d4], PT ;  /* 0x00007500f0007a0c */ /* 0x000fe40003f46270 */
[----:B------:R-:W-:Y:S01]  /*68f0*/  SHF.L.U64.HI R15, R231, 0x1, R5 ;  /* 0x00000001e70f7819 */ /* 0x000fe20000010205 */
[----:B------:R-:W1:Y:S01]  /*6900*/  LDSM.16.M88.4 R180, [R0+0x800] ;  /* 0x0008000000b4783b */ /* 0x000e620000000200 */
[C---:B------:R-:W-:Y:S02]  /*6910*/  IADD3 R219, R0.reuse, 0x7800, RZ ;  /* 0x0000780000db7810 */ /* 0x040fe40007ffe0ff */
[C---:B------:R-:W-:Y:S01]  /*6920*/  IADD3 R218, R0.reuse, 0x7000, RZ ;  /* 0x0000700000da7810 */ /* 0x040fe20007ffe0ff */
[----:B------:R-:W1:Y:S01]  /*6930*/  LDSM.16.M88.4 R184, [R0+0x1000] ;  /* 0x0010000000b8783b */ /* 0x000e620000000200 */
[C---:B------:R-:W-:Y:S02]  /*6940*/  IADD3 R217, R0.reuse, 0x6800, RZ ;  /* 0x0000680000d97810 */ /* 0x040fe40007ffe0ff */
[C---:B------:R-:W-:Y:S01]  /*6950*/  IADD3 R216, R0.reuse, 0x6000, RZ ;  /* 0x0000600000d87810 */ /* 0x040fe20007ffe0ff */
[----:B------:R5:W1:Y:S01]  /*6960*/  LDSM.16.M88.4 R188, [R0+0x1800] ;  /* 0x0018000000bc783b */ /* 0x000a620000000200 */
[C---:B------:R-:W-:Y:S02]  /*6970*/  IADD3 R205, R0.reuse, 0x5800, RZ ;  /* 0x0000580000cd7810 */ /* 0x040fe40007ffe0ff */
[C---:B------:R-:W-:Y:S02]  /*6980*/  IADD3 R204, R0.reuse, 0x5000, RZ ;  /* 0x0000500000cc7810 */ /* 0x040fe40007ffe0ff */
[C---:B------:R-:W-:Y:S02]  /*6990*/  IADD3 R203, R0.reuse, 0x4800, RZ ;  /* 0x0000480000cb7810 */ /* 0x040fe40007ffe0ff */
[C---:B------:R-:W-:Y:S02]  /*69a0*/  IADD3 R202, R0.reuse, 0x4000, RZ ;  /* 0x0000400000ca7810 */ /* 0x040fe40007ffe0ff */
[C---:B------:R-:W-:Y:S02]  /*69b0*/  IADD3 R197, R0.reuse, 0x3800, RZ ;  /* 0x0000380000c57810 */ /* 0x040fe40007ffe0ff */
[C---:B------:R-:W-:Y:S02]  /*69c0*/  IADD3 R196, R0.reuse, 0x3000, RZ ;  /* 0x0000300000c47810 */ /* 0x040fe40007ffe0ff */
[C---:B------:R-:W-:Y:S02]  /*69d0*/  IADD3 R194, R0.reuse, 0x2800, RZ ;  /* 0x0000280000c27810 */ /* 0x040fe40007ffe0ff */
[----:B------:R-:W-:Y:S02]  /*69e0*/  IADD3 R193, R0, 0x2000, RZ ;  /* 0x0000200000c17810 */ /* 0x000fe40007ffe0ff */
[C---:B------:R-:W-:Y:S02]  /*69f0*/  IADD3 R227, R132.reuse, 0x7800, RZ ;  /* 0x0000780084e37810 */ /* 0x040fe40007ffe0ff */
        /* <DEDUP_REMOVED lines=13> */
[----:B-----5:R-:W-:Y:S01]  /*6ad0*/  IADD3 R0, R132, 0x800, RZ ;  /* 0x0000080084007810 */ /* 0x020fe20007ffe0ff */
[----:B------:R-:W-:-:S05]  /*6ae0*/  BRA.DIV ~URZ, `(.L_x_1587) ;  /* 0x000098927f007947 */ /* 0x000fca000b800000 */
[----:B-1234-:R1:W2:Y:S02]  /*6af0*/  SHFL.IDX PT, R2, R4, RZ, 0x181f ;  /* 0x00181fff04027589 */ /* 0x01e2a400000e0000 */
.L_x_1667:
[----:B------:R-:W3:Y:S01]  /*6b00*/  SHFL.IDX PT, R5, R14, RZ, 0x181f ;  /* 0x00181fff0e057589 */ /* 0x000ee200000e0000 */
[----:B------:R-:W-:Y:S01]  /*6b10*/  SEL R233, RZ, 0x10, P6 ;  /* 0x00000010ffe97807 */ /* 0x000fe20003000000 */
[----:B------:R-:W-:Y:S03]  /*6b20*/  BSSY B0, `(.L_x_1588) ;  /* 0x000014c000007945 */ /* 0x000fe60003800000 */
[----:B------:R4:W5:Y:S05]  /*6b30*/  SHFL.IDX PT, R3, R14, 0x1, 0x181f ;  /* 0x00381f000e037f89 */ /* 0x00096a00000e0000 */
[----:B-1----:R-:W1:Y:S01]  /*6b40*/  SHFL.IDX PT, R4, R4, 0x1, 0x181f ;  /* 0x00381f0004047f89 */ /* 0x002e6200000e0000 */
[----:B----4-:R-:W-:Y:S02]  /*6b50*/  SEL R14, RZ, 0x10, P3 ;  /* 0x00000010ff0e7807 */ /* 0x010fe40001800000 */
[C---:B---3--:R-:W-:Y:S05]  /*6b60*/  IADD3 R6, P0, R5.reuse, R23, RZ ;  /* 0x0000001705067210 */ /* 0x048fea0007f1e0ff */
[C---:B--2---:R-:W-:Y:S05]  /*6b70*/  IMAD.X R7, R2.reuse, 0x1, R15, P0 ;  /* 0x0000000102077824 */ /* 0x044fea00000e060f */
[----:B------:R2:W-:Y:S02]  /*6b80*/  LDGSTS.E.BYPASS.LTC128B.128 [R229+0x100], [R6.64], !P6 ;  /* 0x0010000006e57fae */ /* 0x0005e4000f101d46 */
[C---:B--2---:R-:W-:Y:S05]  /*6b90*/  IADD3 R6, P0, R5.reuse, R28, RZ ;  /* 0x0000001c05067210 */ /* 0x044fea0007f1e0ff */
[C---:B------:R-:W-:Y:S01]  /*6ba0*/  IMAD.X R7, R2.reuse, 0x1, R20, P0 ;  /* 0x0000000102077824 */ /* 0x040fe200000e0614 */
[C---:B------:R-:W-:Y:S04]  /*6bb0*/  IADD3 R12, P0, R5.reuse, R29, RZ ;  /* 0x0000001d050c7210 */ /* 0x040fe80007f1e0ff */
[----:B------:R2:W-:Y:S01]  /*6bc0*/  LDGSTS.E.BYPASS.LTC128B.128 [R229+0x2100], [R6.64], !P2 ;  /* 0x0210000006e57fae */ /* 0x0005e2000d101d46 */
[C---:B------:R-:W-:Y:S05]  /*6bd0*/  IMAD.X R13, R2.reuse, 0x1, R21, P0 ;  /* 0x00000001020d7824 */ /* 0x040fea00000e0615 */
[----:B------:R3:W-:Y:S01]  /*6be0*/  LDGSTS.E.BYPASS.LTC128B.128 [R229+0x4100], [R12.64], !P3 ;  /* 0x041000000ce57fae */ /* 0x0007e2000d901d46 */
[----:B--2---:R-:W-:Y:S02]  /*6bf0*/  IADD3 R6, P0, R5, R30, RZ ;  /* 0x0000001e05067210 */ /* 0x004fe40007f1e0ff */
[----:B------:R-:W-:Y:S03]  /*6c00*/  SEL R5, RZ, 0x10, P2 ;  /* 0x00000010ff057807 */ /* 0x000fe60001000000 */
[----:B------:R-:W-:Y:S01]  /*6c10*/  IMAD.X R7, R2, 0x1, R22, P0 ;  /* 0x0000000102077824 */ /* 0x000fe200000e0616 */
[----:B------:R-:W-:Y:S04]  /*6c20*/  IADD3 R2, -R233, 0x10, RZ ;  /* 0x00000010e9027810 */ /* 0x000fe80007ffe1ff */
[----:B------:R5:W-:Y:S01]  /*6c30*/  LDGSTS.E.BYPASS.LTC128B.128 [R229+0x6100], [R6.64], !P4 ;  /* 0x0610000006e57fae */ /* 0x000be2000e101d46 */
[----:B------:R-:W-:Y:S04]  /*6c40*/  LOP3.LUT R2, R2, 0xf, RZ, 0xc0, !PT ;  /* 0x0000000f02027812 */ /* 0x000fe800078ec0ff */
[-C--:B-----5:R-:W-:Y:S02]  /*6c50*/  IADD3 R6, P5, P0, R2, R3.reuse, R23 ;  /* 0x0000000302067210 */ /* 0x0a0fe400078be017 */
[----:B------:R-:W-:Y:S02]  /*6c60*/  IADD3 R2, -R5, 0x10, RZ ;  /* 0x0000001005027810 */ /* 0x000fe40007ffe1ff */
[-C--:B-1----:R-:W-:Y:S02]  /*6c70*/  IADD3.X R7, RZ, R4.reuse, R15, P5, P0 ;  /* 0x00000004ff077210 */ /* 0x082fe40002fe040f */
[----:B------:R-:W-:Y:S02]  /*6c80*/  ISETP.NE.U32.AND P0, PT, R233, RZ, PT ;  /* 0x000000ffe900720c */ /* 0x000fe40003f05070 */
[----:B------:R-:W-:Y:S02]  /*6c90*/  LOP3.LUT R2, R2, 0xf, RZ, 0xc0, !PT ;  /* 0x0000000f02027812 */ /* 0x000fe400078ec0ff */
[----:B------:R-:W-:Y:S09]  /*6ca0*/  SEL R23, RZ, 0x10, P4 ;  /* 0x00000010ff177807 */ /* 0x000ff20002000000 */
[----:B------:R1:W-:Y:S01]  /*6cb0*/  LDGSTS.E.BYPASS.LTC128B.128.ZFILL [R229+0x1100], [R6.64], P0 ;  /* 0x0110000006e57fae */ /* 0x0003e20008141d46 */
[-C--:B---3--:R-:W-:Y:S04]  /*6cc0*/  IADD3 R12, P5, P0, R2, R3.reuse, R28 ;  /* 0x00000003020c7210 */ /* 0x088fe800078be01c */
[-C--:B------:R-:W-:Y:S02]  /*6cd0*/  IADD3.X R13, RZ, R4.reuse, R20, P5, P0 ;  /* 0x00000004ff0d7210 */ /* 0x080fe40002fe0414 */
[----:B-1----:R-:W-:Y:S04]  /*6ce0*/  IADD3 R6, -R14, 0x10, RZ ;  /* 0x000000100e067810 */ /* 0x002fe80007ffe1ff */
[----:B------:R-:W-:Y:S04]  /*6cf0*/  LOP3.LUT R2, R6, 0xf, RZ, 0xc0, !PT ;  /* 0x0000000f06027812 */ /* 0x000fe800078ec0ff */
[-C--:B------:R-:W-:Y:S02]  /*6d00*/  IADD3 R20, P5, P0, R2, R3.reuse, R29 ;  /* 0x0000000302147210 */ /* 0x080fe400078be01d */
[----:B------:R-:W-:Y:S02]  /*6d10*/  IADD3 R2, -R23, 0x10, RZ ;  /* 0x0000001017027810 */ /* 0x000fe40007ffe1ff */
[-C--:B------:R-:W-:Y:S02]  /*6d20*/  IADD3.X R21, RZ, R4.reuse, R21, P5, P0 ;  /* 0x00000004ff157210 */ /* 0x080fe40002fe0415 */
[----:B------:R-:W-:Y:S04]  /*6d30*/  LOP3.LUT R2, R2, 0xf, RZ, 0xc0, !PT ;  /* 0x0000000f02027812 */ /* 0x000fe800078ec0ff */
[----:B------:R-:W-:Y:S04]  /*6d40*/  IADD3 R2, P5, P0, R2, R3, R30 ;  /* 0x0000000302027210 */ /* 0x000fe800078be01e */
[----:B------:R-:W-:Y:S02]  /*6d50*/  IADD3.X R3, RZ, R4, R22, P5, P0 ;  /* 0x00000004ff037210 */ /* 0x000fe40002fe0416 */
[----:B------:R-:W-:Y:S02]  /*6d60*/  ISETP.NE.U32.AND P0, PT, R5, RZ, PT ;  /* 0x000000ff0500720c */ /* 0x000fe40003f05070 */
[C---:B------:R-:W-:Y:S03]  /*6d70*/  HMMA.16816.F32.BF16 R4, R32.reuse, R8, RZ ;  /* 0x000000082004723c */ /* 0x040fe600000418ff */
[----:B------:R-:W-:Y:S05]  /*6d80*/  ISETP.NE.U32.AND P5, PT, R14, RZ, PT ;  /* 0x000000ff0e00720c */ /* 0x000fea0003fa5070 */
[C---:B------:R-:W-:Y:S03]  /*6d90*/  HMMA.16816.F32.BF16 R8, R32.reuse, R10, RZ ;  /* 0x0000000a2008723c */ /* 0x040fe600000418ff */
[----:B------:R1:W-:Y:S01]  /*6da0*/  LDGSTS.E.BYPASS.LTC128B.128.ZFILL [R229+0x3100], [R12.64], P0 ;  /* 0x031000000ce57fae */ /* 0x0003e20008141d46 */
[----:B------:R-:W-:Y:S04]  /*6db0*/  ISETP.NE.U32.AND P0, PT, R23, RZ, PT ;  /* 0x000000ff1700720c */ /* 0x000fe80003f05070 */
[----:B------:R2:W-:Y:S09]  /*6dc0*/  LDGSTS.E.BYPASS.LTC128B.128.ZFILL [R229+0x5100], [R20.64], P5 ;  /* 0x0510000014e57fae */ /* 0x0005f2000a941d46 */
[----:B------:R3:W-:Y:S01]  /*6dd0*/  LDGSTS.E.BYPASS.LTC128B.128.ZFILL [R229+0x7100], [R2.64], P0 ;  /* 0x0710000002e57fae */ /* 0x0007e20008141d46 */
[----:B------:R-:W-:Y:S04]  /*6de0*/  ISETP.GT.AND P0, PT, R234, R242, PT ;  /* 0x000000f2ea00720c */ /* 0x000fe80003f04270 */
[----:B------:R-:W0:Y:S01]  /*6df0*/  LDGDEPBAR ;  /* 0x00000000000079af */ /* 0x000e220000000000 */
[C---:B-1----:R-:W-:Y:S08]  /*6e00*/  HMMA.16816.F32.BF16 R12, R32.reuse, R16, RZ ;  /* 0x00000010200c723c */ /* 0x042ff000000418ff */
[C---:B------:R-:W-:Y:S08]  /*6e10*/  HMMA.16816.F32.BF16 R16, R32.reuse, R18, RZ ;  /* 0x000000122010723c */ /* 0x040ff000000418ff */
[C---:B--2---:R-:W-:Y:S08]  /*6e20*/  HMMA.16816.F32.BF16 R20, R32.reuse, R24, RZ ;  /* 0x000000182014723c */ /* 0x044ff000000418ff */
[C---:B------:R-:W-:Y:S08]  /*6e30*/  HMMA.16816.F32.BF16 R24, R32.reuse, R26, RZ ;  /* 0x0000001a2018723c */ /* 0x040ff000000418ff */
[C---:B------:R-:W-:Y:S08]  /*6e40*/  HMMA.16816.F32.BF16 R28, R32.reuse, R168, RZ ;  /* 0x000000a8201c723c */ /* 0x040ff000000418ff */
[----:B------:R-:W-:Y:S01]  /*6e50*/  HMMA.16816.F32.BF16 R32, R32, R170, RZ ;  /* 0x000000aa2020723c */ /* 0x000fe200000418ff */
[----:B------:R-:W-:Y:S07]  /*6e60*/  LDSM.16.M88.4 R168, [R223] ;  /* 0x00000000dfa8783b */ /* 0x000fee0000000200 */
[C---:B------:R-:W-:Y:S08]  /*6e70*/  HMMA.16816.F32.BF16 R4, R172.reuse, R176, R4 ;  /* 0x000000b0ac04723c */ /* 0x040ff00000041804 */
[C---:B------:R-:W-:Y:S01]  /*6e80*/  HMMA.16816.F32.BF16 R8, R172.reuse, R178, R8 ;  /* 0x000000b2ac08723c */ /* 0x040fe20000041808 */
[----:B------:R-:W1:Y:S07]  /*6e90*/  LDSM.16.M88.4 R176, [R132] ;  /* 0x0000000084b0783b */ /* 0x000e6e0000000200 */
[C---:B------:R-:W-:Y:S08]  /*6ea0*/  HMMA.16816.F32.BF16 R12, R172.reuse, R180, R12 ;  /* 0x000000b4ac0c723c */ /* 0x040ff0000004180c */
[C---:B------:R-:W-:Y:S01]  /*6eb0*/  HMMA.16816.F32.BF16 R16, R172.reuse, R182, R16 ;  /* 0x000000b6ac10723c */ /* 0x040fe20000041810 */
[----:B------:R-:W2:Y:S07]  /*6ec0*/  LDSM.16.M88.4 R180, [R0] ;  /* 0x0000000000b4783b */ /* 0x000eae0000000200 */
[C---:B------:R-:W-:Y:S08]  /*6ed0*/  HMMA.16816.F32.BF16 R20, R172.reuse, R184, R20 ;  /* 0x000000b8ac14723c */ /* 0x040ff00000041814 */
[C---:B------:R-:W-:Y:S01]  /*6ee0*/  HMMA.16816.F32.BF16 R24, R172.reuse, R186, R24 ;  /* 0x000000baac18723c */ /* 0x040fe20000041818 */
[----:B------:R-:W-:Y:S07]  /*6ef0*/  LDSM.16.M88.4 R184, [R222] ;  /* 0x00000000deb8783b */ /* 0x000fee0000000200 */
[C---:B------:R-:W-:Y:S08]  /*6f00*/  HMMA.16816.F32.BF16 R28, R172.reuse, R188, R28 ;  /* 0x000000bcac1c723c */ /* 0x040ff0000004181c */
[----:B------:R-:W-:Y:S01]  /*6f10*/  HMMA.16816.F32.BF16 R32, R172, R190, R32 ;  /* 0x000000beac20723c */ /* 0x000fe20000041820 */
[----:B------:R-:W4:Y:S05]  /*6f20*/  LDSM.16.M88.4 R172, [R133] ;  /* 0x0000000085ac783b */ /* 0x000f2a0000000200 */
[----:B------:R-:W-:Y:S02]  /*6f30*/  LDSM.16.M88.4 R188, [R209+-0x6000] ;  /* 0xffa00000d1bc783b */ /* 0x000fe40000000200 */
[C---:B-1----:R-:W-:Y:S08]  /*6f40*/  HMMA.16816.F32.BF16 R4, R168.reuse, R176, R4 ;  /* 0x000000b0a804723c */ /* 0x042ff00000041804 */
[C---:B------:R-:W-:Y:S01]  /*6f50*/  HMMA.16816.F32.BF16 R8, R168.reuse, R178, R8 ;  /* 0x000000b2a808723c */ /* 0x040fe20000041808 */
[----:B------:R-:W1:Y:S07]  /*6f60*/  LDSM.16.M88.4 R176, [R192] ;  /* 0x00000000c0b0783b */ /* 0x000e6e0000000200 */
[C---:B--2---:R-:W-:Y:S08]  /*6f70*/  HMMA.16816.F32.BF16 R12, R168.reuse, R180, R12 ;  /* 0x000000b4a80c723c */ /* 0x044ff0000004180c */
[C---:B------:R-:W-:Y:S01]  /*6f80*/  HMMA.16816.F32.BF16 R16, R168.reuse, R182, R16 ;  /* 0x000000b6a810723c */ /* 0x040fe20000041810 */
[----:B------:R-:W2:Y:S07]  /*6f90*/  LDSM.16.M88.4 R180, [R209+-0x5800] ;  /* 0xffa80000d1b4783b */ /* 0x000eae0000000200 */
[C---:B----4-:R-:W-:Y:S08]  /*6fa0*/  HMMA.16816.F32.BF16 R20, R168.reuse, R172, R20 ;  /* 0x000000aca814723c */ /* 0x050ff00000041814 */
[C---:B------:R-:W-:Y:S01]  /*6fb0*/  HMMA.16816.F32.BF16 R24, R168.reuse, R174, R24 ;  /* 0x000000aea818723c */ /* 0x040fe20000041818 */
[----:B------:R-:W4:Y:S07]  /*6fc0*/  LDSM.16.M88.4 R172, [R209+-0x5000] ;  /* 0xffb00000d1ac783b */ /* 0x000f2e0000000200 */
[C---:B-1----:R-:W-:Y:S08]  /*6fd0*/  HMMA.16816.F32.BF16 R28, R168.reuse, R176, R28 ;  /* 0x000000b0a81c723c */ /* 0x042ff0000004181c */
[----:B------:R-:W-:Y:S01]  /*6fe0*/  HMMA.16816.F32.BF16 R32, R168, R178, R32 ;  /* 0x000000b2a820723c */ /* 0x000fe20000041820 */
[----:B------:R-:W1:Y:S05]  /*6ff0*/  LDSM.16.M88.4 R168, [R209+-0x4800] ;  /* 0xffb80000d1a8783b */ /* 0x000e6a0000000200 */
[----:B------:R-:W-:Y:S02]  /*7000*/  LDSM.16.M88.4 R176, [R220+0x4000] ;  /* 0x00400000dcb0783b */ /* 0x000fe40000000200 */
[C---:B------:R-:W-:Y:S08]  /*7010*/  HMMA.16816.F32.BF16 R4, R184.reuse, R188, R4 ;  /* 0x000000bcb804723c */ /* 0x040ff00000041804 */
[C---:B------:R-:W-:Y:S01]  /*7020*/  HMMA.16816.F32.BF16 R8, R184.reuse, R190, R8 ;  /* 0x000000beb808723c */ /* 0x040fe20000041808 */
[----:B------:R-:W5:Y:S07]  /*7030*/  LDSM.16.M88.4 R188, [R208+0x2000] ;  /* 0x00200000d0bc783b */ /* 0x000f6e0000000200 */
[C---:B--2---:R-:W-:Y:S08]  /*7040*/  HMMA.16816.F32.BF16 R12, R184.reuse, R180, R12 ;  /* 0x000000b4b80c723c */ /* 0x044ff0000004180c */
[C---:B------:R-:W-:Y:S01]  /*7050*/  HMMA.16816.F32.BF16 R16, R184.reuse, R182, R16 ;  /* 0x000000b6b810723c */ /* 0x040fe20000041810 */
[----:B------:R-:W2:Y:S07]  /*7060*/  LDSM.16.M88.4 R180, [R208+0x2800] ;  /* 0x00280000d0b4783b */ /* 0x000eae0000000200 */
[C---:B----4-:R-:W-:Y:S08]  /*7070*/  HMMA.16816.F32.BF16 R20, R184.reuse, R172, R20 ;  /* 0x000000acb814723c */ /* 0x050ff00000041814 */
[C---:B------:R-:W-:Y:S01]  /*7080*/  HMMA.16816.F32.BF16 R24, R184.reuse, R174, R24 ;  /* 0x000000aeb818723c */ /* 0x040fe20000041818 */
[----:B------:R-:W4:Y:S07]  /*7090*/  LDSM.16.M88.4 R172, [R208+0x3000] ;  /* 0x00300000d0ac783b */ /* 0x000f2e0000000200 */
[C---:B-1----:R-:W-:Y:S08]  /*70a0*/  HMMA.16816.F32.BF16 R28, R184.reuse, R168, R28 ;  /* 0x000000a8b81c723c */ /* 0x042ff0000004181c */
[----:B------:R-:W-:Y:S01]  /*70b0*/  HMMA.16816.F32.BF16 R32, R184, R170, R32 ;  /* 0x000000aab820723c */ /* 0x000fe20000041820 */
[----:B------:R-:W1:Y:S05]  /*70c0*/  LDSM.16.M88.4 R168, [R208+0x3800] ;  /* 0x00380000d0a8783b */ /* 0x000e6a0000000200 */
[----:B------:R-:W-:Y:S02]  /*70d0*/  LDSM.16.M88.4 R184, [R221+0x4000] ;  /* 0x00400000ddb8783b */ /* 0x000fe40000000200 */
[C---:B-----5:R-:W-:Y:S08]  /*70e0*/  HMMA.16816.F32.BF16 R4, R176.reuse, R188, R4 ;  /* 0x000000bcb004723c */ /* 0x060ff00000041804 */
[C---:B------:R-:W-:Y:S01]  /*70f0*/  HMMA.16816.F32.BF16 R8, R176.reuse, R190, R8 ;  /* 0x000000beb008723c */ /* 0x040fe20000041808 */
[----:B------:R-:W5:Y:S05]  /*7100*/  LDSM.16.M88.4 R188, [R193] ;  /* 0x00000000c1bc783b */ /* 0x000f6a0000000200 */
[----:B------:R-:W3:Y:S02]  /*7110*/  LDSM.16.M88.4 R192, [R194] ;  /* 0x00000000c2c0783b */ /* 0x000ee40000000200 */
[C---:B--2---:R-:W-:Y:S08]  /*7120*/  HMMA.16816.F32.BF16 R12, R176.reuse, R180, R12 ;  /* 0x000000b4b00c723c */ /* 0x044ff0000004180c */
[C---:B------:R-:W-:Y:S01]  /*7130*/  HMMA.16816.F32.BF16 R16, R176.reuse, R182, R16 ;  /* 0x000000b6b010723c */ /* 0x040fe20000041810 */
[----:B------:R-:W2:Y:S07]  /*7140*/  LDSM.16.M88.4 R180, [R196] ;  /* 0x00000000c4b4783b */ /* 0x000eae0000000200 */
[C---:B----4-:R-:W-:Y:S08]  /*7150*/  HMMA.16816.F32.BF16 R20, R176.reuse, R172, R20 ;  /* 0x000000acb014723c */ /* 0x050ff00000041814 */
[C---:B------:R-:W-:Y:S01]  /*7160*/  HMMA.16816.F32.BF16 R24, R176.reuse, R174, R24 ;  /* 0x000000aeb018723c */ /* 0x040fe20000041818 */
[----:B------:R-:W4:Y:S07]  /*7170*/  LDSM.16.M88.4 R172, [R197] ;  /* 0x00000000c5ac783b */ /* 0x000f2e0000000200 */
[C---:B-1----:R-:W-:Y:S08]  /*7180*/  HMMA.16816.F32.BF16 R28, R176.reuse, R168, R28 ;  /* 0x000000a8b01c723c */ /* 0x042ff0000004181c */
[----:B------:R-:W-:Y:S01]  /*7190*/  HMMA.16816.F32.BF16 R32, R176, R170, R32 ;  /* 0x000000aab020723c */ /* 0x000fe20000041820 */
[----:B------:R-:W-:Y:S05]  /*71a0*/  LDSM.16.M88.4 R176, [R198] ;  /* 0x00000000c6b0783b */ /* 0x000fea0000000200 */
[----:B------:R-:W1:Y:S02]  /*71b0*/  LDSM.16.M88.4 R168, [R223+0x4000] ;  /* 0x00400000dfa8783b */ /* 0x000e640000000200 */
[C---:B-----5:R-:W-:Y:S08]  /*71c0*/  HMMA.16816.F32.BF16 R4, R184.reuse, R188, R4 ;  /* 0x000000bcb804723c */ /* 0x060ff00000041804 */
[C---:B------:R-:W-:Y:S01]  /*71d0*/  HMMA.16816.F32.BF16 R8, R184.reuse, R190, R8 ;  /* 0x000000beb808723c */ /* 0x040fe20000041808 */
[----:B------:R-:W5:Y:S05]  /*71e0*/  LDSM.16.M88.4 R188, [R199] ;  /* 0x00000000c7bc783b */ /* 0x000f6a0000000200 */
[----:B------:R-:W1:Y:S02]  /*71f0*/  LDSM.16.M88.4 R196, [R200] ;  /* 0x00000000c8c4783b */ /* 0x000e640000000200 */
[C---:B---3--:R-:W-:Y:S08]  /*7200*/  HMMA.16816.F32.BF16 R12, R184.reuse, R192, R12 ;  /* 0x000000c0b80c723c */ /* 0x048ff0000004180c */
[C---:B------:R-:W-:Y:S01]  /*7210*/  HMMA.16816.F32.BF16 R16, R184.reuse, R194, R16 ;  /* 0x000000c2b810723c */ /* 0x040fe20000041810 */
[----:B------:R-:W3:Y:S07]  /*7220*/  LDSM.16.M88.4 R192, [R201] ;  /* 0x00000000c9c0783b */ /* 0x000eee0000000200 */
[C---:B--2---:R-:W-:Y:S08]  /*7230*/  HMMA.16816.F32.BF16 R20, R184.reuse, R180, R20 ;  /* 0x000000b4b814723c */ /* 0x044ff00000041814 */
[C---:B------:R-:W-:Y:S01]  /*7240*/  HMMA.16816.F32.BF16 R24, R184.reuse, R182, R24 ;  /* 0x000000b6b818723c */ /* 0x040fe20000041818 */
[----:B------:R-:W-:Y:S07]  /*7250*/  LDSM.16.M88.4 R180, [R209+-0x4000] ;  /* 0xffc00000d1b4783b */ /* 0x000fee0000000200 */
[C---:B----4-:R-:W-:Y:S08]  /*7260*/  HMMA.16816.F32.BF16 R28, R184.reuse, R172, R28 ;  /* 0x000000acb81c723c */ /* 0x050ff0000004181c */
[----:B------:R-:W-:Y:S01]  /*7270*/  HMMA.16816.F32.BF16 R32, R184, R174, R32 ;  /* 0x000000aeb820723c */ /* 0x000fe20000041820 */
[----:B------:R-:W2:Y:S05]  /*7280*/  LDSM.16.M88.4 R172, [R222+0x4000] ;  /* 0x00400000deac783b */ /* 0x000eaa0000000200 */
[----:B------:R-:W4:Y:S02]  /*7290*/  LDSM.16.M88.4 R184, [R209+-0x3800] ;  /* 0xffc80000d1b8783b */ /* 0x000f240000000200 */
[C---:B-1----:R-:W-:Y:S08]  /*72a0*/  HMMA.16816.F32.BF16 R4, R168.reuse, R176, R4 ;  /* 0x000000b0a804723c */ /* 0x042ff00000041804 */
[C---:B------:R-:W-:Y:S01]  /*72b0*/  HMMA.16816.F32.BF16 R8, R168.reuse, R178, R8 ;  /* 0x000000b2a808723c */ /* 0x040fe20000041808 */
[----:B------:R-:W1:Y:S07]  /*72c0*/  LDSM.16.M88.4 R176, [R209+-0x3000] ;  /* 0xffd00000d1b0783b */ /* 0x000e6e0000000200 */
[C---:B-----5:R-:W-:Y:S08]  /*72d0*/  HMMA.16816.F32.BF16 R12, R168.reuse, R188, R12 ;  /* 0x000000bca80c723c */ /* 0x060ff0000004180c */
[C---:B------:R-:W-:Y:S01]  /*72e0*/  HMMA.16816.F32.BF16 R16, R168.reuse, R190, R16 ;  /* 0x000000bea810723c */ /* 0x040fe20000041810 */
[----:B------:R-:W-:Y:S07]  /*72f0*/  LDSM.16.M88.4 R188, [R220+0x8000] ;  /* 0x00800000dcbc783b */ /* 0x000fee0000000200 */
[C---:B------:R-:W-:Y:S08]  /*7300*/  HMMA.16816.F32.BF16 R20, R168.reuse, R196, R20 ;  /* 0x000000c4a814723c */ /* 0x040ff00000041814 */
[C---:B------:R-:W-:Y:S01]  /*7310*/  HMMA.16816.F32.BF16 R24, R168.reuse, R198, R24 ;  /* 0x000000c6a818723c */ /* 0x040fe20000041818 */
[----:B------:R-:W-:Y:S07]  /*7320*/  LDSM.16.M88.4 R196, [R208+0x5000] ;  /* 0x00500000d0c4783b */ /* 0x000fee0000000200 */
[C---:B---3--:R-:W-:Y:S08]  /*7330*/  HMMA.16816.F32.BF16 R28, R168.reuse, R192, R28 ;  /* 0x000000c0a81c723c */ /* 0x048ff0000004181c */
[----:B------:R-:W-:Y:S01]  /*7340*/  HMMA.16816.F32.BF16 R32, R168, R194, R32 ;  /* 0x000000c2a820723c */ /* 0x000fe20000041820 */
[----:B------:R-:W3:Y:S05]  /*7350*/  LDSM.16.M88.4 R168, [R209+-0x2800] ;  /* 0xffd80000d1a8783b */ /* 0x000eea0000000200 */
[----:B------:R-:W5:Y:S02]  /*7360*/  LDSM.16.M88.4 R192, [R208+0x4000] ;  /* 0x00400000d0c0783b */ /* 0x000f640000000200 */
[C---:B--2---:R-:W-:Y:S08]  /*7370*/  HMMA.16816.F32.BF16 R4, R172.reuse, R180, R4 ;  /* 0x000000b4ac04723c */ /* 0x044ff00000041804 */
[C---:B------:R-:W-:Y:S01]  /*7380*/  HMMA.16816.F32.BF16 R8, R172.reuse, R182, R8 ;  /* 0x000000b6ac08723c */ /* 0x040fe20000041808 */
[----:B------:R-:W2:Y:S07]  /*7390*/  LDSM.16.M88.4 R180, [R208+0x4800] ;  /* 0x00480000d0b4783b */ /* 0x000eae0000000200 */
[C---:B----4-:R-:W-:Y:S08]  /*73a0*/  HMMA.16816.F32.BF16 R12, R172.reuse, R184, R12 ;  /* 0x000000b8ac0c723c */ /* 0x050ff0000004180c */
[C---:B------:R-:W-:Y:S01]  /*73b0*/  HMMA.16816.F32.BF16 R16, R172.reuse, R186, R16 ;  /* 0x000000baac10723c */ /* 0x040fe20000041810 */
[----:B------:R-:W4:Y:S07]  /*73c0*/  LDSM.16.M88.4 R184, [R208+0x5800] ;  /* 0x00580000d0b8783b */ /* 0x000f2e0000000200 */
[C---:B-1----:R-:W-:Y:S08]  /*73d0*/  HMMA.16816.F32.BF16 R20, R172.reuse, R176, R20 ;  /* 0x000000b0ac14723c */ /* 0x042ff00000041814 */
[C---:B------:R-:W-:Y:S01]  /*73e0*/  HMMA.16816.F32.BF16 R24, R172.reuse, R178, R24 ;  /* 0x000000b2ac18723c */ /* 0x040fe20000041818 */
[----:B------:R-:W-:Y:S07]  /*73f0*/  LDSM.16.M88.4 R176, [R203] ;  /* 0x00000000cbb0783b */ /* 0x000fee0000000200 */
[C---:B---3--:R-:W-:Y:S08]  /*7400*/  HMMA.16816.F32.BF16 R28, R172.reuse, R168, R28 ;  /* 0x000000a8ac1c723c */ /* 0x048ff0000004181c */
[----:B------:R-:W-:Y:S01]  /*7410*/  HMMA.16816.F32.BF16 R32, R172, R170, R32 ;  /* 0x000000aaac20723c */ /* 0x000fe20000041820 */
[----:B------:R-:W-:Y:S05]  /*7420*/  LDSM.16.M88.4 R172, [R202] ;  /* 0x00000000caac783b */ /* 0x000fea0000000200 */
[----:B------:R-:W1:Y:S02]  /*7430*/  LDSM.16.M88.4 R168, [R221+0x8000] ;  /* 0x00800000dda8783b */ /* 0x000e640000000200 */
[C---:B-----5:R-:W-:Y:S03]  /*7440*/  HMMA.16816.F32.BF16 R4, R188.reuse, R192, R4 ;  /* 0x000000c0bc04723c */ /* 0x060fe60000041804 */
[----:B------:R-:W3:Y:S05]  /*7450*/  LDSM.16.M88.4 R200, [R204] ;  /* 0x00000000ccc8783b */ /* 0x000eea0000000200 */
[C---:B------:R-:W-:Y:S01]  /*7460*/  HMMA.16816.F32.BF16 R8, R188.reuse, R194, R8 ;  /* 0x000000c2bc08723c */ /* 0x040fe20000041808 */
[----:B------:R-:W5:Y:S07]  /*7470*/  LDSM.16.M88.4 R192, [R205] ;  /* 0x00000000cdc0783b */ /* 0x000f6e0000000200 */
[C---:B--2---:R-:W-:Y:S08]  /*7480*/  HMMA.16816.F32.BF16 R12, R188.reuse, R180, R12 ;  /* 0x000000b4bc0c723c */ /* 0x044ff0000004180c */
[C---:B------:R-:W-:Y:S01]  /*7490*/  HMMA.16816.F32.BF16 R16, R188.reuse, R182, R16 ;  /* 0x000000b6bc10723c */ /* 0x040fe20000041810 */
[----:B------:R-:W-:Y:S07]  /*74a0*/  LDSM.16.M88.4 R180, [R223+0x8000] ;  /* 0x00800000dfb4783b */ /* 0x000fee0000000200 */
[C---:B------:R-:W-:Y:S08]  /*74b0*/  HMMA.16816.F32.BF16 R20, R188.reuse, R196, R20 ;  /* 0x000000c4bc14723c */ /* 0x040ff00000041814 */
[C---:B------:R-:W-:Y:S01]  /*74c0*/  HMMA.16816.F32.BF16 R24, R188.reuse, R198, R24 ;  /* 0x000000c6bc18723c */ /* 0x040fe20000041818 */
[----:B------:R-:W2:Y:S05]  /*74d0*/  LDSM.16.M88.4 R196, [R206] ;  /* 0x00000000cec4783b */ /* 0x000eaa0000000200 */
[----:B------:R-:W2:Y:S02]  /*74e0*/  LDSM.16.M88.4 R204, [R207] ;  /* 0x00000000cfcc783b */ /* 0x000ea40000000200 */
[C---:B----4-:R-:W-:Y:S08]  /*74f0*/  HMMA.16816.F32.BF16 R28, R188.reuse, R184, R28 ;  /* 0x000000b8bc1c723c */ /* 0x050ff0000004181c */
[----:B------:R-:W-:Y:S01]  /*7500*/  HMMA.16816.F32.BF16 R32, R188, R186, R32 ;  /* 0x000000babc20723c */ /* 0x000fe20000041820 */
[----:B------:R-:W4:Y:S05]  /*7510*/  LDSM.16.M88.4 R184, [R214] ;  /* 0x00000000d6b8783b */ /* 0x000f2a0000000200 */
[----:B------:R-:W2:Y:S02]  /*7520*/  LDSM.16.M88.4 R188, [R215] ;  /* 0x00000000d7bc783b */ /* 0x000ea40000000200 */
[C---:B-1----:R-:W-:Y:S08]  /*7530*/  HMMA.16816.F32.BF16 R4, R168.reuse, R172, R4 ;  /* 0x000000aca804723c */ /* 0x042ff00000041804 */
[C---:B------:R-:W-:Y:S01]  /*7540*/  HMMA.16816.F32.BF16 R8, R168.reuse, R174, R8 ;  /* 0x000000aea808723c */ /* 0x040fe20000041808 */
[----:B------:R-:W-:Y:S07]  /*7550*/  LDSM.16.M88.4 R172, [R222+0x8000] ;  /* 0x00800000deac783b */ /* 0x000fee0000000200 */
[C---:B------:R-:W-:Y:S08]  /*7560*/  HMMA.16816.F32.BF16 R12, R168.reuse, R176, R12 ;  /* 0x000000b0a80c723c */ /* 0x040ff0000004180c */
[C---:B------:R-:W-:Y:S01]  /*7570*/  HMMA.16816.F32.BF16 R16, R168.reuse, R178, R16 ;  /* 0x000000b2a810723c */ /* 0x040fe20000041810 */
[----:B------:R-:W1:Y:S07]  /*7580*/  LDSM.16.M88.4 R176, [R209+-0x2000] ;  /* 0xffe00000d1b0783b */ /* 0x000e6e0000000200 */
[C---:B---3--:R-:W-:Y:S08]  /*7590*/  HMMA.16816.F32.BF16 R20, R168.reuse, R200, R20 ;  /* 0x000000c8a814723c */ /* 0x048ff00000041814 */
[C---:B------:R-:W-:Y:S01]  /*75a0*/  HMMA.16816.F32.BF16 R24, R168.reuse, R202, R24 ;  /* 0x000000caa818723c */ /* 0x040fe20000041818 */
[----:B------:R-:W3:Y:S07]  /*75b0*/  LDSM.16.M88.4 R200, [R209+-0x1800] ;  /* 0xffe80000d1c8783b */ /* 0x000eee0000000200 */
[C---:B-----5:R-:W-:Y:S08]  /*75c0*/  HMMA.16816.F32.BF16 R28, R168.reuse, R192, R28 ;  /* 0x000000c0a81c723c */ /* 0x060ff0000004181c */
[----:B------:R-:W-:Y:S01]  /*75d0*/  HMMA.16816.F32.BF16 R32, R168, R194, R32 ;  /* 0x000000c2a820723c */ /* 0x000fe20000041820 */
[----:B------:R-:W5:Y:S05]  /*75e0*/  LDSM.16.M88.4 R168, [R209+-0x1000] ;  /* 0xfff00000d1a8783b */ /* 0x000f6a0000000200 */
[----:B------:R-:W1:Y:S02]  /*75f0*/  LDSM.16.M88.4 R192, [R209+-0x800] ;  /* 0xfff80000d1c0783b */ /* 0x000e640000000200 */
[C---:B--2---:R-:W-:Y:S08]  /*7600*/  HMMA.16816.F32.BF16 R4, R180.reuse, R196, R4 ;  /* 0x000000c4b404723c */ /* 0x044ff00000041804 */
[C---:B------:R-:W-:Y:S01]  /*7610*/  HMMA.16816.F32.BF16 R8, R180.reuse, R198, R8 ;  /* 0x000000c6b408723c */ /* 0x040fe20000041808 */
[----:B------:R-:W-:Y:S07]  /*7620*/  LDSM.16.M88.4 R196, [R208+0x6000] ;  /* 0x00600000d0c4783b */ /* 0x000fee0000000200 */
[C---:B------:R-:W-:Y:S08]  /*7630*/  HMMA.16816.F32.BF16 R12, R180.reuse, R204, R12 ;  /* 0x000000ccb40c723c */ /* 0x040ff0000004180c */
[C---:B------:R-:W-:Y:S01]  /*7640*/  HMMA.16816.F32.BF16 R16, R180.reuse, R206, R16 ;  /* 0x000000ceb410723c */ /* 0x040fe20000041810 */
[----:B------:R-:W-:Y:S07]  /*7650*/  LDSM.16.M88.4 R204, [R208+0x6800] ;  /* 0x00680000d0cc783b */ /* 0x000fee0000000200 */
[C---:B----4-:R-:W-:Y:S08]  /*7660*/  HMMA.16816.F32.BF16 R20, R180.reuse, R184, R20 ;  /* 0x000000b8b414723c */ /* 0x050ff00000041814 */
[C---:B------:R-:W-:Y:S01]  /*7670*/  HMMA.16816.F32.BF16 R24, R180.reuse, R186, R24 ;  /* 0x000000bab418723c */ /* 0x040fe20000041818 */
[----:B------:R-:W2:Y:S07]  /*7680*/  LDSM.16.M88.4 R184, [R220+0xc000] ;  /* 0x00c00000dcb8783b */ /* 0x000eae0000000200 */
[C---:B------:R-:W-:Y:S08]  /*7690*/  HMMA.16816.F32.BF16 R28, R180.reuse, R188, R28 ;  /* 0x000000bcb41c723c */ /* 0x040ff0000004181c */
[----:B------:R-:W-:Y:S01]  /*76a0*/  HMMA.16816.F32.BF16 R32, R180, R190, R32 ;  /* 0x000000beb420723c */ /* 0x000fe20000041820 */
[----:B------:R-:W4:Y:S05]  /*76b0*/  LDSM.16.M88.4 R180, [R208+0x7000] ;  /* 0x00700000d0b4783b */ /* 0x000f2a0000000200 */
[----:B------:R-:W2:Y:S02]  /*76c0*/  LDSM.16.M88.4 R188, [R208+0x7800] ;  /* 0x00780000d0bc783b */ /* 0x000ea40000000200 */
[C---:B-1----:R-:W-:Y:S08]  /*76d0*/  HMMA.16816.F32.BF16 R4, R172.reuse, R176, R4 ;  /* 0x000000b0ac04723c */ /* 0x042ff00000041804 */
[C---:B------:R-:W-:Y:S01]  /*76e0*/  HMMA.16816.F32.BF16 R8, R172.reuse, R178, R8 ;  /* 0x000000b2ac08723c */ /* 0x040fe20000041808 */
[----:B------:R-:W-:Y:S07]  /*76f0*/  LDSM.16.M88.4 R176, [R216] ;  /* 0x00000000d8b0783b */ /* 0x000fee0000000200 */
[C---:B---3--:R-:W-:Y:S08]  /*7700*/  HMMA.16816.F32.BF16 R12, R172.reuse, R200, R12 ;  /* 0x000000c8ac0c723c */ /* 0x048ff0000004180c */
[C---:B------:R-:W-:Y:S01]  /*7710*/  HMMA.16816.F32.BF16 R16, R172.reuse, R202, R16 ;  /* 0x000000caac10723c */ /* 0x040fe20000041810 */
[----:B------:R-:W-:Y:S07]  /*7720*/  LDSM.16.M88.4 R200, [R217] ;  /* 0x00000000d9c8783b */ /* 0x000fee0000000200 */
[C---:B-----5:R-:W-:Y:S08]  /*7730*/  HMMA.16816.F32.BF16 R20, R172.reuse, R168, R20 ;  /* 0x000000a8ac14723c */ /* 0x060ff00000041814 */
[C---:B------:R-:W-:Y:S01]  /*7740*/  HMMA.16816.F32.BF16 R24, R172.reuse, R170, R24 ;  /* 0x000000aaac18723c */ /* 0x040fe20000041818 */
[----:B------:R-:W1:Y:S07]  /*7750*/  LDSM.16.M88.4 R168, [R221+0xc000] ;  /* 0x00c00000dda8783b */ /* 0x000e6e0000000200 */
[C---:B------:R-:W-:Y:S08]  /*7760*/  HMMA.16816.F32.BF16 R28, R172.reuse, R192, R28 ;  /* 0x000000c0ac1c723c */ /* 0x040ff0000004181c */
[----:B------:R-:W-:Y:S01]  /*7770*/  HMMA.16816.F32.BF16 R32, R172, R194, R32 ;  /* 0x000000c2ac20723c */ /* 0x000fe20000041820 */
[----:B------:R-:W3:Y:S05]  /*7780*/  LDSM.16.M88.4 R172, [R218] ;  /* 0x00000000daac783b */ /* 0x000eea0000000200 */
[----:B------:R-:W5:Y:S02]  /*7790*/  LDSM.16.M88.4 R192, [R219] ;  /* 0x00000000dbc0783b */ /* 0x000f640000000200 */
[C---:B--2---:R-:W-:Y:S08]  /*77a0*/  HMMA.16816.F32.BF16 R4, R184.reuse, R196, R4 ;  /* 0x000000c4b804723c */ /* 0x044ff00000041804 */
[C---:B------:R-:W-:Y:S01]  /*77b0*/  HMMA.16816.F32.BF16 R8, R184.reuse, R198, R8 ;  /* 0x000000c6b808723c */ /* 0x040fe20000041808 */
[----:B------:R-:W-:Y:S07]  /*77c0*/  LDSM.16.M88.4 R196, [R224] ;  /* 0x00000000e0c4783b */ /* 0x000fee0000000200 */
[C---:B------:R-:W-:Y:S08]  /*77d0*/  HMMA.16816.F32.BF16 R12, R184.reuse, R204, R12 ;  /* 0x000000ccb80c723c */ /* 0x040ff0000004180c */
[C---:B------:R-:W-:Y:S01]  /*77e0*/  HMMA.16816.F32.BF16 R16, R184.reuse, R206, R16 ;  /* 0x000000ceb810723c */ /* 0x040fe20000041810 */
[----:B------:R-:W-:Y:S07]  /*77f0*/  LDSM.16.M88.4 R204, [R225] ;  /* 0x00000000e1cc783b */ /* 0x000fee0000000200 */
[C---:B----4-:R-:W-:Y:S08]  /*7800*/  HMMA.16816.F32.BF16 R20, R184.reuse, R180, R20 ;  /* 0x000000b4b814723c */ /* 0x050ff00000041814 */
[C---:B------:R-:W-:Y:S01]  /*7810*/  HMMA.16816.F32.BF16 R24, R184.reuse, R182, R24 ;  /* 0x000000b6b818723c */ /* 0x040fe20000041818 */
[----:B------:R-:W2:Y:S07]  /*7820*/  LDSM.16.M88.4 R180, [R223+0xc000] ;  /* 0x00c00000dfb4783b */ /* 0x000eae0000000200 */
[C---:B------:R-:W-:Y:S08]  /*7830*/  HMMA.16816.F32.BF16 R28, R184.reuse, R188, R28 ;  /* 0x000000bcb81c723c */ /* 0x040ff0000004181c */
[----:B------:R-:W-:Y:S01]  /*7840*/  HMMA.16816.F32.BF16 R32, R184, R190, R32 ;  /* 0x000000beb820723c */ /* 0x000fe20000041820 */
[----:B------:R-:W4:Y:S05]  /*7850*/  LDSM.16.M88.4 R184, [R226] ;  /* 0x00000000e2b8783b */ /* 0x000f2a0000000200 */
[----:B------:R-:W2:Y:S02]  /*7860*/  LDSM.16.M88.4 R188, [R227] ;  /* 0x00000000e3bc783b */ /* 0x000ea40000000200 */
[C---:B-1----:R-:W-:Y:S08]  /*7870*/  HMMA.16816.F32.BF16 R4, R168.reuse, R176, R4 ;  /* 0x000000b0a804723c */ /* 0x042ff00000041804 */
[C---:B------:R-:W-:Y:S01]  /*7880*/  HMMA.16816.F32.BF16 R8, R168.reuse, R178, R8 ;  /* 0x000000b2a808723c */ /* 0x040fe20000041808 */
[----:B------:R-:W-:Y:S07]  /*7890*/  LDSM.16.M88.4 R176, [R209] ;  /* 0x00000000d1b0783b */ /* 0x000fee0000000200 */
[C---:B------:R-:W-:Y:S08]  /*78a0*/  HMMA.16816.F32.BF16 R12, R168.reuse, R200, R12 ;  /* 0x000000c8a80c723c */ /* 0x040ff0000004180c */
[C---:B------:R-:W-:Y:S01]  /*78b0*/  HMMA.16816.F32.BF16 R16, R168.reuse, R202, R16 ;  /* 0x000000caa810723c */ /* 0x040fe20000041810 */
[----:B------:R-:W-:Y:S07]  /*78c0*/  LDSM.16.M88.4 R200, [R209+0x800] ;  /* 0x00080000d1c8783b */ /* 0x000fee0000000200 */
[C---:B---3--:R-:W-:Y:S08]  /*78d0*/  HMMA.16816.F32.BF16 R20, R168.reuse, R172, R20 ;  /* 0x000000aca814723c */ /* 0x048ff00000041814 */
[C---:B------:R-:W-:Y:S01]  /*78e0*/  HMMA.16816.F32.BF16 R24, R168.reuse, R174, R24 ;  /* 0x000000aea818723c */ /* 0x040fe20000041818 */
[----:B------:R-:W1:Y:S07]  /*78f0*/  LDSM.16.M88.4 R172, [R222+0xc000] ;  /* 0x00c00000deac783b */ /* 0x000e6e0000000200 */
[C---:B-----5:R-:W-:Y:S08]  /*7900*/  HMMA.16816.F32.BF16 R28, R168.reuse, R192, R28 ;  /* 0x000000c0a81c723c */ /* 0x060ff0000004181c */
[----:B------:R-:W-:Y:S01]  /*7910*/  HMMA.16816.F32.BF16 R32, R168, R194, R32 ;  /* 0x000000c2a820723c */ /* 0x000fe20000041820 */
[----:B------:R-:W3:Y:S05]  /*7920*/  LDSM.16.M88.4 R168, [R209+0x1000] ;  /* 0x00100000d1a8783b */ /* 0x000eea0000000200 */
[----:B------:R-:W5:Y:S02]  /*7930*/  LDSM.16.M88.4 R192, [R209+0x1800] ;  /* 0x00180000d1c0783b */ /* 0x000f640000000200 */
[C---:B--2---:R-:W-:Y:S01]  /*7940*/  HMMA.16816.F32.BF16 R4, R180.reuse, R196, R4 ;  /* 0x000000c4b404723c */ /* 0x044fe20000041804 */
[----:B------:R-:W-:Y:S04]  /*7950*/  DEPBAR.LE SB0, 0x0 ;  /* 0x000080000000791a */ /* 0x000fe80000000000 */
[----:B------:R-:W-:Y:S03]  /*7960*/  BAR.SYNC.DEFER_BLOCKING 0x0 ;  /* 0x0000000000007b1d */ /* 0x000fe60000010000 */
[C---:B------:R-:W-:Y:S08]  /*7970*/  HMMA.16816.F32.BF16 R8, R180.reuse, R198, R8 ;  /* 0x000000c6b408723c */ /* 0x040ff00000041808 */
[C---:B------:R-:W-:Y:S08]  /*7980*/  HMMA.16816.F32.BF16 R12, R180.reuse, R204, R12 ;  /* 0x000000ccb40c723c */ /* 0x040ff0000004180c */
[C---:B------:R-:W-:Y:S08]  /*7990*/  HMMA.16816.F32.BF16 R16, R180.reuse, R206, R16 ;  /* 0x000000ceb410723c */ /* 0x040ff00000041810 */
[C---:B----4-:R-:W-:Y:S08]  /*79a0*/  HMMA.16816.F32.BF16 R20, R180.reuse, R184, R20 ;  /* 0x000000b8b414723c */ /* 0x050ff00000041814 */
[C---:B------:R-:W-:Y:S08]  /*79b0*/  HMMA.16816.F32.BF16 R24, R180.reuse, R186, R24 ;  /* 0x000000bab418723c */ /* 0x040ff00000041818 */
[C---:B------:R-:W-:Y:S08]  /*79c0*/  HMMA.16816.F32.BF16 R28, R180.reuse, R188, R28 ;  /* 0x000000bcb41c723c */ /* 0x040ff0000004181c */
[----:B------:R-:W-:Y:S08]  /*79d0*/  HMMA.16816.F32.BF16 R32, R180, R190, R32 ;  /* 0x000000beb420723c */ /* 0x000ff00000041820 */
[C---:B-1----:R-:W-:Y:S08]  /*79e0*/  HMMA.16816.F32.BF16 R4, R172.reuse, R176, R4 ;  /* 0x000000b0ac04723c */ /* 0x042ff00000041804 */
[C---:B------:R-:W-:Y:S08]  /*79f0*/  HMMA.16816.F32.BF16 R8, R172.reuse, R178, R8 ;  /* 0x000000b2ac08723c */ /* 0x040ff00000041808 */
[C---:B------:R-:W-:Y:S08]  /*7a00*/  HMMA.16816.F32.BF16 R12, R172.reuse, R200, R12 ;  /* 0x000000c8ac0c723c */ /* 0x040ff0000004180c */
[C---:B------:R-:W-:Y:S08]  /*7a10*/  HMMA.16816.F32.BF16 R16, R172.reuse, R202, R16 ;  /* 0x000000caac10723c */ /* 0x040ff00000041810 */
[C---:B---3--:R-:W-:Y:S08]  /*7a20*/  HMMA.16816.F32.BF16 R20, R172.reuse, R168, R20 ;  /* 0x000000a8ac14723c */ /* 0x048ff00000041814 */
[C---:B------:R-:W-:Y:S08]  /*7a30*/  HMMA.16816.F32.BF16 R24, R172.reuse, R170, R24 ;  /* 0x000000aaac18723c */ /* 0x040ff00000041818 */
[C---:B-----5:R-:W-:Y:S08]  /*7a40*/  HMMA.16816.F32.BF16 R28, R172.reuse, R192, R28 ;  /* 0x000000c0ac1c723c */ /* 0x060ff0000004181c */
[----:B------:R-:W-:Y:S01]  /*7a50*/  HMMA.16816.F32.BF16 R32, R172, R194, R32 ;  /* 0x000000c2ac20723c */ /* 0x000fe20000041820 */
[----:B------:R-:W-:Y:S07]  /*7a60*/  @!UPT UIADD3 URZ, URZ, URZ, URZ ;  /* 0x0000003f3f3ff290 */ /* 0x000fee000fffe03f */
[----:B------:R-:W-:-:S11]  /*7a70*/  @!P0 BRA `(.L_x_1589) ;  /* 0x0000056000008947 */ /* 0x000fd60003800000 */
[----:B------:R-:W-:Y:S01]  /*7a80*/  IMAD.MOV.U32 R0, RZ, RZ, 0x1 ;  /* 0x00000001ff007424 */ /* 0x000fe200078e00ff */
[----:B------:R-:W-:Y:S01]  /*7a90*/  SHF.R.S32.HI R230, RZ, 0x1f, R241 ;  /* 0x0000001fffe67819 */ /* 0x000fe200000114f1 */
[----:B------:R-:W-:Y:S01]  /*7aa0*/  IMAD R2, R234, 0x40, R244 ;  /* 0x00000040ea027824 */ /* 0x000fe200078e02f4 */
[----:B------:R-:W-:Y:S01]  /*7ab0*/  SHF.R.S32.HI R214, RZ, 0x1f, R240 ;  /* 0x0000001fffd67819 */ /* 0x000fe200000114f0 */
[----:B------:R-:W-:Y:S01]  /*7ac0*/  IMAD.MOV.U32 R228, RZ, RZ, RZ ;  /* 0x000000ffffe47224 */ /* 0x000fe200078e00ff */
[----:B------:R-:W-:Y:S01]  /*7ad0*/  ISETP.NE.AND P0, PT, R0, c[0x0][0x2b8], PT ;  /* 0x0000ae0000007a0c */ /* 0x000fe20003f05270 */
[----:B------:R-:W-:Y:S01]  /*7ae0*/  IMAD R0, R235, 0x20, R243 ;  /* 0x00000020eb007824 */ /* 0x000fe200078e02f3 */
[C---:B------:R-:W-:Y:S01]  /*7af0*/  SHF.L.U64.HI R174, R241.reuse, 0x1, R230 ;  /* 0x00000001f1ae7819 */ /* 0x040fe200000102e6 */
[----:B------:R-:W-:Y:S01]  /*7b00*/  IMAD.SHL.U32 R178, R241, 0x2, RZ ;  /* 0x00000002f1b27824 */ /* 0x000fe200078e00ff */
[----:B------:R-:W-:Y:S01]  /*7b10*/  SHF.R.S32.HI R230, RZ, 0x1f, R239 ;  /* 0x0000001fffe67819 */ /* 0x000fe200000114ef */
[C---:B------:R-:W-:Y:S01]  /*7b20*/  IMAD.SHL.U32 R177, R239.reuse, 0x2, RZ ;  /* 0x00000002efb17824 */ /* 0x040fe200078e00ff */
[----:B------:R-:W-:Y:S01]  /*7b30*/  IADD3 R2, R2, -0x40, R0 ;  /* 0xffffffc002027810 */ /* 0x000fe20007ffe000 */
[C---:B------:R-:W-:Y:S01]  /*7b40*/  IMAD.SHL.U32 R176, R240.reuse, 0x2, RZ ;  /* 0x00000002f0b07824 */ /* 0x040fe200078e00ff */
[----:B------:R-:W-:Y:S01]  /*7b50*/  SHF.L.U64.HI R173, R239, 0x1, R230 ;  /* 0x00000001efad7819 */ /* 0x000fe200000102e6 */
[C---:B------:R-:W-:Y:S01]  /*7b60*/  IMAD.SHL.U32 R175, R231.reuse, 0x2, RZ ;  /* 0x00000002e7af7824 */ /* 0x040fe200078e00ff */
[----:B------:R-:W-:Y:S01]  /*7b70*/  SHF.R.S32.HI R230, RZ, 0x1f, R231 ;  /* 0x0000001fffe67819 */ /* 0x000fe200000114e7 */
[----:B------:R-:W-:Y:S01]  /*7b80*/  IMAD.MOV.U32 R0, RZ, RZ, R2 ;  /* 0x000000ffff007224 */ /* 0x000fe200078e0002 */
[----:B------:R-:W-:Y:S01]  /*7b90*/  SHF.L.U64.HI R172, R240, 0x1, R214 ;  /* 0x00000001f0ac7819 */ /* 0x000fe200000102d6 */
[----:B------:R-:W-:Y:S01]  /*7ba0*/  @P0 IMAD.HI.U32 R3, R2, c[0x0][0x2bc], RZ ;  /* 0x0000af0002030a27 */ /* 0x000fe200078e00ff */
[----:B------:R-:W-:Y:S04]  /*7bb0*/  SHF.L.U64.HI R171, R231, 0x1, R230 ;  /* 0x00000001e7ab7819 */ /* 0x000fe800000102e6 */
[----:B------:R-:W-:Y:S04]  /*7bc0*/  @P0 SHF.R.U32.HI R0, RZ, c[0x0][0x2c0], R3 ;  /* 0x0000b000ff000a19 */ /* 0x000fe80000011603 */
[C---:B------:R-:W-:Y:S04]  /*7bd0*/  @!P1 IADD3 R3, P0, R0.reuse, R248, RZ ;  /* 0x000000f800039210 */ /* 0x040fe80007f1e0ff */
[----:B------:R-:W-:Y:S01]  /*7be0*/  @!P1 LEA.HI.X.SX32 R133, R0, R252, 0x1, P0 ;  /* 0x000000fc00859211 */ /* 0x000fe200000f0eff */
[----:B------:R-:W-:Y:S01]  /*7bf0*/  IMAD.MOV R0, RZ, RZ, -R0 ;  /* 0x000000ffff007224 */ /* 0x000fe200078e0a00 */
[C---:B------:R-:W-:Y:S03]  /*7c00*/  @!P1 LEA R132, P0, R3.reuse, c[0x0][0x2a0], 0x2 ;  /* 0x0000a80003849a11 */ /* 0x040fe600078010ff */
[----:B------:R-:W-:Y:S01]  /*7c10*/  IMAD R232, R0, c[0x0][0x2b8], R2 ;  /* 0x0000ae0000e87a24 */ /* 0x000fe200078e0202 */
[----:B------:R-:W-:Y:S03]  /*7c20*/  @!P1 LEA.HI.X R133, R3, c[0x0][0x2a4], R133, 0x2, P0 ;  /* 0x0000a90003859a11 */ /* 0x000fe600000f1485 */
[----:B------:R-:W-:Y:S01]  /*7c30*/  IMAD.WIDE.U32 R2, R232, c[0x0][0x1e0], RZ ;  /* 0x00007800e8027a25 */ /* 0x000fe200078e00ff */
[----:B------:R-:W-:Y:S01]  /*7c40*/  SHF.R.S32.HI R0, RZ, 0x1f, R232 ;  /* 0x0000001fff007819 */ /* 0x000fe200000114e8 */
[----:B------:R-:W2:Y:S04]  /*7c50*/  @!P1 LDG.E R228, [R132.64] ;  /* 0x0000000684e49981 */ /* 0x000ea8000c1e1900 */
[----:B------:R-:W-:Y:S04]  /*7c60*/  IMAD R0, R0, c[0x0][0x1e0], RZ ;  /* 0x0000780000007a24 */ /* 0x000fe800078e02ff */
        /* <DEDUP_REMOVED lines=12> */
.L_x_1668:
[----:B------:R-:W-:-:S05]  /*7d30*/  BRA.DIV ~URZ, `(.L_x_1591) ;  /* 0x000087227f007947 */ /* 0x000fca000b800000 */
[----:B------:R-:W3:Y:S01]  /*7d40*/  SHFL.IDX PT, R0, R170, RZ, 0x181f ;  /* 0x00181fffaa007589 */ /* 0x000ee200000e0000 */
[C---:B------:R-:W-:Y:S04]  /*7d50*/  IADD3 R2, -R233.reuse, 0x10, RZ ;  /* 0x00000010e9027810 */ /* 0x040fe80007ffe1ff */
[----:B------:R-:W-:Y:S04]  /*7d60*/  LOP3.LUT R2, R2, 0xf, RZ, 0xc0, !PT ;  /* 0x0000000f02027812 */ /* 0x000fe800078ec0ff */
[----:B---3--:R-:W-:Y:S04]  /*7d70*/  IADD3 R2, P5, P0, R2, R0, R175 ;  /* 0x0000000002027210 */ /* 0x008fe800078be0af */
[----:B--2---:R-:W-:Y:S02]  /*7d80*/  IADD3.X R3, RZ, R132, R171, P5, P0 ;  /* 0x00000084ff037210 */ /* 0x004fe40002fe04ab */
[----:B------:R-:W-:Y:S11]  /*7d90*/  ISETP.NE.U32.AND P0, PT, R233, RZ, PT ;  /* 0x000000ffe900720c */ /* 0x000ff60003f05070 */
[----:B------:R-:W-:Y:S02]  /*7da0*/  @!UPT UIADD3 URZ, URZ, URZ, URZ ;  /* 0x0000003f3f3ff290 */ /* 0x000fe4000fffe03f */
[----:B------:R-:W-:Y:S01]  /*7db0*/  @!PT LDS RZ, [RZ] ;  /* 0x00000000fffff984 */ /* 0x000fe20000000800 */
[----:B------:R-:W-:Y:S01]  /*7dc0*/  @!PT LDS RZ, [RZ] ;  /* 0x00000000fffff984 */ /* 0x000fe20000000800 */
[----:B------:R2:W-:Y:S02]  /*7dd0*/  LDGSTS.E.BYPASS.LTC128B.128.ZFILL [R229+0x8100], [R2.64], P0 ;  /* 0x0810000002e57fae */ /* 0x0005e40008141d46 */
[----:B--2---:R-:W-:Y:S05]  /*7de0*/  IADD3 R2, P0, R0, R176, RZ ;  /* 0x000000b000027210 */ /* 0x004fea0007f1e0ff */
[----:B------:R-:W-:Y:S01]  /*7df0*/  IMAD.X R3, R132, 0x1, R172, P0 ;  /* 0x0000000184037824 */ /* 0x000fe200000e06ac */
[----:B------:R-:W-:Y:S04]  /*7e00*/  IADD3 R168, P0, R0, R177, RZ ;  /* 0x000000b100a87210 */ /* 0x000fe80007f1e0ff */
[----:B------:R2:W-:Y:S01]  /*7e10*/  LDGSTS.E.BYPASS.LTC128B.128 [R229+0xa100], [R2.64], !P2 ;  /* 0x0a10000002e57fae */ /* 0x0005e2000d101d46 */
[----:B------:R-:W-:Y:S05]  /*7e20*/  IMAD.X R169, R132, 0x1, R173, P0 ;  /* 0x0000000184a97824 */ /* 0x000fea00000e06ad */
[----:B------:R3:W-:Y:S01]  /*7e30*/  LDGSTS.E.BYPASS.LTC128B.128 [R229+0xc100], [R168.64], !P3 ;  /* 0x0c100000a8e57fae */ /* 0x0007e2000d901d46 */
[----:B--2---:R-:W-:Y:S03]  /*7e40*/  IADD3 R2, P0, R0, R178, RZ ;  /* 0x000000b200027210 */ /* 0x004fe60007f1e0ff */
[----:B------:R3:W2:Y:S02]  /*7e50*/  SHFL.IDX PT, R0, R170, 0x1, 0x181f ;  /* 0x00381f00aa007f89 */ /* 0x0006a400000e0000 */
[----:B------:R-:W-:Y:S02]  /*7e60*/  IMAD.X R3, R132, 0x1, R174, P0 ;  /* 0x0000000184037824 */ /* 0x000fe400000e06ae */
[----:B------:R3:W4:Y:S04]  /*7e70*/  SHFL.IDX PT, R132, R133, 0x1, 0x181f ;  /* 0x00381f0085847f89 */ /* 0x00072800000e0000 */
[----:B------:R3:W-:Y:S02]  /*7e80*/  LDGSTS.E.BYPASS.LTC128B.128 [R229+0xe100], [R2.64], !P4 ;  /* 0x0e10000002e57fae */ /* 0x0007e4000e101d46 */
.L_x_1669:
[C---:B---3--:R-:W-:Y:S02]  /*7e90*/  IADD3 R2, -R233.reuse, 0x10, RZ ;  /* 0x00000010e9027810 */ /* 0x048fe40007ffe1ff */
[----:B------:R-:W-:Y:S02]  /*7ea0*/  LOP3.LUT R238, R238, 0xfffffff7, RZ, 0xc0, !PT ;  /* 0xfffffff7eeee7812 */ /* 0x000fe400078ec0ff */
[----:B------:R-:W-:Y:S02]  /*7eb0*/  ISETP.NE.U32.AND P0, PT, R233, RZ, PT ;  /* 0x000000ffe900720c */ /* 0x000fe40003f05070 */
[----:B------:R-:W-:Y:S02]  /*7ec0*/  LOP3.LUT R2, R2, 0xf, RZ, 0xc0, !PT ;  /* 0x0000000f02027812 */ /* 0x000fe400078ec0ff */
[----:B------:R-:W-:Y:S02]  /*7ed0*/  @P1 LOP3.LUT R238, R238, 0x8, RZ, 0xfc, !PT ;  /* 0x00000008eeee1812 */ /* 0x000fe400078efcff */
[----:B--2---:R-:W-:Y:S04]  /*7ee0*/  IADD3 R2, P1, P5, R2, R0, R175 ;  /* 0x0000000002027210 */ /* 0x004fe80007d3e0af */
[----:B----4-:R-:W-:Y:S02]  /*7ef0*/  IADD3.X R3, RZ, R132, R171, P1, P5 ;  /* 0x00000084ff037210 */ /* 0x010fe40000fea4ab */
[----:B------:R-:W-:Y:S02]  /*7f00*/  IADD3 R168, P5, R0, R177, RZ ;  /* 0x000000b100a87210 */ /* 0x000fe40007fbe0ff */
[----:B------:R-:W-:Y:S01]  /*7f10*/  LOP3.LUT P1, RZ, R238, 0x8, RZ, 0xc0, !PT ;  /* 0x00000008eeff7812 */ /* 0x000fe2000782c0ff */
[----:B------:R-:W-:Y:S01]  /*7f20*/  @!PT LDS RZ, [RZ] ;  /* 0x00000000fffff984 */ /* 0x000fe20000000800 */
[----:B------:R-:W-:Y:S01]  /*7f30*/  @!PT LDS RZ, [RZ] ;  /* 0x00000000fffff984 */ /* 0x000fe20000000800 */
[----:B------:R-:W-:Y:S01]  /*7f40*/  @!PT LDS RZ, [RZ] ;  /* 0x00000000fffff984 */ /* 0x000fe20000000800 */
[----:B------:R2:W-:Y:S01]  /*7f50*/  LDGSTS.E.BYPASS.LTC128B.128.ZFILL [R229+0x9100], [R2.64], P0 ;  /* 0x0910000002e57fae */ /* 0x0005e20008141d46 */
[----:B------:R-:W-:Y:S01]  /*7f60*/  IADD3 R170, P0, R0, R176, RZ ;  /* 0x000000b000aa7210 */ /* 0x000fe20007f1e0ff */
[C---:B------:R-:W-:Y:S04]  /*7f70*/  IMAD.X R169, R132.reuse, 0x1, R173, P5 ;  /* 0x0000000184a97824 */ /* 0x040fe800028e06ad */
[----:B------:R-:W-:Y:S05]  /*7f80*/  IMAD.X R171, R132, 0x1, R172, P0 ;  /* 0x0000000184ab7824 */ /* 0x000fea00000e06ac */
[----:B------:R3:W-:Y:S04]  /*7f90*/  LDGSTS.E.BYPASS.LTC128B.128 [R229+0xb100], [R170.64], !P2 ;  /* 0x0b100000aae57fae */ /* 0x0007e8000d101d46 */
[----:B------:R3:W-:Y:S01]  /*7fa0*/  LDGSTS.E.BYPASS.LTC128B.128 [R229+0xd100], [R168.64], !P3 ;  /* 0x0d100000a8e57fae */ /* 0x0007e2000d901d46 */
[----:B--2---:R-:W-:Y:S05]  /*7fb0*/  IADD3 R2, P0, R0, R178, RZ ;  /* 0x000000b200027210 */ /* 0x004fea0007f1e0ff */
[----:B------:R-:W-:Y:S05]  /*7fc0*/  IMAD.X R3, R132, 0x1, R174, P0 ;  /* 0x0000000184037824 */ /* 0x000fea00000e06ae */
[----:B------:R3:W-:Y:S03]  /*7fd0*/  LDGSTS.E.BYPASS.LTC128B.128 [R229+0xf100], [R2.64], !P4 ;  /* 0x0f10000002e57fae */ /* 0x0007e6000e101d46 */
.L_x_1589:
[----:B------:R-:W-:Y:S05]  /*7fe0*/  BSYNC B0 ;  /* 0x0000000000007941 */ /* 0x000fea0003800000 */
.L_x_1588:
        /* <DEDUP_REMOVED lines=41> */
.L_x_1670:
[----:B--2---:R-:W-:Y:S01]  /*8280*/  FMNMX.FTZ R3, R0, R132, !PT ;  /* 0x0000008400037209 */ /* 0x004fe20007810000 */
[C---:B-1----:R-:W-:Y:S01]  /*8290*/  FMUL.FTZ R132, R133.reuse, c[0x0][0x2d0] ;  /* 0x0000b40085847a20 */ /* 0x042fe20000410000 */
[----:B------:R-:W-:Y:S01]  /*82a0*/  WARPSYNC 0xffffffff ;  /* 0xffffffff00007948 */ /* 0x000fe20003800000 */
[----:B------:R-:W-:Y:S01]  /*82b0*/  FADD.FTZ R0, -R133, R134 ;  /* 0x0000008685007221 */ /* 0x000fe20000010100 */
[----:B------:R-:W-:Y:S01]  /*82c0*/  ISETP.GT.AND P0, PT, R234, R242, PT ;  /* 0x000000f2ea00720c */ /* 0x000fe20003f04270 */
        /* <DEDUP_REMOVED lines=19> */
[----:B------:R-:W-:Y:S03]  /*8400*/  FFMA.FTZ R132, R33, c[0x0][0x2d0], -R132 ;  /* 0x0000b40021847a23 */ /* 0x000fe60000010884 */
[----:B------:R3:W-:Y:S10]  /*8410*/  MUFU.EX2 R13, R4 ;  /* 0x00000004000d7308 */ /* 0x0007f40000000800 */
[----:B------:R-:W4:Y:S10]  /*8420*/  MUFU.EX2 R9, R9 ;  /* 0x0000000900097308 */ /* 0x000f340000000800 */
[----:B------:R-:W-:Y:S01]  /*8430*/  MUFU.EX2 R132, R132 ;  /* 0x0000008400847308 */ /* 0x000fe20000000800 */
[----:B---3--:R-:W-:Y:S04]  /*8440*/  FMUL.FTZ R4, R3, c[0x0][0x2d0] ;  /* 0x0000b40003047a20 */ /* 0x008fe80000410000 */
        /* <DEDUP_REMOVED lines=16> */
[----:B------:R-:W-:Y:S02]  /*8550*/  FFMA.FTZ R172, R15, c[0x0][0x2d0], -R4 ;  /* 0x0000b4000fac7a23 */ /* 0x000fe40000010804 */
[----:B------:R-:W-:Y:S10]  /*8560*/  MUFU.EX2 R197, R173 ;  /* 0x000000ad00c57308 */ /* 0x000ff40000000800 */
[----:B------:R-:W-:Y:S10]  /*8570*/  MUFU.EX2 R196, R172 ;  /* 0x000000ac00c47308 */ /* 0x000ff40000000800 */
[----:B------:R-:W-:Y:S10]  /*8580*/  MUFU.EX2 R173, R189 ;  /* 0x000000bd00ad7308 */ /* 0x000ff40000000800 */
[----:B------:R-:W-:Y:S01]  /*8590*/  MUFU.EX2 R172, R190 ;  /* 0x000000be00ac7308 */ /* 0x000fe20000000800 */
[----:B-1----:R-:W-:Y:S01]  /*85a0*/  FFMA.FTZ R0, R2, R237, R12 ;  /* 0x000000ed02007223 */ /* 0x002fe2000001000c */
[----:B--2---:R-:W-:Y:S01]  /*85b0*/  F2FP.BF16.PACK_AB R168, R8, R12 ;  /* 0x0000000c08a8723e */ /* 0x004fe200000010ff */
[----:B------:R-:W-:Y:S01]  /*85c0*/  FMUL.FTZ R32, R2, R136 ;  /* 0x0000008802207220 */ /* 0x000fe20000410000 */
[----:B----4-:R-:W-:Y:S01]  /*85d0*/  F2FP.BF16.PACK_AB R170, R9, R13 ;  /* 0x0000000d09aa723e */ /* 0x010fe200000010ff */
[----:B------:R-:W-:Y:S01]  /*85e0*/  FADD.FTZ R5, R8, R0 ;  /* 0x0000000008057221 */ /* 0x000fe20000010000 */
[----:B---3--:R-:W-:Y:S01]  /*85f0*/  F2FP.BF16.PACK_AB R169, R7, R10 ;  /* 0x0000000a07a9723e */ /* 0x008fe200000010ff */
[----:B------:R-:W-:Y:S02]  /*8600*/  FADD.FTZ R0, -R3, R135 ;  /* 0x0000008703007221 */ /* 0x000fe40000010100 */
[----:B------:R-:W-:Y:S02]  /*8610*/  FMUL.FTZ R33, R2, R137 ;  /* 0x0000008902217220 */ /* 0x000fe40000410000 */
[----:B------:R-:W-:Y:S02]  /*8620*/  FMUL.FTZ R0, R0, c[0x0][0x2d0] ;  /* 0x0000b40000007a20 */ /* 0x000fe40000410000 */
[----:B------:R-:W-:Y:S02]  /*8630*/  FFMA.FTZ R135, R11, c[0x0][0x2d0], -R4 ;  /* 0x0000b4000b877a23 */ /* 0x000fe40000010804 */
[C---:B------:R-:W-:Y:S02]  /*8640*/  FMUL.FTZ R12, R2.reuse, R156 ;  /* 0x0000009c020c7220 */ /* 0x040fe40000410000 */
[----:B------:R-:W1:Y:S01]  /*8650*/  MUFU.EX2 R0, R0 ;  /* 0x0000000000007308 */ /* 0x000e620000000800 */
[C---:B------:R-:W-:Y:S02]  /*8660*/  FMUL.FTZ R17, R2.reuse, R153 ;  /* 0x0000009902117220 */ /* 0x040fe40000410000 */
[----:B------:R-:W-:Y:S02]  /*8670*/  FADD.FTZ R4, R13, R5 ;  /* 0x000000050d047221 */ /* 0x000fe40000010000 */
[C---:B------:R-:W-:Y:S02]  /*8680*/  FMUL.FTZ R5, R2.reuse, R165 ;  /* 0x000000a502057220 */ /* 0x040fe40000410000 */
[----:B------:R-:W-:Y:S02]  /*8690*/  FADD.FTZ R180, R9, R4 ;  /* 0x0000000409b47221 */ /* 0x000fe40000010000 */
        /* <DEDUP_REMOVED lines=9> */
[----:B------:R-:W-:Y:S02]  /*8730*/  FMUL.FTZ R25, R2, R145 ;  /* 0x0000009102197220 */ /* 0x000fe40000410000 */
[C---:B-1----:R-:W-:Y:S02]  /*8740*/  FMUL.FTZ R34, R0.reuse, R138 ;  /* 0x0000008a00227220 */ /* 0x042fe40000410000 */
[C---:B------:R-:W-:Y:S02]  /*8750*/  FMUL.FTZ R35, R0.reuse, R139 ;  /* 0x0000008b00237220 */ /* 0x040fe40000410000 */
[----:B------:R-:W1:Y:S01]  /*8760*/  LDSM.16.MT88.4 R136, [R210] ;  /* 0x00000000d288783b */ /* 0x000e620000004200 */
[C---:B------:R-:W-:Y:S01]  /*8770*/  FFMA.FTZ R6, R0.reuse, R236, R10 ;  /* 0x000000ec00067223 */ /* 0x040fe2000001000a */
[----:B------:R-:W-:Y:S01]  /*8780*/  MUFU.EX2 R148, R186 ;  /* 0x000000ba00947308 */ /* 0x000fe20000000800 */
[C---:B------:R-:W-:Y:S02]  /*8790*/  FMUL.FTZ R10, R0.reuse, R162 ;  /* 0x000000a2000a7220 */ /* 0x040fe40000410000 */
[----:B------:R-:W-:Y:S02]  /*87a0*/  FADD.FTZ R152, R7, R6 ;  /* 0x0000000607987221 */ /* 0x000fe40000010000 */
[C---:B------:R-:W-:Y:S02]  /*87b0*/  FMUL.FTZ R6, R0.reuse, R166 ;  /* 0x000000a600067220 */ /* 0x040fe40000410000 */
[C---:B------:R-:W-:Y:S02]  /*87c0*/  FMUL.FTZ R7, R0.reuse, R167 ;  /* 0x000000a700077220 */ /* 0x040fe40000410000 */
[C---:B------:R-:W-:Y:S01]  /*87d0*/  FMUL.FTZ R11, R0.reuse, R163 ;  /* 0x000000a3000b7220 */ /* 0x040fe20000410000 */
[----:B------:R-:W-:Y:S01]  /*87e0*/  MUFU.EX2 R135, R176 ;  /* 0x000000b000877308 */ /* 0x000fe20000000800 */
[----:B------:R-:W-:Y:S01]  /*87f0*/  FMUL.FTZ R14, R0, R158 ;  /* 0x0000009e000e7220 */ /* 0x000fe20000410000 */
[----:B------:R-:W-:Y:S01]  /*8800*/  LDSM.16.MT88.4 R160, [R210+0x1800] ;  /* 0x00180000d2a0783b */ /* 0x000fe20000004200 */
[----:B--2---:R-:W-:Y:S01]  /*8810*/  F2FP.BF16.PACK_AB R171, R156, R153 ;  /* 0x000000999cab723e */ /* 0x004fe200000010ff */
[C---:B------:R-:W-:Y:S02]  /*8820*/  FMUL.FTZ R18, R0.reuse, R154 ;  /* 0x0000009a00127220 */ /* 0x040fe40000410000 */
[C---:B------:R-:W-:Y:S02]  /*8830*/  FMUL.FTZ R19, R0.reuse, R155 ;  /* 0x0000009b00137220 */ /* 0x040fe40000410000 */
[C---:B------:R-:W-:Y:S02]  /*8840*/  FMUL.FTZ R22, R0.reuse, R150 ;  /* 0x0000009600167220 */ /* 0x040fe40000410000 */
[C---:B------:R-:W-:Y:S01]  /*8850*/  FMUL.FTZ R23, R0.reuse, R151 ;  /* 0x0000009700177220 */ /* 0x040fe20000410000 */
[----:B------:R-:W-:Y:S01]  /*8860*/  MUFU.EX2 R176, R181 ;  /* 0x000000b500b07308 */ /* 0x000fe20000000800 */
[C---:B------:R-:W-:Y:S02]  /*8870*/  FMUL.FTZ R26, R0.reuse, R146 ;  /* 0x00000092001a7220 */ /* 0x040fe40000410000 */
[----:B------:R-:W-:Y:S02]  /*8880*/  FMUL.FTZ R27, R0, R147 ;  /* 0x00000093001b7220 */ /* 0x000fe40000410000 */
[C---:B------:R-:W-:Y:S02]  /*8890*/  FMUL.FTZ R28, R2.reuse, R140 ;  /* 0x0000008c021c7220 */ /* 0x040fe40000410000 */
[----:B------:R-:W-:Y:S02]  /*88a0*/  FMUL.FTZ R29, R2, R141 ;  /* 0x0000008d021d7220 */ /* 0x000fe40000410000 */
[C---:B------:R-:W-:Y:S01]  /*88b0*/  FMUL.FTZ R30, R0.reuse, R142 ;  /* 0x0000008e001e7220 */ /* 0x040fe20000410000 */
[----:B------:R-:W2:Y:S01]  /*88c0*/  MUFU.EX2 R134, R179 ;  /* 0x000000b300867308 */ /* 0x000ea20000000800 */
[C---:B------:R-:W-:Y:S02]  /*88d0*/  FMUL.FTZ R31, R0.reuse, R143 ;  /* 0x0000008f001f7220 */ /* 0x040fe40000410000 */
[----:B------:R-:W-:Y:S01]  /*88e0*/  LDSM.16.MT88.4 R140, [R210+0x800] ;  /* 0x00080000d28c783b */ /* 0x000fe20000004200 */
[----:B------:R-:W-:Y:S02]  /*88f0*/  FMUL.FTZ R15, R0, R159 ;  /* 0x0000009f000f7220 */ /* 0x000fe40000410000 */
[C---:B------:R-:W-:Y:S01]  /*8900*/  FMUL.FTZ R24, R2.reuse, R144 ;  /* 0x0000009002187220 */ /* 0x040fe20000410000 */
[C---:B-1----:R-:W-:Y:S03]  /*8910*/  HMMA.16816.F32.BF16 R4, R168.reuse, R136, R4 ;  /* 0x00000088a804723c */ /* 0x042fe60000041804 */
[----:B------:R-:W-:Y:S02]  /*8920*/  MUFU.EX2 R144, R177 ;  /* 0x000000b100907308 */ /* 0x000fe40000000800 */
[C---:B------:R-:W-:Y:S02]  /*8930*/  FMUL.FTZ R36, R2.reuse, R36 ;  /* 0x0000002402247220 */ /* 0x040fe40000410000 */
[----:B------:R-:W-:Y:S01]  /*8940*/  FMUL.FTZ R37, R2, R37 ;  /* 0x0000002502257220 */ /* 0x000fe20000410000 */
[C---:B------:R-:W-:Y:S01]  /*8950*/  HMMA.16816.F32.BF16 R8, R168.reuse, R138, R8 ;  /* 0x0000008aa808723c */ /* 0x040fe20000041808 */
[----:B------:R-:W1:Y:S03]  /*8960*/  LDSM.16.MT88.4 R136, [R211] ;  /* 0x00000000d388783b */ /* 0x000e660000004200 */
[C---:B------:R-:W-:Y:S01]  /*8970*/  FMUL.FTZ R38, R0.reuse, R38 ;  /* 0x0000002600267220 */ /* 0x040fe20000410000 */
[----:B------:R-:W-:Y:S01]  /*8980*/  MUFU.EX2 R177, R182 ;  /* 0x000000b600b17308 */ /* 0x000fe20000000800 */
[----:B------:R-:W-:Y:S02]  /*8990*/  FMUL.FTZ R39, R0, R39 ;  /* 0x0000002700277220 */ /* 0x000fe40000410000 */
[C---:B------:R-:W-:Y:S04]  /*89a0*/  FMUL.FTZ R40, R2.reuse, R40 ;  /* 0x0000002802287220 */ /* 0x040fe80000410000 */
        /* <DEDUP_REMOVED lines=100> */
[----:B------:R-:W-:Y:S02]  /*8ff0*/  FMUL.FTZ R129, R2, R129 ;  /* 0x0000008102817220 */ /* 0x000fe40000410000 */
[----:B------:R-:W3:Y:S01]  /*9000*/  MUFU.EX2 R2, R178 ;  /* 0x000000b200027308 */ /* 0x000ee20000000800 */
[C---:B------:R-:W-:Y:S02]  /*9010*/  FMUL.FTZ R126, R0.reuse, R126 ;  /* 0x0000007e007e7220 */ /* 0x040fe40000410000 */
[C---:B------:R-:W-:Y:S02]  /*9020*/  FMUL.FTZ R127, R0.reuse, R127 ;  /* 0x0000007f007f7220 */ /* 0x040fe40000410000 */
[C---:B------:R-:W-:Y:S02]  /*9030*/  FMUL.FTZ R130, R0.reuse, R130 ;  /* 0x0000008200827220 */ /* 0x040fe40000410000 */
[----:B------:R-:W-:Y:S02]  /*9040*/  FMUL.FTZ R131, R0, R131 ;  /* 0x0000008300837220 */ /* 0x000fe40000410000 */
[----:B--2---:R-:W-:Y:S01]  /*9050*/  FADD.FTZ R0, R134, R180 ;  /* 0x000000b486007221 */ /* 0x004fe20000010000 */
[----:B------:R-:W2:Y:S10]  /*9060*/  MUFU.EX2 R178, R175 ;  /* 0x000000af00b27308 */ /* 0x000eb40000000800 */
[----:B------:R-:W-:Y:S01]  /*9070*/  MUFU.EX2 R175, R183 ;  /* 0x000000b700af7308 */ /* 0x000fe20000000800 */
[C---:B-1----:R-:W-:Y:S03]  /*9080*/  HMMA.16816.F32.BF16 R44, R168.reuse, R136, R44 ;  /* 0x00000088a82c723c */ /* 0x042fe6000004182c */
[----:B---3--:R-:W-:Y:S04]  /*9090*/  FADD.FTZ R0, R2, R0 ;  /* 0x0000000002007221 */ /* 0x008fe80000010000 */
[----:B------:R-:W-:Y:S01]  /*90a0*/  FADD.FTZ R0, R144, R0 ;  /* 0x0000000090007221 */ /* 0x000fe20000010000 */
[C---:B------:R-:W-:Y:S01]  /*90b0*/  HMMA.16816.F32.BF16 R48, R168.reuse, R138, R48 ;  /* 0x0000008aa830723c */ /* 0x040fe20000041830 */
[----:B------:R-:W1:Y:S03]  /*90c0*/  LDSM.16.MT88.4 R136, [R213+0x2000] ;  /* 0x00200000d588783b */ /* 0x000e660000004200 */
[C---:B------:R-:W-:Y:S04]  /*90d0*/  FADD.FTZ R0, R135.reuse, R0 ;  /* 0x0000000087007221 */ /* 0x040fe80000010000 */
        /* <DEDUP_REMOVED lines=31> */
[----:B------:R-:W-:Y:S03]  /*92d0*/  F2FP.BF16.PACK_AB R137, R196, R197 ;  /* 0x000000c5c489723e */ /* 0x000fe600000010ff */
[----:B------:R-:W-:Y:S02]  /*92e0*/  F2FP.BF16.PACK_AB R138, R135, R144 ;  /* 0x00000090878a723e */ /* 0x000fe400000010ff */
[----:B------:R-:W3:Y:S02]  /*92f0*/  LDSM.16.MT88.4 R144, [R211+0x800] ;  /* 0x00080000d390783b */ /* 0x000ee40000004200 */
[----:B------:R-:W4:Y:S01]  /*9300*/  MUFU.EX2 R2, R187 ;  /* 0x000000bb00027308 */ /* 0x000f220000000800 */
[----:B--2---:R-:W-:Y:S02]  /*9310*/  F2FP.BF16.PACK_AB R139, R178, R179 ;  /* 0x000000b3b28b723e */ /* 0x004fe400000010ff */
[----:B------:R-:W-:Y:S05]  /*9320*/  F2FP.BF16.PACK_AB R169, R172, R173 ;  /* 0x000000adaca9723e */ /* 0x000fea00000010ff */
[C---:B------:R-:W-:Y:S02]  /*9330*/  HMMA.16816.F32.BF16 R4, R136.reuse, R140, R4 ;  /* 0x0000008c8804723c */ /* 0x040fe40000041804 */
[----:B------:R-:W2:Y:S03]  /*9340*/  MUFU.EX2 R135, R185 ;  /* 0x000000b900877308 */ /* 0x000ea60000000800 */
[----:B-1----:R-:W-:Y:S03]  /*9350*/  FADD.FTZ R0, R134, R0 ;  /* 0x0000000086007221 */ /* 0x002fe60000010000 */
[C---:B------:R-:W-:Y:S01]  /*9360*/  HMMA.16816.F32.BF16 R8, R136.reuse, R142, R8 ;  /* 0x0000008e8808723c */ /* 0x040fe20000041808 */
[----:B------:R-:W1:Y:S03]  /*9370*/  LDSM.16.MT88.4 R140, [R213+0x800] ;  /* 0x00080000d58c783b */ /* 0x000e660000004200 */
[----:B----4-:R-:W-:Y:S04]  /*9380*/  FADD.FTZ R0, R2, R0 ;  /* 0x0000000002007221 */ /* 0x010fe80000010000 */
[----:B------:R-:W-:Y:S04]  /*9390*/  FADD.FTZ R0, R148, R0 ;  /* 0x0000000094007221 */ /* 0x000fe80000010000 */
[C---:B--2---:R-:W-:Y:S01]  /*93a0*/  FADD.FTZ R0, R135.reuse, R0 ;  /* 0x0000000087007221 */ /* 0x044fe20000010000 */
        /* <DEDUP_REMOVED lines=47> */
[----:B------:R-:W4:Y:S02]  /*96a0*/  MUFU.EX2 R135, R194 ;  /* 0x000000c200877308 */ /* 0x000f240000000800 */
[----:B------:R-:W-:Y:S02]  /*96b0*/  F2FP.BF16.PACK_AB R136, R2, R134 ;  /* 0x000000860288723e */ /* 0x000fe400000010ff */
[----:B------:R-:W-:Y:S02]  /*96c0*/  F2FP.BF16.PACK_AB R137, R176, R177 ;  /* 0x000000b1b089723e */ /* 0x000fe400000010ff */
[----:B------:R-:W-:Y:S04]  /*96d0*/  F2FP.BF16.PACK_AB R139, R174, R175 ;  /* 0x000000afae8b723e */ /* 0x000fe800000010ff */
[----:B------:R-:W-:Y:S03]  /*96e0*/  MUFU.EX2 R2, R193 ;  /* 0x000000c100027308 */ /* 0x000fe60000000800 */
[C---:B-1----:R-:W-:Y:S07]  /*96f0*/  HMMA.16816.F32.BF16 R4, R136.reuse, R140, R4 ;  /* 0x0000008c8804723c */ /* 0x042fee0000041804 */
[----:B------:R-:W1:Y:S01]  /*9700*/  MUFU.EX2 R134, R191 ;  /* 0x000000bf00867308 */ /* 0x000e620000000800 */
[C---:B------:R-:W-:Y:S01]  /*9710*/  HMMA.16816.F32.BF16 R8, R136.reuse, R142, R8 ;  /* 0x0000008e8808723c */ /* 0x040fe20000041808 */
[----:B------:R-:W5:Y:S03]  /*9720*/  LDSM.16.MT88.4 R140, [R212+0x1000] ;  /* 0x00100000d48c783b */ /* 0x000f660000004200 */
[----:B----4-:R-:W-:Y:S04]  /*9730*/  F2FP.BF16.PACK_AB R170, R132, R135 ;  /* 0x0000008784aa723e */ /* 0x010fe800000010ff */
[C---:B--2---:R-:W-:Y:S08]  /*9740*/  HMMA.16816.F32.BF16 R12, R136.reuse, R144, R12 ;  /* 0x00000090880c723c */ /* 0x044ff0000004180c */
[C---:B------:R-:W-:Y:S01]  /*9750*/  HMMA.16816.F32.BF16 R16, R136.reuse, R146, R16 ;  /* 0x000000928810723c */ /* 0x040fe20000041810 */
[----:B------:R-:W2:Y:S03]  /*9760*/  LDSM.16.MT88.4 R144, [R210+0x3000] ;  /* 0x00300000d290783b */ /* 0x000ea60000004200 */
[----:B-1----:R-:W-:Y:S01]  /*9770*/  F2FP.BF16.PACK_AB R168, R2, R134 ;  /* 0x0000008602a8723e */ /* 0x002fe200000010ff */
[----:B------:R-:W-:Y:S03]  /*9780*/  FADD.FTZ R0, R134, R0 ;  /* 0x0000000086007221 */ /* 0x000fe60000010000 */
[C---:B---3--:R-:W-:Y:S01]  /*9790*/  HMMA.16816.F32.BF16 R20, R136.reuse, R148, R20 ;  /* 0x000000948814723c */ /* 0x048fe20000041814 */
[----:B------:R-:W-:Y:S03]  /*97a0*/  MUFU.EX2 R134, R192 ;  /* 0x000000c000867308 */ /* 0x000fe60000000800 */
[----:B------:R-:W-:Y:S02]  /*97b0*/  FADD.FTZ R0, R2, R0 ;  /* 0x0000000002007221 */ /* 0x000fe40000010000 */
[----:B------:R-:W-:Y:S02]  /*97c0*/  FADD.FTZ R2, R153, R152 ;  /* 0x0000009899027221 */ /* 0x000fe40000010000 */
[C---:B------:R-:W-:Y:S01]  /*97d0*/  HMMA.16816.F32.BF16 R24, R136.reuse, R150, R24 ;  /* 0x000000968818723c */ /* 0x040fe20000041818 */
[----:B------:R-:W1:Y:S03]  /*97e0*/  LDSM.16.MT88.4 R148, [R211+0x3000] ;  /* 0x00300000d394783b */ /* 0x000e660000004200 */
[----:B------:R-:W-:Y:S01]  /*97f0*/  FADD.FTZ R0, R135, R0 ;  /* 0x0000000087007221 */ /* 0x000fe20000010000 */
[----:B------:R-:W-:Y:S03]  /*9800*/  MOV R135, R3 ;  /* 0x0000000300877202 */ /* 0x000fe60000000f00 */
[C---:B-----5:R-:W-:Y:S01]  /*9810*/  HMMA.16816.F32.BF16 R28, R136.reuse, R140, R28 ;  /* 0x0000008c881c723c */ /* 0x060fe2000004181c */
[----:B------:R-:W-:Y:S03]  /*9820*/  LDSM.16.MT88.4 R152, [R211+0x1800] ;  /* 0x00180000d398783b */ /* 0x000fe60000004200 */
[----:B------:R-:W-:Y:S02]  /*9830*/  FADD.FTZ R237, R132, R0 ;  /* 0x0000000084ed7221 */ /* 0x000fe40000010000 */
[----:B------:R-:W-:Y:S01]  /*9840*/  FADD.FTZ R0, R156, R2 ;  /* 0x000000029c007221 */ /* 0x000fe20000010000 */
[----:B------:R-:W3:Y:S01]  /*9850*/  MUFU.EX2 R132, R195 ;  /* 0x000000c300847308 */ /* 0x000ee20000000800 */
[C---:B------:R-:W-:Y:S01]  /*9860*/  HMMA.16816.F32.BF16 R32, R136.reuse, R142, R32 ;  /* 0x0000008e8820723c */ /* 0x040fe20000041820 */
[----:B------:R-:W4:Y:S03]  /*9870*/  LDSM.16.MT88.4 R140, [R213+0x3000] ;  /* 0x00300000d58c783b */ /* 0x000f260000004200 */
[----:B------:R-:W-:Y:S04]  /*9880*/  FADD.FTZ R0, R197, R0 ;  /* 0x00000000c5007221 */ /* 0x000fe80000010000 */
[----:B------:R-:W-:Y:S01]  /*9890*/  FADD.FTZ R0, R196, R0 ;  /* 0x00000000c4007221 */ /* 0x000fe20000010000 */
[C---:B--2---:R-:W-:Y:S03]  /*98a0*/  HMMA.16816.F32.BF16 R36, R136.reuse, R144, R36 ;  /* 0x000000908824723c */ /* 0x044fe60000041824 */
[----:B------:R-:W-:Y:S04]  /*98b0*/  FADD.FTZ R0, R179, R0 ;  /* 0x00000000b3007221 */ /* 0x000fe80000010000 */
[----:B------:R-:W-:Y:S01]  /*98c0*/  FADD.FTZ R0, R178, R0 ;  /* 0x00000000b2007221 */ /* 0x000fe20000010000 */
[C---:B------:R-:W-:Y:S01]  /*98d0*/  HMMA.16816.F32.BF16 R40, R136.reuse, R146, R40 ;  /* 0x000000928828723c */ /* 0x040fe20000041828 */
[----:B------:R-:W2:Y:S03]  /*98e0*/  LDSM.16.MT88.4 R144, [R212+0x3000] ;  /* 0x00300000d490783b */ /* 0x000ea60000004200 */
[----:B------:R-:W-:Y:S01]  /*98f0*/  FADD.FTZ R0, R177, R0 ;  /* 0x00000000b1007221 */ /* 0x000fe20000010000 */
[----:B---3--:R-:W-:Y:S03]  /*9900*/  F2FP.BF16.PACK_AB R171, R132, R134 ;  /* 0x0000008684ab723e */ /* 0x008fe600000010ff */
        /* <DEDUP_REMOVED lines=12> */
[----:B------:R-:W-:Y:S01]  /*99d0*/  FADD.FTZ R2, R134, R0 ;  /* 0x0000000086027221 */ /* 0x000fe20000010000 */
[----:B------:R-:W-:Y:S02]  /*99e0*/  IADD3 R0, R234, -0x1, RZ ;  /* 0xffffffffea007810 */ /* 0x000fe40007ffe0ff */
[----:B------:R-:W-:Y:S01]  /*99f0*/  MOV R134, R133 ;  /* 0x0000008500867202 */ /* 0x000fe20000000f00 */
        /* <DEDUP_REMOVED lines=24> */
[C---:B---3--:R-:W-:Y:S08]  /*9b80*/  HMMA.16816.F32.BF16 R124, R136.reuse, R140, R124 ;  /* 0x0000008c887c723c */ /* 0x048ff0000004187c */
[----:B------:R-:W-:Y:S01]  /*9b90*/  HMMA.16816.F32.BF16 R128, R136, R142, R128 ;  /* 0x0000008e8880723c */ /* 0x000fe20000041880 */
[----:B------:R-:W1:Y:S07]  /*9ba0*/  LDSM.16.MT88.4 R136, [R212+0x1800] ;  /* 0x00180000d488783b */ /* 0x000e6e0000004200 */
        /* <DEDUP_REMOVED lines=8> */
[C---:B--2---:R-:W-:Y:S08]  /*9c30*/  HMMA.16816.F32.BF16 R148, R168.reuse, R144, R20 ;  /* 0x00000090a894723c */ /* 0x044ff00000041814 */
[C---:B------:R-:W-:Y:S07]  /*9c40*/  HMMA.16816.F32.BF16 R144, R168.reuse, R146, R24 ;  /* 0x00000092a890723c */ /* 0x040fee0000041818 */
[----:B------:R-:W-:Y:S01]  /*9c50*/  MOV R24, R3 ;  /* 0x0000000300187202 */ /* 0x000fe20000000f00 */
        /* <DEDUP_REMOVED lines=34> */
[----:B------:R-:W-:Y:S07]  /*9e80*/  @!UPT UIADD3 URZ, URZ, URZ, URZ ;  /* 0x0000003f3f3ff290 */ /* 0x000fee000fffe03f */
[----:B------:R-:W-:-:S11]  /*9e90*/  @P0 BRA `(.L_x_1593) ;  /* 0xffffc79000000947 */ /* 0x000fd6000383ffff */
.L_x_1586:
[----:B------:R-:W-:Y:S05]  /*9ea0*/  BRA.DIV ~URZ, `(.L_x_1594) ;  /* 0x000069127f007947 */ /* 0x000fea000b800000 */
[----:B------:R1:W2:Y:S02]  /*9eb0*/  SHFL.BFLY PT, R0, R237, 0x2, 0x1f ;  /* 0x0c401f00ed007f89 */ /* 0x0002a400000e0000 */
.L_x_1671:
[----:B--2---:R-:W-:Y:S01]  /*9ec0*/  FADD.FTZ R4, R0, R237 ;  /* 0x000000ed00047221 */ /* 0x004fe20000010000 */
[----:B------:R-:W-:Y:S05]  /*9ed0*/  BRA.DIV ~URZ, `(.L_x_1595) ;  /* 0x000069327f007947 */ /* 0x000fea000b800000 */
[----:B------:R-:W2:Y:S02]  /*9ee0*/  SHFL.BFLY PT, R0, R236, 0x2, 0x1f ;  /* 0x0c401f00ec007f89 */ /* 0x000ea400000e0000 */
[----:B--2---:R-:W-:-:S02]  /*9ef0*/  FADD.FTZ R5, R0, R236 ;  /* 0x000000ec00057221 */ /* 0x004fc40000010000 */
[----:B------:R-:W2:Y:S04]  /*9f00*/  SHFL.BFLY PT, R0, R4, 0x1, 0x1f ;  /* 0x0c201f0004007f89 */ /* 0x000ea800000e0000 */
[----:B------:R3:W4:Y:S01]  /*9f10*/  SHFL.BFLY PT, R3, R5, 0x1, 0x1f ;  /* 0x0c201f0005037f89 */ /* 0x00072200000e0000 */
[----:B--2---:R-:W-:-:S05]  /*9f20*/  FADD.FTZ R4, R4, R0 ;  /* 0x0000000004047221 */ /* 0x004fca0000010000 */
.L_x_1672:
[----:B------:R-:W-:Y:S01]  /*9f30*/  FSETP.NE.FTZ.AND P1, PT, R4, RZ, PT ;  /* 0x000000ff0400720b */ /* 0x000fe20003f35000 */
[----:B----4-:R-:W-:Y:S01]  /*9f40*/  FADD.FTZ R3, R3, R5 ;  /* 0x0000000503037221 */ /* 0x010fe20000010000 */
[----:B------:R-:W-:Y:S02]  /*9f50*/  MOV R15, 0xff800000 ;  /* 0xff800000000f7802 */ /* 0x000fe40000000f00 */
[----:B------:R-:W-:Y:S02]  /*9f60*/  MOV R20, 0xff800000 ;  /* 0xff80000000147802 */ /* 0x000fe40000000f00 */
[----:B------:R-:W-:-:S07]  /*9f70*/  FSETP.NE.FTZ.AND P0, PT, R3, RZ, PT ;  /* 0x000000ff0300720b */ /* 0x000fce0003f15000 */
[----:B------:R-:W2:Y:S01]  /*9f80*/  @P1 MUFU.LG2 R0, R4 ;  /* 0x0000000400001308 */ /* 0x000ea20000000c00 */
[----:B------:R-:W-:-:S05]  /*9f90*/  @P1 MOV R2, 0x3f317218 ;  /* 0x3f31721800021802 */ /* 0x000fca0000000f00 */
[----:B------:R-:W-:Y:S02]  /*9fa0*/  @P1 FMUL.FTZ R2, R2, c[0x0][0x2d0] ;  /* 0x0000b40002021a20 */ /* 0x000fe40000410000 */
[----:B--2---:R-:W-:-:S04]  /*9fb0*/  @P1 FMUL.FTZ R0, R0, 0.69314718246459960938 ;  /* 0x3f31721800001820 */ /* 0x004fc80000410000 */
[----:B------:R-:W-:Y:S01]  /*9fc0*/  @P1 FFMA.FTZ R15, R2, R133, R0 ;  /* 0x00000085020f1223 */ /* 0x000fe20000010000 */
[----:B------:R-:W-:Y:S01]  /*9fd0*/  MOV R2, RZ ;  /* 0x000000ff00027202 */ /* 0x000fe20000000f00 */
[----:B------:R-:W2:Y:S08]  /*9fe0*/  @P0 MUFU.LG2 R0, R3 ;  /* 0x0000000300000308 */ /* 0x000eb00000000c00 */
[----:B------:R4:W5:Y:S01]  /*9ff0*/  @P1 MUFU.RCP R2, R4 ;  /* 0x0000000400021308 */ /* 0x0009620000001000 */
[----:B--2---:R-:W-:Y:S01]  /*a000*/  @P0 FMUL.FTZ R0, R0, 0.69314718246459960938 ;  /* 0x3f31721800000820 */ /* 0x004fe20000410000 */
[----:B----4-:R-:W-:Y:S01]  /*a010*/  @P0 MOV R4, 0x3f317218 ;  /* 0x3f31721800040802 */ /* 0x010fe20000000f00 */
[----:B-----5:R-:W-:-:S02]  /*a020*/  FMUL.FTZ R134, R2, R136 ;  /* 0x0000008802867220 */ /* 0x020fc40000410000 */
        /* <DEDUP_REMOVED lines=8> */
[----:B------:R-:W2:Y:S01]  /*a0b0*/  @P0 MUFU.RCP R0, R3 ;  /* 0x0000000300000308 */ /* 0x000ea20000001000 */
        /* <DEDUP_REMOVED lines=16> */
[----:B--2---:R-:W-:-:S02]  /*a1c0*/  FMUL.FTZ R156, R0, R46 ;  /* 0x0000002e009c7220 */ /* 0x004fc40000410000 */
        /* <DEDUP_REMOVED lines=30> */
[----:B------:R-:W-:Y:S02]  /*a3b0*/  FMUL.FTZ R55, R0, R79 ;  /* 0x0000004f00377220 */ /* 0x000fe40000410000 */
        /* <DEDUP_REMOVED lines=75> */
.L_x_1568:
[----:B------:R2:W5:Y:S04]  /*a870*/  LDL R6, [R1] ;  /* 0x0000000001067983 */ /* 0x0005680000100800 */
[----:B------:R-:W4:Y:S01]  /*a880*/  S2R R2, SR_TID.X ;  /* 0x0000000000027919 */ /* 0x000f220000002100 */
[----:B------:R-:W-:Y:S01]  /*a890*/  BSSY B0, `(.L_x_1596) ;  /* 0x0000011000007945 */ /* 0x000fe20003800000 */
[----:B----4-:R-:W-:-:S13]  /*a8a0*/  LOP3.LUT P0, RZ, R2, 0xff, RZ, 0xc0, !PT ;  /* 0x000000ff02ff7812 */ /* 0x010fda000780c0ff */
[----:B------:R-:W-:Y:S05]  /*a8b0*/  @P0 BRA `(.L_x_1597) ;  /* 0x000000e000000947 */ /* 0x000fea0003800000 */
[----:B--2---:R-:W2:Y:S01]  /*a8c0*/  S2R R2, SR_LANEID ;  /* 0x0000000000027919 */ /* 0x004ea20000000000 */
[----:B------:R-:W-:Y:S01]  /*a8d0*/  VOTEU.ANY UR4, UPT, PT ;  /* 0x0000000000047886 */ /* 0x000fe200038e0100 */
[----:B------:R-:W-:Y:S01]  /*a8e0*/  IMAD.MOV.U32 R4, RZ, RZ, c[0x0][0x560] ;  /* 0x00015800ff047624 */ /* 0x000fe200078e00ff */
[----:B------:R-:W2:Y:S01]  /*a8f0*/  FLO.U32 R3, UR4 ;  /* 0x0000000400037d00 */ /* 0x000ea200080e0000 */
[----:B---3--:R-:W-:Y:S01]  /*a900*/  IMAD.MOV.U32 R5, RZ, RZ, c[0x0][0x564] ;  /* 0x00015900ff057624 */ /* 0x008fe200078e00ff */
[----:B--2---:R-:W-:-:S06]  /*a910*/  ISETP.EQ.U32.AND P0, PT, R3, R2, PT ;  /* 0x000000020300720c */ /* 0x004fcc0003f02070 */
[----:B------:R-:W2:Y:S07]  /*a920*/  POPC R2, UR4 ;  /* 0x0000000400027d09 */ /* 0x000eae0008000000 */
[----:B--2---:R2:W3:Y:S04]  /*a930*/  @P0 ATOMG.E.ADD.STRONG.GPU PT, R2, [R4.64], R2 ;  /* 0x00000002040209a8 */ /* 0x0044e800081ee1c6 */
[----:B--2---:R-:W2:Y:S04]  /*a940*/  S2R R4, SR_LTMASK ;  /* 0x0000000000047919 */ /* 0x004ea80000003900 */
[----:B---3--:R2:W3:Y:S02]  /*a950*/  SHFL.IDX PT, R3, R2, R3, 0x1f ;  /* 0x00001f0302037589 */ /* 0x0084e400000e0000 */
[----:B--2---:R-:W-:-:S06]  /*a960*/  LOP3.LUT R2, R4, UR4, RZ, 0xc0, !PT ;  /* 0x0000000404027c12 */ /* 0x004fcc000f8ec0ff */
[----:B------:R-:W3:Y:S02]  /*a970*/  POPC R2, R2 ;  /* 0x0000000200027309 */ /* 0x000ee40000000000 */
[----:B---3-5:R-:W-:-:S05]  /*a980*/  IADD3 R6, R3, c[0x0][0xc], R2 ;  /* 0x0000030003067a10 */ /* 0x028fca0007ffe002 */
[----:B------:R2:W-:Y:S02]  /*a990*/  STL [R1], R6 ;  /* 0x0000000601007387 */ /* 0x0005e40000100800 */
.L_x_1597:
[----:B--2---:R-:W-:Y:S05]  /*a9a0*/  BSYNC B0 ;  /* 0x0000000000007941 */ /* 0x004fea0003800000 */
.L_x_1596:
[----:B------:R-:W-:Y:S01]  /*a9b0*/  PRMT R0, R0, 0x9910, RZ ;  /* 0x0000991000007816 */ /* 0x000fe200000000ff */
[----:B------:R-:W-:Y:S01]  /*a9c0*/  BSSY B1, `(.L_x_1598) ;  /* 0x0000424000017945 */ /* 0x000fe20003800000 */
[----:B-----5:R-:W-:Y:S02]  /*a9d0*/  IMAD.MOV.U32 R106, RZ, RZ, R6 ;  /* 0x000000ffff6a7224 */ /* 0x020fe400078e0006 */
[----:B------:R-:W-:-:S13]  /*a9e0*/  ISETP.NE.AND P0, PT, R0, RZ, PT ;  /* 0x000000ff0000720c */ /* 0x000fda0003f05270 */
[----:B------:R-:W-:Y:S05]  /*a9f0*/  @!P0 BRA `(.L_x_1599) ;  /* 0x0000339000008947 */ /* 0x000fea0003800000 */
[----:B---3--:R-:W2:Y:S04]  /*aa00*/  LDL R5, [R1+0x24] ;  /* 0x0000240001057983 */ /* 0x008ea80000100800 */
        /* <DEDUP_REMOVED lines=14> */
[----:B--2---:R-:W-:Y:S02]  /*aaf0*/  F2FP.BF16.PACK_AB R2, R27, R26 ;  /* 0x0000001a1b02723e */ /* 0x004fe400000010ff */
[----:B-1----:R-:W-:-:S03]  /*ab00*/  F2FP.BF16.PACK_AB R0, R153, R152 ;  /* 0x000000989900723e */ /* 0x002fc600000010ff */
        /* <DEDUP_REMOVED lines=144> */
.L_x_1600:
[----:B-1----:R-:W2:Y:S04]  /*b410*/  LDL.LU R6, [R1+0x14] ;  /* 0x0000140001067983 */ /* 0x002ea80000300800 */
[----:B------:R-:W3:Y:S04]  /*b420*/  LDL.LU R3, [R1+0x8] ;  /* 0x0000080001037983 */ /* 0x000ee80000300800 */
[----:B------:R-:W4:Y:S04]  /*b430*/  LDL.LU R2, [R1+0x4c] ;  /* 0x00004c0001027983 */ /* 0x000f280000300800 */
[----:B------:R-:W4:Y:S01]  /*b440*/  LDL R110, [R1+0x48] ;  /* 0x00004800016e7983 */ /* 0x000f220000100800 */
[----:B------:R-:W-:Y:S01]  /*b450*/  IMAD.MOV.U32 R10, RZ, RZ, 0x368 ;  /* 0x00000368ff0a7424 */ /* 0x000fe200078e00ff */
[----:B------:R-:W-:-:S02]  /*b460*/  ISETP.GT.AND P2, PT, R5, 0x1, PT ;  /* 0x000000010500780c */ /* 0x000fc40003f44270 */
[----:B------:R-:W4:Y:S02]  /*b470*/  LDL R107, [R1+0x150] ;  /* 0x00015000016b7983 */ /* 0x000f240000100800 */
[----:B------:R-:W-:Y:S02]  /*b480*/  SEL R10, R10, 0x328, P2 ;  /* 0x000003280a0a7807 */ /* 0x000fe40001000000 */
[----:B------:R-:W4:Y:S01]  /*b490*/  LDL R21, [R1+0x4] ;  /* 0x0000040001157983 */ /* 0x000f220000100800 */
[----:B------:R-:W-:Y:S01]  /*b4a0*/  ISETP.NE.U32.AND P0, PT, RZ, c[0x0][0x500], PT ;  /* 0x00014000ff007a0c */ /* 0x000fe20003f05070 */
[----:B------:R-:W1:Y:S03]  /*b4b0*/  LDC.64 R4, c[0x0][R10+0x170] ;  /* 0x00005c000a047b82 */ /* 0x000e660000000a00 */
[----:B------:R-:W-:-:S05]  /*b4c0*/  ISETP.NE.AND.EX P0, PT, RZ, c[0x0][0x504], PT, P0 ;  /* 0x00014100ff007a0c */ /* 0x000fca0003f05300 */
[----:B------:R-:W1:Y:S08]  /*b4d0*/  LDC.64 R12, c[0x0][R10+0x168] ;  /* 0x00005a000a0c7b82 */ /* 0x000e700000000a00 */
[----:B------:R1:W1:Y:S08]  /*b4e0*/  LDC.64 R18, c[0x0][R10+0x178] ;  /* 0x00005e000a127b82 */ /* 0x0002700000000a00 */
[----:B------:R1:W1:Y:S01]  /*b4f0*/  LDC.64 R16, c[0x0][R10+0x160] ;  /* 0x000058000a107b82 */ /* 0x0002620000000a00 */
[----:B--2---:R-:W-:-:S02]  /*b500*/  SEL R8, R6, RZ, !P0 ;  /* 0x000000ff06087207 */ /* 0x004fc40004000000 */
[----:B---3--:R-:W-:Y:S02]  /*b510*/  LOP3.LUT R11, R3, 0xffff, RZ, 0xc0, !PT ;  /* 0x0000ffff030b7812 */ /* 0x008fe400078ec0ff */
[----:B----4-:R-:W-:Y:S01]  /*b520*/  SEL R3, R2, RZ, !P0 ;  /* 0x000000ff02037207 */ /* 0x010fe20004000000 */
[-C--:B-1----:R-:W-:Y:S02]  /*b530*/  IMAD R2, R5, R8.reuse, RZ ;  /* 0x0000000805027224 */ /* 0x082fe400078e02ff */
        /* <DEDUP_REMOVED lines=10> */
[----:B------:R-:W-:-:S05]  /*b5e0*/  SEL R2, R110, RZ, P2 ;  /* 0x000000ff6e027207 */ /* 0x000fca0001000000 */
[-C--:B------:R-:W-:Y:S02]  /*b5f0*/  IMAD.WIDE.U32 R4, R18, R2.reuse, RZ ;  /* 0x0000000212047225 */ /* 0x080fe400078e00ff */
[----:B------:R-:W2:Y:S02]  /*b600*/  LDL R18, [R1+0x14c] ;  /* 0x00014c0001127983 */ /* 0x000ea40000100800 */
[----:B------:R-:W-:Y:S02]  /*b610*/  IMAD R6, R19, R2, RZ ;  /* 0x0000000213067224 */ /* 0x000fe400078e02ff */
[----:B------:R-:W-:-:S04]  /*b620*/  @P1 IMAD.HI.U32 R3, R10, c[0x0][0x4ec], RZ ;  /* 0x00013b000a031a27 */ /* 0x000fc800078e00ff */
[----:B------:R-:W-:Y:S01]  /*b630*/  IMAD.MOV.U32 R2, RZ, RZ, R10 ;  /* 0x000000ffff027224 */ /* 0x000fe200078e000a */
[----:B------:R-:W-:Y:S01]  /*b640*/  @P1 SHF.R.U32.HI R2, RZ, c[0x0][0x4f0], R3 ;  /* 0x00013c00ff021a19 */ /* 0x000fe20000011603 */
[----:B------:R-:W-:Y:S01]  /*b650*/  IMAD.IADD R6, R5, 0x1, R6 ;  /* 0x0000000105067824 */ /* 0x000fe200078e0206 */
[----:B------:R-:W1:Y:S02]  /*b660*/  S2R R13, SR_TID.X ;  /* 0x00000000000d7919 */ /* 0x000e640000002100 */
[----:B------:R-:W-:Y:S02]  /*b670*/  IADD3 R4, P3, P0, R2, R9, R4 ;  /* 0x0000000902047210 */ /* 0x000fe4000787e004 */
[--C-:B------:R-:W-:Y:S01]  /*b680*/  SHF.R.S32.HI R5, RZ, 0x1f, R2.reuse ;  /* 0x0000001fff057819 */ /* 0x100fe20000011402 */
[----:B------:R-:W-:Y:S01]  /*b690*/  IMAD.MOV R2, RZ, RZ, -R2 ;  /* 0x000000ffff027224 */ /* 0x000fe200078e0a02 */
[----:B------:R-:W-:-:S03]  /*b6a0*/  SHF.R.S32.HI R9, RZ, 0x1f, R0 ;  /* 0x0000001fff097819 */ /* 0x000fc60000011400 */
[----:B------:R-:W-:Y:S01]  /*b6b0*/  IMAD R2, R2, c[0x0][0x4e8], R10 ;  /* 0x00013a0002027a24 */ /* 0x000fe200078e020a */
[----:B------:R-:W-:-:S04]  /*b6c0*/  IADD3.X R3, R12, R7, R9, P5, P4 ;  /* 0x000000070c037210 */ /* 0x000fc80002fe8409 */
[----:B------:R-:W-:Y:S01]  /*b6d0*/  IADD3.X R5, R5, R3, R6, P3, P0 ;  /* 0x0000000305057210 */ /* 0x000fe20001fe0406 */
[----:B------:R-:W-:Y:S01]  /*b6e0*/  IMAD R3, R17, R2, RZ ;  /* 0x0000000211037224 */ /* 0x000fe200078e02ff */
[----:B------:R-:W-:-:S05]  /*b6f0*/  SHF.R.S32.HI R6, RZ, 0x1f, R2 ;  /* 0x0000001fff067819 */ /* 0x000fca0000011402 */
[C---:B------:R-:W-:Y:S02]  /*b700*/  IMAD R6, R16.reuse, R6, R3 ;  /* 0x0000000610067224 */ /* 0x040fe400078e0203 */
[----:B------:R-:W-:-:S04]  /*b710*/  IMAD.WIDE.U32 R2, R16, R2, R4 ;  /* 0x0000000210027225 */ /* 0x000fc800078e0004 */
[----:B------:R-:W-:Y:S02]  /*b720*/  IMAD.MOV.U32 R4, RZ, RZ, c[0x0][0x4a8] ;  /* 0x00012a00ff047624 */ /* 0x000fe400078e00ff */
[----:B------:R-:W-:Y:S01]  /*b730*/  IMAD.MOV.U32 R5, RZ, RZ, c[0x0][0x4ac] ;  /* 0x00012b00ff057624 */ /* 0x000fe200078e00ff */
[----:B-1----:R-:W-:Y:S02]  /*b740*/  SHF.R.S32.HI R107, RZ, 0x1f, R13 ;  /* 0x0000001fff6b7819 */ /* 0x002fe4000001140d */
[----:B------:R-:W-:Y:S01]  /*b750*/  SEL R4, R4, c[0x0][0x450], P2 ;  /* 0x0001140004047a07 */ /* 0x000fe20001000000 */
[----:B------:R-:W-:Y:S01]  /*b760*/  IMAD.IADD R3, R3, 0x1, R6 ;  /* 0x0000000103037824 */ /* 0x000fe200078e0206 */
[----:B------:R-:W-:Y:S02]  /*b770*/  SEL R5, R5, c[0x0][0x454], P2 ;  /* 0x0001150005057a07 */ /* 0x000fe40001000000 */
[----:B------:R-:W-:Y:S02]  /*b780*/  LEA R4, P0, R2, R4, 0x2 ;  /* 0x0000000402047211 */ /* 0x000fe400078010ff */
[----:B------:R-:W-:-:S02]  /*b790*/  LEA.HI R107, R107, R13, RZ, 0x5 ;  /* 0x0000000d6b6b7211 */ /* 0x000fc400078f28ff */
        /* <DEDUP_REMOVED lines=18> */
[----:B------:R-:W-:Y:S01]  /*b8c0*/  IMAD R9, R9, c[0x0][0x3a0], RZ ;  /* 0x0000e80009097a24 */ /* 0x000fe200078e02ff */
[----:B-1----:R-:W-:Y:S01]  /*b8d0*/  LEA R4, R235, R243, 0x5 ;  /* 0x000000f3eb047211 */ /* 0x002fe200078e28ff */
[C---:B------:R-:W-:Y:S01]  /*b8e0*/  IMAD.WIDE.U32 R2, R0.reuse, c[0x0][0x3a0], RZ ;  /* 0x0000e80000027a25 */ /* 0x040fe200078e00ff */
[----:B------:R-:W-:Y:S01]  /*b8f0*/  SHF.R.S32.HI R5, RZ, 0x1f, R8 ;  /* 0x0000001fff057819 */ /* 0x000fe20000011408 */
[----:B------:R1:W2:Y:S01]  /*b900*/  LDS.128 R28, [R229+0x80] ;  /* 0x00008000e51c7984 */ /* 0x0002a20000000c00 */
[----:B------:R-:W-:Y:S01]  /*b910*/  LEA R4, R21, R4, 0x7 ;  /* 0x0000000415047211 */ /* 0x000fe200078e38ff */
[----:B------:R-:W-:Y:S02]  /*b920*/  IMAD R0, R0, c[0x0][0x3a4], R9 ;  /* 0x0000e90000007a24 */ /* 0x000fe400078e0209 */
[----:B------:R1:W3:Y:S01]  /*b930*/  LDS.128 R44, [R229+0x1080] ;  /* 0x00108000e52c7984 */ /* 0x0002e20000000c00 */
[----:B------:R-:W-:-:S02]  /*b940*/  IMAD R5, R5, c[0x0][0x3f0], RZ ;  /* 0x0000fc0005057a24 */ /* 0x000fc400078e02ff */
[----:B------:R-:W-:Y:S01]  /*b950*/  IADD3 R3, R3, R0, RZ ;  /* 0x0000000003037210 */ /* 0x000fe20007ffe0ff */
[----:B------:R-:W-:Y:S01]  /*b960*/  @P1 IMAD.HI.U32 R6, R4, c[0x0][0x4ec], RZ ;  /* 0x00013b0004061a27 */ /* 0x000fe200078e00ff */
[----:B------:R1:W4:Y:S01]  /*b970*/  LDS.128 R60, [R229+0x2080] ;  /* 0x00208000e53c7984 */ /* 0x0003220000000c00 */
[----:B------:R-:W-:Y:S02]  /*b980*/  MOV R0, R4 ;  /* 0x0000000400007202 */ /* 0x000fe40000000f00 */
[C---:B------:R-:W-:Y:S01]  /*b990*/  IMAD.WIDE.U32 R2, R11.reuse, c[0x0][0x3e8], R2 ;  /* 0x0000fa000b027a25 */ /* 0x040fe200078e0002 */
[----:B------:R1:W1:Y:S01]  /*b9a0*/  LDS.128 R72, [R229+0x3080] ;  /* 0x00308000e5487984 */ /* 0x0002620000000c00 */
[----:B------:R-:W-:Y:S02]  /*b9b0*/  @P1 SHF.R.U32.HI R0, RZ, c[0x0][0x4f0], R6 ;  /* 0x00013c00ff001a19 */ /* 0x000fe40000011606 */
[----:B------:R-:W-:Y:S01]  /*b9c0*/  IMAD R3, R11, c[0x0][0x3ec], R3 ;  /* 0x0000fb000b037a24 */ /* 0x000fe200078e0203 */
[----:B------:R1:W1:Y:S01]  /*b9d0*/  LDS.128 R24, [R229+0x4080] ;  /* 0x00408000e5187984 */ /* 0x0002620000000c00 */
[C---:B------:R-:W-:Y:S01]  /*b9e0*/  IMAD R7, R8.reuse, c[0x0][0x3f4], R5 ;  /* 0x0000fd0008077a24 */ /* 0x040fe200078e0205 */
[----:B------:R-:W-:Y:S01]  /*b9f0*/  SHF.R.S32.HI R6, RZ, 0x1f, R0 ;  /* 0x0000001fff067819 */ /* 0x000fe20000011400 */
[----:B------:R-:W-:Y:S01]  /*ba00*/  IMAD.WIDE.U32 R2, R8, c[0x0][0x3f0], R2 ;  /* 0x0000fc0008027a25 */ /* 0x000fe200078e0002 */
[----:B------:R1:W1:Y:S01]  /*ba10*/  LDS.128 R40, [R229+0x5080] ;  /* 0x00508000e5287984 */ /* 0x0002620000000c00 */
[----:B------:R-:W-:-:S02]  /*ba20*/  IADD3 R5, -R0, RZ, RZ ;  /* 0x000000ff00057210 */ /* 0x000fc40007ffe1ff */
[----:B------:R-:W-:Y:S01]  /*ba30*/  IMAD R6, R6, c[0x0][0x3e0], RZ ;  /* 0x0000f80006067a24 */ /* 0x000fe200078e02ff */
[----:B------:R1:W1:Y:S01]  /*ba40*/  LDS.128 R56, [R229+0x6080] ;  /* 0x00608000e5387984 */ /* 0x0002620000000c00 */
[----:B------:R-:W-:Y:S01]  /*ba50*/  IADD3 R3, R3, R7, RZ ;  /* 0x0000000703037210 */ /* 0x000fe20007ffe0ff */
[----:B------:R-:W-:Y:S02]  /*ba60*/  IMAD R4, R5, c[0x0][0x4e8], R4 ;  /* 0x00013a0005047a24 */ /* 0x000fe400078e0204 */
        /* <DEDUP_REMOVED lines=18> */
[----:B------:R1:W1:Y:S01]  /*bb90*/  LDS.128 R76, [R229+0xf080] ;  /* 0x00f08000e54c7984 */ /* 0x0002620000000c00 */
[----:B------:R-:W-:Y:S05]  /*bba0*/  BRA.DIV ~URZ, `(.L_x_1602) ;  /* 0x00004d627f007947 */ /* 0x000fea000b800000 */
[----:B--234-:R2:W3:Y:S02]  /*bbb0*/  SHFL.IDX PT, R4, R5, RZ, 0x181f ;  /* 0x00181fff05047589 */ /* 0x01c4e400000e0000 */
.L_x_1673:
[----:B------:R-:W-:Y:S05]  /*bbc0*/  BRA.DIV ~URZ, `(.L_x_1603) ;  /* 0x00004db27f007947 */ /* 0x000fea000b800000 */
[----:B------:R4:W2:Y:S02]  /*bbd0*/  SHFL.IDX PT, R0, R14, RZ, 0x181f ;  /* 0x00181fff0e007589 */ /* 0x0008a400000e0000 */
.L_x_1674:
[----:B------:R-:W5:Y:S01]  /*bbe0*/  LDL.LU R2, [R1+0x4] ;  /* 0x0000040001027983 */ /* 0x000f620000300800 */
[----:B------:R-:W-:Y:S01]  /*bbf0*/  BSSY B0, `(.L_x_1604) ;  /* 0x0000018000007945 */ /* 0x000fe20003800000 */
[----:B-----5:R-:W-:-:S04]  /*bc00*/  LEA R12, R2, R243, 0x7 ;  /* 0x000000f3020c7211 */ /* 0x020fc800078e38ff */
[----:B------:R-:W-:-:S13]  /*bc10*/  ISETP.GE.AND P0, PT, R12, R13, PT ;  /* 0x0000000d0c00720c */ /* 0x000fda0003f06270 */
[----:B------:R-:W-:Y:S05]  /*bc20*/  @P0 BRA `(.L_x_1605) ;  /* 0x0000014000000947 */ /* 0x000fea0003800000 */
[----:B------:R-:W-:Y:S02]  /*bc30*/  ISETP.GE.AND P6, PT, R231, c[0x0][0x3c8], PT ;  /* 0x0000f200e7007a0c */ /* 0x000fe40003fc6270 */
[----:B------:R-:W-:Y:S02]  /*bc40*/  ISETP.GE.AND P5, PT, R240, c[0x0][0x3c8], PT ;  /* 0x0000f200f0007a0c */ /* 0x000fe40003fa6270 */
[----:B------:R-:W-:Y:S02]  /*bc50*/  ISETP.GE.AND P4, PT, R239, c[0x0][0x3c8], PT ;  /* 0x0000f200ef007a0c */ /* 0x000fe40003f86270 */
[----:B------:R-:W-:Y:S02]  /*bc60*/  ISETP.GE.AND P3, PT, R241, c[0x0][0x3c8], PT ;  /* 0x0000f200f1007a0c */ /* 0x000fe40003f66270 */
[----:B------:R-:W-:Y:S02]  /*bc70*/  SHF.R.S32.HI R2, RZ, 0x1f, R231 ;  /* 0x0000001fff027819 */ /* 0x000fe400000114e7 */
[----:B------:R-:W-:-:S02]  /*bc80*/  SHF.R.S32.HI R81, RZ, 0x1f, R240 ;  /* 0x0000001fff517819 */ /* 0x000fc400000114f0 */
[----:B------:R-:W-:Y:S02]  /*bc90*/  SHF.R.S32.HI R80, RZ, 0x1f, R239 ;  /* 0x0000001fff507819 */ /* 0x000fe400000114ef */
[-C--:B--2---:R-:W-:Y:S02]  /*bca0*/  @!P6 LEA R10, P0, R231, R0.reuse, 0x1 ;  /* 0x00000000e70ae211 */ /* 0x084fe400078008ff */
[-C--:B------:R-:W-:Y:S02]  /*bcb0*/  @!P5 LEA R8, P2, R240, R0.reuse, 0x1 ;  /* 0x00000000f008d211 */ /* 0x080fe400078408ff */
[----:B------:R-:W-:Y:S02]  /*bcc0*/  @!P4 LEA R6, P1, R239, R0, 0x1 ;  /* 0x00000000ef06c211 */ /* 0x000fe400078208ff */
[----:B---3--:R-:W-:Y:S02]  /*bcd0*/  @!P6 LEA.HI.X R11, R231, R4, R2, 0x1, P0 ;  /* 0x00000004e70be211 */ /* 0x008fe400000f0c02 */
[----:B------:R-:W-:-:S02]  /*bce0*/  SHF.R.S32.HI R15, RZ, 0x1f, R241 ;  /* 0x0000001fff0f7819 */ /* 0x000fc400000114f1 */
[----:B------:R-:W-:Y:S01]  /*bcf0*/  @!P3 LEA R2, P0, R241, R0, 0x1 ;  /* 0x00000000f102b211 */ /* 0x000fe200078008ff */
[----:B------:R2:W-:Y:S01]  /*bd00*/  @!P6 ST.E.128 [R10.64], R28 ;  /* 0x0000001c0a00e985 */ /* 0x0005e2000c101d06 */
[-C--:B------:R-:W-:Y:S02]  /*bd10*/  @!P5 LEA.HI.X R9, R240, R4.reuse, R81, 0x1, P2 ;  /* 0x00000004f009d211 */ /* 0x080fe400010f0c51 */
[-C--:B------:R-:W-:Y:S02]  /*bd20*/  @!P4 LEA.HI.X R7, R239, R4.reuse, R80, 0x1, P1 ;  /* 0x00000004ef07c211 */ /* 0x080fe400008f0c50 */
[----:B------:R-:W-:Y:S01]  /*bd30*/  @!P3 LEA.HI.X R3, R241, R4, R15, 0x1, P0 ;  /* 0x00000004f103b211 */ /* 0x000fe200000f0c0f */
[----:B-1----:R2:W-:Y:S04]  /*bd40*/  @!P5 ST.E.128 [R8.64], R24 ;  /* 0x000000180800d985 */ /* 0x0025e8000c101d06 */
[----:B------:R2:W-:Y:S04]  /*bd50*/  @!P4 ST.E.128 [R6.64], R20 ;  /* 0x000000140600c985 */ /* 0x0005e8000c101d06 */
[----:B------:R2:W-:Y:S02]  /*bd60*/  @!P3 ST.E.128 [R2.64], R16 ;  /* 0x000000100200b985 */ /* 0x0005e4000c101d06 */
.L_x_1605:
[----:B------:R-:W-:Y:S05]  /*bd70*/  BSYNC B0 ;  /* 0x0000000000007941 */ /* 0x000fea0003800000 */
.L_x_1604:
[----:B------:R-:W-:Y:S05]  /*bd80*/  BRA.DIV ~URZ, `(.L_x_1606) ;  /* 0x00004c627f007947 */ /* 0x000fea000b800000 */
[----:B---3--:R3:W4:Y:S04]  /*bd90*/  SHFL.IDX PT, R4, R5, 0x1, 0x181f ;  /* 0x00381f0005047f89 */ /* 0x00872800000e0000 */
[----:B--2---:R3:W2:Y:S02]  /*bda0*/  SHFL.IDX PT, R0, R14, 0x1, 0x181f ;  /* 0x00381f000e007f89 */ /* 0x0046a400000e0000 */
.L_x_1675:
[----:B------:R-:W-:Y:S01]  /*bdb0*/  IADD3 R2, R12, 0x20, RZ ;  /* 0x000000200c027810 */ /* 0x000fe20007ffe0ff */
[----:B------:R-:W-:Y:S03]  /*bdc0*/  BSSY B0, `(.L_x_1607) ;  /* 0x0000017000007945 */ /* 0x000fe60003800000 */
[----:B------:R-:W-:-:S13]  /*bdd0*/  ISETP.GE.AND P0, PT, R2, R13, PT ;  /* 0x0000000d0200720c */ /* 0x000fda0003f06270 */
[----:B------:R-:W-:Y:S05]  /*bde0*/  @P0 BRA `(.L_x_1608) ;  /* 0x0000014000000947 */ /* 0x000fea0003800000 */
[----:B------:R-:W-:Y:S02]  /*bdf0*/  ISETP.GE.AND P3, PT, R231, c[0x0][0x3c8], PT ;  /* 0x0000f200e7007a0c */ /* 0x000fe40003f66270 */
[----:B------:R-:W-:Y:S02]  /*be00*/  ISETP.GE.AND P2, PT, R240, c[0x0][0x3c8], PT ;  /* 0x0000f200f0007a0c */ /* 0x000fe40003f46270 */
[----:B------:R-:W-:Y:S02]  /*be10*/  ISETP.GE.AND P1, PT, R239, c[0x0][0x3c8], PT ;  /* 0x0000f200ef007a0c */ /* 0x000fe40003f26270 */
[----:B------:R-:W-:Y:S02]  /*be20*/  ISETP.GE.AND P0, PT, R241, c[0x0][0x3c8], PT ;  /* 0x0000f200f1007a0c */ /* 0x000fe40003f06270 */
[----:B------:R-:W-:Y:S02]  /*be30*/  SHF.R.S32.HI R3, RZ, 0x1f, R231 ;  /* 0x0000001fff037819 */ /* 0x000fe400000114e7 */
[----:B-1----:R-:W-:-:S02]  /*be40*/  SHF.R.S32.HI R17, RZ, 0x1f, R240 ;  /* 0x0000001fff117819 */ /* 0x002fc400000114f0 */
[----:B------:R-:W-:Y:S02]  /*be50*/  SHF.R.S32.HI R16, RZ, 0x1f, R239 ;  /* 0x0000001fff107819 */ /* 0x000fe400000114ef */
[-C--:B--2---:R-:W-:Y:S02]  /*be60*/  @!P3 LEA R10, P4, R231, R0.reuse, 0x1 ;  /* 0x00000000e70ab211 */ /* 0x084fe400078808ff */
[-C--:B------:R-:W-:Y:S02]  /*be70*/  @!P2 LEA R8, P6, R240, R0.reuse, 0x1 ;  /* 0x00000000f008a211 */ /* 0x080fe400078c08ff */
[----:B------:R-:W-:Y:S02]  /*be80*/  @!P1 LEA R6, P5, R239, R0, 0x1 ;  /* 0x00000000ef069211 */ /* 0x000fe400078a08ff */
[----:B----4-:R-:W-:Y:S02]  /*be90*/  @!P3 LEA.HI.X R11, R231, R4, R3, 0x1, P4 ;  /* 0x00000004e70bb211 */ /* 0x010fe400020f0c03 */
[----:B------:R-:W-:-:S02]  /*bea0*/  SHF.R.S32.HI R15, RZ, 0x1f, R241 ;  /* 0x0000001fff0f7819 */ /* 0x000fc400000114f1 */
[----:B------:R-:W-:Y:S01]  /*beb0*/  @!P0 LEA R2, P4, R241, R0, 0x1 ;  /* 0x00000000f1028211 */ /* 0x000fe200078808ff */
[----:B------:R1:W-:Y:S01]  /*bec0*/  @!P3 ST.E.128 [R10.64], R44 ;  /* 0x0000002c0a00b985 */ /* 0x0003e2000c101d06 */
[-C--:B------:R-:W-:Y:S02]  /*bed0*/  @!P2 LEA.HI.X R9, R240, R4.reuse, R17, 0x1, P6 ;  /* 0x00000004f009a211 */ /* 0x080fe400030f0c11 */
[-C--:B------:R-:W-:Y:S02]  /*bee0*/  @!P1 LEA.HI.X R7, R239, R4.reuse, R16, 0x1, P5 ;  /* 0x00000004ef079211 */ /* 0x080fe400028f0c10 */
[----:B------:R-:W-:Y:S01]  /*bef0*/  @!P0 LEA.HI.X R3, R241, R4, R15, 0x1, P4 ;  /* 0x00000004f1038211 */ /* 0x000fe200020f0c0f */
[----:B------:R1:W-:Y:S04]  /*bf00*/  @!P2 ST.E.128 [R8.64], R40 ;  /* 0x000000280800a985 */ /* 0x0003e8000c101d06 */
[----:B------:R1:W-:Y:S04]  /*bf10*/  @!P1 ST.E.128 [R6.64], R36 ;  /* 0x0000002406009985 */ /* 0x0003e8000c101d06 */
[----:B------:R1:W-:Y:S02]  /*bf20*/  @!P0 ST.E.128 [R2.64], R32 ;  /* 0x0000002002008985 */ /* 0x0003e4000c101d06 */
.L_x_1608:
[----:B------:R-:W-:Y:S05]  /*bf30*/  BSYNC B0 ;  /* 0x0000000000007941 */ /* 0x000fea0003800000 */
.L_x_1607:
[----:B------:R-:W-:Y:S05]  /*bf40*/  BRA.DIV ~URZ, `(.L_x_1609) ;  /* 0x00004b727f007947 */ /* 0x000fea000b800000 */
[----:B----4-:R4:W3:Y:S02]  /*bf50*/  SHFL.IDX PT, R4, R5, 0x2, 0x181f ;  /* 0x00581f0005047f89 */ /* 0x0108e400000e0000 */
.L_x_1676:
[----:B------:R-:W-:Y:S05]  /*bf60*/  BRA.DIV ~URZ, `(.L_x_1610) ;  /* 0x00004bc27f007947 */ /* 0x000fea000b800000 */
[----:B--2---:R2:W4:Y:S02]  /*bf70*/  SHFL.IDX PT, R0, R14, 0x2, 0x181f ;  /* 0x00581f000e007f89 */ /* 0x00452400000e0000 */
.L_x_1677:
[----:B-1----:R-:W-:Y:S01]  /*bf80*/  IADD3 R2, R12, 0x40, RZ ;  /* 0x000000400c027810 */ /* 0x002fe20007ffe0ff */
        /* <DEDUP_REMOVED lines=10> */
[-C--:B----4-:R-:W-:Y:S02]  /*c030*/  @!P3 LEA R10, P4, R231, R0.reuse, 0x1 ;  /* 0x00000000e70ab211 */ /* 0x090fe400078808ff */
        /* <DEDUP_REMOVED lines=12> */
.L_x_1612:
[----:B------:R-:W-:Y:S05]  /*c100*/  BSYNC B0 ;  /* 0x0000000000007941 */ /* 0x000fea0003800000 */
.L_x_1611:
[----:B------:R-:W-:Y:S05]  /*c110*/  BRA.DIV ~URZ, `(.L_x_1613) ;  /* 0x00004a827f007947 */ /* 0x000fea000b800000 */
[----:B---3--:R3:W1:Y:S04]  /*c120*/  SHFL.IDX PT, R4, R5, 0x3, 0x181f ;  /* 0x00781f0005047f89 */ /* 0x00866800000e0000 */
[----:B----4-:R3:W4:Y:S02]  /*c130*/  SHFL.IDX PT, R0, R14, 0x3, 0x181f ;  /* 0x00781f000e007f89 */ /* 0x01072400000e0000 */
.L_x_1678:
[----:B-1----:R-:W-:-:S04]  /*c140*/  IADD3 R2, R12, 0x60, RZ ;  /* 0x000000600c027810 */ /* 0x002fc80007ffe0ff */
[----:B------:R-:W-:-:S13]  /*c150*/  ISETP.GE.AND P0, PT, R2, R13, PT ;  /* 0x0000000d0200720c */ /* 0x000fda0003f06270 */
[----:B------:R-:W-:Y:S05]  /*c160*/  @P0 BRA `(.L_x_1614) ;  /* 0x00002a9000000947 */ /* 0x000fea0003800000 */
[----:B------:R-:W-:Y:S02]  /*c170*/  ISETP.GE.AND P2, PT, R231, c[0x0][0x3c8], PT ;  /* 0x0000f200e7007a0c */ /* 0x000fe40003f46270 */
[----:B------:R-:W-:Y:S02]  /*c180*/  ISETP.GE.AND P1, PT, R240, c[0x0][0x3c8], PT ;  /* 0x0000f200f0007a0c */ /* 0x000fe40003f26270 */
[----:B------:R-:W-:Y:S02]  /*c190*/  ISETP.GE.AND P0, PT, R239, c[0x0][0x3c8], PT ;  /* 0x0000f200ef007a0c */ /* 0x000fe40003f06270 */
[----:B------:R-:W-:Y:S02]  /*c1a0*/  SHF.R.S32.HI R11, RZ, 0x1f, R231 ;  /* 0x0000001fff0b7819 */ /* 0x000fe400000114e7 */
[----:B------:R-:W-:Y:S02]  /*c1b0*/  SHF.R.S32.HI R10, RZ, 0x1f, R240 ;  /* 0x0000001fff0a7819 */ /* 0x000fe400000114f0 */
[----:B---3--:R-:W-:-:S03]  /*c1c0*/  SHF.R.S32.HI R5, RZ, 0x1f, R239 ;  /* 0x0000001fff057819 */ /* 0x008fc600000114ef */
[-C--:B----4-:R-:W-:Y:S02]  /*c1d0*/  @!P2 LEA R8, P5, R231, R0.reuse, 0x1 ;  /* 0x00000000e708a211 */ /* 0x090fe400078a08ff */
[CC--:B------:R-:W-:Y:S02]  /*c1e0*/  @!P1 LEA R6, P4, R240.reuse, R0.reuse, 0x1 ;  /* 0x00000000f0069211 */ /* 0x0c0fe400078808ff */
[----:B------:R-:W-:Y:S02]  /*c1f0*/  @!P0 LEA R2, P3, R239, R0, 0x1 ;  /* 0x00000000ef028211 */ /* 0x000fe400078608ff */
[-C--:B------:R-:W-:Y:S02]  /*c200*/  @!P2 LEA.HI.X R9, R231, R4.reuse, R11, 0x1, P5 ;  /* 0x00000004e709a211 */ /* 0x080fe400028f0c0b */
[-C--:B------:R-:W-:Y:S02]  /*c210*/  @!P1 LEA.HI.X R7, R240, R4.reuse, R10, 0x1, P4 ;  /* 0x00000004f0079211 */ /* 0x080fe400020f0c0a */
[----:B------:R-:W-:Y:S01]  /*c220*/  @!P0 LEA.HI.X R3, R239, R4, R5, 0x1, P3 ;  /* 0x00000004ef038211 */ /* 0x000fe200018f0c05 */
[----:B------:R1:W-:Y:S04]  /*c230*/  @!P2 ST.E.128 [R8.64], R72 ;  /* 0x000000480800a985 */ /* 0x0003e8000c101d06 */
[----:B------:R1:W-:Y:S04]  /*c240*/  @!P1 ST.E.128 [R6.64], R68 ;  /* 0x0000004406009985 */ /* 0x0003e8000c101d06 */
[----:B------:R1:W-:Y:S01]  /*c250*/  @!P0 ST.E.128 [R2.64], R64 ;  /* 0x0000004002008985 */ /* 0x0003e2000c101d06 */
[----:B------:R-:W-:-:S13]  /*c260*/  ISETP.GE.AND P0, PT, R241, c[0x0][0x3c8], PT ;  /* 0x0000f200f1007a0c */ /* 0x000fda0003f06270 */
[----:B------:R-:W-:Y:S05]  /*c270*/  @P0 BRA `(.L_x_1614) ;  /* 0x0000298000000947 */ /* 0x000fea0003800000 */
[----:B------:R-:W-:Y:S02]  /*c280*/  SHF.R.S32.HI R5, RZ, 0x1f, R241 ;  /* 0x0000001fff057819 */ /* 0x000fe400000114f1 */
[----:B-1----:R-:W-:-:S04]  /*c290*/  LEA R2, P0, R241, R0, 0x1 ;  /* 0x00000000f1027211 */ /* 0x002fc800078008ff */
[----:B------:R-:W-:-:S05]  /*c2a0*/  LEA.HI.X R3, R241, R4, R5, 0x1, P0 ;  /* 0x00000004f1037211 */ /* 0x000fca00000f0c05 */
[----:B------:R1:W-:Y:S01]  /*c2b0*/  ST.E.128 [R2.64], R76 ;  /* 0x0000004c02007985 */ /* 0x0003e2000c101d06 */
[----:B------:R-:W-:Y:S05]  /*c2c0*/  BRA `(.L_x_1614) ;  /* 0x0000293000007947 */ /* 0x000fea0003800000 */
.L_x_1601:
        /* <DEDUP_REMOVED lines=19> */
[----:B------:R-:W-:Y:S01]  /*c400*/  IMAD R3, R5, c[0x0][0x44c], R3 ;  /* 0x0001130005037a24 */ /* 0x000fe200078e0203 */
[----:B------:R-:W-:-:S03]  /*c410*/  IADD3 R5, -R0, RZ, RZ ;  /* 0x000000ff00057210 */ /* 0x000fc60007ffe1ff */
[----:B------:R-:W-:-:S04]  /*c420*/  IMAD.WIDE.U32 R2, R0, c[0x0][0x430], R2 ;  /* 0x00010c0000027a25 */ /* 0x000fc800078e0002 */
[----:B------:R-:W-:Y:S01]  /*c430*/  IMAD R0, R5, c[0x0][0x4e8], R10 ;  /* 0x00013a0005007a24 */ /* 0x000fe200078e020a */
[----:B------:R-:W-:-:S04]  /*c440*/  IADD3 R3, R3, R4, RZ ;  /* 0x0000000403037210 */ /* 0x000fc80007ffe0ff */
[----:B------:R-:W-:Y:S01]  /*c450*/  SHF.R.S32.HI R4, RZ, 0x1f, R0 ;  /* 0x0000001fff047819 */ /* 0x000fe20000011400 */
        /* <DEDUP_REMOVED lines=8> */
.L_x_1679:
[----:B------:R-:W-:Y:S05]  /*c4e0*/  BRA.DIV ~URZ, `(.L_x_1616) ;  /* 0x000047f27f007947 */ /* 0x000fea000b800000 */
[----:B------:R3:W4:Y:S02]  /*c4f0*/  SHFL.IDX PT, R0, R12, RZ, 0x1c1f ;  /* 0x001c1fff0c007589 */ /* 0x00072400000e0000 */
.L_x_1680:
        /* <DEDUP_REMOVED lines=19> */
[----:B-----5:R-:W-:-:S13]  /*c630*/  ISETP.GE.AND P1, PT, R8, c[0x0][0x3c8], PT ;  /* 0x0000f20008007a0c */ /* 0x020fda0003f26270 */
[----:B------:R-:W-:Y:S02]  /*c640*/  @!P1 IMAD.MOV.U32 R2, RZ, RZ, R0 ;  /* 0x000000ffff029224 */ /* 0x000fe400078e0000 */
[----:B------:R-:W-:-:S04]  /*c650*/  @!P1 IMAD.MOV.U32 R3, RZ, RZ, R4 ;  /* 0x000000ffff039224 */ /* 0x000fc800078e0004 */
[----:B------:R-:W-:Y:S01]  /*c660*/  @!P1 IMAD.WIDE R2, R8, 0x4, R2 ;  /* 0x0000000408029825 */ /* 0x000fe200078e0202 */
[----:B---3--:R-:W-:Y:S01]  /*c670*/  ISETP.GE.AND P3, PT, R6, c[0x0][0x3c8], PT ;  /* 0x0000f20006007a0c */ /* 0x008fe20003f66270 */
[----:B------:R-:W3:Y:S04]  /*c680*/  LDL R8, [R1+0xa8] ;  /* 0x0000a80001087983 */ /* 0x000ee80000100800 */
[----:B------:R5:W-:Y:S04]  /*c690*/  @!P1 ST.E.64 [R2.64], R24 ;  /* 0x0000001802009985 */ /* 0x000be8000c101b06 */
[----:B-----5:R-:W5:Y:S01]  /*c6a0*/  LDL R24, [R1+0x128] ;  /* 0x0001280001187983 */ /* 0x020f620000100800 */
[----:B----4-:R-:W-:-:S03]  /*c6b0*/  ISETP.GE.AND P5, PT, R11, c[0x0][0x3c8], PT ;  /* 0x0000f2000b007a0c */ /* 0x010fc60003fa6270 */
[----:B------:R-:W-:Y:S01]  /*c6c0*/  @!P3 LEA R2, P2, R6, R0, 0x2 ;  /* 0x000000000602b211 */ /* 0x000fe200078410ff */
[----:B------:R-:W4:Y:S01]  /*c6d0*/  LDL R25, [R1+0x9c] ;  /* 0x00009c0001197983 */ /* 0x000f220000100800 */
[----:B--2---:R-:W-:Y:S02]  /*c6e0*/  ISETP.GE.AND P1, PT, R10, c[0x0][0x3c8], PT ;  /* 0x0000f2000a007a0c */ /* 0x004fe40003f26270 */
[----:B------:R-:W-:Y:S02]  /*c6f0*/  @!P3 LEA.HI.X R3, R6, R4, R7, 0x2, P2 ;  /* 0x000000040603b211 */ /* 0x000fe400010f1407 */
[----:B------:R-:W-:-:S03]  /*c700*/  ISETP.GE.AND P6, PT, R9, c[0x0][0x3c8], PT ;  /* 0x0000f20009007a0c */ /* 0x000fc60003fc6270 */
[----:B------:R2:W-:Y:S01]  /*c710*/  @!P3 ST.E.64 [R2.64], R26 ;  /* 0x0000001a0200b985 */ /* 0x0005e2000c101b06 */
[----:B------:R-:W-:-:S05]  /*c720*/  ISETP.GE.AND P2, PT, R16, c[0x0][0x3c8], PT ;  /* 0x0000f20010007a0c */ /* 0x000fca0003f46270 */
[----:B------:R-:W-:-:S04]  /*c730*/  @!P1 LEA R6, P3, R10, R0, 0x2 ;  /* 0x000000000a069211 */ /* 0x000fc800078610ff */
[----:B------:R-:W-:Y:S02]  /*c740*/  @!P1 LEA.HI.X R7, R10, R4, R107, 0x2, P3 ;  /* 0x000000040a079211 */ /* 0x000fe400018f146b */
[----:B------:R-:W4:Y:S01]  /*c750*/  LDL R10, [R1+0x124] ;  /* 0x00012400010a7983 */ /* 0x000f220000100800 */
[----:B--2---:R-:W-:-:S03]  /*c760*/  @!P5 LEA R2, P4, R11, R0, 0x2 ;  /* 0x000000000b02d211 */ /* 0x004fc600078810ff */
[----:B------:R-:W2:Y:S01]  /*c770*/  LDL R26, [R1+0x118] ;  /* 0x00011800011a7983 */ /* 0x000ea20000100800 */
[----:B------:R-:W-:-:S03]  /*c780*/  @!P5 LEA.HI.X R3, R11, R4, R110, 0x2, P4 ;  /* 0x000000040b03d211 */ /* 0x000fc600020f146e */
[----:B------:R-:W2:Y:S04]  /*c790*/  LDL R27, [R1+0x6c] ;  /* 0x00006c00011b7983 */ /* 0x000ea80000100800 */
[----:B------:R-:W2:Y:S04]  /*c7a0*/  LDL R11, [R1+0xa0] ;  /* 0x0000a000010b7983 */ /* 0x000ea80000100800 */
[----:B------:R1:W-:Y:S01]  /*c7b0*/  @!P5 ST.E.64 [R2.64], R28 ;  /* 0x0000001c0200d985 */ /* 0x0003e2000c101b06 */
[----:B------:R-:W-:-:S03]  /*c7c0*/  ISETP.GE.AND P5, PT, R14, c[0x0][0x3c8], PT ;  /* 0x0000f2000e007a0c */ /* 0x000fc60003fa6270 */
[----:B------:R1:W-:Y:S01]  /*c7d0*/  @!P1 ST.E.64 [R6.64], R30 ;  /* 0x0000001e06009985 */ /* 0x0003e2000c101b06 */
[----:B------:R-:W-:Y:S02]  /*c7e0*/  ISETP.GE.AND P1, PT, R13, c[0x0][0x3c8], PT ;  /* 0x0000f2000d007a0c */ /* 0x000fe40003f26270 */
[C---:B-1----:R-:W-:Y:S01]  /*c7f0*/  @!P6 LEA R2, P4, R9.reuse, R0, 0x2 ;  /* 0x000000000902e211 */ /* 0x042fe200078810ff */
[----:B------:R-:W2:Y:S03]  /*c800*/  LDL R29, [R1+0x70] ;  /* 0x00007000011d7983 */ /* 0x000ea60000100800 */
[----:B------:R-:W-:Y:S01]  /*c810*/  @!P6 LEA.HI.X R3, R9, R4, R21, 0x2, P4 ;  /* 0x000000040903e211 */ /* 0x000fe200020f1415 */
[----:B------:R-:W2:Y:S01]  /*c820*/  LDL R31, [R1+0x74] ;  /* 0x00007400011f7983 */ /* 0x000ea20000100800 */
[----:B------:R-:W-:-:S03]  /*c830*/  @!P2 LEA R6, P3, R16, R0, 0x2 ;  /* 0x000000001006a211 */ /* 0x000fc600078610ff */
[----:B------:R-:W2:Y:S01]  /*c840*/  LDL R9, [R1+0x98] ;  /* 0x0000980001097983 */ /* 0x000ea20000100800 */
[----:B------:R-:W-:-:S03]  /*c850*/  @!P2 LEA.HI.X R7, R16, R4, R20, 0x2, P3 ;  /* 0x000000041007a211 */ /* 0x000fc600018f1414 */
[----:B------:R-:W2:Y:S04]  /*c860*/  LDL R20, [R1+0x120] ;  /* 0x0001200001147983 */ /* 0x000ea80000100800 */
[----:B------:R-:W2:Y:S04]  /*c870*/  LDL R16, [R1+0x11c] ;  /* 0x00011c0001107983 */ /* 0x000ea80000100800 */
[----:B------:R1:W-:Y:S04]  /*c880*/  @!P6 ST.E.64 [R2.64], R32 ;  /* 0x000000200200e985 */ /* 0x0003e8000c101b06 */
[----:B------:R1:W-:Y:S01]  /*c890*/  @!P2 ST.E.64 [R6.64], R34 ;  /* 0x000000220600a985 */ /* 0x0003e2000c101b06 */
[----:B------:R-:W-:-:S03]  /*c8a0*/  ISETP.GE.AND P6, PT, R18, c[0x0][0x3c8], PT ;  /* 0x0000f20012007a0c */ /* 0x000fc60003fc6270 */
[----:B------:R-:W2:Y:S04]  /*c8b0*/  LDL R21, [R1+0x94] ;  /* 0x0000940001157983 */ /* 0x000ea80000100800 */
[----:B------:R-:W2:Y:S04]  /*c8c0*/  LDL R30, [R1+0xec] ;  /* 0x0000ec00011e7983 */ /* 0x000ea80000100800 */
[----:B------:R-:W2:Y:S01]  /*c8d0*/  LDL R28, [R1+0xe8] ;  /* 0x0000e800011c7983 */ /* 0x000ea20000100800 */
[----:B-1----:R-:W-:-:S03]  /*c8e0*/  @!P5 LEA R2, P4, R14, R0, 0x2 ;  /* 0x000000000e02d211 */ /* 0x002fc600078810ff */
[----:B------:R-:W2:Y:S01]  /*c8f0*/  LDL R32, [R1+0xf0] ;  /* 0x0000f00001207983 */ /* 0x000ea20000100800 */
[C---:B------:R-:W-:Y:S02]  /*c900*/  @!P1 LEA R6, P3, R13.reuse, R0, 0x2 ;  /* 0x000000000d069211 */ /* 0x040fe400078610ff */
[-C--:B------:R-:W-:Y:S02]  /*c910*/  @!P5 LEA.HI.X R3, R14, R4.reuse, R19, 0x2, P4 ;  /* 0x000000040e03d211 */ /* 0x080fe400020f1413 */
[----:B------:R-:W-:Y:S01]  /*c920*/  @!P1 LEA.HI.X R7, R13, R4, R15, 0x2, P3 ;  /* 0x000000040d079211 */ /* 0x000fe200018f140f */
[----:B------:R-:W2:Y:S04]  /*c930*/  LDL R14, [R1+0x90] ;  /* 0x00009000010e7983 */ /* 0x000ea80000100800 */
[----:B------:R-:W2:Y:S04]  /*c940*/  LDL R13, [R1+0x114] ;  /* 0x00011400010d7983 */ /* 0x000ea80000100800 */
[----:B------:R1:W-:Y:S04]  /*c950*/  @!P5 ST.E.64 [R2.64], R132 ;  /* 0x000000840200d985 */ /* 0x0003e8000c101b06 */
[----:B------:R-:W2:Y:S04]  /*c960*/  LDL R19, [R1+0x8c] ;  /* 0x00008c0001137983 */ /* 0x000ea80000100800 */
[----:B------:R-:W2:Y:S01]  /*c970*/  LDL R15, [R1+0x88] ;  /* 0x00008800010f7983 */ /* 0x000ea20000100800 */
[----:B-1----:R-:W-:-:S04]  /*c980*/  @!P6 LEA R2, P4, R18, R0, 0x2 ;  /* 0x000000001202e211 */ /* 0x002fc800078810ff */
[----:B-----5:R-:W-:Y:S02]  /*c990*/  @!P6 LEA.HI.X R3, R18, R4, R24, 0x2, P4 ;  /* 0x000000041203e211 */ /* 0x020fe400020f1418 */
[----:B------:R-:W5:Y:S01]  /*c9a0*/  LDL R18, [R1+0x10c] ;  /* 0x00010c0001127983 */ /* 0x000f620000100800 */
[----:B---3--:R-:W-:Y:S02]  /*c9b0*/  ISETP.GE.AND P2, PT, R8, c[0x0][0x3c8], PT ;  /* 0x0000f20008007a0c */ /* 0x008fe40003f46270 */
[----:B------:R-:W-:Y:S01]  /*c9c0*/  ISETP.GE.AND P5, PT, R17, c[0x0][0x3c8], PT ;  /* 0x0000f20011007a0c */ /* 0x000fe20003fa6270 */
[----:B------:R1:W-:Y:S04]  /*c9d0*/  @!P1 ST.E.64 [R6.64], R134 ;  /* 0x0000008606009985 */ /* 0x0003e8000c101b06 */
[----:B------:R-:W3:Y:S04]  /*c9e0*/  LDL R24, [R1+0x110] ;  /* 0x0001100001187983 */ /* 0x000ee80000100800 */
[----:B------:R2:W-:Y:S01]  /*c9f0*/  @!P6 ST.E.64 [R2.64], R36 ;  /* 0x000000240200e985 */ /* 0x0005e2000c101b06 */
[----:B----4-:R-:W-:-:S02]  /*ca00*/  ISETP.GE.AND P6, PT, R25, c[0x0][0x3c8], PT ;  /* 0x0000f20019007a0c */ /* 0x010fc40003fc6270 */
[----:B-1----:R-:W-:-:S04]  /*ca10*/  @!P2 LEA R6, P3, R8, R0, 0x2 ;  /* 0x000000000806a211 */ /* 0x002fc800078610ff */
[----:B------:R-:W-:Y:S02]  /*ca20*/  @!P2 LEA.HI.X R7, R8, R4, R10, 0x2, P3 ;  /* 0x000000040807a211 */ /* 0x000fe400018f140a */
[----:B------:R-:W4:Y:S01]  /*ca30*/  LDL R10, [R1+0x84] ;  /* 0x00008400010a7983 */ /* 0x000f220000100800 */
[----:B--2---:R-:W-:-:S03]  /*ca40*/  ISETP.GE.AND P1, PT, R11, c[0x0][0x3c8], PT ;  /* 0x0000f2000b007a0c */ /* 0x004fc60003f26270 */
[----:B------:R1:W-:Y:S01]  /*ca50*/  @!P2 ST.E.64 [R6.64], R40 ;  /* 0x000000280600a985 */ /* 0x0003e2000c101b06 */
[----:B------:R-:W-:-:S03]  /*ca60*/  @!P5 LEA R2, P4, R17, R0, 0x2 ;  /* 0x000000001102d211 */ /* 0x000fc600078810ff */
[----:B------:R-:W2:Y:S06]  /*ca70*/  LDL R8, [R1+0x80] ;  /* 0x0000800001087983 */ /* 0x000eac0000100800 */
[----:B-1----:R-:W-:Y:S02]  /*ca80*/  @!P1 LEA R6, P3, R11, R0, 0x2 ;  /* 0x000000000b069211 */ /* 0x002fe400078610ff */
[----:B------:R-:W-:Y:S02]  /*ca90*/  ISETP.GE.AND P2, PT, R9, c[0x0][0x3c8], PT ;  /* 0x0000f20009007a0c */ /* 0x000fe40003f46270 */
[----:B------:R-:W-:-:S02]  /*caa0*/  @!P5 LEA.HI.X R3, R17, R4, R20, 0x2, P4 ;  /* 0x000000041103d211 */ /* 0x000fc400020f1414 */
[----:B------:R-:W2:Y:S01]  /*cab0*/  LDL R20, [R1+0x108] ;  /* 0x0001080001147983 */ /* 0x000ea20000100800 */
[----:B------:R-:W-:-:S03]  /*cac0*/  @!P1 LEA.HI.X R7, R11, R4, R16, 0x2, P3 ;  /* 0x000000040b079211 */ /* 0x000fc600018f1410 */
[----:B------:R1:W-:Y:S04]  /*cad0*/  @!P5 ST.E.64 [R2.64], R44 ;  /* 0x0000002c0200d985 */ /* 0x0003e8000c101b06 */
[----:B------:R-:W2:Y:S04]  /*cae0*/  LDL R17, [R1+0x104] ;  /* 0x0001040001117983 */ /* 0x000ea80000100800 */
[----:B------:R1:W-:Y:S04]  /*caf0*/  @!P1 ST.E.64 [R6.64], R48 ;  /* 0x0000003006009985 */ /* 0x0003e8000c101b06 */
[----:B------:R-:W2:Y:S04]  /*cb00*/  LDL R11, [R1+0x78] ;  /* 0x00007800010b7983 */ /* 0x000ea80000100800 */
[----:B------:R-:W2:Y:S01]  /*cb10*/  LDL R16, [R1+0x7c] ;  /* 0x00007c0001107983 */ /* 0x000ea20000100800 */
[----:B-1----:R-:W-:-:S02]  /*cb20*/  @!P6 LEA R2, P4, R25, R0, 0x2 ;  /* 0x000000001902e211 */ /* 0x002fc400078810ff */
[C---:B------:R-:W-:Y:S02]  /*cb30*/  @!P2 LEA R6, P3, R9.reuse, R0, 0x2 ;  /* 0x000000000906a211 */ /* 0x040fe400078610ff */
[----:B------:R-:W-:Y:S02]  /*cb40*/  ISETP.GE.AND P1, PT, R14, c[0x0][0x3c8], PT ;  /* 0x0000f2000e007a0c */ /* 0x000fe40003f26270 */
[-C--:B------:R-:W-:Y:S02]  /*cb50*/  @!P2 LEA.HI.X R7, R9, R4.reuse, R13, 0x2, P3 ;  /* 0x000000040907a211 */ /* 0x080fe400018f140d */
[----:B------:R-:W2:Y:S01]  /*cb60*/  LDL R13, [R1+0x100] ;  /* 0x00010000010d7983 */ /* 0x000ea20000100800 */
[----:B------:R-:W-:-:S03]  /*cb70*/  @!P6 LEA.HI.X R3, R25, R4, R26, 0x2, P4 ;  /* 0x000000041903e211 */ /* 0x000fc600020f141a */
[----:B------:R-:W2:Y:S04]  /*cb80*/  LDL R9, [R1+0xfc] ;  /* 0x0000fc0001097983 */ /* 0x000ea80000100800 */
[----:B------:R-:W-:Y:S04]  /*cb90*/  @!P6 ST.E.64 [R2.64], R52 ;  /* 0x000000340200e985 */ /* 0x000fe8000c101b06 */
[----:B------:R1:W-:Y:S01]  /*cba0*/  @!P2 ST.E.64 [R6.64], R56 ;  /* 0x000000380600a985 */ /* 0x0003e2000c101b06 */
[----:B------:R-:W-:-:S03]  /*cbb0*/  ISETP.GE.AND P5, PT, R21, c[0x0][0x3c8], PT ;  /* 0x0000f20015007a0c */ /* 0x000fc60003fa6270 */
[----:B------:R-:W2:Y:S04]  /*cbc0*/  LDL R25, [R1+0x68] ;  /* 0x0000680001197983 */ /* 0x000ea80000100800 */
[----:B------:R-:W2:Y:S01]  /*cbd0*/  LDL R26, [R1+0xe4] ;  /* 0x0000e400011a7983 */ /* 0x000ea20000100800 */
[----:B-1----:R-:W-:-:S04]  /*cbe0*/  @!P1 LEA R6, P3, R14, R0, 0x2 ;  /* 0x000000000e069211 */ /* 0x002fc800078610ff */
[----:B-----5:R-:W-:Y:S02]  /*cbf0*/  @!P1 LEA.HI.X R7, R14, R4, R18, 0x2, P3 ;  /* 0x000000040e079211 */ /* 0x020fe400018f1412 */
[----:B------:R-:W5:Y:S04]  /*cc00*/  LDL R14, [R1+0xf4] ;  /* 0x0000f400010e7983 */ /* 0x000f680000100800 */
[----:B------:R-:W5:Y:S01]  /*cc10*/  LDL R18, [R1+0xf8] ;  /* 0x0000f80001127983 */ /* 0x000f620000100800 */
[----:B------:R-:W-:Y:S02]  /*cc20*/  ISETP.GE.AND P6, PT, R19, c[0x0][0x3c8], PT ;  /* 0x0000f20013007a0c */ /* 0x000fe40003fc6270 */
[----:B------:R-:W-:Y:S02]  /*cc30*/  @!P5 LEA R2, P4, R21, R0, 0x2 ;  /* 0x000000001502d211 */ /* 0x000fe400078810ff */
[----:B------:R-:W-:-:S02]  /*cc40*/  ISETP.GE.AND P2, PT, R15, c[0x0][0x3c8], PT ;  /* 0x0000f2000f007a0c */ /* 0x000fc40003f46270 */
[----:B---3--:R-:W-:Y:S02]  /*cc50*/  @!P5 LEA.HI.X R3, R21, R4, R24, 0x2, P4 ;  /* 0x000000041503d211 */ /* 0x008fe400020f1418 */
[----:B------:R-:W3:Y:S04]  /*cc60*/  LDL R21, [R1+0x64] ;  /* 0x0000640001157983 */ /* 0x000ee80000100800 */
[----:B------:R1:W-:Y:S04]  /*cc70*/  @!P5 ST.E.64 [R2.64], R60 ;  /* 0x0000003c0200d985 */ /* 0x0003e8000c101b06 */
[----:B------:R2:W-:Y:S04]  /*cc80*/  @!P1 ST.E.64 [R6.64], R64 ;  /* 0x0000004006009985 */ /* 0x0005e8000c101b06 */
[----:B------:R-:W3:Y:S01]  /*cc90*/  LDL R24, [R1+0xe0] ;  /* 0x0000e00001187983 */ /* 0x000ee20000100800 */
[----:B----4-:R-:W-:-:S02]  /*cca0*/  ISETP.GE.AND P5, PT, R10, c[0x0][0x3c8], PT ;  /* 0x0000f2000a007a0c */ /* 0x010fc40003fa6270 */
[-C--:B-1----:R-:W-:Y:S02]  /*ccb0*/  @!P6 LEA R2, P4, R19, R0.reuse, 0x2 ;  /* 0x000000001302e211 */ /* 0x082fe400078810ff */
[----:B--2---:R-:W-:Y:S02]  /*ccc0*/  @!P2 LEA R6, P3, R15, R0, 0x2 ;  /* 0x000000000f06a211 */ /* 0x004fe400078610ff */
[----:B------:R-:W-:Y:S02]  /*ccd0*/  ISETP.GE.AND P1, PT, R8, c[0x0][0x3c8], PT ;  /* 0x0000f20008007a0c */ /* 0x000fe40003f26270 */
[-C--:B------:R-:W-:Y:S02]  /*cce0*/  @!P6 LEA.HI.X R3, R19, R4.reuse, R20, 0x2, P4 ;  /* 0x000000041303e211 */ /* 0x080fe400020f1414 */
[----:B------:R-:W2:Y:S04]  /*ccf0*/  LDL R19, [R1+0x5c] ;  /* 0x00005c0001137983 */ /* 0x000ea80000100800 */
[----:B------:R1:W-:Y:S01]  /*cd00*/  @!P6 ST.E.64 [R2.64], R68 ;  /* 0x000000440200e985 */ /* 0x0003e2000c101b06 */
[----:B------:R-:W-:-:S03]  /*cd10*/  @!P2 LEA.HI.X R7, R15, R4, R17, 0x2, P3 ;  /* 0x000000040f07a211 */ /* 0x000fc600018f1411 */
[----:B------:R-:W4:Y:S04]  /*cd20*/  LDL R17, [R1+0x58] ;  /* 0x0000580001117983 */ /* 0x000f280000100800 */
[----:B------:R1:W-:Y:S01]  /*cd30*/  @!P2 ST.E.64 [R6.64], R72 ;  /* 0x000000480600a985 */ /* 0x0003e2000c101b06 */
[----:B------:R-:W-:-:S03]  /*cd40*/  ISETP.GE.AND P2, PT, R11, c[0x0][0x3c8], PT ;  /* 0x0000f2000b007a0c */ /* 0x000fc60003f46270 */
[----:B------:R-:W4:Y:S01]  /*cd50*/  LDL R15, [R1+0x54] ;  /* 0x00005400010f7983 */ /* 0x000f220000100800 */
[----:B------:R-:W-:-:S03]  /*cd60*/  ISETP.GE.AND P6, PT, R16, c[0x0][0x3c8], PT ;  /* 0x0000f20010007a0c */ /* 0x000fc60003fc6270 */
[----:B------:R-:W4:Y:S01]  /*cd70*/  LDL R20, [R1+0xd8] ;  /* 0x0000d80001147983 */ /* 0x000f220000100800 */
[----:B-1----:R-:W-:-:S04]  /*cd80*/  @!P5 LEA R2, P4, R10, R0, 0x2 ;  /* 0x000000000a02d211 */ /* 0x002fc800078810ff */
[----:B------:R-:W-:Y:S02]  /*cd90*/  @!P5 LEA.HI.X R3, R10, R4, R13, 0x2, P4 ;  /* 0x000000040a03d211 */ /* 0x000fe400020f140d */
[----:B------:R-:W4:Y:S01]  /*cda0*/  LDL R10, [R1+0x60] ;  /* 0x00006000010a7983 */ /* 0x000f220000100800 */
[----:B------:R-:W-:-:S03]  /*cdb0*/  @!P1 LEA R6, P3, R8, R0, 0x2 ;  /* 0x0000000008069211 */ /* 0x000fc600078610ff */
[----:B------:R-:W4:Y:S01]  /*cdc0*/  LDL R13, [R1+0x50] ;  /* 0x00005000010d7983 */ /* 0x000f220000100800 */
[----:B------:R-:W-:Y:S02]  /*cdd0*/  @!P1 LEA.HI.X R7, R8, R4, R9, 0x2, P3 ;  /* 0x0000000408079211 */ /* 0x000fe400018f1409 */
[CC--:B------:R-:W-:Y:S01]  /*cde0*/  @!P2 LEA R8, P3, R11.reuse, R0.reuse, 0x2 ;  /* 0x000000000b08a211 */ /* 0x0c0fe200078610ff */
[----:B------:R1:W-:Y:S02]  /*cdf0*/  @!P5 ST.E.64 [R2.64], R76 ;  /* 0x0000004c0200d985 */ /* 0x0003e4000c101b06 */
[C---:B-1----:R-:W-:Y:S02]  /*ce00*/  @!P6 LEA R2, P4, R16.reuse, R0, 0x2 ;  /* 0x000000001002e211 */ /* 0x042fe400078810ff */
[-C--:B-----5:R-:W-:Y:S02]  /*ce10*/  @!P2 LEA.HI.X R9, R11, R4.reuse, R14, 0x2, P3 ;  /* 0x000000040b09a211 */ /* 0x0a0fe400018f140e */
[----:B------:R-:W5:Y:S01]  /*ce20*/  LDL R11, [R1+0xdc] ;  /* 0x0000dc00010b7983 */ /* 0x000f620000100800 */
[----:B------:R-:W-:-:S03]  /*ce30*/  @!P6 LEA.HI.X R3, R16, R4, R18, 0x2, P4 ;  /* 0x000000041003e211 */ /* 0x000fc600020f1412 */
[----:B------:R-:W5:Y:S04]  /*ce40*/  LDL R18, [R1+0xd4] ;  /* 0x0000d40001127983 */ /* 0x000f680000100800 */
[----:B------:R-:W5:Y:S04]  /*ce50*/  LDL R16, [R1+0xd0] ;  /* 0x0000d00001107983 */ /* 0x000f680000100800 */
[----:B------:R-:W5:Y:S01]  /*ce60*/  LDL R14, [R1+0xcc] ;  /* 0x0000cc00010e7983 */ /* 0x000f620000100800 */
        /* <DEDUP_REMOVED lines=8> */
[----:B---3--:R-:W-:Y:S02]  /*cef0*/  @!P1 LEA R2, P2, R29, R0, 0x2 ;  /* 0x000000001d029211 */ /* 0x008fe400078410ff */
        /* <DEDUP_REMOVED lines=8> */
[-C--:B-1----:R-:W-:Y:S02]  /*cf80*/  @!P3 LEA R6, P2, R21, R0.reuse, 0x2 ;  /* 0x000000001506b211 */ /* 0x082fe400078410ff */
[----:B---3--:R-:W-:Y:S02]  /*cf90*/  @!P4 LEA R2, P5, R25, R0, 0x2 ;  /* 0x000000001902c211 */ /* 0x008fe400078a10ff */
[-C--:B------:R-:W-:Y:S02]  /*cfa0*/  @!P3 LEA.HI.X R7, R21, R4.reuse, R24, 0x2, P2 ;  /* 0x000000041507b211 */ /* 0x080fe400010f1418 */
[----:B------:R-:W-:Y:S02]  /*cfb0*/  @!P4 LEA.HI.X R3, R25, R4, R26, 0x2, P5 ;  /* 0x000000041903c211 */ /* 0x000fe400028f141a */
[----:B--2---:R-:W-:-:S03]  /*cfc0*/  ISETP.GE.AND P6, PT, R19, c[0x0][0x3c8], PT ;  /* 0x0000f20013007a0c */ /* 0x004fc60003fc6270 */
[----:B------:R1:W-:Y:S01]  /*cfd0*/  @!P4 ST.E.64 [R2.64], R100 ;  /* 0x000000640200c985 */ /* 0x0003e2000c101b06 */
[----:B----4-:R-:W-:-:S03]  /*cfe0*/  ISETP.GE.AND P5, PT, R17, c[0x0][0x3c8], PT ;  /* 0x0000f20011007a0c */ /* 0x010fc60003fa6270 */
[----:B------:R2:W-:Y:S01]  /*cff0*/  @!P3 ST.E.64 [R6.64], R104 ;  /* 0x000000680600b985 */ /* 0x0005e2000c101b06 */
[----:B------:R-:W-:Y:S02]  /*d000*/  ISETP.GE.AND P4, PT, R15, c[0x0][0x3c8], PT ;  /* 0x0000f2000f007a0c */ /* 0x000fe40003f86270 */
[----:B------:R-:W-:Y:S02]  /*d010*/  ISETP.GE.AND P1, PT, R10, c[0x0][0x3c8], PT ;  /* 0x0000f2000a007a0c */ /* 0x000fe40003f26270 */
[----:B------:R-:W-:-:S11]  /*d020*/  ISETP.GE.AND P3, PT, R13, c[0x0][0x3c8], PT ;  /* 0x0000f2000d007a0c */ /* 0x000fd60003f66270 */
[----:B-1----:R-:W-:-:S04]  /*d030*/  @!P1 LEA R2, P2, R10, R0, 0x2 ;  /* 0x000000000a029211 */ /* 0x002fc800078410ff */
[----:B-----5:R-:W-:Y:S02]  /*d040*/  @!P1 LEA.HI.X R3, R10, R4, R11, 0x2, P2 ;  /* 0x000000040a039211 */ /* 0x020fe400010f140b */
        /* <DEDUP_REMOVED lines=13> */
.L_x_1618:
[----:B------:R-:W-:Y:S05]  /*d120*/  BSYNC B0 ;  /* 0x0000000000007941 */ /* 0x000fea0003800000 */
.L_x_1617:
[----:B------:R-:W-:Y:S05]  /*d130*/  BRA.DIV ~URZ, `(.L_x_1619) ;  /* 0x00003c127f007947 */ /* 0x000fea000b800000 */
[----:B--2---:R2:W1:Y:S04]  /*d140*/  SHFL.IDX PT, R4, R5, 0x1, 0x1c1f ;  /* 0x003c1f0005047f89 */ /* 0x00446800000e0000 */
[----:B----4-:R2:W4:Y:S02]  /*d150*/  SHFL.IDX PT, R0, R12, 0x1, 0x1c1f ;  /* 0x003c1f000c007f89 */ /* 0x01052400000e0000 */
.L_x_1681:
        /* <DEDUP_REMOVED lines=195> */
.L_x_1599:
[----:B------:R-:W2:Y:S04]  /*dd90*/  LDL.LU R4, [R1+0x18] ;  /* 0x0000180001047983 */ /* 0x000ea80000300800 */
[----:B------:R-:W4:Y:S01]  /*dda0*/  LDL.LU R6, [R1+0x1c] ;  /* 0x00001c0001067983 */ /* 0x000f220000300800 */
[----:B------:R-:W-:Y:S02]  /*ddb0*/  ISETP.NE.U32.AND P1, PT, RZ, c[0x0][0x508], PT ;  /* 0x00014200ff007a0c */ /* 0x000fe40003f25070 */
[----:B------:R-:W-:Y:S01]  /*ddc0*/  ISETP.NE.U32.AND P3, PT, RZ, c[0x0][0x500], PT ;  /* 0x00014000ff007a0c */ /* 0x000fe20003f65070 */
[----:B---3--:R-:W3:Y:S01]  /*ddd0*/  LDL.LU R0, [R1+0x20] ;  /* 0x0000200001007983 */ /* 0x008ee20000300800 */
[----:B------:R-:W-:Y:S01]  /*dde0*/  ISETP.NE.AND.EX P1, PT, RZ, c[0x0][0x50c], PT, P1 ;  /* 0x00014300ff007a0c */ /* 0x000fe20003f25310 */
[----:B------:R-:W-:Y:S01]  /*ddf0*/  IMAD.MOV.U32 R8, RZ, RZ, RZ ;  /* 0x000000ffff087224 */ /* 0x000fe200078e00ff */
[----:B------:R-:W-:Y:S01]  /*de00*/  ISETP.NE.AND.EX P3, PT, RZ, c[0x0][0x504], PT, P3 ;  /* 0x00014100ff007a0c */ /* 0x000fe20003f65330 */
[----:B------:R-:W-:Y:S01]  /*de10*/  IMAD.MOV.U32 R20, RZ, RZ, c[0x0][0x388] ;  /* 0x0000e200ff147624 */ /* 0x000fe200078e00ff */
[----:B--2---:R-:W-:-:S09]  /*de20*/  IADD3 R2, P2, R4, c[0x0][0x500], RZ ;  /* 0x0001400004027a10 */ /* 0x004fd20007f5e0ff */
[----:B------:R-:W-:Y:S02]  /*de30*/  @P1 IADD3 R4, P0, R4, c[0x0][0x508], RZ ;  /* 0x0001420004041a10 */ /* 0x000fe40007f1e0ff */
[C---:B----4-:R-:W-:Y:S02]  /*de40*/  IADD3.X R3, R6.reuse, c[0x0][0x504], RZ, P2, !PT ;  /* 0x0001410006037a10 */ /* 0x050fe400017fe4ff */
[----:B------:R-:W-:-:S03]  /*de50*/  @P1 IADD3.X R5, R6, c[0x0][0x50c], RZ, P0, !PT ;  /* 0x0001430006051a10 */ /* 0x000fc600007fe4ff */
[----:B------:R2:W5:Y:S04]  /*de60*/  @P3 LDG.E R8, [R2.64] ;  /* 0x0000000602083981 */ /* 0x000568000c1e1900 */
[----:B------:R2:W5:Y:S01]  /*de70*/  @P1 LDG.E R20, [R4.64] ;  /* 0x0000000604141981 */ /* 0x000562000c1e1900 */
[----:B---3--:R-:W-:-:S04]  /*de80*/  ISETP.NE.AND P0, PT, R0, RZ, PT ;  /* 0x000000ff0000720c */ /* 0x008fc80003f05270 */
[----:B------:R-:W-:Y:S01]  /*de90*/  SEL R19, R0, c[0x0][0x3d4], P0 ;  /* 0x0000f50000137a07 */ /* 0x000fe20000000000 */
[----:B------:R-:W-:Y:S05]  /*dea0*/  @P1 BRA `(.L_x_1620) ;  /* 0x0000004000001947 */ /* 0x000fea0003800000 */
[----:B------:R-:W-:Y:S05]  /*deb0*/  @!P3 BRA `(.L_x_1620) ;  /* 0x000000300000b947 */ /* 0x000fea0003800000 */
[----:B------:R3:W4:Y:S04]  /*dec0*/  LDG.E R0, [R2.64] ;  /* 0x0000000602007981 */ /* 0x000728000c1e1900 */
[----:B--23--:R-:W4:Y:S02]  /*ded0*/  LDG.E R2, [R2.64+0x4] ;  /* 0x0000040602027981 */ /* 0x00cf24000c1e1900 */
[----:B----45:R-:W-:Y:S02]  /*dee0*/  IADD3 R20, -R0, R2, RZ ;  /* 0x0000000200147210 */ /* 0x030fe40007ffe1ff */
.L_x_1620:
[----:B--2---:R-:W2:Y:S04]  /*def0*/  LDL.LU R4, [R1+0x8] ;  /* 0x0000080001047983 */ /* 0x004ea80000300800 */
        /* <DEDUP_REMOVED lines=38> */
[----:B------:R-:W-:Y:S02]  /*e160*/  IADD3.X R9, R3, R16, R18, P1, P0 ;  /* 0x0000001003097210 */ /* 0x000fe40000fe0412 */
[----:B------:R-:W-:Y:S02]  /*e170*/  SHF.R.S32.HI R3, RZ, 0x1f, R0 ;  /* 0x0000001fff037819 */ /* 0x000fe40000011400 */
        /* <DEDUP_REMOVED lines=19> */
.L_x_1622:
[----:B------:R-:W-:Y:S05]  /*e2b0*/  BSYNC B0 ;  /* 0x0000000000007941 */ /* 0x000fea0003800000 */
.L_x_1621:
[----:B------:R-:W-:-:S13]  /*e2c0*/  ISETP.GT.AND P0, PT, R19, 0x1, PT ;  /* 0x000000011300780c */ /* 0x000fda0003f04270 */
[----:B------:R-:W-:Y:S05]  /*e2d0*/  @P0 BRA `(.L_x_1614) ;  /* 0x0000092000000947 */ /* 0x000fea0003800000 */
[----:B-1----:R-:W2:Y:S01]  /*e2e0*/  LDL R5, [R1+0x4] ;  /* 0x0000040001057983 */ /* 0x002ea20000100800 */
[----:B------:R-:W-:Y:S01]  /*e2f0*/  MOV R2, c[0x0][0x4e8] ;  /* 0x00013a0000027a02 */ /* 0x000fe20000000f00 */
[----:B------:R-:W-:Y:S01]  /*e300*/  IMAD R0, R18, c[0x0][0x3a0], RZ ;  /* 0x0000e80012007a24 */ /* 0x000fe200078e02ff */
[----:B------:R-:W-:Y:S02]  /*e310*/  LEA R4, R235, R243, 0x5 ;  /* 0x000000f3eb047211 */ /* 0x000fe400078e28ff */
[----:B------:R-:W-:Y:S01]  /*e320*/  ISETP.NE.AND P0, PT, R2, 0x1, PT ;  /* 0x000000010200780c */ /* 0x000fe20003f05270 */
[----:B------:R-:W-:-:S04]  /*e330*/  IMAD.WIDE.U32 R2, R8, c[0x0][0x3a0], RZ ;  /* 0x0000e80008027a25 */ /* 0x000fc800078e00ff */
[----:B------:R-:W-:-:S05]  /*e340*/  IMAD R0, R8, c[0x0][0x3a4], R0 ;  /* 0x0000e90008007a24 */ /* 0x000fca00078e0200 */
[----:B------:R-:W-:-:S05]  /*e350*/  IADD3 R3, R3, R0, RZ ;  /* 0x0000000003037210 */ /* 0x000fca0007ffe0ff */
[----:B------:R-:W-:-:S04]  /*e360*/  IMAD.WIDE.U32 R2, R14, c[0x0][0x3e8], R2 ;  /* 0x0000fa000e027a25 */ /* 0x000fc800078e0002 */
[----:B------:R-:W-:-:S04]  /*e370*/  IMAD R3, R14, c[0x0][0x3ec], R3 ;  /* 0x0000fb000e037a24 */ /* 0x000fc800078e0203 */
[----:B------:R-:W-:Y:S01]  /*e380*/  IMAD.WIDE.U32 R2, R15, c[0x0][0x3f0], R2 ;  /* 0x0000fc000f027a25 */ /* 0x000fe200078e0002 */
[----:B--2---:R-:W-:-:S03]  /*e390*/  LEA R4, R5, R4, 0x7 ;  /* 0x0000000405047211 */ /* 0x004fc600078e38ff */
        /* <DEDUP_REMOVED lines=22> */
.L_x_1682:
[----:B------:R-:W-:Y:S05]  /*e500*/  BRA.DIV ~URZ, `(.L_x_1624) ;  /* 0x000029827f007947 */ /* 0x000fea000b800000 */
[----:B------:R3:W4:Y:S02]  /*e510*/  SHFL.IDX PT, R0, R14, RZ, 0x181f ;  /* 0x00181fff0e007589 */ /* 0x00072400000e0000 */
.L_x_1683:
[----:B------:R-:W5:Y:S01]  /*e520*/  LDL.LU R2, [R1+0x4] ;  /* 0x0000040001027983 */ /* 0x000f620000300800 */
[----:B------:R-:W-:Y:S01]  /*e530*/  IMAD R13, R20, c[0x0][0x4e8], RZ ;  /* 0x00013a00140d7a24 */ /* 0x000fe200078e02ff */
        /* <DEDUP_REMOVED lines=14> */
[----:B--2---:R-:W-:Y:S02]  /*e620*/  @!P3 LEA.HI.X R11, R231, R4, R2, 0x1, P4 ;  /* 0x00000004e70bb211 */ /* 0x004fe400020f0c02 */
[----:B------:R-:W-:-:S02]  /*e630*/  SHF.R.S32.HI R15, RZ, 0x1f, R241 ;  /* 0x0000001fff0f7819 */ /* 0x000fc400000114f1 */
[----:B------:R-:W-:Y:S01]  /*e640*/  @!P0 LEA R2, P4, R241, R0, 0x1 ;  /* 0x00000000f1028211 */ /* 0x000fe200078808ff */
[----:B------:R2:W-:Y:S01]  /*e650*/  @!P3 ST.E.128 [R10.64], RZ ;  /* 0x000000ff0a00b985 */ /* 0x0005e2000c101d06 */
[-C--:B------:R-:W-:Y:S02]  /*e660*/  @!P2 LEA.HI.X R9, R240, R4.reuse, R17, 0x1, P6 ;  /* 0x00000004f009a211 */ /* 0x080fe400030f0c11 */
[-C--:B------:R-:W-:Y:S02]  /*e670*/  @!P1 LEA.HI.X R7, R239, R4.reuse, R16, 0x1, P5 ;  /* 0x00000004ef079211 */ /* 0x080fe400028f0c10 */
[----:B------:R-:W-:Y:S01]  /*e680*/  @!P0 LEA.HI.X R3, R241, R4, R15, 0x1, P4 ;  /* 0x00000004f1038211 */ /* 0x000fe200020f0c0f */
[----:B------:R2:W-:Y:S04]  /*e690*/  @!P2 ST.E.128 [R8.64], RZ ;  /* 0x000000ff0800a985 */ /* 0x0005e8000c101d06 */
[----:B------:R2:W-:Y:S04]  /*e6a0*/  @!P1 ST.E.128 [R6.64], RZ ;  /* 0x000000ff06009985 */ /* 0x0005e8000c101d06 */
[----:B------:R2:W-:Y:S02]  /*e6b0*/  @!P0 ST.E.128 [R2.64], RZ ;  /* 0x000000ff02008985 */ /* 0x0005e4000c101d06 */
.L_x_1626:
[----:B------:R-:W-:Y:S05]  /*e6c0*/  BSYNC B0 ;  /* 0x0000000000007941 */ /* 0x000fea0003800000 */
.L_x_1625:
[----:B------:R-:W-:Y:S05]  /*e6d0*/  BRA.DIV ~URZ, `(.L_x_1627) ;  /* 0x000028227f007947 */ /* 0x000fea000b800000 */
[----:B--2---:R2:W1:Y:S04]  /*e6e0*/  SHFL.IDX PT, R4, R5, 0x1, 0x181f ;  /* 0x00381f0005047f89 */ /* 0x00446800000e0000 */
[----:B----4-:R2:W4:Y:S02]  /*e6f0*/  SHFL.IDX PT, R0, R14, 0x1, 0x181f ;  /* 0x00381f000e007f89 */ /* 0x01052400000e0000 */
.L_x_1684:
        /* <DEDUP_REMOVED lines=14> */
[----:B-1----:R-:W-:Y:S02]  /*e7e0*/  @!P3 LEA.HI.X R11, R231, R4, R3, 0x1, P4 ;  /* 0x00000004e70bb211 */ /* 0x002fe400020f0c03 */
        /* <DEDUP_REMOVED lines=9> */
.L_x_1629:
[----:B------:R-:W-:Y:S05]  /*e880*/  BSYNC B0 ;  /* 0x0000000000007941 */ /* 0x000fea0003800000 */
.L_x_1628:
[----:B------:R-:W-:Y:S05]  /*e890*/  BRA.DIV ~URZ, `(.L_x_1630) ;  /* 0x000027327f007947 */ /* 0x000fea000b800000 */
[----:B-1----:R1:W2:Y:S02]  /*e8a0*/  SHFL.IDX PT, R4, R5, 0x2, 0x181f ;  /* 0x00581f0005047f89 */ /* 0x0022a400000e0000 */
.L_x_1685:
[----:B------:R-:W-:Y:S05]  /*e8b0*/  BRA.DIV ~URZ, `(.L_x_1631) ;  /* 0x000027827f007947 */ /* 0x000fea000b800000 */
[----:B----4-:R4:W1:Y:S02]  /*e8c0*/  SHFL.IDX PT, R0, R14, 0x2, 0x181f ;  /* 0x00581f000e007f89 */ /* 0x01086400000e0000 */
.L_x_1686:
        /* <DEDUP_REMOVED lines=11> */
[-C--:B-1----:R-:W-:Y:S02]  /*e980*/  @!P3 LEA R10, P4, R231, R0.reuse, 0x1 ;  /* 0x00000000e70ab211 */ /* 0x082fe400078808ff */
        /* <DEDUP_REMOVED lines=12> */
.L_x_1633:
[----:B------:R-:W-:Y:S05]  /*ea50*/  BSYNC B0 ;  /* 0x0000000000007941 */ /* 0x000fea0003800000 */
.L_x_1632:
[----:B------:R-:W-:Y:S05]  /*ea60*/  BRA.DIV ~URZ, `(.L_x_1634) ;  /* 0x000026427f007947 */ /* 0x000fea000b800000 */
[----:B--2---:R2:W3:Y:S04]  /*ea70*/  SHFL.IDX PT, R4, R5, 0x3, 0x181f ;  /* 0x00781f0005047f89 */ /* 0x0044e800000e0000 */
[----:B-1----:R2:W1:Y:S02]  /*ea80*/  SHFL.IDX PT, R0, R14, 0x3, 0x181f ;  /* 0x00781f000e007f89 */ /* 0x00246400000e0000 */
.L_x_1687:
[----:B------:R-:W-:-:S04]  /*ea90*/  IADD3 R2, R12, 0x60, RZ ;  /* 0x000000600c027810 */ /* 0x000fc80007ffe0ff */
        /* <DEDUP_REMOVED lines=8> */
[----:B--234-:R-:W-:Y:S02]  /*eb20*/  SHF.R.S32.HI R14, RZ, 0x1f, R239 ;  /* 0x0000001fff0e7819 */ /* 0x01cfe400000114ef */
[-C--:B-1----:R-:W-:Y:S02]  /*eb30*/  @!P3 LEA R10, P4, R231, R0.reuse, 0x1 ;  /* 0x00000000e70ab211 */ /* 0x082fe400078808ff */
[-C--:B------:R-:W-:Y:S02]  /*eb40*/  @!P2 LEA R8, P6, R240, R0.reuse, 0x1 ;  /* 0x00000000f008a211 */ /* 0x080fe400078c08ff */
[----:B------:R-:W-:Y:S02]  /*eb50*/  @!P1 LEA R6, P5, R239, R0, 0x1 ;  /* 0x00000000ef069211 */ /* 0x000fe400078a08ff */
[----:B------:R-:W-:Y:S02]  /*eb60*/  @!P3 LEA.HI.X R11, R231, R4, R3, 0x1, P4 ;  /* 0x00000004e70bb211 */ /* 0x000fe400020f0c03 */
        /* <DEDUP_REMOVED lines=9> */
.L_x_1614:
[----:B------:R-:W-:Y:S05]  /*ec00*/  BSYNC B1 ;  /* 0x0000000000017941 */ /* 0x000fea0003800000 */
.L_x_1598:
[----:B-1--4-:R-:W4:Y:S02]  /*ec10*/  LDL R0, [R1+0x148] ;  /* 0x0001480001007983 */ /* 0x012f240000100800 */
[----:B----4-:R-:W-:-:S13]  /*ec20*/  ISETP.NE.AND P0, PT, R0, RZ, PT ;  /* 0x000000ff0000720c */ /* 0x010fda0003f05270 */
[----:B------:R-:W-:Y:S01]  /*ec30*/  @P0 WARPSYNC 0xffffffff ;  /* 0xffffffff00000948 */ /* 0x000fe20003800000 */
[----:B------:R-:W-:Y:S06]  /*ec40*/  @P0 BAR.SYNC.DEFER_BLOCKING 0x5, 0x100 ;  /* 0x0144000000000b1d */ /* 0x000fec0000010000 */
[----:B--23--:R-:W1:Y:S04]  /*ec50*/  @P0 LDS.128 R4, [0x20100] ;  /* 0x02010000ff040984 */ /* 0x00ce680000000c00 */
[----:B-1----:R1:W-:Y:S04]  /*ec60*/  @P0 STL.64 [R1], R4 ;  /* 0x0000000401000387 */ /* 0x0023e80000100a00 */
        /* <DEDUP_REMOVED lines=9> */
.L_x_1688:
[----:B------:R-:W-:Y:S05]  /*ed00*/  BRA.DIV ~URZ, `(.L_x_1637) ;  /* 0x000024e27f007947 */ /* 0x000fea000b800000 */
[----:B------:R3:W4:Y:S02]  /*ed10*/  SHFL.IDX PT, R8, R106, 0x1, 0x1f ;  /* 0x00201f006a087f89 */ /* 0x00072400000e0000 */
.L_x_1689:
        /* <DEDUP_REMOVED lines=19> */
.L_x_1690:
        /* <DEDUP_REMOVED lines=16> */
.L_x_1691:
[----:B---3--:R-:W-:Y:S01]  /*ef50*/  IMAD R0, R0, c[0x0][0x538], RZ ;  /* 0x00014e0000007a24 */ /* 0x008fe200078e02ff */
[----:B------:R-:W-:Y:S04]  /*ef60*/  BSSY B1, `(.L_x_1640) ;  /* 0x0000083000017945 */ /* 0x000fe80003800000 */
[----:B----4-:R-:W-:-:S04]  /*ef70*/  IADD3 R8, R0, R8, RZ ;  /* 0x0000000800087210 */ /* 0x010fc80007ffe0ff */
[----:B--2---:R-:W-:-:S13]  /*ef80*/  ISETP.GT.AND P6, PT, R8, R9, PT ;  /* 0x000000090800720c */ /* 0x004fda0003fc4270 */
[----:B------:R-:W-:Y:S05]  /*ef90*/  @P6 BRA `(.L_x_1641) ;  /* 0x0000025000006947 */ /* 0x000fea0003800000 */
.L_x_1645:
        /* <DEDUP_REMOVED lines=17> */
.L_x_1692:
        /* <DEDUP_REMOVED lines=16> */
.L_x_1693:
[----:B--2---:R-:W-:-:S05]  /*f1b0*/  IMAD R0, R0, c[0x0][0x538], RZ ;  /* 0x00014e0000007a24 */ /* 0x004fca00078e02ff */
[----:B------:R-:W-:-:S04]  /*f1c0*/  IADD3 R8, R0, R8, RZ ;  /* 0x0000000800087210 */ /* 0x000fc80007ffe0ff */
[----:B------:R-:W-:-:S13]  /*f1d0*/  ISETP.GT.AND P6, PT, R8, R9, PT ;  /* 0x000000090800720c */ /* 0x000fda0003fc4270 */
[----:B-1----:R-:W-:Y:S05]  /*f1e0*/  @!P6 BRA `(.L_x_1645) ;  /* 0xfffffdb00000e947 */ /* 0x002fea000383ffff */
.L_x_1641:
[----:B------:R-:W-:-:S05]  /*f1f0*/  IADD3 R8, -R0, R8, RZ ;  /* 0x0000000800087210 */ /* 0x000fca0007ffe1ff */
[----:B------:R-:W-:-:S05]  /*f200*/  IMAD R0, R4, c[0x0][0x538], R8 ;  /* 0x00014e0004007a24 */ /* 0x000fca00078e0208 */
[----:B------:R-:W-:Y:S01]  /*f210*/  ISETP.GT.AND P0, PT, R0, R9, PT ;  /* 0x000000090000720c */ /* 0x000fe20003f04270 */
[----:B------:R-:W-:-:S12]  /*f220*/  BRA.DIV ~URZ, `(.L_x_1646) ;  /* 0x000024227f007947 */ /* 0x000fd8000b800000 */
[----:B------:R-:W-:-:S04]  /*f230*/  VOTE.ANY R0, PT, !P0 ;  /* 0x0000000000007806 */ /* 0x000fc800040e0100 */
.L_x_1694:
[----:B------:R2:W3:Y:S01]  /*f240*/  POPC R11, R0 ;  /* 0x00000000000b7309 */ /* 0x0004e20000000000 */
[----:B------:R-:W-:Y:S05]  /*f250*/  BRA.DIV ~URZ, `(.L_x_1647) ;  /* 0x000024327f007947 */ /* 0x000fea000b800000 */
[----:B---3--:R3:W4:Y:S04]  /*f260*/  SHFL.IDX PT, R6, R6, R11, 0x1f ;  /* 0x00001f0b06067589 */ /* 0x00872800000e0000 */
[----:B------:R3:W1:Y:S02]  /*f270*/  SHFL.IDX PT, R7, R7, R11, 0x1f ;  /* 0x00001f0b07077589 */ /* 0x00066400000e0000 */
.L_x_1695:
[----:B------:R-:W-:Y:S01]  /*f280*/  ISETP.NE.AND P0, PT, R0, RZ, PT ;  /* 0x000000ff0000720c */ /* 0x000fe20003f05270 */
[----:B------:R-:W-:-:S12]  /*f290*/  BSSY B0, `(.L_x_1648) ;  /* 0x0000005000007945 */ /* 0x000fd80003800000 */
[----:B------:R-:W-:Y:S05]  /*f2a0*/  @!P0 BRA `(.L_x_1649) ;  /* 0x0000003000008947 */ /* 0x000fea0003800000 */
[----:B--2---:R-:W-:Y:S01]  /*f2b0*/  IADD3 R0, R11, -0x1, RZ ;  /* 0xffffffff0b007810 */ /* 0x004fe20007ffe0ff */
[----:B------:R-:W-:Y:S05]  /*f2c0*/  BRA.DIV ~URZ, `(.L_x_1650) ;  /* 0x000024927f007947 */ /* 0x000fea000b800000 */
[----:B------:R2:W3:Y:S02]  /*f2d0*/  SHFL.IDX PT, R10, R4, R0, 0x1f ;  /* 0x00001f00040a7589 */ /* 0x0004e400000e0000 */
.L_x_1649:
[----:B------:R-:W-:Y:S05]  /*f2e0*/  BSYNC B0 ;  /* 0x0000000000007941 */ /* 0x000fea0003800000 */
.L_x_1648:
[----:B---3--:R-:W-:Y:S01]  /*f2f0*/  IMAD R5, R10, c[0x0][0x538], R8 ;  /* 0x00014e000a057a24 */ /* 0x008fe200078e0208 */
[----:B-12-4-:R-:W-:Y:S02]  /*f300*/  IABS R4, R6 ;  /* 0x0000000600047213 */ /* 0x016fe40000000000 */
[----:B------:R-:W-:Y:S01]  /*f310*/  IABS R0, R7 ;  /* 0x0000000700007213 */ /* 0x000fe20000000000 */
[----:B------:R-:W-:Y:S01]  /*f320*/  IMAD.IADD R10, R9, 0x1, -R5 ;  /* 0x00000001090a7824 */ /* 0x000fe200078e0a05 */
[----:B------:R1:W-:Y:S01]  /*f330*/  STL [R1], R5 ;  /* 0x0000000501007387 */ /* 0x0003e20000100800 */
        /* <DEDUP_REMOVED lines=64> */
.L_x_1642:
[----:B------:R-:W-:Y:S01]  /*f740*/  MOV R0, c[0x0][0x53c] ;  /* 0x00014f0000007a02 */ /* 0x000fe20000000f00 */
[----:B------:R2:W-:Y:S04]  /*f750*/  STL [R1], R9 ;  /* 0x0000000901007387 */ /* 0x0005e80000100800 */
[----:B------:R2:W-:Y:S04]  /*f760*/  STL [R1+0x4], RZ ;  /* 0x000004ff01007387 */ /* 0x0005e80000100800 */
[----:B------:R2:W-:Y:S04]  /*f770*/  STL [R1+0x8], RZ ;  /* 0x000008ff01007387 */ /* 0x0005e80000100800 */
[----:B------:R2:W-:Y:S02]  /*f780*/  STL [R1+0xc], R0 ;  /* 0x00000c0001007387 */ /* 0x0005e40000100800 */
.L_x_1651:
[----:B------:R-:W-:Y:S05]  /*f790*/  BSYNC B1 ;  /* 0x0000000000017941 */ /* 0x000fea0003800000 */
.L_x_1640:
[----:B-1----:R-:W3:Y:S04]  /*f7a0*/  LDL R4, [R1] ;  /* 0x0000000001047983 */ /* 0x002ee80000100800 */
        /* <DEDUP_REMOVED lines=8> */
.L_x_1635:
[----:B--2---:R-:W2:Y:S02]  /*f830*/  LDL R0, [R1+0xc] ;  /* 0x00000c0001007983 */ /* 0x004ea40000100800 */
[----:B--2---:R-:W-:-:S13]  /*f840*/  ISETP.GE.AND P0, PT, R0, c[0x0][0x53c], PT ;  /* 0x00014f0000007a0c */ /* 0x004fda0003f06270 */
[----:B-1----:R-:W-:Y:S01]  /*f850*/  @P0 CALL.REL.NOINC `(.L_x_1652) ;  /* 0x0000001000000944 */ /* 0x002fe20003c00000 */
[----:B------:R-:W-:Y:S05]  /*f860*/  BRA `(.L_x_1653) ;  /* 0xffff235000007947 */ /* 0x000fea000383ffff */
.L_x_1652:
[----:B------:R-:W-:Y:S05]  /*f870*/  EXIT ;  /* 0x000000000000794d */ /* 0x000fea0003800000 */
.L_x_1554:
[----:B------:R-:W-:Y:S01]  /*f880*/  IMAD.MOV.U32 R0, RZ, RZ, R5 ;  /* 0x000000ffff007224 */ /* 0x000fe200078e0005 */
[----:B------:R-:W-:Y:S02]  /*f890*/  MOV R3, 0x1 ;  /* 0x0000000100037802 */ /* 0x000fe40000000f00 */
[----:B------:R-:W-:Y:S02]  /*f8a0*/  MOV R2, 0xf8c0 ;  /* 0x0000f8c000027802 */ /* 0x000fe40000000f00 */
[----:B------:R-:W-:Y:S05]  /*f8b0*/  CALL.REL.NOINC `($__internal_29_$__cuda_sm70_shflsync_up_p) ;  /* 0x00001fe000007944 */ /* 0x000fea0003c00000 */
[----:B------:R-:W-:Y:S01]  /*f8c0*/  MOV R0, R4 ;  /* 0x0000000400007202 */ /* 0x000fe20000000f00 */
[----:B------:R-:W-:Y:S05]  /*f8d0*/  BRA `(.L_x_1654) ;  /* 0xffff0b9000007947 */ /* 0x000fea000383ffff */
.L_x_1555:
[----:B------:R-:W-:Y:S01]  /*f8e0*/  IMAD.MOV.U32 R0, RZ, RZ, R5 ;  /* 0x000000ffff007224 */ /* 0x000fe200078e0005 */
[----:B------:R-:W-:Y:S02]  /*f8f0*/  MOV R3, 0x2 ;  /* 0x0000000200037802 */ /* 0x000fe40000000f00 */
[----:B------:R-:W-:Y:S02]  /*f900*/  MOV R2, 0xf920 ;  /* 0x0000f92000027802 */ /* 0x000fe40000000f00 */
[----:B------:R-:W-:Y:S05]  /*f910*/  CALL.REL.NOINC `($__internal_29_$__cuda_sm70_shflsync_up_p) ;  /* 0x00001f8000007944 */ /* 0x000fea0003c00000 */
[----:B------:R-:W-:Y:S01]  /*f920*/  SEL R4, R4, RZ, P4 ;  /* 0x000000ff04047207 */ /* 0x000fe20002000000 */
[----:B------:R-:W-:Y:S01]  /*f930*/  IMAD.MOV.U32 R3, RZ, RZ, 0x4 ;  /* 0x00000004ff037424 */ /* 0x000fe200078e00ff */
[----:B------:R-:W-:-:S03]  /*f940*/  MOV R2, 0xf970 ;  /* 0x0000f97000027802 */ /* 0x000fc60000000f00 */
[----:B------:R-:W-:Y:S02]  /*f950*/  IMAD.IADD R0, R5, 0x1, R4 ;  /* 0x0000000105007824 */ /* 0x000fe400078e0204 */
        /* <DEDUP_REMOVED lines=13> */
[----:B------:R-:W-:Y:S02]  /*fa30*/  MOV R3, 0x1f ;  /* 0x0000001f00037802 */ /* 0x000fe40000000f00 */
[----:B------:R-:W-:Y:S01]  /*fa40*/  MOV R2, 0xfa80 ;  /* 0x0000fa8000027802 */ /* 0x000fe20000000f00 */
[----:B------:R-:W-:-:S04]  /*fa50*/  IMAD.IADD R4, R0, 0x1, R4 ;  /* 0x0000000100047824 */ /* 0x000fc800078e0204 */
[----:B------:R-:W-:Y:S02]  /*fa60*/  IMAD.MOV.U32 R230, RZ, RZ, R4 ;  /* 0x000000ffffe67224 */ /* 0x000fe400078e0004 */
[----:B------:R-:W-:Y:S05]  /*fa70*/  CALL.REL.NOINC `($__internal_28_$__cuda_sm70_shflsync_idx_p) ;  /* 0x00001db000007944 */ /* 0x000fea0003c00000 */
[----:B-----5:R-:W-:Y:S01]  /*fa80*/  MOV R0, R195 ;  /* 0x000000c300007202 */ /* 0x020fe20000000f00 */
[----:B-1----:R-:W-:Y:S05]  /*fa90*/  BRA `(.L_x_1655) ;  /* 0xffff0ad000007947 */ /* 0x002fea000383ffff */
.L_x_1557:
[----:B------:R-:W-:Y:S02]  /*faa0*/  SEL R0, RZ, 0x1, P0 ;  /* 0x00000001ff007807 */ /* 0x000fe40000000000 */
[----:B------:R-:W-:Y:S02]  /*fab0*/  MOV R2, 0xfad0 ;  /* 0x0000fad000027802 */ /* 0x000fe40000000f00 */
[----:B------:R-:W-:Y:S05]  /*fac0*/  CALL.REL.NOINC `($__internal_30_$__cuda_sm70_votesync_ballot) ;  /* 0x00001e3000007944 */ /* 0x000fea0003c00000 */
[----:B------:R-:W-:Y:S05]  /*fad0*/  BRA `(.L_x_1656) ;  /* 0xffff0b2000007947 */ /* 0x000fea000383ffff */
.L_x_1558:
[----:B------:R-:W-:Y:S01]  /*fae0*/  IMAD.MOV.U32 R230, RZ, RZ, R8 ;  /* 0x000000ffffe67224 */ /* 0x000fe200078e0008 */
[----:B--2---:R-:W-:Y:S01]  /*faf0*/  MOV R195, R13 ;  /* 0x0000000d00c37202 */ /* 0x004fe20000000f00 */
[----:B------:R-:W-:Y:S01]  /*fb00*/  IMAD.MOV.U32 R3, RZ, RZ, 0x1f ;  /* 0x0000001fff037424 */ /* 0x000fe200078e00ff */
[----:B------:R-:W-:Y:S02]  /*fb10*/  MOV R2, 0xfb30 ;  /* 0x0000fb3000027802 */ /* 0x000fe40000000f00 */
[----:B-1----:R-:W-:Y:S05]  /*fb20*/  CALL.REL.NOINC `($__internal_28_$__cuda_sm70_shflsync_idx_p) ;  /* 0x00001d0000007944 */ /* 0x002fea0003c00000 */
[----:B------:R-:W-:Y:S01]  /*fb30*/  IMAD.MOV.U32 R11, RZ, RZ, R195 ;  /* 0x000000ffff0b7224 */ /* 0x000fe200078e00c3 */
[----:B------:R-:W-:Y:S01]  /*fb40*/  MOV R230, R7 ;  /* 0x0000000700e67202 */ /* 0x000fe20000000f00 */
[----:B------:R-:W-:Y:S01]  /*fb50*/  IMAD.MOV.U32 R6, RZ, RZ, RZ ;  /* 0x000000ffff067224 */ /* 0x000fe200078e00ff */
[----:B------:R-:W-:Y:S01]  /*fb60*/  MOV R195, R13 ;  /* 0x0000000d00c37202 */ /* 0x000fe20000000f00 */
[----:B------:R-:W-:Y:S01]  /*fb70*/  IMAD.MOV.U32 R3, RZ, RZ, 0x1f ;  /* 0x0000001fff037424 */ /* 0x000fe200078e00ff */
[----:B------:R-:W-:-:S02]  /*fb80*/  MOV R2, 0xfba0 ;  /* 0x0000fba000027802 */ /* 0x000fc40000000f00 */
[----:B-1---5:R-:W-:Y:S05]  /*fb90*/  CALL.REL.NOINC `($__internal_28_$__cuda_sm70_shflsync_idx_p) ;  /* 0x00001c9000007944 */ /* 0x022fea0003c00000 */
[----:B------:R-:W-:Y:S01]  /*fba0*/  MOV R10, R195 ;  /* 0x000000c3000a7202 */ /* 0x000fe20000000f00 */
[----:B-1---5:R-:W-:Y:S05]  /*fbb0*/  BRA `(.L_x_1657) ;  /* 0xffff0a9000007947 */ /* 0x022fea000383ffff */
.L_x_1561:
[----:B------:R-:W-:Y:S01]  /*fbc0*/  IMAD.MOV.U32 R230, RZ, RZ, R4 ;  /* 0x000000ffffe67224 */ /* 0x000fe200078e0004 */
[----:B------:R-:W-:-:S02]  /*fbd0*/  MOV R3, 0x1f ;  /* 0x0000001f00037802 */ /* 0x000fc40000000f00 */
[----:B------:R-:W-:Y:S02]  /*fbe0*/  MOV R2, 0xfc00 ;  /* 0x0000fc0000027802 */ /* 0x000fe40000000f00 */
[----:B-1234-:R-:W-:Y:S05]  /*fbf0*/  CALL.REL.NOINC `($__internal_28_$__cuda_sm70_shflsync_idx_p) ;  /* 0x00001c3000007944 */ /* 0x01efea0003c00000 */
[----:B------:R-:W-:Y:S01]  /*fc00*/  MOV R6, R195 ;  /* 0x000000c300067202 */ /* 0x000fe20000000f00 */
[----:B-1---5:R-:W-:Y:S05]  /*fc10*/  BRA `(.L_x_1560) ;  /* 0xffff0a9000007947 */ /* 0x022fea000383ffff */
.L_x_1569:
[----:B------:R-:W-:Y:S01]  /*fc20*/  IMAD.MOV.U32 R230, RZ, RZ, R5 ;  /* 0x000000ffffe67224 */ /* 0x000fe200078e0005 */
[----:B------:R-:W-:Y:S01]  /*fc30*/  MOV R195, RZ ;  /* 0x000000ff00c37202 */ /* 0x000fe20000000f00 */
[----:B------:R-:W-:Y:S01]  /*fc40*/  IMAD.MOV.U32 R3, RZ, RZ, 0x181f ;  /* 0x0000181fff037424 */ /* 0x000fe200078e00ff */
[----:B------:R-:W-:Y:S02]  /*fc50*/  MOV R2, 0xfc70 ;  /* 0x0000fc7000027802 */ /* 0x000fe40000000f00 */
[----:B-----5:R-:W-:Y:S05]  /*fc60*/  CALL.REL.NOINC `($__internal_28_$__cuda_sm70_shflsync_idx_p) ;  /* 0x00001bc000007944 */ /* 0x020fea0003c00000 */
[----:B------:R-:W-:Y:S01]  /*fc70*/  MOV R4, R195 ;  /* 0x000000c300047202 */ /* 0x000fe20000000f00 */
[----:B-1---5:R-:W-:Y:S05]  /*fc80*/  BRA `(.L_x_1658) ;  /* 0xffff2cf000007947 */ /* 0x022fea000383ffff */
.L_x_1570:
[----:B------:R-:W-:Y:S01]  /*fc90*/  IMAD.MOV.U32 R230, RZ, RZ, R14 ;  /* 0x000000ffffe67224 */ /* 0x000fe200078e000e */
[----:B------:R-:W-:Y:S01]  /*fca0*/  MOV R195, RZ ;  /* 0x000000ff00c37202 */ /* 0x000fe20000000f00 */
[----:B------:R-:W-:Y:S01]  /*fcb0*/  IMAD.MOV.U32 R3, RZ, RZ, 0x181f ;  /* 0x0000181fff037424 */ /* 0x000fe200078e00ff */
[----:B------:R-:W-:Y:S02]  /*fcc0*/  MOV R2, 0xfce0 ;  /* 0x0000fce000027802 */ /* 0x000fe40000000f00 */
[----:B-12--5:R-:W-:Y:S05]  /*fcd0*/  CALL.REL.NOINC `($__internal_28_$__cuda_sm70_shflsync_idx_p) ;  /* 0x00001b5000007944 */ /* 0x026fea0003c00000 */
[----:B-----5:R-:W-:Y:S01]  /*fce0*/  MOV R0, R195 ;  /* 0x000000c300007202 */ /* 0x020fe20000000f00 */
[----:B-1----:R-:W-:Y:S05]  /*fcf0*/  BRA `(.L_x_1659) ;  /* 0xffff2ca000007947 */ /* 0x002fea000383ffff */
.L_x_1573:
[----:B------:R-:W-:Y:S01]  /*fd00*/  IMAD.MOV.U32 R230, RZ, RZ, R5 ;  /* 0x000000ffffe67224 */ /* 0x000fe200078e0005 */
[----:B------:R-:W-:Y:S01]  /*fd10*/  MOV R195, 0x1 ;  /* 0x0000000100c37802 */ /* 0x000fe20000000f00 */
[----:B--2---:R-:W-:Y:S01]  /*fd20*/  IMAD.MOV.U32 R3, RZ, RZ, 0x181f ;  /* 0x0000181fff037424 */ /* 0x004fe200078e00ff */
[----:B------:R-:W-:-:S02]  /*fd30*/  MOV R2, 0xfd50 ;  /* 0x0000fd5000027802 */ /* 0x000fc40000000f00 */
[----:B-1--45:R-:W-:Y:S05]  /*fd40*/  CALL.REL.NOINC `($__internal_28_$__cuda_sm70_shflsync_idx_p) ;  /* 0x00001ae000007944 */ /* 0x032fea0003c00000 */
[----:B------:R-:W-:Y:S01]  /*fd50*/  IMAD.MOV.U32 R4, RZ, RZ, R195 ;  /* 0x000000ffff047224 */ /* 0x000fe200078e00c3 */
[----:B------:R-:W-:Y:S01]  /*fd60*/  MOV R195, 0x1 ;  /* 0x0000000100c37802 */ /* 0x000fe20000000f00 */
[----:B------:R-:W-:Y:S01]  /*fd70*/  IMAD.MOV.U32 R230, RZ, RZ, R14 ;  /* 0x000000ffffe67224 */ /* 0x000fe200078e000e */
[----:B------:R-:W-:-:S02]  /*fd80*/  MOV R3, 0x181f ;  /* 0x0000181f00037802 */ /* 0x000fc40000000f00 */
[----:B------:R-:W-:Y:S02]  /*fd90*/  MOV R2, 0xfdb0 ;  /* 0x0000fdb000027802 */ /* 0x000fe40000000f00 */
[----:B-1---5:R-:W-:Y:S05]  /*fda0*/  CALL.REL.NOINC `($__internal_28_$__cuda_sm70_shflsync_idx_p) ;  /* 0x00001a8000007944 */ /* 0x022fea0003c00000 */
[----:B-----5:R-:W-:Y:S01]  /*fdb0*/  MOV R0, R195 ;  /* 0x000000c300007202 */ /* 0x020fe20000000f00 */
[----:B-1----:R-:W-:Y:S05]  /*fdc0*/  BRA `(.L_x_1660) ;  /* 0xffff2da000007947 */ /* 0x002fea000383ffff */
.L_x_1576:
[----:B------:R-:W-:Y:S01]  /*fdd0*/  IMAD.MOV.U32 R230, RZ, RZ, R5 ;  /* 0x000000ffffe67224 */ /* 0x000fe200078e0005 */
[----:B------:R-:W-:Y:S01]  /*fde0*/  MOV R195, 0x2 ;  /* 0x0000000200c37802 */ /* 0x000fe20000000f00 */
[----:B---3--:R-:W-:Y:S01]  /*fdf0*/  IMAD.MOV.U32 R3, RZ, RZ, 0x181f ;  /* 0x0000181fff037424 */ /* 0x008fe200078e00ff */
[----:B------:R-:W-:Y:S02]  /*fe00*/  MOV R2, 0xfe20 ;  /* 0x0000fe2000027802 */ /* 0x000fe40000000f00 */
[----:B-12-45:R-:W-:Y:S05]  /*fe10*/  CALL.REL.NOINC `($__internal_28_$__cuda_sm70_shflsync_idx_p) ;  /* 0x00001a1000007944 */ /* 0x036fea0003c00000 */
[----:B------:R-:W-:Y:S01]  /*fe20*/  MOV R4, R195 ;  /* 0x000000c300047202 */ /* 0x000fe20000000f00 */
[----:B-1---5:R-:W-:Y:S05]  /*fe30*/  BRA `(.L_x_1661) ;  /* 0xffff2ed000007947 */ /* 0x022fea000383ffff */
.L_x_1577:
[----:B------:R-:W-:Y:S01]  /*fe40*/  IMAD.MOV.U32 R230, RZ, RZ, R14 ;  /* 0x000000ffffe67224 */ /* 0x000fe200078e000e */
[----:B------:R-:W-:Y:S01]  /*fe50*/  MOV R195, 0x2 ;  /* 0x0000000200c37802 */ /* 0x000fe20000000f00 */
[----:B------:R-:W-:Y:S01]  /*fe60*/  IMAD.MOV.U32 R3, RZ, RZ, 0x181f ;  /* 0x0000181fff037424 */ /* 0x000fe200078e00ff */
[----:B------:R-:W-:Y:S02]  /*fe70*/  MOV R2, 0xfe90 ;  /* 0x0000fe9000027802 */ /* 0x000fe40000000f00 */
[----:B-12345:R-:W-:Y:S05]  /*fe80*/  CALL.REL.NOINC `($__internal_28_$__cuda_sm70_shflsync_idx_p) ;  /* 0x000019a000007944 */ /* 0x03efea0003c00000 */
[----:B-----5:R-:W-:Y:S01]  /*fe90*/  MOV R0, R195 ;  /* 0x000000c300007202 */ /* 0x020fe20000000f00 */
[----:B-1----:R-:W-:Y:S05]  /*fea0*/  BRA `(.L_x_1662) ;  /* 0xffff2e8000007947 */ /* 0x002fea000383ffff */
.L_x_1580:
[----:B------:R-:W-:Y:S01]  /*feb0*/  IMAD.MOV.U32 R230, RZ, RZ, R5 ;  /* 0x000000ffffe67224 */ /* 0x000fe200078e0005 */
[----:B------:R-:W-:Y:S01]  /*fec0*/  MOV R195, 0x3 ;  /* 0x0000000300c37802 */ /* 0x000fe20000000f00 */
[----:B-1----:R-:W-:Y:S01]  /*fed0*/  IMAD.MOV.U32 R3, RZ, RZ, 0x181f ;  /* 0x0000181fff037424 */ /* 0x002fe200078e00ff */
[----:B------:R-:W-:-:S02]  /*fee0*/  MOV R2, 0xff00 ;  /* 0x0000ff0000027802 */ /* 0x000fc40000000f00 */
[----:B--2345:R-:W-:Y:S05]  /*fef0*/  CALL.REL.NOINC `($__internal_28_$__cuda_sm70_shflsync_idx_p) ;  /* 0x0000193000007944 */ /* 0x03cfea0003c00000 */
        /* <DEDUP_REMOVED lines=8> */
.L_x_1583:
[----:B------:R-:W-:Y:S01]  /*ff80*/  IMAD.MOV.U32 R230, RZ, RZ, R5 ;  /* 0x000000ffffe67224 */ /* 0x000fe200078e0005 */
[----:B------:R-:W-:Y:S01]  /*ff90*/  MOV R195, RZ ;  /* 0x000000ff00c37202 */ /* 0x000fe20000000f00 */
[----:B------:R-:W-:Y:S01]  /*ffa0*/  IMAD.MOV.U32 R3, RZ, RZ, 0x181f ;  /* 0x0000181fff037424 */ /* 0x000fe200078e00ff */
[----:B------:R-:W-:Y:S02]  /*ffb0*/  MOV R2, 0xffd0 ;  /* 0x0000ffd000027802 */ /* 0x000fe40000000f00 */
[----:B------:R-:W-:Y:S05]  /*ffc0*/  CALL.REL.NOINC `($__internal_28_$__cuda_sm70_shflsync_idx_p) ;  /* 0x0000186000007944 */ /* 0x000fea0003c00000 */
[----:B------:R-:W-:Y:S01]  /*ffd0*/  MOV R4, R195 ;  /* 0x000000c300047202 */ /* 0x000fe20000000f00 */
[----:B-1---5:R-:W-:Y:S05]  /*ffe0*/  BRA `(.L_x_1664) ;  /* 0xffff499000007947 */ /* 0x022fea000383ffff */
.L_x_1584:
[----:B------:R-:W-:Y:S01]  /*fff0*/  IMAD.MOV.U32 R230, RZ, RZ, R15 ;  /* 0x000000ffffe67224 */ /* 0x000fe200078e000f */
[----:B------:R-:W-:Y:S01]  /*10000*/  MOV R195, RZ ;  /* 0x000000ff00c37202 */ /* 0x000fe20000000f00 */
[----:B------:R-:W-:Y:S01]  /*10010*/  IMAD.MOV.U32 R3, RZ, RZ, 0x181f ;  /* 0x0000181fff037424 */ /* 0x000fe200078e00ff */
[----:B------:R-:W-:Y:S02]  /*10020*/  MOV R2, 0x10040 ;  /* 0x0001004000027802 */ /* 0x000fe40000000f00 */
[----:B-12---:R-:W-:Y:S05]  /*10030*/  CALL.REL.NOINC `($__internal_28_$__cuda_sm70_shflsync_idx_p) ;  /* 0x000017f000007944 */ /* 0x006fea0003c00000 */
[C---:B------:R-:W-:Y:S01]  /*10040*/  IADD3 R10, P2, R195.reuse, R119, RZ ;  /* 0x00000077c30a7210 */ /* 0x040fe20007f5e0ff */
[----:B------:R-:W-:Y:S01]  /*10050*/  IMAD.MOV.U32 R230, RZ, RZ, R5 ;  /* 0x000000ffffe67224 */ /* 0x000fe200078e0005 */
[----:B------:R-:W-:-:S02]  /*10060*/  IADD3 R8, P0, R195, R120, RZ ;  /* 0x00000078c3087210 */ /* 0x000fc40007f1e0ff */
[----:B------:R-:W-:Y:S01]  /*10070*/  SEL R13, RZ, 0x10, P5 ;  /* 0x00000010ff0d7807 */ /* 0x000fe20002800000 */
[C---:B------:R-:W-:Y:S01]  /*10080*/  IMAD.X R11, R4.reuse, 0x1, R113, P2 ;  /* 0x00000001040b7824 */ /* 0x040fe200010e0671 */
[C---:B------:R-:W-:Y:S01]  /*10090*/  IADD3 R6, P2, R195.reuse, R122, RZ ;  /* 0x0000007ac3067210 */ /* 0x040fe20007f5e0ff */
[C---:B------:R-:W-:Y:S01]  /*100a0*/  IMAD.X R9, R4.reuse, 0x1, R114, P0 ;  /* 0x0000000104097824 */ /* 0x040fe200000e0672 */
[----:B------:R-:W-:Y:S01]  /*100b0*/  IADD3 R2, P0, R195, R121, RZ ;  /* 0x00000079c3027210 */ /* 0x000fe20007f1e0ff */
[----:B------:R-:W-:Y:S01]  /*100c0*/  IMAD.MOV.U32 R195, RZ, RZ, 0x1 ;  /* 0x00000001ffc37424 */ /* 0x000fe200078e00ff */
[----:B------:R-:W-:Y:S01]  /*100d0*/  @!PT LDS RZ, [RZ] ;  /* 0x00000000fffff984 */ /* 0x000fe20000000800 */
[----:B------:R-:W-:Y:S01]  /*100e0*/  @!PT LDS RZ, [RZ] ;  /* 0x00000000fffff984 */ /* 0x000fe20000000800 */
[----:B------:R-:W-:Y:S01]  /*100f0*/  @!PT LDS RZ, [RZ] ;  /* 0x00000000fffff984 */ /* 0x000fe20000000800 */
[----:B------:R2:W-:Y:S01]  /*10100*/  LDGSTS.E.BYPASS.LTC128B.128 [R229+0x8100], [R10.64], !P6 ;  /* 0x081000000ae57fae */ /* 0x0005e2000f101d46 */
[C---:B------:R-:W-:Y:S01]  /*10110*/  IMAD.X R7, R4.reuse, 0x1, R115, P2 ;  /* 0x0000000104077824 */ /* 0x040fe200010e0673 */
[----:B------:R-:W-:Y:S01]  /*10120*/  SEL R12, RZ, 0x10, P4 ;  /* 0x00000010ff0c7807 */ /* 0x000fe20002000000 */
[----:B------:R-:W-:Y:S01]  /*10130*/  IMAD.X R3, R4, 0x1, R112, P0 ;  /* 0x0000000104037824 */ /* 0x000fe200000e0670 */
[----:B------:R2:W-:Y:S04]  /*10140*/  LDGSTS.E.BYPASS.LTC128B.128 [R229+0xa100], [R8.64], !P5 ;  /* 0x0a10000008e57fae */ /* 0x0005e8000e901d46 */
[----:B------:R3:W-:Y:S04]  /*10150*/  LDGSTS.E.BYPASS.LTC128B.128 [R229+0xc100], [R6.64], !P4 ;  /* 0x0c10000006e57fae */ /* 0x0007e8000e101d46 */
[----:B------:R4:W-:Y:S01]  /*10160*/  LDGSTS.E.BYPASS.LTC128B.128 [R229+0xe100], [R2.64], !P3 ;  /* 0x0e10000002e57fae */ /* 0x0009e2000d901d46 */
[----:B---3--:R-:W-:Y:S01]  /*10170*/  SEL R7, RZ, 0x10, P6 ;  /* 0x00000010ff077807 */ /* 0x008fe20003000000 */
[----:B----4-:R-:W-:Y:S01]  /*10180*/  IMAD.MOV.U32 R3, RZ, RZ, 0x181f ;  /* 0x0000181fff037424 */ /* 0x010fe200078e00ff */
        /* <DEDUP_REMOVED lines=10> */
.L_x_1585:
[----:B------:R-:W-:Y:S01]  /*10230*/  IMAD.MOV.U32 R132, RZ, RZ, R4 ;  /* 0x000000ffff847224 */ /* 0x000fe200078e0004 */
[----:B------:R-:W-:Y:S02]  /*10240*/  MOV R0, 0x2 ;  /* 0x0000000200007802 */ /* 0x000fe40000000f00 */
[----:B------:R-:W-:Y:S02]  /*10250*/  MOV R2, 0x10270 ;  /* 0x0001027000027802 */ /* 0x000fe40000000f00 */
[----:B------:R-:W-:Y:S05]  /*10260*/  CALL.REL.NOINC `($__internal_27_$__cuda_sm70_shflsync_bfly_p) ;  /* 0x0000156000007944 */ /* 0x000fea0003c00000 */
[----:B------:R-:W-:Y:S01]  /*10270*/  FMNMX.FTZ R4, R4, R0, !PT ;  /* 0x0000000004047209 */ /* 0x000fe20007810000 */
[----:B------:R-:W-:Y:S01]  /*10280*/  IMAD.MOV.U32 R0, RZ, RZ, 0x1 ;  /* 0x00000001ff007424 */ /* 0x000fe200078e00ff */
[----:B------:R-:W-:-:S03]  /*10290*/  MOV R2, 0x102c0 ;  /* 0x000102c000027802 */ /* 0x000fc60000000f00 */
[----:B------:R-:W-:Y:S02]  /*102a0*/  IMAD.MOV.U32 R132, RZ, RZ, R4 ;  /* 0x000000ffff847224 */ /* 0x000fe400078e0004 */
[----:B------:R-:W-:Y:S05]  /*102b0*/  CALL.REL.NOINC `($__internal_27_$__cuda_sm70_shflsync_bfly_p) ;  /* 0x0000151000007944 */ /* 0x000fea0003c00000 */
[----:B------:R-:W-:Y:S01]  /*102c0*/  FMNMX.FTZ R133, R4, R0, !PT ;  /* 0x0000000004857209 */ /* 0x000fe20007810000 */
[----:B------:R-:W-:Y:S01]  /*102d0*/  IMAD.MOV.U32 R132, RZ, RZ, R5 ;  /* 0x000000ffff847224 */ /* 0x000fe200078e0005 */
[----:B------:R-:W-:Y:S01]  /*102e0*/  MOV R2, 0x10310 ;  /* 0x0001031000027802 */ /* 0x000fe20000000f00 */
[----:B------:R-:W-:Y:S02]  /*102f0*/  IMAD.MOV.U32 R0, RZ, RZ, 0x2 ;  /* 0x00000002ff007424 */ /* 0x000fe400078e00ff */
[----:B------:R-:W-:Y:S05]  /*10300*/  CALL.REL.NOINC `($__internal_27_$__cuda_sm70_shflsync_bfly_p) ;  /* 0x000014c000007944 */ /* 0x000fea0003c00000 */
[----:B------:R-:W-:Y:S01]  /*10310*/  FMNMX.FTZ R5, R5, R0, !PT ;  /* 0x0000000005057209 */ /* 0x000fe20007810000 */
[----:B------:R-:W-:Y:S01]  /*10320*/  IMAD.MOV.U32 R0, RZ, RZ, 0x1 ;  /* 0x00000001ff007424 */ /* 0x000fe200078e00ff */
[----:B------:R-:W-:-:S03]  /*10330*/  MOV R2, 0x10360 ;  /* 0x0001036000027802 */ /* 0x000fc60000000f00 */
[----:B------:R-:W-:Y:S02]  /*10340*/  IMAD.MOV.U32 R132, RZ, RZ, R5 ;  /* 0x000000ffff847224 */ /* 0x000fe400078e0005 */
[----:B------:R-:W-:Y:S05]  /*10350*/  CALL.REL.NOINC `($__internal_27_$__cuda_sm70_shflsync_bfly_p) ;  /* 0x0000147000007944 */ /* 0x000fea0003c00000 */
[----:B------:R-:W-:Y:S01]  /*10360*/  MOV R3, R0 ;  /* 0x0000000000037202 */ /* 0x000fe20000000f00 */
[----:B------:R-:W-:Y:S05]  /*10370*/  BRA `(.L_x_1666) ;  /* 0xffff4ea000007947 */ /* 0x000fea000383ffff */
.L_x_1587:
[----:B-1234-:R-:W-:Y:S01]  /*10380*/  MOV R195, RZ ;  /* 0x000000ff00c37202 */ /* 0x01efe20000000f00 */
[----:B------:R-:W-:Y:S01]  /*10390*/  IMAD.MOV.U32 R230, RZ, RZ, R4 ;  /* 0x000000ffffe67224 */ /* 0x000fe200078e0004 */
[----:B------:R-:W-:Y:S01]  /*103a0*/  MOV R2, 0x103d0 ;  /* 0x000103d000027802 */ /* 0x000fe20000000f00 */
[----:B------:R-:W-:Y:S02]  /*103b0*/  IMAD.MOV.U32 R3, RZ, RZ, 0x181f ;  /* 0x0000181fff037424 */ /* 0x000fe400078e00ff */
[----:B------:R-:W-:Y:S05]  /*103c0*/  CALL.REL.NOINC `($__internal_28_$__cuda_sm70_shflsync_idx_p) ;  /* 0x0000146000007944 */ /* 0x000fea0003c00000 */
[----:B------:R-:W-:Y:S01]  /*103d0*/  MOV R2, R195 ;  /* 0x000000c300027202 */ /* 0x000fe20000000f00 */
[----:B-1---5:R-:W-:-:S05]  /*103e0*/  BRA `(.L_x_1667) ;  /* 0xffff671000007947 */ /* 0x022fca000383ffff */
.L_x_1590:
[----:B------:R-:W-:Y:S01]  /*103f0*/  MOV R195, RZ ;  /* 0x000000ff00c37202 */ /* 0x000fe20000000f00 */
[----:B------:R-:W-:Y:S01]  /*10400*/  IMAD.MOV.U32 R230, RZ, RZ, R133 ;  /* 0x000000ffffe67224 */ /* 0x000fe200078e0085 */
[----:B------:R-:W-:Y:S01]  /*10410*/  MOV R2, 0x10440 ;  /* 0x0001044000027802 */ /* 0x000fe20000000f00 */
[----:B------:R-:W-:Y:S02]  /*10420*/  IMAD.MOV.U32 R3, RZ, RZ, 0x181f ;  /* 0x0000181fff037424 */ /* 0x000fe400078e00ff */
[----:B------:R-:W-:Y:S05]  /*10430*/  CALL.REL.NOINC `($__internal_28_$__cuda_sm70_shflsync_idx_p) ;  /* 0x000013f000007944 */ /* 0x000fea0003c00000 */
[----:B------:R-:W-:Y:S01]  /*10440*/  MOV R132, R195 ;  /* 0x000000c300847202 */ /* 0x000fe20000000f00 */
[----:B-1---5:R-:W-:-:S05]  /*10450*/  BRA `(.L_x_1668) ;  /* 0xffff78d000007947 */ /* 0x022fca000383ffff */
.L_x_1591:
[----:B------:R-:W-:Y:S01]  /*10460*/  MOV R195, RZ ;  /* 0x000000ff00c37202 */ /* 0x000fe20000000f00 */
[----:B------:R-:W-:Y:S01]  /*10470*/  IMAD.MOV.U32 R230, RZ, RZ, R170 ;  /* 0x000000ffffe67224 */ /* 0x000fe200078e00aa */
[----:B------:R-:W-:Y:S01]  /*10480*/  MOV R2, 0x104b0 ;  /* 0x000104b000027802 */ /* 0x000fe20000000f00 */
[----:B------:R-:W-:Y:S02]  /*10490*/  IMAD.MOV.U32 R3, RZ, RZ, 0x181f ;  /* 0x0000181fff037424 */ /* 0x000fe400078e00ff */
[----:B-12---:R-:W-:Y:S05]  /*104a0*/  CALL.REL.NOINC `($__internal_28_$__cuda_sm70_shflsync_idx_p) ;  /* 0x0000138000007944 */ /* 0x006fea0003c00000 */
[C---:B------:R-:W-:Y:S01]  /*104b0*/  IADD3 R2, -R233.reuse, 0x10, RZ ;  /* 0x00000010e9027810 */ /* 0x040fe20007ffe1ff */
[----:B------:R-:W-:Y:S03]  /*104c0*/  IMAD.MOV.U32 R230, RZ, RZ, R133 ;  /* 0x000000ffffe67224 */ /* 0x000fe600078e0085 */
        /* <DEDUP_REMOVED lines=8> */
[----:B------:R2:W-:Y:S02]  /*10550*/  LDGSTS.E.BYPASS.LTC128B.128.ZFILL [R229+0x8100], [R2.64], P0 ;  /* 0x0810000002e57fae */ /* 0x0005e40008141d46 */
[C---:B--2---:R-:W-:Y:S05]  /*10560*/  IADD3 R2, P0, R195.reuse, R176, RZ ;  /* 0x000000b0c3027210 */ /* 0x044fea0007f1e0ff */
[C---:B------:R-:W-:Y:S01]  /*10570*/  IMAD.X R3, R132.reuse, 0x1, R172, P0 ;  /* 0x0000000184037824 */ /* 0x040fe200000e06ac */
[C---:B------:R-:W-:Y:S04]  /*10580*/  IADD3 R168, P0, R195.reuse, R177, RZ ;  /* 0x000000b1c3a87210 */ /* 0x040fe80007f1e0ff */
[----:B------:R2:W-:Y:S01]  /*10590*/  LDGSTS.E.BYPASS.LTC128B.128 [R229+0xa100], [R2.64], !P2 ;  /* 0x0a10000002e57fae */ /* 0x0005e2000d101d46 */
[C---:B------:R-:W-:Y:S05]  /*105a0*/  IMAD.X R169, R132.reuse, 0x1, R173, P0 ;  /* 0x0000000184a97824 */ /* 0x040fea00000e06ad */
[----:B------:R3:W-:Y:S01]  /*105b0*/  LDGSTS.E.BYPASS.LTC128B.128 [R229+0xc100], [R168.64], !P3 ;  /* 0x0c100000a8e57fae */ /* 0x0007e2000d901d46 */
[----:B--2---:R-:W-:Y:S01]  /*105c0*/  IADD3 R2, P0, R195, R178, RZ ;  /* 0x000000b2c3027210 */ /* 0x004fe20007f1e0ff */
[----:B------:R-:W-:Y:S04]  /*105d0*/  IMAD.MOV.U32 R195, RZ, RZ, 0x1 ;  /* 0x00000001ffc37424 */ /* 0x000fe800078e00ff */
[----:B------:R-:W-:Y:S05]  /*105e0*/  IMAD.X R3, R132, 0x1, R174, P0 ;  /* 0x0000000184037824 */ /* 0x000fea00000e06ae */
[----:B------:R2:W-:Y:S02]  /*105f0*/  LDGSTS.E.BYPASS.LTC128B.128 [R229+0xe100], [R2.64], !P4 ;  /* 0x0e10000002e57fae */ /* 0x0005e4000e101d46 */
[----:B--2---:R-:W-:Y:S01]  /*10600*/  MOV R2, 0x10630 ;  /* 0x0001063000027802 */ /* 0x004fe20000000f00 */
[----:B------:R-:W-:Y:S02]  /*10610*/  IMAD.MOV.U32 R3, RZ, RZ, 0x181f ;  /* 0x0000181fff037424 */ /* 0x000fe400078e00ff */
[----:B-1-3-5:R-:W-:Y:S05]  /*10620*/  CALL.REL.NOINC `($__internal_28_$__cuda_sm70_shflsync_idx_p) ;  /* 0x0000120000007944 */ /* 0x02afea0003c00000 */
[----:B------:R-:W-:Y:S01]  /*10630*/  MOV R3, 0x181f ;  /* 0x0000181f00037802 */ /* 0x000fe20000000f00 */
[----:B------:R-:W-:Y:S01]  /*10640*/  IMAD.MOV.U32 R132, RZ, RZ, R195 ;  /* 0x000000ffff847224 */ /* 0x000fe200078e00c3 */
[----:B------:R-:W-:Y:S01]  /*10650*/  MOV R195, 0x1 ;  /* 0x0000000100c37802 */ /* 0x000fe20000000f00 */
[----:B------:R-:W-:Y:S01]  /*10660*/  IMAD.MOV.U32 R230, RZ, RZ, R170 ;  /* 0x000000ffffe67224 */ /* 0x000fe200078e00aa */
[----:B------:R-:W-:Y:S02]  /*10670*/  MOV R2, 0x10690 ;  /* 0x0001069000027802 */ /* 0x000fe40000000f00 */
[----:B-1---5:R-:W-:Y:S05]  /*10680*/  CALL.REL.NOINC `($__internal_28_$__cuda_sm70_shflsync_idx_p) ;  /* 0x000011a000007944 */ /* 0x022fea0003c00000 */
[----:B-----5:R-:W-:Y:S01]  /*10690*/  MOV R0, R195 ;  /* 0x000000c300007202 */ /* 0x020fe20000000f00 */
[----:B-1----:R-:W-:-:S05]  /*106a0*/  BRA `(.L_x_1669) ;  /* 0xffff77e000007947 */ /* 0x002fca000383ffff */
.L_x_1592:
[----:B------:R-:W-:Y:S02]  /*106b0*/  MOV R0, 0x2 ;  /* 0x0000000200007802 */ /* 0x000fe40000000f00 */
[----:B------:R-:W-:Y:S02]  /*106c0*/  MOV R2, 0x106e0 ;  /* 0x000106e000027802 */ /* 0x000fe40000000f00 */
[----:B-1----:R-:W-:Y:S05]  /*106d0*/  CALL.REL.NOINC `($__internal_27_$__cuda_sm70_shflsync_bfly_p) ;  /* 0x000010f000007944 */ /* 0x002fea0003c00000 */
[----:B------:R-:W-:Y:S01]  /*106e0*/  FMNMX.FTZ R132, R132, R0, !PT ;  /* 0x0000000084847209 */ /* 0x000fe20007810000 */
[----:B------:R-:W-:Y:S01]  /*106f0*/  IMAD.MOV.U32 R0, RZ, RZ, 0x1 ;  /* 0x00000001ff007424 */ /* 0x000fe200078e00ff */
[----:B------:R-:W-:Y:S02]  /*10700*/  MOV R2, 0x10720 ;  /* 0x0001072000027802 */ /* 0x000fe40000000f00 */
        /* <DEDUP_REMOVED lines=8> */
[----:B------:R-:W-:Y:S02]  /*10790*/  MOV R2, 0x107b0 ;  /* 0x000107b000027802 */ /* 0x000fe40000000f00 */
[----:B------:R-:W-:Y:S05]  /*107a0*/  CALL.REL.NOINC `($__internal_27_$__cuda_sm70_shflsync_bfly_p) ;  /* 0x0000102000007944 */ /* 0x000fea0003c00000 */
[----:B------:R-:W-:-:S05]  /*107b0*/  BRA `(.L_x_1670) ;  /* 0xffff7ac000007947 */ /* 0x000fca000383ffff */
.L_x_1594:
[----:B------:R-:W-:Y:S01]  /*107c0*/  IMAD.MOV.U32 R132, RZ, RZ, R237 ;  /* 0x000000ffff847224 */ /* 0x000fe200078e00ed */
[----:B------:R-:W-:-:S02]  /*107d0*/  MOV R0, 0x2 ;  /* 0x0000000200007802 */ /* 0x000fc40000000f00 */
[----:B------:R-:W-:Y:S02]  /*107e0*/  MOV R2, 0x10800 ;  /* 0x0001080000027802 */ /* 0x000fe40000000f00 */
[----:B------:R-:W-:Y:S05]  /*107f0*/  CALL.REL.NOINC `($__internal_27_$__cuda_sm70_shflsync_bfly_p) ;  /* 0x00000fd000007944 */ /* 0x000fea0003c00000 */
[----:B------:R-:W-:Y:S05]  /*10800*/  BRA `(.L_x_1671) ;  /* 0xffff96b000007947 */ /* 0x000fea000383ffff */
.L_x_1595:
[----:B------:R-:W-:Y:S01]  /*10810*/  IMAD.MOV.U32 R132, RZ, RZ, R4 ;  /* 0x000000ffff847224 */ /* 0x000fe200078e0004 */
[----:B------:R-:W-:Y:S02]  /*10820*/  MOV R0, 0x1 ;  /* 0x0000000100007802 */ /* 0x000fe40000000f00 */
[----:B------:R-:W-:Y:S02]  /*10830*/  MOV R2, 0x10850 ;  /* 0x0001085000027802 */ /* 0x000fe40000000f00 */
[----:B-1----:R-:W-:Y:S05]  /*10840*/  CALL.REL.NOINC `($__internal_27_$__cuda_sm70_shflsync_bfly_p) ;  /* 0x00000f8000007944 */ /* 0x002fea0003c00000 */
[----:B------:R-:W-:Y:S01]  /*10850*/  FADD.FTZ R4, R4, R0 ;  /* 0x0000000004047221 */ /* 0x000fe20000010000 */
[----:B------:R-:W-:Y:S02]  /*10860*/  MOV R132, R236 ;  /* 0x000000ec00847202 */ /* 0x000fe40000000f00 */
[----:B------:R-:W-:Y:S02]  /*10870*/  MOV R0, 0x2 ;  /* 0x0000000200007802 */ /* 0x000fe40000000f00 */
[----:B------:R-:W-:Y:S02]  /*10880*/  MOV R2, 0x108a0 ;  /* 0x000108a000027802 */ /* 0x000fe40000000f00 */
[----:B------:R-:W-:Y:S05]  /*10890*/  CALL.REL.NOINC `($__internal_27_$__cuda_sm70_shflsync_bfly_p) ;  /* 0x00000f3000007944 */ /* 0x000fea0003c00000 */
[----:B------:R-:W-:Y:S01]  /*108a0*/  FADD.FTZ R5, R236, R0 ;  /* 0x00000000ec057221 */ /* 0x000fe20000010000 */
[----:B------:R-:W-:Y:S02]  /*108b0*/  MOV R0, 0x1 ;  /* 0x0000000100007802 */ /* 0x000fe40000000f00 */
[----:B------:R-:W-:-:S02]  /*108c0*/  MOV R2, 0x108f0 ;  /* 0x000108f000027802 */ /* 0x000fc40000000f00 */
[----:B------:R-:W-:Y:S02]  /*108d0*/  MOV R132, R5 ;  /* 0x0000000500847202 */ /* 0x000fe40000000f00 */
[----:B------:R-:W-:Y:S05]  /*108e0*/  CALL.REL.NOINC `($__internal_27_$__cuda_sm70_shflsync_bfly_p) ;  /* 0x00000ee000007944 */ /* 0x000fea0003c00000 */
[----:B------:R-:W-:Y:S01]  /*108f0*/  MOV R3, R0 ;  /* 0x0000000000037202 */ /* 0x000fe20000000f00 */
[----:B------:R-:W-:Y:S05]  /*10900*/  BRA `(.L_x_1672) ;  /* 0xffff962000007947 */ /* 0x000fea000383ffff */
.L_x_1602:
[----:B--234-:R-:W-:Y:S01]  /*10910*/  IMAD.MOV.U32 R230, RZ, RZ, R5 ;  /* 0x000000ffffe67224 */ /* 0x01cfe200078e0005 */
[----:B------:R-:W-:Y:S01]  /*10920*/  MOV R195, RZ ;  /* 0x000000ff00c37202 */ /* 0x000fe20000000f00 */
[----:B------:R-:W-:Y:S01]  /*10930*/  IMAD.MOV.U32 R3, RZ, RZ, 0x181f ;  /* 0x0000181fff037424 */ /* 0x000fe200078e00ff */
[----:B------:R-:W-:Y:S02]  /*10940*/  MOV R2, 0x10960 ;  /* 0x0001096000027802 */ /* 0x000fe40000000f00 */
[----:B-1----:R-:W-:Y:S05]  /*10950*/  CALL.REL.NOINC `($__internal_28_$__cuda_sm70_shflsync_idx_p) ;  /* 0x00000ed000007944 */ /* 0x002fea0003c00000 */
[----:B------:R-:W-:Y:S01]  /*10960*/  MOV R4, R195 ;  /* 0x000000c300047202 */ /* 0x000fe20000000f00 */
[----:B-1---5:R-:W-:Y:S05]  /*10970*/  BRA `(.L_x_1673) ;  /* 0xffffb24000007947 */ /* 0x022fea000383ffff */
.L_x_1603:
[----:B------:R-:W-:Y:S01]  /*10980*/  IMAD.MOV.U32 R230, RZ, RZ, R14 ;  /* 0x000000ffffe67224 */ /* 0x000fe200078e000e */
[----:B------:R-:W-:Y:S01]  /*10990*/  MOV R195, RZ ;  /* 0x000000ff00c37202 */ /* 0x000fe20000000f00 */
[----:B------:R-:W-:Y:S01]  /*109a0*/  IMAD.MOV.U32 R3, RZ, RZ, 0x181f ;  /* 0x0000181fff037424 */ /* 0x000fe200078e00ff */
[----:B------:R-:W-:Y:S02]  /*109b0*/  MOV R2, 0x109d0 ;  /* 0x000109d000027802 */ /* 0x000fe40000000f00 */
[----:B-123--:R-:W-:Y:S05]  /*109c0*/  CALL.REL.NOINC `($__internal_28_$__cuda_sm70_shflsync_idx_p) ;  /* 0x00000e6000007944 */ /* 0x00efea0003c00000 */
[----:B-----5:R-:W-:Y:S01]  /*109d0*/  MOV R0, R195 ;  /* 0x000000c300007202 */ /* 0x020fe20000000f00 */
[----:B-1----:R-:W-:Y:S05]  /*109e0*/  BRA `(.L_x_1674) ;  /* 0xffffb1f000007947 */ /* 0x002fea000383ffff */
.L_x_1606:
[----:B------:R-:W-:Y:S01]  /*109f0*/  IMAD.MOV.U32 R230, RZ, RZ, R5 ;  /* 0x000000ffffe67224 */ /* 0x000fe200078e0005 */
[----:B------:R-:W-:Y:S01]  /*10a00*/  MOV R195, 0x1 ;  /* 0x0000000100c37802 */ /* 0x000fe20000000f00 */
[----:B--2---:R-:W-:Y:S01]  /*10a10*/  IMAD.MOV.U32 R3, RZ, RZ, 0x181f ;  /* 0x0000181fff037424 */ /* 0x004fe200078e00ff */
[----:B------:R-:W-:-:S02]  /*10a20*/  MOV R2, 0x10a40 ;  /* 0x00010a4000027802 */ /* 0x000fc40000000f00 */
[----:B-1-34-:R-:W-:Y:S05]  /*10a30*/  CALL.REL.NOINC `($__internal_28_$__cuda_sm70_shflsync_idx_p) ;  /* 0x00000df000007944 */ /* 0x01afea0003c00000 */
        /* <DEDUP_REMOVED lines=8> */
.L_x_1609:
[----:B------:R-:W-:Y:S01]  /*10ac0*/  IMAD.MOV.U32 R230, RZ, RZ, R5 ;  /* 0x000000ffffe67224 */ /* 0x000fe200078e0005 */
[----:B------:R-:W-:Y:S01]  /*10ad0*/  MOV R195, 0x2 ;  /* 0x0000000200c37802 */ /* 0x000fe20000000f00 */
[----:B-1----:R-:W-:Y:S01]  /*10ae0*/  IMAD.MOV.U32 R3, RZ, RZ, 0x181f ;  /* 0x0000181fff037424 */ /* 0x002fe200078e00ff */
[----:B------:R-:W-:Y:S02]  /*10af0*/  MOV R2, 0x10b10 ;  /* 0x00010b1000027802 */ /* 0x000fe40000000f00 */
[----:B--234-:R-:W-:Y:S05]  /*10b00*/  CALL.REL.NOINC `($__internal_28_$__cuda_sm70_shflsync_idx_p) ;  /* 0x00000d2000007944 */ /* 0x01cfea0003c00000 */
[----:B------:R-:W-:Y:S01]  /*10b10*/  MOV R4, R195 ;  /* 0x000000c300047202 */ /* 0x000fe20000000f00 */
[----:B-1---5:R-:W-:Y:S05]  /*10b20*/  BRA `(.L_x_1676) ;  /* 0xffffb43000007947 */ /* 0x022fea000383ffff */
.L_x_1610:
[----:B------:R-:W-:Y:S01]  /*10b30*/  IMAD.MOV.U32 R230, RZ, RZ, R14 ;  /* 0x000000ffffe67224 */ /* 0x000fe200078e000e */
[----:B------:R-:W-:Y:S01]  /*10b40*/  MOV R195, 0x2 ;  /* 0x0000000200c37802 */ /* 0x000fe20000000f00 */
[----:B-1----:R-:W-:Y:S01]  /*10b50*/  IMAD.MOV.U32 R3, RZ, RZ, 0x181f ;  /* 0x0000181fff037424 */ /* 0x002fe200078e00ff */
[----:B------:R-:W-:Y:S02]  /*10b60*/  MOV R2, 0x10b80 ;  /* 0x00010b8000027802 */ /* 0x000fe40000000f00 */
[----:B--234-:R-:W-:Y:S05]  /*10b70*/  CALL.REL.NOINC `($__internal_28_$__cuda_sm70_shflsync_idx_p) ;  /* 0x00000cb000007944 */ /* 0x01cfea0003c00000 */
[----:B-----5:R-:W-:Y:S01]  /*10b80*/  MOV R0, R195 ;  /* 0x000000c300007202 */ /* 0x020fe20000000f00 */
[----:B-1----:R-:W-:Y:S05]  /*10b90*/  BRA `(.L_x_1677) ;  /* 0xffffb3e000007947 */ /* 0x002fea000383ffff */
.L_x_1613:
[----:B------:R-:W-:Y:S01]  /*10ba0*/  IMAD.MOV.U32 R230, RZ, RZ, R5 ;  /* 0x000000ffffe67224 */ /* 0x000fe200078e0005 */
[----:B------:R-:W-:Y:S01]  /*10bb0*/  MOV R195, 0x3 ;  /* 0x0000000300c37802 */ /* 0x000fe20000000f00 */
[----:B-1----:R-:W-:Y:S01]  /*10bc0*/  IMAD.MOV.U32 R3, RZ, RZ, 0x181f ;  /* 0x0000181fff037424 */ /* 0x002fe200078e00ff */
[----:B------:R-:W-:-:S02]  /*10bd0*/  MOV R2, 0x10bf0 ;  /* 0x00010bf000027802 */ /* 0x000fc40000000f00 */
[----:B--234-:R-:W-:Y:S05]  /*10be0*/  CALL.REL.NOINC `($__internal_28_$__cuda_sm70_shflsync_idx_p) ;  /* 0x00000c4000007944 */ /* 0x01cfea0003c00000 */
        /* <DEDUP_REMOVED lines=8> */
.L_x_1615:
[----:B------:R-:W-:Y:S01]  /*10c70*/  IMAD.MOV.U32 R230, RZ, RZ, R5 ;  /* 0x000000ffffe67224 */ /* 0x000fe200078e0005 */
[----:B------:R-:W-:Y:S01]  /*10c80*/  MOV R195, RZ ;  /* 0x000000ff00c37202 */ /* 0x000fe20000000f00 */
[----:B------:R-:W-:Y:S01]  /*10c90*/  IMAD.MOV.U32 R3, RZ, RZ, 0x1c1f ;  /* 0x00001c1fff037424 */ /* 0x000fe200078e00ff */
[----:B------:R-:W-:Y:S02]  /*10ca0*/  MOV R2, 0x10cc0 ;  /* 0x00010cc000027802 */ /* 0x000fe40000000f00 */
[----:B------:R-:W-:Y:S05]  /*10cb0*/  CALL.REL.NOINC `($__internal_28_$__cuda_sm70_shflsync_idx_p) ;  /* 0x00000b7000007944 */ /* 0x000fea0003c00000 */
[----:B------:R-:W-:Y:S01]  /*10cc0*/  MOV R4, R195 ;  /* 0x000000c300047202 */ /* 0x000fe20000000f00 */
[----:B-1---5:R-:W-:Y:S05]  /*10cd0*/  BRA `(.L_x_1679) ;  /* 0xffffb80000007947 */ /* 0x022fea000383ffff */
.L_x_1616:
[----:B------:R-:W-:Y:S01]  /*10ce0*/  IMAD.MOV.U32 R230, RZ, RZ, R12 ;  /* 0x000000ffffe67224 */ /* 0x000fe200078e000c */
[----:B------:R-:W-:Y:S01]  /*10cf0*/  MOV R195, RZ ;  /* 0x000000ff00c37202 */ /* 0x000fe20000000f00 */
[----:B------:R-:W-:Y:S01]  /*10d00*/  IMAD.MOV.U32 R3, RZ, RZ, 0x1c1f ;  /* 0x00001c1fff037424 */ /* 0x000fe200078e00ff */
[----:B------:R-:W-:Y:S02]  /*10d10*/  MOV R2, 0x10d30 ;  /* 0x00010d3000027802 */ /* 0x000fe40000000f00 */
[----:B-12---:R-:W-:Y:S05]  /*10d20*/  CALL.REL.NOINC `($__internal_28_$__cuda_sm70_shflsync_idx_p) ;  /* 0x00000b0000007944 */ /* 0x006fea0003c00000 */
[----:B-----5:R-:W-:Y:S01]  /*10d30*/  MOV R0, R195 ;  /* 0x000000c300007202 */ /* 0x020fe20000000f00 */
[----:B-1----:R-:W-:Y:S05]  /*10d40*/  BRA `(.L_x_1680) ;  /* 0xffffb7b000007947 */ /* 0x002fea000383ffff */
.L_x_1619:
        /* <DEDUP_REMOVED lines=13> */
.L_x_1623:
[----:B------:R-:W-:Y:S01]  /*10e20*/  IMAD.MOV.U32 R230, RZ, RZ, R5 ;  /* 0x000000ffffe67224 */ /* 0x000fe200078e0005 */
[----:B------:R-:W-:Y:S01]  /*10e30*/  MOV R195, RZ ;  /* 0x000000ff00c37202 */ /* 0x000fe20000000f00 */
[----:B------:R-:W-:Y:S01]  /*10e40*/  IMAD.MOV.U32 R3, RZ, RZ, 0x181f ;  /* 0x0000181fff037424 */ /* 0x000fe200078e00ff */
[----:B------:R-:W-:Y:S02]  /*10e50*/  MOV R2, 0x10e70 ;  /* 0x00010e7000027802 */ /* 0x000fe40000000f00 */
[----:B------:R-:W-:Y:S05]  /*10e60*/  CALL.REL.NOINC `($__internal_28_$__cuda_sm70_shflsync_idx_p) ;  /* 0x000009c000007944 */ /* 0x000fea0003c00000 */
[----:B------:R-:W-:Y:S01]  /*10e70*/  MOV R4, R195 ;  /* 0x000000c300047202 */ /* 0x000fe20000000f00 */
[----:B-1---5:R-:W-:Y:S05]  /*10e80*/  BRA `(.L_x_1682) ;  /* 0xffffd67000007947 */ /* 0x022fea000383ffff */
.L_x_1624:
[----:B------:R-:W-:Y:S01]  /*10e90*/  IMAD.MOV.U32 R230, RZ, RZ, R14 ;  /* 0x000000ffffe67224 */ /* 0x000fe200078e000e */
[----:B------:R-:W-:Y:S01]  /*10ea0*/  MOV R195, RZ ;  /* 0x000000ff00c37202 */ /* 0x000fe20000000f00 */
[----:B------:R-:W-:Y:S01]  /*10eb0*/  IMAD.MOV.U32 R3, RZ, RZ, 0x181f ;  /* 0x0000181fff037424 */ /* 0x000fe200078e00ff */
[----:B------:R-:W-:Y:S02]  /*10ec0*/  MOV R2, 0x10ee0 ;  /* 0x00010ee000027802 */ /* 0x000fe40000000f00 */
[----:B-12---:R-:W-:Y:S05]  /*10ed0*/  CALL.REL.NOINC `($__internal_28_$__cuda_sm70_shflsync_idx_p) ;  /* 0x0000095000007944 */ /* 0x006fea0003c00000 */
[----:B-----5:R-:W-:Y:S01]  /*10ee0*/  MOV R0, R195 ;  /* 0x000000c300007202 */ /* 0x020fe20000000f00 */
[----:B-1----:R-:W-:Y:S05]  /*10ef0*/  BRA `(.L_x_1683) ;  /* 0xffffd62000007947 */ /* 0x002fea000383ffff */
.L_x_1627:
        /* <DEDUP_REMOVED lines=13> */
.L_x_1630:
[----:B------:R-:W-:Y:S01]  /*10fd0*/  IMAD.MOV.U32 R230, RZ, RZ, R5 ;  /* 0x000000ffffe67224 */ /* 0x000fe200078e0005 */
[----:B------:R-:W-:Y:S01]  /*10fe0*/  MOV R195, 0x2 ;  /* 0x0000000200c37802 */ /* 0x000fe20000000f00 */
[----:B-1----:R-:W-:Y:S01]  /*10ff0*/  IMAD.MOV.U32 R3, RZ, RZ, 0x181f ;  /* 0x0000181fff037424 */ /* 0x002fe200078e00ff */
[----:B------:R-:W-:Y:S02]  /*11000*/  MOV R2, 0x11020 ;  /* 0x0001102000027802 */ /* 0x000fe40000000f00 */
[----:B--234-:R-:W-:Y:S05]  /*11010*/  CALL.REL.NOINC `($__internal_28_$__cuda_sm70_shflsync_idx_p) ;  /* 0x0000081000007944 */ /* 0x01cfea0003c00000 */
[----:B------:R-:W-:Y:S01]  /*11020*/  MOV R4, R195 ;  /* 0x000000c300047202 */ /* 0x000fe20000000f00 */
[----:B-1---5:R-:W-:Y:S05]  /*11030*/  BRA `(.L_x_1685) ;  /* 0xffffd87000007947 */ /* 0x022fea000383ffff */
.L_x_1631:
[----:B------:R-:W-:Y:S01]  /*11040*/  IMAD.MOV.U32 R230, RZ, RZ, R14 ;  /* 0x000000ffffe67224 */ /* 0x000fe200078e000e */
[----:B------:R-:W-:Y:S01]  /*11050*/  MOV R195, 0x2 ;  /* 0x0000000200c37802 */ /* 0x000fe20000000f00 */
[----:B------:R-:W-:Y:S01]  /*11060*/  IMAD.MOV.U32 R3, RZ, RZ, 0x181f ;  /* 0x0000181fff037424 */ /* 0x000fe200078e00ff */
[----:B------:R-:W-:Y:S02]  /*11070*/  MOV R2, 0x11090 ;  /* 0x0001109000027802 */ /* 0x000fe40000000f00 */
[----:B-1234-:R-:W-:Y:S05]  /*11080*/  CALL.REL.NOINC `($__internal_28_$__cuda_sm70_shflsync_idx_p) ;  /* 0x000007a000007944 */ /* 0x01efea0003c00000 */
[----:B-----5:R-:W-:Y:S01]  /*11090*/  MOV R0, R195 ;  /* 0x000000c300007202 */ /* 0x020fe20000000f00 */
[----:B-1----:R-:W-:Y:S05]  /*110a0*/  BRA `(.L_x_1686) ;  /* 0xffffd82000007947 */ /* 0x002fea000383ffff */
.L_x_1634:
        /* <DEDUP_REMOVED lines=13> */
.L_x_1636:
[----:B------:R-:W-:Y:S01]  /*11180*/  IMAD.MOV.U32 R230, RZ, RZ, R106 ;  /* 0x000000ffffe67224 */ /* 0x000fe200078e006a */
[----:B------:R-:W-:Y:S01]  /*11190*/  MOV R195, RZ ;  /* 0x000000ff00c37202 */ /* 0x000fe20000000f00 */
[----:B------:R-:W-:Y:S01]  /*111a0*/  IMAD.MOV.U32 R3, RZ, RZ, 0x1f ;  /* 0x0000001fff037424 */ /* 0x000fe200078e00ff */
[----:B------:R-:W-:Y:S02]  /*111b0*/  MOV R2, 0x111d0 ;  /* 0x000111d000027802 */ /* 0x000fe40000000f00 */
[----:B------:R-:W-:Y:S05]  /*111c0*/  CALL.REL.NOINC `($__internal_28_$__cuda_sm70_shflsync_idx_p) ;  /* 0x0000066000007944 */ /* 0x000fea0003c00000 */
[----:B------:R-:W-:Y:S01]  /*111d0*/  MOV R9, R195 ;  /* 0x000000c300097202 */ /* 0x000fe20000000f00 */
[----:B-1---5:R-:W-:Y:S05]  /*111e0*/  BRA `(.L_x_1688) ;  /* 0xffffdb1000007947 */ /* 0x022fea000383ffff */
.L_x_1637:
[----:B------:R-:W-:Y:S01]  /*111f0*/  IMAD.MOV.U32 R230, RZ, RZ, R106 ;  /* 0x000000ffffe67224 */ /* 0x000fe200078e006a */
[----:B------:R-:W-:Y:S01]  /*11200*/  MOV R195, 0x1 ;  /* 0x0000000100c37802 */ /* 0x000fe20000000f00 */
[----:B------:R-:W-:Y:S01]  /*11210*/  IMAD.MOV.U32 R3, RZ, RZ, 0x1f ;  /* 0x0000001fff037424 */ /* 0x000fe200078e00ff */
[----:B------:R-:W-:Y:S02]  /*11220*/  MOV R2, 0x11240 ;  /* 0x0001124000027802 */ /* 0x000fe40000000f00 */
[----:B-12---:R-:W-:Y:S05]  /*11230*/  CALL.REL.NOINC `($__internal_28_$__cuda_sm70_shflsync_idx_p) ;  /* 0x000005f000007944 */ /* 0x006fea0003c00000 */
[----:B------:R-:W-:Y:S01]  /*11240*/  MOV R8, R195 ;  /* 0x000000c300087202 */ /* 0x000fe20000000f00 */
[----:B-1---5:R-:W-:Y:S05]  /*11250*/  BRA `(.L_x_1689) ;  /* 0xffffdac000007947 */ /* 0x022fea000383ffff */
.L_x_1638:
[----:B------:R-:W-:Y:S02]  /*11260*/  MOV R3, 0x1 ;  /* 0x0000000100037802 */ /* 0x000fe40000000f00 */
[----:B------:R-:W-:-:S02]  /*11270*/  MOV R2, 0x11290 ;  /* 0x0001129000027802 */ /* 0x000fc40000000f00 */
[----:B-1234-:R-:W-:Y:S05]  /*11280*/  CALL.REL.NOINC `($__internal_29_$__cuda_sm70_shflsync_up_p) ;  /* 0x0000061000007944 */ /* 0x01efea0003c00000 */
[----:B------:R-:W-:Y:S05]  /*11290*/  BRA `(.L_x_1690) ;  /* 0xffffdbb000007947 */ /* 0x000fea000383ffff */
.L_x_1639:
[----:B------:R-:W-:Y:S02]  /*112a0*/  MOV R3, 0x2 ;  /* 0x0000000200037802 */ /* 0x000fe40000000f00 */
[----:B------:R-:W-:-:S02]  /*112b0*/  MOV R2, 0x112d0 ;  /* 0x000112d000027802 */ /* 0x000fc40000000f00 */
[----:B--2-4-:R-:W-:Y:S05]  /*112c0*/  CALL.REL.NOINC `($__internal_29_$__cuda_sm70_shflsync_up_p) ;  /* 0x000005d000007944 */ /* 0x014fea0003c00000 */
        /* <DEDUP_REMOVED lines=24> */
.L_x_1643:
[----:B------:R-:W-:Y:S02]  /*11450*/  MOV R3, 0x1 ;  /* 0x0000000100037802 */ /* 0x000fe40000000f00 */
[----:B------:R-:W-:Y:S02]  /*11460*/  MOV R2, 0x11480 ;  /* 0x0001148000027802 */ /* 0x000fe40000000f00 */
[----:B------:R-:W-:Y:S05]  /*11470*/  CALL.REL.NOINC `($__internal_29_$__cuda_sm70_shflsync_up_p) ;  /* 0x0000042000007944 */ /* 0x000fea0003c00000 */
[----:B------:R-:W-:Y:S01]  /*11480*/  MOV R2, R4 ;  /* 0x0000000400027202 */ /* 0x000fe20000000f00 */
[----:B------:R-:W-:Y:S05]  /*11490*/  BRA `(.L_x_1692) ;  /* 0xffffdc1000007947 */ /* 0x000fea000383ffff */
.L_x_1644:
        /* <DEDUP_REMOVED lines=27> */
.L_x_1646:
[----:B------:R-:W-:Y:S02]  /*11650*/  SEL R0, RZ, 0x1, P0 ;  /* 0x00000001ff007807 */ /* 0x000fe40000000000 */
[----:B------:R-:W-:Y:S02]  /*11660*/  MOV R2, 0x11680 ;  /* 0x0001168000027802 */ /* 0x000fe40000000f00 */
[----:B-1----:R-:W-:Y:S05]  /*11670*/  CALL.REL.NOINC `($__internal_30_$__cuda_sm70_votesync_ballot) ;  /* 0x0000028000007944 */ /* 0x002fea0003c00000 */
[----:B------:R-:W-:Y:S05]  /*11680*/  BRA `(.L_x_1694) ;  /* 0xffffdbb000007947 */ /* 0x000fea000383ffff */
.L_x_1647:
[----:B------:R-:W-:Y:S01]  /*11690*/  IMAD.MOV.U32 R230, RZ, RZ, R6 ;  /* 0x000000ffffe67224 */ /* 0x000fe200078e0006 */
[----:B---3--:R-:W-:Y:S01]  /*116a0*/  MOV R195, R11 ;  /* 0x0000000b00c37202 */ /* 0x008fe20000000f00 */
[----:B------:R-:W-:Y:S01]  /*116b0*/  IMAD.MOV.U32 R3, RZ, RZ, 0x1f ;  /* 0x0000001fff037424 */ /* 0x000fe200078e00ff */
[----:B------:R-:W-:Y:S02]  /*116c0*/  MOV R2, 0x116e0 ;  /* 0x000116e000027802 */ /* 0x000fe40000000f00 */
[----:B-12---:R-:W-:Y:S05]  /*116d0*/  CALL.REL.NOINC `($__internal_28_$__cuda_sm70_shflsync_idx_p) ;  /* 0x0000015000007944 */ /* 0x006fea0003c00000 */
[----:B------:R-:W-:Y:S01]  /*116e0*/  IMAD.MOV.U32 R6, RZ, RZ, R195 ;  /* 0x000000ffff067224 */ /* 0x000fe200078e00c3 */
[----:B------:R-:W-:Y:S01]  /*116f0*/  MOV R195, R11 ;  /* 0x0000000b00c37202 */ /* 0x000fe20000000f00 */
[----:B------:R-:W-:Y:S01]  /*11700*/  IMAD.MOV.U32 R230, RZ, RZ, R7 ;  /* 0x000000ffffe67224 */ /* 0x000fe200078e0007 */
[----:B------:R-:W-:Y:S02]  /*11710*/  MOV R3, 0x1f ;  /* 0x0000001f00037802 */ /* 0x000fe40000000f00 */
[----:B------:R-:W-:-:S02]  /*11720*/  MOV R2, 0x11740 ;  /* 0x0001174000027802 */ /* 0x000fc40000000f00 */
[----:B-1---5:R-:W-:Y:S05]  /*11730*/  CALL.REL.NOINC `($__internal_28_$__cuda_sm70_shflsync_idx_p) ;  /* 0x000000f000007944 */ /* 0x022fea0003c00000 */
[----:B------:R-:W-:Y:S01]  /*11740*/  MOV R7, R195 ;  /* 0x000000c300077202 */ /* 0x000fe20000000f00 */
[----:B-1---5:R-:W-:Y:S05]  /*11750*/  BRA `(.L_x_1695) ;  /* 0xffffdb2000007947 */ /* 0x022fea000383ffff */
.L_x_1650:
[----:B------:R-:W-:Y:S01]  /*11760*/  IMAD.MOV.U32 R230, RZ, RZ, R4 ;  /* 0x000000ffffe67224 */ /* 0x000fe200078e0004 */
[----:B------:R-:W-:Y:S01]  /*11770*/  MOV R195, R0 ;  /* 0x0000000000c37202 */ /* 0x000fe20000000f00 */
[----:B------:R-:W-:Y:S01]  /*11780*/  IMAD.MOV.U32 R3, RZ, RZ, 0x1f ;  /* 0x0000001fff037424 */ /* 0x000fe200078e00ff */
[----:B------:R-:W-:-:S02]  /*11790*/  MOV R2, 0x117b0 ;  /* 0x000117b000027802 */ /* 0x000fc40000000f00 */
[----:B-1-34-:R-:W-:Y:S05]  /*117a0*/  CALL.REL.NOINC `($__internal_28_$__cuda_sm70_shflsync_idx_p) ;  /* 0x0000008000007944 */ /* 0x01afea0003c00000 */
[----:B------:R-:W-:Y:S01]  /*117b0*/  MOV R10, R195 ;  /* 0x000000c3000a7202 */ /* 0x000fe20000000f00 */
[----:B-1---5:R-:W-:Y:S05]  /*117c0*/  BRA `(.L_x_1649) ;  /* 0xffffdb1000007947 */ /* 0x022fea000383ffff */
        .weak           $__internal_27_$__cuda_sm70_shflsync_bfly_p
        .type           $__internal_27_$__cuda_sm70_shflsync_bfly_p,@function
        .size           $__internal_27_$__cuda_sm70_shflsync_bfly_p,($__internal_28_$__cuda_sm70_shflsync_idx_p - $__internal_27_$__cuda_sm70_shflsync_bfly_p)
$__internal_27_$__cuda_sm70_shflsync_bfly_p:
[----:B------:R-:W-:Y:S02]  /*117d0*/  MOV R169, 0xffffffff ;  /* 0xffffffff00a97802 */ /* 0x000fe40000000f00 */
[----:B------:R-:W-:-:S02]  /*117e0*/  MOV R3, 0x1f ;  /* 0x0000001f00037802 */ /* 0x000fc40000000f00 */
[----:B------:R-:W-:Y:S04]  /*117f0*/  WARPSYNC R169 ;  /* 0x000000a900007348 */ /* 0x000fe80003800000 */
[----:B------:R1:W2:Y:S02]  /*11800*/  SHFL.BFLY PT, R0, R132, R0, R3 ;  /* 0x0c00000084007389 */ /* 0x0002a400000e0003 */
[----:B-1----:R-:W-:-:S04]  /*11810*/  MOV R3, 0x0 ;  /* 0x0000000000037802 */ /* 0x002fc80000000f00 */
[----:B--2---:R-:W-:Y:S05]  /*11820*/  RET.REL.NODEC R2 `(_ZN7cutlass13device_kernelIN5flash19enable_sm80_to_sm89INS1_16FlashAttnFwdSm80INS1_25CollectiveMainloopFwdSm80ILi8ELi1ELb0EN4cute5tupleIJNS5_1CILi128EEENS7_ILi64EEENS7_ILi256EEEEEELi256ENS_10bfloat16_tEfNS_4arch4Sm80ELb0ELb0ELb0ELb1ELb1ELb0ELb1ELb1EEENS1_21CollectiveEpilogueFwdINS6_IJS8_SA_S9_EEENS6_IJNS7_ILi1EEESI_SI_EEESC_SE_Li256ELb1ELb1ELb1ELb0EEENS1_36VarlenDynamicPersistentTileSchedulerILi128ELi64ELi256ELi256ELb1ELb1ELb0ELb0ELb1ELb1EEEEEEEEEvNT_6ParamsE) ;  /* 0xfffee7d002007950 */ /* 0x004fea0003c3ffff */
        .weak           $__internal_28_$__cuda_sm70_shflsync_idx_p
        .type           $__internal_28_$__cuda_sm70_shflsync_idx_p,@function
        .size           $__internal_28_$__cuda_sm70_shflsync_idx_p,($__internal_29_$__cuda_sm70_shflsync_up_p - $__internal_28_$__cuda_sm70_shflsync_idx_p)
$__internal_28_$__cuda_sm70_shflsync_idx_p:
[----:B------:R1:W-:Y:S02]  /*11830*/  STL [R1+0x154], R0 ;  /* 0x0001540001007387 */ /* 0x0003e40000100800 */
[----:B-1----:R-:W-:-:S04]  /*11840*/  MOV R0, 0xffffffff ;  /* 0xffffffff00007802 */ /* 0x002fc80000000f00 */
[----:B------:R-:W-:Y:S04]  /*11850*/  WARPSYNC R0 ;  /* 0x0000000000007348 */ /* 0x000fe80003800000 */
[----:B------:R1:W2:Y:S04]  /*11860*/  SHFL.IDX PT, R195, R230, R195, R3 ;  /* 0x000000c3e6c37389 */ /* 0x0002a800000e0003 */
[----:B-1----:R1:W5:Y:S01]  /*11870*/  LDL.LU R0, [R1+0x154] ;  /* 0x0001540001007983 */ /* 0x0023620000300800 */
[----:B------:R-:W-:-:S04]  /*11880*/  MOV R3, 0x0 ;  /* 0x0000000000037802 */ /* 0x000fc80000000f00 */
[----:B--2---:R-:W-:Y:S05]  /*11890*/  RET.REL.NODEC R2 `(_ZN7cutlass13device_kernelIN5flash19enable_sm80_to_sm89INS1_16FlashAttnFwdSm80INS1_25CollectiveMainloopFwdSm80ILi8ELi1ELb0EN4cute5tupleIJNS5_1CILi128EEENS7_ILi64EEENS7_ILi256EEEEEELi256ENS_10bfloat16_tEfNS_4arch4Sm80ELb0ELb0ELb0ELb1ELb1ELb0ELb1ELb1EEENS1_21CollectiveEpilogueFwdINS6_IJS8_SA_S9_EEENS6_IJNS7_ILi1EEESI_SI_EEESC_SE_Li256ELb1ELb1ELb1ELb0EEENS1_36VarlenDynamicPersistentTileSchedulerILi128ELi64ELi256ELi256ELb1ELb1ELb0ELb0ELb1ELb1EEEEEEEEEvNT_6ParamsE) ;  /* 0xfffee76002007950 */ /* 0x004fea0003c3ffff */
        .weak           $__internal_29_$__cuda_sm70_shflsync_up_p
        .type           $__internal_29_$__cuda_sm70_shflsync_up_p,@function
        .size           $__internal_29_$__cuda_sm70_shflsync_up_p,($__internal_30_$__cuda_sm70_votesync_ballot - $__internal_29_$__cuda_sm70_shflsync_up_p)
$__internal_29_$__cuda_sm70_shflsync_up_p:
[----:B------:R-:W-:Y:S02]  /*118a0*/  MOV R4, RZ ;  /* 0x000000ff00047202 */ /* 0x000fe40000000f00 */
[----:B------:R-:W-:-:S04]  /*118b0*/  MOV R11, 0xffffffff ;  /* 0xffffffff000b7802 */ /* 0x000fc80000000f00 */
[----:B------:R-:W-:Y:S04]  /*118c0*/  WARPSYNC R11 ;  /* 0x0000000b00007348 */ /* 0x000fe80003800000 */
[----:B------:R1:W2:Y:S02]  /*118d0*/  SHFL.UP PT, R4, R0, R3, R4 ;  /* 0x0400000300047389 */ /* 0x0002a400000e0004 */
[----:B-1----:R-:W-:-:S04]  /*118e0*/  MOV R3, 0x0 ;  /* 0x0000000000037802 */ /* 0x002fc80000000f00 */
[----:B--2---:R-:W-:Y:S05]  /*118f0*/  RET.REL.NODEC R2 `(_ZN7cutlass13device_kernelIN5flash19enable_sm80_to_sm89INS1_16FlashAttnFwdSm80INS1_25CollectiveMainloopFwdSm80ILi8ELi1ELb0EN4cute5tupleIJNS5_1CILi128EEENS7_ILi64EEENS7_ILi256EEEEEELi256ENS_10bfloat16_tEfNS_4arch4Sm80ELb0ELb0ELb0ELb1ELb1ELb0ELb1ELb1EEENS1_21CollectiveEpilogueFwdINS6_IJS8_SA_S9_EEENS6_IJNS7_ILi1EEESI_SI_EEESC_SE_Li256ELb1ELb1ELb1ELb0EEENS1_36VarlenDynamicPersistentTileSchedulerILi128ELi64ELi256ELi256ELb1ELb1ELb0ELb0ELb1ELb1EEEEEEEEEvNT_6ParamsE) ;  /* 0xfffee70002007950 */ /* 0x004fea0003c3ffff */
        .weak           $__internal_30_$__cuda_sm70_votesync_ballot
        .type           $__internal_30_$__cuda_sm70_votesync_ballot,@function
        .size           $__internal_30_$__cuda_sm70_votesync_ballot,(.L_x_3265 - $__internal_30_$__cuda_sm70_votesync_ballot)
$__internal_30_$__cuda_sm70_votesync_ballot:
[----:B------:R-:W-:Y:S01]  /*11900*/  ISETP.NE.U32.AND P0, PT, R0, 0x1, PT ;  /* 0x000000010000780c */ /* 0x000fe20003f05070 */
[----:B------:R-:W-:-:S04]  /*11910*/  IMAD.MOV.U32 R3, RZ, RZ, -0x1 ;  /* 0xffffffffff037424 */ /* 0x000fc800078e00ff */
[----:B------:R-:W-:Y:S08]  /*11920*/  WARPSYNC R3 ;  /* 0x0000000300007348 */ /* 0x000ff00003800000 */
[----:B------:R-:W-:-:S04]  /*11930*/  VOTE.ANY R0, PT, !P0 ;  /* 0x0000000000007806 */ /* 0x000fc800040e0100 */
[----:B------:R-:W-:Y:S01]  /*11940*/  LOP3.LUT R0, R0, R3, RZ, 0xc0, !PT ;  /* 0x0000000300007212 */ /* 0x000fe200078ec0ff */
[----:B------:R-:W-:-:S04]  /*11950*/  IMAD.MOV.U32 R3, RZ, RZ, 0x0 ;  /* 0x00000000ff037424 */ /* 0x000fc800078e00ff */
[----:B------:R-:W-:Y:S05]  /*11960*/  RET.REL.NODEC R2 `(_ZN7cutlass13device_kernelIN5flash19enable_sm80_to_sm89INS1_16FlashAttnFwdSm80INS1_25CollectiveMainloopFwdSm80ILi8ELi1ELb0EN4cute5tupleIJNS5_1CILi128EEENS7_ILi64EEENS7_ILi256EEEEEELi256ENS_10bfloat16_tEfNS_4arch4Sm80ELb0ELb0ELb0ELb1ELb1ELb0ELb1ELb1EEENS1_21CollectiveEpilogueFwdINS6_IJS8_SA_S9_EEENS6_IJNS7_ILi1EEESI_SI_EEESC_SE_Li256ELb1ELb1ELb1ELb0EEENS1_36VarlenDynamicPersistentTileSchedulerILi128ELi64ELi256ELi256ELb1ELb1ELb0ELb0ELb1ELb1EEEEEEEEEvNT_6ParamsE) ;  /* 0xfffee69002007950 */ /* 0x000fea0003c3ffff */
.L_x_1696:
        /* <DEDUP_REMOVED lines=9> */
.L_x_3265:


//--------------------- .text._ZN7cutlass13device_kernelIN5flash19enable_sm80_to_sm89INS1_16FlashAttnFwdSm80INS1_25CollectiveMainloopFwdSm80ILi8ELi1ELb0EN4cute5tupleIJNS5_1CILi128EEENS7_ILi48EEENS7_ILi256EEEEEELi256ENS_10bfloat16_tEfNS_4arch4Sm80ELb0ELb0ELb0ELb1ELb1ELb1ELb1ELb1EEENS1_21CollectiveEpilogueFwdINS6_IJS8_SA_S9_EEENS6_IJNS7_ILi1EEESI_SI_EEESC_SE_Li256ELb1ELb1ELb1ELb0EEENS1_36VarlenDynamicPersistentTileSchedulerILi128ELi48ELi256ELi256ELb1ELb1ELb0ELb0ELb1ELb1EEEEEEEEEvNT_6ParamsE --------------------------
	.section	.text._ZN7cutlass13device_kernelIN5flash19enable_sm80_to_sm89INS1_16FlashAttnFwdSm80INS1_25CollectiveMainloopFwdSm80ILi8ELi1ELb0EN4cute5tupleIJNS5_1CILi128EEENS7_ILi48EEENS7_ILi256EEEEEELi256ENS_10bfloat16_tEfNS_4arch4Sm80ELb0ELb0ELb0ELb1ELb1ELb1ELb1ELb1EEENS1_21CollectiveEpilogueFwdINS6_IJS8_SA_S9_EEENS6_IJNS7_ILi1EEESI_SI_EEESC_SE_Li256ELb1ELb1ELb1ELb0EEENS1_36VarlenDynamicPersistentTileSchedulerILi128ELi48ELi256ELi256ELb1ELb1ELb0ELb0ELb1ELb1EEEEEEEEEvNT_6ParamsE,"ax",@progbits
	.sectioninfo	@"SHI_REGISTERS=255"
	.align	128
.text._ZN7cutlass13device_kernelIN5flash19enable_sm80_to_sm89INS1_16FlashAttnFwdSm80INS1_25CollectiveMainloopFwdSm80ILi8ELi1ELb0EN4cute5tupleIJNS5_1CILi128EEENS7_ILi48EEENS7_ILi256EEEEEELi256ENS_10bfloat16_tEfNS_4arch4Sm80ELb0ELb0ELb0ELb1ELb1ELb1ELb1ELb1EEENS1_21CollectiveEpilogueFwdINS6_IJS8_SA_S9_EEENS6_IJNS7_ILi1EEESI_SI_EEESC_SE_Li256ELb1ELb1ELb1ELb0EEENS1_36VarlenDynamicPersistentTileSchedulerILi128ELi48ELi256ELi256ELb1ELb1ELb0ELb0ELb1ELb1EEEEEEEEEvNT_6ParamsE:
        .type           _ZN7cutlass13device_kernelIN5flash19enable_sm80_to_sm89INS1_16FlashAttnFwdSm80INS1_25CollectiveMainloopFwdSm80ILi8ELi1ELb0EN4cute5tupleIJNS5_1CILi128EEENS7_ILi48EEENS7_ILi256EEEEEELi256ENS_10bfloat16_tEfNS_4arch4Sm80ELb0ELb0ELb0ELb1ELb1ELb1ELb1ELb1EEENS1_21CollectiveEpilogueFwdINS6_IJS8_SA_S9_EEENS6_IJNS7_ILi1EEESI_SI_EEESC_SE_Li256ELb1ELb1ELb1ELb0EEENS1_36VarlenDynamicPersistentTileSchedulerILi128ELi48ELi256ELi256ELb1ELb1ELb0ELb0ELb1ELb1EEEEEEEEEvNT_6ParamsE,@function
        .size           _ZN7cutlass13device_kernelIN5flash19enable_sm80_to_sm89INS1_16FlashAttnFwdSm80INS1_25CollectiveMainloopFwdSm80ILi8ELi1ELb0EN4cute5tupleIJNS5_1CILi128EEENS7_ILi48EEENS7_ILi256EEEEEELi256ENS_10bfloat16_tEfNS_4arch4Sm80ELb0ELb0ELb0ELb1ELb1ELb1ELb1ELb1EEENS1_21CollectiveEpilogueFwdINS6_IJS8_SA_S9_EEENS6_IJNS7_ILi1EEESI_SI_EEESC_SE_Li256ELb1ELb1ELb1ELb0EEENS1_36VarlenDynamicPersistentTileSchedulerILi128ELi48ELi256ELi256ELb1ELb1ELb0ELb0ELb1ELb1EEEEEEEEEvNT_6ParamsE,(.L_x_3270 - _ZN7cutlass13device_kernelIN5flash19enable_sm80_to_sm89INS1_16FlashAttnFwdSm80INS1_25CollectiveMainloopFwdSm80ILi8ELi1ELb0EN4cute5tupleIJNS5_1CILi128EEENS7_ILi48EEENS7_ILi256EEEEEELi256ENS_10bfloat16_tEfNS_4arch4Sm80ELb0ELb0ELb0ELb1ELb1ELb1ELb1ELb1EEENS1_21CollectiveEpilogueFwdINS6_IJS8_SA_S9_EEENS6_IJNS7_ILi1EEESI_SI_EEESC_SE_Li256ELb1ELb1ELb1ELb0EEENS1_36VarlenDynamicPersistentTileSchedulerILi128ELi48ELi256ELi256ELb1ELb1ELb0ELb0ELb1ELb1EEEEEEEEEvNT_6ParamsE)
        .other          _ZN7cutlass13device_kernelIN5flash19enable_sm80_to_sm89INS1_16FlashAttnFwdSm80INS1_25CollectiveMainloopFwdSm80ILi8ELi1ELb0EN4cute5tupleIJNS5_1CILi128EEENS7_ILi48EEENS7_ILi256EEEEEELi256ENS_10bfloat16_tEfNS_4arch4Sm80ELb0ELb0ELb0ELb1ELb1ELb1ELb1ELb1EEENS1_21CollectiveEpilogueFwdINS6_IJS8_SA_S9_EEENS6_IJNS7_ILi1EEESI_SI_EEESC_SE_Li256ELb1ELb1ELb1ELb0EEENS1_36VarlenDynamicPersistentTileSchedulerILi128ELi48ELi256ELi256ELb1ELb1ELb0ELb0ELb1ELb1EEEEEEEEEvNT_6ParamsE,@"STO_CUDA_ENTRY STV_DEFAULT"
_ZN7cutlass13device_kernelIN5flash19enable_sm80_to_sm89INS1_16FlashAttnFwdSm80INS1_25CollectiveMainloopFwdSm80ILi8ELi1ELb0EN4cute5tupleIJNS5_1CILi128EEENS7_ILi48EEENS7_ILi256EEEEEELi256ENS_10bfloat16_tEfNS_4arch4Sm80ELb0ELb0ELb0ELb1ELb1ELb1ELb1ELb1EEENS1_21CollectiveEpilogueFwdINS6_IJS8_SA_S9_EEENS6_IJNS7_ILi1EEESI_SI_EEESC_SE_Li256ELb1ELb1ELb1ELb0EEENS1_36VarlenDynamicPersistentTileSchedulerILi128ELi48ELi256ELi256ELb1ELb1ELb0ELb0ELb1ELb1EEEEEEEEEvNT_6ParamsE:
        /* <DEDUP_REMOVED lines=54> */
.L_x_1702:
        /* <DEDUP_REMOVED lines=17> */
.L_x_1909:
        /* <DEDUP_REMOVED lines=16> */
.L_x_1910:
[----:B--2---:R-:W-:-:S05]  /*0570*/  IMAD R0, R0, c[0x0][0x538], RZ ;  /* 0x00014e0000007a24 */ /* 0x004fca00078e02ff */
[----:B------:R-:W-:-:S04]  /*0580*/  IADD3 R6, R0, R6, RZ ;  /* 0x0000000600067210 */ /* 0x000fc80007ffe0ff */
[----:B------:R-:W-:-:S13]  /*0590*/  ISETP.GT.AND P0, PT, R6, UR4, PT ;  /* 0x0000000406007c0c */ /* 0x000fda000bf04270 */
[----:B-1----:R-:W-:Y:S05]  /*05a0*/  @!P0 BRA `(.L_x_1702) ;  /* 0xfffffdb000008947 */ /* 0x002fea000383ffff */
.L_x_1698:
[----:B------:R-:W-:-:S05]  /*05b0*/  IADD3 R13, -R0, R6, RZ ;  /* 0x00000006000d7210 */ /* 0x000fca0007ffe1ff */
[----:B------:R-:W-:-:S05]  /*05c0*/  IMAD R0, R4, c[0x0][0x538], R13 ;  /* 0x00014e0004007a24 */ /* 0x000fca00078e020d */
[----:B------:R-:W-:Y:S01]  /*05d0*/  ISETP.GT.AND P0, PT, R0, UR4, PT ;  /* 0x0000000400007c0c */ /* 0x000fe2000bf04270 */
[----:B------:R-:W-:-:S12]  /*05e0*/  BRA.DIV ~URZ, `(.L_x_1703) ;  /* 0x0001bae27f007947 */ /* 0x000fd8000b800000 */
[----:B------:R-:W-:-:S04]  /*05f0*/  VOTE.ANY R12, PT, !P0 ;  /* 0x00000000000c7806 */ /* 0x000fc800040e0100 */
.L_x_1911:
[----:B------:R1:W2:Y:S01]  /*0600*/  POPC R14, R12 ;  /* 0x0000000c000e7309 */ /* 0x0002a20000000000 */
[----:B------:R-:W-:Y:S05]  /*0610*/  BRA.DIV ~URZ, `(.L_x_1704) ;  /* 0x0001baf27f007947 */ /* 0x000fea000b800000 */
[----:B--2---:R2:W3:Y:S01]  /*0620*/  SHFL.IDX PT, R11, R8, R14, 0x1f ;  /* 0x00001f0e080b7589 */ /* 0x0044e200000e0000 */
[----:B------:R-:W-:-:S03]  /*0630*/  MOV R6, RZ ;  /* 0x000000ff00067202 */ /* 0x000fc60000000f00 */
[----:B------:R2:W4:Y:S04]  /*0640*/  SHFL.IDX PT, R10, R7, R14, 0x1f ;  /* 0x00001f0e070a7589 */ /* 0x00052800000e0000 */
.L_x_1912:
[----:B------:R-:W-:Y:S01]  /*0650*/  ISETP.NE.AND P0, PT, R12, RZ, PT ;  /* 0x000000ff0c00720c */ /* 0x000fe20003f05270 */
[----:B------:R-:W-:-:S12]  /*0660*/  BSSY B0, `(.L_x_1705) ;  /* 0x0000005000007945 */ /* 0x000fd80003800000 */
[----:B------:R-:W-:Y:S05]  /*0670*/  @!P0 BRA `(.L_x_1706) ;  /* 0x0000003000008947 */ /* 0x000fea0003800000 */
[----:B------:R-:W-:Y:S01]  /*0680*/  IADD3 R208, R14, -0x1, RZ ;  /* 0xffffffff0ed07810 */ /* 0x000fe20007ffe0ff */
[----:B------:R-:W-:Y:S05]  /*0690*/  BRA.DIV ~URZ, `(.L_x_1707) ;  /* 0x0001bb527f007947 */ /* 0x000fea000b800000 */
[----:B------:R1:W2:Y:S02]  /*06a0*/  SHFL.IDX PT, R6, R4, R208, 0x1f ;  /* 0x00001fd004067589 */ /* 0x0002a400000e0000 */
.L_x_1706:
[----:B------:R-:W-:Y:S05]  /*06b0*/  BSYNC B0 ;  /* 0x0000000000007941 */ /* 0x000fea0003800000 */
.L_x_1705:
[----:B---3--:R-:W-:Y:S01]  /*06c0*/  IABS R0, R11 ;  /* 0x0000000b00007213 */ /* 0x008fe20000000000 */
[----:B-12---:R-:W-:-:S04]  /*06d0*/  IMAD R4, R6, c[0x0][0x538], R13 ;  /* 0x00014e0006047a24 */ /* 0x006fc800078e020d */
        /* <DEDUP_REMOVED lines=67> */
.L_x_1699:
[----:B------:R-:W-:Y:S01]  /*0b10*/  MOV R0, UR4 ;  /* 0x0000000400007c02 */ /* 0x000fe20008000f00 */
[----:B------:R-:W-:Y:S04]  /*0b20*/  STL [R1+0x4], RZ ;  /* 0x000004ff01007387 */ /* 0x000fe80000100800 */
[----:B------:R-:W-:Y:S04]  /*0b30*/  STL [R1+0x8], RZ ;  /* 0x000008ff01007387 */ /* 0x000fe80000100800 */
[----:B------:R1:W-:Y:S02]  /*0b40*/  STL [R1], R0 ;  /* 0x0000000001007387 */ /* 0x0003e40000100800 */
[----:B-1----:R-:W-:-:S05]  /*0b50*/  MOV R0, c[0x0][0x53c] ;  /* 0x00014f0000007a02 */ /* 0x002fca0000000f00 */
[----:B------:R1:W-:Y:S02]  /*0b60*/  STL [R1+0xc], R0 ;  /* 0x00000c0001007387 */ /* 0x0003e40000100800 */
.L_x_1708:
[----:B-1----:R-:W2:Y:S04]  /*0b70*/  LDL R4, [R1] ;  /* 0x0000000001047983 */ /* 0x002ea80000100800 */
[----:B------:R-:W2:Y:S04]  /*0b80*/  LDL R5, [R1+0x4] ;  /* 0x0000040001057983 */ /* 0x000ea80000100800 */
[----:B------:R-:W2:Y:S04]  /*0b90*/  LDL R6, [R1+0x8] ;  /* 0x0000080001067983 */ /* 0x000ea80000100800 */
[----:B------:R-:W2:Y:S01]  /*0ba0*/  LDL R7, [R1+0xc] ;  /* 0x00000c0001077983 */ /* 0x000ea20000100800 */
[----:B------:R-:W-:Y:S01]  /*0bb0*/  ISETP.NE.AND P0, PT, R15, RZ, PT ;  /* 0x000000ff0f00720c */ /* 0x000fe20003f05270 */
[----:B------:R-:W-:-:S12]  /*0bc0*/  WARPSYNC 0xffffffff ;  /* 0xffffffff00007948 */ /* 0x000fd80003800000 */
[----:B--2---:R1:W-:Y:S04]  /*0bd0*/  @!P0 STS.128 [0x20080], R4 ;  /* 0x02008004ff008388 */ /* 0x0043e80000000c00 */
[----:B------:R-:W-:Y:S06]  /*0be0*/  BAR.ARV 0x5, 0x100 ;  /* 0x0144000000007b1d */ /* 0x000fec0000002000 */
.L_x_1697:
[----:B------:R-:W2:Y:S02]  /*0bf0*/  LDL R0, [R1+0xc] ;  /* 0x00000c0001007983 */ /* 0x000ea40000100800 */
[----:B--2---:R-:W-:-:S13]  /*0c00*/  ISETP.GE.AND P0, PT, R0, c[0x0][0x53c], PT ;  /* 0x00014f0000007a0c */ /* 0x004fda0003f06270 */
[----:B------:R-:W-:Y:S05]  /*0c10*/  @P0 EXIT ;  /* 0x000000000000094d */ /* 0x000fea0003800000 */
[----:B------:R-:W2:Y:S01]  /*0c20*/  S2R R13, SR_TID.X ;  /* 0x00000000000d7919 */ /* 0x000ea20000002100 */
[----:B------:R-:W-:Y:S01]  /*0c30*/  IMAD.MOV.U32 R22, RZ, RZ, 0x40 ;  /* 0x00000040ff167424 */ /* 0x000fe200078e00ff */
[----:B------:R-:W-:Y:S01]  /*0c40*/  ULDC UR4, c[0x0][0x2ac] ;  /* 0x0000ab0000047ab9 */ /* 0x000fe20000000800 */
[----:B------:R-:W-:Y:S01]  /*0c50*/  IMAD.MOV.U32 R21, RZ, RZ, 0x20 ;  /* 0x00000020ff157424 */ /* 0x000fe200078e00ff */
[----:B------:R-:W-:Y:S02]  /*0c60*/  ULDC UR5, c[0x0][0x1d0] ;  /* 0x0000740000057ab9 */ /* 0x000fe40000000800 */
[----:B------:R-:W-:Y:S01]  /*0c70*/  UIMAD UR5, UR4, UR5, URZ ;  /* 0x00000005040572a4 */ /* 0x000fe2000f8e023f */
[----:B--2---:R-:W-:-:S04]  /*0c80*/  SHF.R.S32.HI R11, RZ, 0x1f, R13 ;  /* 0x0000001fff0b7819 */ /* 0x004fc8000001140d */
[CC--:B------:R-:W-:Y:S02]  /*0c90*/  LEA.HI R3, R11.reuse, R13.reuse, RZ, 0x4 ;  /* 0x0000000d0b037211 */ /* 0x0c0fe400078f20ff */
[----:B------:R-:W-:Y:S02]  /*0ca0*/  LEA.HI R8, R11, R13, RZ, 0x2 ;  /* 0x0000000d0b087211 */ /* 0x000fe400078f10ff */
[----:B------:R-:W-:Y:S02]  /*0cb0*/  LOP3.LUT R0, R3, 0xfffffff0, RZ, 0xc0, !PT ;  /* 0xfffffff003007812 */ /* 0x000fe400078ec0ff */
[----:B-1----:R-:W-:Y:S02]  /*0cc0*/  SHF.R.S32.HI R4, RZ, 0x4, R3 ;  /* 0x00000004ff047819 */ /* 0x002fe40000011403 */
[----:B------:R-:W-:Y:S01]  /*0cd0*/  SHF.R.S32.HI R7, RZ, 0x2, R8 ;  /* 0x00000002ff077819 */ /* 0x000fe20000011408 */
[----:B------:R-:W-:Y:S01]  /*0ce0*/  IMAD.IADD R0, R13, 0x1, -R0 ;  /* 0x000000010d007824 */ /* 0x000fe200078e0a00 */
[----:B------:R-:W-:-:S02]  /*0cf0*/  SHF.R.S32.HI R2, RZ, 0x1f, R8 ;  /* 0x0000001fff027819 */ /* 0x000fc40000011408 */
[----:B------:R-:W-:Y:S02]  /*0d00*/  LEA.HI R3, R3, R4, RZ, 0x1 ;  /* 0x0000000403037211 */ /* 0x000fe400078f08ff */
[----:B------:R-:W-:Y:S02]  /*0d10*/  SHF.R.S32.HI R5, RZ, 0x1f, R0 ;  /* 0x0000001fff057819 */ /* 0x000fe40000011400 */
[----:B------:R-:W-:Y:S02]  /*0d20*/  LEA.HI R2, R2, R7, RZ, 0x3 ;  /* 0x0000000702027211 */ /* 0x000fe400078f18ff */
[----:B------:R-:W-:Y:S02]  /*0d30*/  LOP3.LUT R3, R3, 0xfffffffe, RZ, 0xc0, !PT ;  /* 0xfffffffe03037812 */ /* 0x000fe400078ec0ff */
[----:B------:R-:W-:Y:S02]  /*0d40*/  LEA.HI R12, R5, R0, RZ, 0x3 ;  /* 0x00000000050c7211 */ /* 0x000fe400078f18ff */
[----:B------:R-:W-:Y:S01]  /*0d50*/  LOP3.LUT R2, R2, 0xfffffff8, RZ, 0xc0, !PT ;  /* 0xfffffff802027812 */ /* 0x000fe200078ec0ff */
[----:B------:R-:W-:Y:S01]  /*0d60*/  IMAD.IADD R10, R4, 0x1, -R3 ;  /* 0x00000001040a7824 */ /* 0x000fe200078e0a03 */
[----:B------:R-:W-:-:S02]  /*0d70*/  LEA.HI R143, R11, R13, RZ, 0x3 ;  /* 0x0000000d0b8f7211 */ /* 0x000fc400078f18ff */
[----:B------:R-:W-:Y:S01]  /*0d80*/  LOP3.LUT R3, R12, 0xfffffff8, RZ, 0xc0, !PT ;  /* 0xfffffff80c037812 */ /* 0x000fe200078ec0ff */
[----:B------:R-:W-:Y:S01]  /*0d90*/  IMAD.IADD R7, R7, 0x1, -R2 ;  /* 0x0000000107077824 */ /* 0x000fe200078e0a02 */
[----:B------:R-:W-:Y:S02]  /*0da0*/  LEA.HI R6, R11, R13, RZ, 0x5 ;  /* 0x0000000d0b067211 */ /* 0x000fe400078f28ff */
[----:B------:R-:W-:Y:S01]  /*0db0*/  LOP3.LUT R2, R143, 0xfffffff8, RZ, 0xc0, !PT ;  /* 0xfffffff88f027812 */ /* 0x000fe200078ec0ff */
[----:B------:R-:W-:Y:S01]  /*0dc0*/  IMAD.IADD R5, R0, 0x1, -R3 ;  /* 0x0000000100057824 */ /* 0x000fe200078e0a03 */
[----:B------:R-:W-:Y:S02]  /*0dd0*/  LOP3.LUT R0, R6, 0xffffffe0, RZ, 0xc0, !PT ;  /* 0xffffffe006007812 */ /* 0x000fe400078ec0ff */
[----:B------:R-:W-:Y:S01]  /*0de0*/  SHF.R.S32.HI R4, RZ, 0x5, R6 ;  /* 0x00000005ff047819 */ /* 0x000fe20000011406 */
[C---:B------:R-:W-:Y:S01]  /*0df0*/  IMAD.IADD R149, R13.reuse, 0x1, -R2 ;  /* 0x000000010d957824 */ /* 0x040fe200078e0a02 */
[----:B------:R-:W-:Y:S01]  /*0e00*/  SHF.R.S32.HI R2, RZ, 0x1f, R6 ;  /* 0x0000001fff027819 */ /* 0x000fe20000011406 */
[----:B------:R-:W-:Y:S01]  /*0e10*/  IMAD.IADD R32, R13, 0x1, -R0 ;  /* 0x000000010d207824 */ /* 0x000fe200078e0a00 */
[----:B------:R-:W-:Y:S01]  /*0e20*/  LOP3.LUT R0, R8, 0xfffffffc, RZ, 0xc0, !PT ;  /* 0xfffffffc08007812 */ /* 0x000fe200078ec0ff */
[----:B------:R-:W-:Y:S01]  /*0e30*/  IMAD.SHL.U32 R3, R149, 0x40, RZ ;  /* 0x0000004095037824 */ /* 0x000fe200078e00ff */
[----:B------:R-:W-:Y:S01]  /*0e40*/  LEA.HI R2, R2, R4, RZ, 0x3 ;  /* 0x0000000402027211 */ /* 0x000fe200078f18ff */
[----:B------:R-:W-:Y:S01]  /*0e50*/  IMAD.SHL.U32 R14, R4, 0x400, RZ ;  /* 0x00000400040e7824 */ /* 0x000fe200078e00ff */
[----:B------:R-:W-:Y:S01]  /*0e60*/  SHF.R.S32.HI R8, RZ, 0x1f, R32 ;  /* 0x0000001fff087819 */ /* 0x000fe20000011420 */
[----:B------:R-:W-:Y:S01]  /*0e70*/  IMAD.IADD R6, R13, 0x1, -R0 ;  /* 0x000000010d067824 */ /* 0x000fe200078e0a00 */
[----:B------:R-:W-:Y:S01]  /*0e80*/  LOP3.LUT R0, R3, 0x1c0, RZ, 0xc0, !PT ;  /* 0x000001c003007812 */ /* 0x000fe200078ec0ff */
[C---:B------:R-:W-:Y:S01]  /*0e90*/  IMAD.SHL.U32 R144, R149.reuse, 0x4, RZ ;  /* 0x0000000495907824 */ /* 0x040fe200078e00ff */
[----:B------:R-:W-:Y:S01]  /*0ea0*/  LOP3.LUT R2, R2, 0xffffff8, RZ, 0xc0, !PT ;  /* 0x0ffffff802027812 */ /* 0x000fe200078ec0ff */
[----:B------:R-:W-:Y:S01]  /*0eb0*/  IMAD.SHL.U32 R140, R149, 0x8, RZ ;  /* 0x00000008958c7824 */ /* 0x000fe200078e00ff */
[----:B------:R-:W-:-:S02]  /*0ec0*/  LOP3.LUT R9, R0, 0x8, R143, 0xf8, !PT ;  /* 0x0000000800097812 */ /* 0x000fc400078ef88f */
[----:B------:R-:W-:Y:S01]  /*0ed0*/  SHF.R.U32.HI R0, RZ, 0x3, R0 ;  /* 0x00000003ff007819 */ /* 0x000fe20000011600 */
[----:B------:R-:W-:Y:S01]  /*0ee0*/  IMAD.IADD R3, R4, 0x1, -R2 ;  /* 0x0000000104037824 */ /* 0x000fe200078e0a02 */
[----:B------:R-:W-:Y:S01]  /*0ef0*/  LEA.HI R18, R8, R32, RZ, 0x2 ;  /* 0x0000002008127211 */ /* 0x000fe200078f10ff */
[----:B------:R-:W-:Y:S01]  /*0f00*/  IMAD.SHL.U32 R4, R5, 0x40, RZ ;  /* 0x0000004005047824 */ /* 0x000fe200078e00ff */
[----:B------:R-:W-:Y:S02]  /*0f10*/  LOP3.LUT R8, R7, 0x1, RZ, 0xc0, !PT ;  /* 0x0000000107087812 */ /* 0x000fe400078ec0ff */
[----:B------:R-:W-:Y:S02]  /*0f20*/  LOP3.LUT R9, R9, R0, RZ, 0x3c, !PT ;  /* 0x0000000009097212 */ /* 0x000fe400078e3cff */
[----:B------:R-:W-:Y:S02]  /*0f30*/  LEA.HI R0, R6, R6, RZ, 0x1 ;  /* 0x0000000606007211 */ /* 0x000fe400078f08ff */
[----:B------:R-:W-:-:S02]  /*0f40*/  ISETP.NE.U32.AND P0, PT, R8, 0x1, PT ;  /* 0x000000010800780c */ /* 0x000fc40003f05070 */
[----:B------:R-:W-:Y:S02]  /*0f50*/  SHF.R.S32.HI R2, RZ, 0x2, R18 ;  /* 0x00000002ff027819 */ /* 0x000fe40000011412 */
[----:B------:R-:W-:Y:S01]  /*0f60*/  LOP3.LUT R8, R0, 0x1ffffffe, RZ, 0xc0, !PT ;  /* 0x1ffffffe00087812 */ /* 0x000fe200078ec0ff */
[C---:B------:R-:W-:Y:S01]  /*0f70*/  IMAD.SHL.U32 R0, R7.reuse, 0x40, RZ ;  /* 0x0000004007007824 */ /* 0x040fe200078e00ff */
[----:B------:R-:W-:Y:S01]  /*0f80*/  R2P PR, R7, 0x6 ;  /* 0x0000000607007804 */ /* 0x000fe20000000000 */
[----:B------:R-:W-:Y:S01]  /*0f90*/  IMAD R30, R3, 0x10, R2 ;  /* 0x00000010031e7824 */ /* 0x000fe200078e0202 */
[C---:B------:R-:W-:Y:S01]  /*0fa0*/  LOP3.LUT P4, RZ, R5.reuse, 0x2, RZ, 0xc0, !PT ;  /* 0x0000000205ff7812 */ /* 0x040fe2000788c0ff */
[----:B------:R-:W-:Y:S01]  /*0fb0*/  IMAD.IADD R20, R6, 0x1, -R8 ;  /* 0x0000000106147824 */ /* 0x000fe200078e0a08 */
[----:B------:R-:W-:Y:S01]  /*0fc0*/  LOP3.LUT P3, RZ, R5, 0x4, RZ, 0xc0, !PT ;  /* 0x0000000405ff7812 */ /* 0x000fe2000786c0ff */
[----:B------:R-:W-:Y:S01]  /*0fd0*/  IMAD.SHL.U32 R5, R10, 0x8, RZ ;  /* 0x000000080a057824 */ /* 0x000fe200078e00ff */
[----:B------:R-:W-:Y:S01]  /*0fe0*/  LOP3.LUT R3, R0, 0x1c0, RZ, 0xc0, !PT ;  /* 0x000001c000037812 */ /* 0x000fe200078ec0ff */
[----:B------:R-:W-:Y:S01]  /*0ff0*/  IMAD R6, R6, 0x2, R14 ;  /* 0x0000000206067824 */ /* 0x000fe200078e020e */
[----:B------:R-:W-:Y:S01]  /*1000*/  LEA.HI R11, R11, R13, RZ, 0x6 ;  /* 0x0000000d0b0b7211 */ /* 0x000fe200078f30ff */
[----:B------:R-:W-:Y:S01]  /*1010*/  IMAD R2, R10, 0x200, R9 ;  /* 0x000002000a027824 */ /* 0x000fe200078e0209 */
[----:B------:R-:W-:Y:S01]  /*1020*/  LOP3.LUT R0, R4, 0x1c0, RZ, 0xc0, !PT ;  /* 0x000001c004007812 */ /* 0x000fe200078ec0ff */
[----:B------:R-:W-:Y:S01]  /*1030*/  STL [R1+0x188], R30 ;  /* 0x0001881e01007387 */ /* 0x000fe20000100800 */
[----:B------:R-:W-:-:S02]  /*1040*/  LEA.HI R4, R3, R3, RZ, 0x1d ;  /* 0x0000000303047211 */ /* 0x000fc400078fe8ff */
[----:B------:R-:W-:Y:S02]  /*1050*/  LOP3.LUT R5, R0, 0x8, R5, 0xf8, !PT ;  /* 0x0000000800057812 */ /* 0x000fe400078ef805 */
[----:B------:R-:W-:Y:S01]  /*1060*/  SHF.R.U32.HI R3, RZ, 0x3, R0 ;  /* 0x00000003ff037819 */ /* 0x000fe20000011600 */
[----:B------:R-:W-:Y:S01]  /*1070*/  IMAD.SHL.U32 R0, R11, 0x8, RZ ;  /* 0x000000080b007824 */ /* 0x000fe200078e00ff */
[----:B------:R-:W-:Y:S01]  /*1080*/  SHF.R.S32.HI R143, RZ, 0x3, R143 ;  /* 0x00000003ff8f7819 */ /* 0x000fe2000001148f */
[----:B------:R-:W-:Y:S01]  /*1090*/  IMAD.IADD R11, R6, 0x1, R4 ;  /* 0x00000001060b7824 */ /* 0x000fe200078e0204 */
[----:B------:R-:W-:Y:S02]  /*10a0*/  LOP3.LUT R13, R5, R3, RZ, 0x3c, !PT ;  /* 0x00000003050d7212 */ /* 0x000fe400078e3cff */
[----:B------:R-:W-:Y:S01]  /*10b0*/  IADD3 R17, R143, 0x20, RZ ;  /* 0x000000208f117810 */ /* 0x000fe20007ffe0ff */
[----:B------:R-:W-:Y:S01]  /*10c0*/  IMAD.SHL.U32 R24, R11, 0x2, RZ ;  /* 0x000000020b187824 */ /* 0x000fe200078e00ff */
[----:B------:R-:W-:Y:S01]  /*10d0*/  LOP3.LUT R7, R0, 0xfffffe00, RZ, 0xc0, !PT ;  /* 0xfffffe0000077812 */ /* 0x000fe200078ec0ff */
[C---:B------:R-:W-:Y:S01]  /*10e0*/  IMAD.SHL.U32 R0, R143.reuse, 0x40, RZ ;  /* 0x000000408f007824 */ /* 0x040fe200078e00ff */
[----:B------:R-:W-:Y:S01]  /*10f0*/  IADD3 R16, R143, 0x40, RZ ;  /* 0x000000408f107810 */ /* 0x000fe20007ffe0ff */
[----:B------:R-:W-:Y:S01]  /*1100*/  IMAD.SHL.U32 R3, R17, 0x40, RZ ;  /* 0x0000004011037824 */ /* 0x000fe200078e00ff */
[----:B------:R-:W-:-:S02]  /*1110*/  IADD3 R15, R143, 0x60, RZ ;  /* 0x000000608f0f7810 */ /* 0x000fc40007ffe0ff */
[----:B------:R-:W-:Y:S02]  /*1120*/  SHF.R.S32.HI R5, RZ, 0x1f, R17 ;  /* 0x0000001fff057819 */ /* 0x000fe40000011411 */
[----:B------:R-:W-:Y:S01]  /*1130*/  SHF.R.S32.HI R4, RZ, 0x1f, R16 ;  /* 0x0000001fff047819 */ /* 0x000fe20000011410 */
[----:B------:R-:W-:Y:S01]  /*1140*/  IMAD.SHL.U32 R8, R15, 0x40, RZ ;  /* 0x000000400f087824 */ /* 0x000fe200078e00ff */
[----:B------:R-:W-:Y:S01]  /*1150*/  LOP3.LUT R223, R0, 0x1c0, RZ, 0xc0, !PT ;  /* 0x000001c000df7812 */ /* 0x000fe200078ec0ff */
[----:B------:R-:W-:Y:S01]  /*1160*/  IMAD.SHL.U32 R0, R16, 0x40, RZ ;  /* 0x0000004010007824 */ /* 0x000fe200078e00ff */
[----:B------:R-:W-:Y:S02]  /*1170*/  SHF.R.S32.HI R6, RZ, 0x1f, R15 ;  /* 0x0000001fff067819 */ /* 0x000fe4000001140f */
[----:B------:R-:W-:Y:S02]  /*1180*/  IADD3 R146, R144, 0x40, RZ ;  /* 0x0000004090927810 */ /* 0x000fe40007ffe0ff */
[----:B------:R-:W-:-:S02]  /*1190*/  LEA.HI R5, R5, R17, RZ, 0x3 ;  /* 0x0000001105057211 */ /* 0x000fc400078f18ff */
[----:B------:R-:W-:Y:S01]  /*11a0*/  LOP3.LUT R222, R3, 0x1c0, RZ, 0xc0, !PT ;  /* 0x000001c003de7812 */ /* 0x000fe200078ec0ff */
[----:B------:R-:W-:Y:S01]  /*11b0*/  IMAD.IADD R142, R144, 0x1, R146 ;  /* 0x00000001908e7824 */ /* 0x000fe200078e0292 */
[----:B------:R-:W-:Y:S02]  /*11c0*/  LEA.HI R4, R4, R16, RZ, 0x3 ;  /* 0x0000001004047211 */ /* 0x000fe400078f18ff */
[----:B------:R-:W-:Y:S01]  /*11d0*/  LEA.HI R3, R6, R15, RZ, 0x3 ;  /* 0x0000000f06037211 */ /* 0x000fe200078f18ff */
[----:B------:R-:W-:Y:S01]  /*11e0*/  IMAD.SHL.U32 R6, R12, 0x40, RZ ;  /* 0x000000400c067824 */ /* 0x000fe200078e00ff */
[----:B------:R-:W-:Y:S01]  /*11f0*/  LOP3.LUT R34, R0, 0x1c0, RZ, 0xc0, !PT ;  /* 0x000001c000227812 */ /* 0x000fe200078ec0ff */
[----:B------:R-:W-:Y:S01]  /*1200*/  IMAD.SHL.U32 R0, R5, 0x40, RZ ;  /* 0x0000004005007824 */ /* 0x000fe200078e00ff */
[----:B------:R-:W-:Y:S01]  /*1210*/  LOP3.LUT R33, R8, 0x1c0, RZ, 0xc0, !PT ;  /* 0x000001c008217812 */ /* 0x000fe200078ec0ff */
[----:B------:R-:W-:Y:S01]  /*1220*/  IMAD.SHL.U32 R5, R4, 0x40, RZ ;  /* 0x0000004004057824 */ /* 0x000fe200078e00ff */
[----:B------:R-:W-:Y:S01]  /*1230*/  SHF.R.U32.HI R31, RZ, 0x3, R223 ;  /* 0x00000003ff1f7819 */ /* 0x000fe200000116df */
[----:B------:R-:W-:Y:S01]  /*1240*/  IMAD.SHL.U32 R4, R3, 0x40, RZ ;  /* 0x0000004003047824 */ /* 0x000fe200078e00ff */
[----:B------:R-:W-:-:S02]  /*1250*/  SHF.R.S32.HI R3, RZ, 0x1f, R142 ;  /* 0x0000001fff037819 */ /* 0x000fc4000001148e */
[----:B------:R-:W-:Y:S02]  /*1260*/  LOP3.LUT R8, R0, 0xfffffe00, RZ, 0xc0, !PT ;  /* 0xfffffe0000087812 */ /* 0x000fe400078ec0ff */
[CC--:B------:R-:W-:Y:S02]  /*1270*/  LEA.HI R0, R3.reuse, R142.reuse, RZ, 0x6 ;  /* 0x0000008e03007211 */ /* 0x0c0fe400078f30ff */
[----:B------:R-:W-:Y:S02]  /*1280*/  LEA.HI R3, R3, R142, RZ, 0x3 ;  /* 0x0000008e03037211 */ /* 0x000fe400078f18ff */
[----:B------:R-:W-:Y:S01]  /*1290*/  LOP3.LUT R27, R5, 0xfffffe00, RZ, 0xc0, !PT ;  /* 0xfffffe00051b7812 */ /* 0x000fe200078ec0ff */
[----:B------:R-:W-:Y:S01]  /*12a0*/  IMAD.SHL.U32 R0, R0, 0x80, RZ ;  /* 0x0000008000007824 */ /* 0x000fe200078e00ff */
[----:B------:R-:W-:Y:S02]  /*12b0*/  LOP3.LUT R25, R4, 0xfffffe00, RZ, 0xc0, !PT ;  /* 0xfffffe0004197812 */ /* 0x000fe400078ec0ff */
[----:B------:R-:W-:Y:S01]  /*12c0*/  SHF.R.U32.HI R29, RZ, 0x3, R222 ;  /* 0x00000003ff1d7819 */ /* 0x000fe200000116de */
[----:B------:R-:W-:Y:S01]  /*12d0*/  STL [R1+0xcc], R27 ;  /* 0x0000cc1b01007387 */ /* 0x000fe20000100800 */
[----:B------:R-:W-:-:S02]  /*12e0*/  LOP3.LUT R5, R223, 0x38, R3, 0xf8, !PT ;  /* 0x00000038df057812 */ /* 0x000fc400078ef803 */
[----:B------:R-:W-:Y:S01]  /*12f0*/  LOP3.LUT R4, R222, 0x38, R3, 0xf8, !PT ;  /* 0x00000038de047812 */ /* 0x000fe200078ef803 */
[----:B------:R-:W-:Y:S01]  /*1300*/  STL [R1+0xc8], R25 ;  /* 0x0000c81901007387 */ /* 0x000fe20000100800 */
[----:B------:R-:W-:Y:S02]  /*1310*/  SHF.R.U32.HI R28, RZ, 0x3, R34 ;  /* 0x00000003ff1c7819 */ /* 0x000fe40000011622 */
[----:B------:R-:W-:Y:S01]  /*1320*/  SHF.R.U32.HI R26, RZ, 0x3, R33 ;  /* 0x00000003ff1a7819 */ /* 0x000fe20000011621 */
[----:B------:R-:W-:Y:S01]  /*1330*/  STL [R1+0x1c], R24 ;  /* 0x00001c1801007387 */ /* 0x000fe20000100800 */
[--C-:B------:R-:W-:Y:S02]  /*1340*/  LOP3.LUT R10, R34, 0x38, R3.reuse, 0xf8, !PT ;  /* 0x00000038220a7812 */ /* 0x100fe400078ef803 */
[----:B------:R-:W-:Y:S02]  /*1350*/  LOP3.LUT R12, R33, 0x38, R3, 0xf8, !PT ;  /* 0x00000038210c7812 */ /* 0x000fe400078ef803 */
[----:B------:R-:W-:-:S02]  /*1360*/  LOP3.LUT R9, R6, 0xfffffe00, RZ, 0xc0, !PT ;  /* 0xfffffe0006097812 */ /* 0x000fc400078ec0ff */
[----:B------:R-:W-:Y:S02]  /*1370*/  LOP3.LUT R11, R5, R31, RZ, 0x3c, !PT ;  /* 0x0000001f050b7212 */ /* 0x000fe400078e3cff */
[----:B------:R-:W-:Y:S02]  /*1380*/  LOP3.LUT R6, R4, R29, RZ, 0x3c, !PT ;  /* 0x0000001d04067212 */ /* 0x000fe400078e3cff */
[----:B------:R-:W-:Y:S02]  /*1390*/  LOP3.LUT R0, R0, 0xffffe000, RZ, 0xc0, !PT ;  /* 0xffffe00000007812 */ /* 0x000fe400078ec0ff */
[----:B------:R-:W-:Y:S02]  /*13a0*/  LOP3.LUT R5, R10, R28, RZ, 0x3c, !PT ;  /* 0x0000001c0a057212 */ /* 0x000fe400078e3cff */
[----:B------:R-:W-:Y:S02]  /*13b0*/  LOP3.LUT R4, R12, R26, RZ, 0x3c, !PT ;  /* 0x0000001a0c047212 */ /* 0x000fe400078e3cff */
[----:B------:R-:W-:-:S02]  /*13c0*/  IADD3 R19, R11, R0, R7 ;  /* 0x000000000b137210 */ /* 0x000fc40007ffe007 */
[-C--:B------:R-:W-:Y:S02]  /*13d0*/  IADD3 R17, R6, R0.reuse, R8 ;  /* 0x0000000006117210 */ /* 0x080fe40007ffe008 */
[-C--:B------:R-:W-:Y:S02]  /*13e0*/  IADD3 R16, R5, R0.reuse, R27 ;  /* 0x0000000005107210 */ /* 0x080fe40007ffe01b */
[----:B------:R-:W-:Y:S02]  /*13f0*/  IADD3 R15, R4, R0, R25 ;  /* 0x00000000040f7210 */ /* 0x000fe40007ffe019 */
[----:B------:R-:W-:Y:S02]  /*1400*/  IADD3 R0, R24, 0x80, RZ ;  /* 0x0000008018007810 */ /* 0x000fe40007ffe0ff */
[----:B------:R-:W-:Y:S02]  /*1410*/  LOP3.LUT R6, R223, 0x38, R140, 0xf8, !PT ;  /* 0x00000038df067812 */ /* 0x000fe400078ef88c */
[----:B------:R-:W-:-:S02]  /*1420*/  IADD3 R148, R144, 0x20, RZ ;  /* 0x0000002090947810 */ /* 0x000fc40007ffe0ff */
[----:B------:R-:W-:Y:S02]  /*1430*/  IADD3 R23, R24, 0x70, RZ ;  /* 0x0000007018177810 */ /* 0x000fe40007ffe0ff */
[----:B------:R-:W-:Y:S01]  /*1440*/  @P0 IADD3 R23, R0, 0x10, RZ ;  /* 0x0000001000170810 */ /* 0x000fe20007ffe0ff */
[----:B------:R-:W-:Y:S01]  /*1450*/  IMAD R0, R149, 0x20, R143 ;  /* 0x0000002095007824 */ /* 0x000fe200078e028f */
[----:B------:R-:W-:Y:S02]  /*1460*/  LOP3.LUT R31, R6, R31, RZ, 0x3c, !PT ;  /* 0x0000001f061f7212 */ /* 0x000fe400078e3cff */
[----:B------:R-:W-:Y:S01]  /*1470*/  LOP3.LUT R12, R34, 0x38, R140, 0xf8, !PT ;  /* 0x00000038220c7812 */ /* 0x000fe200078ef88c */
[----:B------:R-:W-:Y:S01]  /*1480*/  IMAD.SHL.U32 R34, R148, 0x2, RZ ;  /* 0x0000000294227824 */ /* 0x000fe200078e00ff */
[----:B------:R-:W-:Y:S01]  /*1490*/  LOP3.LUT R11, R18, 0x7ffffffc, RZ, 0xc0, !PT ;  /* 0x7ffffffc120b7812 */ /* 0x000fe200078ec0ff */
[----:B------:R-:W-:Y:S01]  /*14a0*/  IMAD.SHL.U32 R18, R146, 0x2, RZ ;  /* 0x0000000292127824 */ /* 0x000fe200078e00ff */
[----:B------:R-:W-:Y:S01]  /*14b0*/  IADD3 R147, R144, 0x60, RZ ;  /* 0x0000006090937810 */ /* 0x000fe20007ffe0ff */
[----:B------:R-:W-:Y:S01]  /*14c0*/  STL [R1+0x20], R23 ;  /* 0x0000201701007387 */ /* 0x000fe20000100800 */
[CC--:B------:R-:W-:Y:S01]  /*14d0*/  IADD3 R4, R13.reuse, R9.reuse, R14 ;  /* 0x000000090d047210 */ /* 0x0c0fe20007ffe00e */
[----:B------:R-:W-:Y:S01]  /*14e0*/  IMAD.IADD R11, R32, 0x1, -R11 ;  /* 0x00000001200b7824 */ /* 0x000fe200078e0a0b */
[----:B------:R-:W-:Y:S01]  /*14f0*/  LOP3.LUT R5, R13, R9, RZ, 0xfc, !PT ;  /* 0x000000090d057212 */ /* 0x000fe200078efcff */
[----:B------:R-:W-:Y:S01]  /*1500*/  STL [R1+0x184], R31 ;  /* 0x0001841f01007387 */ /* 0x000fe20000100800 */
[----:B------:R-:W-:Y:S01]  /*1510*/  SHF.R.S32.HI R9, RZ, 0x1f, R143 ;  /* 0x0000001fff097819 */ /* 0x000fe2000001148f */
[----:B------:R-:W-:Y:S01]  /*1520*/  IMAD.SHL.U32 R48, R11, 0x2, RZ ;  /* 0x000000020b307824 */ /* 0x000fe200078e00ff */
[----:B------:R-:W-:Y:S01]  /*1530*/  SHF.R.S32.HI R10, RZ, 0x1f, R148 ;  /* 0x0000001fff0a7819 */ /* 0x000fe20000011494 */
[----:B------:R-:W-:Y:S01]  /*1540*/  STL [R1+0x174], R34 ;  /* 0x0001742201007387 */ /* 0x000fe20000100800 */
[----:B------:R-:W-:Y:S01]  /*1550*/  SHF.R.S32.HI R9, RZ, 0x1f, R146 ;  /* 0x0000001fff097819 */ /* 0x000fe20000011492 */
[----:B------:R-:W-:Y:S01]  /*1560*/  IMAD R11, R20, 0x8, R30 ;  /* 0x00000008140b7824 */ /* 0x000fe200078e021e */
[----:B------:R-:W-:Y:S01]  /*1570*/  LOP3.LUT R14, R33, 0x38, R140, 0xf8, !PT ;  /* 0x00000038210e7812 */ /* 0x000fe200078ef88c */
[----:B------:R-:W-:Y:S01]  /*1580*/  IMAD.SHL.U32 R33, R147, 0x2, RZ ;  /* 0x0000000293217824 */ /* 0x000fe200078e00ff */
[----:B------:R-:W-:Y:S01]  /*1590*/  SHF.R.S32.HI R6, RZ, 0x1f, R147 ;  /* 0x0000001fff067819 */ /* 0x000fe20000011493 */
[----:B------:R1:W-:Y:S01]  /*15a0*/  STL [R1+0x178], R18 ;  /* 0x0001781201007387 */ /* 0x0003e20000100800 */
[----:B------:R-:W-:-:S02]  /*15b0*/  SHF.L.U64.HI R9, R146, 0x1, R9 ;  /* 0x0000000192097819 */ /* 0x000fc40000010209 */
[----:B------:R-:W-:Y:S01]  /*15c0*/  LOP3.LUT R13, R222, 0x38, R140, 0xf8, !PT ;  /* 0x00000038de0d7812 */ /* 0x000fe200078ef88c */
[----:B------:R2:W-:Y:S01]  /*15d0*/  STL [R1+0x17c], R33 ;  /* 0x00017c2101007387 */ /* 0x0005e20000100800 */
[----:B------:R-:W-:Y:S02]  /*15e0*/  LOP3.LUT R12, R27, R12, R28, 0xf6, !PT ;  /* 0x0000000c1b0c7212 */ /* 0x000fe400078ef61c */
[----:B------:R-:W-:Y:S02]  /*15f0*/  LOP3.LUT R13, R8, R13, R29, 0xf6, !PT ;  /* 0x0000000d080d7212 */ /* 0x000fe400078ef61d */
[----:B------:R-:W-:Y:S02]  /*1600*/  LEA R150, R2, 0xa080, 0x1 ;  /* 0x0000a08002967811 */ /* 0x000fe400078e08ff */
[----:B------:R-:W-:Y:S02]  /*1610*/  SHF.R.S32.HI R2, RZ, 0x3, R3 ;  /* 0x00000003ff027819 */ /* 0x000fe40000011403 */
[----:B------:R-:W-:-:S02]  /*1620*/  LEA R13, R13, 0x10080, 0x1 ;  /* 0x000100800d0d7811 */ /* 0x000fc400078e08ff */
[----:B------:R-:W-:Y:S02]  /*1630*/  LEA R12, R12, 0x10080, 0x1 ;  /* 0x000100800c0c7811 */ /* 0x000fe400078e08ff */
[C---:B------:R-:W-:Y:S02]  /*1640*/  IADD3 R47, R48.reuse, 0x8, RZ ;  /* 0x00000008302f7810 */ /* 0x040fe40007ffe0ff */
[C---:B------:R-:W-:Y:S02]  /*1650*/  IADD3 R46, R48.reuse, 0x10, RZ ;  /* 0x00000010302e7810 */ /* 0x040fe40007ffe0ff */
[C---:B------:R-:W-:Y:S02]  /*1660*/  IADD3 R45, R48.reuse, 0x18, RZ ;  /* 0x00000018302d7810 */ /* 0x040fe40007ffe0ff */
[----:B------:R-:W-:Y:S02]  /*1670*/  IADD3 R44, R48, 0x20, RZ ;  /* 0x00000020302c7810 */ /* 0x000fe40007ffe0ff */
[----:B-1----:R-:W-:-:S02]  /*1680*/  SHF.L.U64.HI R18, R148, 0x1, R10 ;  /* 0x0000000194127819 */ /* 0x002fc4000001020a */
[----:B------:R-:W-:Y:S02]  /*1690*/  SHF.L.U64.HI R10, R147, 0x1, R6 ;  /* 0x00000001930a7819 */ /* 0x000fe40000010206 */
[C---:B------:R-:W-:Y:S01]  /*16a0*/  IADD3 R43, R48.reuse, 0x28, RZ ;  /* 0x00000028302b7810 */ /* 0x040fe20007ffe0ff */
[----:B------:R-:W-:Y:S01]  /*16b0*/  STL [R1+0x170], R18 ;  /* 0x0001701201007387 */ /* 0x000fe20000100800 */
[C---:B------:R-:W-:Y:S02]  /*16c0*/  IADD3 R42, R48.reuse, 0x30, RZ ;  /* 0x00000030302a7810 */ /* 0x040fe40007ffe0ff */
[C---:B------:R-:W-:Y:S01]  /*16d0*/  IADD3 R41, R48.reuse, 0x38, RZ ;  /* 0x0000003830297810 */ /* 0x040fe20007ffe0ff */
[----:B------:R1:W-:Y:S01]  /*16e0*/  STL [R1+0x16c], R9 ;  /* 0x00016c0901007387 */ /* 0x0003e20000100800 */
[C---:B------:R-:W-:Y:S02]  /*16f0*/  IADD3 R40, R48.reuse, 0x40, RZ ;  /* 0x0000004030287810 */ /* 0x040fe40007ffe0ff */
[C---:B------:R-:W-:Y:S01]  /*1700*/  IADD3 R39, R48.reuse, 0x48, RZ ;  /* 0x0000004830277810 */ /* 0x040fe20007ffe0ff */
[----:B------:R3:W-:Y:S01]  /*1710*/  STL [R1+0x168], R10 ;  /* 0x0001680a01007387 */ /* 0x0007e20000100800 */
[----:B------:R-:W-:-:S02]  /*1720*/  IADD3 R38, R48, 0x50, RZ ;  /* 0x0000005030267810 */ /* 0x000fc40007ffe0ff */
[C---:B------:R-:W-:Y:S01]  /*1730*/  IADD3 R37, R48.reuse, 0x58, RZ ;  /* 0x0000005830257810 */ /* 0x040fe20007ffe0ff */
[----:B------:R4:W-:Y:S01]  /*1740*/  STL [R1+0x18c], R11 ;  /* 0x00018c0b01007387 */ /* 0x0009e20000100800 */
[C---:B------:R-:W-:Y:S02]  /*1750*/  IADD3 R36, R48.reuse, 0x60, RZ ;  /* 0x0000006030247810 */ /* 0x040fe40007ffe0ff */
[C---:B------:R-:W-:Y:S01]  /*1760*/  IADD3 R35, R48.reuse, 0x68, RZ ;  /* 0x0000006830237810 */ /* 0x040fe20007ffe0ff */
[----:B------:R-:W-:Y:S01]  /*1770*/  STL [R1+0x4c], R48 ;  /* 0x00004c3001007387 */ /* 0x000fe20000100800 */
[C---:B------:R-:W-:Y:S02]  /*1780*/  IADD3 R34, R48.reuse, 0x70, RZ ;  /* 0x0000007030227810 */ /* 0x040fe40007ffe0ff */
[C---:B--2---:R-:W-:Y:S01]  /*1790*/  IADD3 R33, R48.reuse, 0x78, RZ ;  /* 0x0000007830217810 */ /* 0x044fe20007ffe0ff */
[----:B------:R2:W-:Y:S01]  /*17a0*/  STL [R1+0xc4], R2 ;  /* 0x0000c40201007387 */ /* 0x0005e20000100800 */
[----:B------:R-:W-:-:S02]  /*17b0*/  IADD3 R32, R48, 0x80, RZ ;  /* 0x0000008030207810 */ /* 0x000fc40007ffe0ff */
[C---:B------:R-:W-:Y:S01]  /*17c0*/  IADD3 R30, R48.reuse, 0x90, RZ ;  /* 0x00000090301e7810 */ /* 0x040fe20007ffe0ff */
[----:B------:R5:W-:Y:S01]  /*17d0*/  STL [R1+0x164], R13 ;  /* 0x0001640d01007387 */ /* 0x000be20000100800 */
[C---:B------:R-:W-:Y:S02]  /*17e0*/  IADD3 R29, R48.reuse, 0x98, RZ ;  /* 0x00000098301d7810 */ /* 0x040fe40007ffe0ff */
[C---:B------:R-:W-:Y:S01]  /*17f0*/  IADD3 R28, R48.reuse, 0xa0, RZ ;  /* 0x000000a0301c7810 */ /* 0x040fe20007ffe0ff */
[----:B------:R5:W-:Y:S01]  /*1800*/  STL [R1+0x160], R12 ;  /* 0x0001600c01007387 */ /* 0x000be20000100800 */
[----:B------:R-:W-:Y:S02]  /*1810*/  IADD3 R27, R48, 0xa8, RZ ;  /* 0x000000a8301b7810 */ /* 0x000fe40007ffe0ff */
[----:B-1----:R-:W-:Y:S02]  /*1820*/  SEL R9, R22, 0xffffffc0, !P2 ;  /* 0xffffffc016097807 */ /* 0x002fe40005000000 */
[----:B---3--:R-:W-:-:S02]  /*1830*/  LOP3.LUT R10, R31, R7, RZ, 0xfc, !PT ;  /* 0x000000071f0a7212 */ /* 0x008fc400078efcff */
[----:B------:R-:W-:Y:S02]  /*1840*/  IADD3 R31, R48, 0x88, RZ ;  /* 0x00000088301f7810 */ /* 0x000fe40007ffe0ff */
[----:B----4-:R-:W-:Y:S01]  /*1850*/  LOP3.LUT R11, R25, R14, R26, 0xf6, !PT ;  /* 0x0000000e190b7212 */ /* 0x010fe200078ef61a */
[----:B------:R-:W-:Y:S01]  /*1860*/  IMAD.SHL.U32 R207, R10, 0x2, RZ ;  /* 0x000000020acf7824 */ /* 0x000fe200078e00ff */
[----:B------:R-:W-:Y:S02]  /*1870*/  IADD3 R26, R48, 0xb0, RZ ;  /* 0x000000b0301a7810 */ /* 0x000fe40007ffe0ff */
[----:B------:R-:W-:Y:S02]  /*1880*/  LEA R10, R11, 0x10080, 0x1 ;  /* 0x000100800b0a7811 */ /* 0x000fe400078e08ff */
[----:B------:R-:W-:Y:S02]  /*1890*/  LOP3.LUT R206, R3, 0xfffffff8, RZ, 0xc0, !PT ;  /* 0xfffffff803ce7812 */ /* 0x000fe400078ec0ff */
[----:B--2---:R-:W-:Y:S01]  /*18a0*/  SEL R2, R22, 0xffffffc0, !P3 ;  /* 0xffffffc016027807 */ /* 0x004fe20005800000 */
[----:B------:R1:W-:Y:S01]  /*18b0*/  STL [R1+0x15c], R10 ;  /* 0x00015c0a01007387 */ /* 0x0003e20000100800 */
[----:B------:R-:W-:-:S02]  /*18c0*/  IADD3 R25, R48, 0xb8, RZ ;  /* 0x000000b830197810 */ /* 0x000fc40007ffe0ff */
[C---:B------:R-:W-:Y:S01]  /*18d0*/  SEL R6, R21.reuse, 0xffffffe0, !P1 ;  /* 0xffffffe015067807 */ /* 0x040fe20004800000 */
[----:B------:R2:W-:Y:S01]  /*18e0*/  STL [R1+0xc0], R47 ;  /* 0x0000c02f01007387 */ /* 0x0005e20000100800 */
[----:B------:R-:W-:Y:S02]  /*18f0*/  SEL R3, R21, 0xffffffe0, !P4 ;  /* 0xffffffe015037807 */ /* 0x000fe40006000000 */
        /* <DEDUP_REMOVED lines=8> */
[C---:B-----5:R-:W-:Y:S02]  /*1980*/  IADD3 R13, R48.reuse, 0xe8, RZ ;  /* 0x000000e8300d7810 */ /* 0x060fe40007ffe0ff */
[----:B------:R-:W-:Y:S01]  /*1990*/  IADD3 R12, R48, 0xf0, RZ ;  /* 0x000000f0300c7810 */ /* 0x000fe20007ffe0ff */
[----:B------:R4:W-:Y:S01]  /*19a0*/  STL [R1+0x44], R43 ;  /* 0x0000442b01007387 */ /* 0x0009e20000100800 */
[----:B------:R-:W-:Y:S02]  /*19b0*/  SHF.R.S32.HI R11, RZ, 0x1f, R46 ;  /* 0x0000001fff0b7819 */ /* 0x000fe4000001142e */
[----:B------:R-:W-:Y:S01]  /*19c0*/  LEA R199, R4, 0x10080, 0x1 ;  /* 0x0001008004c77811 */ /* 0x000fe200078e08ff */
[----:B------:R5:W-:Y:S01]  /*19d0*/  STL [R1+0xb4], R42 ;  /* 0x0000b42a01007387 */ /* 0x000be20000100800 */
[----:B-1----:R-:W-:Y:S01]  /*19e0*/  IADD3 R10, R48, 0xf8, RZ ;  /* 0x000000f8300a7810 */ /* 0x002fe20007ffe0ff */
[----:B------:R-:W-:Y:S01]  /*19f0*/  IMAD.IADD R4, R9, 0x1, R23 ;  /* 0x0000000109047824 */ /* 0x000fe200078e0217 */
[----:B------:R-:W-:Y:S01]  /*1a00*/  LEA R151, R5, 0x4080, 0x1 ;  /* 0x0000408005977811 */ /* 0x000fe200078e08ff */
[----:B------:R-:W-:Y:S01]  /*1a10*/  STL [R1+0xb0], R41 ;  /* 0x0000b02901007387 */ /* 0x000fe20000100800 */
[----:B--2---:R-:W-:Y:S01]  /*1a20*/  SHF.R.S32.HI R47, RZ, 0x1f, R47 ;  /* 0x0000001fff2f7819 */ /* 0x004fe2000001142f */
[----:B------:R-:W-:Y:S01]  /*1a30*/  IMAD.IADD R200, R199, 0x1, R3 ;  /* 0x00000001c7c87824 */ /* 0x000fe200078e0203 */
[C---:B------:R-:W-:Y:S01]  /*1a40*/  IADD3 R205, R140.reuse, 0x80, RZ ;  /* 0x000000808ccd7810 */ /* 0x040fe20007ffe0ff */
[----:B------:R1:W-:Y:S01]  /*1a50*/  STL [R1+0xac], R40 ;  /* 0x0000ac2801007387 */ /* 0x0003e20000100800 */
[----:B------:R-:W-:Y:S01]  /*1a60*/  IMAD.IADD R196, R3, 0x1, R151 ;  /* 0x0000000103c47824 */ /* 0x000fe200078e0297 */
[----:B------:R-:W-:Y:S01]  /*1a70*/  IADD3 R204, R140, 0xc0, RZ ;  /* 0x000000c08ccc7810 */ /* 0x000fe20007ffe0ff */
[----:B------:R-:W-:Y:S01]  /*1a80*/  IMAD.IADD R202, R199, 0x1, R2 ;  /* 0x00000001c7ca7824 */ /* 0x000fe200078e0202 */
[----:B------:R2:W-:Y:S01]  /*1a90*/  STL [R1+0xa8], R39 ;  /* 0x0000a82701007387 */ /* 0x0005e20000100800 */
[----:B---3--:R-:W-:Y:S01]  /*1aa0*/  SHF.R.S32.HI R45, RZ, 0x1f, R45 ;  /* 0x0000001fff2d7819 */ /* 0x008fe2000001142d */
[----:B------:R-:W-:Y:S01]  /*1ab0*/  IMAD.IADD R198, R2, 0x1, R151 ;  /* 0x0000000102c67824 */ /* 0x000fe200078e0297 */
[----:B------:R-:W-:Y:S01]  /*1ac0*/  SHF.R.S32.HI R141, RZ, 0x1f, R140 ;  /* 0x0000001fff8d7819 */ /* 0x000fe2000001148c */
[----:B------:R-:W-:Y:S01]  /*1ad0*/  STL [R1+0xa4], R38 ;  /* 0x0000a42601007387 */ /* 0x000fe20000100800 */
[----:B------:R-:W-:Y:S01]  /*1ae0*/  SHF.R.S32.HI R216, RZ, 0x1f, R205 ;  /* 0x0000001fffd87819 */ /* 0x000fe200000114cd */
[----:B------:R-:W-:Y:S01]  /*1af0*/  IMAD.IADD R201, R200, 0x1, R2 ;  /* 0x00000001c8c97824 */ /* 0x000fe200078e0202 */
[----:B------:R-:W-:Y:S01]  /*1b00*/  SHF.R.S32.HI R215, RZ, 0x1f, R204 ;  /* 0x0000001fffd77819 */ /* 0x000fe200000114cc */
[----:B------:R3:W-:Y:S01]  /*1b10*/  STL [R1+0xa0], R37 ;  /* 0x0000a02501007387 */ /* 0x0007e20000100800 */
[----:B----4-:R-:W-:Y:S01]  /*1b20*/  SHF.R.S32.HI R43, RZ, 0x1f, R43 ;  /* 0x0000001fff2b7819 */ /* 0x010fe2000001142b */
[----:B------:R-:W-:Y:S01]  /*1b30*/  IMAD.IADD R197, R2, 0x1, R196 ;  /* 0x0000000102c57824 */ /* 0x000fe200078e02c4 */
[----:B------:R-:W-:Y:S01]  /*1b40*/  SHF.R.S32.HI R214, RZ, 0x1f, R206 ;  /* 0x0000001fffd67819 */ /* 0x000fe200000114ce */
[----:B------:R4:W-:Y:S01]  /*1b50*/  STL [R1+0x9c], R36 ;  /* 0x00009c2401007387 */ /* 0x0009e20000100800 */
[----:B-----5:R-:W-:-:S03]  /*1b60*/  SHF.R.S32.HI R42, RZ, 0x1f, R42 ;  /* 0x0000001fff2a7819 */ /* 0x020fc6000001142a */
[----:B------:R-:W-:Y:S04]  /*1b70*/  STL [R1+0x98], R35 ;  /* 0x0000982301007387 */ /* 0x000fe80000100800 */
[----:B------:R5:W-:Y:S01]  /*1b80*/  STL [R1+0x94], R34 ;  /* 0x0000942201007387 */ /* 0x000be20000100800 */
[----:B-1----:R-:W-:-:S03]  /*1b90*/  SHF.R.S32.HI R40, RZ, 0x1f, R40 ;  /* 0x0000001fff287819 */ /* 0x002fc60000011428 */
[----:B------:R1:W-:Y:S01]  /*1ba0*/  STL [R1+0x90], R33 ;  /* 0x0000902101007387 */ /* 0x0003e20000100800 */
[----:B--2---:R-:W-:-:S03]  /*1bb0*/  SHF.R.S32.HI R39, RZ, 0x1f, R39 ;  /* 0x0000001fff277819 */ /* 0x004fc60000011427 */
[----:B------:R-:W-:Y:S04]  /*1bc0*/  STL [R1+0x8c], R32 ;  /* 0x00008c2001007387 */ /* 0x000fe80000100800 */
[----:B------:R2:W-:Y:S01]  /*1bd0*/  STL [R1+0x88], R31 ;  /* 0x0000881f01007387 */ /* 0x0005e20000100800 */
[----:B---3--:R-:W-:-:S03]  /*1be0*/  SHF.R.S32.HI R37, RZ, 0x1f, R37 ;  /* 0x0000001fff257819 */ /* 0x008fc60000011425 */
[----:B------:R3:W-:Y:S01]  /*1bf0*/  STL [R1+0x84], R30 ;  /* 0x0000841e01007387 */ /* 0x0007e20000100800 */
[----:B----4-:R-:W-:-:S03]  /*1c00*/  SHF.R.S32.HI R36, RZ, 0x1f, R36 ;  /* 0x0000001fff247819 */ /* 0x010fc60000011424 */
[----:B------:R-:W-:Y:S04]  /*1c10*/  STL [R1+0x80], R29 ;  /* 0x0000801d01007387 */ /* 0x000fe80000100800 */
[----:B------:R4:W-:Y:S01]  /*1c20*/  STL [R1+0x7c], R28 ;  /* 0x00007c1c01007387 */ /* 0x0009e20000100800 */
[----:B-----5:R-:W-:-:S03]  /*1c30*/  SHF.R.S32.HI R34, RZ, 0x1f, R34 ;  /* 0x0000001fff227819 */ /* 0x020fc60000011422 */
[----:B------:R5:W-:Y:S01]  /*1c40*/  STL [R1+0x78], R27 ;  /* 0x0000781b01007387 */ /* 0x000be20000100800 */
[----:B-1----:R-:W-:-:S03]  /*1c50*/  SHF.R.S32.HI R33, RZ, 0x1f, R33 ;  /* 0x0000001fff217819 */ /* 0x002fc60000011421 */
[----:B------:R-:W-:Y:S04]  /*1c60*/  STL [R1+0x74], R26 ;  /* 0x0000741a01007387 */ /* 0x000fe80000100800 */
[----:B------:R1:W-:Y:S01]  /*1c70*/  STL [R1+0x70], R25 ;  /* 0x0000701901007387 */ /* 0x0003e20000100800 */
[----:B--2---:R-:W-:-:S03]  /*1c80*/  SHF.R.S32.HI R31, RZ, 0x1f, R31 ;  /* 0x0000001fff1f7819 */ /* 0x004fc6000001141f */
[----:B------:R2:W-:Y:S01]  /*1c90*/  STL [R1+0x6c], R22 ;  /* 0x00006c1601007387 */ /* 0x0005e20000100800 */
[----:B---3--:R-:W-:-:S03]  /*1ca0*/  SHF.R.S32.HI R30, RZ, 0x1f, R30 ;  /* 0x0000001fff1e7819 */ /* 0x008fc6000001141e */
[----:B------:R-:W-:Y:S04]  /*1cb0*/  STL [R1+0x68], R21 ;  /* 0x0000681501007387 */ /* 0x000fe80000100800 */
[----:B------:R3:W-:Y:S01]  /*1cc0*/  STL [R1+0x64], R20 ;  /* 0x0000641401007387 */ /* 0x0007e20000100800 */
[----:B----4-:R-:W-:-:S03]  /*1cd0*/  SHF.R.S32.HI R28, RZ, 0x1f, R28 ;  /* 0x0000001fff1c7819 */ /* 0x010fc6000001141c */
        /* <DEDUP_REMOVED lines=8> */
[----:B------:R-:W-:Y:S01]  /*1d60*/  STL [R1+0x50], R10 ;  /* 0x0000500a01007387 */ /* 0x000fe20000100800 */
[----:B---3--:R-:W-:-:S03]  /*1d70*/  SHF.R.S32.HI R20, RZ, 0x1f, R20 ;  /* 0x0000001fff147819 */ /* 0x008fc60000011414 */
[----:B------:R2:W-:Y:S01]  /*1d80*/  STL [R1+0x154], R11 ;  /* 0x0001540b01007387 */ /* 0x0005e20000100800 */
[----:B----4-:R-:W-:-:S03]  /*1d90*/  SHF.R.S32.HI R18, RZ, 0x1f, R18 ;  /* 0x0000001fff127819 */ /* 0x010fc60000011412 */
[----:B------:R-:W-:Y:S01]  /*1da0*/  STL [R1+0x150], R45 ;  /* 0x0001502d01007387 */ /* 0x000fe20000100800 */
[----:B-----5:R-:W-:Y:S02]  /*1db0*/  SHF.R.S32.HI R13, RZ, 0x1f, R13 ;  /* 0x0000001fff0d7819 */ /* 0x020fe4000001140d */
[----:B-1----:R-:W-:Y:S02]  /*1dc0*/  SHF.R.S32.HI R12, RZ, 0x1f, R12 ;  /* 0x0000001fff0c7819 */ /* 0x002fe4000001140c */
[----:B--2---:R-:W-:-:S05]  /*1dd0*/  SHF.R.S32.HI R11, RZ, 0x1f, R44 ;  /* 0x0000001fff0b7819 */ /* 0x004fca000001142c */
[----:B------:R1:W-:Y:S04]  /*1de0*/  STL [R1+0x14c], R11 ;  /* 0x00014c0b01007387 */ /* 0x0003e80000100800 */
[----:B------:R-:W-:Y:S04]  /*1df0*/  STL [R1+0x148], R43 ;  /* 0x0001482b01007387 */ /* 0x000fe80000100800 */
[----:B------:R-:W-:Y:S01]  /*1e00*/  STL [R1+0x144], R42 ;  /* 0x0001442a01007387 */ /* 0x000fe20000100800 */
[----:B-1----:R-:W-:-:S05]  /*1e10*/  SHF.R.S32.HI R11, RZ, 0x1f, R41 ;  /* 0x0000001fff0b7819 */ /* 0x002fca0000011429 */
        /* <DEDUP_REMOVED lines=29> */
[----:B------:R2:W-:Y:S04]  /*1ff0*/  STL [R1+0xe8], R13 ;  /* 0x0000e80d01007387 */ /* 0x0005e80000100800 */
[----:B------:R3:W-:Y:S01]  /*2000*/  STL [R1+0xe4], R12 ;  /* 0x0000e40c01007387 */ /* 0x0007e20000100800 */
[----:B-1----:R-:W-:Y:S01]  /*2010*/  SHF.R.S32.HI R11, RZ, 0x1f, R10 ;  /* 0x0000001fff0b7819 */ /* 0x002fe2000001140a */
[----:B------:R-:W-:-:S02]  /*2020*/  IMAD.IADD R10, R24, 0x1, R6 ;  /* 0x00000001180a7824 */ /* 0x000fc400078e0206 */
[----:B------:R-:W-:Y:S02]  /*2030*/  IMAD.IADD R6, R6, 0x1, R23 ;  /* 0x0000000106067824 */ /* 0x000fe400078e0217 */
[--C-:B--2---:R-:W-:Y:S01]  /*2040*/  IMAD.IADD R13, R24, 0x1, R9.reuse ;  /* 0x00000001180d7824 */ /* 0x104fe200078e0209 */
[----:B------:R1:W-:Y:S01]  /*2050*/  STL [R1+0xe0], R11 ;  /* 0x0000e00b01007387 */ /* 0x0003e20000100800 */
[----:B------:R-:W-:Y:S01]  /*2060*/  IMAD.IADD R3, R6, 0x1, R9 ;  /* 0x0000000106037824 */ /* 0x000fe200078e0209 */
[----:B---3--:R-:W-:Y:S02]  /*2070*/  LEA R12, R19, 0x10080, 0x1 ;  /* 0x00010080130c7811 */ /* 0x008fe400078e08ff */
[----:B------:R-:W-:Y:S04]  /*2080*/  STL [R1+0x38], R13 ;  /* 0x0000380d01007387 */ /* 0x000fe80000100800 */
[----:B------:R2:W-:Y:S04]  /*2090*/  STL [R1+0x28], R10 ;  /* 0x0000280a01007387 */ /* 0x0005e80000100800 */
[----:B------:R3:W-:Y:S01]  /*20a0*/  STL [R1+0xdc], R12 ;  /* 0x0000dc0c01007387 */ /* 0x0007e20000100800 */
[----:B-1----:R-:W-:-:S05]  /*20b0*/  LEA R11, R17, 0x10080, 0x1 ;  /* 0x00010080110b7811 */ /* 0x002fca00078e08ff */
[----:B------:R1:W-:Y:S01]  /*20c0*/  STL [R1+0xd8], R11 ;  /* 0x0000d80b01007387 */ /* 0x0003e20000100800 */
[----:B--2---:R-:W-:Y:S01]  /*20d0*/  IMAD.IADD R10, R9, 0x1, R10 ;  /* 0x00000001090a7824 */ /* 0x004fe200078e020a */
[----:B---3--:R-:W-:-:S05]  /*20e0*/  LEA R12, R16, 0x10080, 0x1 ;  /* 0x00010080100c7811 */ /* 0x008fca00078e08ff */
[----:B------:R2:W-:Y:S01]  /*20f0*/  STL [R1+0xd4], R12 ;  /* 0x0000d40c01007387 */ /* 0x0005e20000100800 */
[----:B-1----:R-:W-:-:S05]  /*2100*/  LEA R11, R15, 0x10080, 0x1 ;  /* 0x000100800f0b7811 */ /* 0x002fca00078e08ff */
[----:B------:R2:W-:Y:S04]  /*2110*/  STL [R1+0xd0], R11 ;  /* 0x0000d00b01007387 */ /* 0x0005e80000100800 */
[----:B------:R2:W-:Y:S04]  /*2120*/  STL [R1+0x34], R10 ;  /* 0x0000340a01007387 */ /* 0x0005e80000100800 */
[----:B------:R2:W-:Y:S04]  /*2130*/  STL [R1+0x30], R4 ;  /* 0x0000300401007387 */ /* 0x0005e80000100800 */
[----:B------:R2:W-:Y:S04]  /*2140*/  STL [R1+0x24], R6 ;  /* 0x0000240601007387 */ /* 0x0005e80000100800 */
[----:B------:R2:W-:Y:S02]  /*2150*/  STL [R1+0x2c], R3 ;  /* 0x00002c0301007387 */ /* 0x0005e40000100800 */
.L_x_1908:
[----:B--2---:R-:W2:Y:S01]  /*2160*/  LDL R3, [R1+0xc] ;  /* 0x00000c0001037983 */ /* 0x004ea20000100800 */
[----:B------:R-:W-:Y:S01]  /*2170*/  IMAD.MOV.U32 R2, RZ, RZ, 0x4 ;  /* 0x00000004ff027424 */ /* 0x000fe200078e00ff */
[----:B------:R-:W-:-:S02]  /*2180*/  ISETP.NE.U32.AND P0, PT, RZ, c[0x0][0x370], PT ;  /* 0x0000dc00ff007a0c */ /* 0x000fc40003f05070 */
[----:B------:R-:W-:Y:S02]  /*2190*/  ISETP.NE.U32.AND P4, PT, RZ, c[0x0][0x360], PT ;  /* 0x0000d800ff007a0c */ /* 0x000fe40003f85070 */
[----:B------:R-:W-:Y:S01]  /*21a0*/  ISETP.NE.AND.EX P1, PT, RZ, c[0x0][0x374], PT, P0 ;  /* 0x0000dd00ff007a0c */ /* 0x000fe20003f25300 */
[----:B--2---:R-:W-:-:S05]  /*21b0*/  IMAD.WIDE R2, R3, R2, c[0x0][0x588] ;  /* 0x0001620003027625 */ /* 0x004fca00078e0202 */
[----:B------:R-:W2:Y:S01]  /*21c0*/  LDG.E R29, [R2.64] ;  /* 0x00000006021d7981 */ /* 0x000ea2000c1e1900 */
[----:B------:R-:W-:Y:S01]  /*21d0*/  ISETP.NE.AND.EX P4, PT, RZ, c[0x0][0x364], PT, P4 ;  /* 0x0000d900ff007a0c */ /* 0x000fe20003f85340 */
[----:B------:R-:W-:Y:S01]  /*21e0*/  IMAD.MOV.U32 R235, RZ, RZ, RZ ;  /* 0x000000ffffeb7224 */ /* 0x000fe200078e00ff */
[----:B------:R-:W-:Y:S02]  /*21f0*/  ISETP.NE.U32.AND P3, PT, RZ, c[0x0][0x348], PT ;  /* 0x0000d200ff007a0c */ /* 0x000fe40003f65070 */
[----:B------:R-:W-:Y:S02]  /*2200*/  ISETP.NE.U32.AND P5, PT, RZ, c[0x0][0x350], PT ;  /* 0x0000d400ff007a0c */ /* 0x000fe40003fa5070 */
[----:B------:R-:W-:Y:S02]  /*2210*/  ISETP.NE.U32.AND P6, PT, RZ, c[0x0][0x358], PT ;  /* 0x0000d600ff007a0c */ /* 0x000fe40003fc5070 */
[----:B------:R-:W-:Y:S02]  /*2220*/  ISETP.NE.AND.EX P3, PT, RZ, c[0x0][0x34c], PT, P3 ;  /* 0x0000d300ff007a0c */ /* 0x000fe40003f65330 */
[----:B------:R-:W-:-:S02]  /*2230*/  ISETP.NE.AND.EX P5, PT, RZ, c[0x0][0x354], PT, P5 ;  /* 0x0000d500ff007a0c */ /* 0x000fc40003fa5350 */
[----:B------:R-:W-:Y:S01]  /*2240*/  ISETP.NE.AND.EX P6, PT, RZ, c[0x0][0x35c], PT, P6 ;  /* 0x0000d700ff007a0c */ /* 0x000fe20003fc5360 */
[----:B------:R-:W-:Y:S02]  /*2250*/  IMAD.MOV.U32 R131, RZ, RZ, RZ ;  /* 0x000000ffff837224 */ /* 0x000fe400078e00ff */
[----:B------:R-:W-:Y:S02]  /*2260*/  IMAD.MOV.U32 R16, RZ, RZ, RZ ;  /* 0x000000ffff107224 */ /* 0x000fe400078e00ff */
[----:B------:R-:W-:Y:S01]  /*2270*/  IMAD.MOV.U32 R15, RZ, RZ, RZ ;  /* 0x000000ffff0f7224 */ /* 0x000fe200078e00ff */
[----:B--2---:R-:W-:Y:S01]  /*2280*/  SHF.R.S32.HI R28, RZ, 0x1f, R29 ;  /* 0x0000001fff1c7819 */ /* 0x004fe2000001141d */
[C---:B------:R-:W-:Y:S01]  /*2290*/  IMAD.SHL.U32 R252, R29.reuse, 0x4, RZ ;  /* 0x000000041dfc7824 */ /* 0x040fe200078e00ff */
[C---:B------:R-:W-:Y:S01]  /*22a0*/  @P1 LEA R4, P0, R29.reuse, c[0x0][0x370], 0x2 ;  /* 0x0000dc001d041a11 */ /* 0x040fe200078010ff */
[----:B------:R1:W-:Y:S01]  /*22b0*/  STL [R1+0x14], R29 ;  /* 0x0000141d01007387 */ /* 0x0003e20000100800 */
[----:B------:R-:W-:-:S02]  /*22c0*/  SHF.L.U64.HI R19, R29, 0x2, R28 ;  /* 0x000000021d137819 */ /* 0x000fc4000001021c */
[----:B------:R-:W-:Y:S01]  /*22d0*/  @P1 LEA.HI.X R5, R29, c[0x0][0x374], R28, 0x2, P0 ;  /* 0x0000dd001d051a11 */ /* 0x000fe200000f141c */
[----:B------:R1:W-:Y:S01]  /*22e0*/  STL [R1+0x18], R28 ;  /* 0x0000181c01007387 */ /* 0x0003e20000100800 */
[C---:B------:R-:W-:Y:S02]  /*22f0*/  @P4 IADD3 R2, P0, R252.reuse, c[0x0][0x360], RZ ;  /* 0x0000d800fc024a10 */ /* 0x040fe40007f1e0ff */
[----:B------:R-:W-:Y:S01]  /*2300*/  IADD3 R10, P2, R252, c[0x0][0x348], RZ ;  /* 0x0000d200fc0a7a10 */ /* 0x000fe20007f5e0ff */
[----:B------:R2:W5:Y:S01]  /*2310*/  @P1 LDG.E R235, [R4.64] ;  /* 0x0000000604eb1981 */ /* 0x000562000c1e1900 */
[----:B------:R-:W-:-:S03]  /*2320*/  @P4 IADD3.X R3, R19, c[0x0][0x364], RZ, P0, !PT ;  /* 0x0000d90013034a10 */ /* 0x000fc600007fe4ff */
[----:B------:R1:W-:Y:S04]  /*2330*/  STL [R1+0x10], R19 ;  /* 0x0000101301007387 */ /* 0x0003e80000100800 */
[----:B------:R3:W5:Y:S01]  /*2340*/  @P4 LDG.E R134, [R2.64] ;  /* 0x0000000602864981 */ /* 0x000762000c1e1900 */
[----:B------:R-:W-:-:S05]  /*2350*/  IADD3.X R11, R19, c[0x0][0x34c], RZ, P2, !PT ;  /* 0x0000d300130b7a10 */ /* 0x000fca00017fe4ff */
[----:B------:R1:W5:Y:S01]  /*2360*/  @P3 LDG.E R131, [R10.64] ;  /* 0x000000060a833981 */ /* 0x000362000c1e1900 */
[----:B--2---:R-:W-:-:S04]  /*2370*/  IADD3 R4, P1, R252, c[0x0][0x350], RZ ;  /* 0x0000d400fc047a10 */ /* 0x004fc80007f3e0ff */
[----:B------:R-:W-:Y:S02]  /*2380*/  IADD3.X R5, R19, c[0x0][0x354], RZ, P1, !PT ;  /* 0x0000d50013057a10 */ /* 0x000fe40000ffe4ff */
[----:B---3--:R-:W-:-:S03]  /*2390*/  IADD3 R2, P0, R252, c[0x0][0x358], RZ ;  /* 0x0000d600fc027a10 */ /* 0x008fc60007f1e0ff */
[----:B------:R1:W5:Y:S01]  /*23a0*/  @P5 LDG.E R16, [R4.64] ;  /* 0x0000000604105981 */ /* 0x000362000c1e1900 */
[----:B------:R-:W-:-:S05]  /*23b0*/  IADD3.X R3, R19, c[0x0][0x35c], RZ, P0, !PT ;  /* 0x0000d70013037a10 */ /* 0x000fca00007fe4ff */
[----:B------:R1:W5:Y:S01]  /*23c0*/  @P6 LDG.E R15, [R2.64] ;  /* 0x00000006020f6981 */ /* 0x000362000c1e1900 */
[----:B------:R-:W-:Y:S01]  /*23d0*/  YIELD ;  /* 0x0000000000007946 */ /* 0x000fe20003800000 */
[----:B------:R-:W-:Y:S05]  /*23e0*/  @P4 BRA `(.L_x_1709) ;  /* 0x0000005000004947 */ /* 0x000fea0003800000 */
[----:B-----5:R-:W-:Y:S01]  /*23f0*/  MOV R134, c[0x0][0x168] ;  /* 0x00005a0000867a02 */ /* 0x020fe20000000f00 */
[----:B------:R-:W-:Y:S05]  /*2400*/  @!P3 BRA `(.L_x_1709) ;  /* 0x000000300000b947 */ /* 0x000fea0003800000 */
[----:B------:R-:W2:Y:S04]  /*2410*/  LDG.E R9, [R10.64] ;  /* 0x000000060a097981 */ /* 0x000ea8000c1e1900 */
[----:B------:R-:W2:Y:S02]  /*2420*/  LDG.E R6, [R10.64+0x4] ;  /* 0x000004060a067981 */ /* 0x000ea4000c1e1900 */
[----:B--2---:R-:W-:Y:S02]  /*2430*/  IADD3 R134, -R9, R6, RZ ;  /* 0x0000000609867210 */ /* 0x004fe40007ffe1ff */
.L_x_1709:
[----:B------:R-:W-:-:S04]  /*2440*/  ISETP.NE.U32.AND P0, PT, RZ, c[0x0][0x368], PT ;  /* 0x0000da00ff007a0c */ /* 0x000fc80003f05070 */
[----:B------:R-:W-:-:S13]  /*2450*/  ISETP.NE.AND.EX P0, PT, RZ, c[0x0][0x36c], PT, P0 ;  /* 0x0000db00ff007a0c */ /* 0x000fda0003f05300 */
[----:B------:R-:W-:Y:S05]  /*2460*/  @!P0 BRA `(.L_x_1710) ;  /* 0x0000004000008947 */ /* 0x000fea0003800000 */
[----:B-1----:R-:W-:-:S04]  /*2470*/  IADD3 R4, P0, R252, c[0x0][0x368], RZ ;  /* 0x0000da00fc047a10 */ /* 0x002fc80007f1e0ff */
[----:B------:R-:W-:-:S05]  /*2480*/  IADD3.X R5, R19, c[0x0][0x36c], RZ, P0, !PT ;  /* 0x0000db0013057a10 */ /* 0x000fca00007fe4ff */
[----:B------:R1:W5:Y:S01]  /*2490*/  LDG.E R9, [R4.64] ;  /* 0x0000000604097981 */ /* 0x000362000c1e1900 */
[----:B------:R-:W-:Y:S05]  /*24a0*/  BRA `(.L_x_1711) ;  /* 0x0000005000007947 */ /* 0x000fea0003800000 */
.L_x_1710:
[----:B------:R-:W-:Y:S01]  /*24b0*/  MOV R9, UR5 ;  /* 0x0000000500097c02 */ /* 0x000fe20008000f00 */
[----:B------:R-:W-:Y:S05]  /*24c0*/  @!P5 BRA `(.L_x_1711) ;  /* 0x000000300000d947 */ /* 0x000fea0003800000 */
[----:B------:R2:W3:Y:S04]  /*24d0*/  LDG.E R6, [R4.64] ;  /* 0x0000000604067981 */ /* 0x0004e8000c1e1900 */
[----:B-12---:R-:W3:Y:S02]  /*24e0*/  LDG.E R4, [R4.64+0x4] ;  /* 0x0000040604047981 */ /* 0x006ee4000c1e1900 */
[----:B---3--:R-:W-:Y:S02]  /*24f0*/  IADD3 R9, -R6, R4, RZ ;  /* 0x0000000406097210 */ /* 0x008fe40007ffe1ff */
.L_x_1711:
[----:B------:R-:W2:Y:S04]  /*2500*/  LDL R17, [R1+0x8] ;  /* 0x0000080001117983 */ /* 0x000ea80000100800 */
[----:B-1----:R1:W3:Y:S04]  /*2510*/  @P6 LDG.E R5, [R2.64] ;  /* 0x0000000602056981 */ /* 0x0022e8000c1e1900 */
[----:B------:R1:W3:Y:S01]  /*2520*/  @P6 LDG.E R4, [R2.64+0x4] ;  /* 0x0000040602046981 */ /* 0x0002e2000c1e1900 */
[----:B------:R-:W-:Y:S01]  /*2530*/  ISETP.NE.U32.AND P0, PT, RZ, c[0x0][0x378], PT ;  /* 0x0000de00ff007a0c */ /* 0x000fe20003f05070 */
[----:B-----5:R-:W-:-:S03]  /*2540*/  IMAD.MOV.U32 R122, RZ, RZ, R9 ;  /* 0x000000ffff7a7224 */ /* 0x020fc600078e0009 */
[----:B------:R-:W-:-:S13]  /*2550*/  ISETP.NE.AND.EX P1, PT, RZ, c[0x0][0x37c], PT, P0 ;  /* 0x0000df00ff007a0c */ /* 0x000fda0003f25300 */
[----:B-1----:R-:W-:-:S04]  /*2560*/  @P1 IADD3 R2, P0, R252, c[0x0][0x378], RZ ;  /* 0x0000de00fc021a10 */ /* 0x002fc80007f1e0ff */
[----:B------:R-:W-:-:S05]  /*2570*/  @P1 IADD3.X R3, R19, c[0x0][0x37c], RZ, P0, !PT ;  /* 0x0000df0013031a10 */ /* 0x000fca00007fe4ff */
[----:B------:R1:W5:Y:S01]  /*2580*/  @P1 LDG.E R122, [R2.64] ;  /* 0x00000006027a1981 */ /* 0x000362000c1e1900 */
[----:B------:R-:W-:Y:S01]  /*2590*/  IMAD.IADD R6, R9, 0x1, -R235 ;  /* 0x0000000109067824 */ /* 0x000fe200078e0aeb */
[----:B------:R-:W-:Y:S01]  /*25a0*/  BSSY B0, `(.L_x_1712) ;  /* 0x0000032000007945 */ /* 0x000fe20003800000 */
[----:B-1----:R-:W-:Y:S01]  /*25b0*/  IMAD.MOV.U32 R2, RZ, RZ, c[0x0][0x228] ;  /* 0x00008a00ff027624 */ /* 0x002fe200078e00ff */
[----:B--2---:R-:W-:-:S04]  /*25c0*/  LOP3.LUT R3, R17, 0xff000000, RZ, 0xc0, !PT ;  /* 0xff00000011037812 */ /* 0x004fc800078ec0ff */
[----:B------:R-:W-:Y:S01]  /*25d0*/  SHF.R.U32.HI R3, RZ, 0x8, R3 ;  /* 0x00000008ff037819 */ /* 0x000fe20000011603 */
[----:B---3--:R-:W-:Y:S01]  /*25e0*/  @P6 IMAD.IADD R2, R4, 0x1, -R5 ;  /* 0x0000000104026824 */ /* 0x008fe200078e0a05 */
[----:B------:R-:W-:-:S03]  /*25f0*/  LOP3.LUT R4, R17, 0xff0000, RZ, 0xc0, !PT ;  /* 0x00ff000011047812 */ /* 0x000fc600078ec0ff */
[----:B------:R-:W-:Y:S01]  /*2600*/  IMAD.IADD R123, R6, 0x1, R2 ;  /* 0x00000001067b7824 */ /* 0x000fe200078e0202 */
[----:B------:R-:W-:-:S04]  /*2610*/  LEA.HI R4, R4, R3, RZ, 0x10 ;  /* 0x0000000304047211 */ /* 0x000fc800078f80ff */
[----:B------:R-:W-:Y:S02]  /*2620*/  SHF.R.U32.HI R11, RZ, 0x10, R4 ;  /* 0x00000010ff0b7819 */ /* 0x000fe40000011604 */
[----:B------:R-:W-:Y:S02]  /*2630*/  LOP3.LUT R20, R4, 0xff, RZ, 0xc0, !PT ;  /* 0x000000ff04147812 */ /* 0x000fe400078ec0ff */
[C---:B------:R-:W-:Y:S01]  /*2640*/  IADD3 R5, R123.reuse, 0x2f, RZ ;  /* 0x0000002f7b057810 */ /* 0x040fe20007ffe0ff */
[----:B------:R1:W-:Y:S01]  /*2650*/  STL [R1+0x3c], R11 ;  /* 0x00003c0b01007387 */ /* 0x0003e20000100800 */
[----:B------:R-:W-:Y:S02]  /*2660*/  ISETP.GE.AND P0, PT, R123, 0x1, PT ;  /* 0x000000017b00780c */ /* 0x000fe40003f06270 */
[----:B------:R-:W-:Y:S01]  /*2670*/  ISETP.NE.AND P1, PT, R11, RZ, PT ;  /* 0x000000ff0b00720c */ /* 0x000fe20003f25270 */
[----:B------:R1:W-:Y:S01]  /*2680*/  STL [R1+0x40], R20 ;  /* 0x0000401401007387 */ /* 0x0003e20000100800 */
[----:B------:R-:W-:-:S02]  /*2690*/  IMAD.HI R3, R5, 0x2aaaaaab, RZ ;  /* 0x2aaaaaab05037827 */ /* 0x000fc400078e02ff */
[----:B------:R-:W-:-:S03]  /*26a0*/  SEL R119, R11, c[0x0][0x338], P1 ;  /* 0x0000ce000b777a07 */ /* 0x000fc60000800000 */
[----:B------:R-:W-:-:S04]  /*26b0*/  SHF.R.U32.HI R5, RZ, 0x1f, R3 ;  /* 0x0000001fff057819 */ /* 0x000fc80000011603 */
[----:B------:R-:W-:Y:S01]  /*26c0*/  LEA.HI.SX32 R128, R3, R5, 0x1d ;  /* 0x0000000503807211 */ /* 0x000fe200078feaff */
[----:B------:R-:W-:Y:S01]  /*26d0*/  IMAD.MOV.U32 R3, RZ, RZ, RZ ;  /* 0x000000ffff037224 */ /* 0x000fe200078e00ff */
[----:B------:R-:W-:Y:S05]  /*26e0*/  @!P0 BRA `(.L_x_1713) ;  /* 0x000001d000008947 */ /* 0x000fea0003800000 */
[----:B------:R-:W-:Y:S01]  /*26f0*/  IABS R3, R119 ;  /* 0x0000007700037213 */ /* 0x000fe20000000000 */
[----:B------:R-:W-:Y:S01]  /*2700*/  IMAD.MOV.U32 R10, RZ, RZ, RZ ;  /* 0x000000ffff0a7224 */ /* 0x000fe200078e00ff */
[----:B------:R-:W-:-:S03]  /*2710*/  IADD3 R12, R128, -0x1, R119 ;  /* 0xffffffff800c7810 */ /* 0x000fc60007ffe077 */
[----:B------:R-:W-:Y:S01]  /*2720*/  IMAD.MOV.U32 R4, RZ, RZ, R3 ;  /* 0x000000ffff047224 */ /* 0x000fe200078e0003 */
[----:B------:R-:W-:-:S03]  /*2730*/  IABS R14, R12 ;  /* 0x0000000c000e7213 */ /* 0x000fc60000000000 */
[----:B------:R-:W2:Y:S08]  /*2740*/  I2F.RP R3, R4 ;  /* 0x0000000400037306 */ /* 0x000eb00000209400 */
        /* <DEDUP_REMOVED lines=23> */
.L_x_1713:
[----:B------:R-:W-:Y:S05]  /*28c0*/  BSYNC B0 ;  /* 0x0000000000007941 */ /* 0x000fea0003800000 */
.L_x_1712:
[----:B------:R-:W2:Y:S01]  /*28d0*/  LDL R10, [R1+0x184] ;  /* 0x00018400010a7983 */ /* 0x000ea20000100800 */
[----:B------:R-:W-:-:S04]  /*28e0*/  IMAD R4, R20, R3, RZ ;  /* 0x0000000314047224 */ /* 0x000fc800078e02ff */
[C---:B------:R-:W-:Y:S02]  /*28f0*/  IMAD.IADD R3, R4.reuse, 0x1, R3 ;  /* 0x0000000104037824 */ /* 0x040fe400078e0203 */
[----:B------:R-:W-:-:S03]  /*2900*/  IMAD R4, R4, 0x30, -R6 ;  /* 0x0000003004047824 */ /* 0x000fc600078e0a06 */
[----:B------:R-:W-:Y:S02]  /*2910*/  IMNMX R3, R128, R3, PT ;  /* 0x0000000380037217 */ /* 0x000fe40003800200 */
[----:B------:R-:W-:-:S03]  /*2920*/  IMNMX R4, RZ, R4, !PT ;  /* 0x00000004ff047217 */ /* 0x000fc60007800200 */
[----:B------:R-:W-:-:S05]  /*2930*/  IMAD R3, R3, 0x30, -R6 ;  /* 0x0000003003037824 */ /* 0x000fca00078e0a06 */
[----:B------:R-:W-:-:S04]  /*2940*/  IMNMX R3, R3, R2, PT ;  /* 0x0000000203037217 */ /* 0x000fc80003800200 */
[----:B------:R-:W-:Y:S01]  /*2950*/  ISETP.GT.AND P0, PT, R3, R4, PT ;  /* 0x000000040300720c */ /* 0x000fe20003f04270 */
[----:B------:R-:W-:-:S05]  /*2960*/  IMAD.WIDE.U32 R4, R4, -0x55555555, RZ ;  /* 0xaaaaaaab04047825 */ /* 0x000fca00078e00ff */
[----:B------:R-:W-:-:S07]  /*2970*/  SHF.R.U32.HI R110, RZ, 0x5, R5 ;  /* 0x00000005ff6e7819 */ /* 0x000fce0000011605 */
[----:B------:R-:W-:-:S05]  /*2980*/  @P0 IADD3 R3, R3, 0x2f, RZ ;  /* 0x0000002f03030810 */ /* 0x000fca0007ffe0ff */
[----:B------:R-:W-:-:S04]  /*2990*/  @P0 IMAD.HI R4, R3, 0x2aaaaaab, RZ ;  /* 0x2aaaaaab03040827 */ /* 0x000fc800078e02ff */
[----:B------:R-:W-:Y:S01]  /*29a0*/  IMAD.MOV.U32 R3, RZ, RZ, R110 ;  /* 0x000000ffff037224 */ /* 0x000fe200078e006e */
[----:B------:R-:W-:-:S04]  /*29b0*/  @P0 SHF.R.U32.HI R5, RZ, 0x1f, R4 ;  /* 0x0000001fff050819 */ /* 0x000fc80000011604 */
[----:B------:R-:W-:-:S04]  /*29c0*/  @P0 LEA.HI.SX32 R3, R4, R5, 0x1d ;  /* 0x0000000504030211 */ /* 0x000fc800078feaff */
[----:B------:R-:W-:Y:S01]  /*29d0*/  ISETP.GT.AND P0, PT, R3, R110, PT ;  /* 0x0000006e0300720c */ /* 0x000fe20003f04270 */
[----:B--2---:R-:W-:-:S04]  /*29e0*/  IMAD.IADD R4, R7, 0x1, R10 ;  /* 0x0000000107047824 */ /* 0x004fc800078e020a */
[----:B------:R-:W-:-:S08]  /*29f0*/  IMAD.SHL.U32 R203, R4, 0x2, RZ ;  /* 0x0000000204cb7824 */ /* 0x000fd000078e00ff */
[----:B------:R-:W-:Y:S05]  /*2a00*/  @!P0 BRA `(.L_x_1714) ;  /* 0x0000694000008947 */ /* 0x000fea0003800000 */
[----:B------:R-:W-:Y:S02]  /*2a10*/  ISETP.NE.U32.AND P0, PT, RZ, c[0x0][0x340], PT ;  /* 0x0000d000ff007a0c */ /* 0x000fe40003f05070 */
[----:B------:R-:W-:Y:S02]  /*2a20*/  SHF.R.S32.HI R14, RZ, 0x1f, R143 ;  /* 0x0000001fff0e7819 */ /* 0x000fe4000001148f */
[----:B------:R-:W-:-:S13]  /*2a30*/  ISETP.NE.AND.EX P3, PT, RZ, c[0x0][0x344], PT, P0 ;  /* 0x0000d100ff007a0c */ /* 0x000fda0003f65300 */
[----:B------:R-:W-:-:S04]  /*2a40*/  @P3 IADD3 R4, P0, R252, c[0x0][0x340], RZ ;  /* 0x0000d000fc043a10 */ /* 0x000fc80007f1e0ff */
[----:B------:R-:W-:-:S05]  /*2a50*/  @P3 IADD3.X R5, R19, c[0x0][0x344], RZ, P0, !PT ;  /* 0x0000d10013053a10 */ /* 0x000fca00007fe4ff */
[----:B-1----:R1:W2:Y:S01]  /*2a60*/  @P3 LDG.E R20, [R4.64] ;  /* 0x0000000604143981 */ /* 0x0022a2000c1e1900 */
[----:B------:R-:W-:Y:S01]  /*2a70*/  IADD3 R98, P0, R143, R15, RZ ;  /* 0x0000000f8f627210 */ /* 0x000fe20007f1e0ff */
[----:B------:R-:W-:Y:S01]  /*2a80*/  IMAD.MOV.U32 R124, RZ, RZ, 0x30 ;  /* 0x00000030ff7c7424 */ /* 0x000fe200078e00ff */
[----:B------:R-:W-:Y:S01]  /*2a90*/  IADD3 R38, R3, -0x1, RZ ;  /* 0xffffffff03267810 */ /* 0x000fe20007ffe0ff */
[----:B------:R-:W-:Y:S01]  /*2aa0*/  IMAD.MOV.U32 R136, RZ, RZ, c[0x0][0x238] ;  /* 0x00008e00ff887624 */ /* 0x000fe200078e00ff */
[----:B------:R-:W-:Y:S01]  /*2ab0*/  LEA.HI.X.SX32 R99, R15, R14, 0x1, P0 ;  /* 0x0000000e0f637211 */ /* 0x000fe200000f0eff */
[C---:B------:R-:W-:Y:S01]  /*2ac0*/  IMAD R135, R124.reuse, c[0x0][0x23c], RZ ;  /* 0x00008f007c877a24 */ /* 0x040fe200078e02ff */
[----:B------:R-:W-:Y:S01]  /*2ad0*/  LOP3.LUT R27, R17, 0xffff, RZ, 0xc0, !PT ;  /* 0x0000ffff111b7812 */ /* 0x000fe200078ec0ff */
[----:B------:R-:W-:Y:S01]  /*2ae0*/  IMAD.WIDE.U32 R120, R124, c[0x0][0x238], RZ ;  /* 0x00008e007c787a25 */ /* 0x000fe200078e00ff */
[----:B------:R-:W-:Y:S02]  /*2af0*/  SEL R21, R28, RZ, !P6 ;  /* 0x000000ff1c157207 */ /* 0x000fe40007000000 */
[----:B------:R-:W-:Y:S01]  /*2b00*/  SEL R22, R29, RZ, !P6 ;  /* 0x000000ff1d167207 */ /* 0x000fe20007000000 */
[----:B------:R-:W-:Y:S01]  /*2b10*/  IMAD R6, R99, c[0x0][0x238], RZ ;  /* 0x00008e0063067a24 */ /* 0x000fe200078e02ff */
[----:B------:R-:W-:Y:S01]  /*2b20*/  IADD3 R135, R121, R135, RZ ;  /* 0x0000008779877210 */ /* 0x000fe20007ffe0ff */
[----:B------:R-:W-:Y:S01]  /*2b30*/  IMAD R3, R21, c[0x0][0x248], RZ ;  /* 0x0000920015037a24 */ /* 0x000fe200078e02ff */
[----:B------:R-:W-:Y:S01]  /*2b40*/  ISETP.GE.AND P6, PT, R140, c[0x0][0x1d4], PT ;  /* 0x000075008c007a0c */ /* 0x000fe20003fc6270 */
[----:B------:R-:W-:Y:S01]  /*2b50*/  IMAD R6, R98, c[0x0][0x23c], R6 ;  /* 0x00008f0062067a24 */ /* 0x000fe200078e0206 */
[----:B------:R-:W-:Y:S01]  /*2b60*/  ISETP.GE.AND P5, PT, R142, c[0x0][0x1d4], PT ;  /* 0x000075008e007a0c */ /* 0x000fe20003fa6270 */
[----:B------:R-:W-:Y:S01]  /*2b70*/  IMAD.SHL.U32 R139, R136, 0x20, RZ ;  /* 0x00000020888b7824 */ /* 0x000fe200078e00ff */
[----:B------:R-:W-:Y:S01]  /*2b80*/  ISETP.GE.AND P4, PT, R205, c[0x0][0x1d4], PT ;  /* 0x00007500cd007a0c */ /* 0x000fe20003f86270 */
[----:B------:R-:W-:Y:S01]  /*2b90*/  IMAD.MOV.U32 R130, RZ, RZ, 0x5 ;  /* 0x00000005ff827424 */ /* 0x000fe200078e00ff */
[----:B------:R-:W-:Y:S01]  /*2ba0*/  ISETP.GE.AND P2, PT, R204, c[0x0][0x1d4], PT ;  /* 0x00007500cc007a0c */ /* 0x000fe20003f46270 */
[----:B------:R-:W-:Y:S01]  /*2bb0*/  IMAD.WIDE.U32 R12, R27, c[0x0][0x260], R140 ;  /* 0x000098001b0c7a25 */ /* 0x000fe200078e008c */
[----:B------:R-:W-:-:S02]  /*2bc0*/  LOP3.LUT R213, R213, 0xfffffff7, RZ, 0xc0, !PT ;  /* 0xfffffff7d5d57812 */ /* 0x000fc400078ec0ff */
[----:B------:R-:W-:Y:S01]  /*2bd0*/  SHF.L.U64.HI R136, R136, R130, c[0x0][0x23c] ;  /* 0x00008f0088887619 */ /* 0x000fe20000010282 */
[----:B-1----:R-:W-:Y:S01]  /*2be0*/  IMAD.WIDE.U32 R4, R98, c[0x0][0x238], R140 ;  /* 0x00008e0062047a25 */ /* 0x002fe200078e008c */
[----:B------:R-:W-:Y:S02]  /*2bf0*/  IADD3 R118, R9, R16, RZ ;  /* 0x0000001009767210 */ /* 0x000fe40007ffe0ff */
[----:B------:R-:W-:Y:S01]  /*2c00*/  @P6 LOP3.LUT R213, R213, 0x8, RZ, 0xfc, !PT ;  /* 0x00000008d5d56812 */ /* 0x000fe200078efcff */
[----:B------:R-:W-:Y:S01]  /*2c10*/  IMAD.IADD R5, R5, 0x1, R6 ;  /* 0x0000000105057824 */ /* 0x000fe200078e0206 */
[----:B------:R-:W-:Y:S01]  /*2c20*/  SHF.R.S32.HI R145, RZ, 0x1f, R144 ;  /* 0x0000001fff917819 */ /* 0x000fe20000011490 */
[----:B------:R-:W-:Y:S01]  /*2c30*/  IMAD R6, R38, -0x30, R2 ;  /* 0xffffffd026067824 */ /* 0x000fe200078e0202 */
[----:B------:R-:W-:Y:S01]  /*2c40*/  LOP3.LUT R213, R213, 0xfffffffb, RZ, 0xc0, !PT ;  /* 0xfffffffbd5d57812 */ /* 0x000fe200078ec0ff */
[----:B------:R-:W-:Y:S01]  /*2c50*/  IMAD.WIDE.U32 R4, R27, c[0x0][0x240], R4 ;  /* 0x000090001b047a25 */ /* 0x000fe200078e0004 */
[----:B------:R-:W-:-:S02]  /*2c60*/  SHF.R.U32.HI R31, RZ, 0x3, R223 ;  /* 0x00000003ff1f7819 */ /* 0x000fc400000116df */
[----:B------:R-:W-:Y:S01]  /*2c70*/  IMNMX R10, R6, 0x30, PT ;  /* 0x00000030060a7817 */ /* 0x000fe20003800200 */
[----:B------:R-:W-:Y:S01]  /*2c80*/  IMAD R5, R27, c[0x0][0x244], R5 ;  /* 0x000091001b057a24 */ /* 0x000fe200078e0205 */
[----:B------:R-:W-:Y:S01]  /*2c90*/  @P5 LOP3.LUT R213, R213, 0x4, RZ, 0xfc, !PT ;  /* 0x00000004d5d55812 */ /* 0x000fe200078efcff */
[----:B------:R-:W-:Y:S01]  /*2ca0*/  IMAD R6, R22, c[0x0][0x24c], R3 ;  /* 0x0000930016067a24 */ /* 0x000fe200078e0203 */
[----:B------:R-:W-:Y:S01]  /*2cb0*/  SHF.R.U32.HI R30, RZ, 0x3, R222 ;  /* 0x00000003ff1e7819 */ /* 0x000fe200000116de */
[----:B------:R-:W-:Y:S01]  /*2cc0*/  IMAD.IADD R3, R10, 0x1, -R143 ;  /* 0x000000010a037824 */ /* 0x000fe200078e0a8f */
[----:B------:R-:W-:Y:S01]  /*2cd0*/  LOP3.LUT R213, R213, 0xfffffffd, RZ, 0xc0, !PT ;  /* 0xfffffffdd5d57812 */ /* 0x000fe200078ec0ff */
[----:B------:R-:W-:Y:S01]  /*2ce0*/  IMAD.WIDE.U32 R102, R22, c[0x0][0x248], R4 ;  /* 0x0000920016667a25 */ /* 0x000fe200078e0004 */
[----:B------:R-:W-:Y:S02]  /*2cf0*/  SHF.R.S32.HI R5, RZ, 0x1f, R38 ;  /* 0x0000001fff057819 */ /* 0x000fe40000011426 */
[----:B------:R-:W-:Y:S01]  /*2d00*/  ISETP.GE.AND P1, PT, R3, 0x1, PT ;  /* 0x000000010300780c */ /* 0x000fe20003f26270 */
[----:B------:R-:W-:Y:S01]  /*2d10*/  IMAD R4, R135, R38, RZ ;  /* 0x0000002687047224 */ /* 0x000fe200078e02ff */
[----:B------:R-:W-:Y:S01]  /*2d20*/  MOV R100, R102 ;  /* 0x0000006600647202 */ /* 0x000fe20000000f00 */
[----:B------:R-:W-:Y:S01]  /*2d30*/  IMAD.IADD R101, R103, 0x1, R6 ;  /* 0x0000000167657824 */ /* 0x000fe200078e0206 */
[----:B------:R-:W-:Y:S01]  /*2d40*/  @P4 LOP3.LUT R213, R213, 0x2, RZ, 0xfc, !PT ;  /* 0x00000002d5d54812 */ /* 0x000fe200078efcff */
[----:B------:R-:W-:-:S02]  /*2d50*/  IMAD R4, R5, R120, R4 ;  /* 0x0000007805047224 */ /* 0x000fc400078e0204 */
[----:B------:R-:W-:Y:S01]  /*2d60*/  IMAD.WIDE.U32 R10, R38, R120, R100 ;  /* 0x00000078260a7225 */ /* 0x000fe200078e0064 */
[----:B------:R-:W-:-:S03]  /*2d70*/  LOP3.LUT R213, R213, 0xfffffffe, RZ, 0xc0, !PT ;  /* 0xfffffffed5d57812 */ /* 0x000fc600078ec0ff */
[----:B------:R-:W-:Y:S01]  /*2d80*/  IMAD.IADD R6, R11, 0x1, R4 ;  /* 0x000000010b067824 */ /* 0x000fe200078e0204 */
[----:B------:R-:W-:Y:S01]  /*2d90*/  @P2 LOP3.LUT R213, R213, 0x1, RZ, 0xfc, !PT ;  /* 0x00000001d5d52812 */ /* 0x000fe200078efcff */
[----:B------:R-:W-:Y:S01]  /*2da0*/  IMAD R9, R14, c[0x0][0x280], RZ ;  /* 0x0000a0000e097a24 */ /* 0x000fe200078e02ff */
[----:B------:R-:W-:Y:S01]  /*2db0*/  @P1 LEA R4, P0, R10, c[0x0][0x220], 0x1 ;  /* 0x000088000a041a11 */ /* 0x000fe200078008ff */
[----:B------:R-:W-:Y:S02]  /*2dc0*/  IMAD R14, R14, c[0x0][0x290], RZ ;  /* 0x0000a4000e0e7a24 */ /* 0x000fe400078e02ff */
[C---:B------:R-:W-:Y:S01]  /*2dd0*/  IMAD R9, R143.reuse, c[0x0][0x284], R9 ;  /* 0x0000a1008f097a24 */ /* 0x040fe200078e0209 */
[----:B------:R-:W-:Y:S01]  /*2de0*/  @P1 LEA.HI.X R5, R10, c[0x0][0x224], R6, 0x1, P0 ;  /* 0x000089000a051a11 */ /* 0x000fe200000f0c06 */
[----:B------:R-:W-:Y:S01]  /*2df0*/  IMAD.WIDE.U32 R16, R143, c[0x0][0x290], R140 ;  /* 0x0000a4008f107a25 */ /* 0x000fe200078e008c */
[----:B------:R-:W-:-:S03]  /*2e00*/  ISETP.GT.AND P0, PT, R3, 0x20, PT ;  /* 0x000000200300780c */ /* 0x000fc60003f04270 */
[----:B------:R-:W-:Y:S01]  /*2e10*/  @!PT LDS RZ, [RZ] ;  /* 0x00000000fffff984 */ /* 0x000fe20000000800 */
[----:B------:R-:W-:Y:S01]  /*2e20*/  @!PT LDS RZ, [RZ] ;  /* 0x00000000fffff984 */ /* 0x000fe20000000800 */
[----:B------:R-:W-:Y:S01]  /*2e30*/  @!PT LDS RZ, [RZ] ;  /* 0x00000000fffff984 */ /* 0x000fe20000000800 */
[----:B------:R1:W-:Y:S01]  /*2e40*/  @P1 LDGSTS.E.BYPASS.LTC128B.128 [R203+0xa080], [R4.64], !P6 ;  /* 0x0a08000004cb1fae */ /* 0x0003e2000f101d46 */
[----:B------:R-:W-:Y:S02]  /*2e50*/  IMAD.MOV.U32 R129, RZ, RZ, c[0x0][0x280] ;  /* 0x0000a000ff817624 */ /* 0x000fe400078e00ff */
[----:B------:R-:W-:Y:S01]  /*2e60*/  IMAD.MOV.U32 R137, RZ, RZ, c[0x0][0x290] ;  /* 0x0000a400ff897624 */ /* 0x000fe200078e00ff */
[----:B------:R1:W-:Y:S01]  /*2e70*/  @P1 LDGSTS.E.BYPASS.LTC128B.128 [R203+0xb880], [R4.64+0x80], !P5 ;  /* 0x0b88008004cb1fae */ /* 0x0003e2000e901d46 */
[C---:B------:R-:W-:Y:S02]  /*2e80*/  IMAD R132, R124.reuse, c[0x0][0x284], RZ ;  /* 0x0000a1007c847a24 */ /* 0x040fe400078e02ff */
[C---:B------:R-:W-:Y:S01]  /*2e90*/  IMAD R133, R124.reuse, c[0x0][0x294], RZ ;  /* 0x0000a5007c857a24 */ /* 0x040fe200078e02ff */
[----:B------:R1:W-:Y:S01]  /*2ea0*/  @P1 LDGSTS.E.BYPASS.LTC128B.128 [R203+0xd080], [R4.64+0x100], !P4 ;  /* 0x0d08010004cb1fae */ /* 0x0003e2000e101d46 */
[----:B------:R-:W-:-:S03]  /*2eb0*/  IMAD.WIDE.U32 R126, R124, c[0x0][0x280], RZ ;  /* 0x0000a0007c7e7a25 */ /* 0x000fc600078e00ff */
[----:B------:R1:W-:Y:S01]  /*2ec0*/  @P1 LDGSTS.E.BYPASS.LTC128B.128 [R203+0xe880], [R4.64+0x180], !P2 ;  /* 0x0e88018004cb1fae */ /* 0x0003e2000d101d46 */
[----:B------:R-:W-:Y:S01]  /*2ed0*/  @P0 IADD3 R3, P1, R139, R10, RZ ;  /* 0x0000000a8b030210 */ /* 0x000fe20007f3e0ff */
[----:B------:R-:W-:-:S04]  /*2ee0*/  IMAD.WIDE.U32 R10, R143, c[0x0][0x280], R140 ;  /* 0x0000a0008f0a7a25 */ /* 0x000fc800078e008c */
[----:B------:R-:W-:Y:S01]  /*2ef0*/  IMAD.MOV.U32 R18, RZ, RZ, R10 ;  /* 0x000000ffff127224 */ /* 0x000fe200078e000a */
[----:B------:R-:W-:Y:S01]  /*2f00*/  IADD3 R19, R9, R11, RZ ;  /* 0x0000000b09137210 */ /* 0x000fe20007ffe0ff */
[----:B------:R-:W-:Y:S01]  /*2f10*/  IMAD R11, R27, c[0x0][0x264], R13 ;  /* 0x000099001b0b7a24 */ /* 0x000fe200078e020d */
[----:B------:R-:W-:Y:S01]  /*2f20*/  MOV R10, R12 ;  /* 0x0000000c000a7202 */ /* 0x000fe20000000f00 */
[----:B------:R-:W-:-:S04]  /*2f30*/  IMAD.WIDE.U32 R12, R143, c[0x0][0x290], R144 ;  /* 0x0000a4008f0c7a25 */ /* 0x000fc800078e0090 */
[----:B------:R-:W-:-:S04]  /*2f40*/  IMAD.WIDE.U32 R82, R22, c[0x0][0x268], R10 ;  /* 0x00009a0016527a25 */ /* 0x000fc800078e000a */
[----:B-----5:R-:W-:-:S04]  /*2f50*/  IMAD.WIDE.U32 R90, R122, c[0x0][0x280], R18 ;  /* 0x0000a0007a5a7a25 */ /* 0x020fc800078e0012 */
[----:B------:R-:W-:-:S04]  /*2f60*/  IMAD.WIDE.U32 R124, R124, c[0x0][0x290], RZ ;  /* 0x0000a4007c7c7a25 */ /* 0x000fc800078e00ff */
[----:B------:R-:W-:-:S04]  /*2f70*/  IMAD.WIDE.U32 R108, R27, c[0x0][0x1e8], RZ ;  /* 0x00007a001b6c7a25 */ /* 0x000fc800078e00ff */
[----:B-1----:R-:W-:Y:S01]  /*2f80*/  @P0 IMAD.X R5, R6, 0x1, R136, P1 ;  /* 0x0000000106050824 */ /* 0x002fe200008e0688 */
[----:B------:R-:W-:Y:S01]  /*2f90*/  @P0 LEA R4, P1, R3, c[0x0][0x220], 0x1 ;  /* 0x0000880003040a11 */ /* 0x000fe200078208ff */
[C---:B------:R-:W-:Y:S02]  /*2fa0*/  IMAD R6, R143.reuse, c[0x0][0x294], R14 ;  /* 0x0000a5008f067a24 */ /* 0x040fe400078e020e */
[----:B------:R-:W-:Y:S01]  /*2fb0*/  IMAD.WIDE.U32 R14, R143, c[0x0][0x280], R144 ;  /* 0x0000a0008f0e7a25 */ /* 0x000fe200078e0090 */
[----:B------:R-:W-:Y:S02]  /*2fc0*/  @P0 LEA.HI.X R5, R3, c[0x0][0x224], R5, 0x1, P1 ;  /* 0x0000890003050a11 */ /* 0x000fe400008f0c05 */
[----:B------:R-:W-:Y:S01]  /*2fd0*/  ISETP.GE.AND P1, PT, R140, c[0x0][0x27c], PT ;  /* 0x00009f008c007a0c */ /* 0x000fe20003f26270 */
[----:B------:R-:W-:Y:S02]  /*2fe0*/  IMAD.IADD R17, R6, 0x1, R17 ;  /* 0x0000000106117824 */ /* 0x000fe400078e0211 */
[----:B------:R1:W-:Y:S01]  /*2ff0*/  @P0 LDGSTS.E.BYPASS.LTC128B.128 [R207+0xb080], [R4.64], !P6 ;  /* 0x0b08000004cf0fae */ /* 0x0003e2000f101d46 */
[----:B------:R-:W-:Y:S01]  /*3000*/  SEL R3, RZ, c[0x0][0x27c], !P1 ;  /* 0x00009f00ff037a07 */ /* 0x000fe20004800000 */
[----:B------:R-:W-:-:S02]  /*3010*/  IMAD.IADD R13, R13, 0x1, R6 ;  /* 0x000000010d0d7824 */ /* 0x000fc400078e0206 */
[----:B------:R1:W-:Y:S01]  /*3020*/  @P0 LDGSTS.E.BYPASS.LTC128B.128 [R207+0xc880], [R4.64+0x80], !P5 ;  /* 0x0c88008004cf0fae */ /* 0x0003e2000e901d46 */
[----:B------:R-:W-:Y:S01]  /*3030*/  IADD3 R3, R140, R3, RZ ;  /* 0x000000038c037210 */ /* 0x000fe20007ffe0ff */
[----:B------:R-:W-:Y:S02]  /*3040*/  IMAD.IADD R15, R15, 0x1, R9 ;  /* 0x000000010f0f7824 */ /* 0x000fe400078e0209 */
[----:B------:R1:W-:Y:S01]  /*3050*/  @P0 LDGSTS.E.BYPASS.LTC128B.128 [R207+0xe080], [R4.64+0x100], !P4 ;  /* 0x0e08010004cf0fae */ /* 0x0003e2000e101d46 */
[----:B------:R-:W-:-:S03]  /*3060*/  IMAD.WIDE.U32 R84, R122, c[0x0][0x290], R12 ;  /* 0x0000a4007a547a25 */ /* 0x000fc600078e000c */
[----:B------:R1:W-:Y:S01]  /*3070*/  @P0 LDGSTS.E.BYPASS.LTC128B.128 [R207+0xf880], [R4.64+0x180], !P2 ;  /* 0x0f88018004cf0fae */ /* 0x0003e2000d101d46 */
[----:B------:R-:W-:Y:S01]  /*3080*/  ISETP.GE.AND P2, PT, R142, c[0x0][0x27c], PT ;  /* 0x00009f008e007a0c */ /* 0x000fe20003f46270 */
[----:B------:R-:W-:Y:S02]  /*3090*/  IMAD.WIDE.U32 R106, R27, c[0x0][0x210], RZ ;  /* 0x000084001b6a7a25 */ /* 0x000fe400078e00ff */
[----:B------:R-:W0:Y:S01]  /*30a0*/  LDGDEPBAR ;  /* 0x00000000000079af */ /* 0x000e220000000000 */
[----:B------:R-:W-:Y:S01]  /*30b0*/  WARPSYNC 0xffffffff ;  /* 0xffffffff00007948 */ /* 0x000fe20003800000 */
[----:B------:R-:W-:-:S04]  /*30c0*/  IMAD.WIDE.U32 R88, R122, c[0x0][0x290], R16 ;  /* 0x0000a4007a587a25 */ /* 0x000fc800078e0010 */
[----:B------:R-:W-:-:S04]  /*30d0*/  IMAD.WIDE.U32 R86, R122, c[0x0][0x280], R14 ;  /* 0x0000a0007a567a25 */ /* 0x000fc800078e000e */
[C---:B------:R-:W-:Y:S01]  /*30e0*/  IMAD.SHL.U32 R138, R129.reuse, 0x20, RZ ;  /* 0x00000020818a7824 */ /* 0x040fe200078e00ff */
[-C--:B------:R-:W-:Y:S01]  /*30f0*/  SHF.L.U64.HI R129, R129, R130.reuse, c[0x0][0x284] ;  /* 0x0000a10081817619 */ /* 0x080fe20000010282 */
[----:B------:R-:W-:Y:S01]  /*3100*/  IMAD.IADD R132, R127, 0x1, R132 ;  /* 0x000000017f847824 */ /* 0x000fe200078e0284 */
[C---:B------:R-:W-:Y:S01]  /*3110*/  SHF.L.U64.HI R130, R137.reuse, R130, c[0x0][0x294] ;  /* 0x0000a50089827619 */ /* 0x040fe20000010282 */
[----:B------:R-:W-:Y:S02]  /*3120*/  IMAD.SHL.U32 R137, R137, 0x20, RZ ;  /* 0x0000002089897824 */ /* 0x000fe400078e00ff */
[----:B------:R-:W-:Y:S02]  /*3130*/  IMAD.IADD R133, R125, 0x1, R133 ;  /* 0x000000017d857824 */ /* 0x000fe400078e0285 */
[C---:B------:R-:W-:Y:S02]  /*3140*/  IMAD R117, R27.reuse, c[0x0][0x1ec], R109 ;  /* 0x00007b001b757a24 */ /* 0x040fe400078e026d */
[----:B------:R-:W-:Y:S01]  /*3150*/  IMAD R116, R27, c[0x0][0x214], R107 ;  /* 0x000085001b747a24 */ /* 0x000fe200078e026b */
[----:B-1----:R-:W-:Y:S01]  /*3160*/  SEL R5, RZ, c[0x0][0x27c], !P2 ;  /* 0x00009f00ff057a07 */ /* 0x002fe20005000000 */
[----:B------:R-:W-:-:S04]  /*3170*/  IMAD R4, R21, c[0x0][0x268], RZ ;  /* 0x00009a0015047a24 */ /* 0x000fc800078e02ff */
[----:B------:R-:W-:Y:S02]  /*3180*/  IMAD.IADD R5, R142, 0x1, R5 ;  /* 0x000000018e057824 */ /* 0x000fe400078e0205 */
[----:B------:R-:W-:Y:S01]  /*3190*/  IMAD R26, R22, c[0x0][0x26c], R4 ;  /* 0x00009b00161a7a24 */ /* 0x000fe200078e0204 */
[----:B------:R-:W-:Y:S02]  /*31a0*/  SHF.R.S32.HI R4, RZ, 0x1f, R3 ;  /* 0x0000001fff047819 */ /* 0x000fe40000011403 */
[----:B------:R-:W-:Y:S02]  /*31b0*/  SHF.R.S32.HI R6, RZ, 0x1f, R5 ;  /* 0x0000001fff067819 */ /* 0x000fe40000011405 */
[----:B------:R-:W-:Y:S02]  /*31c0*/  LEA.HI R9, R4, R3, RZ, 0x6 ;  /* 0x0000000304097211 */ /* 0x000fe400078f30ff */
[----:B------:R-:W-:Y:S02]  /*31d0*/  LEA.HI R10, R6, R5, RZ, 0x6 ;  /* 0x00000005060a7211 */ /* 0x000fe400078f30ff */
[----:B------:R-:W-:-:S02]  /*31e0*/  LEA.HI R4, R4, R3, RZ, 0x3 ;  /* 0x0000000304047211 */ /* 0x000fc400078f18ff */
[----:B------:R-:W-:Y:S02]  /*31f0*/  LEA.HI R3, R6, R5, RZ, 0x3 ;  /* 0x0000000506037211 */ /* 0x000fe400078f18ff */
[----:B------:R-:W-:Y:S02]  /*3200*/  SHF.R.S32.HI R5, RZ, 0x6, R10 ;  /* 0x00000006ff057819 */ /* 0x000fe4000001140a */
[----:B------:R-:W-:Y:S02]  /*3210*/  SHF.R.S32.HI R6, RZ, 0x6, R9 ;  /* 0x00000006ff067819 */ /* 0x000fe40000011409 */
[--C-:B------:R-:W-:Y:S01]  /*3220*/  LOP3.LUT R10, R223, 0x38, R4.reuse, 0xf8, !PT ;  /* 0x00000038df0a7812 */ /* 0x100fe200078ef804 */
[--C-:B------:R-:W-:Y:S01]  /*3230*/  IMAD R11, R5, 0xc00, R7.reuse ;  /* 0x00000c00050b7824 */ /* 0x100fe200078e0207 */
[----:B------:R-:W-:Y:S01]  /*3240*/  LOP3.LUT R9, R222, 0x38, R4, 0xf8, !PT ;  /* 0x00000038de097812 */ /* 0x000fe200078ef804 */
[C---:B------:R-:W-:Y:S01]  /*3250*/  IMAD R25, R6.reuse, 0xc00, R7 ;  /* 0x00000c0006197824 */ /* 0x040fe200078e0207 */
[--C-:B------:R-:W-:Y:S01]  /*3260*/  LOP3.LUT R21, R223, 0x38, R3.reuse, 0xf8, !PT ;  /* 0x00000038df157812 */ /* 0x100fe200078ef803 */
[--C-:B------:R-:W-:Y:S01]  /*3270*/  IMAD R24, R6, 0xc00, R8.reuse ;  /* 0x00000c0006187824 */ /* 0x100fe200078e0208 */
[----:B------:R-:W-:Y:S01]  /*3280*/  LOP3.LUT R23, R222, 0x38, R3, 0xf8, !PT ;  /* 0x00000038de177812 */ /* 0x000fe200078ef803 */
[----:B------:R-:W-:Y:S01]  /*3290*/  IMAD R6, R5, 0xc00, R8 ;  /* 0x00000c0005067824 */ /* 0x000fe200078e0208 */
[----:B------:R-:W-:-:S02]  /*32a0*/  LOP3.LUT R22, R10, R31, RZ, 0x3c, !PT ;  /* 0x0000001f0a167212 */ /* 0x000fc400078e3cff */
[-C--:B------:R-:W-:Y:S02]  /*32b0*/  LOP3.LUT R10, R9, R30.reuse, RZ, 0x3c, !PT ;  /* 0x0000001e090a7212 */ /* 0x080fe400078e3cff */
[----:B------:R-:W-:Y:S02]  /*32c0*/  LOP3.LUT R9, R21, R31, RZ, 0x3c, !PT ;  /* 0x0000001f15097212 */ /* 0x000fe400078e3cff */
[----:B------:R-:W-:Y:S02]  /*32d0*/  LOP3.LUT R5, R23, R30, RZ, 0x3c, !PT ;  /* 0x0000001e17057212 */ /* 0x000fe400078e3cff */
[----:B------:R-:W-:Y:S01]  /*32e0*/  SHF.R.S32.HI R66, RZ, 0x3, R4 ;  /* 0x00000003ff427819 */ /* 0x000fe20000011404 */
[----:B------:R-:W-:Y:S01]  /*32f0*/  IMAD.IADD R21, R11, 0x1, R9 ;  /* 0x000000010b157824 */ /* 0x000fe200078e0209 */
[----:B------:R-:W-:Y:S02]  /*3300*/  IADD3 R11, R6, R5, RZ ;  /* 0x00000005060b7210 */ /* 0x000fe40007ffe0ff */
[----:B------:R-:W-:-:S02]  /*3310*/  LOP3.LUT R78, R4, 0xfffffff8, RZ, 0xc0, !PT ;  /* 0xfffffff8044e7812 */ /* 0x000fc400078ec0ff */
[----:B------:R-:W-:Y:S01]  /*3320*/  SHF.R.S32.HI R6, RZ, 0x1f, R122 ;  /* 0x0000001fff067819 */ /* 0x000fe2000001147a */
[----:B------:R-:W-:Y:S01]  /*3330*/  IMAD.SHL.U32 R112, R11, 0x2, RZ ;  /* 0x000000020b707824 */ /* 0x000fe200078e00ff */
[----:B------:R-:W-:Y:S01]  /*3340*/  IADD3 R23, R25, R22, RZ ;  /* 0x0000001619177210 */ /* 0x000fe20007ffe0ff */
[----:B------:R-:W-:Y:S01]  /*3350*/  IMAD.IADD R22, R24, 0x1, R10 ;  /* 0x0000000118167824 */ /* 0x000fe200078e020a */
[----:B------:R-:W-:Y:S01]  /*3360*/  MOV R5, c[0x0][0x27c] ;  /* 0x00009f0000057a02 */ /* 0x000fe20000000f00 */
[C---:B------:R-:W-:Y:S01]  /*3370*/  IMAD R10, R6.reuse, c[0x0][0x280], RZ ;  /* 0x0000a000060a7a24 */ /* 0x040fe200078e02ff */
[----:B------:R-:W-:Y:S01]  /*3380*/  SHF.R.S32.HI R65, RZ, 0x3, R3 ;  /* 0x00000003ff417819 */ /* 0x000fe20000011403 */
[----:B------:R-:W-:Y:S01]  /*3390*/  IMAD R9, R6, c[0x0][0x290], RZ ;  /* 0x0000a40006097a24 */ /* 0x000fe200078e02ff */
[----:B------:R-:W-:Y:S01]  /*33a0*/  LOP3.LUT R77, R3, 0xfffffff8, RZ, 0xc0, !PT ;  /* 0xfffffff8034d7812 */ /* 0x000fe200078ec0ff */
[C---:B------:R-:W-:Y:S01]  /*33b0*/  IMAD R6, R122.reuse, c[0x0][0x284], R10 ;  /* 0x0000a1007a067a24 */ /* 0x040fe200078e020a */
[----:B------:R-:W-:Y:S01]  /*33c0*/  SHF.L.U32 R68, R5, 0x1, RZ ;  /* 0x0000000105447819 */ /* 0x000fe200000006ff */
[----:B------:R-:W-:Y:S01]  /*33d0*/  IMAD R5, R122, c[0x0][0x294], R9 ;  /* 0x0000a5007a057a24 */ /* 0x000fe200078e0209 */
[----:B------:R-:W-:Y:S01]  /*33e0*/  IADD3 R81, R83, R26, RZ ;  /* 0x0000001a53517210 */ /* 0x000fe20007ffe0ff */
[----:B------:R-:W-:Y:S01]  /*33f0*/  IMAD.IADD R95, R87, 0x1, R6 ;  /* 0x00000001575f7824 */ /* 0x000fe200078e0206 */
[----:B------:R-:W-:Y:S01]  /*3400*/  IADD3 R97, R6, R91, RZ ;  /* 0x0000005b06617210 */ /* 0x000fe20007ffe0ff */
[----:B------:R-:W-:Y:S01]  /*3410*/  IMAD.IADD R96, R5, 0x1, R89 ;  /* 0x0000000105607824 */ /* 0x000fe200078e0259 */
[----:B------:R-:W-:Y:S01]  /*3420*/  IADD3 R92, R85, R5, RZ ;  /* 0x00000005555c7210 */ /* 0x000fe20007ffe0ff */
[----:B------:R-:W-:Y:S01]  /*3430*/  IMAD.SHL.U32 R115, R23, 0x2, RZ ;  /* 0x0000000217737824 */ /* 0x000fe200078e00ff */
[----:B------:R-:W-:Y:S01]  /*3440*/  SHF.R.S32.HI R94, RZ, 0x1f, R78 ;  /* 0x0000001fff5e7819 */ /* 0x000fe2000001144e */
[----:B------:R-:W-:Y:S01]  /*3450*/  IMAD.SHL.U32 R114, R22, 0x2, RZ ;  /* 0x0000000216727824 */ /* 0x000fe200078e00ff */
[----:B------:R-:W-:-:S02]  /*3460*/  SHF.R.S32.HI R93, RZ, 0x1f, R77 ;  /* 0x0000001fff5d7819 */ /* 0x000fc4000001144d */
[----:B------:R-:W-:Y:S02]  /*3470*/  SHF.L.U32 R113, R21, 0x1, RZ ;  /* 0x0000000115717819 */ /* 0x000fe400000006ff */
[----:B--2---:R-:W-:Y:S01]  /*3480*/  @P3 SHF.R.S32.HI R4, RZ, 0x1f, R20 ;  /* 0x0000001fff043819 */ /* 0x004fe20000011414 */
[----:B------:R-:W-:Y:S02]  /*3490*/  @!P3 IMAD.MOV.U32 R4, RZ, RZ, R28 ;  /* 0x000000ffff04b224 */ /* 0x000fe400078e001c */
[----:B------:R-:W-:Y:S02]  /*34a0*/  @!P3 IMAD.MOV.U32 R20, RZ, RZ, R29 ;  /* 0x000000ffff14b224 */ /* 0x000fe400078e001d */
[----:B------:R-:W-:Y:S02]  /*34b0*/  IMAD R3, R4, c[0x0][0x2b0], RZ ;  /* 0x0000ac0004037a24 */ /* 0x000fe400078e02ff */
[----:B------:R-:W-:-:S04]  /*34c0*/  IMAD.WIDE.U32 R104, R20, c[0x0][0x2b0], RZ ;  /* 0x0000ac0014687a25 */ /* 0x000fc800078e00ff */
[----:B------:R-:W-:-:S05]  /*34d0*/  IMAD R3, R20, c[0x0][0x2b4], R3 ;  /* 0x0000ad0014037a24 */ /* 0x000fca00078e0203 */
[----:B------:R-:W-:Y:S01]  /*34e0*/  IADD3 R111, R105, R3, RZ ;  /* 0x00000003696f7210 */ /* 0x000fe20007ffe0ff */
[----:B------:R-:W-:Y:S06]  /*34f0*/  BAR.SYNC.DEFER_BLOCKING 0x0 ;  /* 0x0000000000007b1d */ /* 0x000fec0000010000 */
.L_x_1755:
[----:B------:R-:W-:Y:S01]  /*3500*/  MOV R75, RZ ;  /* 0x000000ff004b7202 */ /* 0x000fe20000000f00 */
[----:B-1----:R-:W-:Y:S01]  /*3510*/  IMAD.MOV.U32 R3, RZ, RZ, c[0x0][0x2b8] ;  /* 0x0000ae00ff037624 */ /* 0x002fe200078e00ff */
[----:B------:R-:W-:Y:S04]  /*3520*/  DEPBAR.LE SB0, 0x0 ;  /* 0x000080000000791a */ /* 0x000fe80000000000 */
[----:B------:R-:W-:Y:S01]  /*3530*/  ISETP.NE.AND P0, PT, R3, 0x1, PT ;  /* 0x000000010300780c */ /* 0x000fe20003f05270 */
[----:B------:R-:W-:Y:S01]  /*3540*/  IMAD R3, R38, 0x30, R0 ;  /* 0x0000003026037824 */ /* 0x000fe200078e0200 */
[----:B------:R-:W-:Y:S01]  /*3550*/  WARPSYNC 0xffffffff ;  /* 0xffffffff00007948 */ /* 0x000fe20003800000 */
[----:B------:R-:W-:Y:S02]  /*3560*/  BSSY B2, `(.L_x_1715) ;  /* 0x0000541000027945 */ /* 0x000fe40003800000 */
[----:B------:R-:W-:Y:S04]  /*3570*/  IMAD.IADD R5, R118, 0x1, R3 ;  /* 0x0000000176057824 */ /* 0x000fe800078e0203 */
[--C-:B----4-:R-:W-:Y:S04]  /*3580*/  IMAD.MOV.U32 R4, RZ, RZ, R5.reuse ;  /* 0x000000ffff047224 */ /* 0x110fe800078e0005 */
[----:B--23--:R-:W-:Y:S05]  /*3590*/  @P0 IMAD.HI.U32 R6, R5, c[0x0][0x2bc], RZ ;  /* 0x0000af0005060a27 */ /* 0x00cfea00078e00ff */
[----:B------:R-:W-:Y:S02]  /*35a0*/  @P0 SHF.R.U32.HI R4, RZ, c[0x0][0x2c0], R6 ;  /* 0x0000b000ff040a19 */ /* 0x000fe40000011606 */
[----:B------:R-:W-:Y:S04]  /*35b0*/  ISETP.GE.AND P0, PT, R3, R2, PT ;  /* 0x000000020300720c */ /* 0x000fe80003f06270 */
[----:B------:R-:W-:Y:S11]  /*35c0*/  ISETP.GT.OR P0, PT, R0, 0x2f, P0 ;  /* 0x0000002f0000780c */ /* 0x000ff60000704670 */
[----:B------:R-:W-:Y:S02]  /*35d0*/  @!UPT UIADD3 URZ, URZ, URZ, URZ ;  /* 0x0000003f3f3ff290 */ /* 0x000fe4000fffe03f */
[C---:B------:R-:W-:Y:S04]  /*35e0*/  @!P0 IADD3 R3, P3, R4.reuse, R104, RZ ;  /* 0x0000006804038210 */ /* 0x040fe80007f7e0ff */
[----:B------:R-:W-:Y:S02]  /*35f0*/  @!P0 LEA.HI.X.SX32 R6, R4, R111, 0x1, P3 ;  /* 0x0000006f04068211 */ /* 0x000fe400018f0eff */
[C---:B------:R-:W-:Y:S04]  /*3600*/  @!P0 LEA R10, P3, R3.reuse, c[0x0][0x2a0], 0x2 ;  /* 0x0000a800030a8a11 */ /* 0x040fe800078610ff */
[----:B------:R-:W-:Y:S01]  /*3610*/  @!P0 LEA.HI.X R11, R3, c[0x0][0x2a4], R6, 0x2, P3 ;  /* 0x0000a900030b8a11 */ /* 0x000fe200018f1406 */
[----:B------:R-:W-:Y:S04]  /*3620*/  IMAD.MOV R3, RZ, RZ, -R4 ;  /* 0x000000ffff037224 */ /* 0x000fe800078e0a04 */
[----:B------:R-:W-:Y:S01]  /*3630*/  IMAD R76, R3, c[0x0][0x2b8], R5 ;  /* 0x0000ae00034c7a24 */ /* 0x000fe200078e0205 */
[----:B------:R-:W2:Y:S03]  /*3640*/  @!P0 LDG.E R75, [R10.64] ;  /* 0x000000060a4b8981 */ /* 0x000ea6000c1e1900 */
[C---:B------:R-:W-:Y:S01]  /*3650*/  IMAD.WIDE.U32 R4, R76.reuse, c[0x0][0x1e0], RZ ;  /* 0x000078004c047a25 */ /* 0x040fe200078e00ff */
[----:B------:R-:W-:Y:S01]  /*3660*/  SHF.R.S32.HI R79, RZ, 0x1f, R76 ;  /* 0x0000001fff4f7819 */ /* 0x000fe2000001144c */
[----:B------:R-:W-:Y:S04]  /*3670*/  BAR.SYNC.DEFER_BLOCKING 0x0 ;  /* 0x0000000000007b1d */ /* 0x000fe80000010000 */
        /* <DEDUP_REMOVED lines=9> */
[C---:B------:R-:W-:Y:S02]  /*3710*/  LEA R73, P0, R3.reuse, c[0x0][0x1c8], 0x1 ;  /* 0x0000720003497a11 */ /* 0x040fe400078008ff */
[----:B------:R-:W-:Y:S02]  /*3720*/  MOV R5, c[0x0][0x27c] ;  /* 0x00009f0000057a02 */ /* 0x000fe40000000f00 */
[----:B------:R-:W-:Y:S02]  /*3730*/  LEA.HI.X R72, R3, c[0x0][0x1cc], R4, 0x1, P0 ;  /* 0x0000730003487a11 */ /* 0x000fe400000f0c04 */
[----:B------:R-:W-:Y:S11]  /*3740*/  ISETP.GE.AND P0, PT, R5, 0x1, PT ;  /* 0x000000010500780c */ /* 0x000ff60003f06270 */
[----:B------:R-:W-:Y:S02]  /*3750*/  @!UPT UIADD3 URZ, URZ, URZ, URZ ;  /* 0x0000003f3f3ff290 */ /* 0x000fe4000fffe03f */
[----:B------:R-:W-:-:S05]  /*3760*/  @!P0 BRA `(.L_x_1716) ;  /* 0x00004e8000008947 */ /* 0x000fca0003800000 */
[-C--:B------:R-:W-:Y:S01]  /*3770*/  IMAD R5, R132, R38.reuse, RZ ;  /* 0x0000002684057224 */ /* 0x080fe200078e02ff */
[----:B------:R-:W-:Y:S01]  /*3780*/  ULDC.U8 UR4, c[0x0][0x298] ;  /* 0x0000a60000047ab9 */ /* 0x000fe20000000000 */
[-C--:B------:R-:W-:Y:S01]  /*3790*/  IMAD R4, R133, R38.reuse, RZ ;  /* 0x0000002685047224 */ /* 0x080fe200078e02ff */
[----:B------:R-:W-:Y:S01]  /*37a0*/  ISETP.NE.AND P0, PT, RZ, UR4, PT ;  /* 0x00000004ff007c0c */ /* 0x000fe2000bf05270 */
[-C--:B------:R-:W-:Y:S01]  /*37b0*/  IMAD.WIDE.U32 R34, R126, R38.reuse, RZ ;  /* 0x000000267e227225 */ /* 0x080fe200078e00ff */
[----:B------:R-:W-:Y:S03]  /*37c0*/  SHF.R.S32.HI R3, RZ, 0x1f, R38 ;  /* 0x0000001fff037819 */ /* 0x000fe60000011426 */
[----:B------:R-:W-:Y:S04]  /*37d0*/  IMAD.WIDE.U32 R62, R124, R38, RZ ;  /* 0x000000267c3e7225 */ /* 0x000fe800078e00ff */
[C---:B------:R-:W-:Y:S02]  /*37e0*/  IMAD R5, R3.reuse, R126, R5 ;  /* 0x0000007e03057224 */ /* 0x040fe400078e0205 */
[----:B------:R-:W-:Y:S02]  /*37f0*/  IMAD R4, R3, R124, R4 ;  /* 0x0000007c03047224 */ /* 0x000fe400078e0204 */
[----:B------:R-:W-:Y:S01]  /*3800*/  IMAD R3, R38, -0x30, R2 ;  /* 0xffffffd026037824 */ /* 0x000fe200078e0202 */
[----:B------:R-:W-:Y:S02]  /*3810*/  IADD3 R61, R35, R5, RZ ;  /* 0x00000005233d7210 */ /* 0x000fe40007ffe0ff */
[----:B------:R-:W-:Y:S02]  /*3820*/  IADD3 R64, R63, R4, RZ ;  /* 0x000000043f407210 */ /* 0x000fe40007ffe0ff */
[----:B------:R-:W-:Y:S01]  /*3830*/  IMNMX R74, R3, 0x30, PT ;  /* 0x00000030034a7817 */ /* 0x000fe20003800200 */
        /* <DEDUP_REMOVED lines=11> */
[----:B------:R-:W-:Y:S03]  /*38f0*/  CS2R R14, SRZ ;  /* 0x00000000000e7805 */ /* 0x000fe6000001ff00 */
        /* <DEDUP_REMOVED lines=33> */
.L_x_1719:
[----:B------:R-:W-:Y:S05]  /*3b10*/  BSYNC B0 ;  /* 0x0000000000007941 */ /* 0x000fea0003800000 */
.L_x_1718:
[----:B-1----:R-:W-:Y:S01]  /*3b20*/  IADD3 R13, R143, 0x20, RZ ;  /* 0x000000208f0d7810 */ /* 0x002fe20007ffe0ff */
[----:B-----5:R-:W-:Y:S01]  /*3b30*/  IMAD.MOV.U32 R12, RZ, RZ, R18 ;  /* 0x000000ffff0c7224 */ /* 0x020fe200078e0012 */
[----:B------:R-:W-:Y:S01]  /*3b40*/  BSSY B0, `(.L_x_1720) ;  /* 0x0000042000007945 */ /* 0x000fe20003800000 */
[----:B------:R-:W-:Y:S01]  /*3b50*/  IMAD.MOV.U32 R9, RZ, RZ, R19 ;  /* 0x000000ffff097224 */ /* 0x000fe200078e0013 */
[----:B------:R-:W-:Y:S01]  /*3b60*/  ISETP.GE.AND P5, PT, R13, R74, PT ;  /* 0x0000004a0d00720c */ /* 0x000fe20003fa6270 */
[----:B------:R-:W-:Y:S01]  /*3b70*/  IMAD.MOV.U32 R6, RZ, RZ, R16 ;  /* 0x000000ffff067224 */ /* 0x000fe200078e0010 */
[----:B------:R-:W-:Y:S01]  /*3b80*/  CS2R R26, SRZ ;  /* 0x00000000001a7805 */ /* 0x000fe2000001ff00 */
[----:B------:R-:W-:Y:S01]  /*3b90*/  IMAD.MOV.U32 R3, RZ, RZ, R17 ;  /* 0x000000ffff037224 */ /* 0x000fe200078e0011 */
[----:B------:R-:W-:Y:S01]  /*3ba0*/  PRMT R31, R9, 0x5410, R12 ;  /* 0x00005410091f7816 */ /* 0x000fe2000000000c */
[----:B------:R-:W-:Y:S01]  /*3bb0*/  IMAD.MOV.U32 R9, RZ, RZ, R11 ;  /* 0x000000ffff097224 */ /* 0x000fe200078e000b */
[----:B------:R-:W-:Y:S01]  /*3bc0*/  MOV R12, R10 ;  /* 0x0000000a000c7202 */ /* 0x000fe20000000f00 */
[----:B------:R-:W-:Y:S01]  /*3bd0*/  CS2R R22, SRZ ;  /* 0x0000000000167805 */ /* 0x000fe2000001ff00 */
[----:B------:R-:W-:Y:S01]  /*3be0*/  PRMT R30, R3, 0x5410, R6 ;  /* 0x00005410031e7816 */ /* 0x000fe20000000006 */
[----:B------:R-:W-:Y:S01]  /*3bf0*/  IMAD.MOV.U32 R6, RZ, RZ, R4 ;  /* 0x000000ffff067224 */ /* 0x000fe200078e0004 */
[----:B------:R-:W-:Y:S01]  /*3c00*/  PRMT R25, R9, 0x5410, R12 ;  /* 0x0000541009197816 */ /* 0x000fe2000000000c */
[----:B------:R-:W-:Y:S01]  /*3c10*/  IMAD.MOV.U32 R3, RZ, RZ, R5 ;  /* 0x000000ffff037224 */ /* 0x000fe200078e0005 */
[----:B------:R-:W-:Y:S01]  /*3c20*/  MOV R12, R42 ;  /* 0x0000002a000c7202 */ /* 0x000fe20000000f00 */
[----:B------:R-:W-:Y:S01]  /*3c30*/  IMAD.MOV.U32 R9, RZ, RZ, R43 ;  /* 0x000000ffff097224 */ /* 0x000fe200078e002b */
[----:B------:R-:W-:Y:S01]  /*3c40*/  CS2R R20, SRZ ;  /* 0x0000000000147805 */ /* 0x000fe2000001ff00 */
[----:B------:R-:W-:Y:S01]  /*3c50*/  CS2R R52, SRZ ;  /* 0x0000000000347805 */ /* 0x000fe2000001ff00 */
        /* <DEDUP_REMOVED lines=12> */
[----:B------:R-:W-:Y:S02]  /*3d20*/  PRMT R47, R12, 0x5410, R9 ;  /* 0x000054100c2f7816 */ /* 0x000fe40000000009 */
[----:B------:R-:W-:Y:S02]  /*3d30*/  PRMT R39, R6, 0x7610, R39 ;  /* 0x0000761006277816 */ /* 0x000fe40000000027 */
[----:B------:R-:W-:Y:S01]  /*3d40*/  PRMT R46, R3, 0x7610, R46 ;  /* 0x00007610032e7816 */ /* 0x000fe2000000002e */
[----:B------:R-:W-:-:S05]  /*3d50*/  @P5 BRA `(.L_x_1721) ;  /* 0x0000020000005947 */ /* 0x000fca0003800000 */
[----:B------:R-:W-:Y:S01]  /*3d60*/  IADD3 R3, P3, P0, R86, R34, R138 ;  /* 0x0000002256037210 */ /* 0x000fe2000787e08a */
[----:B------:R-:W-:Y:S01]  /*3d70*/  CS2R R20, SRZ ;  /* 0x0000000000147805 */ /* 0x000fe2000001ff00 */
[----:B------:R-:W-:Y:S01]  /*3d80*/  CS2R R44, SRZ ;  /* 0x00000000002c7805 */ /* 0x000fe2000001ff00 */
[----:B------:R-:W-:Y:S01]  /*3d90*/  CS2R R22, SRZ ;  /* 0x0000000000167805 */ /* 0x000fe2000001ff00 */
[----:B------:R-:W-:Y:S01]  /*3da0*/  IADD3.X R9, R95, R61, R129, P3, P0 ;  /* 0x0000003d5f097210 */ /* 0x000fe20001fe0481 */
[----:B------:R-:W-:Y:S01]  /*3db0*/  CS2R R48, SRZ ;  /* 0x0000000000307805 */ /* 0x000fe2000001ff00 */
[----:B------:R-:W-:Y:S01]  /*3dc0*/  IADD3 R6, P3, P0, R84, R62, R137 ;  /* 0x0000003e54067210 */ /* 0x000fe2000787e089 */
[----:B------:R-:W-:Y:S01]  /*3dd0*/  CS2R R26, SRZ ;  /* 0x00000000001a7805 */ /* 0x000fe2000001ff00 */
[----:B------:R-:W-:Y:S01]  /*3de0*/  CS2R R50, SRZ ;  /* 0x0000000000327805 */ /* 0x000fe2000001ff00 */
[----:B------:R-:W-:Y:S01]  /*3df0*/  CS2R R28, SRZ ;  /* 0x00000000001c7805 */ /* 0x000fe2000001ff00 */
[----:B------:R-:W-:Y:S01]  /*3e00*/  IADD3.X R13, R92, R64, R130, P3, P0 ;  /* 0x000000405c0d7210 */ /* 0x000fe20001fe0482 */
[----:B------:R-:W-:Y:S01]  /*3e10*/  CS2R R52, SRZ ;  /* 0x0000000000347805 */ /* 0x000fe2000001ff00 */
[C---:B------:R-:W-:Y:S04]  /*3e20*/  LEA R32, P0, R3.reuse, c[0x0][0x270], 0x1 ;  /* 0x00009c0003207a11 */ /* 0x040fe800078008ff */
[----:B------:R-:W-:Y:S02]  /*3e30*/  LEA.HI.X R33, R3, c[0x0][0x274], R9, 0x1, P0 ;  /* 0x00009d0003217a11 */ /* 0x000fe400000f0c09 */
[C---:B------:R-:W-:Y:S04]  /*3e40*/  LEA R12, P0, R6.reuse, c[0x0][0x288], 0x1 ;  /* 0x0000a200060c7a11 */ /* 0x040fe800078008ff */
[----:B------:R-:W-:Y:S02]  /*3e50*/  LEA.HI.X R13, R6, c[0x0][0x28c], R13, 0x1, P0 ;  /* 0x0000a300060d7a11 */ /* 0x000fe400000f0c0d */
[----:B------:R-:W-:Y:S11]  /*3e60*/  ISETP.GE.AND P0, PT, R144, c[0x0][0x27c], PT ;  /* 0x00009f0090007a0c */ /* 0x000ff60003f06270 */
[----:B------:R-:W-:Y:S02]  /*3e70*/  @!UPT UIADD3 URZ, URZ, URZ, URZ ;  /* 0x0000003f3f3ff290 */ /* 0x000fe4000fffe03f */
        /* <DEDUP_REMOVED lines=14> */
.L_x_1721:
[----:B------:R-:W-:Y:S05]  /*3f60*/  BSYNC B0 ;  /* 0x0000000000007941 */ /* 0x000fea0003800000 */
.L_x_1720:
[----:B-1---5:R-:W-:Y:S01]  /*3f70*/  MOV R13, R52 ;  /* 0x00000034000d7202 */ /* 0x022fe20000000f00 */
[----:B------:R-:W-:Y:S01]  /*3f80*/  IMAD.MOV.U32 R6, RZ, RZ, R28 ;  /* 0x000000ffff067224 */ /* 0x000fe200078e001c */
[----:B------:R1:W2:Y:S01]  /*3f90*/  SHFL.IDX PT, R63, R72, RZ, 0x181f ;  /* 0x00181fff483f7589 */ /* 0x0002a200000e0000 */
[----:B------:R-:W-:Y:S01]  /*3fa0*/  IMAD.MOV.U32 R3, RZ, RZ, R29 ;  /* 0x000000ffff037224 */ /* 0x000fe200078e001d */
[----:B------:R-:W-:Y:S01]  /*3fb0*/  BSSY B1, `(.L_x_1722) ;  /* 0x0000104000017945 */ /* 0x000fe20003800000 */
[----:B------:R-:W-:Y:S02]  /*3fc0*/  IMAD.MOV.U32 R12, RZ, RZ, R26 ;  /* 0x000000ffff0c7224 */ /* 0x000fe400078e001a */
[----:B------:R-:W-:Y:S01]  /*3fd0*/  IMAD.MOV.U32 R9, RZ, RZ, R27 ;  /* 0x000000ffff097224 */ /* 0x000fe200078e001b */
[----:B------:R-:W-:Y:S01]  /*3fe0*/  PRMT R34, R3, 0x5410, R6 ;  /* 0x0000541003227816 */ /* 0x000fe20000000006 */
[----:B------:R-:W-:Y:S01]  /*3ff0*/  IMAD.MOV.U32 R3, RZ, RZ, R23 ;  /* 0x000000ffff037224 */ /* 0x000fe200078e0017 */
[----:B------:R-:W-:Y:S01]  /*4000*/  MOV R6, R22 ;  /* 0x0000001600067202 */ /* 0x000fe20000000f00 */
[----:B------:R1:W3:Y:S01]  /*4010*/  SHFL.IDX PT, R62, R73, RZ, 0x181f ;  /* 0x00181fff493e7589 */ /* 0x0002e200000e0000 */
[----:B------:R-:W-:Y:S01]  /*4020*/  PRMT R33, R9, 0x5410, R12 ;  /* 0x0000541009217816 */ /* 0x000fe2000000000c */
[----:B------:R-:W-:Y:S01]  /*4030*/  IMAD.MOV.U32 R12, RZ, RZ, R53 ;  /* 0x000000ffff0c7224 */ /* 0x000fe200078e0035 */
[----:B------:R-:W-:Y:S01]  /*4040*/  PRMT R32, R6, 0x5410, R3 ;  /* 0x0000541006207816 */ /* 0x000fe20000000003 */
[----:B------:R-:W-:Y:S02]  /*4050*/  IMAD.MOV.U32 R6, RZ, RZ, R20 ;  /* 0x000000ffff067224 */ /* 0x000fe400078e0014 */
[----:B------:R-:W-:Y:S01]  /*4060*/  IMAD.MOV.U32 R3, RZ, RZ, R21 ;  /* 0x000000ffff037224 */ /* 0x000fe200078e0015 */
[----:B------:R-:W-:Y:S04]  /*4070*/  PRMT R59, R13, 0x5410, R12 ;  /* 0x000054100d3b7816 */ /* 0x000fe8000000000c */
[----:B------:R-:W-:Y:S01]  /*4080*/  PRMT R9, R3, 0x5410, R6 ;  /* 0x0000541003097816 */ /* 0x000fe20000000006 */
[----:B------:R-:W-:Y:S01]  /*4090*/  IMAD.MOV.U32 R6, RZ, RZ, R50 ;  /* 0x000000ffff067224 */ /* 0x000fe200078e0032 */
[----:B------:R-:W-:Y:S04]  /*40a0*/  MOV R3, R51 ;  /* 0x0000003300037202 */ /* 0x000fe80000000f00 */
[----:B------:R-:W-:Y:S01]  /*40b0*/  PRMT R58, R6, 0x5410, R3 ;  /* 0x00005410063a7816 */ /* 0x000fe20000000003 */
[----:B------:R-:W-:Y:S05]  /*40c0*/  IMAD.MOV.U32 R3, RZ, RZ, R48 ;  /* 0x000000ffff037224 */ /* 0x000fea00078e0030 */
[----:B------:R-:W-:Y:S01]  /*40d0*/  PRMT R57, R3, 0x7610, R57 ;  /* 0x0000761003397816 */ /* 0x000fe20000000039 */
[----:B------:R-:W-:Y:S05]  /*40e0*/  IMAD.MOV.U32 R3, RZ, RZ, R49 ;  /* 0x000000ffff037224 */ /* 0x000fea00078e0031 */
[----:B------:R-:W-:Y:S02]  /*40f0*/  PRMT R57, R57, 0x5410, R3 ;  /* 0x0000541039397816 */ /* 0x000fe40000000003 */
[----:B------:R-:W-:Y:S04]  /*4100*/  MOV R3, R44 ;  /* 0x0000002c00037202 */ /* 0x000fe80000000f00 */
[----:B------:R-:W-:Y:S01]  /*4110*/  PRMT R56, R3, 0x7610, R56 ;  /* 0x0000761003387816 */ /* 0x000fe20000000038 */
[----:B------:R-:W-:Y:S05]  /*4120*/  IMAD.MOV.U32 R3, RZ, RZ, R45 ;  /* 0x000000ffff037224 */ /* 0x000fea00078e002d */
[----:B------:R-:W-:Y:S01]  /*4130*/  PRMT R56, R56, 0x5410, R3 ;  /* 0x0000541038387816 */ /* 0x000fe20000000003 */
[----:B------:R-:W-:-:S05]  /*4140*/  @P4 BRA `(.L_x_1723) ;  /* 0x00000ea000004947 */ /* 0x000fca0003800000 */
[----:B-123--:R-:W-:Y:S01]  /*4150*/  ISETP.GE.AND P0, PT, R140, c[0x0][0x1d4], PT ;  /* 0x000075008c007a0c */ /* 0x00efe20003f06270 */
[----:B------:R-:W-:Y:S01]  /*4160*/  @!UPT UIADD3 URZ, URZ, URZ, URZ ;  /* 0x0000003f3f3ff290 */ /* 0x000fe2000fffe03f */
[----:B------:R-:W-:Y:S11]  /*4170*/  BSSY B0, `(.L_x_1724) ;  /* 0x0000038000007945 */ /* 0x000ff60003800000 */
[----:B------:R-:W-:-:S05]  /*4180*/  @P0 BRA `(.L_x_1725) ;  /* 0x0000036000000947 */ /* 0x000fca0003800000 */
[----:B------:R-:W-:Y:S11]  /*4190*/  ISETP.GE.AND P0, PT, R144, c[0x0][0x27c], PT ;  /* 0x00009f0090007a0c */ /* 0x000ff60003f06270 */
[----:B------:R-:W-:Y:S02]  /*41a0*/  @!UPT UIADD3 URZ, URZ, URZ, URZ ;  /* 0x0000003f3f3ff290 */ /* 0x000fe4000fffe03f */
[--C-:B------:R-:W-:Y:S02]  /*41b0*/  @!P0 SHF.R.U64 R6, R14, 0x10, R15.reuse ;  /* 0x000000100e068819 */ /* 0x100fe4000000120f */
[----:B------:R-:W-:Y:S02]  /*41c0*/  @!P0 SHF.R.U32.HI R35, RZ, 0x10, R15 ;  /* 0x00000010ff238819 */ /* 0x000fe4000001160f */
[--C-:B------:R-:W-:Y:S01]  /*41d0*/  @!P0 SHF.R.U64 R4, R4, 0x10, R5.reuse ;  /* 0x0000001004048819 */ /* 0x100fe20000001205 */
[----:B------:R-:W1:Y:S01]  /*41e0*/  LDS.128 R12, [R203+0xa080] ;  /* 0x00a08000cb0c7984 */ /* 0x000e620000000c00 */
[----:B------:R-:W-:Y:S02]  /*41f0*/  @!P0 SHF.R.U32.HI R3, RZ, 0x10, R5 ;  /* 0x00000010ff038819 */ /* 0x000fe40000011605 */
[----:B------:R-:W-:Y:S02]  /*4200*/  @!P0 PRMT R39, R39, 0x5410, R6 ;  /* 0x0000541027278816 */ /* 0x000fe40000000006 */
[C---:B------:R-:W-:Y:S02]  /*4210*/  @!P0 PRMT R4, R24.reuse, 0x5432, R4 ;  /* 0x0000543218048816 */ /* 0x040fe40000000004 */
[----:B------:R-:W-:Y:S01]  /*4220*/  @!P0 PRMT R5, R24, 0x5410, R3 ;  /* 0x0000541018058816 */ /* 0x000fe20000000003 */
[----:B------:R-:W-:Y:S01]  /*4230*/  @!P0 IMAD.U32 R24, R39, 0x10000, RZ ;  /* 0x0001000027188824 */ /* 0x000fe200078e00ff */
[----:B------:R-:W-:Y:S01]  /*4240*/  @!P0 PRMT R46, R46, 0x5410, R35 ;  /* 0x000054102e2e8816 */ /* 0x000fe20000000023 */
[C---:B------:R-:W-:Y:S01]  /*4250*/  @!P0 IMAD.U32 R6, R4.reuse, 0x10000, RZ ;  /* 0x0001000004068824 */ /* 0x040fe200078e00ff */
[----:B------:R-:W-:Y:S01]  /*4260*/  @!P0 LOP3.LUT R4, R4, 0xffff0000, RZ, 0xc0, !PT ;  /* 0xffff000004048812 */ /* 0x000fe200078ec0ff */
[C---:B-1----:R-:W-:Y:S01]  /*4270*/  @!P0 IMAD.U32 R35, R12.reuse, 0x10000, RZ ;  /* 0x000100000c238824 */ /* 0x042fe200078e00ff */
[----:B------:R-:W-:Y:S05]  /*4280*/  @!P0 LOP3.LUT R3, R12, 0xffff0000, RZ, 0xc0, !PT ;  /* 0xffff00000c038812 */ /* 0x000fea00078ec0ff */
[C---:B------:R-:W-:Y:S02]  /*4290*/  @!P0 FMUL.FTZ R60, R3.reuse, R24 ;  /* 0x00000018033c8220 */ /* 0x040fe40000410000 */
[-C--:B------:R-:W-:Y:S02]  /*42a0*/  @!P0 FMUL.FTZ R3, R3, R6.reuse ;  /* 0x0000000603038220 */ /* 0x080fe40000410000 */
[----:B------:R-:W-:Y:S01]  /*42b0*/  @!P0 FFMA.FTZ R60, R35, R6, -R60 ;  /* 0x00000006233c8223 */ /* 0x000fe2000001083c */
[----:B------:R-:W-:Y:S01]  /*42c0*/  @!P0 LOP3.LUT R6, R39, 0xffff0000, RZ, 0xc0, !PT ;  /* 0xffff000027068812 */ /* 0x000fe200078ec0ff */
[----:B------:R-:W-:Y:S01]  /*42d0*/  @!P0 FFMA.FTZ R3, R24, R35, R3 ;  /* 0x0000002318038223 */ /* 0x000fe20000010003 */
[----:B------:R-:W-:Y:S04]  /*42e0*/  @!P0 SHF.L.U32 R24, R13, 0x10, RZ ;  /* 0x000000100d188819 */ /* 0x000fe800000006ff */
[----:B------:R-:W-:Y:S02]  /*42f0*/  @!P0 F2FP.BF16.PACK_AB R35, R3, R60 ;  /* 0x0000003c0323823e */ /* 0x000fe400000010ff */
[----:B------:R-:W-:Y:S02]  /*4300*/  @!P0 LOP3.LUT R3, R13, 0xffff0000, RZ, 0xc0, !PT ;  /* 0xffff00000d038812 */ /* 0x000fe400078ec0ff */
[C---:B------:R-:W-:Y:S01]  /*4310*/  LEA R60, P3, R140.reuse, R62, 0x1 ;  /* 0x0000003e8c3c7211 */ /* 0x040fe200078608ff */
[----:B------:R-:W-:Y:S02]  /*4320*/  @!P0 IMAD.MOV.U32 R12, RZ, RZ, R35 ;  /* 0x000000ffff0c8224 */ /* 0x000fe400078e0023 */
[C---:B------:R-:W-:Y:S01]  /*4330*/  @!P0 FMUL.FTZ R39, R3.reuse, R6 ;  /* 0x0000000603278220 */ /* 0x040fe20000410000 */
[----:B------:R-:W-:Y:S01]  /*4340*/  LEA.HI.X R61, R140, R63, R141, 0x1, P3 ;  /* 0x0000003f8c3d7211 */ /* 0x000fe200018f0c8d */
[-C--:B------:R-:W-:Y:S02]  /*4350*/  @!P0 FMUL.FTZ R3, R3, R4.reuse ;  /* 0x0000000403038220 */ /* 0x080fe40000410000 */
[----:B------:R-:W-:Y:S02]  /*4360*/  @!P0 FFMA.FTZ R39, R24, R4, -R39 ;  /* 0x0000000418278223 */ /* 0x000fe40000010827 */
[----:B------:R-:W-:Y:S02]  /*4370*/  @!P0 FFMA.FTZ R3, R6, R24, R3 ;  /* 0x0000001806038223 */ /* 0x000fe40000010003 */
[----:B------:R-:W-:Y:S02]  /*4380*/  @!P0 IMAD.U32 R6, R46, 0x10000, RZ ;  /* 0x000100002e068824 */ /* 0x000fe400078e00ff */
[C---:B------:R-:W-:Y:S01]  /*4390*/  @!P0 IMAD.U32 R24, R14.reuse, 0x10000, RZ ;  /* 0x000100000e188824 */ /* 0x040fe200078e00ff */
[----:B------:R-:W-:Y:S02]  /*43a0*/  @!P0 F2FP.BF16.PACK_AB R4, R3, R39 ;  /* 0x000000270304823e */ /* 0x000fe400000010ff */
[----:B------:R-:W-:Y:S02]  /*43b0*/  @!P0 LOP3.LUT R3, R14, 0xffff0000, RZ, 0xc0, !PT ;  /* 0xffff00000e038812 */ /* 0x000fe400078ec0ff */
[----:B------:R-:W-:Y:S01]  /*43c0*/  @!P0 MOV R13, R4 ;  /* 0x00000004000d8202 */ /* 0x000fe20000000f00 */
[C---:B------:R-:W-:Y:S01]  /*43d0*/  @!P0 IMAD.U32 R4, R5.reuse, 0x10000, RZ ;  /* 0x0001000005048824 */ /* 0x040fe200078e00ff */
[----:B------:R-:W-:Y:S01]  /*43e0*/  @!P0 LOP3.LUT R5, R5, 0xffff0000, RZ, 0xc0, !PT ;  /* 0xffff000005058812 */ /* 0x000fe200078ec0ff */
[C---:B------:R-:W-:Y:S02]  /*43f0*/  @!P0 FMUL.FTZ R35, R3.reuse, R6 ;  /* 0x0000000603238220 */ /* 0x040fe40000410000 */
[-C--:B------:R-:W-:Y:S02]  /*4400*/  @!P0 FMUL.FTZ R3, R3, R4.reuse ;  /* 0x0000000403038220 */ /* 0x080fe40000410000 */
[----:B------:R-:W-:Y:S01]  /*4410*/  @!P0 FFMA.FTZ R39, R24, R4, -R35 ;  /* 0x0000000418278223 */ /* 0x000fe20000010823 */
[C---:B------:R-:W-:Y:S01]  /*4420*/  @!P0 LOP3.LUT R4, R15.reuse, 0xffff0000, RZ, 0xc0, !PT ;  /* 0xffff00000f048812 */ /* 0x040fe200078ec0ff */
[----:B------:R-:W-:Y:S01]  /*4430*/  @!P0 FFMA.FTZ R3, R6, R24, R3 ;  /* 0x0000001806038223 */ /* 0x000fe20000010003 */
[----:B------:R-:W-:Y:S02]  /*4440*/  @!P0 LOP3.LUT R6, R46, 0xffff0000, RZ, 0xc0, !PT ;  /* 0xffff00002e068812 */ /* 0x000fe400078ec0ff */
[----:B------:R-:W-:Y:S03]  /*4450*/  @!P0 SHF.L.U32 R24, R15, 0x10, RZ ;  /* 0x000000100f188819 */ /* 0x000fe600000006ff */
[C---:B------:R-:W-:Y:S02]  /*4460*/  @!P0 FMUL.FTZ R35, R4.reuse, R6 ;  /* 0x0000000604238220 */ /* 0x040fe40000410000 */
[-C--:B------:R-:W-:Y:S02]  /*4470*/  @!P0 FMUL.FTZ R4, R4, R5.reuse ;  /* 0x0000000504048220 */ /* 0x080fe40000410000 */
[----:B------:R-:W-:Y:S01]  /*4480*/  @!P0 FFMA.FTZ R35, R24, R5, -R35 ;  /* 0x0000000518238223 */ /* 0x000fe20000010823 */
[----:B------:R-:W-:Y:S01]  /*4490*/  @!P0 F2FP.BF16.PACK_AB R5, R3, R39 ;  /* 0x000000270305823e */ /* 0x000fe200000010ff */
[----:B------:R-:W-:Y:S04]  /*44a0*/  @!P0 FFMA.FTZ R4, R6, R24, R4 ;  /* 0x0000001806048223 */ /* 0x000fe80000010004 */
[----:B------:R-:W-:Y:S01]  /*44b0*/  @!P0 IMAD.MOV.U32 R14, RZ, RZ, R5 ;  /* 0x000000ffff0e8224 */ /* 0x000fe200078e0005 */
[----:B------:R-:W-:Y:S04]  /*44c0*/  @!P0 F2FP.BF16.PACK_AB R3, R4, R35 ;  /* 0x000000230403823e */ /* 0x000fe800000010ff */
[----:B------:R-:W-:Y:S05]  /*44d0*/  @!P0 MOV R15, R3 ;  /* 0x00000003000f8202 */ /* 0x000fea0000000f00 */
[----:B------:R1:W-:Y:S02]  /*44e0*/  ST.E.128 [R60.64], R12 ;  /* 0x0000000c3c007985 */ /* 0x0003e4000c101d06 */
.L_x_1725:
[----:B------:R-:W-:Y:S05]  /*44f0*/  BSYNC B0 ;  /* 0x0000000000007941 */ /* 0x000fea0003800000 */
.L_x_1724:
[----:B------:R-:W-:Y:S01]  /*4500*/  ISETP.GE.AND P0, PT, R142, c[0x0][0x1d4], PT ;  /* 0x000075008e007a0c */ /* 0x000fe20003f06270 */
[----:B------:R-:W-:Y:S01]  /*4510*/  @!UPT UIADD3 URZ, URZ, URZ, URZ ;  /* 0x0000003f3f3ff290 */ /* 0x000fe2000fffe03f */
[----:B------:R-:W-:Y:S11]  /*4520*/  BSSY B0, `(.L_x_1726) ;  /* 0x0000038000007945 */ /* 0x000ff60003800000 */
[----:B------:R-:W-:-:S05]  /*4530*/  @P0 BRA `(.L_x_1727) ;  /* 0x0000036000000947 */ /* 0x000fca0003800000 */
[----:B------:R-:W-:Y:S01]  /*4540*/  ISETP.GE.AND P0, PT, R148, c[0x0][0x27c], PT ;  /* 0x00009f0094007a0c */ /* 0x000fe20003f06270 */
[----:B-1----:R-:W1:Y:S11]  /*4550*/  LDS.128 R12, [R203+0xb880] ;  /* 0x00b88000cb0c7984 */ /* 0x002e760000000c00 */
[----:B------:R-:W-:Y:S01]  /*4560*/  @!UPT UIADD3 URZ, URZ, URZ, URZ ;  /* 0x0000003f3f3ff290 */ /* 0x000fe2000fffe03f */
[----:B------:R-:W-:Y:S02]  /*4570*/  @!P0 SHF.R.U64 R5, R36, 0x10, R37 ;  /* 0x0000001024058819 */ /* 0x000fe40000001225 */
[--C-:B------:R-:W-:Y:S02]  /*4580*/  @!P0 SHF.R.U64 R4, R10, 0x10, R11.reuse ;  /* 0x000000100a048819 */ /* 0x100fe4000000120b */
[----:B------:R-:W-:Y:S02]  /*4590*/  @!P0 SHF.R.U32.HI R3, RZ, 0x10, R11 ;  /* 0x00000010ff038819 */ /* 0x000fe4000001160b */
[----:B------:R-:W-:Y:S02]  /*45a0*/  @!P0 PRMT R24, R47, 0x5410, R5 ;  /* 0x000054102f188816 */ /* 0x000fe40000000005 */
[C---:B------:R-:W-:Y:S02]  /*45b0*/  @!P0 PRMT R4, R25.reuse, 0x5432, R4 ;  /* 0x0000543219048816 */ /* 0x040fe40000000004 */
[----:B------:R-:W-:Y:S01]  /*45c0*/  @!P0 SHF.R.U32.HI R6, RZ, 0x10, R37 ;  /* 0x00000010ff068819 */ /* 0x000fe20000011625 */
[----:B------:R-:W-:Y:S01]  /*45d0*/  @!P0 IMAD.U32 R10, R24, 0x10000, RZ ;  /* 0x00010000180a8824 */ /* 0x000fe200078e00ff */
[----:B------:R-:W-:Y:S02]  /*45e0*/  @!P0 PRMT R5, R25, 0x5410, R3 ;  /* 0x0000541019058816 */ /* 0x000fe40000000003 */
        /* <DEDUP_REMOVED lines=12> */
[----:B------:R-:W-:Y:S03]  /*46b0*/  @!P0 LOP3.LUT R3, R13, 0xffff0000, RZ, 0xc0, !PT ;  /* 0xffff00000d038812 */ /* 0x000fe600078ec0ff */
[----:B------:R-:W-:Y:S02]  /*46c0*/  @!P0 IMAD.MOV.U32 R12, RZ, RZ, R11 ;  /* 0x000000ffff0c8224 */ /* 0x000fe400078e000b */
[C---:B------:R-:W-:Y:S02]  /*46d0*/  @!P0 FMUL.FTZ R24, R3.reuse, R6 ;  /* 0x0000000603188220 */ /* 0x040fe40000410000 */
[-C--:B------:R-:W-:Y:S02]  /*46e0*/  @!P0 FMUL.FTZ R3, R3, R4.reuse ;  /* 0x0000000403038220 */ /* 0x080fe40000410000 */
[----:B------:R-:W-:Y:S02]  /*46f0*/  @!P0 FFMA.FTZ R24, R10, R4, -R24 ;  /* 0x000000040a188223 */ /* 0x000fe40000010818 */
[----:B------:R-:W-:Y:S02]  /*4700*/  @!P0 FFMA.FTZ R3, R6, R10, R3 ;  /* 0x0000000a06038223 */ /* 0x000fe40000010003 */
[C---:B------:R-:W-:Y:S02]  /*4710*/  @!P0 IMAD.U32 R10, R14.reuse, 0x10000, RZ ;  /* 0x000100000e0a8824 */ /* 0x040fe400078e00ff */
[----:B------:R-:W-:Y:S01]  /*4720*/  @!P0 IMAD.U32 R6, R35, 0x10000, RZ ;  /* 0x0001000023068824 */ /* 0x000fe200078e00ff */
        /* <DEDUP_REMOVED lines=8> */
[----:B------:R-:W-:Y:S01]  /*47b0*/  @!P0 LOP3.LUT R4, R15, 0xffff0000, RZ, 0xc0, !PT ;  /* 0xffff00000f048812 */ /* 0x000fe200078ec0ff */
[----:B------:R-:W-:Y:S01]  /*47c0*/  @!P0 FFMA.FTZ R3, R6, R10, R3 ;  /* 0x0000000a06038223 */ /* 0x000fe20000010003 */
[----:B------:R-:W-:Y:S02]  /*47d0*/  @!P0 LOP3.LUT R6, R35, 0xffff0000, RZ, 0xc0, !PT ;  /* 0xffff000023068812 */ /* 0x000fe400078ec0ff */
[----:B------:R-:W-:Y:S03]  /*47e0*/  @!P0 SHF.L.U32 R10, R15, 0x10, RZ ;  /* 0x000000100f0a8819 */ /* 0x000fe600000006ff */
[C---:B------:R-:W-:Y:S02]  /*47f0*/  @!P0 FMUL.FTZ R11, R4.reuse, R6 ;  /* 0x00000006040b8220 */ /* 0x040fe40000410000 */
[-C--:B------:R-:W-:Y:S02]  /*4800*/  @!P0 FMUL.FTZ R4, R4, R5.reuse ;  /* 0x0000000504048220 */ /* 0x080fe40000410000 */
[----:B------:R-:W-:Y:S01]  /*4810*/  @!P0 FFMA.FTZ R24, R10, R5, -R11 ;  /* 0x000000050a188223 */ /* 0x000fe2000001080b */
[----:B------:R-:W-:Y:S01]  /*4820*/  @!P0 F2FP.BF16.PACK_AB R5, R3, R25 ;  /* 0x000000190305823e */ /* 0x000fe200000010ff */
[----:B------:R-:W-:Y:S01]  /*4830*/  @!P0 FFMA.FTZ R4, R6, R10, R4 ;  /* 0x0000000a06048223 */ /* 0x000fe20000010004 */
[----:B------:R-:W-:Y:S03]  /*4840*/  LEA R10, P3, R206, R62, 0x1 ;  /* 0x0000003ece0a7211 */ /* 0x000fe600078608ff */
[----:B------:R-:W-:Y:S01]  /*4850*/  @!P0 IMAD.MOV.U32 R14, RZ, RZ, R5 ;  /* 0x000000ffff0e8224 */ /* 0x000fe200078e0005 */
[----:B------:R-:W-:Y:S02]  /*4860*/  @!P0 F2FP.BF16.PACK_AB R3, R4, R24 ;  /* 0x000000180403823e */ /* 0x000fe400000010ff */
[----:B------:R-:W-:Y:S02]  /*4870*/  LEA.HI.X R11, R206, R63, R214, 0x1, P3 ;  /* 0x0000003fce0b7211 */ /* 0x000fe400018f0cd6 */
[----:B------:R-:W-:Y:S05]  /*4880*/  @!P0 MOV R15, R3 ;  /* 0x00000003000f8202 */ /* 0x000fea0000000f00 */
[----:B------:R1:W-:Y:S02]  /*4890*/  ST.E.128 [R10.64], R12 ;  /* 0x0000000c0a007985 */ /* 0x0003e4000c101d06 */
.L_x_1727:
[----:B------:R-:W-:Y:S05]  /*48a0*/  BSYNC B0 ;  /* 0x0000000000007941 */ /* 0x000fea0003800000 */
.L_x_1726:
        /* <DEDUP_REMOVED lines=8> */
[----:B------:R-:W-:Y:S02]  /*4930*/  @!P0 SHF.R.U64 R3, R16, 0x10, R17 ;  /* 0x0000001010038819 */ /* 0x000fe40000001211 */
[----:B------:R-:W-:Y:S02]  /*4940*/  @!P0 PRMT R16, R54, 0x5410, R4 ;  /* 0x0000541036108816 */ /* 0x000fe40000000004 */
[----:B------:R-:W-:Y:S02]  /*4950*/  @!P0 PRMT R4, R30, 0x5432, R3 ;  /* 0x000054321e048816 */ /* 0x000fe40000000003 */
[----:B------:R-:W-:Y:S01]  /*4960*/  @!P0 SHF.R.U32.HI R6, RZ, 0x10, R41 ;  /* 0x00000010ff068819 */ /* 0x000fe20000011629 */
[----:B------:R-:W-:Y:S01]  /*4970*/  @!P0 IMAD.U32 R10, R16, 0x10000, RZ ;  /* 0x00010000100a8824 */ /* 0x000fe200078e00ff */
[----:B------:R-:W-:Y:S02]  /*4980*/  @!P0 SHF.R.U32.HI R5, RZ, 0x10, R17 ;  /* 0x00000010ff058819 */ /* 0x000fe40000011611 */
[----:B------:R-:W-:Y:S01]  /*4990*/  @!P0 PRMT R17, R54, 0x5432, R6 ;  /* 0x0000543236118816 */ /* 0x000fe20000000006 */
[C---:B------:R-:W-:Y:S01]  /*49a0*/  @!P0 IMAD.U32 R6, R4.reuse, 0x10000, RZ ;  /* 0x0001000004068824 */ /* 0x040fe200078e00ff */
[----:B------:R-:W-:Y:S02]  /*49b0*/  @!P0 LOP3.LUT R4, R4, 0xffff0000, RZ, 0xc0, !PT ;  /* 0xffff000004048812 */ /* 0x000fe400078ec0ff */
[----:B------:R-:W-:Y:S01]  /*49c0*/  @!P0 PRMT R5, R30, 0x5410, R5 ;  /* 0x000054101e058816 */ /* 0x000fe20000000005 */
        /* <DEDUP_REMOVED lines=34> */
[C---:B------:R-:W-:Y:S03]  /*4bf0*/  LEA R10, P3, R205.reuse, R62, 0x1 ;  /* 0x0000003ecd0a7211 */ /* 0x040fe600078608ff */
[----:B------:R-:W-:Y:S01]  /*4c00*/  @!P0 IMAD.MOV.U32 R14, RZ, RZ, R5 ;  /* 0x000000ffff0e8224 */ /* 0x000fe200078e0005 */
[----:B------:R-:W-:Y:S02]  /*4c10*/  @!P0 F2FP.BF16.PACK_AB R3, R4, R16 ;  /* 0x000000100403823e */ /* 0x000fe400000010ff */
[----:B------:R-:W-:Y:S02]  /*4c20*/  LEA.HI.X R11, R205, R63, R216, 0x1, P3 ;  /* 0x0000003fcd0b7211 */ /* 0x000fe400018f0cd8 */
[----:B------:R-:W-:Y:S05]  /*4c30*/  @!P0 MOV R15, R3 ;  /* 0x00000003000f8202 */ /* 0x000fea0000000f00 */
[----:B------:R1:W-:Y:S02]  /*4c40*/  ST.E.128 [R10.64], R12 ;  /* 0x0000000c0a007985 */ /* 0x0003e4000c101d06 */
.L_x_1729:
[----:B------:R-:W-:Y:S05]  /*4c50*/  BSYNC B0 ;  /* 0x0000000000007941 */ /* 0x000fea0003800000 */
.L_x_1728:
[----:B------:R-:W-:Y:S11]  /*4c60*/  ISETP.GE.AND P0, PT, R204, c[0x0][0x1d4], PT ;  /* 0x00007500cc007a0c */ /* 0x000ff60003f06270 */
[----:B------:R-:W-:Y:S02]  /*4c70*/  @!UPT UIADD3 URZ, URZ, URZ, URZ ;  /* 0x0000003f3f3ff290 */ /* 0x000fe4000fffe03f */
        /* <DEDUP_REMOVED lines=37> */
[C---:B------:R-:W-:Y:S01]  /*4ed0*/  @!P0 FMUL.FTZ R11, R3.reuse, R6 ;  /* 0x00000006030b8220 */ /* 0x040fe20000410000 */
[----:B------:R-:W-:Y:S01]  /*4ee0*/  LEA R16, P3, R204, R62, 0x1 ;  /* 0x0000003ecc107211 */ /* 0x000fe200078608ff */
[-C--:B------:R-:W-:Y:S02]  /*4ef0*/  @!P0 FMUL.FTZ R3, R3, R4.reuse ;  /* 0x0000000403038220 */ /* 0x080fe40000410000 */
[----:B------:R-:W-:Y:S01]  /*4f00*/  @!P0 FFMA.FTZ R18, R10, R4, -R11 ;  /* 0x000000040a128223 */ /* 0x000fe2000001080b */
[----:B------:R-:W-:Y:S01]  /*4f10*/  @!P0 LOP3.LUT R4, R15, 0xffff0000, RZ, 0xc0, !PT ;  /* 0xffff00000f048812 */ /* 0x000fe200078ec0ff */
[----:B------:R-:W-:Y:S01]  /*4f20*/  @!P0 FFMA.FTZ R3, R6, R10, R3 ;  /* 0x0000000a06038223 */ /* 0x000fe20000010003 */
[----:B------:R-:W-:Y:S02]  /*4f30*/  @!P0 LOP3.LUT R6, R17, 0xffff0000, RZ, 0xc0, !PT ;  /* 0xffff000011068812 */ /* 0x000fe400078ec0ff */
[----:B------:R-:W-:Y:S02]  /*4f40*/  @!P0 SHF.L.U32 R10, R15, 0x10, RZ ;  /* 0x000000100f0a8819 */ /* 0x000fe400000006ff */
[----:B------:R-:W-:Y:S01]  /*4f50*/  LEA.HI.X R17, R204, R63, R215, 0x1, P3 ;  /* 0x0000003fcc117211 */ /* 0x000fe200018f0cd7 */
        /* <DEDUP_REMOVED lines=9> */
.L_x_1723:
[----:B-123--:R-:W-:Y:S05]  /*4ff0*/  BSYNC B1 ;  /* 0x0000000000017941 */ /* 0x00efea0003800000 */
.L_x_1722:
[----:B------:R1:W2:Y:S04]  /*5000*/  SHFL.IDX PT, R31, R72, 0x1, 0x181f ;  /* 0x00381f00481f7f89 */ /* 0x0002a800000e0000 */
[----:B------:R1:W3:Y:S01]  /*5010*/  SHFL.IDX PT, R30, R73, 0x1, 0x181f ;  /* 0x00381f00491e7f89 */ /* 0x0002e200000e0000 */
[----:B------:R-:W-:-:S05]  /*5020*/  @P5 BRA `(.L_x_1730) ;  /* 0x0000394000005947 */ /* 0x000fca0003800000 */
[----:B------:R-:W-:Y:S01]  /*5030*/  ISETP.GE.AND P0, PT, R140, c[0x0][0x1d4], PT ;  /* 0x000075008c007a0c */ /* 0x000fe20003f06270 */
[----:B------:R-:W-:Y:S01]  /*5040*/  @!UPT UIADD3 URZ, URZ, URZ, URZ ;  /* 0x0000003f3f3ff290 */ /* 0x000fe2000fffe03f */
[----:B------:R-:W-:Y:S11]  /*5050*/  BSSY B0, `(.L_x_1731) ;  /* 0x0000038000007945 */ /* 0x000ff60003800000 */
[----:B------:R-:W-:-:S05]  /*5060*/  @P0 BRA `(.L_x_1732) ;  /* 0x0000036000000947 */ /* 0x000fca0003800000 */
[----:B------:R-:W-:Y:S01]  /*5070*/  ISETP.GE.AND P0, PT, R144, c[0x0][0x27c], PT ;  /* 0x00009f0090007a0c */ /* 0x000fe20003f06270 */
[----:B------:R-:W4:Y:S11]  /*5080*/  LDS.128 R12, [R203+0xb080] ;  /* 0x00b08000cb0c7984 */ /* 0x000f360000000c00 */
[----:B------:R-:W-:Y:S01]  /*5090*/  @!UPT UIADD3 URZ, URZ, URZ, URZ ;  /* 0x0000003f3f3ff290 */ /* 0x000fe2000fffe03f */
[----:B------:R-:W-:Y:S02]  /*50a0*/  @!P0 SHF.R.U64 R4, R44, 0x10, R45 ;  /* 0x000000102c048819 */ /* 0x000fe4000000122d */
[----:B------:R-:W-:Y:S02]  /*50b0*/  @!P0 SHF.R.U64 R3, R20, 0x10, R21 ;  /* 0x0000001014038819 */ /* 0x000fe40000001215 */
[C---:B------:R-:W-:Y:S02]  /*50c0*/  @!P0 PRMT R11, R56.reuse, 0x5410, R4 ;  /* 0x00005410380b8816 */ /* 0x040fe40000000004 */
[C---:B------:R-:W-:Y:S02]  /*50d0*/  @!P0 PRMT R4, R9.reuse, 0x5432, R3 ;  /* 0x0000543209048816 */ /* 0x040fe40000000003 */
[----:B------:R-:W-:Y:S02]  /*50e0*/  @!P0 SHF.R.U32.HI R6, RZ, 0x10, R45 ;  /* 0x00000010ff068819 */ /* 0x000fe4000001162d */
[----:B------:R-:W-:Y:S02]  /*50f0*/  @!P0 SHF.R.U32.HI R5, RZ, 0x10, R21 ;  /* 0x00000010ff058819 */ /* 0x000fe40000011615 */
[----:B------:R-:W-:Y:S01]  /*5100*/  @!P0 PRMT R16, R56, 0x5432, R6 ;  /* 0x0000543238108816 */ /* 0x000fe20000000006 */
[C---:B------:R-:W-:Y:S01]  /*5110*/  @!P0 IMAD.U32 R6, R4.reuse, 0x10000, RZ ;  /* 0x0001000004068824 */ /* 0x040fe200078e00ff */
[----:B------:R-:W-:Y:S01]  /*5120*/  @!P0 PRMT R5, R9, 0x5410, R5 ;  /* 0x0000541009058816 */ /* 0x000fe20000000005 */
[----:B------:R-:W-:Y:S01]  /*5130*/  @!P0 IMAD.U32 R9, R11, 0x10000, RZ ;  /* 0x000100000b098824 */ /* 0x000fe200078e00ff */
[----:B------:R-:W-:Y:S01]  /*5140*/  @!P0 LOP3.LUT R4, R4, 0xffff0000, RZ, 0xc0, !PT ;  /* 0xffff000004048812 */ /* 0x000fe200078ec0ff */
[C---:B----4-:R-:W-:Y:S01]  /*5150*/  @!P0 IMAD.U32 R10, R12.reuse, 0x10000, RZ ;  /* 0x000100000c0a8824 */ /* 0x050fe200078e00ff */
        /* <DEDUP_REMOVED lines=33> */
[----:B---3--:R-:W-:Y:S03]  /*5370*/  LEA R10, P3, R140, R30, 0x1 ;  /* 0x0000001e8c0a7211 */ /* 0x008fe600078608ff */
[----:B------:R-:W-:Y:S01]  /*5380*/  @!P0 IMAD.MOV.U32 R14, RZ, RZ, R5 ;  /* 0x000000ffff0e8224 */ /* 0x000fe200078e0005 */
[----:B------:R-:W-:Y:S02]  /*5390*/  @!P0 F2FP.BF16.PACK_AB R3, R4, R16 ;  /* 0x000000100403823e */ /* 0x000fe400000010ff */
[----:B--2---:R-:W-:Y:S02]  /*53a0*/  LEA.HI.X R11, R140, R31, R141, 0x1, P3 ;  /* 0x0000001f8c0b7211 */ /* 0x004fe400018f0c8d */
[----:B------:R-:W-:Y:S05]  /*53b0*/  @!P0 MOV R15, R3 ;  /* 0x00000003000f8202 */ /* 0x000fea0000000f00 */
[----:B------:R2:W-:Y:S02]  /*53c0*/  ST.E.128 [R10.64], R12 ;  /* 0x0000000c0a007985 */ /* 0x0005e4000c101d06 */
.L_x_1732:
[----:B------:R-:W-:Y:S05]  /*53d0*/  BSYNC B0 ;  /* 0x0000000000007941 */ /* 0x000fea0003800000 */
.L_x_1731:
[----:B------:R-:W-:Y:S01]  /*53e0*/  ISETP.GE.AND P0, PT, R142, c[0x0][0x1d4], PT ;  /* 0x000075008e007a0c */ /* 0x000fe20003f06270 */
[----:B------:R-:W-:Y:S01]  /*53f0*/  @!UPT UIADD3 URZ, URZ, URZ, URZ ;  /* 0x0000003f3f3ff290 */ /* 0x000fe2000fffe03f */
[----:B------:R-:W-:Y:S11]  /*5400*/  BSSY B0, `(.L_x_1733) ;  /* 0x0000038000007945 */ /* 0x000ff60003800000 */
[----:B------:R-:W-:-:S05]  /*5410*/  @P0 BRA `(.L_x_1734) ;  /* 0x0000036000000947 */ /* 0x000fca0003800000 */
[C---:B---3--:R-:W-:Y:S01]  /*5420*/  LEA R18, P0, R206.reuse, R30, 0x1 ;  /* 0x0000001ece127211 */ /* 0x048fe200078008ff */
[----:B--2---:R-:W2:Y:S03]  /*5430*/  LDS.128 R12, [R203+0xc880] ;  /* 0x00c88000cb0c7984 */ /* 0x004ea60000000c00 */
[----:B------:R-:W-:Y:S02]  /*5440*/  LEA.HI.X R19, R206, R31, R214, 0x1, P0 ;  /* 0x0000001fce137211 */ /* 0x000fe400000f0cd6 */
[----:B------:R-:W-:Y:S11]  /*5450*/  ISETP.GE.AND P0, PT, R148, c[0x0][0x27c], PT ;  /* 0x00009f0094007a0c */ /* 0x000ff60003f06270 */
[----:B------:R-:W-:Y:S02]  /*5460*/  @!UPT UIADD3 URZ, URZ, URZ, URZ ;  /* 0x0000003f3f3ff290 */ /* 0x000fe4000fffe03f */
[----:B------:R-:W-:Y:S02]  /*5470*/  @!P0 SHF.R.U64 R3, R48, 0x10, R49 ;  /* 0x0000001030038819 */ /* 0x000fe40000001231 */
[----:B------:R-:W-:Y:S02]  /*5480*/  @!P0 SHF.R.U64 R5, R22, 0x10, R23 ;  /* 0x0000001016058819 */ /* 0x000fe40000001217 */
[----:B------:R-:W-:Y:S02]  /*5490*/  @!P0 PRMT R11, R57, 0x5410, R3 ;  /* 0x00005410390b8816 */ /* 0x000fe40000000003 */
[----:B------:R-:W-:Y:S02]  /*54a0*/  @!P0 PRMT R5, R32, 0x5410, R5 ;  /* 0x0000541020058816 */ /* 0x000fe40000000005 */
[----:B------:R-:W-:Y:S01]  /*54b0*/  @!P0 SHF.R.U32.HI R6, RZ, 0x10, R23 ;  /* 0x00000010ff068819 */ /* 0x000fe20000011617 */
[C---:B------:R-:W-:Y:S01]  /*54c0*/  @!P0 IMAD.U32 R9, R11.reuse, 0x10000, RZ ;  /* 0x000100000b098824 */ /* 0x040fe200078e00ff */
[----:B------:R-:W-:Y:S01]  /*54d0*/  @!P0 LOP3.LUT R11, R11, 0xffff0000, RZ, 0xc0, !PT ;  /* 0xffff00000b0b8812 */ /* 0x000fe200078ec0ff */
[C---:B------:R-:W-:Y:S01]  /*54e0*/  @!P0 IMAD.U32 R4, R5.reuse, 0x10000, RZ ;  /* 0x0001000005048824 */ /* 0x040fe200078e00ff */
[----:B------:R-:W-:Y:S02]  /*54f0*/  @!P0 LOP3.LUT R5, R5, 0xffff0000, RZ, 0xc0, !PT ;  /* 0xffff000005058812 */ /* 0x000fe400078ec0ff */
[----:B------:R-:W-:Y:S04]  /*5500*/  @!P0 SHF.R.U32.HI R16, RZ, 0x10, R49 ;  /* 0x00000010ff108819 */ /* 0x000fe80000011631 */
[----:B------:R-:W-:Y:S01]  /*5510*/  @!P0 PRMT R16, R57, 0x5432, R16 ;  /* 0x0000543239108816 */ /* 0x000fe20000000010 */
[C---:B--2---:R-:W-:Y:S01]  /*5520*/  @!P0 IMAD.U32 R10, R12.reuse, 0x10000, RZ ;  /* 0x000100000c0a8824 */ /* 0x044fe200078e00ff */
[----:B------:R-:W-:Y:S05]  /*5530*/  @!P0 LOP3.LUT R3, R12, 0xffff0000, RZ, 0xc0, !PT ;  /* 0xffff00000c038812 */ /* 0x000fea00078ec0ff */
[C---:B------:R-:W-:Y:S02]  /*5540*/  @!P0 FMUL.FTZ R17, R3.reuse, R9 ;  /* 0x0000000903118220 */ /* 0x040fe40000410000 */
[-C--:B------:R-:W-:Y:S02]  /*5550*/  @!P0 FMUL.FTZ R3, R3, R4.reuse ;  /* 0x0000000403038220 */ /* 0x080fe40000410000 */
[----:B------:R-:W-:Y:S01]  /*5560*/  @!P0 FFMA.FTZ R21, R10, R4, -R17 ;  /* 0x000000040a158223 */ /* 0x000fe20000010811 */
[----:B------:R-:W-:Y:S01]  /*5570*/  @!P0 LOP3.LUT R4, R13, 0xffff0000, RZ, 0xc0, !PT ;  /* 0xffff00000d048812 */ /* 0x000fe200078ec0ff */
[----:B------:R-:W-:Y:S01]  /*5580*/  @!P0 FFMA.FTZ R3, R9, R10, R3 ;  /* 0x0000000a09038223 */ /* 0x000fe20000010003 */
[----:B------:R-:W-:Y:S02]  /*5590*/  @!P0 SHF.L.U32 R10, R13, 0x10, RZ ;  /* 0x000000100d0a8819 */ /* 0x000fe400000006ff */
[----:B------:R-:W-:Y:S01]  /*55a0*/  @!P0 PRMT R9, R32, 0x5432, R6 ;  /* 0x0000543220098816 */ /* 0x000fe20000000006 */
[C---:B------:R-:W-:Y:S02]  /*55b0*/  @!P0 FMUL.FTZ R17, R4.reuse, R11 ;  /* 0x0000000b04118220 */ /* 0x040fe40000410000 */
[-C--:B------:R-:W-:Y:S02]  /*55c0*/  @!P0 FMUL.FTZ R4, R4, R5.reuse ;  /* 0x0000000504048220 */ /* 0x080fe40000410000 */
[----:B------:R-:W-:Y:S01]  /*55d0*/  @!P0 FFMA.FTZ R20, R10, R5, -R17 ;  /* 0x000000050a148223 */ /* 0x000fe20000010811 */
[C---:B------:R-:W-:Y:S01]  /*55e0*/  @!P0 LOP3.LUT R5, R14.reuse, 0xffff0000, RZ, 0xc0, !PT ;  /* 0xffff00000e058812 */ /* 0x040fe200078ec0ff */
[----:B------:R-:W-:Y:S01]  /*55f0*/  @!P0 FFMA.FTZ R4, R11, R10, R4 ;  /* 0x0000000a0b048223 */ /* 0x000fe20000010004 */
[----:B------:R-:W-:Y:S01]  /*5600*/  @!P0 SHF.L.U32 R11, R14, 0x10, RZ ;  /* 0x000000100e0b8819 */ /* 0x000fe200000006ff */
[----:B------:R-:W-:Y:S02]  /*5610*/  @!P0 IMAD.U32 R10, R16, 0x10000, RZ ;  /* 0x00010000100a8824 */ /* 0x000fe400078e00ff */
[----:B------:R-:W-:Y:S01]  /*5620*/  @!P0 IMAD.U32 R6, R9, 0x10000, RZ ;  /* 0x0001000009068824 */ /* 0x000fe200078e00ff */
[----:B------:R-:W-:Y:S01]  /*5630*/  @!P0 F2FP.BF16.PACK_AB R4, R4, R20 ;  /* 0x000000140404823e */ /* 0x000fe200000010ff */
[----:B------:R-:W-:Y:S01]  /*5640*/  @!P0 FMUL.FTZ R17, R5, R10 ;  /* 0x0000000a05118220 */ /* 0x000fe20000410000 */
[----:B------:R-:W-:Y:S01]  /*5650*/  @!P0 LOP3.LUT R9, R9, 0xffff0000, RZ, 0xc0, !PT ;  /* 0xffff000009098812 */ /* 0x000fe200078ec0ff */
[----:B------:R-:W-:Y:S01]  /*5660*/  @!P0 FMUL.FTZ R5, R5, R6 ;  /* 0x0000000605058220 */ /* 0x000fe20000410000 */
[----:B------:R-:W-:Y:S01]  /*5670*/  @!P0 MOV R13, R4 ;  /* 0x00000004000d8202 */ /* 0x000fe20000000f00 */
[----:B------:R-:W-:Y:S01]  /*5680*/  @!P0 FFMA.FTZ R17, R11, R6, -R17 ;  /* 0x000000060b118223 */ /* 0x000fe20000010811 */
[C---:B------:R-:W-:Y:S01]  /*5690*/  @!P0 LOP3.LUT R6, R15.reuse, 0xffff0000, RZ, 0xc0, !PT ;  /* 0xffff00000f068812 */ /* 0x040fe200078ec0ff */
[----:B------:R-:W-:Y:S01]  /*56a0*/  @!P0 FFMA.FTZ R5, R10, R11, R5 ;  /* 0x0000000b0a058223 */ /* 0x000fe20000010005 */
[----:B------:R-:W-:Y:S01]  /*56b0*/  @!P0 LOP3.LUT R10, R16, 0xffff0000, RZ, 0xc0, !PT ;  /* 0xffff0000100a8812 */ /* 0x000fe200078ec0ff */
[----:B------:R-:W-:Y:S03]  /*56c0*/  @!P0 IMAD.U32 R11, R15, 0x10000, RZ ;  /* 0x000100000f0b8824 */ /* 0x000fe600078e00ff */
[----:B------:R-:W-:Y:S01]  /*56d0*/  @!P0 F2FP.BF16.PACK_AB R5, R5, R17 ;  /* 0x000000110505823e */ /* 0x000fe200000010ff */
[C---:B------:R-:W-:Y:S02]  /*56e0*/  @!P0 FMUL.FTZ R16, R6.reuse, R10 ;  /* 0x0000000a06108220 */ /* 0x040fe40000410000 */
[-C--:B------:R-:W-:Y:S02]  /*56f0*/  @!P0 FMUL.FTZ R6, R6, R9.reuse ;  /* 0x0000000906068220 */ /* 0x080fe40000410000 */
        /* <DEDUP_REMOVED lines=8> */
.L_x_1734:
[----:B------:R-:W-:Y:S05]  /*5780*/  BSYNC B0 ;  /* 0x0000000000007941 */ /* 0x000fea0003800000 */
.L_x_1733:
        /* <DEDUP_REMOVED lines=10> */
[--C-:B------:R-:W-:Y:S02]  /*5830*/  @!P0 SHF.R.U64 R3, R26, 0x10, R27.reuse ;  /* 0x000000101a038819 */ /* 0x100fe4000000121b */
[----:B------:R-:W-:Y:S02]  /*5840*/  @!P0 SHF.R.U32.HI R4, RZ, 0x10, R27 ;  /* 0x00000010ff048819 */ /* 0x000fe4000001161b */
[----:B------:R-:W-:Y:S02]  /*5850*/  @!P0 PRMT R6, R58, 0x5410, R6 ;  /* 0x000054103a068816 */ /* 0x000fe40000000006 */
[C---:B------:R-:W-:Y:S02]  /*5860*/  @!P0 PRMT R3, R33.reuse, 0x5432, R3 ;  /* 0x0000543221038816 */ /* 0x040fe40000000003 */
[----:B------:R-:W-:Y:S01]  /*5870*/  @!P0 SHF.R.U32.HI R5, RZ, 0x10, R51 ;  /* 0x00000010ff058819 */ /* 0x000fe20000011633 */
[----:B------:R-:W-:Y:S01]  /*5880*/  @!P0 IMAD.U32 R11, R6, 0x10000, RZ ;  /* 0x00010000060b8824 */ /* 0x000fe200078e00ff */
[----:B------:R-:W-:Y:S01]  /*5890*/  @!P0 PRMT R9, R33, 0x5410, R4 ;  /* 0x0000541021098816 */ /* 0x000fe20000000004 */
[C---:B------:R-:W-:Y:S01]  /*58a0*/  @!P0 IMAD.U32 R10, R3.reuse, 0x10000, RZ ;  /* 0x00010000030a8824 */ /* 0x040fe200078e00ff */
[----:B------:R-:W-:Y:S02]  /*58b0*/  @!P0 PRMT R19, R58, 0x5432, R5 ;  /* 0x000054323a138816 */ /* 0x000fe40000000005 */
[----:B------:R-:W-:Y:S02]  /*58c0*/  @!P0 LOP3.LUT R17, R6, 0xffff0000, RZ, 0xc0, !PT ;  /* 0xffff000006118812 */ /* 0x000fe400078ec0ff */
[----:B------:R-:W-:Y:S01]  /*58d0*/  @!P0 LOP3.LUT R6, R3, 0xffff0000, RZ, 0xc0, !PT ;  /* 0xffff000003068812 */ /* 0x000fe200078ec0ff */
[C---:B--2---:R-:W-:Y:S01]  /*58e0*/  @!P0 IMAD.U32 R16, R12.reuse, 0x10000, RZ ;  /* 0x000100000c108824 */ /* 0x044fe200078e00ff */
        /* <DEDUP_REMOVED lines=36> */
.L_x_1736:
[----:B------:R-:W-:Y:S05]  /*5b30*/  BSYNC B0 ;  /* 0x0000000000007941 */ /* 0x000fea0003800000 */
.L_x_1735:
[----:B------:R-:W-:Y:S11]  /*5b40*/  ISETP.GE.AND P0, PT, R204, c[0x0][0x1d4], PT ;  /* 0x00007500cc007a0c */ /* 0x000ff60003f06270 */
[----:B------:R-:W-:Y:S02]  /*5b50*/  @!UPT UIADD3 URZ, URZ, URZ, URZ ;  /* 0x0000003f3f3ff290 */ /* 0x000fe4000fffe03f */
        /* <DEDUP_REMOVED lines=10> */
[----:B------:R-:W-:Y:S02]  /*5c00*/  @!P0 PRMT R3, R34, 0x5432, R3 ;  /* 0x0000543222038816 */ /* 0x000fe40000000003 */
[----:B------:R-:W-:Y:S01]  /*5c10*/  @!P0 SHF.R.U32.HI R5, RZ, 0x10, R53 ;  /* 0x00000010ff058819 */ /* 0x000fe20000011635 */
[----:B------:R-:W-:Y:S01]  /*5c20*/  @!P0 IMAD.U32 R11, R6, 0x10000, RZ ;  /* 0x00010000060b8824 */ /* 0x000fe200078e00ff */
[----:B------:R-:W-:Y:S01]  /*5c30*/  @!P0 PRMT R9, R34, 0x5410, R4 ;  /* 0x0000541022098816 */ /* 0x000fe20000000004 */
[----:B------:R-:W-:Y:S01]  /*5c40*/  @!P0 IMAD.U32 R10, R3, 0x10000, RZ ;  /* 0x00010000030a8824 */ /* 0x000fe200078e00ff */
        /* <DEDUP_REMOVED lines=41> */
.L_x_1717:
        /* <DEDUP_REMOVED lines=21> */
[----:B------:R-:W-:Y:S01]  /*6030*/  CS2R R46, SRZ ;  /* 0x00000000002e7805 */ /* 0x000fe2000001ff00 */
[----:B------:R-:W-:Y:S01]  /*6040*/  CS2R R44, SRZ ;  /* 0x00000000002c7805 */ /* 0x000fe2000001ff00 */
        /* <DEDUP_REMOVED lines=13> */
.L_x_1738:
[----:B------:R-:W-:Y:S05]  /*6120*/  BSYNC B0 ;  /* 0x0000000000007941 */ /* 0x000fea0003800000 */
.L_x_1737:
[----:B------:R-:W-:Y:S01]  /*6130*/  IADD3 R36, R143, 0x20, RZ ;  /* 0x000000208f247810 */ /* 0x000fe20007ffe0ff */
[----:B-----5:R-:W-:Y:S01]  /*6140*/  IMAD.MOV.U32 R6, RZ, RZ, R22 ;  /* 0x000000ffff067224 */ /* 0x020fe200078e0016 */
[----:B------:R-:W-:Y:S01]  /*6150*/  BSSY B0, `(.L_x_1739) ;  /* 0x000003b000007945 */ /* 0x000fe20003800000 */
[----:B-1----:R-:W-:Y:S01]  /*6160*/  IMAD.MOV.U32 R5, RZ, RZ, R23 ;  /* 0x000000ffff057224 */ /* 0x002fe200078e0017 */
        /* <DEDUP_REMOVED lines=26> */
[----:B------:R-:W-:Y:S01]  /*6310*/  PRMT R54, R6, 0x5410, R5 ;  /* 0x0000541006367816 */ /* 0x000fe20000000005 */
[----:B------:R-:W-:Y:S01]  /*6320*/  IMAD.MOV.U32 R3, RZ, RZ, R17 ;  /* 0x000000ffff037224 */ /* 0x000fe200078e0011 */
[----:B------:R-:W-:Y:S01]  /*6330*/  CS2R R50, SRZ ;  /* 0x0000000000327805 */ /* 0x000fe2000001ff00 */
[----:B------:R-:W-:Y:S01]  /*6340*/  CS2R R48, SRZ ;  /* 0x0000000000307805 */ /* 0x000fe2000001ff00 */
        /* <DEDUP_REMOVED lines=13> */
[----:B------:R-:W-:Y:S02]  /*6420*/  IADD3.X R24, R96, R64, R130, P3, P0 ;  /* 0x0000004060187210 */ /* 0x000fe40001fe0482 */
[C---:B------:R-:W-:Y:S04]  /*6430*/  LEA R4, P0, R3.reuse, c[0x0][0x270], 0x1 ;  /* 0x00009c0003047a11 */ /* 0x040fe800078008ff */
[----:B------:R-:W-:Y:S02]  /*6440*/  LEA.HI.X R5, R3, c[0x0][0x274], R5, 0x1, P0 ;  /* 0x00009d0003057a11 */ /* 0x000fe400000f0c05 */
[C---:B------:R-:W-:Y:S04]  /*6450*/  LEA R34, P0, R6.reuse, c[0x0][0x288], 0x1 ;  /* 0x0000a20006227a11 */ /* 0x040fe800078008ff */
[----:B------:R-:W-:Y:S02]  /*6460*/  LEA.HI.X R35, R6, c[0x0][0x28c], R24, 0x1, P0 ;  /* 0x0000a30006237a11 */ /* 0x000fe400000f0c18 */
[----:B------:R-:W-:Y:S01]  /*6470*/  ISETP.GE.AND P0, PT, R140, c[0x0][0x27c], PT ;  /* 0x00009f008c007a0c */ /* 0x000fe20003f06270 */
[----:B------:R-:W-:Y:S11]  /*6480*/  CS2R R24, SRZ ;  /* 0x0000000000187805 */ /* 0x000ff6000001ff00 */
[----:B------:R-:W-:Y:S01]  /*6490*/  @!UPT UIADD3 URZ, URZ, URZ, URZ ;  /* 0x0000003f3f3ff290 */ /* 0x000fe2000fffe03f */
[----:B------:R1:W5:Y:S04]  /*64a0*/  @!P0 LDG.E.128 R24, [R4.64] ;  /* 0x0000000604188981 */ /* 0x000368000c1e1d00 */
[----:B------:R1:W5:Y:S01]  /*64b0*/  @!P0 LDG.E.128 R48, [R34.64] ;  /* 0x0000000622308981 */ /* 0x000362000c1e1d00 */
[----:B------:R-:W-:Y:S11]  /*64c0*/  ISETP.GE.AND P0, PT, R142, c[0x0][0x27c], PT ;  /* 0x00009f008e007a0c */ /* 0x000ff60003f06270 */
[----:B------:R-:W-:Y:S02]  /*64d0*/  @!UPT UIADD3 URZ, URZ, URZ, URZ ;  /* 0x0000003f3f3ff290 */ /* 0x000fe4000fffe03f */
[----:B------:R1:W5:Y:S04]  /*64e0*/  @!P0 LDG.E.128 R28, [R4.64+0x80] ;  /* 0x00008006041c8981 */ /* 0x000368000c1e1d00 */
[----:B------:R1:W5:Y:S02]  /*64f0*/  @!P0 LDG.E.128 R56, [R34.64+0x80] ;  /* 0x0000800622388981 */ /* 0x000364000c1e1d00 */
.L_x_1740:
[----:B------:R-:W-:Y:S05]  /*6500*/  BSYNC B0 ;  /* 0x0000000000007941 */ /* 0x000fea0003800000 */
.L_x_1739:
[----:B------:R-:W-:Y:S01]  /*6510*/  IADD3 R67, -R68, c[0x0][0x1d4], RZ ;  /* 0x0000750044437a10 */ /* 0x000fe20007ffe1ff */
[----:B-1---5:R-:W-:Y:S01]  /*6520*/  IMAD.MOV.U32 R4, RZ, RZ, R28 ;  /* 0x000000ffff047224 */ /* 0x022fe200078e001c */
[----:B------:R1:W2:Y:S01]  /*6530*/  SHFL.IDX PT, R71, R72, RZ, 0x181f ;  /* 0x00181fff48477589 */ /* 0x0002a200000e0000 */
[----:B------:R-:W-:Y:S01]  /*6540*/  IMAD.MOV.U32 R3, RZ, RZ, R29 ;  /* 0x000000ffff037224 */ /* 0x000fe200078e001d */
[----:B------:R-:W-:Y:S01]  /*6550*/  BSSY B1, `(.L_x_1741) ;  /* 0x000010e000017945 */ /* 0x000fe20003800000 */
[----:B------:R-:W-:Y:S02]  /*6560*/  IMAD.MOV.U32 R6, RZ, RZ, R30 ;  /* 0x000000ffff067224 */ /* 0x000fe400078e001e */
[----:B------:R-:W-:Y:S01]  /*6570*/  IMAD.MOV.U32 R5, RZ, RZ, R31 ;  /* 0x000000ffff057224 */ /* 0x000fe200078e001f */
[----:B------:R-:W-:Y:S01]  /*6580*/  PRMT R36, R3, 0x5410, R4 ;  /* 0x0000541003247816 */ /* 0x000fe20000000004 */
[----:B------:R-:W-:Y:S01]  /*6590*/  IMAD.MOV.U32 R4, RZ, RZ, R24 ;  /* 0x000000ffff047224 */ /* 0x000fe200078e0018 */
[----:B------:R1:W3:Y:S01]  /*65a0*/  SHFL.IDX PT, R70, R73, RZ, 0x181f ;  /* 0x00181fff49467589 */ /* 0x0002e200000e0000 */
[----:B------:R-:W-:Y:S01]  /*65b0*/  IMAD.MOV.U32 R3, RZ, RZ, R25 ;  /* 0x000000ffff037224 */ /* 0x000fe200078e0019 */
[----:B------:R-:W-:Y:S01]  /*65c0*/  PRMT R37, R5, 0x5410, R6 ;  /* 0x0000541005257816 */ /* 0x000fe20000000006 */
[----:B------:R-:W-:Y:S01]  /*65d0*/  IMAD.MOV.U32 R5, RZ, RZ, R27 ;  /* 0x000000ffff057224 */ /* 0x000fe200078e001b */
[----:B------:R-:W-:Y:S02]  /*65e0*/  MOV R6, R26 ;  /* 0x0000001a00067202 */ /* 0x000fe40000000f00 */
[----:B------:R-:W-:Y:S01]  /*65f0*/  PRMT R34, R3, 0x5410, R4 ;  /* 0x0000541003227816 */ /* 0x000fe20000000004 */
[----:B------:R-:W-:Y:S01]  /*6600*/  IMAD.MOV.U32 R4, RZ, RZ, R56 ;  /* 0x000000ffff047224 */ /* 0x000fe200078e0038 */
[----:B------:R-:W-:Y:S02]  /*6610*/  MOV R3, R57 ;  /* 0x0000003900037202 */ /* 0x000fe40000000f00 */
[----:B------:R-:W-:Y:S01]  /*6620*/  PRMT R35, R6, 0x5410, R5 ;  /* 0x0000541006237816 */ /* 0x000fe20000000005 */
[----:B------:R-:W-:Y:S01]  /*6630*/  IMAD.MOV.U32 R5, RZ, RZ, R59 ;  /* 0x000000ffff057224 */ /* 0x000fe200078e003b */
[----:B------:R-:W-:Y:S01]  /*6640*/  PRMT R63, R4, 0x5410, R3 ;  /* 0x00005410043f7816 */ /* 0x000fe20000000003 */
[----:B------:R-:W-:Y:S01]  /*6650*/  IMAD.MOV.U32 R4, RZ, RZ, R50 ;  /* 0x000000ffff047224 */ /* 0x000fe200078e0032 */
[----:B------:R-:W-:Y:S01]  /*6660*/  MOV R6, R58 ;  /* 0x0000003a00067202 */ /* 0x000fe20000000f00 */
[----:B------:R-:W-:Y:S03]  /*6670*/  IMAD.MOV.U32 R3, RZ, RZ, R51 ;  /* 0x000000ffff037224 */ /* 0x000fe600078e0033 */
[----:B------:R-:W-:Y:S02]  /*6680*/  PRMT R64, R5, 0x5410, R6 ;  /* 0x0000541005407816 */ /* 0x000fe40000000006 */
[----:B------:R-:W-:Y:S02]  /*6690*/  PRMT R62, R4, 0x5410, R3 ;  /* 0x00005410043e7816 */ /* 0x000fe40000000003 */
[----:B------:R-:W-:Y:S04]  /*66a0*/  MOV R3, R48 ;  /* 0x0000003000037202 */ /* 0x000fe80000000f00 */
[----:B------:R-:W-:Y:S01]  /*66b0*/  PRMT R61, R3, 0x7610, R61 ;  /* 0x00007610033d7816 */ /* 0x000fe2000000003d */
[----:B------:R-:W-:Y:S05]  /*66c0*/  IMAD.MOV.U32 R3, RZ, RZ, R49 ;  /* 0x000000ffff037224 */ /* 0x000fea00078e0031 */
[----:B------:R-:W-:Y:S01]  /*66d0*/  PRMT R61, R61, 0x5410, R3 ;  /* 0x000054103d3d7816 */ /* 0x000fe20000000003 */
[----:B------:R-:W-:-:S05]  /*66e0*/  @P4 BRA `(.L_x_1742) ;  /* 0x00000f4000004947 */ /* 0x000fca0003800000 */
[----:B-123--:R-:W-:Y:S01]  /*66f0*/  ISETP.GE.AND P0, PT, R140, c[0x0][0x1d4], PT ;  /* 0x000075008c007a0c */ /* 0x00efe20003f06270 */
[----:B------:R-:W-:Y:S01]  /*6700*/  BSSY B0, `(.L_x_1743) ;  /* 0x0000079000007945 */ /* 0x000fe20003800000 */
[----:B------:R-:W-:Y:S11]  /*6710*/  SHF.R.U32.HI R152, RZ, 0x3, R223 ;  /* 0x00000003ff987819 */ /* 0x000ff600000116df */
[----:B------:R-:W-:-:S05]  /*6720*/  @P0 BRA `(.L_x_1744) ;  /* 0x0000076000000947 */ /* 0x000fca0003800000 */
[----:B------:R-:W-:Y:S01]  /*6730*/  SEL R3, R68, R67, !P1 ;  /* 0x0000004344037207 */ /* 0x000fe20004800000 */
[----:B------:R-:W-:Y:S01]  /*6740*/  LDS.128 R40, [R115+0xa080] ;  /* 0x00a0800073287984 */ /* 0x000fe20000000c00 */
[----:B------:R-:W-:Y:S02]  /*6750*/  ISETP.GE.AND P0, PT, R140, c[0x0][0x27c], PT ;  /* 0x00009f008c007a0c */ /* 0x000fe40003f06270 */
[----:B------:R-:W-:Y:S04]  /*6760*/  SHF.R.S32.HI R4, RZ, 0x1f, R3 ;  /* 0x0000001fff047819 */ /* 0x000fe80000011403 */
[----:B------:R-:W-:Y:S04]  /*6770*/  LEA.HI R3, R4, R3, RZ, 0x4 ;  /* 0x0000000304037211 */ /* 0x000fe800078f20ff */
[----:B------:R-:W-:Y:S03]  /*6780*/  LEA.HI.SX32 R3, R3, R66, 0x1c ;  /* 0x0000004203037211 */ /* 0x000fe600078fe2ff */
[----:B------:R-:W-:Y:S02]  /*6790*/  @!P0 SHF.R.U64 R39, R16, 0x10, R17 ;  /* 0x0000001010278819 */ /* 0x000fe40000001211 */
[----:B------:R-:W-:Y:S01]  /*67a0*/  IMAD.SHL.U32 R69, R3, 0x8, RZ ;  /* 0x0000000803457824 */ /* 0x000fe200078e00ff */
[----:B------:R-:W-:Y:S02]  /*67b0*/  SHF.R.S32.HI R4, RZ, 0x1f, R3 ;  /* 0x0000001fff047819 */ /* 0x000fe40000011403 */
[----:B------:R-:W-:Y:S02]  /*67c0*/  @!P0 SHF.R.U32.HI R52, RZ, 0x10, R17 ;  /* 0x00000010ff348819 */ /* 0x000fe40000011611 */
[----:B------:R-:W-:Y:S02]  /*67d0*/  LEA.HI R4, R4, R3, RZ, 0x3 ;  /* 0x0000000304047211 */ /* 0x000fe400078f18ff */
[----:B------:R-:W-:Y:S02]  /*67e0*/  @!P0 SHF.R.U32.HI R53, RZ, 0x10, R19 ;  /* 0x00000010ff358819 */ /* 0x000fe40000011613 */
[----:B------:R-:W-:Y:S02]  /*67f0*/  SHF.R.S32.HI R3, RZ, 0x3, R4 ;  /* 0x00000003ff037819 */ /* 0x000fe40000011404 */
[----:B------:R-:W-:Y:S02]  /*6800*/  LOP3.LUT R4, R223, 0x38, R69, 0xf8, !PT ;  /* 0x00000038df047812 */ /* 0x000fe400078ef845 */
[----:B------:R-:W-:Y:S01]  /*6810*/  @!P0 SHF.R.U64 R5, R12, 0x10, R13 ;  /* 0x000000100c058819 */ /* 0x000fe2000000120d */
[----:B------:R-:W-:Y:S01]  /*6820*/  IMAD R3, R3, 0xc00, R7 ;  /* 0x00000c0003037824 */ /* 0x000fe200078e0207 */
[----:B------:R-:W-:Y:S02]  /*6830*/  LOP3.LUT R4, R4, R152, RZ, 0x3c, !PT ;  /* 0x0000009804047212 */ /* 0x000fe400078e3cff */
[----:B------:R-:W-:Y:S02]  /*6840*/  @!P0 SHF.R.U64 R12, R18, 0x10, R19 ;  /* 0x00000010120c8819 */ /* 0x000fe40000001213 */
[----:B------:R-:W-:Y:S01]  /*6850*/  @!P0 PRMT R5, R9, 0x5432, R5 ;  /* 0x0000543209058816 */ /* 0x000fe20000000005 */
[----:B------:R-:W-:Y:S01]  /*6860*/  IMAD.IADD R3, R3, 0x1, R4 ;  /* 0x0000000103037824 */ /* 0x000fe200078e0204 */
[----:B------:R-:W-:Y:S02]  /*6870*/  @!P0 SHF.R.U64 R6, R14, 0x10, R15 ;  /* 0x000000100e068819 */ /* 0x000fe4000000120f */
[----:B------:R-:W-:Y:S01]  /*6880*/  @!P0 PRMT R14, R11, 0x5432, R52 ;  /* 0x000054320b0e8816 */ /* 0x000fe20000000034 */
[----:B------:R-:W-:Y:S01]  /*6890*/  IMAD.SHL.U32 R4, R3, 0x2, RZ ;  /* 0x0000000203047824 */ /* 0x000fe200078e00ff */
[----:B------:R-:W-:Y:S02]  /*68a0*/  @!P0 SHF.R.U32.HI R3, RZ, 0x10, R13 ;  /* 0x00000010ff038819 */ /* 0x000fe4000001160d */
[----:B------:R-:W-:Y:S02]  /*68b0*/  @!P0 PRMT R13, R10, 0x5432, R39 ;  /* 0x000054320a0d8816 */ /* 0x000fe40000000027 */
[----:B------:R1:W2:Y:S01]  /*68c0*/  LDS.128 R16, [R4+0xa080] ;  /* 0x00a0800004107984 */ /* 0x0002a20000000c00 */
[----:B------:R-:W-:Y:S02]  /*68d0*/  @!P0 PRMT R9, R9, 0x5410, R3 ;  /* 0x0000541009098816 */ /* 0x000fe40000000003 */
[----:B------:R-:W-:Y:S01]  /*68e0*/  @!P0 PRMT R11, R11, 0x5410, R6 ;  /* 0x000054100b0b8816 */ /* 0x000fe20000000006 */
[----:B------:R-:W-:Y:S01]  /*68f0*/  @!P0 IMAD.U32 R6, R13, 0x10000, RZ ;  /* 0x000100000d068824 */ /* 0x000fe200078e00ff */
[C---:B------:R-:W-:Y:S02]  /*6900*/  @!P0 PRMT R39, R54.reuse, 0x5410, R12 ;  /* 0x0000541036278816 */ /* 0x040fe4000000000c */
[----:B-1----:R-:W-:Y:S02]  /*6910*/  @!P0 SHF.R.U32.HI R4, RZ, 0x10, R15 ;  /* 0x00000010ff048819 */ /* 0x002fe4000001160f */
[----:B------:R-:W-:Y:S02]  /*6920*/  @!P0 PRMT R15, R54, 0x5432, R53 ;  /* 0x00005432360f8816 */ /* 0x000fe40000000035 */
[----:B------:R-:W-:Y:S01]  /*6930*/  @!P0 PRMT R10, R10, 0x5410, R4 ;  /* 0x000054100a0a8816 */ /* 0x000fe20000000004 */
[C---:B------:R-:W-:Y:S01]  /*6940*/  @!P0 IMAD.U32 R4, R5.reuse, 0x10000, RZ ;  /* 0x0001000005048824 */ /* 0x040fe200078e00ff */
[----:B------:R-:W-:Y:S01]  /*6950*/  @!P0 LOP3.LUT R5, R5, 0xffff0000, RZ, 0xc0, !PT ;  /* 0xffff000005058812 */ /* 0x000fe200078ec0ff */
[----:B--2---:R-:W-:Y:S01]  /*6960*/  @!P0 IMAD.U32 R3, R16, 0x10000, RZ ;  /* 0x0001000010038824 */ /* 0x004fe200078e00ff */
[----:B------:R-:W-:Y:S03]  /*6970*/  @!P0 SHF.L.U32 R12, R40, 0x10, RZ ;  /* 0x00000010280c8819 */ /* 0x000fe600000006ff */
[C---:B------:R-:W-:Y:S02]  /*6980*/  @!P0 FMUL.FTZ R52, R3.reuse, R6 ;  /* 0x0000000603348220 */ /* 0x040fe40000410000 */
[-C--:B------:R-:W-:Y:S02]  /*6990*/  @!P0 FMUL.FTZ R3, R3, R4.reuse ;  /* 0x0000000403038220 */ /* 0x080fe40000410000 */
[----:B------:R-:W-:Y:S01]  /*69a0*/  @!P0 FFMA.FTZ R54, R12, R4, -R52 ;  /* 0x000000040c368223 */ /* 0x000fe20000010834 */
[----:B------:R-:W-:Y:S01]  /*69b0*/  @!P0 LOP3.LUT R4, R16, 0xffff0000, RZ, 0xc0, !PT ;  /* 0xffff000010048812 */ /* 0x000fe200078ec0ff */
[----:B------:R-:W-:Y:S01]  /*69c0*/  @!P0 FFMA.FTZ R3, R6, R12, R3 ;  /* 0x0000000c06038223 */ /* 0x000fe20000010003 */
[----:B------:R-:W-:Y:S02]  /*69d0*/  @!P0 LOP3.LUT R6, R13, 0xffff0000, RZ, 0xc0, !PT ;  /* 0xffff00000d068812 */ /* 0x000fe400078ec0ff */
[----:B------:R-:W-:Y:S03]  /*69e0*/  @!P0 LOP3.LUT R12, R40, 0xffff0000, RZ, 0xc0, !PT ;  /* 0xffff0000280c8812 */ /* 0x000fe600078ec0ff */
[C---:B------:R-:W-:Y:S02]  /*69f0*/  @!P0 FMUL.FTZ R13, R4.reuse, R6 ;  /* 0x00000006040d8220 */ /* 0x040fe40000410000 */
[-C--:B------:R-:W-:Y:S02]  /*6a00*/  @!P0 FMUL.FTZ R4, R4, R5.reuse ;  /* 0x0000000504048220 */ /* 0x080fe40000410000 */
[----:B------:R-:W-:Y:S02]  /*6a10*/  @!P0 FFMA.FTZ R53, R12, R5, -R13 ;  /* 0x000000050c358223 */ /* 0x000fe4000001080d */
[----:B------:R-:W-:Y:S01]  /*6a20*/  @!P0 FFMA.FTZ R4, R6, R12, R4 ;  /* 0x0000000c06048223 */ /* 0x000fe20000010004 */
[C---:B------:R-:W-:Y:S01]  /*6a30*/  @!P0 SHF.L.U32 R6, R9.reuse, 0x10, RZ ;  /* 0x0000001009068819 */ /* 0x040fe200000006ff */
[----:B------:R-:W-:Y:S01]  /*6a40*/  @!P0 IMAD.U32 R12, R14, 0x10000, RZ ;  /* 0x000100000e0c8824 */ /* 0x000fe200078e00ff */
[----:B------:R-:W-:Y:S01]  /*6a50*/  @!P0 LOP3.LUT R9, R9, 0xffff0000, RZ, 0xc0, !PT ;  /* 0xffff000009098812 */ /* 0x000fe200078ec0ff */
[----:B------:R-:W-:Y:S02]  /*6a60*/  @!P0 IMAD.U32 R5, R17, 0x10000, RZ ;  /* 0x0001000011058824 */ /* 0x000fe400078e00ff */
[----:B------:R-:W-:Y:S02]  /*6a70*/  @!P0 IMAD.U32 R13, R41, 0x10000, RZ ;  /* 0x00010000290d8824 */ /* 0x000fe400078e00ff */
        /* <DEDUP_REMOVED lines=11> */
[----:B------:R-:W-:Y:S01]  /*6b30*/  @!P0 F2FP.BF16.PACK_AB R13, R53, R54 ;  /* 0x00000036350d823e */ /* 0x000fe200000010ff */
[----:B------:R-:W-:Y:S01]  /*6b40*/  @!P0 IMAD.U32 R12, R39, 0x10000, RZ ;  /* 0x00010000270c8824 */ /* 0x000fe200078e00ff */
[----:B------:R-:W-:Y:S01]  /*6b50*/  @!P0 F2FP.BF16.PACK_AB R14, R14, R52 ;  /* 0x000000340e0e823e */ /* 0x000fe200000010ff */
[----:B------:R-:W-:Y:S01]  /*6b60*/  @!P0 IMAD.U32 R9, R18, 0x10000, RZ ;  /* 0x0001000012098824 */ /* 0x000fe200078e00ff */
[----:B------:R-:W-:Y:S01]  /*6b70*/  @!P0 F2FP.BF16.PACK_AB R52, R4, R3 ;  /* 0x000000030434823e */ /* 0x000fe200000010ff */
[----:B------:R-:W-:Y:S01]  /*6b80*/  @!P0 IMAD.MOV.U32 R40, RZ, RZ, R13 ;  /* 0x000000ffff288224 */ /* 0x000fe200078e000d */
[C---:B------:R-:W-:Y:S01]  /*6b90*/  @!P0 SHF.L.U32 R4, R11.reuse, 0x10, RZ ;  /* 0x000000100b048819 */ /* 0x040fe200000006ff */
[----:B------:R-:W-:Y:S01]  /*6ba0*/  @!P0 IMAD.MOV.U32 R41, RZ, RZ, R14 ;  /* 0x000000ffff298224 */ /* 0x000fe200078e000e */
[----:B------:R-:W-:Y:S01]  /*6bb0*/  @!P0 F2FP.BF16.PACK_AB R6, R6, R5 ;  /* 0x000000050606823e */ /* 0x000fe200000010ff */
[----:B------:R-:W-:Y:S01]  /*6bc0*/  @!P0 IMAD.U32 R13, R42, 0x10000, RZ ;  /* 0x000100002a0d8824 */ /* 0x000fe200078e00ff */
[----:B------:R-:W-:Y:S01]  /*6bd0*/  @!P0 LOP3.LUT R11, R11, 0xffff0000, RZ, 0xc0, !PT ;  /* 0xffff00000b0b8812 */ /* 0x000fe200078ec0ff */
[C---:B------:R-:W-:Y:S01]  /*6be0*/  @!P0 FMUL.FTZ R14, R9.reuse, R12 ;  /* 0x0000000c090e8220 */ /* 0x040fe20000410000 */
[----:B------:R-:W-:Y:S01]  /*6bf0*/  @!P0 MOV R17, R6 ;  /* 0x0000000600118202 */ /* 0x000fe20000000f00 */
[-C--:B------:R-:W-:Y:S01]  /*6c00*/  @!P0 FMUL.FTZ R3, R9, R4.reuse ;  /* 0x0000000409038220 */ /* 0x080fe20000410000 */
[----:B------:R-:W-:Y:S01]  /*6c10*/  @!P0 LOP3.LUT R6, R19, 0xffff0000, RZ, 0xc0, !PT ;  /* 0xffff000013068812 */ /* 0x000fe200078ec0ff */
[----:B------:R-:W-:Y:S02]  /*6c20*/  @!P0 FFMA.FTZ R53, R13, R4, -R14 ;  /* 0x000000040d358223 */ /* 0x000fe4000001080e */
[----:B------:R-:W-:Y:S02]  /*6c30*/  @!P0 IMAD.U32 R14, R15, 0x10000, RZ ;  /* 0x000100000f0e8824 */ /* 0x000fe400078e00ff */
[----:B------:R-:W-:Y:S02]  /*6c40*/  @!P0 IMAD.U32 R5, R19, 0x10000, RZ ;  /* 0x0001000013058824 */ /* 0x000fe400078e00ff */
[----:B------:R-:W-:Y:S01]  /*6c50*/  @!P0 FFMA.FTZ R3, R12, R13, R3 ;  /* 0x0000000d0c038223 */ /* 0x000fe20000010003 */
[----:B------:R-:W-:Y:S01]  /*6c60*/  @!P0 LOP3.LUT R13, R15, 0xffff0000, RZ, 0xc0, !PT ;  /* 0xffff00000f0d8812 */ /* 0x000fe200078ec0ff */
[----:B------:R-:W-:Y:S01]  /*6c70*/  @!P0 IMAD.U32 R4, R10, 0x10000, RZ ;  /* 0x000100000a048824 */ /* 0x000fe200078e00ff */
[C---:B------:R-:W-:Y:S01]  /*6c80*/  @!P0 LOP3.LUT R15, R43.reuse, 0xffff0000, RZ, 0xc0, !PT ;  /* 0xffff00002b0f8812 */ /* 0x040fe200078ec0ff */
[----:B------:R-:W-:Y:S02]  /*6c90*/  @!P0 IMAD.U32 R12, R43, 0x10000, RZ ;  /* 0x000100002b0c8824 */ /* 0x000fe400078e00ff */
[C---:B------:R-:W-:Y:S02]  /*6ca0*/  @!P0 FMUL.FTZ R9, R5.reuse, R14 ;  /* 0x0000000e05098220 */ /* 0x040fe40000410000 */
[----:B------:R-:W-:Y:S02]  /*6cb0*/  @!P0 IMAD.MOV.U32 R16, RZ, RZ, R52 ;  /* 0x000000ffff108224 */ /* 0x000fe400078e0034 */
[-C--:B------:R-:W-:Y:S02]  /*6cc0*/  @!P0 FMUL.FTZ R5, R5, R4.reuse ;  /* 0x0000000405058220 */ /* 0x080fe40000410000 */
[----:B------:R-:W-:Y:S01]  /*6cd0*/  @!P0 FFMA.FTZ R52, R12, R4, -R9 ;  /* 0x000000040c348223 */ /* 0x000fe20000010809 */
[----:B------:R-:W-:Y:S01]  /*6ce0*/  @!P0 LOP3.LUT R4, R10, 0xffff0000, RZ, 0xc0, !PT ;  /* 0xffff00000a048812 */ /* 0x000fe200078ec0ff */
[----:B------:R-:W-:Y:S01]  /*6cf0*/  @!P0 FMUL.FTZ R9, R6, R13 ;  /* 0x0000000d06098220 */ /* 0x000fe20000410000 */
[----:B------:R-:W-:Y:S03]  /*6d00*/  @!P0 LOP3.LUT R10, R42, 0xffff0000, RZ, 0xc0, !PT ;  /* 0xffff00002a0a8812 */ /* 0x000fe600078ec0ff */
[-C--:B------:R-:W-:Y:S02]  /*6d10*/  @!P0 FFMA.FTZ R9, R15, R4.reuse, -R9 ;  /* 0x000000040f098223 */ /* 0x080fe40000010809 */
[----:B------:R-:W-:Y:S01]  /*6d20*/  @!P0 FMUL.FTZ R6, R6, R4 ;  /* 0x0000000406068220 */ /* 0x000fe20000410000 */
[----:B------:R-:W-:Y:S02]  /*6d30*/  @!P0 LOP3.LUT R4, R18, 0xffff0000, RZ, 0xc0, !PT ;  /* 0xffff000012048812 */ /* 0x000fe400078ec0ff */
[----:B------:R-:W-:Y:S02]  /*6d40*/  @!P0 F2FP.BF16.PACK_AB R52, R9, R52 ;  /* 0x000000340934823e */ /* 0x000fe400000010ff */
[----:B------:R-:W-:Y:S02]  /*6d50*/  @!P0 LOP3.LUT R9, R39, 0xffff0000, RZ, 0xc0, !PT ;  /* 0xffff000027098812 */ /* 0x000fe400078ec0ff */
[----:B------:R-:W-:Y:S03]  /*6d60*/  @!P0 MOV R43, R52 ;  /* 0x00000034002b8202 */ /* 0x000fe60000000f00 */
[C---:B------:R-:W-:Y:S02]  /*6d70*/  @!P0 FMUL.FTZ R39, R4.reuse, R9 ;  /* 0x0000000904278220 */ /* 0x040fe40000410000 */
[-C--:B------:R-:W-:Y:S02]  /*6d80*/  @!P0 FMUL.FTZ R4, R4, R11.reuse ;  /* 0x0000000b04048220 */ /* 0x080fe40000410000 */
[----:B------:R-:W-:Y:S02]  /*6d90*/  @!P0 FFMA.FTZ R39, R10, R11, -R39 ;  /* 0x0000000b0a278223 */ /* 0x000fe40000010827 */
[----:B------:R-:W-:Y:S02]  /*6da0*/  @!P0 FFMA.FTZ R4, R9, R10, R4 ;  /* 0x0000000a09048223 */ /* 0x000fe40000010004 */
[----:B------:R-:W-:Y:S01]  /*6db0*/  @!P0 FFMA.FTZ R5, R14, R12, R5 ;  /* 0x0000000c0e058223 */ /* 0x000fe20000010005 */
[----:B------:R-:W-:Y:S01]  /*6dc0*/  @!P0 F2FP.BF16.PACK_AB R9, R39, R53 ;  /* 0x000000352709823e */ /* 0x000fe200000010ff */
[----:B------:R-:W-:Y:S01]  /*6dd0*/  @!P0 FFMA.FTZ R6, R13, R15, R6 ;  /* 0x0000000f0d068223 */ /* 0x000fe20000010006 */
[----:B------:R-:W-:Y:S03]  /*6de0*/  @!P0 F2FP.BF16.PACK_AB R4, R4, R3 ;  /* 0x000000030404823e */ /* 0x000fe600000010ff */
[----:B------:R-:W-:Y:S01]  /*6df0*/  @!P0 IMAD.MOV.U32 R42, RZ, RZ, R9 ;  /* 0x000000ffff2a8224 */ /* 0x000fe200078e0009 */
[----:B------:R-:W-:Y:S01]  /*6e00*/  @!P0 F2FP.BF16.PACK_AB R3, R6, R5 ;  /* 0x000000050603823e */ /* 0x000fe200000010ff */
[----:B------:R-:W-:Y:S04]  /*6e10*/  @!P0 IMAD.MOV.U32 R18, RZ, RZ, R4 ;  /* 0x000000ffff128224 */ /* 0x000fe800078e0004 */
[----:B------:R-:W-:Y:S01]  /*6e20*/  @!P0 IMAD.MOV.U32 R19, RZ, RZ, R3 ;  /* 0x000000ffff138224 */ /* 0x000fe200078e0003 */
[C---:B------:R-:W-:Y:S04]  /*6e30*/  LEA R4, P0, R78.reuse, R70, 0x1 ;  /* 0x000000464e047211 */ /* 0x040fe800078008ff */
[----:B------:R-:W-:Y:S02]  /*6e40*/  LEA.HI.X R5, R78, R71, R94, 0x1, P0 ;  /* 0x000000474e057211 */ /* 0x000fe400000f0c5e */
[C---:B------:R-:W-:Y:S03]  /*6e50*/  ISETP.GE.AND P0, PT, R69.reuse, c[0x0][0x1d4], PT ;  /* 0x0000750045007a0c */ /* 0x040fe60003f06270 */
[----:B------:R1:W-:Y:S10]  /*6e60*/  ST.E.128 [R4.64], R40 ;  /* 0x0000002804007985 */ /* 0x0003f4000c101d06 */
[----:B------:R-:W-:Y:S05]  /*6e70*/  @!P0 IMAD.WIDE R10, R69, 0x2, R70 ;  /* 0x00000002450a8825 */ /* 0x000fea00078e0246 */
[----:B------:R1:W-:Y:S02]  /*6e80*/  @!P0 ST.E.128 [R10.64], R16 ;  /* 0x000000100a008985 */ /* 0x0003e4000c101d06 */
.L_x_1744:
[----:B------:R-:W-:Y:S05]  /*6e90*/  BSYNC B0 ;  /* 0x0000000000007941 */ /* 0x000fea0003800000 */
.L_x_1743:
[----:B------:R-:W-:Y:S11]  /*6ea0*/  ISETP.GE.AND P0, PT, R142, c[0x0][0x1d4], PT ;  /* 0x000075008e007a0c */ /* 0x000ff60003f06270 */
[----:B------:R-:W-:Y:S02]  /*6eb0*/  @!UPT UIADD3 URZ, URZ, URZ, URZ ;  /* 0x0000003f3f3ff290 */ /* 0x000fe4000fffe03f */
[----:B------:R-:W-:-:S05]  /*6ec0*/  @P0 BRA `(.L_x_1742) ;  /* 0x0000076000000947 */ /* 0x000fca0003800000 */
[----:B------:R-:W-:Y:S01]  /*6ed0*/  SEL R3, R68, R67, !P2 ;  /* 0x0000004344037207 */ /* 0x000fe20005000000 */
[----:B-1----:R-:W-:Y:S01]  /*6ee0*/  LDS.128 R40, [R113+0xa080] ;  /* 0x00a0800071287984 */ /* 0x002fe20000000c00 */
[----:B------:R-:W-:Y:S02]  /*6ef0*/  ISETP.GE.AND P0, PT, R142, c[0x0][0x27c], PT ;  /* 0x00009f008e007a0c */ /* 0x000fe40003f06270 */
[----:B------:R-:W-:Y:S04]  /*6f00*/  SHF.R.S32.HI R4, RZ, 0x1f, R3 ;  /* 0x0000001fff047819 */ /* 0x000fe80000011403 */
[----:B------:R-:W-:Y:S04]  /*6f10*/  LEA.HI R3, R4, R3, RZ, 0x4 ;  /* 0x0000000304037211 */ /* 0x000fe800078f20ff */
[----:B------:R-:W-:Y:S03]  /*6f20*/  LEA.HI.SX32 R3, R3, R65, 0x1c ;  /* 0x0000004103037211 */ /* 0x000fe600078fe2ff */
[----:B------:R-:W-:Y:S02]  /*6f30*/  @!P0 SHF.R.U64 R9, R44, 0x10, R45 ;  /* 0x000000102c098819 */ /* 0x000fe4000000122d */
[----:B------:R-:W-:Y:S01]  /*6f40*/  IMAD.SHL.U32 R39, R3, 0x8, RZ ;  /* 0x0000000803277824 */ /* 0x000fe200078e00ff */
[----:B------:R-:W-:Y:S02]  /*6f50*/  SHF.R.S32.HI R4, RZ, 0x1f, R3 ;  /* 0x0000001fff047819 */ /* 0x000fe40000011403 */
[----:B------:R-:W-:Y:S02]  /*6f60*/  @!P0 SHF.R.U64 R5, R20, 0x10, R21 ;  /* 0x0000001014058819 */ /* 0x000fe40000001215 */
[----:B------:R-:W-:Y:S02]  /*6f70*/  LEA.HI R4, R4, R3, RZ, 0x3 ;  /* 0x0000000304047211 */ /* 0x000fe400078f18ff */
[----:B------:R-:W-:Y:S02]  /*6f80*/  @!P0 PRMT R17, R55, 0x5410, R9 ;  /* 0x0000541037118816 */ /* 0x000fe40000000009 */
[----:B------:R-:W-:Y:S02]  /*6f90*/  SHF.R.S32.HI R3, RZ, 0x3, R4 ;  /* 0x00000003ff037819 */ /* 0x000fe40000011404 */
[----:B------:R-:W-:Y:S02]  /*6fa0*/  LOP3.LUT R4, R223, 0x38, R39, 0xf8, !PT ;  /* 0x00000038df047812 */ /* 0x000fe400078ef827 */
[----:B------:R-:W-:Y:S01]  /*6fb0*/  @!P0 PRMT R5, R32, 0x5432, R5 ;  /* 0x0000543220058816 */ /* 0x000fe20000000005 */
[----:B------:R-:W-:Y:S01]  /*6fc0*/  IMAD R3, R3, 0xc00, R7 ;  /* 0x00000c0003037824 */ /* 0x000fe200078e0207 */
[----:B------:R-:W-:Y:S02]  /*6fd0*/  LOP3.LUT R4, R4, R152, RZ, 0x3c, !PT ;  /* 0x0000009804047212 */ /* 0x000fe400078e3cff */
[----:B------:R-:W-:Y:S02]  /*6fe0*/  @!P0 SHF.R.U32.HI R10, RZ, 0x10, R45 ;  /* 0x00000010ff0a8819 */ /* 0x000fe4000001162d */
[----:B------:R-:W-:Y:S01]  /*6ff0*/  @!P0 SHF.R.U64 R11, R46, 0x10, R47 ;  /* 0x000000102e0b8819 */ /* 0x000fe2000000122f */
        /* <DEDUP_REMOVED lines=10> */
[----:B------:R-:W-:Y:S04]  /*70a0*/  @!P0 SHF.R.U32.HI R19, RZ, 0x10, R47 ;  /* 0x00000010ff138819 */ /* 0x000fe8000001162f */
[----:B------:R-:W-:Y:S02]  /*70b0*/  @!P0 PRMT R19, R60, 0x5432, R19 ;  /* 0x000054323c138816 */ /* 0x000fe40000000013 */
[----:B-1----:R-:W-:Y:S04]  /*70c0*/  @!P0 SHF.R.U32.HI R4, RZ, 0x10, R23 ;  /* 0x00000010ff048819 */ /* 0x002fe80000011617 */
        /* <DEDUP_REMOVED lines=38> */
[----:B------:R-:W-:Y:S01]  /*7330*/  @!P0 SHF.L.U32 R4, R11, 0x10, RZ ;  /* 0x000000100b048819 */ /* 0x000fe200000006ff */
[----:B------:R-:W-:Y:S01]  /*7340*/  @!P0 IMAD.MOV.U32 R41, RZ, RZ, R18 ;  /* 0x000000ffff298224 */ /* 0x000fe200078e0012 */
[----:B------:R-:W-:Y:S01]  /*7350*/  @!P0 F2FP.BF16.PACK_AB R6, R6, R5 ;  /* 0x000000050606823e */ /* 0x000fe200000010ff */
[----:B------:R-:W-:Y:S02]  /*7360*/  @!P0 IMAD.U32 R17, R42, 0x10000, RZ ;  /* 0x000100002a118824 */ /* 0x000fe400078e00ff */
[C---:B------:R-:W-:Y:S01]  /*7370*/  @!P0 FMUL.FTZ R18, R9.reuse, R16 ;  /* 0x0000001009128220 */ /* 0x040fe20000410000 */
[----:B------:R-:W-:Y:S01]  /*7380*/  @!P0 MOV R13, R6 ;  /* 0x00000006000d8202 */ /* 0x000fe20000000f00 */
[-C--:B------:R-:W-:Y:S01]  /*7390*/  @!P0 FMUL.FTZ R3, R9, R4.reuse ;  /* 0x0000000409038220 */ /* 0x080fe20000410000 */
[----:B------:R-:W-:Y:S01]  /*73a0*/  @!P0 LOP3.LUT R6, R15, 0xffff0000, RZ, 0xc0, !PT ;  /* 0xffff00000f068812 */ /* 0x000fe200078ec0ff */
[----:B------:R-:W-:Y:S02]  /*73b0*/  @!P0 FFMA.FTZ R23, R17, R4, -R18 ;  /* 0x0000000411178223 */ /* 0x000fe40000010812 */
[C---:B------:R-:W-:Y:S01]  /*73c0*/  @!P0 IMAD.U32 R18, R19.reuse, 0x10000, RZ ;  /* 0x0001000013128824 */ /* 0x040fe200078e00ff */
[----:B------:R-:W-:Y:S01]  /*73d0*/  @!P0 LOP3.LUT R19, R19, 0xffff0000, RZ, 0xc0, !PT ;  /* 0xffff000013138812 */ /* 0x000fe200078ec0ff */
[----:B------:R-:W-:Y:S02]  /*73e0*/  @!P0 IMAD.U32 R5, R15, 0x10000, RZ ;  /* 0x000100000f058824 */ /* 0x000fe400078e00ff */
[----:B------:R-:W-:Y:S02]  /*73f0*/  @!P0 FFMA.FTZ R3, R16, R17, R3 ;  /* 0x0000001110038223 */ /* 0x000fe40000010003 */
[C---:B------:R-:W-:Y:S02]  /*7400*/  @!P0 IMAD.U32 R4, R10.reuse, 0x10000, RZ ;  /* 0x000100000a048824 */ /* 0x040fe400078e00ff */
[----:B------:R-:W-:Y:S02]  /*7410*/  @!P0 IMAD.U32 R17, R43, 0x10000, RZ ;  /* 0x000100002b118824 */ /* 0x000fe400078e00ff */
[----:B------:R-:W-:Y:S02]  /*7420*/  @!P0 FMUL.FTZ R9, R5, R18 ;  /* 0x0000001205098220 */ /* 0x000fe40000410000 */
[----:B------:R-:W-:Y:S01]  /*7430*/  @!P0 IMAD.MOV.U32 R12, RZ, RZ, R20 ;  /* 0x000000ffff0c8224 */ /* 0x000fe200078e0014 */
[----:B------:R-:W-:Y:S01]  /*7440*/  @!P0 LOP3.LUT R20, R43, 0xffff0000, RZ, 0xc0, !PT ;  /* 0xffff00002b148812 */ /* 0x000fe200078ec0ff */
        /* <DEDUP_REMOVED lines=9> */
[----:B------:R-:W-:Y:S01]  /*74e0*/  @!P0 LOP3.LUT R9, R11, 0xffff0000, RZ, 0xc0, !PT ;  /* 0xffff00000b098812 */ /* 0x000fe200078ec0ff */
[----:B------:R-:W-:Y:S01]  /*74f0*/  @!P0 FMUL.FTZ R11, R4, R10 ;  /* 0x0000000a040b8220 */ /* 0x000fe20000410000 */
[----:B------:R-:W-:Y:S02]  /*7500*/  @!P0 LOP3.LUT R16, R42, 0xffff0000, RZ, 0xc0, !PT ;  /* 0xffff00002a108812 */ /* 0x000fe400078ec0ff */
[----:B------:R-:W-:Y:S01]  /*7510*/  @!P0 MOV R43, R22 ;  /* 0x00000016002b8202 */ /* 0x000fe20000000f00 */
        /* <DEDUP_REMOVED lines=17> */
.L_x_1742:
[----:B-123--:R-:W-:Y:S05]  /*7630*/  BSYNC B1 ;  /* 0x0000000000017941 */ /* 0x00efea0003800000 */
.L_x_1741:
[----:B------:R1:W2:Y:S04]  /*7640*/  SHFL.IDX PT, R41, R72, 0x1, 0x181f ;  /* 0x00381f0048297f89 */ /* 0x0002a800000e0000 */
[----:B------:R1:W3:Y:S01]  /*7650*/  SHFL.IDX PT, R40, R73, 0x1, 0x181f ;  /* 0x00381f0049287f89 */ /* 0x0002e200000e0000 */
[----:B------:R-:W-:-:S05]  /*7660*/  @P5 BRA `(.L_x_1730) ;  /* 0x0000130000005947 */ /* 0x000fca0003800000 */
[----:B------:R-:W-:Y:S01]  /*7670*/  ISETP.GE.AND P0, PT, R140, c[0x0][0x1d4], PT ;  /* 0x000075008c007a0c */ /* 0x000fe20003f06270 */
[----:B------:R-:W-:Y:S01]  /*7680*/  BSSY B0, `(.L_x_1745) ;  /* 0x0000079000007945 */ /* 0x000fe20003800000 */
[----:B------:R-:W-:Y:S11]  /*7690*/  SHF.R.U32.HI R33, RZ, 0x3, R222 ;  /* 0x00000003ff217819 */ /* 0x000ff600000116de */
[----:B------:R-:W-:-:S05]  /*76a0*/  @P0 BRA `(.L_x_1746) ;  /* 0x0000076000000947 */ /* 0x000fca0003800000 */
[----:B------:R-:W-:Y:S02]  /*76b0*/  SEL R3, R68, R67, !P1 ;  /* 0x0000004344037207 */ /* 0x000fe40004800000 */
[----:B------:R-:W-:Y:S02]  /*76c0*/  ISETP.GE.AND P0, PT, R140, c[0x0][0x27c], PT ;  /* 0x00009f008c007a0c */ /* 0x000fe40003f06270 */
[----:B------:R-:W-:Y:S04]  /*76d0*/  SHF.R.S32.HI R4, RZ, 0x1f, R3 ;  /* 0x0000001fff047819 */ /* 0x000fe80000011403 */
[----:B------:R-:W-:Y:S04]  /*76e0*/  LEA.HI R3, R4, R3, RZ, 0x4 ;  /* 0x0000000304037211 */ /* 0x000fe800078f20ff */
[----:B------:R-:W-:Y:S03]  /*76f0*/  LEA.HI.SX32 R3, R3, R66, 0x1c ;  /* 0x0000004203037211 */ /* 0x000fe600078fe2ff */
[----:B------:R-:W-:Y:S02]  /*7700*/  @!P0 SHF.R.U32.HI R10, RZ, 0x10, R27 ;  /* 0x00000010ff0a8819 */ /* 0x000fe4000001161b */
[----:B------:R-:W-:Y:S01]  /*7710*/  IMAD.SHL.U32 R23, R3, 0x8, RZ ;  /* 0x0000000803177824 */ /* 0x000fe200078e00ff */
[----:B------:R-:W-:Y:S02]  /*7720*/  SHF.R.S32.HI R4, RZ, 0x1f, R3 ;  /* 0x0000001fff047819 */ /* 0x000fe40000011403 */
[----:B------:R-:W-:Y:S02]  /*7730*/  @!P0 SHF.R.U64 R5, R48, 0x10, R49 ;  /* 0x0000001030058819 */ /* 0x000fe40000001231 */
[----:B------:R-:W-:Y:S02]  /*7740*/  LEA.HI R4, R4, R3, RZ, 0x3 ;  /* 0x0000000304047211 */ /* 0x000fe400078f18ff */
[----:B------:R-:W-:Y:S02]  /*7750*/  @!P0 PRMT R17, R61, 0x5410, R5 ;  /* 0x000054103d118816 */ /* 0x000fe40000000005 */
[----:B------:R-:W-:Y:S02]  /*7760*/  SHF.R.S32.HI R3, RZ, 0x3, R4 ;  /* 0x00000003ff037819 */ /* 0x000fe40000011404 */
[----:B------:R-:W-:Y:S02]  /*7770*/  LOP3.LUT R4, R222, 0x38, R23, 0xf8, !PT ;  /* 0x00000038de047812 */ /* 0x000fe400078ef817 */
[----:B------:R-:W-:Y:S01]  /*7780*/  @!P0 SHF.R.U32.HI R9, RZ, 0x10, R49 ;  /* 0x00000010ff098819 */ /* 0x000fe20000011631 */
[----:B------:R-:W-:Y:S01]  /*7790*/  IMAD R3, R3, 0xc00, R8 ;  /* 0x00000c0003037824 */ /* 0x000fe200078e0208 */
[----:B------:R-:W-:Y:S02]  /*77a0*/  LOP3.LUT R4, R4, R33, RZ, 0x3c, !PT ;  /* 0x0000002104047212 */ /* 0x000fe400078e3cff */
[----:B------:R-:W-:Y:S02]  /*77b0*/  @!P0 SHF.R.U64 R11, R50, 0x10, R51 ;  /* 0x00000010320b8819 */ /* 0x000fe40000001233 */
[----:B------:R-:W-:Y:S01]  /*77c0*/  @!P0 PRMT R18, R61, 0x5432, R9 ;  /* 0x000054323d128816 */ /* 0x000fe20000000009 */
[----:B------:R-:W-:Y:S01]  /*77d0*/  IMAD.IADD R3, R3, 0x1, R4 ;  /* 0x0000000103037824 */ /* 0x000fe200078e0204 */
[----:B------:R-:W-:Y:S02]  /*77e0*/  @!P0 SHF.R.U32.HI R4, RZ, 0x10, R25 ;  /* 0x00000010ff048819 */ /* 0x000fe40000011619 */
[----:B------:R-:W-:Y:S01]  /*77f0*/  @!P0 PRMT R21, R62, 0x5410, R11 ;  /* 0x000054103e158816 */ /* 0x000fe2000000000b */
[----:B------:R-:W-:Y:S01]  /*7800*/  IMAD.SHL.U32 R6, R3, 0x2, RZ ;  /* 0x0000000203067824 */ /* 0x000fe200078e00ff */
[----:B------:R-:W-:Y:S02]  /*7810*/  @!P0 SHF.R.U64 R3, R24, 0x10, R25 ;  /* 0x0000001018038819 */ /* 0x000fe40000001219 */
[C---:B------:R-:W-:Y:S02]  /*7820*/  @!P0 PRMT R9, R34.reuse, 0x5410, R4 ;  /* 0x0000541022098816 */ /* 0x040fe40000000004 */
[----:B------:R4:W5:Y:S01]  /*7830*/  LDS.128 R12, [R6+0xa080] ;  /* 0x00a08000060c7984 */ /* 0x0009620000000c00 */
[----:B------:R-:W-:Y:S02]  /*7840*/  @!P0 PRMT R5, R34, 0x5432, R3 ;  /* 0x0000543222058816 */ /* 0x000fe40000000003 */
[----:B------:R-:W-:Y:S02]  /*7850*/  @!P0 SHF.R.U32.HI R19, RZ, 0x10, R51 ;  /* 0x00000010ff138819 */ /* 0x000fe40000011633 */
[----:B------:R-:W-:Y:S01]  /*7860*/  @!P0 PRMT R10, R35, 0x5432, R10 ;  /* 0x00005432230a8816 */ /* 0x000fe2000000000a */
[C---:B------:R-:W-:Y:S01]  /*7870*/  @!P0 IMAD.U32 R4, R5.reuse, 0x10000, RZ ;  /* 0x0001000005048824 */ /* 0x040fe200078e00ff */
[----:B------:R-:W-:Y:S02]  /*7880*/  @!P0 LOP3.LUT R5, R5, 0xffff0000, RZ, 0xc0, !PT ;  /* 0xffff000005058812 */ /* 0x000fe400078ec0ff */
[----:B------:R-:W-:Y:S02]  /*7890*/  @!P0 PRMT R19, R62, 0x5432, R19 ;  /* 0x000054323e138816 */ /* 0x000fe40000000013 */
[----:B----4-:R-:W-:Y:S02]  /*78a0*/  @!P0 SHF.R.U64 R6, R26, 0x10, R27 ;  /* 0x000000101a068819 */ /* 0x010fe4000000121b */
[----:B------:R-:W4:Y:S02]  /*78b0*/  LDS.128 R24, [R114+0xa080] ;  /* 0x00a0800072187984 */ /* 0x000f240000000c00 */
[----:B------:R-:W-:Y:S01]  /*78c0*/  @!P0 PRMT R11, R35, 0x5410, R6 ;  /* 0x00005410230b8816 */ /* 0x000fe20000000006 */
[----:B------:R-:W-:Y:S02]  /*78d0*/  @!P0 IMAD.U32 R6, R17, 0x10000, RZ ;  /* 0x0001000011068824 */ /* 0x000fe400078e00ff */
[----:B-----5:R-:W-:Y:S04]  /*78e0*/  @!P0 IMAD.U32 R3, R12, 0x10000, RZ ;  /* 0x000100000c038824 */ /* 0x020fe800078e00ff */
[C---:B------:R-:W-:Y:S02]  /*78f0*/  @!P0 FMUL.FTZ R20, R3.reuse, R6 ;  /* 0x0000000603148220 */ /* 0x040fe40000410000 */
[-C--:B------:R-:W-:Y:S01]  /*7900*/  @!P0 FMUL.FTZ R3, R3, R4.reuse ;  /* 0x0000000403038220 */ /* 0x080fe20000410000 */
[----:B----4-:R-:W-:Y:S05]  /*7910*/  @!P0 SHF.L.U32 R16, R24, 0x10, RZ ;  /* 0x0000001018108819 */ /* 0x010fea00000006ff */
        /* <DEDUP_REMOVED lines=73> */
[C---:B---3--:R-:W-:Y:S04]  /*7db0*/  LEA R4, P0, R78.reuse, R40, 0x1 ;  /* 0x000000284e047211 */ /* 0x048fe800078008ff */
[----:B--2---:R-:W-:Y:S02]  /*7dc0*/  LEA.HI.X R5, R78, R41, R94, 0x1, P0 ;  /* 0x000000294e057211 */ /* 0x004fe400000f0c5e */
[C---:B------:R-:W-:Y:S03]  /*7dd0*/  ISETP.GE.AND P0, PT, R23.reuse, c[0x0][0x1d4], PT ;  /* 0x0000750017007a0c */ /* 0x040fe60003f06270 */
[----:B------:R2:W-:Y:S10]  /*7de0*/  ST.E.128 [R4.64], R24 ;  /* 0x0000001804007985 */ /* 0x0005f4000c101d06 */
[----:B------:R-:W-:Y:S05]  /*7df0*/  @!P0 IMAD.WIDE R10, R23, 0x2, R40 ;  /* 0x00000002170a8825 */ /* 0x000fea00078e0228 */
[----:B------:R2:W-:Y:S02]  /*7e00*/  @!P0 ST.E.128 [R10.64], R12 ;  /* 0x0000000c0a008985 */ /* 0x0005e4000c101d06 */
.L_x_1746:
[----:B------:R-:W-:Y:S05]  /*7e10*/  BSYNC B0 ;  /* 0x0000000000007941 */ /* 0x000fea0003800000 */
.L_x_1745:
[----:B------:R-:W-:Y:S11]  /*7e20*/  ISETP.GE.AND P0, PT, R142, c[0x0][0x1d4], PT ;  /* 0x000075008e007a0c */ /* 0x000ff60003f06270 */
[----:B------:R-:W-:Y:S02]  /*7e30*/  @!UPT UIADD3 URZ, URZ, URZ, URZ ;  /* 0x0000003f3f3ff290 */ /* 0x000fe4000fffe03f */
[----:B------:R-:W-:-:S05]  /*7e40*/  @P0 BRA `(.L_x_1730) ;  /* 0x00000b2000000947 */ /* 0x000fca0003800000 */
[----:B------:R-:W-:Y:S02]  /*7e50*/  SEL R3, R68, R67, !P2 ;  /* 0x0000004344037207 */ /* 0x000fe40005000000 */
[----:B------:R-:W-:Y:S02]  /*7e60*/  ISETP.GE.AND P0, PT, R142, c[0x0][0x27c], PT ;  /* 0x00009f008e007a0c */ /* 0x000fe40003f06270 */
[----:B--2---:R-:W-:Y:S04]  /*7e70*/  SHF.R.S32.HI R4, RZ, 0x1f, R3 ;  /* 0x0000001fff047819 */ /* 0x004fe80000011403 */
[----:B------:R-:W-:Y:S04]  /*7e80*/  LEA.HI R3, R4, R3, RZ, 0x4 ;  /* 0x0000000304037211 */ /* 0x000fe800078f20ff */
[----:B------:R-:W-:Y:S03]  /*7e90*/  LEA.HI.SX32 R3, R3, R65, 0x1c ;  /* 0x0000004103037211 */ /* 0x000fe600078fe2ff */
[----:B------:R-:W-:Y:S02]  /*7ea0*/  @!P0 SHF.R.U32.HI R10, RZ, 0x10, R31 ;  /* 0x00000010ff0a8819 */ /* 0x000fe4000001161f */
[----:B------:R-:W-:Y:S01]  /*7eb0*/  IMAD.SHL.U32 R39, R3, 0x8, RZ ;  /* 0x0000000803277824 */ /* 0x000fe200078e00ff */
[----:B------:R-:W-:Y:S02]  /*7ec0*/  SHF.R.S32.HI R4, RZ, 0x1f, R3 ;  /* 0x0000001fff047819 */ /* 0x000fe40000011403 */
[----:B------:R-:W-:Y:S02]  /*7ed0*/  @!P0 PRMT R14, R37, 0x5410, R10 ;  /* 0x00005410250e8816 */ /* 0x000fe4000000000a */
[----:B------:R-:W-:Y:S02]  /*7ee0*/  LEA.HI R4, R4, R3, RZ, 0x3 ;  /* 0x0000000304047211 */ /* 0x000fe400078f18ff */
[----:B------:R-:W-:Y:S02]  /*7ef0*/  @!P0 SHF.R.U64 R11, R58, 0x10, R59 ;  /* 0x000000103a0b8819 */ /* 0x000fe4000000123b */
[----:B------:R-:W-:Y:S02]  /*7f00*/  SHF.R.S32.HI R3, RZ, 0x3, R4 ;  /* 0x00000003ff037819 */ /* 0x000fe40000011404 */
[----:B------:R-:W-:Y:S02]  /*7f10*/  LOP3.LUT R4, R222, 0x38, R39, 0xf8, !PT ;  /* 0x00000038de047812 */ /* 0x000fe400078ef827 */
[----:B------:R-:W-:Y:S01]  /*7f20*/  @!P0 PRMT R25, R64, 0x5432, R11 ;  /* 0x0000543240198816 */ /* 0x000fe2000000000b */
[----:B------:R-:W-:Y:S01]  /*7f30*/  IMAD R3, R3, 0xc00, R8 ;  /* 0x00000c0003037824 */ /* 0x000fe200078e0208 */
[----:B------:R-:W-:Y:S02]  /*7f40*/  LOP3.LUT R4, R4, R33, RZ, 0x3c, !PT ;  /* 0x0000002104047212 */ /* 0x000fe400078e3cff */
[----:B------:R-:W2:Y:S01]  /*7f50*/  LDS.128 R32, [R112+0xa080] ;  /* 0x00a0800070207984 */ /* 0x000ea20000000c00 */
[--C-:B------:R-:W-:Y:S02]  /*7f60*/  @!P0 SHF.R.U32.HI R9, RZ, 0x10, R57.reuse ;  /* 0x00000010ff098819 */ /* 0x100fe40000011639 */
[----:B------:R-:W-:Y:S01]  /*7f70*/  IMAD.IADD R3, R3, 0x1, R4 ;  /* 0x0000000103037824 */ /* 0x000fe200078e0204 */
[----:B------:R-:W-:Y:S02]  /*7f80*/  @!P0 SHF.R.U64 R4, R56, 0x10, R57 ;  /* 0x0000001038048819 */ /* 0x000fe40000001239 */
[----:B------:R-:W-:Y:S01]  /*7f90*/  @!P0 PRMT R20, R63, 0x5432, R9 ;  /* 0x000054323f148816 */ /* 0x000fe20000000009 */
[----:B------:R-:W-:Y:S01]  /*7fa0*/  IMAD.SHL.U32 R3, R3, 0x2, RZ ;  /* 0x0000000203037824 */ /* 0x000fe200078e00ff */
[----:B------:R-:W-:Y:S02]  /*7fb0*/  @!P0 PRMT R12, R63, 0x5410, R4 ;  /* 0x000054103f0c8816 */ /* 0x000fe40000000004 */
[----:B------:R-:W-:Y:S02]  /*7fc0*/  @!P0 SHF.R.U32.HI R5, RZ, 0x10, R29 ;  /* 0x00000010ff058819 */ /* 0x000fe4000001161d */
[----:B------:R4:W5:Y:S01]  /*7fd0*/  LDS.128 R16, [R3+0xa080] ;  /* 0x00a0800003107984 */ /* 0x0009620000000c00 */
[----:B------:R-:W-:Y:S01]  /*7fe0*/  @!P0 IMAD.U32 R11, R12, 0x10000, RZ ;  /* 0x000100000c0b8824 */ /* 0x000fe200078e00ff */
[----:B------:R-:W-:Y:S02]  /*7ff0*/  @!P0 PRMT R9, R36, 0x5410, R5 ;  /* 0x0000541024098816 */ /* 0x000fe40000000005 */
[----:B------:R-:W-:Y:S02]  /*8000*/  @!P0 SHF.R.U32.HI R13, RZ, 0x10, R59 ;  /* 0x00000010ff0d8819 */ /* 0x000fe4000001163b */
[----:B------:R-:W-:Y:S02]  /*8010*/  @!P0 SHF.R.U64 R6, R30, 0x10, R31 ;  /* 0x000000101e068819 */ /* 0x000fe4000000121f */
[----:B------:R-:W-:Y:S02]  /*8020*/  @!P0 LOP3.LUT R12, R12, 0xffff0000, RZ, 0xc0, !PT ;  /* 0xffff00000c0c8812 */ /* 0x000fe400078ec0ff */
[----:B------:R-:W-:Y:S02]  /*8030*/  @!P0 PRMT R23, R64, 0x5410, R13 ;  /* 0x0000541040178816 */ /* 0x000fe4000000000d */
[----:B------:R-:W-:Y:S02]  /*8040*/  @!P0 PRMT R13, R37, 0x5432, R6 ;  /* 0x00005432250d8816 */ /* 0x000fe40000000006 */
[----:B----4-:R-:W-:Y:S04]  /*8050*/  @!P0 SHF.R.U64 R3, R28, 0x10, R29 ;  /* 0x000000101c038819 */ /* 0x010fe8000000121d */
[----:B------:R-:W-:Y:S01]  /*8060*/  @!P0 PRMT R4, R36, 0x5432, R3 ;  /* 0x0000543224048816 */ /* 0x000fe20000000003 */
[----:B--2---:R-:W-:Y:S03]  /*8070*/  @!P0 IMAD.U32 R10, R32, 0x10000, RZ ;  /* 0x00010000200a8824 */ /* 0x004fe600078e00ff */
[----:B------:R-:W-:Y:S01]  /*8080*/  @!P0 SHF.L.U32 R5, R4, 0x10, RZ ;  /* 0x0000001004058819 */ /* 0x000fe200000006ff */
[C---:B-----5:R-:W-:Y:S01]  /*8090*/  @!P0 IMAD.U32 R3, R16.reuse, 0x10000, RZ ;  /* 0x0001000010038824 */ /* 0x060fe200078e00ff */
[----:B------:R-:W-:Y:S03]  /*80a0*/  @!P0 LOP3.LUT R6, R16, 0xffff0000, RZ, 0xc0, !PT ;  /* 0xffff000010068812 */ /* 0x000fe600078ec0ff */
[C---:B------:R-:W-:Y:S02]  /*80b0*/  @!P0 FMUL.FTZ R15, R3.reuse, R11 ;  /* 0x0000000b030f8220 */ /* 0x040fe40000410000 */
[-C--:B------:R-:W-:Y:S02]  /*80c0*/  @!P0 FMUL.FTZ R3, R3, R5.reuse ;  /* 0x0000000503038220 */ /* 0x080fe40000410000 */
[----:B------:R-:W-:Y:S02]  /*80d0*/  @!P0 FFMA.FTZ R24, R10, R5, -R15 ;  /* 0x000000050a188223 */ /* 0x000fe4000001080f */
[----:B------:R-:W-:Y:S01]  /*80e0*/  @!P0 FFMA.FTZ R3, R11, R10, R3 ;  /* 0x0000000a0b038223 */ /* 0x000fe20000010003 */
[----:B------:R-:W-:Y:S01]  /*80f0*/  @!P0 LOP3.LUT R11, R32, 0xffff0000, RZ, 0xc0, !PT ;  /* 0xffff0000200b8812 */ /* 0x000fe200078ec0ff */
[----:B------:R-:W-:Y:S01]  /*8100*/  @!P0 FMUL.FTZ R21, R6, R12 ;  /* 0x0000000c06158220 */ /* 0x000fe20000410000 */
[----:B------:R-:W-:Y:S01]  /*8110*/  @!P0 LOP3.LUT R10, R4, 0xffff0000, RZ, 0xc0, !PT ;  /* 0xffff0000040a8812 */ /* 0x000fe200078ec0ff */
[C---:B------:R-:W-:Y:S01]  /*8120*/  @!P0 IMAD.U32 R15, R20.reuse, 0x10000, RZ ;  /* 0x00010000140f8824 */ /* 0x040fe200078e00ff */
[----:B------:R-:W-:Y:S01]  /*8130*/  @!P0 LOP3.LUT R20, R20, 0xffff0000, RZ, 0xc0, !PT ;  /* 0xffff000014148812 */ /* 0x000fe200078ec0ff */
[----:B------:R-:W-:Y:S02]  /*8140*/  @!P0 IMAD.U32 R5, R17, 0x10000, RZ ;  /* 0x0001000011058824 */ /* 0x000fe400078e00ff */
[-C--:B------:R-:W-:Y:S02]  /*8150*/  @!P0 FMUL.FTZ R4, R6, R10.reuse ;  /* 0x0000000a06048220 */ /* 0x080fe40000410000 */
[----:B------:R-:W-:Y:S01]  /*8160*/  @!P0 FFMA.FTZ R22, R11, R10, -R21 ;  /* 0x0000000a0b168223 */ /* 0x000fe20000010815 */
[----:B------:R-:W-:Y:S01]  /*8170*/  @!P0 SHF.L.U32 R10, R33, 0x10, RZ ;  /* 0x00000010210a8819 */ /* 0x000fe200000006ff */
        /* <DEDUP_REMOVED lines=8> */
[----:B------:R-:W-:Y:S02]  /*8200*/  @!P0 FFMA.FTZ R5, R15, R10, R5 ;  /* 0x0000000a0f058223 */ /* 0x000fe40000010005 */
[C---:B------:R-:W-:Y:S02]  /*8210*/  @!P0 FMUL.FTZ R12, R6.reuse, R20 ;  /* 0x00000014060c8220 */ /* 0x040fe40000410000 */
[-C--:B------:R-:W-:Y:S02]  /*8220*/  @!P0 FMUL.FTZ R6, R6, R9.reuse ;  /* 0x0000000906068220 */ /* 0x080fe40000410000 */
[----:B------:R-:W-:Y:S02]  /*8230*/  @!P0 FFMA.FTZ R12, R11, R9, -R12 ;  /* 0x000000090b0c8223 */ /* 0x000fe4000001080c */
[----:B------:R-:W-:Y:S02]  /*8240*/  @!P0 IMAD.U32 R15, R25, 0x10000, RZ ;  /* 0x00010000190f8824 */ /* 0x000fe400078e00ff */
[----:B------:R-:W-:Y:S01]  /*8250*/  @!P0 IMAD.U32 R9, R18, 0x10000, RZ ;  /* 0x0001000012098824 */ /* 0x000fe200078e00ff */
[----:B------:R-:W-:Y:S01]  /*8260*/  @!P0 F2FP.BF16.PACK_AB R21, R12, R21 ;  /* 0x000000150c15823e */ /* 0x000fe200000010ff */
[----:B------:R-:W-:Y:S01]  /*8270*/  @!P0 FFMA.FTZ R6, R20, R11, R6 ;  /* 0x0000000b14068223 */ /* 0x000fe20000010006 */
[----:B------:R-:W-:Y:S01]  /*8280*/  @!P0 F2FP.BF16.PACK_AB R12, R22, R24 ;  /* 0x00000018160c823e */ /* 0x000fe200000010ff */
[----:B------:R-:W-:Y:S01]  /*8290*/  @!P0 IMAD.U32 R11, R19, 0x10000, RZ ;  /* 0x00010000130b8824 */ /* 0x000fe200078e00ff */
[----:B------:R-:W-:Y:S01]  /*82a0*/  @!P0 SHF.L.U32 R20, R34, 0x10, RZ ;  /* 0x0000001022148819 */ /* 0x000fe200000006ff */
[----:B------:R-:W-:Y:S01]  /*82b0*/  @!P0 IMAD.MOV.U32 R33, RZ, RZ, R21 ;  /* 0x000000ffff218224 */ /* 0x000fe200078e0015 */
[----:B------:R-:W-:Y:S01]  /*82c0*/  @!P0 SHF.L.U32 R22, R35, 0x10, RZ ;  /* 0x0000001023168819 */ /* 0x000fe200000006ff */
[----:B------:R-:W-:Y:S01]  /*82d0*/  @!P0 IMAD.MOV.U32 R32, RZ, RZ, R12 ;  /* 0x000000ffff208224 */ /* 0x000fe200078e000c */
[----:B------:R-:W-:Y:S01]  /*82e0*/  @!P0 F2FP.BF16.PACK_AB R5, R6, R5 ;  /* 0x000000050605823e */ /* 0x000fe200000010ff */
[C---:B------:R-:W-:Y:S01]  /*82f0*/  @!P0 IMAD.U32 R21, R23.reuse, 0x10000, RZ ;  /* 0x0001000017158824 */ /* 0x040fe200078e00ff */
[----:B------:R-:W-:Y:S01]  /*8300*/  @!P0 LOP3.LUT R23, R23, 0xffff0000, RZ, 0xc0, !PT ;  /* 0xffff000017178812 */ /* 0x000fe200078ec0ff */
[C---:B------:R-:W-:Y:S01]  /*8310*/  @!P0 IMAD.U32 R12, R13.reuse, 0x10000, RZ ;  /* 0x000100000d0c8824 */ /* 0x040fe200078e00ff */
[----:B------:R-:W-:Y:S01]  /*8320*/  @!P0 LOP3.LUT R13, R13, 0xffff0000, RZ, 0xc0, !PT ;  /* 0xffff00000d0d8812 */ /* 0x000fe200078ec0ff */
[----:B------:R-:W-:Y:S01]  /*8330*/  @!P0 FMUL.FTZ R26, R9, R15 ;  /* 0x0000000f091a8220 */ /* 0x000fe20000410000 */
[----:B------:R-:W-:Y:S01]  /*8340*/  @!P0 MOV R17, R5 ;  /* 0x0000000500118202 */ /* 0x000fe20000000f00 */
[C---:B------:R-:W-:Y:S01]  /*8350*/  @!P0 IMAD.U32 R10, R14.reuse, 0x10000, RZ ;  /* 0x000100000e0a8824 */ /* 0x040fe200078e00ff */
[----:B------:R-:W-:Y:S01]  /*8360*/  @!P0 LOP3.LUT R14, R14, 0xffff0000, RZ, 0xc0, !PT ;  /* 0xffff00000e0e8812 */ /* 0x000fe200078ec0ff */
[----:B------:R-:W-:Y:S02]  /*8370*/  @!P0 FMUL.FTZ R24, R11, R21 ;  /* 0x000000150b188220 */ /* 0x000fe40000410000 */
[-C--:B------:R-:W-:Y:S02]  /*8380*/  @!P0 FMUL.FTZ R9, R9, R12.reuse ;  /* 0x0000000c09098220 */ /* 0x080fe40000410000 */
[----:B------:R-:W-:Y:S01]  /*8390*/  @!P0 FFMA.FTZ R26, R20, R12, -R26 ;  /* 0x0000000c141a8223 */ /* 0x000fe2000001081a */
[----:B------:R-:W-:Y:S01]  /*83a0*/  @!P0 LOP3.LUT R12, R19, 0xffff0000, RZ, 0xc0, !PT ;  /* 0xffff0000130c8812 */ /* 0x000fe200078ec0ff */
[-C--:B------:R-:W-:Y:S01]  /*83b0*/  @!P0 FFMA.FTZ R27, R22, R10.reuse, -R24 ;  /* 0x0000000a161b8223 */ /* 0x080fe20000010818 */
[----:B------:R-:W-:Y:S01]  /*83c0*/  @!P0 LOP3.LUT R24, R35, 0xffff0000, RZ, 0xc0, !PT ;  /* 0xffff000023188812 */ /* 0x000fe200078ec0ff */
[----:B------:R-:W-:Y:S02]  /*83d0*/  @!P0 FMUL.FTZ R11, R11, R10 ;  /* 0x0000000a0b0b8220 */ /* 0x000fe40000410000 */
[----:B------:R-:W-:Y:S02]  /*83e0*/  @!P0 FMUL.FTZ R10, R12, R23 ;  /* 0x000000170c0a8220 */ /* 0x000fe40000410000 */
[----:B------:R-:W-:Y:S01]  /*83f0*/  @!P0 FFMA.FTZ R9, R15, R20, R9 ;  /* 0x000000140f098223 */ /* 0x000fe20000010009 */
[----:B------:R-:W-:Y:S01]  /*8400*/  @!P0 LOP3.LUT R20, R34, 0xffff0000, RZ, 0xc0, !PT ;  /* 0xffff000022148812 */ /* 0x000fe200078ec0ff */
[-C--:B------:R-:W-:Y:S01]  /*8410*/  @!P0 FFMA.FTZ R10, R24, R14.reuse, -R10 ;  /* 0x0000000e180a8223 */ /* 0x080fe2000001080a */
[----:B------:R-:W-:Y:S01]  /*8420*/  @!P0 LOP3.LUT R15, R25, 0xffff0000, RZ, 0xc0, !PT ;  /* 0xffff0000190f8812 */ /* 0x000fe200078ec0ff */
[----:B------:R-:W-:Y:S03]  /*8430*/  @!P0 FMUL.FTZ R12, R12, R14 ;  /* 0x0000000e0c0c8220 */ /* 0x000fe60000410000 */
[----:B------:R-:W-:Y:S02]  /*8440*/  @!P0 F2FP.BF16.PACK_AB R28, R10, R27 ;  /* 0x0000001b0a1c823e */ /* 0x000fe400000010ff */
[----:B------:R-:W-:Y:S03]  /*8450*/  @!P0 LOP3.LUT R10, R18, 0xffff0000, RZ, 0xc0, !PT ;  /* 0xffff0000120a8812 */ /* 0x000fe600078ec0ff */
[----:B------:R-:W-:Y:S02]  /*8460*/  @!P0 IMAD.MOV.U32 R35, RZ, RZ, R28 ;  /* 0x000000ffff238224 */ /* 0x000fe400078e001c */
[C---:B------:R-:W-:Y:S02]  /*8470*/  @!P0 FMUL.FTZ R25, R10.reuse, R15 ;  /* 0x0000000f0a198220 */ /* 0x040fe40000410000 */
[-C--:B------:R-:W-:Y:S02]  /*8480*/  @!P0 FMUL.FTZ R10, R10, R13.reuse ;  /* 0x0000000d0a0a8220 */ /* 0x080fe40000410000 */
[----:B------:R-:W-:Y:S02]  /*8490*/  @!P0 FFMA.FTZ R25, R20, R13, -R25 ;  /* 0x0000000d14198223 */ /* 0x000fe40000010819 */
[----:B------:R-:W-:Y:S02]  /*84a0*/  @!P0 FFMA.FTZ R10, R15, R20, R10 ;  /* 0x000000140f0a8223 */ /* 0x000fe4000001000a */
[----:B------:R-:W-:Y:S01]  /*84b0*/  @!P0 FFMA.FTZ R11, R21, R22, R11 ;  /* 0x00000016150b8223 */ /* 0x000fe2000001000b */
[----:B------:R-:W-:Y:S01]  /*84c0*/  @!P0 F2FP.BF16.PACK_AB R13, R25, R26 ;  /* 0x0000001a190d823e */ /* 0x000fe200000010ff */
[----:B------:R-:W-:Y:S01]  /*84d0*/  @!P0 FFMA.FTZ R12, R23, R24, R12 ;  /* 0x00000018170c8223 */ /* 0x000fe2000001000c */
[C---:B---3--:R-:W-:Y:S03]  /*84e0*/  LEA R26, P3, R77.reuse, R40, 0x1 ;  /* 0x000000284d1a7211 */ /* 0x048fe600078608ff */
[----:B------:R-:W-:Y:S01]  /*84f0*/  @!P0 IMAD.MOV.U32 R34, RZ, RZ, R13 ;  /* 0x000000ffff228224 */ /* 0x000fe200078e000d */
[----:B------:R-:W-:Y:S02]  /*8500*/  LEA.HI.X R27, R77, R41, R93, 0x1, P3 ;  /* 0x000000294d1b7211 */ /* 0x000fe400018f0c5d */
[----:B------:R-:W-:Y:S02]  /*8510*/  @!P0 F2FP.BF16.PACK_AB R13, R4, R3 ;  /* 0x00000003040d823e */ /* 0x000fe400000010ff */
[----:B------:R-:W-:Y:S01]  /*8520*/  @!P0 F2FP.BF16.PACK_AB R4, R10, R9 ;  /* 0x000000090a04823e */ /* 0x000fe200000010ff */
[----:B------:R2:W-:Y:S01]  /*8530*/  ST.E.128 [R26.64], R32 ;  /* 0x000000201a007985 */ /* 0x0005e2000c101d06 */
[----:B------:R-:W-:Y:S01]  /*8540*/  @!P0 F2FP.BF16.PACK_AB R3, R12, R11 ;  /* 0x0000000b0c03823e */ /* 0x000fe200000010ff */
[----:B------:R-:W-:Y:S02]  /*8550*/  @!P0 IMAD.MOV.U32 R16, RZ, RZ, R13 ;  /* 0x000000ffff108224 */ /* 0x000fe400078e000d */
        /* <DEDUP_REMOVED lines=9> */
.L_x_1716:
[----:B------:R1:W2:Y:S01]  /*85f0*/  SHFL.IDX PT, R5, R72, RZ, 0x181f ;  /* 0x00181fff48057589 */ /* 0x0002a200000e0000 */
[----:B------:R-:W-:Y:S01]  /*8600*/  IMAD R3, R38, -0x30, R2 ;  /* 0xffffffd026037824 */ /* 0x000fe200078e0202 */
[----:B------:R-:W-:Y:S02]  /*8610*/  BSSY B0, `(.L_x_1747) ;  /* 0x000001c000007945 */ /* 0x000fe40003800000 */
[----:B------:R1:W3:Y:S02]  /*8620*/  SHFL.IDX PT, R4, R73, RZ, 0x181f ;  /* 0x00181fff49047589 */ /* 0x0002e400000e0000 */
[----:B------:R-:W-:Y:S04]  /*8630*/  IMNMX R74, R3, 0x30, PT ;  /* 0x00000030034a7817 */ /* 0x000fe80003800200 */
[----:B------:R-:W-:Y:S04]  /*8640*/  IADD3 R6, -R143, R74, RZ ;  /* 0x0000004a8f067210 */ /* 0x000fe80007ffe1ff */
[----:B------:R-:W-:Y:S11]  /*8650*/  ISETP.GE.AND P0, PT, R6, 0x1, PT ;  /* 0x000000010600780c */ /* 0x000ff60003f06270 */
[----:B------:R-:W-:Y:S02]  /*8660*/  @!UPT UIADD3 URZ, URZ, URZ, URZ ;  /* 0x0000003f3f3ff290 */ /* 0x000fe4000fffe03f */
[----:B------:R-:W-:-:S05]  /*8670*/  @!P0 BRA `(.L_x_1748) ;  /* 0x0000015000008947 */ /* 0x000fca0003800000 */
[----:B-12---:R-:W-:Y:S02]  /*8680*/  ISETP.GE.AND P0, PT, R140, c[0x0][0x1d4], PT ;  /* 0x000075008c007a0c */ /* 0x006fe40003f06270 */
[----:B------:R-:W-:Y:S11]  /*8690*/  ISETP.GE.AND P4, PT, R142, c[0x0][0x1d4], PT ;  /* 0x000075008e007a0c */ /* 0x000ff60003f86270 */
[----:B------:R-:W1:Y:S01]  /*86a0*/  @!P0 LDS.128 R20, [R203+0xa080] ;  /* 0x00a08000cb148984 */ /* 0x000e620000000c00 */
[CC--:B---3--:R-:W-:Y:S04]  /*86b0*/  @!P0 LEA R10, P3, R140.reuse, R4.reuse, 0x1 ;  /* 0x000000048c0a8211 */ /* 0x0c8fe800078608ff */
[-C--:B------:R-:W-:Y:S02]  /*86c0*/  @!P0 LEA.HI.X R11, R140, R5.reuse, R141, 0x1, P3 ;  /* 0x000000058c0b8211 */ /* 0x080fe400018f0c8d */
[CC--:B------:R-:W-:Y:S04]  /*86d0*/  @!P4 LEA R14, P3, R206.reuse, R4.reuse, 0x1 ;  /* 0x00000004ce0ec211 */ /* 0x0c0fe800078608ff */
[-C--:B------:R-:W-:Y:S02]  /*86e0*/  @!P4 LEA.HI.X R15, R206, R5.reuse, R214, 0x1, P3 ;  /* 0x00000005ce0fc211 */ /* 0x080fe400018f0cd6 */
[C---:B------:R-:W-:Y:S11]  /*86f0*/  ISETP.GE.AND P3, PT, R205.reuse, c[0x0][0x1d4], PT ;  /* 0x00007500cd007a0c */ /* 0x040ff60003f66270 */
[----:B------:R-:W-:Y:S02]  /*8700*/  @!UPT UIADD3 URZ, URZ, URZ, URZ ;  /* 0x0000003f3f3ff290 */ /* 0x000fe4000fffe03f */
[CC--:B------:R-:W-:Y:S04]  /*8710*/  @!P3 LEA R12, P5, R205.reuse, R4.reuse, 0x1 ;  /* 0x00000004cd0cb211 */ /* 0x0c0fe800078a08ff */
[-C--:B------:R-:W-:Y:S01]  /*8720*/  @!P3 LEA.HI.X R13, R205, R5.reuse, R216, 0x1, P5 ;  /* 0x00000005cd0db211 */ /* 0x080fe200028f0cd8 */
[----:B-1----:R-:W-:Y:S01]  /*8730*/  @!P0 ST.E.128 [R10.64], R20 ;  /* 0x000000140a008985 */ /* 0x002fe2000c101d06 */
[C---:B------:R-:W-:Y:S03]  /*8740*/  ISETP.GE.AND P0, PT, R204.reuse, c[0x0][0x1d4], PT ;  /* 0x00007500cc007a0c */ /* 0x040fe60003f06270 */
[----:B------:R-:W1:Y:S10]  /*8750*/  @!P4 LDS.128 R16, [R203+0xb880] ;  /* 0x00b88000cb10c984 */ /* 0x000e740000000c00 */
[C---:B------:R-:W-:Y:S04]  /*8760*/  @!P0 LEA R4, P5, R204.reuse, R4, 0x1 ;  /* 0x00000004cc048211 */ /* 0x040fe800078a08ff */
[----:B------:R-:W-:Y:S01]  /*8770*/  @!P0 LEA.HI.X R5, R204, R5, R215, 0x1, P5 ;  /* 0x00000005cc058211 */ /* 0x000fe200028f0cd7 */
[----:B-1----:R-:W-:Y:S04]  /*8780*/  @!P4 ST.E.128 [R14.64], R16 ;  /* 0x000000100e00c985 */ /* 0x002fe8000c101d06 */
[----:B------:R-:W1:Y:S04]  /*8790*/  @!P3 LDS.128 R16, [R203+0xd080] ;  /* 0x00d08000cb10b984 */ /* 0x000e680000000c00 */
[----:B-1----:R-:W-:Y:S04]  /*87a0*/  @!P3 ST.E.128 [R12.64], R16 ;  /* 0x000000100c00b985 */ /* 0x002fe8000c101d06 */
[----:B------:R-:W1:Y:S04]  /*87b0*/  @!P0 LDS.128 R12, [R203+0xe880] ;  /* 0x00e88000cb0c8984 */ /* 0x000e680000000c00 */
[----:B-1----:R1:W-:Y:S02]  /*87c0*/  @!P0 ST.E.128 [R4.64], R12 ;  /* 0x0000000c04008985 */ /* 0x0023e4000c101d06 */
.L_x_1748:
[----:B-12---:R-:W-:Y:S05]  /*87d0*/  BSYNC B0 ;  /* 0x0000000000007941 */ /* 0x006fea0003800000 */
.L_x_1747:
[----:B---3--:R1:W2:Y:S01]  /*87e0*/  SHFL.IDX PT, R4, R72, 0x1, 0x181f ;  /* 0x00381f0048047f89 */ /* 0x0082a200000e0000 */
[----:B------:R-:W-:Y:S03]  /*87f0*/  ISETP.GE.AND P0, PT, R6, 0x21, PT ;  /* 0x000000210600780c */ /* 0x000fe60003f06270 */
[----:B------:R1:W3:Y:S10]  /*8800*/  SHFL.IDX PT, R3, R73, 0x1, 0x181f ;  /* 0x00381f0049037f89 */ /* 0x0002f400000e0000 */
[----:B------:R-:W-:-:S05]  /*8810*/  @!P0 BRA `(.L_x_1730) ;  /* 0x0000015000008947 */ /* 0x000fca0003800000 */
[----:B------:R-:W-:Y:S02]  /*8820*/  ISETP.GE.AND P0, PT, R140, c[0x0][0x1d4], PT ;  /* 0x000075008c007a0c */ /* 0x000fe40003f06270 */
[----:B------:R-:W-:Y:S11]  /*8830*/  ISETP.GE.AND P4, PT, R142, c[0x0][0x1d4], PT ;  /* 0x000075008e007a0c */ /* 0x000ff60003f86270 */
[----:B------:R-:W4:Y:S01]  /*8840*/  @!P0 LDS.128 R20, [R203+0xb080] ;  /* 0x00b08000cb148984 */ /* 0x000f220000000c00 */
[CC--:B---3--:R-:W-:Y:S04]  /*8850*/  @!P0 LEA R10, P3, R140.reuse, R3.reuse, 0x1 ;  /* 0x000000038c0a8211 */ /* 0x0c8fe800078608ff */
[-C--:B--2---:R-:W-:Y:S02]  /*8860*/  @!P0 LEA.HI.X R11, R140, R4.reuse, R141, 0x1, P3 ;  /* 0x000000048c0b8211 */ /* 0x084fe400018f0c8d */
[CC--:B------:R-:W-:Y:S04]  /*8870*/  @!P4 LEA R14, P3, R206.reuse, R3.reuse, 0x1 ;  /* 0x00000003ce0ec211 */ /* 0x0c0fe800078608ff */
[-C--:B------:R-:W-:Y:S02]  /*8880*/  @!P4 LEA.HI.X R15, R206, R4.reuse, R214, 0x1, P3 ;  /* 0x00000004ce0fc211 */ /* 0x080fe400018f0cd6 */
[C---:B------:R-:W-:Y:S11]  /*8890*/  ISETP.GE.AND P3, PT, R205.reuse, c[0x0][0x1d4], PT ;  /* 0x00007500cd007a0c */ /* 0x040ff60003f66270 */
[----:B------:R-:W-:Y:S02]  /*88a0*/  @!UPT UIADD3 URZ, URZ, URZ, URZ ;  /* 0x0000003f3f3ff290 */ /* 0x000fe4000fffe03f */
[CC--:B------:R-:W-:Y:S04]  /*88b0*/  @!P3 LEA R12, P5, R205.reuse, R3.reuse, 0x1 ;  /* 0x00000003cd0cb211 */ /* 0x0c0fe800078a08ff */
[-C--:B------:R-:W-:Y:S01]  /*88c0*/  @!P3 LEA.HI.X R13, R205, R4.reuse, R216, 0x1, P5 ;  /* 0x00000004cd0db211 */ /* 0x080fe200028f0cd8 */
[----:B----4-:R2:W-:Y:S01]  /*88d0*/  @!P0 ST.E.128 [R10.64], R20 ;  /* 0x000000140a008985 */ /* 0x0105e2000c101d06 */
[C---:B------:R-:W-:Y:S03]  /*88e0*/  ISETP.GE.AND P0, PT, R204.reuse, c[0x0][0x1d4], PT ;  /* 0x00007500cc007a0c */ /* 0x040fe60003f06270 */
[----:B------:R-:W3:Y:S10]  /*88f0*/  @!P4 LDS.128 R16, [R203+0xc880] ;  /* 0x00c88000cb10c984 */ /* 0x000ef40000000c00 */
[C---:B--2---:R-:W-:Y:S04]  /*8900*/  @!P0 LEA R10, P5, R204.reuse, R3, 0x1 ;  /* 0x00000003cc0a8211 */ /* 0x044fe800078a08ff */
[----:B------:R-:W-:Y:S01]  /*8910*/  @!P0 LEA.HI.X R11, R204, R4, R215, 0x1, P5 ;  /* 0x00000004cc0b8211 */ /* 0x000fe200028f0cd7 */
[----:B---3--:R-:W-:Y:S04]  /*8920*/  @!P4 ST.E.128 [R14.64], R16 ;  /* 0x000000100e00c985 */ /* 0x008fe8000c101d06 */
[----:B------:R-:W2:Y:S04]  /*8930*/  @!P3 LDS.128 R16, [R203+0xe080] ;  /* 0x00e08000cb10b984 */ /* 0x000ea80000000c00 */
[----:B--2---:R-:W-:Y:S04]  /*8940*/  @!P3 ST.E.128 [R12.64], R16 ;  /* 0x000000100c00b985 */ /* 0x004fe8000c101d06 */
[----:B------:R-:W2:Y:S04]  /*8950*/  @!P0 LDS.128 R12, [R203+0xf880] ;  /* 0x00f88000cb0c8984 */ /* 0x000ea80000000c00 */
[----:B--2---:R2:W-:Y:S02]  /*8960*/  @!P0 ST.E.128 [R10.64], R12 ;  /* 0x0000000c0a008985 */ /* 0x0045e4000c101d06 */
.L_x_1730:
[----:B------:R-:W-:Y:S05]  /*8970*/  BSYNC B2 ;  /* 0x0000000000027941 */ /* 0x000fea0003800000 */
.L_x_1715:
[----:B---3--:R-:W-:Y:S01]  /*8980*/  IMAD.IADD R3, R74, 0x1, -R143 ;  /* 0x000000014a037824 */ /* 0x008fe200078e0a8f */
[----:B--2---:R-:W-:Y:S01]  /*8990*/  P2R R15, PR, RZ, 0x2 ;  /* 0x00000002ff0f7803 */ /* 0x004fe20000000000 */
[----:B------:R-:W-:Y:S01]  /*89a0*/  IMAD.WIDE R10, R38, 0x30, R98 ;  /* 0x00000030260a7825 */ /* 0x000fe200078e0262 */
[----:B------:R-:W-:Y:S01]  /*89b0*/  LOP3.LUT P1, RZ, R213, 0x8, RZ, 0xc0, !PT ;  /* 0x00000008d5ff7812 */ /* 0x000fe2000782c0ff */
[----:B------:R-:W-:Y:S01]  /*89c0*/  BSSY B0, `(.L_x_1749) ;  /* 0x000004c000007945 */ /* 0x000fe20003800000 */
[----:B------:R-:W-:Y:S01]  /*89d0*/  ISETP.GE.AND P3, PT, R3, 0x21, PT ;  /* 0x000000210300780c */ /* 0x000fe20003f66270 */
[----:B------:R-:W-:Y:S01]  /*89e0*/  IMAD R6, R80, c[0x0][0x218], RZ ;  /* 0x0000860050067a24 */ /* 0x000fe200078e02ff */
[C---:B------:R-:W-:Y:S02]  /*89f0*/  LOP3.LUT P6, RZ, R213.reuse, 0x2, RZ, 0xc0, !PT ;  /* 0x00000002d5ff7812 */ /* 0x040fe400078cc0ff */
[----:B------:R-:W-:Y:S01]  /*8a00*/  LOP3.LUT P5, RZ, R213, 0x1, RZ, 0xc0, !PT ;  /* 0x00000001d5ff7812 */ /* 0x000fe200078ac0ff */
[----:B------:R-:W-:Y:S08]  /*8a10*/  IMAD R6, R75, c[0x0][0x21c], R6 ;  /* 0x000087004b067a24 */ /* 0x000ff000078e0206 */
[C---:B------:R-:W-:Y:S05]  /*8a20*/  @P3 IADD3 R9, P0, R10.reuse, 0x20, RZ ;  /* 0x000000200a093810 */ /* 0x040fea0007f1e0ff */
[----:B------:R-:W-:Y:S01]  /*8a30*/  @P3 IMAD.X R14, RZ, RZ, R11, P0 ;  /* 0x000000ffff0e3224 */ /* 0x000fe200000e060b */
[----:B------:R-:W-:Y:S11]  /*8a40*/  ISETP.GE.AND P0, PT, R3, 0x1, PT ;  /* 0x000000010300780c */ /* 0x000ff60003f06270 */
[----:B------:R-:W-:Y:S02]  /*8a50*/  @!UPT UIADD3 URZ, URZ, URZ, URZ ;  /* 0x0000003f3f3ff290 */ /* 0x000fe4000fffe03f */
[-C--:B------:R-:W-:Y:S01]  /*8a60*/  @P0 MOV R4, R82.reuse ;  /* 0x0000005200040202 */ /* 0x080fe20000000f00 */
[----:B------:R-:W-:Y:S02]  /*8a70*/  @P0 IMAD.MOV.U32 R5, RZ, RZ, R81 ;  /* 0x000000ffff050224 */ /* 0x000fe400078e0051 */
[----:B------:R-:W-:Y:S02]  /*8a80*/  @P0 IMAD R3, R11, c[0x0][0x258], RZ ;  /* 0x000096000b030a24 */ /* 0x000fe400078e02ff */
[C---:B------:R-:W-:Y:S04]  /*8a90*/  @P0 IMAD.WIDE.U32 R4, R10.reuse, c[0x0][0x258], R4 ;  /* 0x000096000a040a25 */ /* 0x040fe800078e0004 */
[----:B------:R-:W-:Y:S01]  /*8aa0*/  @P0 IMAD R3, R10, c[0x0][0x25c], R3 ;  /* 0x000097000a030a24 */ /* 0x000fe200078e0203 */
[C---:B------:R-:W-:Y:S01]  /*8ab0*/  @P0 LEA R12, P4, R4.reuse, c[0x0][0x250], 0x1 ;  /* 0x00009400040c0a11 */ /* 0x040fe200078808ff */
[----:B------:R-:W-:Y:S01]  /*8ac0*/  @P3 IMAD.MOV.U32 R11, RZ, RZ, R81 ;  /* 0x000000ffff0b3224 */ /* 0x000fe200078e0051 */
[----:B------:R-:W-:Y:S02]  /*8ad0*/  @P3 MOV R10, R82 ;  /* 0x00000052000a3202 */ /* 0x000fe40000000f00 */
[----:B------:R-:W-:Y:S03]  /*8ae0*/  @P0 IADD3 R3, R5, R3, RZ ;  /* 0x0000000305030210 */ /* 0x000fe60007ffe0ff */
[----:B------:R-:W-:Y:S01]  /*8af0*/  @P3 IMAD.WIDE.U32 R10, R9, c[0x0][0x258], R10 ;  /* 0x00009600090a3a25 */ /* 0x000fe200078e000a */
[----:B------:R-:W-:Y:S03]  /*8b00*/  @P0 LEA.HI.X R13, R4, c[0x0][0x254], R3, 0x1, P4 ;  /* 0x00009500040d0a11 */ /* 0x000fe600020f0c03 */
[----:B------:R-:W-:Y:S02]  /*8b10*/  IMAD R3, R79, c[0x0][0x208], RZ ;  /* 0x000082004f037a24 */ /* 0x000fe400078e02ff */
[----:B------:R-:W-:Y:S01]  /*8b20*/  @!PT LDS RZ, [RZ] ;  /* 0x00000000fffff984 */ /* 0x000fe20000000800 */
[----:B------:R-:W-:Y:S01]  /*8b30*/  @!PT LDS RZ, [RZ] ;  /* 0x00000000fffff984 */ /* 0x000fe20000000800 */
[----:B------:R-:W-:Y:S01]  /*8b40*/  @!PT LDS RZ, [RZ] ;  /* 0x00000000fffff984 */ /* 0x000fe20000000800 */
[----:B------:R2:W-:Y:S01]  /*8b50*/  @P0 LDGSTS.E.BYPASS.LTC128B.128 [R203+0x4080], [R12.64], !P1 ;  /* 0x040800000ccb0fae */ /* 0x0005e2000c901d46 */
[C---:B------:R-:W-:Y:S04]  /*8b60*/  IMAD.WIDE.U32 R4, R76.reuse, c[0x0][0x208], RZ ;  /* 0x000082004c047a25 */ /* 0x040fe800078e00ff */
[----:B------:R-:W-:Y:S04]  /*8b70*/  IMAD R3, R76, c[0x0][0x20c], R3 ;  /* 0x000083004c037a24 */ /* 0x000fe800078e0203 */
[----:B------:R-:W-:Y:S04]  /*8b80*/  IMAD.IADD R5, R5, 0x1, R3 ;  /* 0x0000000105057824 */ /* 0x000fe800078e0203 */
[----:B------:R-:W-:Y:S05]  /*8b90*/  IMAD.WIDE.U32 R4, R75, c[0x0][0x218], R4 ;  /* 0x000086004b047a25 */ /* 0x000fea00078e0004 */
[----:B------:R-:W-:Y:S01]  /*8ba0*/  IADD3 R3, P4, R106, R4, RZ ;  /* 0x000000046a037210 */ /* 0x000fe20007f9e0ff */
[----:B------:R-:W-:Y:S03]  /*8bb0*/  @P3 IMAD R4, R14, c[0x0][0x258], RZ ;  /* 0x000096000e043a24 */ /* 0x000fe600078e02ff */
[----:B------:R-:W-:Y:S01]  /*8bc0*/  IADD3.X R6, R116, R5, R6, P4, !PT ;  /* 0x0000000574067210 */ /* 0x000fe200027fe406 */
[----:B------:R-:W-:Y:S05]  /*8bd0*/  @P3 IMAD R4, R9, c[0x0][0x25c], R4 ;  /* 0x0000970009043a24 */ /* 0x000fea00078e0204 */
[----:B------:R-:W-:Y:S02]  /*8be0*/  @P3 IADD3 R5, R11, R4, RZ ;  /* 0x000000040b053210 */ /* 0x000fe40007ffe0ff */
[C---:B------:R-:W-:Y:S04]  /*8bf0*/  @P3 LEA R4, P4, R10.reuse, c[0x0][0x250], 0x1 ;  /* 0x000094000a043a11 */ /* 0x040fe800078808ff */
[----:B------:R-:W-:Y:S02]  /*8c00*/  @P3 LEA.HI.X R5, R10, c[0x0][0x254], R5, 0x1, P4 ;  /* 0x000095000a053a11 */ /* 0x000fe400020f0c05 */
[C---:B------:R-:W-:Y:S04]  /*8c10*/  LEA R9, P4, R3.reuse, c[0x0][0x1f8], 0x1 ;  /* 0x00007e0003097a11 */ /* 0x040fe800078808ff */
[----:B------:R-:W-:Y:S02]  /*8c20*/  LEA.HI.X R6, R3, c[0x0][0x1fc], R6, 0x1, P4 ;  /* 0x00007f0003067a11 */ /* 0x000fe400020f0c06 */
[----:B------:R2:W3:Y:S01]  /*8c30*/  SHFL.IDX PT, R3, R9, RZ, 0x181f ;  /* 0x00181fff09037589 */ /* 0x0004e200000e0000 */
[----:B------:R-:W-:Y:S11]  /*8c40*/  LOP3.LUT P4, RZ, R213, 0x4, RZ, 0xc0, !PT ;  /* 0x00000004d5ff7812 */ /* 0x000ff6000788c0ff */
[----:B------:R-:W-:Y:S02]  /*8c50*/  @!UPT UIADD3 URZ, URZ, URZ, URZ ;  /* 0x0000003f3f3ff290 */ /* 0x000fe4000fffe03f */
[----:B------:R2:W-:Y:S04]  /*8c60*/  @P0 LDGSTS.E.BYPASS.LTC128B.128 [R203+0x5880], [R12.64+0x80], !P4 ;  /* 0x058800800ccb0fae */ /* 0x0005e8000e101d46 */
[----:B------:R2:W-:Y:S04]  /*8c70*/  @P0 LDGSTS.E.BYPASS.LTC128B.128 [R203+0x7080], [R12.64+0x100], !P6 ;  /* 0x070801000ccb0fae */ /* 0x0005e8000f101d46 */
[----:B------:R2:W-:Y:S04]  /*8c80*/  @P0 LDGSTS.E.BYPASS.LTC128B.128 [R203+0x8880], [R12.64+0x180], !P5 ;  /* 0x088801800ccb0fae */ /* 0x0005e8000e901d46 */
[----:B------:R4:W-:Y:S01]  /*8c90*/  @P3 LDGSTS.E.BYPASS.LTC128B.128 [R207+0x5080], [R4.64], !P1 ;  /* 0x0508000004cf3fae */ /* 0x0009e2000c901d46 */
[----:B------:R-:W-:Y:S03]  /*8ca0*/  ISETP.NE.AND P1, PT, R15, RZ, PT ;  /* 0x000000ff0f00720c */ /* 0x000fe60003f25270 */
[----:B------:R4:W-:Y:S04]  /*8cb0*/  @P3 LDGSTS.E.BYPASS.LTC128B.128 [R207+0x6880], [R4.64+0x80], !P4 ;  /* 0x0688008004cf3fae */ /* 0x0009e8000e101d46 */
[----:B------:R4:W-:Y:S04]  /*8cc0*/  @P3 LDGSTS.E.BYPASS.LTC128B.128 [R207+0x8080], [R4.64+0x100], !P6 ;  /* 0x0808010004cf3fae */ /* 0x0009e8000f101d46 */
[----:B------:R4:W-:Y:S04]  /*8cd0*/  @P3 LDGSTS.E.BYPASS.LTC128B.128 [R207+0x9880], [R4.64+0x180], !P5 ;  /* 0x0988018004cf3fae */ /* 0x0009e8000e901d46 */
[----:B------:R-:W0:Y:S04]  /*8ce0*/  LDGDEPBAR ;  /* 0x00000000000079af */ /* 0x000e280000000000 */
[----:B----4-:R2:W4:Y:S01]  /*8cf0*/  SHFL.IDX PT, R4, R6, RZ, 0x181f ;  /* 0x00181fff06047589 */ /* 0x01052200000e0000 */
[----:B------:R-:W-:Y:S04]  /*8d00*/  DEPBAR.LE SB0, 0x0 ;  /* 0x000080000000791a */ /* 0x000fe80000000000 */
[----:B------:R-:W-:Y:S06]  /*8d10*/  BAR.SYNC.DEFER_BLOCKING 0x0 ;  /* 0x0000000000007b1d */ /* 0x000fec0000010000 */
[----:B------:R-:W-:-:S05]  /*8d20*/  @!P0 BRA `(.L_x_1750) ;  /* 0x0000015000008947 */ /* 0x000fca0003800000 */
[----:B---3--:R-:W-:Y:S02]  /*8d30*/  ISETP.GE.AND P0, PT, R140, c[0x0][0x1d4], PT ;  /* 0x000075008c007a0c */ /* 0x008fe40003f06270 */
[----:B------:R-:W-:Y:S11]  /*8d40*/  ISETP.GE.AND P5, PT, R142, c[0x0][0x1d4], PT ;  /* 0x000075008e007a0c */ /* 0x000ff60003fa6270 */
[----:B------:R-:W3:Y:S01]  /*8d50*/  @!P0 LDS.128 R20, [R203+0x4080] ;  /* 0x00408000cb148984 */ /* 0x000ee20000000c00 */
[CC--:B------:R-:W-:Y:S04]  /*8d60*/  @!P0 LEA R10, P4, R140.reuse, R3.reuse, 0x1 ;  /* 0x000000038c0a8211 */ /* 0x0c0fe800078808ff */
[-C--:B----4-:R-:W-:Y:S02]  /*8d70*/  @!P0 LEA.HI.X R11, R140, R4.reuse, R141, 0x1, P4 ;  /* 0x000000048c0b8211 */ /* 0x090fe400020f0c8d */
[CC--:B------:R-:W-:Y:S04]  /*8d80*/  @!P5 LEA R14, P4, R206.reuse, R3.reuse, 0x1 ;  /* 0x00000003ce0ed211 */ /* 0x0c0fe800078808ff */
[-C--:B------:R-:W-:Y:S02]  /*8d90*/  @!P5 LEA.HI.X R15, R206, R4.reuse, R214, 0x1, P4 ;  /* 0x00000004ce0fd211 */ /* 0x080fe400020f0cd6 */
[C---:B------:R-:W-:Y:S11]  /*8da0*/  ISETP.GE.AND P4, PT, R205.reuse, c[0x0][0x1d4], PT ;  /* 0x00007500cd007a0c */ /* 0x040ff60003f86270 */
[----:B------:R-:W-:Y:S02]  /*8db0*/  @!UPT UIADD3 URZ, URZ, URZ, URZ ;  /* 0x0000003f3f3ff290 */ /* 0x000fe4000fffe03f */
[CC--:B--2---:R-:W-:Y:S04]  /*8dc0*/  @!P4 LEA R12, P6, R205.reuse, R3.reuse, 0x1 ;  /* 0x00000003cd0cc211 */ /* 0x0c4fe800078c08ff */
[-C--:B------:R-:W-:Y:S01]  /*8dd0*/  @!P4 LEA.HI.X R13, R205, R4.reuse, R216, 0x1, P6 ;  /* 0x00000004cd0dc211 */ /* 0x080fe200030f0cd8 */
[----:B---3--:R2:W-:Y:S01]  /*8de0*/  @!P0 ST.E.128 [R10.64], R20 ;  /* 0x000000140a008985 */ /* 0x0085e2000c101d06 */
        /* <DEDUP_REMOVED lines=9> */
.L_x_1750:
[----:B---3--:R-:W-:Y:S05]  /*8e80*/  BSYNC B0 ;  /* 0x0000000000007941 */ /* 0x008fea0003800000 */
.L_x_1749:
[----:B----4-:R3:W4:Y:S01]  /*8e90*/  SHFL.IDX PT, R4, R6, 0x1, 0x181f ;  /* 0x00381f0006047f89 */ /* 0x01072200000e0000 */
[----:B------:R-:W-:Y:S03]  /*8ea0*/  BSSY B0, `(.L_x_1751) ;  /* 0x0000018000007945 */ /* 0x000fe60003800000 */
[----:B------:R3:W1:Y:S01]  /*8eb0*/  SHFL.IDX PT, R3, R9, 0x1, 0x181f ;  /* 0x00381f0009037f89 */ /* 0x00066200000e0000 */
[----:B------:R-:W-:-:S05]  /*8ec0*/  @!P3 BRA `(.L_x_1752) ;  /* 0x000001500000b947 */ /* 0x000fca0003800000 */
[----:B------:R-:W-:Y:S02]  /*8ed0*/  ISETP.GE.AND P0, PT, R140, c[0x0][0x1d4], PT ;  /* 0x000075008c007a0c */ /* 0x000fe40003f06270 */
[----:B------:R-:W-:Y:S11]  /*8ee0*/  ISETP.GE.AND P4, PT, R142, c[0x0][0x1d4], PT ;  /* 0x000075008e007a0c */ /* 0x000ff60003f86270 */
[----:B------:R-:W5:Y:S01]  /*8ef0*/  @!P0 LDS.128 R20, [R203+0x5080] ;  /* 0x00508000cb148984 */ /* 0x000f620000000c00 */
[CC--:B-12---:R-:W-:Y:S04]  /*8f00*/  @!P0 LEA R10, P3, R140.reuse, R3.reuse, 0x1 ;  /* 0x000000038c0a8211 */ /* 0x0c6fe800078608ff */
[-C--:B----4-:R-:W-:Y:S02]  /*8f10*/  @!P0 LEA.HI.X R11, R140, R4.reuse, R141, 0x1, P3 ;  /* 0x000000048c0b8211 */ /* 0x090fe400018f0c8d */
[CC--:B------:R-:W-:Y:S04]  /*8f20*/  @!P4 LEA R14, P3, R206.reuse, R3.reuse, 0x1 ;  /* 0x00000003ce0ec211 */ /* 0x0c0fe800078608ff */
[-C--:B------:R-:W-:Y:S02]  /*8f30*/  @!P4 LEA.HI.X R15, R206, R4.reuse, R214, 0x1, P3 ;  /* 0x00000004ce0fc211 */ /* 0x080fe400018f0cd6 */
[C---:B------:R-:W-:Y:S11]  /*8f40*/  ISETP.GE.AND P3, PT, R205.reuse, c[0x0][0x1d4], PT ;  /* 0x00007500cd007a0c */ /* 0x040ff60003f66270 */
[----:B------:R-:W-:Y:S02]  /*8f50*/  @!UPT UIADD3 URZ, URZ, URZ, URZ ;  /* 0x0000003f3f3ff290 */ /* 0x000fe4000fffe03f */
[CC--:B------:R-:W-:Y:S04]  /*8f60*/  @!P3 LEA R12, P5, R205.reuse, R3.reuse, 0x1 ;  /* 0x00000003cd0cb211 */ /* 0x0c0fe800078a08ff */
[-C--:B------:R-:W-:Y:S01]  /*8f70*/  @!P3 LEA.HI.X R13, R205, R4.reuse, R216, 0x1, P5 ;  /* 0x00000004cd0db211 */ /* 0x080fe200028f0cd8 */
[----:B-----5:R1:W-:Y:S01]  /*8f80*/  @!P0 ST.E.128 [R10.64], R20 ;  /* 0x000000140a008985 */ /* 0x0203e2000c101d06 */
[C---:B------:R-:W-:Y:S03]  /*8f90*/  ISETP.GE.AND P0, PT, R204.reuse, c[0x0][0x1d4], PT ;  /* 0x00007500cc007a0c */ /* 0x040fe60003f06270 */
[----:B------:R-:W2:Y:S10]  /*8fa0*/  @!P4 LDS.128 R16, [R203+0x6880] ;  /* 0x00688000cb10c984 */ /* 0x000eb40000000c00 */
[C---:B-1----:R-:W-:Y:S04]  /*8fb0*/  @!P0 LEA R10, P5, R204.reuse, R3, 0x1 ;  /* 0x00000003cc0a8211 */ /* 0x042fe800078a08ff */
[----:B------:R-:W-:Y:S01]  /*8fc0*/  @!P0 LEA.HI.X R11, R204, R4, R215, 0x1, P5 ;  /* 0x00000004cc0b8211 */ /* 0x000fe200028f0cd7 */
[----:B--2---:R-:W-:Y:S04]  /*8fd0*/  @!P4 ST.E.128 [R14.64], R16 ;  /* 0x000000100e00c985 */ /* 0x004fe8000c101d06 */
[----:B------:R-:W1:Y:S04]  /*8fe0*/  @!P3 LDS.128 R16, [R203+0x8080] ;  /* 0x00808000cb10b984 */ /* 0x000e680000000c00 */
[----:B-1----:R-:W-:Y:S04]  /*8ff0*/  @!P3 ST.E.128 [R12.64], R16 ;  /* 0x000000100c00b985 */ /* 0x002fe8000c101d06 */
[----:B------:R-:W1:Y:S04]  /*9000*/  @!P0 LDS.128 R12, [R203+0x9880] ;  /* 0x00988000cb0c8984 */ /* 0x000e680000000c00 */
[----:B-1----:R1:W-:Y:S02]  /*9010*/  @!P0 ST.E.128 [R10.64], R12 ;  /* 0x0000000c0a008985 */ /* 0x0023e4000c101d06 */
.L_x_1752:
[----:B------:R-:W-:Y:S05]  /*9020*/  BSYNC B0 ;  /* 0x0000000000007941 */ /* 0x000fea0003800000 */
.L_x_1751:
[----:B------:R-:W-:Y:S01]  /*9030*/  ISETP.GT.AND P4, PT, R38, R110, PT ;  /* 0x0000006e2600720c */ /* 0x000fe20003f84270 */
[----:B------:R-:W-:Y:S01]  /*9040*/  @!UPT UIADD3 URZ, URZ, URZ, URZ ;  /* 0x0000003f3f3ff290 */ /* 0x000fe2000fffe03f */
[----:B------:R-:W-:Y:S11]  /*9050*/  BSSY B0, `(.L_x_1753) ;  /* 0x000002a000007945 */ /* 0x000ff60003800000 */
[----:B------:R-:W-:-:S05]  /*9060*/  @!P4 BRA `(.L_x_1754) ;  /* 0x000002800000c947 */ /* 0x000fca0003800000 */
[----:B-1----:R-:W-:Y:S01]  /*9070*/  IADD3 R3, R38, -0x1, RZ ;  /* 0xffffffff26037810 */ /* 0x002fe20007ffe0ff */
[----:B----4-:R-:W-:Y:S01]  /*9080*/  IMAD.MOV.U32 R4, RZ, RZ, R102 ;  /* 0x000000ffff047224 */ /* 0x010fe200078e0066 */
[----:B--2---:R-:W-:Y:S01]  /*9090*/  P2R R12, PR, RZ, 0x4 ;  /* 0x00000004ff0c7803 */ /* 0x004fe20000000000 */
[----:B------:R-:W-:Y:S01]  /*90a0*/  IMAD.MOV.U32 R5, RZ, RZ, R101 ;  /* 0x000000ffff057224 */ /* 0x000fe200078e0065 */
[----:B------:R-:W-:Y:S01]  /*90b0*/  SHF.R.S32.HI R10, RZ, 0x1f, R3 ;  /* 0x0000001fff0a7819 */ /* 0x000fe20000011403 */
[----:B---3--:R-:W-:Y:S01]  /*90c0*/  IMAD R6, R135, R3, RZ ;  /* 0x0000000387067224 */ /* 0x008fe200078e02ff */
[----:B------:R-:W-:Y:S01]  /*90d0*/  LOP3.LUT P2, RZ, R213, 0x8, RZ, 0xc0, !PT ;  /* 0x00000008d5ff7812 */ /* 0x000fe2000784c0ff */
[-C--:B------:R-:W-:Y:S01]  /*90e0*/  IMAD.WIDE.U32 R4, R3, R120.reuse, R4 ;  /* 0x0000007803047225 */ /* 0x080fe200078e0004 */
[----:B------:R-:W-:Y:S02]  /*90f0*/  P2R R9, PR, RZ, 0x2 ;  /* 0x00000002ff097803 */ /* 0x000fe40000000000 */
[----:B------:R-:W-:Y:S01]  /*9100*/  LOP3.LUT P1, RZ, R213, 0x4, RZ, 0xc0, !PT ;  /* 0x00000004d5ff7812 */ /* 0x000fe2000782c0ff */
[----:B------:R-:W-:Y:S01]  /*9110*/  IMAD R3, R10, R120, R6 ;  /* 0x000000780a037224 */ /* 0x000fe200078e0206 */
[----:B------:R-:W-:Y:S02]  /*9120*/  IADD3 R6, -R143, 0x30, RZ ;  /* 0x000000308f067810 */ /* 0x000fe40007ffe1ff */
[----:B------:R-:W-:Y:S01]  /*9130*/  LOP3.LUT P6, RZ, R213, 0x1, RZ, 0xc0, !PT ;  /* 0x00000001d5ff7812 */ /* 0x000fe200078cc0ff */
[----:B------:R-:W-:Y:S01]  /*9140*/  IMAD.IADD R3, R5, 0x1, R3 ;  /* 0x0000000105037824 */ /* 0x000fe200078e0203 */
[----:B------:R-:W-:Y:S11]  /*9150*/  ISETP.GE.AND P3, PT, R6, 0x1, PT ;  /* 0x000000010600780c */ /* 0x000ff60003f66270 */
[----:B------:R-:W-:Y:S02]  /*9160*/  @!UPT UIADD3 URZ, URZ, URZ, URZ ;  /* 0x0000003f3f3ff290 */ /* 0x000fe4000fffe03f */
[C---:B------:R-:W-:Y:S04]  /*9170*/  @P3 LEA R10, P0, R4.reuse, c[0x0][0x220], 0x1 ;  /* 0x00008800040a3a11 */ /* 0x040fe800078008ff */
[----:B------:R-:W-:Y:S02]  /*9180*/  @P3 LEA.HI.X R11, R4, c[0x0][0x224], R3, 0x1, P0 ;  /* 0x00008900040b3a11 */ /* 0x000fe400000f0c03 */
[----:B------:R-:W-:Y:S03]  /*9190*/  ISETP.GE.AND P0, PT, R6, 0x21, PT ;  /* 0x000000210600780c */ /* 0x000fe60003f06270 */
[----:B------:R-:W-:Y:S01]  /*91a0*/  @!PT LDS RZ, [RZ] ;  /* 0x00000000fffff984 */ /* 0x000fe20000000800 */
[----:B------:R-:W-:Y:S01]  /*91b0*/  @!PT LDS RZ, [RZ] ;  /* 0x00000000fffff984 */ /* 0x000fe20000000800 */
[----:B------:R-:W-:Y:S01]  /*91c0*/  @!PT LDS RZ, [RZ] ;  /* 0x00000000fffff984 */ /* 0x000fe20000000800 */
[----:B------:R1:W-:Y:S01]  /*91d0*/  @P3 LDGSTS.E.BYPASS.LTC128B.128 [R203+0xa080], [R10.64], !P2 ;  /* 0x0a0800000acb3fae */ /* 0x0003e2000d101d46 */
[----:B------:R-:W-:Y:S03]  /*91e0*/  ISETP.NE.AND P2, PT, R12, RZ, PT ;  /* 0x000000ff0c00720c */ /* 0x000fe60003f45270 */
[----:B------:R1:W-:Y:S06]  /*91f0*/  @P3 LDGSTS.E.BYPASS.LTC128B.128 [R203+0xb880], [R10.64+0x80], !P1 ;  /* 0x0b8800800acb3fae */ /* 0x0003ec000c901d46 */
[----:B------:R-:W-:Y:S05]  /*9200*/  @P0 IADD3 R5, P5, R139, R4, RZ ;  /* 0x000000048b050210 */ /* 0x000fea0007fbe0ff */
[----:B------:R-:W-:Y:S01]  /*9210*/  @P0 IMAD.X R3, R3, 0x1, R136, P5 ;  /* 0x0000000103030824 */ /* 0x000fe200028e0688 */
[C---:B------:R-:W-:Y:S04]  /*9220*/  @P0 LEA R4, P5, R5.reuse, c[0x0][0x220], 0x1 ;  /* 0x0000880005040a11 */ /* 0x040fe800078a08ff */
[----:B------:R-:W-:Y:S02]  /*9230*/  @P0 LEA.HI.X R5, R5, c[0x0][0x224], R3, 0x1, P5 ;  /* 0x0000890005050a11 */ /* 0x000fe400028f0c03 */
[C---:B------:R-:W-:Y:S11]  /*9240*/  LOP3.LUT P5, RZ, R213.reuse, 0x2, RZ, 0xc0, !PT ;  /* 0x00000002d5ff7812 */ /* 0x040ff600078ac0ff */
[----:B------:R-:W-:Y:S02]  /*9250*/  @!UPT UIADD3 URZ, URZ, URZ, URZ ;  /* 0x0000003f3f3ff290 */ /* 0x000fe4000fffe03f */
[----:B------:R1:W-:Y:S04]  /*9260*/  @P3 LDGSTS.E.BYPASS.LTC128B.128 [R203+0xd080], [R10.64+0x100], !P5 ;  /* 0x0d0801000acb3fae */ /* 0x0003e8000e901d46 */
[----:B------:R1:W-:Y:S01]  /*9270*/  @P3 LDGSTS.E.BYPASS.LTC128B.128 [R203+0xe880], [R10.64+0x180], !P6 ;  /* 0x0e8801800acb3fae */ /* 0x0003e2000f101d46 */
[----:B------:R-:W-:Y:S11]  /*9280*/  LOP3.LUT P3, RZ, R213, 0x8, RZ, 0xc0, !PT ;  /* 0x00000008d5ff7812 */ /* 0x000ff6000786c0ff */
[----:B------:R-:W-:Y:S02]  /*9290*/  @!UPT UIADD3 URZ, URZ, URZ, URZ ;  /* 0x0000003f3f3ff290 */ /* 0x000fe4000fffe03f */
[----:B------:R1:W-:Y:S04]  /*92a0*/  @P0 LDGSTS.E.BYPASS.LTC128B.128 [R207+0xb080], [R4.64], !P3 ;  /* 0x0b08000004cf0fae */ /* 0x0003e8000d901d46 */
[----:B------:R1:W-:Y:S01]  /*92b0*/  @P0 LDGSTS.E.BYPASS.LTC128B.128 [R207+0xc880], [R4.64+0x80], !P1 ;  /* 0x0c88008004cf0fae */ /* 0x0003e2000c901d46 */
[----:B------:R-:W-:Y:S03]  /*92c0*/  ISETP.NE.AND P1, PT, R9, RZ, PT ;  /* 0x000000ff0900720c */ /* 0x000fe60003f25270 */
[----:B------:R1:W-:Y:S04]  /*92d0*/  @P0 LDGSTS.E.BYPASS.LTC128B.128 [R207+0xe080], [R4.64+0x100], !P5 ;  /* 0x0e08010004cf0fae */ /* 0x0003e8000e901d46 */
[----:B------:R1:W-:Y:S04]  /*92e0*/  @P0 LDGSTS.E.BYPASS.LTC128B.128 [R207+0xf880], [R4.64+0x180], !P6 ;  /* 0x0f88018004cf0fae */ /* 0x0003e8000f101d46 */
.L_x_1754:
[----:B------:R-:W-:Y:S05]  /*92f0*/  BSYNC B0 ;  /* 0x0000000000007941 */ /* 0x000fea0003800000 */
.L_x_1753:
[----:B------:R-:W0:Y:S01]  /*9300*/  LDGDEPBAR ;  /* 0x00000000000079af */ /* 0x000e220000000000 */
[----:B------:R-:W-:Y:S01]  /*9310*/  IADD3 R38, R38, -0x1, RZ ;  /* 0xffffffff26267810 */ /* 0x000fe20007ffe0ff */
[----:B------:R-:W-:-:S05]  /*9320*/  @P4 BRA `(.L_x_1755) ;  /* 0xffffa1d000004947 */ /* 0x000fca000383ffff */
[----:B------:R-:W-:Y:S01]  /*9330*/  WARPSYNC 0xffffffff ;  /* 0xffffffff00007948 */ /* 0x000fe20003800000 */
[----:B------:R-:W-:Y:S06]  /*9340*/  BAR.SYNC.DEFER_BLOCKING 0x0 ;  /* 0x0000000000007b1d */ /* 0x000fec0000010000 */
.L_x_1714:
[----:B------:R-:W-:Y:S01]  /*9350*/  ISETP.GE.AND P0, PT, R123, 0x1, PT ;  /* 0x000000017b00780c */ /* 0x000fe20003f06270 */
[----:B------:R-:W-:Y:S01]  /*9360*/  BSSY B0, `(.L_x_1756) ;  /* 0x000001f000007945 */ /* 0x000fe20003800000 */
[----:B------:R-:W-:-:S11]  /*9370*/  MOV R2, RZ ;  /* 0x000000ff00027202 */ /* 0x000fd60000000f00 */
[----:B------:R-:W-:Y:S05]  /*9380*/  @!P0 BRA `(.L_x_1757) ;  /* 0x000001c000008947 */ /* 0x000fea0003800000 */
[----:B-1----:R-:W-:Y:S02]  /*9390*/  IABS R3, R119 ;  /* 0x0000007700037213 */ /* 0x002fe40000000000 */
[----:B--23--:R-:W-:Y:S02]  /*93a0*/  IADD3 R6, R128, -0x1, R119 ;  /* 0xffffffff80067810 */ /* 0x00cfe40007ffe077 */
[----:B------:R-:W1:Y:S02]  /*93b0*/  I2F.RP R2, R3 ;  /* 0x0000000300027306 */ /* 0x000e640000209400 */
[----:B------:R-:W-:-:S06]  /*93c0*/  IABS R11, R6 ;  /* 0x00000006000b7213 */ /* 0x000fcc0000000000 */
[----:B-1----:R-:W1:Y:S02]  /*93d0*/  MUFU.RCP R2, R2 ;  /* 0x0000000200027308 */ /* 0x002e640000001000 */
[----:B-1----:R-:W-:-:S06]  /*93e0*/  IADD3 R2, R2, 0xffffffe, RZ ;  /* 0x0ffffffe02027810 */ /* 0x002fcc0007ffe0ff */
[----:B------:R-:W1:Y:S02]  /*93f0*/  F2I.FTZ.U32.TRUNC.NTZ R5, R2 ;  /* 0x0000000200057305 */ /* 0x000e64000021f000 */
[----:B-1----:R-:W-:-:S04]  /*9400*/  IMAD.MOV R2, RZ, RZ, -R5 ;  /* 0x000000ffff027224 */ /* 0x002fc800078e0a05 */
[----:B----4-:R-:W-:Y:S01]  /*9410*/  IMAD.MOV.U32 R4, RZ, RZ, R2 ;  /* 0x000000ffff047224 */ /* 0x010fe200078e0002 */
        /* <DEDUP_REMOVED lines=19> */
.L_x_1757:
[----:B------:R-:W-:Y:S05]  /*9550*/  BSYNC B0 ;  /* 0x0000000000007941 */ /* 0x000fea0003800000 */
.L_x_1756:
[----:B-12---:R-:W2:Y:S01]  /*9560*/  LDL R3, [R1+0x40] ;  /* 0x0000400001037983 */ /* 0x006ea20000100800 */
        /* <DEDUP_REMOVED lines=64> */
[----:B--2---:R-:W-:-:S04]  /*9970*/  IMAD R219, R3, R2, RZ ;  /* 0x0000000203db7224 */ /* 0x004fc800078e02ff */
[--C-:B------:R-:W-:Y:S01]  /*9980*/  IMAD.IADD R3, R219, 0x1, R2.reuse ;  /* 0x00000001db037824 */ /* 0x100fe200078e0202 */
[----:B------:R-:W-:-:S04]  /*9990*/  PRMT R2, RZ, 0x7610, R2 ;  /* 0x00007610ff027816 */ /* 0x000fc80000000002 */
[----:B------:R-:W-:Y:S02]  /*99a0*/  IMNMX R210, R128, R3, PT ;  /* 0x0000000380d27217 */ /* 0x000fe40003800200 */
[----:B------:R-:W-:Y:S02]  /*99b0*/  CS2R R128, SRZ ;  /* 0x0000000000807805 */ /* 0x000fe4000001ff00 */
[----:B------:R-:W-:-:S13]  /*99c0*/  ISETP.GT.AND P0, PT, R210, R219, PT ;  /* 0x000000dbd200720c */ /* 0x000fda0003f04270 */
[----:B------:R-:W-:Y:S05]  /*99d0*/  @!P0 BRA `(.L_x_1758) ;  /* 0x0000d59000008947 */ /* 0x000fea0003800000 */
[----:B----4-:R-:W2:Y:S04]  /*99e0*/  LDL R4, [R1+0x10] ;  /* 0x0000100001047983 */ /* 0x010ea80000100800 */
[----:B---3--:R-:W3:Y:S04]  /*99f0*/  LDL R6, [R1+0x8] ;  /* 0x0000080001067983 */ /* 0x008ee80000100800 */
[----:B------:R-:W4:Y:S04]  /*9a00*/  LDL R12, [R1+0x4] ;  /* 0x00000400010c7983 */ /* 0x000f280000100800 */
[----:B------:R-:W4:Y:S04]  /*9a10*/  LDL R9, [R1+0x18] ;  /* 0x0000180001097983 */ /* 0x000f280000100800 */
[----:B------:R-:W4:Y:S01]  /*9a20*/  LDL R11, [R1+0x14] ;  /* 0x00001400010b7983 */ /* 0x000f220000100800 */
[----:B------:R-:W-:-:S04]  /*9a30*/  ISETP.NE.U32.AND P0, PT, RZ, c[0x0][0x340], PT ;  /* 0x0000d000ff007a0c */ /* 0x000fc80003f05070 */
[----:B------:R-:W-:-:S13]  /*9a40*/  ISETP.NE.AND.EX P2, PT, RZ, c[0x0][0x344], PT, P0 ;  /* 0x0000d100ff007a0c */ /* 0x000fda0003f45300 */
[----:B------:R-:W-:Y:S01]  /*9a50*/  @P2 IADD3 R2, P0, R252, c[0x0][0x340], RZ ;  /* 0x0000d000fc022a10 */ /* 0x000fe20007f1e0ff */
[----:B------:R-:W-:-:S05]  /*9a60*/  IMAD.MOV.U32 R5, RZ, RZ, c[0x0][0x2c4] ;  /* 0x0000b100ff057624 */ /* 0x000fca00078e00ff */
[----:B------:R-:W-:Y:S02]  /*9a70*/  ISETP.NE.AND P1, PT, R5, 0x1, PT ;  /* 0x000000010500780c */ /* 0x000fe40003f25270 */
[----:B--2---:R-:W-:-:S05]  /*9a80*/  @P2 IADD3.X R3, R4, c[0x0][0x344], RZ, P0, !PT ;  /* 0x0000d10004032a10 */ /* 0x004fca00007fe4ff */
[----:B------:R1:W5:Y:S01]  /*9a90*/  @P2 LDG.E R16, [R2.64] ;  /* 0x0000000602102981 */ /* 0x000362000c1e1900 */
[----:B------:R-:W-:Y:S02]  /*9aa0*/  ISETP.NE.U32.AND P0, PT, RZ, c[0x0][0x348], PT ;  /* 0x0000d200ff007a0c */ /* 0x000fe40003f05070 */
[----:B---3--:R-:W-:Y:S01]  /*9ab0*/  LOP3.LUT R49, R6, 0xffff, RZ, 0xc0, !PT ;  /* 0x0000ffff06317812 */ /* 0x008fe200078ec0ff */
[----:B----4-:R-:W-:Y:S01]  /*9ac0*/  IMAD R6, R12, 0x80, R0 ;  /* 0x000000800c067824 */ /* 0x010fe200078e0200 */
[----:B------:R-:W-:-:S03]  /*9ad0*/  ISETP.NE.AND.EX P0, PT, RZ, c[0x0][0x34c], PT, P0 ;  /* 0x0000d300ff007a0c */ /* 0x000fc60003f05300 */
[----:B------:R-:W-:Y:S01]  /*9ae0*/  @P1 IMAD.HI.U32 R10, R6, c[0x0][0x2c8], RZ ;  /* 0x0000b200060a1a27 */ /* 0x000fe200078e00ff */
[----:B-1----:R-:W-:-:S05]  /*9af0*/  SHF.R.S32.HI R2, RZ, 0x1f, R131 ;  /* 0x0000001fff027819 */ /* 0x002fca0000011483 */
[----:B------:R-:W-:-:S04]  /*9b00*/  IMAD R2, R2, c[0x0][0x178], RZ ;  /* 0x00005e0002027a24 */ /* 0x000fc800078e02ff */
[C---:B------:R-:W-:Y:S02]  /*9b10*/  IMAD R4, R131.reuse, c[0x0][0x17c], R2 ;  /* 0x00005f0083047a24 */ /* 0x040fe400078e0202 */
[----:B------:R-:W-:Y:S01]  /*9b20*/  IMAD.WIDE.U32 R2, R131, c[0x0][0x178], RZ ;  /* 0x00005e0083027a25 */ /* 0x000fe200078e00ff */
[----:B------:R-:W-:-:S03]  /*9b30*/  SEL R9, R9, RZ, !P0 ;  /* 0x000000ff09097207 */ /* 0x000fc60004000000 */
[----:B------:R-:W-:-:S04]  /*9b40*/  IMAD.IADD R3, R3, 0x1, R4 ;  /* 0x0000000103037824 */ /* 0x000fc800078e0204 */
[----:B------:R-:W-:Y:S01]  /*9b50*/  IMAD.WIDE.U32 R4, R49, c[0x0][0x1b8], R2 ;  /* 0x00006e0031047a25 */ /* 0x000fe200078e0002 */
[----:B------:R-:W-:Y:S02]  /*9b60*/  MOV R2, R6 ;  /* 0x0000000600027202 */ /* 0x000fe40000000f00 */
[----:B------:R-:W-:Y:S01]  /*9b70*/  SEL R3, R11, RZ, !P0 ;  /* 0x000000ff0b037207 */ /* 0x000fe20004000000 */
[----:B------:R-:W-:Y:S01]  /*9b80*/  IMAD R5, R49, c[0x0][0x1bc], R5 ;  /* 0x00006f0031057a24 */ /* 0x000fe200078e0205 */
[----:B------:R-:W-:Y:S01]  /*9b90*/  @P1 SHF.R.U32.HI R2, RZ, c[0x0][0x2cc], R10 ;  /* 0x0000b300ff021a19 */ /* 0x000fe2000001160a */
[----:B------:R-:W-:Y:S02]  /*9ba0*/  IMAD R9, R9, c[0x0][0x1c0], RZ ;  /* 0x0000700009097a24 */ /* 0x000fe400078e02ff */
[----:B------:R-:W-:Y:S01]  /*9bb0*/  IMAD.WIDE.U32 R4, R3, c[0x0][0x1c0], R4 ;  /* 0x0000700003047a25 */ /* 0x000fe200078e0004 */
[----:B------:R-:W-:-:S03]  /*9bc0*/  SHF.R.S32.HI R10, RZ, 0x1f, R2 ;  /* 0x0000001fff0a7819 */ /* 0x000fc60000011402 */
[----:B------:R-:W-:Y:S02]  /*9bd0*/  IMAD R9, R3, c[0x0][0x1c4], R9 ;  /* 0x0000710003097a24 */ /* 0x000fe400078e0209 */
[----:B------:R-:W-:Y:S02]  /*9be0*/  IMAD.MOV R3, RZ, RZ, -R2 ;  /* 0x000000ffff037224 */ /* 0x000fe400078e0a02 */
[----:B------:R-:W-:Y:S02]  /*9bf0*/  IMAD.IADD R5, R5, 0x1, R9 ;  /* 0x0000000105057824 */ /* 0x000fe400078e0209 */
[----:B------:R-:W-:Y:S02]  /*9c00*/  IMAD R6, R3, c[0x0][0x2c4], R6 ;  /* 0x0000b10003067a24 */ /* 0x000fe400078e0206 */
[----:B------:R-:W-:-:S04]  /*9c10*/  IMAD R3, R10, c[0x0][0x1b0], RZ ;  /* 0x00006c000a037a24 */ /* 0x000fc800078e02ff */
[C---:B------:R-:W-:Y:S01]  /*9c20*/  IMAD R10, R2.reuse, c[0x0][0x1b4], R3 ;  /* 0x00006d00020a7a24 */ /* 0x040fe200078e0203 */
[----:B------:R-:W-:Y:S01]  /*9c30*/  SHF.R.S32.HI R9, RZ, 0x1f, R6 ;  /* 0x0000001fff097819 */ /* 0x000fe20000011406 */
[----:B------:R-:W-:Y:S01]  /*9c40*/  IMAD.WIDE.U32 R2, R2, c[0x0][0x1b0], R4 ;  /* 0x00006c0002027a25 */ /* 0x000fe200078e0004 */
[----:B------:R-:W-:-:S03]  /*9c50*/  ISETP.GE.AND P1, PT, R205, c[0x0][0x198], PT ;  /* 0x00006600cd007a0c */ /* 0x000fc60003f26270 */
[----:B------:R-:W-:Y:S01]  /*9c60*/  IMAD R4, R9, c[0x0][0x1a8], RZ ;  /* 0x00006a0009047a24 */ /* 0x000fe200078e02ff */
[----:B------:R-:W-:-:S03]  /*9c70*/  IADD3 R3, R3, R10, RZ ;  /* 0x0000000a03037210 */ /* 0x000fc60007ffe0ff */
[C---:B------:R-:W-:Y:S02]  /*9c80*/  IMAD R4, R6.reuse, c[0x0][0x1ac], R4 ;  /* 0x00006b0006047a24 */ /* 0x040fe400078e0204 */
[----:B------:R-:W-:Y:S01]  /*9c90*/  IMAD.WIDE.U32 R2, R6, c[0x0][0x1a8], R2 ;  /* 0x00006a0006027a25 */ /* 0x000fe200078e0002 */
[----:B------:R-:W-:-:S03]  /*9ca0*/  LOP3.LUT R213, R213, 0xfffffffe, RZ, 0xc0, !PT ;  /* 0xfffffffed5d57812 */ /* 0x000fc600078ec0ff */
[----:B------:R-:W-:Y:S01]  /*9cb0*/  IMAD.IADD R3, R3, 0x1, R4 ;  /* 0x0000000103037824 */ /* 0x000fe200078e0204 */
[----:B------:R-:W-:Y:S01]  /*9cc0*/  LEA R9, P0, R2, c[0x0][0x160], 0x1 ;  /* 0x0000580002097a11 */ /* 0x000fe200078008ff */
[----:B------:R-:W-:Y:S01]  /*9cd0*/  IMAD R6, R12, 0x80, R143 ;  /* 0x000000800c067824 */ /* 0x000fe200078e028f */
[----:B------:R-:W-:Y:S02]  /*9ce0*/  ISETP.GE.AND P4, PT, R140, c[0x0][0x198], PT ;  /* 0x000066008c007a0c */ /* 0x000fe40003f86270 */
[----:B------:R-:W-:Y:S02]  /*9cf0*/  ISETP.GE.AND P5, PT, R142, c[0x0][0x198], PT ;  /* 0x000066008e007a0c */ /* 0x000fe40003fa6270 */
[----:B------:R-:W-:Y:S02]  /*9d00*/  @P1 LOP3.LUT R213, R213, 0x1, RZ, 0xfc, !PT ;  /* 0x00000001d5d51812 */ /* 0x000fe400078efcff */
[----:B------:R-:W-:Y:S02]  /*9d10*/  ISETP.GE.AND P6, PT, R204, c[0x0][0x198], PT ;  /* 0x00006600cc007a0c */ /* 0x000fe40003fc6270 */
[----:B------:R-:W-:-:S02]  /*9d20*/  LEA.HI.X R5, R2, c[0x0][0x164], R3, 0x1, P0 ;  /* 0x0000590002057a11 */ /* 0x000fc400000f0c03 */
[----:B------:R-:W-:Y:S02]  /*9d30*/  IADD3 R77, R210, -0x1, RZ ;  /* 0xffffffffd24d7810 */ /* 0x000fe40007ffe0ff */
[----:B------:R-:W-:Y:S01]  /*9d40*/  @!P2 MOV R16, R11 ;  /* 0x0000000b0010a202 */ /* 0x000fe20000000f00 */
[----:B------:R-:W-:Y:S05]  /*9d50*/  BRA.DIV ~URZ, `(.L_x_1759) ;  /* 0x000124f27f007947 */ /* 0x000fea000b800000 */
[----:B------:R1:W2:Y:S02]  /*9d60*/  SHFL.IDX PT, R4, R5, RZ, 0x181f ;  /* 0x00181fff05047589 */ /* 0x0002a400000e0000 */
.L_x_1913:
[----:B------:R-:W-:Y:S05]  /*9d70*/  BRA.DIV ~URZ, `(.L_x_1760) ;  /* 0x000125427f007947 */ /* 0x000fea000b800000 */
[----:B------:R3:W4:Y:S02]  /*9d80*/  SHFL.IDX PT, R2, R9, RZ, 0x181f ;  /* 0x00181fff09027589 */ /* 0x00072400000e0000 */
.L_x_1914:
[----:B------:R-:W-:Y:S01]  /*9d90*/  IMAD R40, R134, c[0x0][0x2c4], RZ ;  /* 0x0000b10086287a24 */ /* 0x000fe200078e02ff */
[----:B------:R-:W-:Y:S01]  /*9da0*/  LOP3.LUT R213, R213, 0xfffffffd, RZ, 0xc0, !PT ;  /* 0xfffffffdd5d57812 */ /* 0x000fe200078ec0ff */
[----:B------:R-:W-:Y:S03]  /*9db0*/  BSSY B0, `(.L_x_1761) ;  /* 0x0000014000007945 */ /* 0x000fe60003800000 */
[----:B------:R-:W-:-:S13]  /*9dc0*/  ISETP.GE.AND P0, PT, R6, R40, PT ;  /* 0x000000280600720c */ /* 0x000fda0003f06270 */
[----:B------:R-:W-:Y:S01]  /*9dd0*/  @P0 LOP3.LUT R213, R213, 0x2, RZ, 0xfc, !PT ;  /* 0x00000002d5d50812 */ /* 0x000fe200078efcff */
[----:B------:R-:W-:Y:S05]  /*9de0*/  @P0 BRA `(.L_x_1762) ;  /* 0x0000010000000947 */ /* 0x000fea0003800000 */
[----:B------:R-:W-:Y:S02]  /*9df0*/  LOP3.LUT P3, RZ, R213, 0x1, RZ, 0xc0, !PT ;  /* 0x00000001d5ff7812 */ /* 0x000fe4000786c0ff */
[-C--:B----4-:R-:W-:Y:S02]  /*9e00*/  LEA R14, P0, R140, R2.reuse, 0x1 ;  /* 0x000000028c0e7211 */ /* 0x090fe400078008ff */
        /* <DEDUP_REMOVED lines=14> */
.L_x_1762:
[----:B------:R-:W-:Y:S05]  /*9ef0*/  BSYNC B0 ;  /* 0x0000000000007941 */ /* 0x000fea0003800000 */
.L_x_1761:
[----:B------:R-:W-:Y:S05]  /*9f00*/  BRA.DIV ~URZ, `(.L_x_1763) ;  /* 0x000124227f007947 */ /* 0x000fea000b800000 */
[----:B--2---:R2:W1:Y:S04]  /*9f10*/  SHFL.IDX PT, R4, R5, 0x1, 0x181f ;  /* 0x00381f0005047f89 */ /* 0x00446800000e0000 */
[----:B----4-:R2:W4:Y:S02]  /*9f20*/  SHFL.IDX PT, R2, R9, 0x1, 0x181f ;  /* 0x00381f0009027f89 */ /* 0x01052400000e0000 */
.L_x_1915:
[----:B------:R-:W-:Y:S01]  /*9f30*/  IADD3 R3, R6, 0x20, RZ ;  /* 0x0000002006037810 */ /* 0x000fe20007ffe0ff */
[----:B------:R-:W-:Y:S03]  /*9f40*/  BSSY B0, `(.L_x_1764) ;  /* 0x0000013000007945 */ /* 0x000fe60003800000 */
[----:B------:R-:W-:-:S13]  /*9f50*/  ISETP.GE.AND P0, PT, R3, R40, PT ;  /* 0x000000280300720c */ /* 0x000fda0003f06270 */
[----:B------:R-:W-:Y:S05]  /*9f60*/  @P0 BRA `(.L_x_1765) ;  /* 0x0000010000000947 */ /* 0x000fea0003800000 */
[----:B------:R-:W-:Y:S02]  /*9f70*/  LOP3.LUT P3, RZ, R213, 0x1, RZ, 0xc0, !PT ;  /* 0x00000001d5ff7812 */ /* 0x000fe4000786c0ff */
[-C--:B----4-:R-:W-:Y:S02]  /*9f80*/  LEA R14, P0, R140, R2.reuse, 0x1 ;  /* 0x000000028c0e7211 */ /* 0x090fe400078008ff */
        /* <DEDUP_REMOVED lines=14> */
.L_x_1765:
[----:B------:R-:W-:Y:S05]  /*a070*/  BSYNC B0 ;  /* 0x0000000000007941 */ /* 0x000fea0003800000 */
.L_x_1764:
[----:B------:R-:W-:Y:S05]  /*a080*/  BRA.DIV ~URZ, `(.L_x_1766) ;  /* 0x000123727f007947 */ /* 0x000fea000b800000 */
[----:B-1----:R1:W2:Y:S02]  /*a090*/  SHFL.IDX PT, R4, R5, 0x2, 0x181f ;  /* 0x00581f0005047f89 */ /* 0x0022a400000e0000 */
.L_x_1916:
[----:B------:R-:W-:Y:S05]  /*a0a0*/  BRA.DIV ~URZ, `(.L_x_1767) ;  /* 0x000123c27f007947 */ /* 0x000fea000b800000 */
[----:B----4-:R4:W1:Y:S02]  /*a0b0*/  SHFL.IDX PT, R2, R9, 0x2, 0x181f ;  /* 0x00581f0009027f89 */ /* 0x01086400000e0000 */
.L_x_1917:
[----:B------:R-:W-:Y:S01]  /*a0c0*/  IADD3 R3, R6, 0x40, RZ ;  /* 0x0000004006037810 */ /* 0x000fe20007ffe0ff */
[----:B------:R-:W-:Y:S03]  /*a0d0*/  BSSY B0, `(.L_x_1768) ;  /* 0x0000013000007945 */ /* 0x000fe60003800000 */
[----:B------:R-:W-:-:S13]  /*a0e0*/  ISETP.GE.AND P0, PT, R3, R40, PT ;  /* 0x000000280300720c */ /* 0x000fda0003f06270 */
[----:B------:R-:W-:Y:S05]  /*a0f0*/  @P0 BRA `(.L_x_1769) ;  /* 0x0000010000000947 */ /* 0x000fea0003800000 */
[----:B------:R-:W-:Y:S02]  /*a100*/  LOP3.LUT P3, RZ, R213, 0x1, RZ, 0xc0, !PT ;  /* 0x00000001d5ff7812 */ /* 0x000fe4000786c0ff */
[-C--:B-1----:R-:W-:Y:S02]  /*a110*/  LEA R14, P0, R140, R2.reuse, 0x1 ;  /* 0x000000028c0e7211 */ /* 0x082fe400078008ff */
        /* <DEDUP_REMOVED lines=14> */
.L_x_1769:
[----:B------:R-:W-:Y:S05]  /*a200*/  BSYNC B0 ;  /* 0x0000000000007941 */ /* 0x000fea0003800000 */
.L_x_1768:
[----:B------:R-:W-:Y:S05]  /*a210*/  BRA.DIV ~URZ, `(.L_x_1770) ;  /* 0x000122c27f007947 */ /* 0x000fea000b800000 */
[----:B--2---:R2:W3:Y:S04]  /*a220*/  SHFL.IDX PT, R4, R5, 0x3, 0x181f ;  /* 0x00781f0005047f89 */ /* 0x0044e800000e0000 */
[----:B-1----:R2:W1:Y:S02]  /*a230*/  SHFL.IDX PT, R2, R9, 0x3, 0x181f ;  /* 0x00781f0009027f89 */ /* 0x00246400000e0000 */
.L_x_1918:
[----:B------:R-:W-:Y:S01]  /*a240*/  IADD3 R3, R6, 0x60, RZ ;  /* 0x0000006006037810 */ /* 0x000fe20007ffe0ff */
[----:B------:R-:W-:Y:S01]  /*a250*/  IMAD.MOV.U32 R76, RZ, RZ, 0x30 ;  /* 0x00000030ff4c7424 */ /* 0x000fe200078e00ff */
[----:B--2--5:R-:W-:Y:S01]  /*a260*/  SHF.R.S32.HI R5, RZ, 0x1f, R16 ;  /* 0x0000001fff057819 */ /* 0x024fe20000011410 */
[----:B------:R-:W-:Y:S01]  /*a270*/  IMAD.WIDE.U32 R232, R16, c[0x0][0x2b0], RZ ;  /* 0x0000ac0010e87a25 */ /* 0x000fe200078e00ff */
[----:B------:R-:W-:-:S03]  /*a280*/  ISETP.GE.AND P0, PT, R3, R40, PT ;  /* 0x000000280300720c */ /* 0x000fc60003f06270 */
[----:B------:R-:W-:Y:S02]  /*a290*/  IMAD.MOV.U32 R3, RZ, RZ, c[0x0][0x2b8] ;  /* 0x0000ae00ff037624 */ /* 0x000fe400078e00ff */
[----:B------:R-:W-:Y:S02]  /*a2a0*/  IMAD R76, R210, R76, -0x30 ;  /* 0xffffffd0d24c7424 */ /* 0x000fe400078e024c */
[----:B------:R-:W-:Y:S01]  /*a2b0*/  IMAD R6, R5, c[0x0][0x2b0], RZ ;  /* 0x0000ac0005067a24 */ /* 0x000fe200078e02ff */
[----:B------:R-:W-:Y:S01]  /*a2c0*/  ISETP.NE.AND P3, PT, R3, 0x1, PT ;  /* 0x000000010300780c */ /* 0x000fe20003f65270 */
[----:B------:R-:W-:Y:S02]  /*a2d0*/  IMAD.IADD R3, R0, 0x1, R76 ;  /* 0x0000000100037824 */ /* 0x000fe400078e024c */
[----:B---34-:R-:W-:Y:S02]  /*a2e0*/  IMAD R9, R16, c[0x0][0x2b4], R6 ;  /* 0x0000ad0010097a24 */ /* 0x018fe400078e0206 */
[CC--:B-1----:R-:W-:Y:S01]  /*a2f0*/  @!P0 LEA R10, P1, R140.reuse, R2.reuse, 0x1 ;  /* 0x000000028c0a8211 */ /* 0x0c2fe200078208ff */
[----:B------:R-:W-:Y:S01]  /*a300*/  IMAD.IADD R5, R3, 0x1, R235 ;  /* 0x0000000103057824 */ /* 0x000fe200078e02eb */
[----:B------:R-:W-:Y:S01]  /*a310*/  @!P0 LEA R14, P2, R205, R2, 0x1 ;  /* 0x00000002cd0e8211 */ /* 0x000fe200078408ff */
[----:B------:R-:W-:Y:S01]  /*a320*/  IMAD.IADD R234, R233, 0x1, R9 ;  /* 0x00000001e9ea7824 */ /* 0x000fe200078e0209 */
[-C--:B------:R-:W-:Y:S01]  /*a330*/  @!P0 LEA.HI.X R11, R140, R4.reuse, R141, 0x1, P1 ;  /* 0x000000048c0b8211 */ /* 0x080fe200008f0c8d */
[----:B------:R-:W-:Y:S01]  /*a340*/  IMAD.MOV.U32 R211, RZ, RZ, RZ ;  /* 0x000000ffffd37224 */ /* 0x000fe200078e00ff */
[----:B------:R-:W-:-:S02]  /*a350*/  @!P0 LEA.HI.X R15, R205, R4, R216, 0x1, P2 ;  /* 0x00000004cd0f8211 */ /* 0x000fc400010f0cd8 */
[----:B------:R-:W-:Y:S01]  /*a360*/  @P3 IMAD.HI.U32 R6, R5, c[0x0][0x2bc], RZ ;  /* 0x0000af0005063a27 */ /* 0x000fe200078e00ff */
[----:B------:R-:W-:Y:S01]  /*a370*/  @!PT LDS RZ, [RZ] ;  /* 0x00000000fffff984 */ /* 0x000fe20000000800 */
[----:B------:R-:W-:Y:S01]  /*a380*/  @!PT LDS RZ, [RZ] ;  /* 0x00000000fffff984 */ /* 0x000fe20000000800 */
[----:B------:R-:W-:Y:S01]  /*a390*/  @!PT LDS RZ, [RZ] ;  /* 0x00000000fffff984 */ /* 0x000fe20000000800 */
[----:B------:R1:W-:Y:S01]  /*a3a0*/  @!P0 LDGSTS.E.BYPASS.LTC128B.128 [R207+0x13080], [R10.64], !P4 ;  /* 0x130800000acf8fae */ /* 0x0003e2000e101d46 */
[----:B------:R-:W-:Y:S02]  /*a3b0*/  LOP3.LUT P4, RZ, R213, 0x1, RZ, 0xc0, !PT ;  /* 0x00000001d5ff7812 */ /* 0x000fe4000788c0ff */
[----:B-1----:R-:W-:-:S04]  /*a3c0*/  @!P0 LEA R10, P1, R206, R2, 0x1 ;  /* 0x00000002ce0a8211 */ /* 0x002fc800078208ff */
[----:B------:R-:W-:Y:S02]  /*a3d0*/  @!P0 LEA.HI.X R11, R206, R4, R214, 0x1, P1 ;  /* 0x00000004ce0b8211 */ /* 0x000fe400008f0cd6 */
[----:B------:R-:W-:Y:S01]  /*a3e0*/  ISETP.GE.AND P1, PT, R3, R123, PT ;  /* 0x0000007b0300720c */ /* 0x000fe20003f26270 */
[----:B------:R-:W-:Y:S01]  /*a3f0*/  IMAD.MOV.U32 R3, RZ, RZ, R5 ;  /* 0x000000ffff037224 */ /* 0x000fe200078e0005 */
[----:B------:R-:W-:Y:S01]  /*a400*/  @P3 SHF.R.U32.HI R3, RZ, c[0x0][0x2c0], R6 ;  /* 0x0000b000ff033a19 */ /* 0x000fe20000011606 */
[----:B------:R1:W-:Y:S01]  /*a410*/  @!P0 LDGSTS.E.BYPASS.LTC128B.128 [R207+0x17080], [R10.64], !P5 ;  /* 0x170800000acf8fae */ /* 0x0003e2000e901d46 */
[----:B------:R-:W-:Y:S02]  /*a420*/  @!P0 LEA R12, P3, R204, R2, 0x1 ;  /* 0x00000002cc0c8211 */ /* 0x000fe400078608ff */
[----:B------:R-:W-:Y:S01]  /*a430*/  ISETP.GT.OR P1, PT, R0, 0x2f, P1 ;  /* 0x0000002f0000780c */ /* 0x000fe20000f24670 */
[----:B------:R2:W-:Y:S01]  /*a440*/  @!P0 LDGSTS.E.BYPASS.LTC128B.128 [R207+0x1b080], [R14.64], !P4 ;  /* 0x1b0800000ecf8fae */ /* 0x0005e2000e101d46 */
[----:B------:R-:W-:-:S05]  /*a450*/  @!P0 LEA.HI.X R13, R204, R4, R215, 0x1, P3 ;  /* 0x00000004cc0d8211 */ /* 0x000fca00018f0cd7 */
[----:B------:R3:W-:Y:S04]  /*a460*/  @!P0 LDGSTS.E.BYPASS.LTC128B.128 [R207+0x1f080], [R12.64], !P6 ;  /* 0x1f0800000ccf8fae */ /* 0x0007e8000f101d46 */
[----:B------:R-:W0:Y:S01]  /*a470*/  LDGDEPBAR ;  /* 0x00000000000079af */ /* 0x000e220000000000 */
[----:B------:R-:W-:Y:S01]  /*a480*/  WARPSYNC 0xffffffff ;  /* 0xffffffff00007948 */ /* 0x000fe20003800000 */
[----:B------:R-:W-:-:S04]  /*a490*/  @!P1 IADD3 R2, P2, R3, R232, RZ ;  /* 0x000000e803029210 */ /* 0x000fc80007f5e0ff */
[----:B------:R-:W-:Y:S02]  /*a4a0*/  @!P1 LEA.HI.X.SX32 R4, R3, R234, 0x1, P2 ;  /* 0x000000ea03049211 */ /* 0x000fe400010f0eff */
[----:B-1----:R-:W-:-:S04]  /*a4b0*/  @!P1 LEA R10, P2, R2, c[0x0][0x2a0], 0x2 ;  /* 0x0000a800020a9a11 */ /* 0x002fc800078410ff */
[----:B------:R-:W-:Y:S01]  /*a4c0*/  @!P1 LEA.HI.X R11, R2, c[0x0][0x2a4], R4, 0x2, P2 ;  /* 0x0000a900020b9a11 */ /* 0x000fe200010f1404 */
[----:B------:R-:W-:Y:S06]  /*a4d0*/  BAR.SYNC.DEFER_BLOCKING 0x0 ;  /* 0x0000000000007b1d */ /* 0x000fec0000010000 */
[----:B------:R-:W4:Y:S01]  /*a4e0*/  @!P1 LDG.E R211, [R10.64] ;  /* 0x000000060ad39981 */ /* 0x000f22000c1e1900 */
[----:B------:R-:W-:Y:S01]  /*a4f0*/  IMAD.MOV R2, RZ, RZ, -R3 ;  /* 0x000000ffff027224 */ /* 0x000fe200078e0a03 */
[----:B------:R-:W-:Y:S01]  /*a500*/  ISETP.GE.AND P5, PT, R140, c[0x0][0x1d4], PT ;  /* 0x000075008c007a0c */ /* 0x000fe20003fa6270 */
[----:B------:R-:W-:Y:S01]  /*a510*/  IMAD.WIDE.U32 R226, R49, c[0x0][0x1e8], RZ ;  /* 0x00007a0031e27a25 */ /* 0x000fe200078e00ff */
[----:B------:R-:W-:Y:S01]  /*a520*/  ISETP.GE.AND P4, PT, R142, c[0x0][0x1d4], PT ;  /* 0x000075008e007a0c */ /* 0x000fe20003f86270 */
[----:B------:R-:W-:Y:S01]  /*a530*/  BSSY B0, `(.L_x_1771) ;  /* 0x0000037000007945 */ /* 0x000fe20003800000 */
[----:B------:R-:W-:Y:S01]  /*a540*/  ISETP.GE.AND P3, PT, R205, c[0x0][0x1d4], PT ;  /* 0x00007500cd007a0c */ /* 0x000fe20003f66270 */
[----:B------:R-:W-:Y:S01]  /*a550*/  IMAD R212, R2, c[0x0][0x2b8], R5 ;  /* 0x0000ae0002d47a24 */ /* 0x000fe200078e0205 */
[----:B------:R-:W-:Y:S01]  /*a560*/  ISETP.GE.AND P6, PT, R204, c[0x0][0x1d4], PT ;  /* 0x00007500cc007a0c */ /* 0x000fe20003fc6270 */
[----:B------:R-:W-:Y:S01]  /*a570*/  IMAD R225, R49, c[0x0][0x1ec], R227 ;  /* 0x00007b0031e17a24 */ /* 0x000fe200078e02e3 */
[----:B------:R-:W-:Y:S01]  /*a580*/  LOP3.LUT R213, R213, 0xfffffffb, RZ, 0xc0, !PT ;  /* 0xfffffffbd5d57812 */ /* 0x000fe200078ec0ff */
[----:B------:R-:W-:Y:S01]  /*a590*/  IMAD.WIDE.U32 R2, R212, c[0x0][0x1e0], RZ ;  /* 0x00007800d4027a25 */ /* 0x000fe200078e00ff */
[----:B------:R-:W-:-:S03]  /*a5a0*/  SHF.R.S32.HI R50, RZ, 0x1f, R212 ;  /* 0x0000001fff327819 */ /* 0x000fc600000114d4 */
[----:B------:R-:W-:Y:S02]  /*a5b0*/  IMAD R123, R77, -0x30, R123 ;  /* 0xffffffd04d7b7824 */ /* 0x000fe400078e027b */
[----:B------:R-:W-:-:S03]  /*a5c0*/  IMAD R4, R50, c[0x0][0x1e0], RZ ;  /* 0x0000780032047a24 */ /* 0x000fc600078e02ff */
[----:B------:R-:W-:Y:S01]  /*a5d0*/  IMNMX R6, R123, 0x30, PT ;  /* 0x000000307b067817 */ /* 0x000fe20003800200 */
[----:B------:R-:W-:Y:S01]  /*a5e0*/  IMAD R4, R212, c[0x0][0x1e4], R4 ;  /* 0x00007900d4047a24 */ /* 0x000fe200078e0204 */
[----:B------:R-:W-:-:S03]  /*a5f0*/  @P6 LOP3.LUT R213, R213, 0x4, RZ, 0xfc, !PT ;  /* 0x00000004d5d56812 */ /* 0x000fc600078efcff */
[----:B------:R-:W-:Y:S02]  /*a600*/  IMAD.IADD R3, R3, 0x1, R4 ;  /* 0x0000000103037824 */ /* 0x000fe400078e0204 */
[----:B------:R-:W-:Y:S01]  /*a610*/  IMAD.IADD R6, R6, 0x1, -R143 ;  /* 0x0000000106067824 */ /* 0x000fe200078e0a8f */
[----:B----4-:R-:W-:Y:S01]  /*a620*/  SHF.R.S32.HI R51, RZ, 0x1f, R211 ;  /* 0x0000001fff337819 */ /* 0x010fe200000114d3 */
[----:B------:R-:W-:-:S04]  /*a630*/  IMAD.WIDE.U32 R2, R211, c[0x0][0x1f0], R2 ;  /* 0x00007c00d3027a25 */ /* 0x000fc800078e0002 */
[----:B------:R-:W-:Y:S01]  /*a640*/  IMAD R4, R51, c[0x0][0x1f0], RZ ;  /* 0x00007c0033047a24 */ /* 0x000fe200078e02ff */
[----:B------:R-:W-:-:S03]  /*a650*/  IADD3 R2, P1, R2, R226, RZ ;  /* 0x000000e202027210 */ /* 0x000fc60007f3e0ff */
[----:B------:R-:W-:Y:S01]  /*a660*/  IMAD R4, R211, c[0x0][0x1f4], R4 ;  /* 0x00007d00d3047a24 */ /* 0x000fe200078e0204 */
[----:B------:R-:W-:-:S04]  /*a670*/  LEA R9, P0, R2, c[0x0][0x1c8], 0x1 ;  /* 0x0000720002097a11 */ /* 0x000fc800078008ff */
[----:B------:R-:W-:-:S04]  /*a680*/  IADD3.X R3, R225, R3, R4, P1, !PT ;  /* 0x00000003e1037210 */ /* 0x000fc80000ffe404 */
[----:B------:R-:W-:Y:S02]  /*a690*/  LEA.HI.X R16, R2, c[0x0][0x1cc], R3, 0x1, P0 ;  /* 0x0000730002107a11 */ /* 0x000fe400000f0c03 */
[----:B------:R-:W3:Y:S01]  /*a6a0*/  SHFL.IDX PT, R2, R9, RZ, 0x181f ;  /* 0x00181fff09027589 */ /* 0x000ee200000e0000 */
[----:B------:R-:W-:-:S03]  /*a6b0*/  ISETP.GE.AND P0, PT, R6, 0x1, PT ;  /* 0x000000010600780c */ /* 0x000fc60003f06270 */
[----:B------:R-:W1:Y:S10]  /*a6c0*/  SHFL.IDX PT, R3, R16, RZ, 0x181f ;  /* 0x00181fff10037589 */ /* 0x000e7400000e0000 */
[----:B---3--:R-:W-:-:S02]  /*a6d0*/  @P0 LEA R12, P1, R140, R2, 0x1 ;  /* 0x000000028c0c0211 */ /* 0x008fc400078208ff */
[-C--:B------:R-:W-:Y:S02]  /*a6e0*/  @P0 LEA R10, P2, R206, R2.reuse, 0x1 ;  /* 0x00000002ce0a0211 */ /* 0x080fe400078408ff */
[-C--:B-1----:R-:W-:Y:S02]  /*a6f0*/  @P0 LEA.HI.X R13, R140, R3.reuse, R141, 0x1, P1 ;  /* 0x000000038c0d0211 */ /* 0x082fe400008f0c8d */
[CC--:B------:R-:W-:Y:S02]  /*a700*/  @P0 LEA R4, P1, R205.reuse, R2.reuse, 0x1 ;  /* 0x00000002cd040211 */ /* 0x0c0fe400078208ff */
[-C--:B------:R-:W-:Y:S01]  /*a710*/  @P0 LEA.HI.X R11, R206, R3.reuse, R214, 0x1, P2 ;  /* 0x00000003ce0b0211 */ /* 0x080fe200010f0cd6 */
[----:B------:R-:W-:Y:S01]  /*a720*/  @!PT LDS RZ, [RZ] ;  /* 0x00000000fffff984 */ /* 0x000fe20000000800 */
[----:B------:R1:W-:Y:S01]  /*a730*/  @P0 LDGSTS.E.BYPASS.LTC128B.128 [R203+0xa080], [R12.64], !P5 ;  /* 0x0a0800000ccb0fae */ /* 0x0003e2000e901d46 */
[-C--:B------:R-:W-:Y:S02]  /*a740*/  @P0 LEA.HI.X R5, R205, R3.reuse, R216, 0x1, P1 ;  /* 0x00000003cd050211 */ /* 0x080fe400008f0cd8 */
[C---:B--2---:R-:W-:Y:S01]  /*a750*/  @P0 LEA R14, P1, R204.reuse, R2, 0x1 ;  /* 0x00000002cc0e0211 */ /* 0x044fe200078208ff */
[----:B------:R1:W-:Y:S03]  /*a760*/  @P0 LDGSTS.E.BYPASS.LTC128B.128 [R203+0xb880], [R10.64], !P4 ;  /* 0x0b8800000acb0fae */ /* 0x0003e6000e101d46 */
[----:B------:R-:W-:Y:S01]  /*a770*/  @P0 LEA.HI.X R15, R204, R3, R215, 0x1, P1 ;  /* 0x00000003cc0f0211 */ /* 0x000fe200008f0cd7 */
[----:B------:R1:W-:Y:S04]  /*a780*/  @P0 LDGSTS.E.BYPASS.LTC128B.128 [R203+0xd080], [R4.64], !P3 ;  /* 0x0d08000004cb0fae */ /* 0x0003e8000d901d46 */
[----:B------:R1:W-:Y:S01]  /*a790*/  @P0 LDGSTS.E.BYPASS.LTC128B.128 [R203+0xe880], [R14.64], !P6 ;  /* 0x0e8800000ecb0fae */ /* 0x0003e2000f101d46 */
[----:B------:R-:W-:-:S03]  /*a7a0*/  ISETP.GE.AND P0, PT, R6, 0x21, PT ;  /* 0x000000210600780c */ /* 0x000fc60003f06270 */
[----:B------:R1:W2:Y:S04]  /*a7b0*/  SHFL.IDX PT, R2, R9, 0x1, 0x181f ;  /* 0x00381f0009027f89 */ /* 0x0002a800000e0000 */
[----:B------:R1:W3:Y:S06]  /*a7c0*/  SHFL.IDX PT, R3, R16, 0x1, 0x181f ;  /* 0x00381f0010037f89 */ /* 0x0002ec00000e0000 */
[----:B------:R-:W-:Y:S05]  /*a7d0*/  @!P0 BRA `(.L_x_1772) ;  /* 0x000000c000008947 */ /* 0x000fea0003800000 */
[-C--:B-12---:R-:W-:Y:S02]  /*a7e0*/  LEA R12, P0, R140, R2.reuse, 0x1 ;  /* 0x000000028c0c7211 */ /* 0x086fe400078008ff */
[----:B------:R-:W-:-:S02]  /*a7f0*/  LEA R10, P2, R206, R2, 0x1 ;  /* 0x00000002ce0a7211 */ /* 0x000fc400078408ff */
[-C--:B---3--:R-:W-:Y:S02]  /*a800*/  LEA.HI.X R13, R140, R3.reuse, R141, 0x1, P0 ;  /* 0x000000038c0d7211 */ /* 0x088fe400000f0c8d */
[CC--:B------:R-:W-:Y:S02]  /*a810*/  LEA R4, P1, R205.reuse, R2.reuse, 0x1 ;  /* 0x00000002cd047211 */ /* 0x0c0fe400078208ff */
[----:B------:R-:W-:Y:S01]  /*a820*/  LEA R2, P0, R204, R2, 0x1 ;  /* 0x00000002cc027211 */ /* 0x000fe200078008ff */
[----:B------:R1:W-:Y:S01]  /*a830*/  LDGSTS.E.BYPASS.LTC128B.128 [R207+0xb080], [R12.64], !P5 ;  /* 0x0b0800000ccf7fae */ /* 0x0003e2000e901d46 */
[-C--:B------:R-:W-:Y:S02]  /*a840*/  LEA.HI.X R11, R206, R3.reuse, R214, 0x1, P2 ;  /* 0x00000003ce0b7211 */ /* 0x080fe400010f0cd6 */
[-C--:B------:R-:W-:Y:S02]  /*a850*/  LEA.HI.X R5, R205, R3.reuse, R216, 0x1, P1 ;  /* 0x00000003cd057211 */ /* 0x080fe400008f0cd8 */
[----:B------:R-:W-:Y:S01]  /*a860*/  LEA.HI.X R3, R204, R3, R215, 0x1, P0 ;  /* 0x00000003cc037211 */ /* 0x000fe200000f0cd7 */
[----:B------:R1:W-:Y:S04]  /*a870*/  LDGSTS.E.BYPASS.LTC128B.128 [R207+0xc880], [R10.64], !P4 ;  /* 0x0c8800000acf7fae */ /* 0x0003e8000e101d46 */
[----:B------:R1:W-:Y:S04]  /*a880*/  LDGSTS.E.BYPASS.LTC128B.128 [R207+0xe080], [R4.64], !P3 ;  /* 0x0e08000004cf7fae */ /* 0x0003e8000d901d46 */
[----:B------:R1:W-:Y:S02]  /*a890*/  LDGSTS.E.BYPASS.LTC128B.128 [R207+0xf880], [R2.64], !P6 ;  /* 0x0f88000002cf7fae */ /* 0x0003e4000f101d46 */
.L_x_1772:
[----:B------:R-:W-:Y:S05]  /*a8a0*/  BSYNC B0 ;  /* 0x0000000000007941 */ /* 0x000fea0003800000 */
.L_x_1771:
[----:B------:R-:W-:Y:S01]  /*a8b0*/  ISETP.LT.AND P0, PT, RZ, c[0x0][0x27c], PT ;  /* 0x00009f00ff007a0c */ /* 0x000fe20003f01270 */
[----:B------:R-:W0:-:S12]  /*a8c0*/  LDGDEPBAR ;  /* 0x00000000000079af */ /* 0x000e180000000000 */
[----:B------:R-:W-:Y:S05]  /*a8d0*/  @P0 BRA `(.L_x_1773) ;  /* 0x0000002000000947 */ /* 0x000fea0003800000 */
[----:B------:R-:W-:-:S04]  /*a8e0*/  DEPBAR.LE SB0, 0x1 ;  /* 0x000080400000791a */ /* 0x000fc80000000000 */
[----:B------:R-:W-:Y:S05]  /*a8f0*/  BRA `(.L_x_1774) ;  /* 0x0000682000007947 */ /* 0x000fea0003800000 */
.L_x_1773:
[----:B-12---:R-:W-:Y:S01]  /*a900*/  SHF.R.S32.HI R2, RZ, 0x1f, R122 ;  /* 0x0000001fff027819 */ /* 0x006fe2000001147a */
[----:B------:R-:W-:Y:S01]  /*a910*/  ULDC.U8 UR4, c[0x0][0x298] ;  /* 0x0000a60000047ab9 */ /* 0x000fe20000000000 */
[----:B------:R-:W-:Y:S01]  /*a920*/  IMAD.WIDE.U32 R4, R122, c[0x0][0x280], RZ ;  /* 0x0000a0007a047a25 */ /* 0x000fe200078e00ff */
[----:B------:R-:W-:Y:S01]  /*a930*/  ISETP.NE.AND P1, PT, RZ, UR4, PT ;  /* 0x00000004ff007c0c */ /* 0x000fe2000bf25270 */
[----:B------:R-:W-:Y:S02]  /*a940*/  BSSY B2, `(.L_x_1774) ;  /* 0x000067d000027945 */ /* 0x000fe40003800000 */
[----:B---3--:R-:W-:Y:S01]  /*a950*/  IMAD R3, R2, c[0x0][0x280], RZ ;  /* 0x0000a00002037a24 */ /* 0x008fe200078e02ff */
[----:B------:R-:W-:Y:S01]  /*a960*/  LEA R9, P0, R4, c[0x0][0x270], 0x1 ;  /* 0x00009c0004097a11 */ /* 0x000fe200078008ff */
[----:B------:R-:W-:Y:S02]  /*a970*/  IMAD R6, R2, c[0x0][0x290], RZ ;  /* 0x0000a40002067a24 */ /* 0x000fe400078e02ff */
[----:B------:R-:W-:-:S05]  /*a980*/  IMAD R3, R122, c[0x0][0x284], R3 ;  /* 0x0000a1007a037a24 */ /* 0x000fca00078e0203 */
[----:B------:R-:W-:Y:S01]  /*a990*/  IADD3 R10, R3, R5, RZ ;  /* 0x00000005030a7210 */ /* 0x000fe20007ffe0ff */
[----:B------:R-:W-:-:S03]  /*a9a0*/  IMAD.WIDE.U32 R2, R122, c[0x0][0x290], RZ ;  /* 0x0000a4007a027a25 */ /* 0x000fc600078e00ff */
[----:B------:R-:W-:Y:S01]  /*a9b0*/  LEA.HI.X R4, R4, c[0x0][0x274], R10, 0x1, P0 ;  /* 0x00009d0004047a11 */ /* 0x000fe200000f0c0a */
[----:B------:R-:W-:Y:S01]  /*a9c0*/  IMAD R5, R122, c[0x0][0x294], R6 ;  /* 0x0000a5007a057a24 */ /* 0x000fe200078e0206 */
[----:B------:R-:W-:-:S04]  /*a9d0*/  LEA R6, P0, R2, c[0x0][0x288], 0x1 ;  /* 0x0000a20002067a11 */ /* 0x000fc800078008ff */
[----:B------:R-:W-:-:S04]  /*a9e0*/  IADD3 R3, R5, R3, RZ ;  /* 0x0000000305037210 */ /* 0x000fc80007ffe0ff */
[----:B------:R-:W-:Y:S01]  /*a9f0*/  LEA.HI.X R2, R2, c[0x0][0x28c], R3, 0x1, P0 ;  /* 0x0000a30002027a11 */ /* 0x000fe200000f0c03 */
[----:B------:R-:W-:Y:S05]  /*aa00*/  @!P1 BRA `(.L_x_1775) ;  /* 0x0000317000009947 */ /* 0x000fea0003800000 */
[----:B------:R-:W-:Y:S01]  /*aa10*/  LOP3.LUT P2, RZ, R213, 0x2, RZ, 0xc0, !PT ;  /* 0x00000002d5ff7812 */ /* 0x000fe2000784c0ff */
[----:B------:R1:W2:Y:S01]  /*aa20*/  SHFL.IDX PT, R5, R4, RZ, 0x181f ;  /* 0x00181fff04057589 */ /* 0x0002a200000e0000 */
[----:B------:R-:W-:Y:S01]  /*aa30*/  BSSY B0, `(.L_x_1776) ;  /* 0x0000035000007945 */ /* 0x000fe20003800000 */
[----:B------:R-:W-:Y:S01]  /*aa40*/  CS2R R24, SRZ ;  /* 0x0000000000187805 */ /* 0x000fe2000001ff00 */
[----:B------:R-:W-:Y:S01]  /*aa50*/  CS2R R22, SRZ ;  /* 0x0000000000167805 */ /* 0x000fe2000001ff00 */
[----:B------:R1:W3:Y:S01]  /*aa60*/  SHFL.IDX PT, R3, R2, RZ, 0x181f ;  /* 0x00181fff02037589 */ /* 0x0002e200000e0000 */
[----:B------:R-:W-:Y:S01]  /*aa70*/  CS2R R20, SRZ ;  /* 0x0000000000147805 */ /* 0x000fe2000001ff00 */
[----:B------:R-:W-:Y:S01]  /*aa80*/  CS2R R18, SRZ ;  /* 0x0000000000127805 */ /* 0x000fe2000001ff00 */
[----:B------:R-:W-:Y:S01]  /*aa90*/  CS2R R16, SRZ ;  /* 0x0000000000107805 */ /* 0x000fe2000001ff00 */
[----:B------:R1:W4:Y:S01]  /*aaa0*/  SHFL.IDX PT, R4, R9, RZ, 0x181f ;  /* 0x00181fff09047589 */ /* 0x00032200000e0000 */
[----:B------:R-:W-:Y:S01]  /*aab0*/  CS2R R14, SRZ ;  /* 0x00000000000e7805 */ /* 0x000fe2000001ff00 */
[----:B------:R-:W-:Y:S01]  /*aac0*/  CS2R R12, SRZ ;  /* 0x00000000000c7805 */ /* 0x000fe2000001ff00 */
[----:B------:R-:W-:Y:S01]  /*aad0*/  CS2R R10, SRZ ;  /* 0x00000000000a7805 */ /* 0x000fe2000001ff00 */
[----:B------:R1:W1:Y:S01]  /*aae0*/  SHFL.IDX PT, R2, R6, RZ, 0x181f ;  /* 0x00181fff06027589 */ /* 0x00026200000e0000 */
[----:B------:R-:W-:Y:S05]  /*aaf0*/  @P2 BRA `(.L_x_1777) ;  /* 0x0000028000002947 */ /* 0x000fea0003800000 */
[----:B----4-:R-:W4:Y:S04]  /*ab00*/  LDL R31, [R1+0x174] ;  /* 0x00017400011f7983 */ /* 0x010f280000100800 */
[----:B---3--:R-:W3:Y:S04]  /*ab10*/  LDL R27, [R1+0x170] ;  /* 0x00017000011b7983 */ /* 0x008ee80000100800 */
[----:B--2---:R-:W2:Y:S04]  /*ab20*/  LDL R26, [R1+0x178] ;  /* 0x00017800011a7983 */ /* 0x004ea80000100800 */
[----:B------:R-:W2:Y:S04]  /*ab30*/  LDL R30, [R1+0x16c] ;  /* 0x00016c00011e7983 */ /* 0x000ea80000100800 */
[----:B------:R-:W2:Y:S04]  /*ab40*/  LDL R29, [R1+0x17c] ;  /* 0x00017c00011d7983 */ /* 0x000ea80000100800 */
[----:B------:R-:W2:Y:S01]  /*ab50*/  LDL R28, [R1+0x168] ;  /* 0x00016800011c7983 */ /* 0x000ea20000100800 */
[----:B------:R-:W-:Y:S01]  /*ab60*/  ISETP.GE.AND P0, PT, R144, c[0x0][0x27c], PT ;  /* 0x00009f0090007a0c */ /* 0x000fe20003f06270 */
[----:B------:R-:W-:Y:S01]  /*ab70*/  CS2R R18, SRZ ;  /* 0x0000000000127805 */ /* 0x000fe2000001ff00 */
[----:B------:R-:W-:Y:S01]  /*ab80*/  ISETP.GE.AND P2, PT, R148, c[0x0][0x27c], PT ;  /* 0x00009f0094007a0c */ /* 0x000fe20003f46270 */
[----:B------:R-:W-:Y:S01]  /*ab90*/  CS2R R10, SRZ ;  /* 0x00000000000a7805 */ /* 0x000fe2000001ff00 */
[----:B------:R-:W-:-:S09]  /*aba0*/  ISETP.GE.AND P1, PT, R146, c[0x0][0x27c], PT ;  /* 0x00009f0092007a0c */ /* 0x000fd20003f26270 */
[----:B------:R-:W-:-:S04]  /*abb0*/  @!P0 IMAD.WIDE R14, R144, 0x2, R4 ;  /* 0x00000002900e8825 */ /* 0x000fc800078e0204 */
[----:B-1----:R-:W-:Y:S01]  /*abc0*/  @!P0 IMAD.WIDE R12, R144, 0x2, R2 ;  /* 0x00000002900c8825 */ /* 0x002fe200078e0202 */
[----:B------:R1:W5:Y:S04]  /*abd0*/  @!P0 LD.E.64 R18, [R14.64] ;  /* 0x000000060e128980 */ /* 0x000368000c101b00 */
[----:B------:R1:W5:Y:S01]  /*abe0*/  @!P0 LD.E.64 R10, [R12.64] ;  /* 0x000000060c0a8980 */ /* 0x000362000c101b00 */
[----:B------:R-:W-:Y:S01]  /*abf0*/  CS2R R20, SRZ ;  /* 0x0000000000147805 */ /* 0x000fe2000001ff00 */
[----:B------:R-:W-:Y:S01]  /*ac00*/  CS2R R22, SRZ ;  /* 0x0000000000167805 */ /* 0x000fe2000001ff00 */
[----:B-1----:R-:W-:Y:S01]  /*ac10*/  CS2R R12, SRZ ;  /* 0x00000000000c7805 */ /* 0x002fe2000001ff00 */
[----:B------:R-:W-:Y:S01]  /*ac20*/  CS2R R24, SRZ ;  /* 0x0000000000187805 */ /* 0x000fe2000001ff00 */
[----:B----4-:R-:W-:-:S02]  /*ac30*/  @!P2 IADD3 R16, P6, R4, R31, RZ ;  /* 0x0000001f0410a210 */ /* 0x010fc40007fde0ff */
[----:B------:R-:W-:-:S03]  /*ac40*/  @!P2 IADD3 R14, P0, R2, R31, RZ ;  /* 0x0000001f020ea210 */ /* 0x000fc60007f1e0ff */
[--C-:B---3--:R-:W-:Y:S02]  /*ac50*/  @!P2 IMAD.X R17, R5, 0x1, R27.reuse, P6 ;  /* 0x000000010511a824 */ /* 0x108fe400030e061b */
[----:B------:R-:W-:Y:S01]  /*ac60*/  @!P2 IMAD.X R15, R3, 0x1, R27, P0 ;  /* 0x00000001030fa824 */ /* 0x000fe200000e061b */
[----:B------:R-:W-:Y:S02]  /*ac70*/  ISETP.GE.AND P0, PT, R147, c[0x0][0x27c], PT ;  /* 0x00009f0093007a0c */ /* 0x000fe40003f06270 */
[----:B------:R1:W5:Y:S04]  /*ac80*/  @!P2 LD.E.64 R20, [R16.64] ;  /* 0x000000061014a980 */ /* 0x000368000c101b00 */
[----:B------:R2:W5:Y:S02]  /*ac90*/  @!P2 LD.E.64 R12, [R14.64] ;  /* 0x000000060e0ca980 */ /* 0x000564000c101b00 */
[----:B--2---:R-:W-:-:S05]  /*aca0*/  @!P1 IADD3 R14, P2, R4, R26, RZ ;  /* 0x0000001a040e9210 */ /* 0x004fca0007f5e0ff */
[----:B------:R-:W-:Y:S01]  /*acb0*/  @!P1 IMAD.X R15, R5, 0x1, R30, P2 ;  /* 0x00000001050f9824 */ /* 0x000fe200010e061e */
[----:B------:R-:W-:Y:S01]  /*acc0*/  @!P1 IADD3 R26, P2, R2, R26, RZ ;  /* 0x0000001a021a9210 */ /* 0x000fe20007f5e0ff */
[----:B-1----:R-:W-:-:S03]  /*acd0*/  CS2R R16, SRZ ;  /* 0x0000000000107805 */ /* 0x002fc6000001ff00 */
[----:B------:R1:W5:Y:S01]  /*ace0*/  @!P1 LD.E.64 R22, [R14.64] ;  /* 0x000000060e169980 */ /* 0x000362000c101b00 */
[----:B------:R-:W-:Y:S01]  /*acf0*/  @!P1 IMAD.X R27, R3, 0x1, R30, P2 ;  /* 0x00000001031b9824 */ /* 0x000fe200010e061e */
[----:B------:R-:W-:-:S05]  /*ad00*/  @!P0 IADD3 R4, P2, R4, R29, RZ ;  /* 0x0000001d04048210 */ /* 0x000fca0007f5e0ff */
[----:B------:R-:W-:Y:S01]  /*ad10*/  @!P0 IMAD.X R5, R5, 0x1, R28, P2 ;  /* 0x0000000105058824 */ /* 0x000fe200010e061c */
[----:B------:R-:W-:-:S04]  /*ad20*/  @!P0 IADD3 R2, P2, R2, R29, RZ ;  /* 0x0000001d02028210 */ /* 0x000fc80007f5e0ff */
[----:B------:R2:W5:Y:S01]  /*ad30*/  @!P0 LD.E.64 R24, [R4.64] ;  /* 0x0000000604188980 */ /* 0x000562000c101b00 */
[----:B------:R-:W-:-:S05]  /*ad40*/  @!P0 IMAD.X R3, R3, 0x1, R28, P2 ;  /* 0x0000000103038824 */ /* 0x000fca00010e061c */
[----:B------:R2:W5:Y:S01]  /*ad50*/  @!P0 LD.E.64 R16, [R2.64] ;  /* 0x0000000602108980 */ /* 0x000562000c101b00 */
[----:B-1----:R-:W-:-:S06]  /*ad60*/  CS2R R14, SRZ ;  /* 0x00000000000e7805 */ /* 0x002fcc000001ff00 */
[----:B------:R2:W5:Y:S02]  /*ad70*/  @!P1 LD.E.64 R14, [R26.64] ;  /* 0x000000061a0e9980 */ /* 0x000564000c101b00 */
.L_x_1777:
[----:B------:R-:W-:Y:S05]  /*ad80*/  BSYNC B0 ;  /* 0x0000000000007941 */ /* 0x000fea0003800000 */
.L_x_1776:
[----:B----4-:R-:W4:Y:S01]  /*ad90*/  LDL R41, [R1+0x4] ;  /* 0x0000040001297983 */ /* 0x010f220000100800 */
[----:B-----5:R-:W-:Y:S01]  /*ada0*/  IMAD.MOV.U32 R38, RZ, RZ, R18 ;  /* 0x000000ffff267224 */ /* 0x020fe200078e0012 */
[----:B--23--:R-:W-:Y:S01]  /*adb0*/  SHF.R.U64 R3, R18, 0x10, R19 ;  /* 0x0000001012037819 */ /* 0x00cfe20000001213 */
[----:B------:R-:W-:Y:S01]  /*adc0*/  IMAD.MOV.U32 R33, RZ, RZ, R22 ;  /* 0x000000ffff217224 */ /* 0x000fe200078e0016 */
[--C-:B------:R-:W-:Y:S01]  /*add0*/  SHF.R.U64 R31, R22, 0x10, R23.reuse ;  /* 0x00000010161f7819 */ /* 0x100fe20000001217 */
[----:B------:R-:W-:Y:S01]  /*ade0*/  IMAD.MOV.U32 R32, RZ, RZ, R23 ;  /* 0x000000ffff207224 */ /* 0x000fe200078e0017 */
[----:B------:R-:W-:Y:S01]  /*adf0*/  PRMT R38, R38, 0x5410, R3 ;  /* 0x0000541026267816 */ /* 0x000fe20000000003 */
[----:B------:R-:W-:Y:S01]  /*ae00*/  IMAD.MOV.U32 R28, RZ, RZ, R25 ;  /* 0x000000ffff1c7224 */ /* 0x000fe200078e0019 */
[----:B------:R-:W-:Y:S01]  /*ae10*/  PRMT R31, R33, 0x5410, R31 ;  /* 0x00005410211f7816 */ /* 0x000fe2000000001f */
[----:B------:R-:W-:Y:S01]  /*ae20*/  IMAD.MOV.U32 R39, RZ, RZ, R19 ;  /* 0x000000ffff277224 */ /* 0x000fe200078e0013 */
[----:B------:R-:W-:Y:S01]  /*ae30*/  SHF.R.U32.HI R26, RZ, 0x10, R23 ;  /* 0x00000010ff1a7819 */ /* 0x000fe20000011617 */
[----:B------:R-:W-:Y:S01]  /*ae40*/  IMAD.MOV.U32 R37, RZ, RZ, R20 ;  /* 0x000000ffff257224 */ /* 0x000fe200078e0014 */
[----:B------:R-:W-:Y:S01]  /*ae50*/  SHF.R.U64 R27, R24, 0x10, R25 ;  /* 0x00000010181b7819 */ /* 0x000fe20000001219 */
        /* <DEDUP_REMOVED lines=8> */
[----:B------:R-:W-:Y:S01]  /*aee0*/  IMAD.MOV.U32 R21, RZ, RZ, R12 ;  /* 0x000000ffff157224 */ /* 0x000fe200078e000c */
[----:B------:R-:W-:Y:S01]  /*aef0*/  SHF.R.U64 R23, R10, 0x10, R11 ;  /* 0x000000100a177819 */ /* 0x000fe2000000120b */
[--C-:B------:R-:W-:Y:S01]  /*af00*/  IMAD.MOV.U32 R20, RZ, RZ, R13.reuse ;  /* 0x000000ffff147224 */ /* 0x100fe200078e000d */
[----:B------:R-:W-:Y:S01]  /*af10*/  SHF.R.U64 R19, R12, 0x10, R13 ;  /* 0x000000100c137819 */ /* 0x000fe2000000120d */
[----:B------:R-:W-:Y:S01]  /*af20*/  IMAD.MOV.U32 R12, RZ, RZ, R15 ;  /* 0x000000ffff0c7224 */ /* 0x000fe200078e000f */
[----:B------:R-:W-:Y:S01]  /*af30*/  SHF.R.U32.HI R10, RZ, 0x10, R13 ;  /* 0x00000010ff0a7819 */ /* 0x000fe2000001160d */
[----:B------:R-:W-:Y:S01]  /*af40*/  IMAD.MOV.U32 R13, RZ, RZ, R14 ;  /* 0x000000ffff0d7224 */ /* 0x000fe200078e000e */
[----:B------:R-:W-:Y:S01]  /*af50*/  SHF.R.U32.HI R18, RZ, 0x10, R11 ;  /* 0x00000010ff127819 */ /* 0x000fe2000001160b */
[----:B-1----:R-:W-:Y:S01]  /*af60*/  IMAD.MOV.U32 R9, RZ, RZ, R16 ;  /* 0x000000ffff097224 */ /* 0x002fe200078e0010 */
        /* <DEDUP_REMOVED lines=20> */
[----:B------:R-:W-:Y:S01]  /*b0b0*/  PRMT R28, R6, 0x5410, R2 ;  /* 0x00005410061c7816 */ /* 0x000fe20000000002 */
[----:B------:R-:W-:Y:S01]  /*b0c0*/  BAR.SYNC.DEFER_BLOCKING 0x0 ;  /* 0x0000000000007b1d */ /* 0x000fe20000010000 */
[----:B----4-:R-:W-:-:S05]  /*b0d0*/  IMAD R3, R41, -0x80, R40 ;  /* 0xffffff8029037824 */ /* 0x010fca00078e0228 */
[----:B------:R-:W-:-:S04]  /*b0e0*/  IMNMX R33, R3, 0x80, PT ;  /* 0x0000008003217817 */ /* 0x000fc80003800200 */
[----:B------:R-:W-:-:S13]  /*b0f0*/  ISETP.GE.AND P0, PT, R143, R33, PT ;  /* 0x000000218f00720c */ /* 0x000fda0003f06270 */
[----:B------:R-:W-:Y:S05]  /*b100*/  @P0 BRA `(.L_x_1779) ;  /* 0x00000a6000000947 */ /* 0x000fea0003800000 */
[----:B------:R-:W-:Y:S01]  /*b110*/  ISETP.GE.AND P0, PT, R144, c[0x0][0x27c], PT ;  /* 0x00009f0090007a0c */ /* 0x000fe20003f06270 */
[----:B------:R-:W-:-:S12]  /*b120*/  BSSY B0, `(.L_x_1780) ;  /* 0x0000028000007945 */ /* 0x000fd80003800000 */
[----:B------:R-:W-:Y:S05]  /*b130*/  @P0 BRA `(.L_x_1781) ;  /* 0x0000026000000947 */ /* 0x000fea0003800000 */
[----:B------:R-:W1:Y:S01]  /*b140*/  LDS.128 R12, [R203+0x10080] ;  /* 0x01008000cb0c7984 */ /* 0x000e620000000c00 */
[C---:B------:R-:W-:Y:S01]  /*b150*/  SHF.L.U32 R4, R38.reuse, 0x10, RZ ;  /* 0x0000001026047819 */ /* 0x040fe200000006ff */
[C---:B------:R-:W-:Y:S01]  /*b160*/  IMAD.U32 R2, R23.reuse, 0x10000, RZ ;  /* 0x0001000017027824 */ /* 0x040fe200078e00ff */
[----:B------:R-:W-:Y:S02]  /*b170*/  LOP3.LUT R10, R23, 0xffff0000, RZ, 0xc0, !PT ;  /* 0xffff0000170a7812 */ /* 0x000fe400078ec0ff */
[----:B------:R-:W-:Y:S02]  /*b180*/  LOP3.LUT R3, R38, 0xffff0000, RZ, 0xc0, !PT ;  /* 0xffff000026037812 */ /* 0x000fe400078ec0ff */
[C---:B-1----:R-:W-:Y:S01]  /*b190*/  LOP3.LUT R6, R12.reuse, 0xffff0000, RZ, 0xc0, !PT ;  /* 0xffff00000c067812 */ /* 0x042fe200078ec0ff */
[----:B------:R-:W-:Y:S01]  /*b1a0*/  IMAD.U32 R11, R15, 0x10000, RZ ;  /* 0x000100000f0b7824 */ /* 0x000fe200078e00ff */
[C---:B------:R-:W-:Y:S02]  /*b1b0*/  LOP3.LUT R5, R13.reuse, 0xffff0000, RZ, 0xc0, !PT ;  /* 0xffff00000d057812 */ /* 0x040fe400078ec0ff */
[----:B------:R-:W-:Y:S01]  /*b1c0*/  SHF.L.U32 R9, R12, 0x10, RZ ;  /* 0x000000100c097819 */ /* 0x000fe200000006ff */
[C---:B------:R-:W-:Y:S01]  /*b1d0*/  FMUL.FTZ R18, R6.reuse, R2 ;  /* 0x0000000206127220 */ /* 0x040fe20000410000 */
[----:B------:R-:W-:Y:S01]  /*b1e0*/  SHF.L.U32 R16, R13, 0x10, RZ ;  /* 0x000000100d107819 */ /* 0x000fe200000006ff */
[-C--:B------:R-:W-:Y:S01]  /*b1f0*/  FMUL.FTZ R17, R6, R4.reuse ;  /* 0x0000000406117220 */ /* 0x080fe20000410000 */
[C---:B------:R-:W-:Y:S01]  /*b200*/  SHF.L.U32 R13, R14.reuse, 0x10, RZ ;  /* 0x000000100e0d7819 */ /* 0x040fe200000006ff */
[----:B------:R-:W-:Y:S01]  /*b210*/  FFMA.FTZ R19, R9, R4, -R18 ;  /* 0x0000000409137223 */ /* 0x000fe20000010812 */
[----:B------:R-:W-:Y:S01]  /*b220*/  LOP3.LUT R12, R14, 0xffff0000, RZ, 0xc0, !PT ;  /* 0xffff00000e0c7812 */ /* 0x000fe200078ec0ff */
[----:B------:R-:W-:Y:S01]  /*b230*/  FMUL.FTZ R14, R5, R10 ;  /* 0x0000000a050e7220 */ /* 0x000fe20000410000 */
        /* <DEDUP_REMOVED lines=10> */
[----:B------:R-:W-:Y:S01]  /*b2e0*/  FMUL.FTZ R14, R12, R3 ;  /* 0x000000030c0e7220 */ /* 0x000fe20000410000 */
[----:B------:R-:W-:Y:S01]  /*b2f0*/  F2FP.BF16.PACK_AB R12, R18, R19 ;  /* 0x00000013120c723e */ /* 0x000fe200000010ff */
[C---:B------:R-:W-:Y:S02]  /*b300*/  FMUL.FTZ R10, R6.reuse, R2 ;  /* 0x00000002060a7220 */ /* 0x040fe40000410000 */
[-C--:B------:R-:W-:Y:S02]  /*b310*/  FMUL.FTZ R6, R6, R4.reuse ;  /* 0x0000000406067220 */ /* 0x080fe40000410000 */
        /* <DEDUP_REMOVED lines=8> */
.L_x_1781:
[----:B------:R-:W-:Y:S05]  /*b3a0*/  BSYNC B0 ;  /* 0x0000000000007941 */ /* 0x000fea0003800000 */
.L_x_1780:
[----:B------:R-:W-:Y:S01]  /*b3b0*/  ISETP.GE.AND P0, PT, R148, c[0x0][0x27c], PT ;  /* 0x00009f0094007a0c */ /* 0x000fe20003f06270 */
[----:B------:R-:W-:-:S12]  /*b3c0*/  BSSY B0, `(.L_x_1782) ;  /* 0x0000028000007945 */ /* 0x000fd80003800000 */
[----:B------:R-:W-:Y:S05]  /*b3d0*/  @P0 BRA `(.L_x_1783) ;  /* 0x0000026000000947 */ /* 0x000fea0003800000 */
[----:B-1----:R-:W1:Y:S01]  /*b3e0*/  LDS.128 R12, [R203+0x14080] ;  /* 0x01408000cb0c7984 */ /* 0x002e620000000c00 */
[----:B------:R-:W-:Y:S01]  /*b3f0*/  SHF.L.U32 R4, R35, 0x10, RZ ;  /* 0x0000001023047819 */ /* 0x000fe200000006ff */
        /* <DEDUP_REMOVED lines=36> */
.L_x_1783:
[----:B------:R-:W-:Y:S05]  /*b640*/  BSYNC B0 ;  /* 0x0000000000007941 */ /* 0x000fea0003800000 */
.L_x_1782:
[----:B------:R-:W-:Y:S01]  /*b650*/  ISETP.GE.AND P0, PT, R146, c[0x0][0x27c], PT ;  /* 0x00009f0092007a0c */ /* 0x000fe20003f06270 */
[----:B------:R-:W-:-:S12]  /*b660*/  BSSY B0, `(.L_x_1784) ;  /* 0x0000028000007945 */ /* 0x000fd80003800000 */
[----:B------:R-:W-:Y:S05]  /*b670*/  @P0 BRA `(.L_x_1785) ;  /* 0x0000026000000947 */ /* 0x000fea0003800000 */
[----:B-1----:R-:W1:Y:S01]  /*b680*/  LDS.128 R12, [R203+0x18080] ;  /* 0x01808000cb0c7984 */ /* 0x002e620000000c00 */
        /* <DEDUP_REMOVED lines=37> */
.L_x_1785:
[----:B------:R-:W-:Y:S05]  /*b8e0*/  BSYNC B0 ;  /* 0x0000000000007941 */ /* 0x000fea0003800000 */
.L_x_1784:
[----:B------:R-:W-:-:S13]  /*b8f0*/  ISETP.GE.AND P0, PT, R147, c[0x0][0x27c], PT ;  /* 0x00009f0093007a0c */ /* 0x000fda0003f06270 */
        /* <DEDUP_REMOVED lines=39> */
.L_x_1779:
[----:B------:R-:W-:Y:S05]  /*bb70*/  BSYNC B1 ;  /* 0x0000000000017941 */ /* 0x000fea0003800000 */
.L_x_1778:
        /* <DEDUP_REMOVED lines=16> */
[-C--:B------:R-:W-:Y:S01]  /*bc80*/  FMUL.FTZ R18, R2, R6.reuse ;  /* 0x0000000602127220 */ /* 0x080fe20000410000 */
[----:B------:R-:W-:Y:S01]  /*bc90*/  SHF.L.U32 R16, R13, 0x10, RZ ;  /* 0x000000100d107819 */ /* 0x000fe200000006ff */
[----:B------:R-:W-:Y:S01]  /*bca0*/  FMUL.FTZ R17, R4, R6 ;  /* 0x0000000604117220 */ /* 0x000fe20000410000 */
[----:B------:R-:W-:Y:S01]  /*bcb0*/  SHF.L.U32 R13, R14, 0x10, RZ ;  /* 0x000000100e0d7819 */ /* 0x000fe200000006ff */
[----:B------:R-:W-:Y:S01]  /*bcc0*/  FFMA.FTZ R19, R4, R9, -R18 ;  /* 0x0000000904137223 */ /* 0x000fe20000010812 */
[----:B------:R-:W-:Y:S01]  /*bcd0*/  LOP3.LUT R12, R14, 0xffff0000, RZ, 0xc0, !PT ;  /* 0xffff00000e0c7812 */ /* 0x000fe200078ec0ff */
[----:B------:R-:W-:Y:S01]  /*bce0*/  FMUL.FTZ R14, R10, R5 ;  /* 0x000000050a0e7220 */ /* 0x000fe20000410000 */
        /* <DEDUP_REMOVED lines=10> */
[----:B------:R-:W-:Y:S01]  /*bd90*/  FMUL.FTZ R14, R3, R12 ;  /* 0x0000000c030e7220 */ /* 0x000fe20000410000 */
[----:B------:R-:W-:Y:S01]  /*bda0*/  F2FP.BF16.PACK_AB R12, R18, R19 ;  /* 0x00000013120c723e */ /* 0x000fe200000010ff */
[-C--:B------:R-:W-:Y:S02]  /*bdb0*/  FMUL.FTZ R10, R2, R6.reuse ;  /* 0x00000006020a7220 */ /* 0x080fe40000410000 */
[C---:B------:R-:W-:Y:S02]  /*bdc0*/  FMUL.FTZ R6, R4.reuse, R6 ;  /* 0x0000000604067220 */ /* 0x040fe40000410000 */
[-C--:B------:R-:W-:Y:S02]  /*bdd0*/  FFMA.FTZ R14, R5, R13.reuse, -R14 ;  /* 0x0000000d050e7223 */ /* 0x080fe4000001080e */
[----:B------:R-:W-:Y:S01]  /*bde0*/  FFMA.FTZ R5, R3, R13, R9 ;  /* 0x0000000d03057223 */ /* 0x000fe20000010009 */
[----:B------:R-:W-:Y:S01]  /*bdf0*/  F2FP.BF16.PACK_AB R13, R15, R17 ;  /* 0x000000110f0d723e */ /* 0x000fe200000010ff */
[----:B------:R-:W-:-:S02]  /*be00*/  FFMA.FTZ R3, R4, R11, -R10 ;  /* 0x0000000b04037223 */ /* 0x000fc4000001080a */
[----:B------:R-:W-:Y:S01]  /*be10*/  FFMA.FTZ R2, R2, R11, R6 ;  /* 0x0000000b02027223 */ /* 0x000fe20000010006 */
[----:B------:R-:W-:-:S04]  /*be20*/  F2FP.BF16.PACK_AB R14, R5, R14 ;  /* 0x0000000e050e723e */ /* 0x000fc800000010ff */
[----:B------:R-:W-:-:S05]  /*be30*/  F2FP.BF16.PACK_AB R15, R2, R3 ;  /* 0x00000003020f723e */ /* 0x000fca00000010ff */
[----:B------:R1:W-:Y:S02]  /*be40*/  STS.128 [R203+0x11080], R12 ;  /* 0x0110800ccb007388 */ /* 0x0003e40000000c00 */
.L_x_1789:
[----:B------:R-:W-:Y:S05]  /*be50*/  BSYNC B0 ;  /* 0x0000000000007941 */ /* 0x000fea0003800000 */
.L_x_1788:
        /* <DEDUP_REMOVED lines=41> */
.L_x_1791:
[----:B------:R-:W-:Y:S05]  /*c0f0*/  BSYNC B0 ;  /* 0x0000000000007941 */ /* 0x000fea0003800000 */
.L_x_1790:
        /* <DEDUP_REMOVED lines=41> */
.L_x_1793:
[----:B------:R-:W-:Y:S05]  /*c390*/  BSYNC B0 ;  /* 0x0000000000007941 */ /* 0x000fea0003800000 */
.L_x_1792:
        /* <DEDUP_REMOVED lines=40> */
.L_x_1787:
[----:B------:R-:W-:Y:S05]  /*c620*/  BSYNC B1 ;  /* 0x0000000000017941 */ /* 0x000fea0003800000 */
.L_x_1786:
        /* <DEDUP_REMOVED lines=45> */
.L_x_1797:
[----:B------:R-:W-:Y:S05]  /*c900*/  BSYNC B0 ;  /* 0x0000000000007941 */ /* 0x000fea0003800000 */
.L_x_1796:
        /* <DEDUP_REMOVED lines=41> */
.L_x_1799:
[----:B------:R-:W-:Y:S05]  /*cba0*/  BSYNC B0 ;  /* 0x0000000000007941 */ /* 0x000fea0003800000 */
.L_x_1798:
        /* <DEDUP_REMOVED lines=41> */
.L_x_1801:
[----:B------:R-:W-:Y:S05]  /*ce40*/  BSYNC B0 ;  /* 0x0000000000007941 */ /* 0x000fea0003800000 */
.L_x_1800:
        /* <DEDUP_REMOVED lines=40> */
.L_x_1795:
[----:B------:R-:W-:Y:S05]  /*d0d0*/  BSYNC B1 ;  /* 0x0000000000017941 */ /* 0x000fea0003800000 */
.L_x_1794:
[----:B------:R-:W-:-:S04]  /*d0e0*/  IADD3 R2, R143, 0x60, RZ ;  /* 0x000000608f027810 */ /* 0x000fc80007ffe0ff */
        /* <DEDUP_REMOVED lines=43> */
.L_x_1804:
[----:B------:R-:W-:Y:S05]  /*d3a0*/  BSYNC B0 ;  /* 0x0000000000007941 */ /* 0x000fea0003800000 */
.L_x_1803:
        /* <DEDUP_REMOVED lines=41> */
.L_x_1806:
[----:B------:R-:W-:Y:S05]  /*d640*/  BSYNC B0 ;  /* 0x0000000000007941 */ /* 0x000fea0003800000 */
.L_x_1805:
        /* <DEDUP_REMOVED lines=41> */
.L_x_1808:
[----:B------:R-:W-:Y:S05]  /*d8e0*/  BSYNC B0 ;  /* 0x0000000000007941 */ /* 0x000fea0003800000 */
.L_x_1807:
        /* <DEDUP_REMOVED lines=41> */
.L_x_1775:
        /* <DEDUP_REMOVED lines=15> */
[----:B------:R-:W-:Y:S02]  /*dc70*/  ISETP.GE.AND P1, PT, R140, c[0x0][0x27c], PT ;  /* 0x00009f008c007a0c */ /* 0x000fe40003f26270 */
[----:B------:R-:W-:-:S11]  /*dc80*/  ISETP.GE.AND P0, PT, R142, c[0x0][0x27c], PT ;  /* 0x00009f008e007a0c */ /* 0x000fd60003f06270 */
[C---:B-1----:R-:W-:Y:S01]  /*dc90*/  @!P1 IMAD.SHL.U32 R4, R140.reuse, 0x2, RZ ;  /* 0x000000028c049824 */ /* 0x042fe200078e00ff */
[----:B------:R-:W-:Y:S02]  /*dca0*/  @!P1 SHF.L.U64.HI R5, R140, 0x1, R141 ;  /* 0x000000018c059819 */ /* 0x000fe4000001028d */
[----:B------:R-:W-:Y:S02]  /*dcb0*/  @!P0 SHF.L.U64.HI R6, R206, 0x1, R214 ;  /* 0x00000001ce068819 */ /* 0x000fe400000102d6 */
[----:B--2---:R-:W-:-:S05]  /*dcc0*/  @!P1 IADD3 R2, P2, R10, R4, RZ ;  /* 0x000000040a029210 */ /* 0x004fca0007f5e0ff */
[--C-:B---3--:R-:W-:Y:S01]  /*dcd0*/  @!P1 IMAD.X R3, R11, 0x1, R5.reuse, P2 ;  /* 0x000000010b039824 */ /* 0x108fe200010e0605 */
[----:B------:R-:W-:Y:S01]  /*dce0*/  @!P1 IADD3 R28, P2, R9, R4, RZ ;  /* 0x00000004091c9210 */ /* 0x000fe20007f5e0ff */
[----:B------:R-:W-:Y:S01]  /*dcf0*/  @!P0 IMAD.SHL.U32 R4, R206, 0x2, RZ ;  /* 0x00000002ce048824 */ /* 0x000fe200078e00ff */
[----:B------:R-:W-:Y:S01]  /*dd00*/  CS2R R18, SRZ ;  /* 0x0000000000127805 */ /* 0x000fe2000001ff00 */
[----:B------:R-:W-:Y:S01]  /*dd10*/  CS2R R16, SRZ ;  /* 0x0000000000107805 */ /* 0x000fe2000001ff00 */
[----:B------:R-:W-:Y:S01]  /*dd20*/  CS2R R14, SRZ ;  /* 0x00000000000e7805 */ /* 0x000fe2000001ff00 */
[----:B----4-:R-:W-:Y:S01]  /*dd30*/  @!P1 IMAD.X R29, R30, 0x1, R5, P2 ;  /* 0x000000011e1d9824 */ /* 0x010fe200010e0605 */
[-C--:B------:R-:W-:Y:S01]  /*dd40*/  @!P0 IADD3 R10, P2, R10, R4.reuse, RZ ;  /* 0x000000040a0a8210 */ /* 0x080fe20007f5e0ff */
[----:B------:R-:W-:Y:S01]  /*dd50*/  CS2R R12, SRZ ;  /* 0x00000000000c7805 */ /* 0x000fe2000001ff00 */
[----:B------:R1:W5:Y:S03]  /*dd60*/  @!P1 LD.E.128 R24, [R2.64] ;  /* 0x0000000602189980 */ /* 0x000366000c101d00 */
[--C-:B------:R-:W-:Y:S01]  /*dd70*/  @!P0 IMAD.X R11, R11, 0x1, R6.reuse, P2 ;  /* 0x000000010b0b8824 */ /* 0x100fe200010e0606 */
[----:B------:R-:W-:Y:S01]  /*dd80*/  @!P0 IADD3 R4, P2, R9, R4, RZ ;  /* 0x0000000409048210 */ /* 0x000fe20007f5e0ff */
[----:B------:R1:W5:Y:S04]  /*dd90*/  @!P1 LD.E.128 R20, [R28.64] ;  /* 0x000000061c149980 */ /* 0x000368000c101d00 */
[----:B------:R-:W-:Y:S01]  /*dda0*/  @!P0 IMAD.X R5, R30, 0x1, R6, P2 ;  /* 0x000000011e058824 */ /* 0x000fe200010e0606 */
[----:B------:R1:W5:Y:S04]  /*ddb0*/  @!P0 LD.E.128 R16, [R10.64] ;  /* 0x000000060a108980 */ /* 0x000368000c101d00 */
[----:B------:R1:W5:Y:S03]  /*ddc0*/  @!P0 LD.E.128 R12, [R4.64] ;  /* 0x00000006040c8980 */ /* 0x000366000c101d00 */
.L_x_1810:
[----:B------:R-:W-:Y:S05]  /*ddd0*/  BSYNC B0 ;  /* 0x0000000000007941 */ /* 0x000fea0003800000 */
.L_x_1809:
[----:B----4-:R-:W4:Y:S01]  /*dde0*/  LDL R43, [R1+0x4] ;  /* 0x00000400012b7983 */ /* 0x010f220000100800 */
[----:B-----5:R-:W-:Y:S01]  /*ddf0*/  IMAD.MOV.U32 R41, RZ, RZ, R24 ;  /* 0x000000ffff297224 */ /* 0x020fe200078e0018 */
[--C-:B-1----:R-:W-:Y:S01]  /*de00*/  SHF.R.U64 R2, R24, 0x10, R25.reuse ;  /* 0x0000001018027819 */ /* 0x102fe20000001219 */
[--C-:B------:R-:W-:Y:S01]  /*de10*/  IMAD.MOV.U32 R42, RZ, RZ, R25.reuse ;  /* 0x000000ffff2a7224 */ /* 0x100fe200078e0019 */
[----:B------:R-:W-:Y:S01]  /*de20*/  SHF.R.U32.HI R36, RZ, 0x10, R25 ;  /* 0x00000010ff247819 */ /* 0x000fe20000011619 */
[--C-:B------:R-:W-:Y:S01]  /*de30*/  IMAD.MOV.U32 R38, RZ, RZ, R27.reuse ;  /* 0x000000ffff267224 */ /* 0x100fe200078e001b */
[----:B------:R-:W-:Y:S01]  /*de40*/  PRMT R41, R41, 0x5410, R2 ;  /* 0x0000541029297816 */ /* 0x000fe20000000002 */
[----:B------:R-:W-:Y:S01]  /*de50*/  IMAD.MOV.U32 R35, RZ, RZ, R16 ;  /* 0x000000ffff237224 */ /* 0x000fe200078e0010 */
[--C-:B------:R-:W-:Y:S01]  /*de60*/  SHF.R.U64 R37, R26, 0x10, R27.reuse ;  /* 0x000000101a257819 */ /* 0x100fe2000000121b */
[----:B------:R-:W-:Y:S01]  /*de70*/  IMAD.MOV.U32 R39, RZ, RZ, R26 ;  /* 0x000000ffff277224 */ /* 0x000fe200078e001a */
[----:B------:R-:W-:Y:S01]  /*de80*/  SHF.R.U32.HI R32, RZ, 0x10, R27 ;  /* 0x00000010ff207819 */ /* 0x000fe2000001161b */
[--C-:B------:R-:W-:Y:S01]  /*de90*/  IMAD.MOV.U32 R34, RZ, RZ, R17.reuse ;  /* 0x000000ffff227224 */ /* 0x100fe200078e0011 */
[----:B------:R-:W-:Y:S01]  /*dea0*/  SHF.R.U64 R33, R16, 0x10, R17 ;  /* 0x0000001010217819 */ /* 0x000fe20000001211 */
[--C-:B------:R-:W-:Y:S01]  /*deb0*/  IMAD.MOV.U32 R30, RZ, RZ, R19.reuse ;  /* 0x000000ffff1e7224 */ /* 0x100fe200078e0013 */
[--C-:B------:R-:W-:Y:S01]  /*dec0*/  SHF.R.U64 R29, R18, 0x10, R19.reuse ;  /* 0x00000010121d7819 */ /* 0x100fe20000001213 */
[----:B------:R-:W-:Y:S01]  /*ded0*/  IMAD.MOV.U32 R27, RZ, RZ, R20 ;  /* 0x000000ffff1b7224 */ /* 0x000fe200078e0014 */
[----:B------:R-:W-:Y:S01]  /*dee0*/  SHF.R.U32.HI R24, RZ, 0x10, R19 ;  /* 0x00000010ff187819 */ /* 0x000fe20000011613 */
[----:B------:R-:W-:Y:S01]  /*def0*/  IMAD.MOV.U32 R16, RZ, RZ, R12 ;  /* 0x000000ffff107224 */ /* 0x000fe200078e000c */
[----:B------:R-:W-:Y:S01]  /*df00*/  SHF.R.U64 R25, R20, 0x10, R21 ;  /* 0x0000001014197819 */ /* 0x000fe20000001215 */
[----:B------:R-:W-:Y:S01]  /*df10*/  IMAD.MOV.U32 R31, RZ, RZ, R18 ;  /* 0x000000ffff1f7224 */ /* 0x000fe200078e0012 */
[----:B---3--:R-:W-:Y:S01]  /*df20*/  SHF.R.U64 R11, R12, 0x10, R13 ;  /* 0x000000100c0b7819 */ /* 0x008fe2000000120d */
[----:B------:R-:W-:Y:S01]  /*df30*/  IMAD.MOV.U32 R26, RZ, RZ, R21 ;  /* 0x000000ffff1a7224 */ /* 0x000fe200078e0015 */
[----:B------:R-:W-:Y:S01]  /*df40*/  SHF.R.U32.HI R28, RZ, 0x10, R17 ;  /* 0x00000010ff1c7819 */ /* 0x000fe20000011611 */
[----:B------:R-:W-:Y:S01]  /*df50*/  IMAD.MOV.U32 R20, RZ, RZ, R22 ;  /* 0x000000ffff147224 */ /* 0x000fe200078e0016 */
[----:B------:R-:W-:Y:S01]  /*df60*/  SHF.R.U32.HI R17, RZ, 0x10, R21 ;  /* 0x00000010ff117819 */ /* 0x000fe20000011615 */
[--C-:B------:R-:W-:Y:S01]  /*df70*/  IMAD.MOV.U32 R19, RZ, RZ, R23.reuse ;  /* 0x000000ffff137224 */ /* 0x100fe200078e0017 */
[----:B------:R-:W-:Y:S01]  /*df80*/  SHF.R.U64 R18, R22, 0x10, R23 ;  /* 0x0000001016127819 */ /* 0x000fe20000001217 */
[----:B------:R-:W-:Y:S01]  /*df90*/  IMAD.MOV.U32 R12, RZ, RZ, R13 ;  /* 0x000000ffff0c7224 */ /* 0x000fe200078e000d */
[----:B--2---:R-:W-:Y:S01]  /*dfa0*/  SHF.R.U32.HI R10, RZ, 0x10, R23 ;  /* 0x00000010ff0a7819 */ /* 0x004fe20000011617 */
[----:B------:R-:W-:Y:S01]  /*dfb0*/  IMAD.MOV.U32 R9, RZ, RZ, R14 ;  /* 0x000000ffff097224 */ /* 0x000fe200078e000e */
[----:B------:R-:W-:Y:S01]  /*dfc0*/  SHF.R.U32.HI R4, RZ, 0x10, R13 ;  /* 0x00000010ff047819 */ /* 0x000fe2000001160d */
[--C-:B------:R-:W-:Y:S01]  /*dfd0*/  IMAD.MOV.U32 R6, RZ, RZ, R15.reuse ;  /* 0x000000ffff067224 */ /* 0x100fe200078e000f */
[----:B------:R-:W-:Y:S01]  /*dfe0*/  SHF.R.U64 R5, R14, 0x10, R15 ;  /* 0x000000100e057819 */ /* 0x000fe2000000120f */
[----:B------:R-:W-:-:S04]  /*dff0*/  DEPBAR.LE SB0, 0x1 ;  /* 0x000080400000791a */ /* 0x000fc80000000000 */
[----:B------:R-:W-:Y:S01]  /*e000*/  SHF.R.U32.HI R3, RZ, 0x10, R15 ;  /* 0x00000010ff037819 */ /* 0x000fe2000001160f */
[----:B------:R-:W-:Y:S01]  /*e010*/  BSSY B1, `(.L_x_1811) ;  /* 0x00000cc000017945 */ /* 0x000fe20003800000 */
        /* <DEDUP_REMOVED lines=10> */
[----:B------:R-:W-:Y:S01]  /*e0c0*/  PRMT R44, R6, 0x5410, R3 ;  /* 0x00005410062c7816 */ /* 0x000fe20000000003 */
[----:B------:R-:W-:Y:S01]  /*e0d0*/  BAR.SYNC.DEFER_BLOCKING 0x0 ;  /* 0x0000000000007b1d */ /* 0x000fe20000010000 */
[----:B----4-:R-:W-:Y:S01]  /*e0e0*/  IMAD R2, R43, -0x80, R40 ;  /* 0xffffff802b027824 */ /* 0x010fe200078e0228 */
[----:B------:R-:W-:-:S02]  /*e0f0*/  PRMT R40, R35, 0x5410, R33 ;  /* 0x0000541023287816 */ /* 0x000fc40000000021 */
[----:B------:R-:W-:Y:S02]  /*e100*/  PRMT R33, R20, 0x5410, R18 ;  /* 0x0000541014217816 */ /* 0x000fe40000000012 */
[----:B------:R-:W-:Y:S02]  /*e110*/  IMNMX R48, R2, 0x80, PT ;  /* 0x0000008002307817 */ /* 0x000fe40003800200 */
[----:B------:R-:W-:Y:S02]  /*e120*/  PRMT R35, R19, 0x5410, R10 ;  /* 0x0000541013237816 */ /* 0x000fe4000000000a */
[----:B------:R-:W-:Y:S02]  /*e130*/  ISETP.GE.AND P0, PT, R143, R48, PT ;  /* 0x000000308f00720c */ /* 0x000fe40003f06270 */
[----:B------:R-:W-:-:S11]  /*e140*/  PRMT R43, R12, 0x5410, R4 ;  /* 0x000054100c2b7816 */ /* 0x000fd60000000004 */
[----:B------:R-:W-:Y:S05]  /*e150*/  @P0 BRA `(.L_x_1812) ;  /* 0x00000b7000000947 */ /* 0x000fea0003800000 */
[----:B------:R-:W-:Y:S01]  /*e160*/  ISETP.GE.AND P0, PT, R140, c[0x0][0x27c], PT ;  /* 0x00009f008c007a0c */ /* 0x000fe20003f06270 */
[----:B------:R-:W-:Y:S01]  /*e170*/  BSSY B0, `(.L_x_1813) ;  /* 0x000005a000007945 */ /* 0x000fe20003800000 */
[----:B------:R-:W-:-:S11]  /*e180*/  SHF.R.U32.HI R53, RZ, 0x3, R223 ;  /* 0x00000003ff357819 */ /* 0x000fd600000116df */
[----:B------:R-:W-:Y:S05]  /*e190*/  @P0 BRA `(.L_x_1814) ;  /* 0x0000057000000947 */ /* 0x000fea0003800000 */
[----:B------:R-:W-:Y:S01]  /*e1a0*/  MOV R2, c[0x0][0x27c] ;  /* 0x00009f0000027a02 */ /* 0x000fe20000000f00 */
[----:B------:R-:W1:Y:S01]  /*e1b0*/  LDS.128 R16, [R203+0x10080] ;  /* 0x01008000cb107984 */ /* 0x000e620000000c00 */
[----:B------:R-:W-:Y:S02]  /*e1c0*/  LOP3.LUT R5, R32, 0xffff0000, RZ, 0xc0, !PT ;  /* 0xffff000020057812 */ /* 0x000fe400078ec0ff */
        /* <DEDUP_REMOVED lines=14> */
[C---:B------:R-:W-:Y:S01]  /*e2b0*/  IMAD.U32 R23, R19.reuse, 0x10000, RZ ;  /* 0x0001000013177824 */ /* 0x040fe200078e00ff */
[----:B------:R-:W-:Y:S01]  /*e2c0*/  LOP3.LUT R24, R19, 0xffff0000, RZ, 0xc0, !PT ;  /* 0xffff000013187812 */ /* 0x000fe200078ec0ff */
[C---:B------:R-:W-:Y:S01]  /*e2d0*/  IMAD.U32 R20, R17.reuse, 0x10000, RZ ;  /* 0x0001000011147824 */ /* 0x040fe200078e00ff */
[----:B------:R-:W-:Y:S02]  /*e2e0*/  LOP3.LUT R16, R16, 0xffff0000, RZ, 0xc0, !PT ;  /* 0xffff000010107812 */ /* 0x000fe400078ec0ff */
[----:B------:R-:W-:Y:S02]  /*e2f0*/  LOP3.LUT R25, R17, 0xffff0000, RZ, 0xc0, !PT ;  /* 0xffff000011197812 */ /* 0x000fe400078ec0ff */
[C---:B------:R-:W-:Y:S02]  /*e300*/  SHF.L.U32 R17, R18.reuse, 0x10, RZ ;  /* 0x0000001012117819 */ /* 0x040fe400000006ff */
[----:B------:R-:W-:-:S02]  /*e310*/  LOP3.LUT R18, R18, 0xffff0000, RZ, 0xc0, !PT ;  /* 0xffff000012127812 */ /* 0x000fc400078ec0ff */
[C---:B--2---:R-:W-:Y:S01]  /*e320*/  SHF.L.U32 R4, R12.reuse, 0x10, RZ ;  /* 0x000000100c047819 */ /* 0x044fe200000006ff */
[----:B------:R-:W-:Y:S01]  /*e330*/  IMAD.U32 R10, R13, 0x10000, RZ ;  /* 0x000100000d0a7824 */ /* 0x000fe200078e00ff */
[----:B------:R-:W-:Y:S02]  /*e340*/  LOP3.LUT R6, R12, 0xffff0000, RZ, 0xc0, !PT ;  /* 0xffff00000c067812 */ /* 0x000fe400078ec0ff */
[----:B------:R-:W-:Y:S01]  /*e350*/  SHF.L.U32 R11, R14, 0x10, RZ ;  /* 0x000000100e0b7819 */ /* 0x000fe200000006ff */
[-C--:B------:R-:W-:Y:S01]  /*e360*/  FMUL.FTZ R19, R4, R3.reuse ;  /* 0x0000000304137220 */ /* 0x080fe20000410000 */
[----:B------:R-:W-:Y:S01]  /*e370*/  LOP3.LUT R12, R14, 0xffff0000, RZ, 0xc0, !PT ;  /* 0xffff00000e0c7812 */ /* 0x000fe200078ec0ff */
[-C--:B------:R-:W-:Y:S01]  /*e380*/  FMUL.FTZ R14, R4, R2.reuse ;  /* 0x00000002040e7220 */ /* 0x080fe20000410000 */
[----:B------:R-:W-:Y:S01]  /*e390*/  LOP3.LUT R4, R41, 0xffff0000, RZ, 0xc0, !PT ;  /* 0xffff000029047812 */ /* 0x000fe200078ec0ff */
[C---:B------:R-:W-:Y:S01]  /*e3a0*/  FFMA.FTZ R31, R9.reuse, R2, -R19 ;  /* 0x00000002091f7223 */ /* 0x040fe20000010813 */
[----:B------:R-:W-:Y:S01]  /*e3b0*/  SHF.L.U32 R2, R34, 0x10, RZ ;  /* 0x0000001022027819 */ /* 0x000fe200000006ff */
[----:B------:R-:W-:Y:S01]  /*e3c0*/  FFMA.FTZ R30, R9, R3, R14 ;  /* 0x00000003091e7223 */ /* 0x000fe2000001000e */
[----:B------:R-:W-:Y:S01]  /*e3d0*/  LOP3.LUT R22, R13, 0xffff0000, RZ, 0xc0, !PT ;  /* 0xffff00000d167812 */ /* 0x000fe200078ec0ff */
[C---:B------:R-:W-:Y:S01]  /*e3e0*/  IMAD.U32 R13, R15.reuse, 0x10000, RZ ;  /* 0x000100000f0d7824 */ /* 0x040fe200078e00ff */
[----:B------:R-:W-:Y:S01]  /*e3f0*/  LOP3.LUT R21, R15, 0xffff0000, RZ, 0xc0, !PT ;  /* 0xffff00000f157812 */ /* 0x000fe200078ec0ff */
[----:B------:R-:W-:Y:S01]  /*e400*/  FMUL.FTZ R15, R6, R5 ;  /* 0x00000005060f7220 */ /* 0x000fe20000410000 */
[----:B------:R-:W-:Y:S01]  /*e410*/  SHF.L.U32 R9, R33, 0x10, RZ ;  /* 0x0000001021097819 */ /* 0x000fe200000006ff */
[----:B------:R-:W-:-:S02]  /*e420*/  IMAD.U32 R3, R36, 0x10000, RZ ;  /* 0x0001000024037824 */ /* 0x000fc400078e00ff */
[----:B------:R-:W-:Y:S02]  /*e430*/  FMUL.FTZ R14, R6, R4 ;  /* 0x00000004060e7220 */ /* 0x000fe40000410000 */
[----:B------:R-:W-:Y:S02]  /*e440*/  FMUL.FTZ R6, R10, R2 ;  /* 0x000000020a067220 */ /* 0x000fe40000410000 */
[----:B------:R-:W-:Y:S02]  /*e450*/  FFMA.FTZ R29, R16, R4, -R15 ;  /* 0x00000004101d7223 */ /* 0x000fe4000001080f */
[----:B------:R-:W-:Y:S02]  /*e460*/  FMUL.FTZ R4, R10, R3 ;  /* 0x000000030a047220 */ /* 0x000fe40000410000 */
[----:B------:R-:W-:Y:S02]  /*e470*/  FFMA.FTZ R28, R16, R5, R14 ;  /* 0x00000005101c7223 */ /* 0x000fe4000001000e */
[----:B------:R-:W-:Y:S01]  /*e480*/  FFMA.FTZ R27, R20, R3, -R6 ;  /* 0x00000003141b7223 */ /* 0x000fe20000010806 */
[----:B------:R-:W-:Y:S01]  /*e490*/  SHF.L.U32 R6, R35, 0x10, RZ ;  /* 0x0000001023067819 */ /* 0x000fe200000006ff */
[----:B------:R-:W-:-:S02]  /*e4a0*/  IMAD.U32 R3, R37, 0x10000, RZ ;  /* 0x0001000025037824 */ /* 0x000fc400078e00ff */
[----:B------:R-:W-:Y:S02]  /*e4b0*/  FMUL.FTZ R5, R11, R9 ;  /* 0x000000090b057220 */ /* 0x000fe40000410000 */
[----:B------:R-:W-:Y:S01]  /*e4c0*/  FFMA.FTZ R20, R20, R2, R4 ;  /* 0x0000000214147223 */ /* 0x000fe20000010004 */
[----:B------:R-:W-:Y:S01]  /*e4d0*/  LOP3.LUT R4, R37, 0xffff0000, RZ, 0xc0, !PT ;  /* 0xffff000025047812 */ /* 0x000fe200078ec0ff */
[-C--:B------:R-:W-:Y:S01]  /*e4e0*/  FMUL.FTZ R14, R11, R3.reuse ;  /* 0x000000030b0e7220 */ /* 0x080fe20000410000 */
[----:B------:R-:W-:Y:S01]  /*e4f0*/  LOP3.LUT R2, R33, 0xffff0000, RZ, 0xc0, !PT ;  /* 0xffff000021027812 */ /* 0x000fe200078ec0ff */
[----:B------:R-:W-:Y:S01]  /*e500*/  FFMA.FTZ R16, R17, R3, -R5 ;  /* 0x0000000311107223 */ /* 0x000fe20000010805 */
[----:B------:R-:W-:Y:S01]  /*e510*/  SHF.L.U32 R3, R38, 0x10, RZ ;  /* 0x0000001026037819 */ /* 0x000fe200000006ff */
[----:B------:R-:W-:Y:S02]  /*e520*/  FMUL.FTZ R5, R13, R6 ;  /* 0x000000060d057220 */ /* 0x000fe40000410000 */
[----:B------:R-:W-:-:S02]  /*e530*/  FMUL.FTZ R10, R12, R4 ;  /* 0x000000040c0a7220 */ /* 0x000fc40000410000 */
[-C--:B------:R-:W-:Y:S02]  /*e540*/  FMUL.FTZ R11, R12, R2.reuse ;  /* 0x000000020c0b7220 */ /* 0x080fe40000410000 */
[----:B------:R-:W-:Y:S02]  /*e550*/  FFMA.FTZ R17, R17, R9, R14 ;  /* 0x0000000911117223 */ /* 0x000fe4000001000e */
[-C--:B------:R-:W-:Y:S02]  /*e560*/  FMUL.FTZ R9, R13, R3.reuse ;  /* 0x000000030d097220 */ /* 0x080fe40000410000 */
[----:B------:R-:W-:Y:S01]  /*e570*/  FFMA.FTZ R19, R23, R3, -R5 ;  /* 0x0000000317137223 */ /* 0x000fe20000010805 */
[----:B------:R-:W-:Y:S01]  /*e580*/  LOP3.LUT R3, R34, 0xffff0000, RZ, 0xc0, !PT ;  /* 0xffff000022037812 */ /* 0x000fe200078ec0ff */
[----:B------:R-:W-:Y:S01]  /*e590*/  FFMA.FTZ R14, R18, R2, R10 ;  /* 0x00000002120e7223 */ /* 0x000fe2000001000a */
[----:B------:R-:W-:Y:S01]  /*e5a0*/  LOP3.LUT R5, R36, 0xffff0000, RZ, 0xc0, !PT ;  /* 0xffff000024057812 */ /* 0x000fe200078ec0ff */
[----:B------:R-:W-:Y:S01]  /*e5b0*/  FFMA.FTZ R12, R18, R4, -R11 ;  /* 0x00000004120c7223 */ /* 0x000fe2000001080b */
[----:B------:R-:W-:Y:S01]  /*e5c0*/  LOP3.LUT R2, R35, 0xffff0000, RZ, 0xc0, !PT ;  /* 0xffff000023027812 */ /* 0x000fe200078ec0ff */
[----:B------:R-:W-:Y:S01]  /*e5d0*/  FMUL.FTZ R11, R22, R3 ;  /* 0x00000003160b7220 */ /* 0x000fe20000410000 */
[----:B------:R-:W-:Y:S01]  /*e5e0*/  LOP3.LUT R4, R38, 0xffff0000, RZ, 0xc0, !PT ;  /* 0xffff000026047812 */ /* 0x000fe200078ec0ff */
[----:B------:R-:W-:Y:S01]  /*e5f0*/  FFMA.FTZ R15, R23, R6, R9 ;  /* 0x00000006170f7223 */ /* 0x000fe20000010009 */
[----:B------:R-:W-:Y:S01]  /*e600*/  F2FP.BF16.PACK_AB R18, R12, R16 ;  /* 0x000000100c12723e */ /* 0x000fe200000010ff */
[----:B------:R-:W-:Y:S01]  /*e610*/  FMUL.FTZ R10, R22, R5 ;  /* 0x00000005160a7220 */ /* 0x000fe20000410000 */
[----:B------:R-:W-:Y:S01]  /*e620*/  F2FP.BF16.PACK_AB R14, R14, R17 ;  /* 0x000000110e0e723e */ /* 0x000fe200000010ff */
[----:B------:R-:W-:Y:S01]  /*e630*/  FMUL.FTZ R9, R21, R2 ;  /* 0x0000000215097220 */ /* 0x000fe20000410000 */
[----:B------:R-:W-:Y:S01]  /*e640*/  F2FP.BF16.PACK_AB R16, R29, R31 ;  /* 0x0000001f1d10723e */ /* 0x000fe200000010ff */
[----:B------:R-:W-:Y:S01]  /*e650*/  FMUL.FTZ R6, R21, R4 ;  /* 0x0000000415067220 */ /* 0x000fe20000410000 */
[----:B------:R-:W-:Y:S01]  /*e660*/  F2FP.BF16.PACK_AB R12, R28, R30 ;  /* 0x0000001e1c0c723e */ /* 0x000fe200000010ff */
[----:B------:R-:W-:-:S02]  /*e670*/  FFMA.FTZ R11, R25, R5, -R11 ;  /* 0x00000005190b7223 */ /* 0x000fc4000001080b */
[----:B------:R-:W-:Y:S02]  /*e680*/  FFMA.FTZ R5, R25, R3, R10 ;  /* 0x0000000319057223 */ /* 0x000fe4000001000a */
[C---:B------:R-:W-:Y:S01]  /*e690*/  FFMA.FTZ R3, R24.reuse, R4, -R9 ;  /* 0x0000000418037223 */ /* 0x040fe20000010809 */
[----:B------:R-:W-:Y:S01]  /*e6a0*/  F2FP.BF16.PACK_AB R17, R11, R27 ;  /* 0x0000001b0b11723e */ /* 0x000fe200000010ff */
[----:B------:R-:W-:Y:S01]  /*e6b0*/  FFMA.FTZ R2, R24, R2, R6 ;  /* 0x0000000218027223 */ /* 0x000fe20000010006 */
[----:B------:R-:W-:Y:S02]  /*e6c0*/  F2FP.BF16.PACK_AB R13, R5, R20 ;  /* 0x00000014050d723e */ /* 0x000fe400000010ff */
[----:B------:R-:W-:Y:S02]  /*e6d0*/  F2FP.BF16.PACK_AB R19, R3, R19 ;  /* 0x000000130313723e */ /* 0x000fe400000010ff */
[----:B------:R-:W-:-:S03]  /*e6e0*/  F2FP.BF16.PACK_AB R15, R2, R15 ;  /* 0x0000000f020f723e */ /* 0x000fc600000010ff */
[----:B------:R1:W-:Y:S04]  /*e6f0*/  STS.128 [R203+0x10080], R16 ;  /* 0x01008010cb007388 */ /* 0x0003e80000000c00 */
[----:B------:R1:W-:Y:S02]  /*e700*/  STS.128 [R26+0x10080], R12 ;  /* 0x0100800c1a007388 */ /* 0x0003e40000000c00 */
.L_x_1814:
[----:B------:R-:W-:Y:S05]  /*e710*/  BSYNC B0 ;  /* 0x0000000000007941 */ /* 0x000fea0003800000 */
.L_x_1813:
[----:B------:R-:W-:-:S13]  /*e720*/  ISETP.GE.AND P0, PT, R142, c[0x0][0x27c], PT ;  /* 0x00009f008e007a0c */ /* 0x000fda0003f06270 */
[----:B------:R-:W-:Y:S05]  /*e730*/  @P0 BRA `(.L_x_1812) ;  /* 0x0000059000000947 */ /* 0x000fea0003800000 */
[----:B------:R-:W2:Y:S04]  /*e740*/  LDL R3, [R1+0xc4] ;  /* 0x0000c40001037983 */ /* 0x000ea80000100800 */
[----:B------:R-:W3:Y:S01]  /*e750*/  LDL R52, [R1+0xdc] ;  /* 0x0000dc0001347983 */ /* 0x000ee20000100800 */
[----:B------:R-:W-:Y:S02]  /*e760*/  MOV R2, c[0x0][0x27c] ;  /* 0x00009f0000027a02 */ /* 0x000fe40000000f00 */
[----:B------:R-:W-:Y:S02]  /*e770*/  LOP3.LUT R5, R39, 0xffff0000, RZ, 0xc0, !PT ;  /* 0xffff000027057812 */ /* 0x000fe400078ec0ff */
        /* <DEDUP_REMOVED lines=30> */
[----:B------:R-:W-:Y:S01]  /*e960*/  FFMA.FTZ R31, R9, R2, -R19 ;  /* 0x00000002091f7223 */ /* 0x000fe20000010813 */
        /* <DEDUP_REMOVED lines=30> */
[C---:B------:R-:W-:Y:S01]  /*eb50*/  FFMA.FTZ R14, R18.reuse, R2, R10 ;  /* 0x00000002120e7223 */ /* 0x040fe2000001000a */
        /* <DEDUP_REMOVED lines=21> */
[----:B------:R1:W-:Y:S04]  /*ecb0*/  STS.128 [R52], R16 ;  /* 0x0000001034007388 */ /* 0x0003e80000000c00 */
[----:B------:R1:W-:Y:S02]  /*ecc0*/  STS.128 [R26+0x10080], R12 ;  /* 0x0100800c1a007388 */ /* 0x0003e40000000c00 */
.L_x_1812:
[----:B------:R-:W-:Y:S05]  /*ecd0*/  BSYNC B1 ;  /* 0x0000000000017941 */ /* 0x000fea0003800000 */
.L_x_1811:
[----:B------:R-:W-:Y:S01]  /*ece0*/  IADD3 R2, R143, 0x20, RZ ;  /* 0x000000208f027810 */ /* 0x000fe20007ffe0ff */
[----:B------:R-:W-:Y:S03]  /*ecf0*/  BSSY B1, `(.L_x_1815) ;  /* 0x00000bb000017945 */ /* 0x000fe60003800000 */
[----:B------:R-:W-:-:S13]  /*ed00*/  ISETP.GE.AND P0, PT, R2, R48, PT ;  /* 0x000000300200720c */ /* 0x000fda0003f06270 */
[----:B------:R-:W-:Y:S05]  /*ed10*/  @P0 BRA `(.L_x_1816) ;  /* 0x00000b8000000947 */ /* 0x000fea0003800000 */
[----:B------:R-:W-:Y:S01]  /*ed20*/  ISETP.GE.AND P0, PT, R140, c[0x0][0x27c], PT ;  /* 0x00009f008c007a0c */ /* 0x000fe20003f06270 */
[----:B------:R-:W-:Y:S01]  /*ed30*/  BSSY B0, `(.L_x_1817) ;  /* 0x000005b000007945 */ /* 0x000fe20003800000 */
[----:B------:R-:W-:-:S11]  /*ed40*/  SHF.R.U32.HI R53, RZ, 0x3, R222 ;  /* 0x00000003ff357819 */ /* 0x000fd600000116de */
[----:B------:R-:W-:Y:S05]  /*ed50*/  @P0 BRA `(.L_x_1818) ;  /* 0x0000058000000947 */ /* 0x000fea0003800000 */
[----:B-1----:R-:W2:Y:S01]  /*ed60*/  LDL R52, [R1+0x164] ;  /* 0x0001640001347983 */ /* 0x002ea20000100800 */
[----:B------:R-:W-:Y:S02]  /*ed70*/  MOV R2, c[0x0][0x27c] ;  /* 0x00009f0000027a02 */ /* 0x000fe40000000f00 */
        /* <DEDUP_REMOVED lines=13> */
[----:B------:R-:W1:Y:S02]  /*ee50*/  LDS.128 R12, [R26+0x10080] ;  /* 0x010080001a0c7984 */ /* 0x000e640000000c00 */
[C---:B-1----:R-:W-:Y:S01]  /*ee60*/  SHF.L.U32 R4, R12.reuse, 0x10, RZ ;  /* 0x000000100c047819 */ /* 0x042fe200000006ff */
[C---:B------:R-:W-:Y:S01]  /*ee70*/  IMAD.U32 R10, R13.reuse, 0x10000, RZ ;  /* 0x000100000d0a7824 */ /* 0x040fe200078e00ff */
[----:B------:R-:W-:Y:S02]  /*ee80*/  LOP3.LUT R6, R12, 0xffff0000, RZ, 0xc0, !PT ;  /* 0xffff00000c067812 */ /* 0x000fe400078ec0ff */
[C---:B------:R-:W-:Y:S02]  /*ee90*/  SHF.L.U32 R11, R14.reuse, 0x10, RZ ;  /* 0x000000100e0b7819 */ /* 0x040fe400000006ff */
[----:B------:R-:W-:Y:S01]  /*eea0*/  LOP3.LUT R12, R14, 0xffff0000, RZ, 0xc0, !PT ;  /* 0xffff00000e0c7812 */ /* 0x000fe200078ec0ff */
[----:B------:R-:W-:Y:S01]  /*eeb0*/  FMUL.FTZ R14, R2, R4 ;  /* 0x00000004020e7220 */ /* 0x000fe20000410000 */
[----:B------:R-:W-:Y:S01]  /*eec0*/  LOP3.LUT R22, R13, 0xffff0000, RZ, 0xc0, !PT ;  /* 0xffff00000d167812 */ /* 0x000fe200078ec0ff */
[C---:B------:R-:W-:Y:S01]  /*eed0*/  IMAD.U32 R13, R15.reuse, 0x10000, RZ ;  /* 0x000100000f0d7824 */ /* 0x040fe200078e00ff */
[----:B------:R-:W-:Y:S01]  /*eee0*/  LOP3.LUT R21, R15, 0xffff0000, RZ, 0xc0, !PT ;  /* 0xffff00000f157812 */ /* 0x000fe200078ec0ff */
[----:B------:R-:W-:Y:S01]  /*eef0*/  FMUL.FTZ R15, R5, R6 ;  /* 0x00000006050f7220 */ /* 0x000fe20000410000 */
[----:B--2---:R-:W1:Y:S02]  /*ef00*/  LDS.128 R16, [R52] ;  /* 0x0000000034107984 */ /* 0x004e640000000c00 */
[C---:B-1----:R-:W-:Y:S01]  /*ef10*/  SHF.L.U32 R9, R16.reuse, 0x10, RZ ;  /* 0x0000001010097819 */ /* 0x042fe200000006ff */
[C---:B------:R-:W-:Y:S01]  /*ef20*/  IMAD.U32 R23, R19.reuse, 0x10000, RZ ;  /* 0x0001000013177824 */ /* 0x040fe200078e00ff */
[----:B------:R-:W-:Y:S01]  /*ef30*/  LOP3.LUT R24, R19, 0xffff0000, RZ, 0xc0, !PT ;  /* 0xffff000013187812 */ /* 0x000fe200078ec0ff */
[----:B------:R-:W-:Y:S01]  /*ef40*/  FMUL.FTZ R19, R3, R4 ;  /* 0x0000000403137220 */ /* 0x000fe20000410000 */
[----:B------:R-:W-:Y:S01]  /*ef50*/  LOP3.LUT R4, R41, 0xffff0000, RZ, 0xc0, !PT ;  /* 0xffff000029047812 */ /* 0x000fe200078ec0ff */
[-C--:B------:R-:W-:Y:S01]  /*ef60*/  FFMA.FTZ R30, R3, R9.reuse, R14 ;  /* 0x00000009031e7223 */ /* 0x080fe2000001000e */
[----:B------:R-:W-:Y:S01]  /*ef70*/  LOP3.LUT R16, R16, 0xffff0000, RZ, 0xc0, !PT ;  /* 0xffff000010107812 */ /* 0x000fe200078ec0ff */
[----:B------:R-:W-:Y:S01]  /*ef80*/  FFMA.FTZ R31, R2, R9, -R19 ;  /* 0x00000009021f7223 */ /* 0x000fe20000010813 */
[----:B------:R-:W-:Y:S01]  /*ef90*/  SHF.L.U32 R2, R34, 0x10, RZ ;  /* 0x0000001022027819 */ /* 0x000fe200000006ff */
[----:B------:R-:W-:Y:S01]  /*efa0*/  IMAD.U32 R3, R36, 0x10000, RZ ;  /* 0x0001000024037824 */ /* 0x000fe200078e00ff */
[----:B------:R-:W-:Y:S01]  /*efb0*/  SHF.L.U32 R9, R33, 0x10, RZ ;  /* 0x0000001021097819 */ /* 0x000fe200000006ff */
[----:B------:R-:W-:Y:S01]  /*efc0*/  FMUL.FTZ R14, R4, R6 ;  /* 0x00000006040e7220 */ /* 0x000fe20000410000 */
[C---:B------:R-:W-:Y:S01]  /*efd0*/  LOP3.LUT R25, R17.reuse, 0xffff0000, RZ, 0xc0, !PT ;  /* 0xffff000011197812 */ /* 0x040fe200078ec0ff */
[----:B------:R-:W-:Y:S01]  /*efe0*/  IMAD.U32 R20, R17, 0x10000, RZ ;  /* 0x0001000011147824 */ /* 0x000fe200078e00ff */
[----:B------:R-:W-:Y:S01]  /*eff0*/  SHF.L.U32 R17, R18, 0x10, RZ ;  /* 0x0000001012117819 */ /* 0x000fe200000006ff */
[----:B------:R-:W-:Y:S01]  /*f000*/  FMUL.FTZ R6, R2, R10 ;  /* 0x0000000a02067220 */ /* 0x000fe20000410000 */
[----:B------:R-:W-:Y:S01]  /*f010*/  LOP3.LUT R18, R18, 0xffff0000, RZ, 0xc0, !PT ;  /* 0xffff000012127812 */ /* 0x000fe200078ec0ff */
[----:B------:R-:W-:-:S02]  /*f020*/  FFMA.FTZ R29, R4, R16, -R15 ;  /* 0x00000010041d7223 */ /* 0x000fc4000001080f */
[----:B------:R-:W-:Y:S02]  /*f030*/  FMUL.FTZ R4, R3, R10 ;  /* 0x0000000a03047220 */ /* 0x000fe40000410000 */
[----:B------:R-:W-:Y:S02]  /*f040*/  FFMA.FTZ R28, R5, R16, R14 ;  /* 0x00000010051c7223 */ /* 0x000fe4000001000e */
[-C--:B------:R-:W-:Y:S01]  /*f050*/  FFMA.FTZ R27, R3, R20.reuse, -R6 ;  /* 0x00000014031b7223 */ /* 0x080fe20000010806 */
[----:B------:R-:W-:Y:S01]  /*f060*/  SHF.L.U32 R6, R35, 0x10, RZ ;  /* 0x0000001023067819 */ /* 0x000fe200000006ff */
[----:B------:R-:W-:Y:S02]  /*f070*/  IMAD.U32 R3, R37, 0x10000, RZ ;  /* 0x0001000025037824 */ /* 0x000fe400078e00ff */
[-C--:B------:R-:W-:Y:S02]  /*f080*/  FMUL.FTZ R5, R9, R11.reuse ;  /* 0x0000000b09057220 */ /* 0x080fe40000410000 */
[----:B------:R-:W-:Y:S01]  /*f090*/  FFMA.FTZ R20, R2, R20, R4 ;  /* 0x0000001402147223 */ /* 0x000fe20000010004 */
[----:B------:R-:W-:Y:S01]  /*f0a0*/  LOP3.LUT R4, R37, 0xffff0000, RZ, 0xc0, !PT ;  /* 0xffff000025047812 */ /* 0x000fe200078ec0ff */
[----:B------:R-:W-:Y:S01]  /*f0b0*/  FMUL.FTZ R14, R3, R11 ;  /* 0x0000000b030e7220 */ /* 0x000fe20000410000 */
[----:B------:R-:W-:Y:S01]  /*f0c0*/  LOP3.LUT R2, R33, 0xffff0000, RZ, 0xc0, !PT ;  /* 0xffff000021027812 */ /* 0x000fe200078ec0ff */
[----:B------:R-:W-:Y:S01]  /*f0d0*/  FFMA.FTZ R16, R3, R17, -R5 ;  /* 0x0000001103107223 */ /* 0x000fe20000010805 */
[----:B------:R-:W-:Y:S01]  /*f0e0*/  SHF.L.U32 R3, R38, 0x10, RZ ;  /* 0x0000001026037819 */ /* 0x000fe200000006ff */
[----:B------:R-:W-:-:S02]  /*f0f0*/  FMUL.FTZ R5, R6, R13 ;  /* 0x0000000d06057220 */ /* 0x000fc40000410000 */
[-C--:B------:R-:W-:Y:S02]  /*f100*/  FMUL.FTZ R10, R4, R12.reuse ;  /* 0x0000000c040a7220 */ /* 0x080fe40000410000 */
[----:B------:R-:W-:Y:S02]  /*f110*/  FMUL.FTZ R11, R2, R12 ;  /* 0x0000000c020b7220 */ /* 0x000fe40000410000 */
[----:B------:R-:W-:Y:S02]  /*f120*/  FFMA.FTZ R17, R9, R17, R14 ;  /* 0x0000001109117223 */ /* 0x000fe4000001000e */
[C---:B------:R-:W-:Y:S02]  /*f130*/  FMUL.FTZ R9, R3.reuse, R13 ;  /* 0x0000000d03097220 */ /* 0x040fe40000410000 */
[-C--:B------:R-:W-:Y:S01]  /*f140*/  FFMA.FTZ R19, R3, R23.reuse, -R5 ;  /* 0x0000001703137223 */ /* 0x080fe20000010805 */
[----:B------:R-:W-:Y:S01]  /*f150*/  LOP3.LUT R3, R34, 0xffff0000, RZ, 0xc0, !PT ;  /* 0xffff000022037812 */ /* 0x000fe200078ec0ff */
[-C--:B------:R-:W-:Y:S01]  /*f160*/  FFMA.FTZ R14, R2, R18.reuse, R10 ;  /* 0x00000012020e7223 */ /* 0x080fe2000001000a */
        /* <DEDUP_REMOVED lines=15> */
[-C--:B------:R-:W-:Y:S01]  /*f260*/  FFMA.FTZ R3, R4, R24.reuse, -R9 ;  /* 0x0000001804037223 */ /* 0x080fe20000010809 */
[----:B------:R-:W-:Y:S01]  /*f270*/  F2FP.BF16.PACK_AB R17, R11, R27 ;  /* 0x0000001b0b11723e */ /* 0x000fe200000010ff */
[----:B------:R-:W-:Y:S01]  /*f280*/  FFMA.FTZ R2, R2, R24, R6 ;  /* 0x0000001802027223 */ /* 0x000fe20000010006 */
[----:B------:R-:W-:Y:S02]  /*f290*/  F2FP.BF16.PACK_AB R13, R5, R20 ;  /* 0x00000014050d723e */ /* 0x000fe400000010ff */
[----:B------:R-:W-:Y:S02]  /*f2a0*/  F2FP.BF16.PACK_AB R19, R3, R19 ;  /* 0x000000130313723e */ /* 0x000fe400000010ff */
[----:B------:R-:W-:-:S03]  /*f2b0*/  F2FP.BF16.PACK_AB R15, R2, R15 ;  /* 0x0000000f020f723e */ /* 0x000fc600000010ff */
[----:B------:R1:W-:Y:S04]  /*f2c0*/  STS.128 [R52], R16 ;  /* 0x0000001034007388 */ /* 0x0003e80000000c00 */
[----:B------:R1:W-:Y:S02]  /*f2d0*/  STS.128 [R26+0x10080], R12 ;  /* 0x0100800c1a007388 */ /* 0x0003e40000000c00 */
.L_x_1818:
[----:B------:R-:W-:Y:S05]  /*f2e0*/  BSYNC B0 ;  /* 0x0000000000007941 */ /* 0x000fea0003800000 */
.L_x_1817:
[----:B------:R-:W-:-:S13]  /*f2f0*/  ISETP.GE.AND P0, PT, R142, c[0x0][0x27c], PT ;  /* 0x00009f008e007a0c */ /* 0x000fda0003f06270 */
[----:B------:R-:W-:Y:S05]  /*f300*/  @P0 BRA `(.L_x_1816) ;  /* 0x0000059000000947 */ /* 0x000fea0003800000 */
[----:B------:R-:W2:Y:S04]  /*f310*/  LDL R3, [R1+0xc4] ;  /* 0x0000c40001037983 */ /* 0x000ea80000100800 */
[----:B-1----:R-:W3:Y:S01]  /*f320*/  LDL R52, [R1+0xd8] ;  /* 0x0000d80001347983 */ /* 0x002ee20000100800 */
[----:B------:R-:W-:Y:S02]  /*f330*/  MOV R2, c[0x0][0x27c] ;  /* 0x00009f0000027a02 */ /* 0x000fe40000000f00 */
[----:B------:R-:W-:Y:S02]  /*f340*/  LOP3.LUT R5, R39, 0xffff0000, RZ, 0xc0, !PT ;  /* 0xffff000027057812 */ /* 0x000fe400078ec0ff */
[----:B--2---:R-:W-:-:S04]  /*f350*/  LEA.HI R2, R2, R3, RZ, 0x1d ;  /* 0x0000000302027211 */ /* 0x004fc800078fe8ff */
[----:B------:R-:W-:Y:S01]  /*f360*/  SHF.R.S32.HI R3, RZ, 0x1f, R2 ;  /* 0x0000001fff037819 */ /* 0x000fe20000011402 */
[----:B------:R-:W-:Y:S01]  /*f370*/  IMAD.SHL.U32 R4, R2, 0x8, RZ ;  /* 0x0000000802047824 */ /* 0x000fe200078e00ff */
[----:B---3--:R-:W1:Y:S02]  /*f380*/  LDS.128 R16, [R52] ;  /* 0x0000000034107984 */ /* 0x008e640000000c00 */
        /* <DEDUP_REMOVED lines=21> */
[C---:B------:R-:W-:Y:S01]  /*f4e0*/  SHF.L.U32 R11, R14.reuse, 0x10, RZ ;  /* 0x000000100e0b7819 */ /* 0x040fe200000006ff */
[-C--:B------:R-:W-:Y:S01]  /*f4f0*/  FMUL.FTZ R19, R3, R4.reuse ;  /* 0x0000000403137220 */ /* 0x080fe20000410000 */
[----:B------:R-:W-:Y:S01]  /*f500*/  LOP3.LUT R12, R14, 0xffff0000, RZ, 0xc0, !PT ;  /* 0xffff00000e0c7812 */ /* 0x000fe200078ec0ff */
[----:B------:R-:W-:Y:S01]  /*f510*/  FMUL.FTZ R14, R2, R4 ;  /* 0x00000004020e7220 */ /* 0x000fe20000410000 */
[----:B------:R-:W-:Y:S01]  /*f520*/  LOP3.LUT R4, R40, 0xffff0000, RZ, 0xc0, !PT ;  /* 0xffff000028047812 */ /* 0x000fe200078ec0ff */
[-C--:B------:R-:W-:Y:S01]  /*f530*/  FFMA.FTZ R31, R2, R9.reuse, -R19 ;  /* 0x00000009021f7223 */ /* 0x080fe20000010813 */
        /* <DEDUP_REMOVED lines=16> */
[-C--:B------:R-:W-:Y:S02]  /*f640*/  FMUL.FTZ R5, R9, R11.reuse ;  /* 0x0000000b09057220 */ /* 0x080fe40000410000 */
[----:B------:R-:W-:Y:S01]  /*f650*/  FFMA.FTZ R20, R2, R20, R4 ;  /* 0x0000001402147223 */ /* 0x000fe20000010004 */
[----:B------:R-:W-:Y:S01]  /*f660*/  LOP3.LUT R4, R45, 0xffff0000, RZ, 0xc0, !PT ;  /* 0xffff00002d047812 */ /* 0x000fe200078ec0ff */
[C---:B------:R-:W-:Y:S01]  /*f670*/  FMUL.FTZ R14, R3.reuse, R11 ;  /* 0x0000000b030e7220 */ /* 0x040fe20000410000 */
[----:B------:R-:W-:Y:S01]  /*f680*/  LOP3.LUT R2, R42, 0xffff0000, RZ, 0xc0, !PT ;  /* 0xffff00002a027812 */ /* 0x000fe200078ec0ff */
[----:B------:R-:W-:Y:S01]  /*f690*/  FFMA.FTZ R16, R3, R17, -R5 ;  /* 0x0000001103107223 */ /* 0x000fe20000010805 */
[----:B------:R-:W-:Y:S01]  /*f6a0*/  SHF.L.U32 R3, R46, 0x10, RZ ;  /* 0x000000102e037819 */ /* 0x000fe200000006ff */
[----:B------:R-:W-:Y:S02]  /*f6b0*/  FMUL.FTZ R5, R6, R13 ;  /* 0x0000000d06057220 */ /* 0x000fe40000410000 */
[----:B------:R-:W-:-:S02]  /*f6c0*/  FMUL.FTZ R10, R4, R12 ;  /* 0x0000000c040a7220 */ /* 0x000fc40000410000 */
[C---:B------:R-:W-:Y:S02]  /*f6d0*/  FMUL.FTZ R11, R2.reuse, R12 ;  /* 0x0000000c020b7220 */ /* 0x040fe40000410000 */
        /* <DEDUP_REMOVED lines=28> */
.L_x_1816:
[----:B------:R-:W-:Y:S05]  /*f8a0*/  BSYNC B1 ;  /* 0x0000000000017941 */ /* 0x000fea0003800000 */
.L_x_1815:
        /* <DEDUP_REMOVED lines=41> */
[----:B---3--:R-:W1:Y:S02]  /*fb40*/  LDS.128 R16, [R52] ;  /* 0x0000000034107984 */ /* 0x008e640000000c00 */
        /* <DEDUP_REMOVED lines=61> */
.L_x_1822:
[----:B------:R-:W-:Y:S05]  /*ff20*/  BSYNC B0 ;  /* 0x0000000000007941 */ /* 0x000fea0003800000 */
.L_x_1821:
[----:B------:R-:W-:-:S13]  /*ff30*/  ISETP.GE.AND P0, PT, R142, c[0x0][0x27c], PT ;  /* 0x00009f008e007a0c */ /* 0x000fda0003f06270 */
[----:B------:R-:W-:Y:S05]  /*ff40*/  @P0 BRA `(.L_x_1820) ;  /* 0x0000059000000947 */ /* 0x000fea0003800000 */
[----:B------:R-:W3:Y:S04]  /*ff50*/  LDL R3, [R1+0xc4] ;  /* 0x0000c40001037983 */ /* 0x000ee80000100800 */
[----:B-1----:R-:W4:Y:S01]  /*ff60*/  LDL R52, [R1+0xd4] ;  /* 0x0000d40001347983 */ /* 0x002f220000100800 */
[----:B------:R-:W-:Y:S02]  /*ff70*/  MOV R2, c[0x0][0x27c] ;  /* 0x00009f0000027a02 */ /* 0x000fe40000000f00 */
[----:B------:R-:W-:Y:S02]  /*ff80*/  LOP3.LUT R5, R39, 0xffff0000, RZ, 0xc0, !PT ;  /* 0xffff000027057812 */ /* 0x000fe400078ec0ff */
        /* <DEDUP_REMOVED lines=22> */
[C---:B---3--:R-:W-:Y:S01]  /*100f0*/  SHF.L.U32 R4, R12.reuse, 0x10, RZ ;  /* 0x000000100c047819 */ /* 0x048fe200000006ff */
        /* <DEDUP_REMOVED lines=62> */
.L_x_1820:
[----:B------:R-:W-:Y:S05]  /*104e0*/  BSYNC B1 ;  /* 0x0000000000017941 */ /* 0x000fea0003800000 */
.L_x_1819:
        /* <DEDUP_REMOVED lines=29> */
[----:B------:R-:W4:Y:S02]  /*106c0*/  LDS.128 R12, [R26+0x10080] ;  /* 0x010080001a0c7984 */ /* 0x000f240000000c00 */
[C---:B----4-:R-:W-:Y:S01]  /*106d0*/  SHF.L.U32 R4, R12.reuse, 0x10, RZ ;  /* 0x000000100c047819 */ /* 0x050fe200000006ff */
        /* <DEDUP_REMOVED lines=9> */
[----:B---3--:R-:W3:Y:S02]  /*10770*/  LDS.128 R16, [R55] ;  /* 0x0000000037107984 */ /* 0x008ee40000000c00 */
[C---:B---3--:R-:W-:Y:S01]  /*10780*/  SHF.L.U32 R9, R16.reuse, 0x10, RZ ;  /* 0x0000001010097819 */ /* 0x048fe200000006ff */
        /* <DEDUP_REMOVED lines=60> */
.L_x_1824:
[----:B------:R-:W-:Y:S05]  /*10b50*/  BSYNC B0 ;  /* 0x0000000000007941 */ /* 0x000fea0003800000 */
.L_x_1823:
[----:B------:R-:W-:-:S13]  /*10b60*/  ISETP.GE.AND P0, PT, R142, c[0x0][0x27c], PT ;  /* 0x00009f008e007a0c */ /* 0x000fda0003f06270 */
[----:B------:R-:W-:Y:S05]  /*10b70*/  @P0 BRA `(.L_x_1802) ;  /* 0x0000059000000947 */ /* 0x000fea0003800000 */
[----:B------:R-:W4:Y:S04]  /*10b80*/  LDL R3, [R1+0xc4] ;  /* 0x0000c40001037983 */ /* 0x000f280000100800 */
[----:B------:R-:W5:Y:S01]  /*10b90*/  LDL R32, [R1+0xd0] ;  /* 0x0000d00001207983 */ /* 0x000f620000100800 */
[----:B------:R-:W-:Y:S02]  /*10ba0*/  MOV R2, c[0x0][0x27c] ;  /* 0x00009f0000027a02 */ /* 0x000fe40000000f00 */
[----:B------:R-:W-:Y:S02]  /*10bb0*/  LOP3.LUT R5, R39, 0xffff0000, RZ, 0xc0, !PT ;  /* 0xffff000027057812 */ /* 0x000fe400078ec0ff */
[----:B----4-:R-:W-:-:S04]  /*10bc0*/  LEA.HI R2, R2, R3, RZ, 0x1d ;  /* 0x0000000302027211 */ /* 0x010fc800078fe8ff */
[----:B------:R-:W-:Y:S01]  /*10bd0*/  SHF.R.S32.HI R3, RZ, 0x1f, R2 ;  /* 0x0000001fff037819 */ /* 0x000fe20000011402 */
[----:B------:R-:W-:Y:S01]  /*10be0*/  IMAD.SHL.U32 R4, R2, 0x8, RZ ;  /* 0x0000000802047824 */ /* 0x000fe200078e00ff */
[----:B---3-5:R-:W3:Y:S02]  /*10bf0*/  LDS.128 R16, [R32] ;  /* 0x0000000020107984 */ /* 0x028ee40000000c00 */
        /* <DEDUP_REMOVED lines=10> */
[C---:B---3--:R-:W-:Y:S01]  /*10ca0*/  SHF.L.U32 R9, R16.reuse, 0x10, RZ ;  /* 0x0000001010097819 */ /* 0x048fe200000006ff */
[C---:B------:R-:W-:Y:S01]  /*10cb0*/  IMAD.U32 R23, R19.reuse, 0x10000, RZ ;  /* 0x0001000013177824 */ /* 0x040fe200078e00ff */
[----:B------:R-:W-:Y:S01]  /*10cc0*/  LOP3.LUT R24, R19, 0xffff0000, RZ, 0xc0, !PT ;  /* 0xffff000013187812 */ /* 0x000fe200078ec0ff */
[C---:B------:R-:W-:Y:S01]  /*10cd0*/  IMAD.U32 R20, R17.reuse, 0x10000, RZ ;  /* 0x0001000011147824 */ /* 0x040fe200078e00ff */
[----:B------:R-:W-:Y:S02]  /*10ce0*/  LOP3.LUT R16, R16, 0xffff0000, RZ, 0xc0, !PT ;  /* 0xffff000010107812 */ /* 0x000fe400078ec0ff */
[----:B------:R-:W-:Y:S02]  /*10cf0*/  LOP3.LUT R25, R17, 0xffff0000, RZ, 0xc0, !PT ;  /* 0xffff000011197812 */ /* 0x000fe400078ec0ff */
[C---:B------:R-:W-:Y:S02]  /*10d00*/  SHF.L.U32 R17, R18.reuse, 0x10, RZ ;  /* 0x0000001012117819 */ /* 0x040fe400000006ff */
[----:B------:R-:W-:-:S02]  /*10d10*/  LOP3.LUT R18, R18, 0xffff0000, RZ, 0xc0, !PT ;  /* 0xffff000012127812 */ /* 0x000fc400078ec0ff */
[C---:B----4-:R-:W-:Y:S01]  /*10d20*/  SHF.L.U32 R4, R12.reuse, 0x10, RZ ;  /* 0x000000100c047819 */ /* 0x050fe200000006ff */
        /* <DEDUP_REMOVED lines=62> */
.L_x_1802:
[----:B------:R-:W-:Y:S05]  /*11110*/  BSYNC B2 ;  /* 0x0000000000027941 */ /* 0x000fea0003800000 */
.L_x_1774:
[----:B-1----:R-:W-:Y:S01]  /*11120*/  IMAD R4, R50, c[0x0][0x208], RZ ;  /* 0x0000820032047a24 */ /* 0x002fe200078e02ff */
[----:B------:R-:W-:Y:S01]  /*11130*/  ISETP.GE.AND P1, PT, R140, c[0x0][0x1d4], PT ;  /* 0x000075008c007a0c */ /* 0x000fe20003f26270 */
[----:B--23--:R-:W-:Y:S01]  /*11140*/  IMAD.WIDE.U32 R2, R212, c[0x0][0x208], RZ ;  /* 0x00008200d4027a25 */ /* 0x00cfe200078e00ff */
[----:B------:R-:W-:-:S04]  /*11150*/  DEPBAR.LE SB0, 0x0 ;  /* 0x000080000000791a */ /* 0x000fc80000000000 */
[----:B------:R-:W-:Y:S01]  /*11160*/  IMAD R4, R212, c[0x0][0x20c], R4 ;  /* 0x00008300d4047a24 */ /* 0x000fe200078e0204 */
[----:B------:R-:W-:Y:S01]  /*11170*/  BAR.SYNC.DEFER_BLOCKING 0x0 ;  /* 0x0000000000007b1d */ /* 0x000fe20000010000 */
[----:B------:R-:W-:Y:S01]  /*11180*/  IMAD.WIDE.U32 R220, R49, c[0x0][0x210], RZ ;  /* 0x0000840031dc7a25 */ /* 0x000fe200078e00ff */
[----:B------:R-:W-:Y:S02]  /*11190*/  LOP3.LUT R213, R213, 0xfffffffe, RZ, 0xc0, !PT ;  /* 0xfffffffed5d57812 */ /* 0x000fe400078ec0ff */
[----:B------:R-:W-:Y:S01]  /*111a0*/  ISETP.GE.AND P6, PT, R142, c[0x0][0x1d4], PT ;  /* 0x000075008e007a0c */ /* 0x000fe20003fc6270 */
[----:B------:R-:W-:Y:S01]  /*111b0*/  IMAD.IADD R3, R3, 0x1, R4 ;  /* 0x0000000103037824 */ /* 0x000fe200078e0204 */
[----:B------:R-:W-:Y:S01]  /*111c0*/  @P1 LOP3.LUT R213, R213, 0x1, RZ, 0xfc, !PT ;  /* 0x00000001d5d51812 */ /* 0x000fe200078efcff */
[----:B------:R-:W-:Y:S01]  /*111d0*/  IMAD R4, R51, c[0x0][0x218], RZ ;  /* 0x0000860033047a24 */ /* 0x000fe200078e02ff */
[----:B------:R-:W-:Y:S01]  /*111e0*/  ISETP.GE.AND P2, PT, R205, c[0x0][0x1d4], PT ;  /* 0x00007500cd007a0c */ /* 0x000fe20003f46270 */
[C---:B------:R-:W-:Y:S01]  /*111f0*/  IMAD.WIDE.U32 R2, R211.reuse, c[0x0][0x218], R2 ;  /* 0x00008600d3027a25 */ /* 0x040fe200078e0002 */
[----:B------:R-:W1:Y:S01]  /*11200*/  S2R R22, SR_TID.X ;  /* 0x0000000000167919 */ /* 0x000e620000002100 */
[----:B------:R-:W-:Y:S02]  /*11210*/  BSSY B0, `(.L_x_1825) ;  /* 0x0000042000007945 */ /* 0x000fe40003800000 */
[----:B------:R-:W-:Y:S01]  /*11220*/  IMAD R4, R211, c[0x0][0x21c], R4 ;  /* 0x00008700d3047a24 */ /* 0x000fe200078e0204 */
[----:B------:R-:W-:Y:S01]  /*11230*/  IADD3 R2, P0, R2, R220, RZ ;  /* 0x000000dc02027210 */ /* 0x000fe20007f1e0ff */
[----:B------:R-:W-:-:S05]  /*11240*/  IMAD R224, R49, c[0x0][0x214], R221 ;  /* 0x0000850031e07a24 */ /* 0x000fca00078e02dd */
[----:B------:R-:W-:Y:S01]  /*11250*/  IADD3.X R3, R224, R3, R4, P0, !PT ;  /* 0x00000003e0037210 */ /* 0x000fe200007fe404 */
[----:B------:R-:W-:Y:S01]  /*11260*/  IMAD.IADD R4, R123, 0x1, -R143 ;  /* 0x000000017b047824 */ /* 0x000fe200078e0a8f */
[C---:B------:R-:W-:Y:S01]  /*11270*/  LEA R9, P0, R2.reuse, c[0x0][0x1f8], 0x1 ;  /* 0x00007e0002097a11 */ /* 0x040fe200078008ff */
[----:B------:R-:W-:Y:S03]  /*11280*/  LDSM.16.M88.4 R12, [R199] ;  /* 0x00000000c70c783b */ /* 0x000fe60000000200 */
[----:B------:R-:W-:Y:S02]  /*11290*/  LEA.HI.X R6, R2, c[0x0][0x1fc], R3, 0x1, P0 ;  /* 0x00007f0002067a11 */ /* 0x000fe400000f0c03 */
[----:B------:R-:W2:Y:S01]  /*112a0*/  SHFL.IDX PT, R3, R9, RZ, 0x181f ;  /* 0x00181fff09037589 */ /* 0x000ea200000e0000 */
[----:B------:R-:W-:Y:S02]  /*112b0*/  LOP3.LUT P0, RZ, R149, 0x2, RZ, 0xc0, !PT ;  /* 0x0000000295ff7812 */ /* 0x000fe4000780c0ff */
[----:B------:R-:W-:Y:S01]  /*112c0*/  IADD3 R2, R150, 0x20, RZ ;  /* 0x0000002096027810 */ /* 0x000fe20007ffe0ff */
[----:B------:R-:W3:Y:S01]  /*112d0*/  SHFL.IDX PT, R5, R6, RZ, 0x181f ;  /* 0x00181fff06057589 */ /* 0x000ee200000e0000 */
[----:B------:R-:W-:-:S03]  /*112e0*/  ISETP.LT.OR P1, PT, R4, 0x1, P1 ;  /* 0x000000010400780c */ /* 0x000fc60000f21670 */
[----:B------:R-:W4:Y:S04]  /*112f0*/  LDSM.16.M88.4 R24, [R150] ;  /* 0x000000009618783b */ /* 0x000f280000000200 */
[----:B------:R-:W1:Y:S02]  /*11300*/  LDSM.16.M88.4 R28, [R150+0x800] ;  /* 0x00080000961c783b */ /* 0x000e640000000200 */
[----:B------:R-:W-:Y:S02]  /*11310*/  @P0 IADD3 R2, R150, -0x20, RZ ;  /* 0xffffffe096020810 */ /* 0x000fe40007ffe0ff */
[----:B------:R-:W1:Y:S04]  /*11320*/  LDSM.16.M88.4 R48, [R150+0x1000] ;  /* 0x001000009630783b */ /* 0x000e680000000200 */
[----:B------:R-:W1:Y:S01]  /*11330*/  LDSM.16.M88.4 R40, [R2] ;  /* 0x000000000228783b */ /* 0x000e620000000200 */
[----:B--2---:R-:W-:-:S03]  /*11340*/  LEA R20, P0, R140, R3, 0x1 ;  /* 0x000000038c147211 */ /* 0x004fc600078008ff */
[----:B------:R-:W2:Y:S01]  /*11350*/  LDSM.16.M88.4 R64, [R2+0x800] ;  /* 0x000800000240783b */ /* 0x000ea20000000200 */
[----:B---3--:R-:W-:-:S03]  /*11360*/  LEA.HI.X R21, R140, R5, R141, 0x1, P0 ;  /* 0x000000058c157211 */ /* 0x008fc600000f0c8d */
[----:B------:R3:W1:Y:S01]  /*11370*/  LDSM.16.M88.4 R68, [R2+0x1000] ;  /* 0x001000000244783b */ /* 0x0006620000000200 */
[----:B------:R-:W-:-:S03]  /*11380*/  LEA R10, P0, R206, R3, 0x1 ;  /* 0x00000003ce0a7211 */ /* 0x000fc600078008ff */
[----:B------:R1:W1:Y:S01]  /*11390*/  LDSM.16.M88.4 R16, [R200] ;  /* 0x00000000c810783b */ /* 0x0002620000000200 */
[----:B------:R-:W-:Y:S02]  /*113a0*/  LEA.HI.X R11, R206, R5, R214, 0x1, P0 ;  /* 0x00000005ce0b7211 */ /* 0x000fe400000f0cd6 */
[----:B------:R-:W-:Y:S01]  /*113b0*/  ISETP.LT.OR P0, PT, R4, 0x1, P6 ;  /* 0x000000010400780c */ /* 0x000fe20003701670 */
[----:B------:R-:W-:Y:S01]  /*113c0*/  @!PT LDS RZ, [RZ] ;  /* 0x00000000fffff984 */ /* 0x000fe20000000800 */
[----:B------:R-:W-:Y:S01]  /*113d0*/  @!PT LDS RZ, [RZ] ;  /* 0x00000000fffff984 */ /* 0x000fe20000000800 */
[----:B------:R-:W-:Y:S01]  /*113e0*/  @!PT LDS RZ, [RZ] ;  /* 0x00000000fffff984 */ /* 0x000fe20000000800 */
[----:B------:R1:W-:Y:S01]  /*113f0*/  LDGSTS.E.BYPASS.LTC128B.128 [R203+0x4080], [R20.64], !P1 ;  /* 0x0408000014cb7fae */ /* 0x0003e2000c901d46 */
[----:B------:R-:W-:-:S11]  /*11400*/  ISETP.GE.AND P1, PT, R204, c[0x0][0x1d4], PT ;  /* 0x00007500cc007a0c */ /* 0x000fd60003f26270 */
[----:B------:R1:W-:Y:S02]  /*11410*/  LDGSTS.E.BYPASS.LTC128B.128 [R203+0x5880], [R10.64], !P0 ;  /* 0x058800000acb7fae */ /* 0x0003e4000c101d46 */
[----:B-1----:R-:W-:-:S04]  /*11420*/  LEA R10, P0, R205, R3, 0x1 ;  /* 0x00000003cd0a7211 */ /* 0x002fc800078008ff */
[----:B------:R-:W-:Y:S02]  /*11430*/  LEA.HI.X R11, R205, R5, R216, 0x1, P0 ;  /* 0x00000005cd0b7211 */ /* 0x000fe400000f0cd8 */
[----:B---3--:R-:W-:-:S04]  /*11440*/  LEA R2, P0, R204, R3, 0x1 ;  /* 0x00000003cc027211 */ /* 0x008fc800078008ff */
[----:B------:R-:W-:Y:S02]  /*11450*/  LEA.HI.X R3, R204, R5, R215, 0x1, P0 ;  /* 0x00000005cc037211 */ /* 0x000fe400000f0cd7 */
[----:B------:R-:W-:-:S13]  /*11460*/  ISETP.LT.OR P0, PT, R4, 0x1, P2 ;  /* 0x000000010400780c */ /* 0x000fda0001701670 */
[----:B------:R1:W-:Y:S01]  /*11470*/  LDGSTS.E.BYPASS.LTC128B.128 [R203+0x7080], [R10.64], !P0 ;  /* 0x070800000acb7fae */ /* 0x0003e2000c101d46 */
[----:B------:R-:W-:-:S13]  /*11480*/  ISETP.LT.OR P0, PT, R4, 0x1, P1 ;  /* 0x000000010400780c */ /* 0x000fda0000f01670 */
[----:B------:R1:W-:Y:S01]  /*11490*/  LDGSTS.E.BYPASS.LTC128B.128 [R203+0x8880], [R2.64], !P0 ;  /* 0x0888000002cb7fae */ /* 0x0003e2000c101d46 */
[----:B------:R-:W-:-:S13]  /*114a0*/  ISETP.GT.AND P0, PT, R22, 0x7f, PT ;  /* 0x0000007f1600780c */ /* 0x000fda0003f04270 */
[----:B------:R-:W-:Y:S05]  /*114b0*/  @P0 BRA `(.L_x_1826) ;  /* 0x0000017000000947 */ /* 0x000fea0003800000 */
[----:B--2-4-:R-:W-:Y:S05]  /*114c0*/  BRA.DIV ~URZ, `(.L_x_1827) ;  /* 0x0000b0e27f007947 */ /* 0x014fea000b800000 */
[----:B------:R2:W3:Y:S04]  /*114d0*/  SHFL.IDX PT, R5, R6, 0x1, 0x181f ;  /* 0x00381f0006057f89 */ /* 0x0004e800000e0000 */
[----:B-1----:R2:W1:Y:S02]  /*114e0*/  SHFL.IDX PT, R2, R9, 0x1, 0x181f ;  /* 0x00381f0009027f89 */ /* 0x00246400000e0000 */
.L_x_1919:
[-C--:B-1----:R-:W-:Y:S02]  /*114f0*/  LEA R10, P0, R206, R2.reuse, 0x1 ;  /* 0x00000002ce0a7211 */ /* 0x082fe400078008ff */
[----:B------:R-:W-:Y:S02]  /*11500*/  ISETP.LT.OR P2, PT, R4, 0x21, P2 ;  /* 0x000000210400780c */ /* 0x000fe40001741670 */
[----:B---3--:R-:W-:Y:S02]  /*11510*/  LEA.HI.X R11, R206, R5, R214, 0x1, P0 ;  /* 0x00000005ce0b7211 */ /* 0x008fe400000f0cd6 */
[----:B------:R-:W-:-:S02]  /*11520*/  LEA R22, P0, R205, R2, 0x1 ;  /* 0x00000002cd167211 */ /* 0x000fc400078008ff */
[----:B------:R-:W-:Y:S02]  /*11530*/  ISETP.LT.OR P1, PT, R4, 0x21, P1 ;  /* 0x000000210400780c */ /* 0x000fe40000f21670 */
[----:B------:R-:W-:Y:S02]  /*11540*/  LEA.HI.X R23, R205, R5, R216, 0x1, P0 ;  /* 0x00000005cd177211 */ /* 0x000fe400000f0cd8 */
[----:B------:R-:W-:-:S04]  /*11550*/  LEA R20, P0, R140, R2, 0x1 ;  /* 0x000000028c147211 */ /* 0x000fc800078008ff */
[----:B------:R-:W-:Y:S02]  /*11560*/  LEA.HI.X R21, R140, R5, R141, 0x1, P0 ;  /* 0x000000058c157211 */ /* 0x000fe400000f0c8d */
[----:B------:R-:W-:-:S04]  /*11570*/  LOP3.LUT P0, RZ, R213, 0x1, RZ, 0xc0, !PT ;  /* 0x00000001d5ff7812 */ /* 0x000fc8000780c0ff */
[----:B------:R-:W-:-:S13]  /*11580*/  ISETP.LT.OR P0, PT, R4, 0x21, P0 ;  /* 0x000000210400780c */ /* 0x000fda0000701670 */
[----:B------:R-:W-:Y:S01]  /*11590*/  @!PT LDS RZ, [RZ] ;  /* 0x00000000fffff984 */ /* 0x000fe20000000800 */
[----:B------:R-:W-:Y:S01]  /*115a0*/  @!PT LDS RZ, [RZ] ;  /* 0x00000000fffff984 */ /* 0x000fe20000000800 */
[----:B------:R-:W-:Y:S01]  /*115b0*/  @!PT LDS RZ, [RZ] ;  /* 0x00000000fffff984 */ /* 0x000fe20000000800 */
[----:B------:R1:W-:Y:S01]  /*115c0*/  LDGSTS.E.BYPASS.LTC128B.128 [R207+0x5080], [R20.64], !P0 ;  /* 0x0508000014cf7fae */ /* 0x0003e2000c101d46 */
[----:B------:R-:W-:-:S13]  /*115d0*/  ISETP.LT.OR P0, PT, R4, 0x21, P6 ;  /* 0x000000210400780c */ /* 0x000fda0003701670 */
[----:B------:R1:W-:Y:S01]  /*115e0*/  LDGSTS.E.BYPASS.LTC128B.128 [R207+0x6880], [R10.64], !P0 ;  /* 0x068800000acf7fae */ /* 0x0003e2000c101d46 */
[----:B------:R-:W-:-:S03]  /*115f0*/  LEA R2, P0, R204, R2, 0x1 ;  /* 0x00000002cc027211 */ /* 0x000fc600078008ff */
[----:B------:R1:W-:Y:S01]  /*11600*/  LDGSTS.E.BYPASS.LTC128B.128 [R207+0x8080], [R22.64], !P2 ;  /* 0x0808000016cf7fae */ /* 0x0003e2000d101d46 */
[----:B------:R-:W-:-:S05]  /*11610*/  LEA.HI.X R3, R204, R5, R215, 0x1, P0 ;  /* 0x00000005cc037211 */ /* 0x000fca00000f0cd7 */
[----:B------:R1:W-:Y:S04]  /*11620*/  LDGSTS.E.BYPASS.LTC128B.128 [R207+0x9880], [R2.64], !P1 ;  /* 0x0988000002cf7fae */ /* 0x0003e8000c901d46 */
.L_x_1826:
[----:B--2-4-:R-:W-:Y:S05]  /*11630*/  BSYNC B0 ;  /* 0x0000000000007941 */ /* 0x014fea0003800000 */
.L_x_1825:
[----:B------:R-:W-:Y:S01]  /*11640*/  R2P PR, R149, 0x6 ;  /* 0x0000000695007804 */ /* 0x000fe20000000000 */
[----:B-1----:R-:W-:Y:S01]  /*11650*/  IMAD.MOV.U32 R2, RZ, RZ, 0x40 ;  /* 0x00000040ff027424 */ /* 0x002fe200078e00ff */
[----:B------:R-:W-:Y:S01]  /*11660*/  HMMA.16816.F32.BF16 R20, R12, R24, RZ ;  /* 0x000000180c14723c */ /* 0x000fe200000418ff */
[----:B------:R-:W-:Y:S01]  /*11670*/  IADD3 R11, R150, 0x20, RZ ;  /* 0x00000020960b7810 */ /* 0x000fe20007ffe0ff */
[----:B------:R-:W0:Y:S01]  /*11680*/  LDGDEPBAR ;  /* 0x00000000000079af */ /* 0x000e220000000000 */
[----:B------:R-:W-:Y:S01]  /*11690*/  ISETP.GT.AND P0, PT, R77, R219, PT ;  /* 0x000000db4d00720c */ /* 0x000fe20003f04270 */
[----:B------:R-:W-:Y:S01]  /*116a0*/  BSSY B1, `(.L_x_1828) ;  /* 0x00000eb000017945 */ /* 0x000fe20003800000 */
[----:B------:R-:W-:-:S03]  /*116b0*/  SEL R2, R2, 0xffffffc0, !P2 ;  /* 0xffffffc002027807 */ /* 0x000fc60005000000 */
[----:B------:R-:W-:Y:S02]  /*116c0*/  HMMA.16816.F32.BF16 R24, R12, R26, RZ ;  /* 0x0000001a0c18723c */ /* 0x000fe400000418ff */
[C---:B------:R-:W-:Y:S01]  /*116d0*/  IMAD.IADD R3, R150.reuse, 0x1, R2 ;  /* 0x0000000196037824 */ /* 0x040fe200078e0202 */
[----:B------:R-:W-:-:S04]  /*116e0*/  @P1 IADD3 R11, R150, -0x20, RZ ;  /* 0xffffffe0960b1810 */ /* 0x000fc80007ffe0ff */
[----:B------:R-:W-:Y:S01]  /*116f0*/  LDSM.16.M88.4 R44, [R3] ;  /* 0x00000000032c783b */ /* 0x000fe20000000200 */
[C---:B------:R-:W-:Y:S01]  /*11700*/  HMMA.16816.F32.BF16 R32, R12.reuse, R28, RZ ;  /* 0x0000001c0c20723c */ /* 0x040fe200000418ff */
[----:B------:R-:W-:Y:S02]  /*11710*/  IMAD.IADD R10, R2, 0x1, R11 ;  /* 0x00000001020a7824 */ /* 0x000fe400078e020b */
[----:B------:R-:W-:Y:S04]  /*11720*/  LDSM.16.M88.4 R56, [R3+0x800] ;  /* 0x000800000338783b */ /* 0x000fe80000000200 */
[----:B------:R-:W-:Y:S01]  /*11730*/  LDSM.16.M88.4 R60, [R3+0x1000] ;  /* 0x00100000033c783b */ /* 0x000fe20000000200 */
[C---:B------:R-:W-:Y:S03]  /*11740*/  HMMA.16816.F32.BF16 R28, R12.reuse, R30, RZ ;  /* 0x0000001e0c1c723c */ /* 0x040fe600000418ff */
[----:B------:R-:W-:Y:S05]  /*11750*/  LDSM.16.M88.4 R72, [R10+0x1000] ;  /* 0x001000000a48783b */ /* 0x000fea0000000200 */
[C---:B------:R-:W-:Y:S08]  /*11760*/  HMMA.16816.F32.BF16 R36, R12.reuse, R48, RZ ;  /* 0x000000300c24723c */ /* 0x040ff000000418ff */
[----:B------:R-:W-:Y:S01]  /*11770*/  HMMA.16816.F32.BF16 R48, R12, R50, RZ ;  /* 0x000000320c30723c */ /* 0x000fe200000418ff */
[----:B------:R-:W1:Y:S07]  /*11780*/  LDSM.16.M88.4 R12, [R202] ;  /* 0x00000000ca0c783b */ /* 0x000e6e0000000200 */
[C---:B-----5:R-:W-:Y:S08]  /*11790*/  HMMA.16816.F32.BF16 R52, R16.reuse, R40, R20 ;  /* 0x000000281034723c */ /* 0x060ff00000041814 */
[C---:B------:R-:W-:Y:S08]  /*117a0*/  HMMA.16816.F32.BF16 R40, R16.reuse, R42, R24 ;  /* 0x0000002a1028723c */ /* 0x040ff00000041818 */
[C---:B------:R-:W-:Y:S08]  /*117b0*/  HMMA.16816.F32.BF16 R32, R16.reuse, R64, R32 ;  /* 0x000000401020723c */ /* 0x040ff00000041820 */
[C---:B------:R-:W-:Y:S01]  /*117c0*/  HMMA.16816.F32.BF16 R28, R16.reuse, R66, R28 ;  /* 0x00000042101c723c */ /* 0x040fe2000004181c */
[----:B------:R-:W-:Y:S07]  /*117d0*/  LDSM.16.M88.4 R64, [R10] ;  /* 0x000000000a40783b */ /* 0x000fee0000000200 */
[C---:B------:R-:W-:Y:S08]  /*117e0*/  HMMA.16816.F32.BF16 R24, R16.reuse, R68, R36 ;  /* 0x000000441018723c */ /* 0x040ff00000041824 */
[----:B------:R-:W-:Y:S01]  /*117f0*/  HMMA.16816.F32.BF16 R20, R16, R70, R48 ;  /* 0x000000461014723c */ /* 0x000fe20000041830 */
[----:B------:R-:W2:Y:S04]  /*11800*/  LDSM.16.M88.4 R16, [R201] ;  /* 0x00000000c910783b */ /* 0x000ea80000000200 */
[----:B------:R-:W3:Y:S03]  /*11810*/  LDSM.16.M88.4 R68, [R10+0x800] ;  /* 0x000800000a44783b */ /* 0x000ee60000000200 */
[C---:B-1----:R-:W-:Y:S01]  /*11820*/  HMMA.16816.F32.BF16 R48, R12.reuse, R44, R52 ;  /* 0x0000002c0c30723c */ /* 0x042fe20000041834 */
[----:B------:R-:W-:Y:S07]  /*11830*/  LDSM.16.M88.4 R52, [R150+0x2000] ;  /* 0x002000009634783b */ /* 0x000fee0000000200 */
        /* <DEDUP_REMOVED lines=8> */
[----:B------:R-:W4:Y:S03]  /*118c0*/  LDSM.16.M88.4 R60, [R150+0x2800] ;  /* 0x00280000963c783b */ /* 0x000f260000000200 */
[C---:B--2---:R-:W-:Y:S01]  /*118d0*/  HMMA.16816.F32.BF16 R40, R16.reuse, R64, R48 ;  /* 0x000000401028723c */ /* 0x044fe20000041830 */
[----:B------:R-:W-:Y:S07]  /*118e0*/  LDSM.16.M88.4 R48, [R11+0x1800] ;  /* 0x001800000b30783b */ /* 0x000fee0000000200 */
[C---:B------:R-:W-:Y:S01]  /*118f0*/  HMMA.16816.F32.BF16 R36, R16.reuse, R66, R36 ;  /* 0x000000421024723c */ /* 0x040fe20000041824 */
[----:B------:R-:W-:Y:S07]  /*11900*/  LDSM.16.M88.4 R64, [R11+0x2800] ;  /* 0x002800000b40783b */ /* 0x000fee0000000200 */
[C---:B---3--:R-:W-:Y:S08]  /*11910*/  HMMA.16816.F32.BF16 R32, R16.reuse, R68, R32 ;  /* 0x000000441020723c */ /* 0x048ff00000041820 */
[C---:B------:R-:W-:Y:S01]  /*11920*/  HMMA.16816.F32.BF16 R28, R16.reuse, R70, R28 ;  /* 0x00000046101c723c */ /* 0x040fe2000004181c */
[----:B------:R-:W-:Y:S07]  /*11930*/  LDSM.16.M88.4 R68, [R10+0x2800] ;  /* 0x002800000a44783b */ /* 0x000fee0000000200 */
[C---:B------:R-:W-:Y:S08]  /*11940*/  HMMA.16816.F32.BF16 R24, R16.reuse, R72, R24 ;  /* 0x000000481018723c */ /* 0x040ff00000041818 */
[----:B------:R-:W-:Y:S01]  /*11950*/  HMMA.16816.F32.BF16 R20, R16, R74, R20 ;  /* 0x0000004a1014723c */ /* 0x000fe20000041814 */
[----:B------:R-:W2:Y:S07]  /*11960*/  LDSM.16.M88.4 R16, [R200+0x4000] ;  /* 0x00400000c810783b */ /* 0x000eae0000000200 */
[C---:B-1----:R-:W-:Y:S08]  /*11970*/  HMMA.16816.F32.BF16 R40, R12.reuse, R44, R40 ;  /* 0x0000002c0c28723c */ /* 0x042ff00000041828 */
[C---:B------:R-:W-:Y:S01]  /*11980*/  HMMA.16816.F32.BF16 R36, R12.reuse, R46, R36 ;  /* 0x0000002e0c24723c */ /* 0x040fe20000041824 */
[----:B------:R-:W-:Y:S07]  /*11990*/  LDSM.16.M88.4 R44, [R3+0x1800] ;  /* 0x00180000032c783b */ /* 0x000fee0000000200 */
[C---:B------:R-:W-:Y:S08]  /*119a0*/  HMMA.16816.F32.BF16 R32, R12.reuse, R52, R32 ;  /* 0x000000340c20723c */ /* 0x040ff00000041820 */
        /* <DEDUP_REMOVED lines=46> */
[C---:B--2---:R-:W-:Y:S08]  /*11c90*/  HMMA.16816.F32.BF16 R40, R16.reuse, R48, R40 ;  /* 0x000000301028723c */ /* 0x044ff00000041828 */
[C---:B------:R-:W-:Y:S01]  /*11ca0*/  HMMA.16816.F32.BF16 R36, R16.reuse, R50, R36 ;  /* 0x000000321024723c */ /* 0x040fe20000041824 */
[----:B------:R-:W-:Y:S07]  /*11cb0*/  LDSM.16.M88.4 R48, [R150+0x4800] ;  /* 0x004800009630783b */ /* 0x000fee0000000200 */
        /* <DEDUP_REMOVED lines=45> */
[----:B------:R-:W2:Y:S01]  /*11f90*/  LDSM.16.M88.4 R12, [R201+0xc000] ;  /* 0x00c00000c90c783b */ /* 0x000ea20000000200 */
[----:B------:R-:W-:-:S06]  /*11fa0*/  DEPBAR.LE SB0, 0x0 ;  /* 0x000080000000791a */ /* 0x000fcc0000000000 */
[C---:B-1----:R-:W-:Y:S08]  /*11fb0*/  HMMA.16816.F32.BF16 R40, R16.reuse, R56, R40 ;  /* 0x000000381028723c */ /* 0x042ff00000041828 */
[C---:B------:R-:W-:Y:S08]  /*11fc0*/  HMMA.16816.F32.BF16 R36, R16.reuse, R58, R36 ;  /* 0x0000003a1024723c */ /* 0x040ff00000041824 */
[C---:B------:R-:W-:Y:S08]  /*11fd0*/  HMMA.16816.F32.BF16 R32, R16.reuse, R60, R32 ;  /* 0x0000003c1020723c */ /* 0x040ff00000041820 */
[C---:B------:R-:W-:Y:S08]  /*11fe0*/  HMMA.16816.F32.BF16 R28, R16.reuse, R62, R28 ;  /* 0x0000003e101c723c */ /* 0x040ff0000004181c */
[C---:B----4-:R-:W-:Y:S08]  /*11ff0*/  HMMA.16816.F32.BF16 R24, R16.reuse, R64, R24 ;  /* 0x000000401018723c */ /* 0x050ff00000041818 */
        /* <DEDUP_REMOVED lines=10> */
[----:B------:R-:W-:Y:S01]  /*120a0*/  IMAD.MOV.U32 R2, RZ, RZ, 0x1 ;  /* 0x00000001ff027424 */ /* 0x000fe200078e00ff */
[C---:B------:R-:W-:Y:S01]  /*120b0*/  IADD3 R3, R0.reuse, R76, R235 ;  /* 0x0000004c00037210 */ /* 0x040fe20007ffe0eb */
[----:B------:R-:W-:Y:S01]  /*120c0*/  IMAD.MOV.U32 R211, RZ, RZ, RZ ;  /* 0x000000ffffd37224 */ /* 0x000fe200078e00ff */
[----:B------:R-:W-:-:S02]  /*120d0*/  ISETP.GT.AND P0, PT, R0, 0x2f, PT ;  /* 0x0000002f0000780c */ /* 0x000fc40003f04270 */
[----:B------:R-:W-:Y:S02]  /*120e0*/  ISETP.NE.AND P1, PT, R2, c[0x0][0x2b8], PT ;  /* 0x0000ae0002007a0c */ /* 0x000fe40003f25270 */
[----:B------:R-:W-:-:S05]  /*120f0*/  IADD3 R3, R3, -0x30, RZ ;  /* 0xffffffd003037810 */ /* 0x000fca0007ffe0ff */
[----:B------:R-:W-:-:S06]  /*12100*/  IMAD.MOV.U32 R2, RZ, RZ, R3 ;  /* 0x000000ffff027224 */ /* 0x000fcc00078e0003 */
[----:B------:R-:W-:-:S05]  /*12110*/  @P1 IMAD.HI.U32 R4, R3, c[0x0][0x2bc], RZ ;  /* 0x0000af0003041a27 */ /* 0x000fca00078e00ff */
[----:B------:R-:W-:-:S04]  /*12120*/  @P1 SHF.R.U32.HI R2, RZ, c[0x0][0x2c0], R4 ;  /* 0x0000b000ff021a19 */ /* 0x000fc80000011604 */
[----:B------:R-:W-:-:S04]  /*12130*/  @!P0 IADD3 R5, P1, R2, R232, RZ ;  /* 0x000000e802058210 */ /* 0x000fc80007f3e0ff */
[----:B------:R-:W-:Y:S02]  /*12140*/  @!P0 LEA.HI.X.SX32 R6, R2, R234, 0x1, P1 ;  /* 0x000000ea02068211 */ /* 0x000fe400008f0eff */
[----:B------:R-:W-:-:S04]  /*12150*/  @!P0 LEA R4, P1, R5, c[0x0][0x2a0], 0x2 ;  /* 0x0000a80005048a11 */ /* 0x000fc800078210ff */
[----:B------:R-:W-:-:S05]  /*12160*/  @!P0 LEA.HI.X R5, R5, c[0x0][0x2a4], R6, 0x2, P1 ;  /* 0x0000a90005058a11 */ /* 0x000fca00008f1406 */
[----:B------:R1:W2:Y:S01]  /*12170*/  @!P0 LDG.E R211, [R4.64] ;  /* 0x0000000604d38981 */ /* 0x0002a2000c1e1900 */
[----:B------:R-:W-:Y:S01]  /*12180*/  IMAD.MOV R2, RZ, RZ, -R2 ;  /* 0x000000ffff027224 */ /* 0x000fe200078e0a02 */
[----:B------:R-:W-:-:S03]  /*12190*/  IADD3 R9, -R143, 0x30, RZ ;  /* 0x000000308f097810 */ /* 0x000fc60007ffe1ff */
[----:B------:R-:W-:Y:S01]  /*121a0*/  IMAD R212, R2, c[0x0][0x2b8], R3 ;  /* 0x0000ae0002d47a24 */ /* 0x000fe200078e0203 */
[----:B------:R-:W-:-:S04]  /*121b0*/  ISETP.GE.AND P0, PT, R9, 0x1, PT ;  /* 0x000000010900780c */ /* 0x000fc80003f06270 */
[----:B------:R-:W-:-:S05]  /*121c0*/  SHF.R.S32.HI R2, RZ, 0x1f, R212 ;  /* 0x0000001fff027819 */ /* 0x000fca00000114d4 */
[----:B-1----:R-:W-:Y:S02]  /*121d0*/  IMAD R4, R2, c[0x0][0x1e0], RZ ;  /* 0x0000780002047a24 */ /* 0x002fe400078e02ff */
[----:B------:R-:W-:-:S04]  /*121e0*/  IMAD.WIDE.U32 R2, R212, c[0x0][0x1e0], RZ ;  /* 0x00007800d4027a25 */ /* 0x000fc800078e00ff */
        /* <DEDUP_REMOVED lines=12> */
.L_x_1920:
[----:B------:R-:W-:Y:S05]  /*122b0*/  BRA.DIV ~URZ, `(.L_x_1831) ;  /* 0x0000a4327f007947 */ /* 0x000fea000b800000 */
[----:B------:R3:W4:Y:S02]  /*122c0*/  SHFL.IDX PT, R2, R6, RZ, 0x181f ;  /* 0x00181fff06027589 */ /* 0x00072400000e0000 */
.L_x_1921:
[----:B------:R-:W-:Y:S01]  /*122d0*/  BSSY B0, `(.L_x_1832) ;  /* 0x0000012000007945 */ /* 0x000fe20003800000 */
[----:B------:R-:W-:Y:S05]  /*122e0*/  @!P0 BRA `(.L_x_1833) ;  /* 0x0000010000008947 */ /* 0x000fea0003800000 */
[-C--:B----4-:R-:W-:Y:S02]  /*122f0*/  LEA R16, P0, R140, R2.reuse, 0x1 ;  /* 0x000000028c107211 */ /* 0x090fe400078008ff */
[----:B------:R-:W-:Y:S02]  /*12300*/  LOP3.LUT P6, RZ, R213, 0x4, RZ, 0xc0, !PT ;  /* 0x00000004d5ff7812 */ /* 0x000fe400078cc0ff */
[-C--:B------:R-:W-:Y:S02]  /*12310*/  LEA R14, P2, R206, R2.reuse, 0x1 ;  /* 0x00000002ce0e7211 */ /* 0x080fe400078408ff */
[----:B------:R-:W-:Y:S02]  /*12320*/  LEA R12, P1, R205, R2, 0x1 ;  /* 0x00000002cd0c7211 */ /* 0x000fe400078208ff */
[----:B--2---:R-:W-:-:S02]  /*12330*/  LEA.HI.X R17, R140, R4, R141, 0x1, P0 ;  /* 0x000000048c117211 */ /* 0x004fc400000f0c8d */
[----:B------:R-:W-:Y:S02]  /*12340*/  LEA R2, P0, R204, R2, 0x1 ;  /* 0x00000002cc027211 */ /* 0x000fe400078008ff */
[-C--:B------:R-:W-:Y:S01]  /*12350*/  LEA.HI.X R15, R206, R4.reuse, R214, 0x1, P2 ;  /* 0x00000004ce0f7211 */ /* 0x080fe200010f0cd6 */
[----:B------:R-:W-:Y:S01]  /*12360*/  @!PT LDS RZ, [RZ] ;  /* 0x00000000fffff984 */ /* 0x000fe20000000800 */
[----:B------:R-:W-:Y:S01]  /*12370*/  @!PT LDS RZ, [RZ] ;  /* 0x00000000fffff984 */ /* 0x000fe20000000800 */
[----:B------:R-:W-:Y:S01]  /*12380*/  @!PT LDS RZ, [RZ] ;  /* 0x00000000fffff984 */ /* 0x000fe20000000800 */
[----:B------:R2:W-:Y:S01]  /*12390*/  LDGSTS.E.BYPASS.LTC128B.128 [R203+0xa080], [R16.64], !P5 ;  /* 0x0a08000010cb7fae */ /* 0x0005e2000e901d46 */
[-C--:B------:R-:W-:Y:S02]  /*123a0*/  LEA.HI.X R13, R205, R4.reuse, R216, 0x1, P1 ;  /* 0x00000004cd0d7211 */ /* 0x080fe400008f0cd8 */
[----:B------:R-:W-:Y:S01]  /*123b0*/  LEA.HI.X R3, R204, R4, R215, 0x1, P0 ;  /* 0x00000004cc037211 */ /* 0x000fe200000f0cd7 */
[----:B------:R2:W-:Y:S04]  /*123c0*/  LDGSTS.E.BYPASS.LTC128B.128 [R203+0xb880], [R14.64], !P4 ;  /* 0x0b8800000ecb7fae */ /* 0x0005e8000e101d46 */
[----:B------:R2:W-:Y:S04]  /*123d0*/  LDGSTS.E.BYPASS.LTC128B.128 [R203+0xd080], [R12.64], !P3 ;  /* 0x0d0800000ccb7fae */ /* 0x0005e8000d901d46 */
[----:B------:R2:W-:Y:S02]  /*123e0*/  LDGSTS.E.BYPASS.LTC128B.128 [R203+0xe880], [R2.64], !P6 ;  /* 0x0e88000002cb7fae */ /* 0x0005e4000f101d46 */
.L_x_1833:
[----:B------:R-:W-:Y:S05]  /*123f0*/  BSYNC B0 ;  /* 0x0000000000007941 */ /* 0x000fea0003800000 */
.L_x_1832:
[----:B------:R-:W-:Y:S01]  /*12400*/  ISETP.GE.AND P0, PT, R9, 0x21, PT ;  /* 0x000000210900780c */ /* 0x000fe20003f06270 */
[----:B------:R-:W-:Y:S06]  /*12410*/  BRA.DIV ~URZ, `(.L_x_1834) ;  /* 0x0000a3427f007947 */ /* 0x000fec000b800000 */
[----:B--2---:R2:W1:Y:S04]  /*12420*/  SHFL.IDX PT, R4, R5, 0x1, 0x181f ;  /* 0x00381f0005047f89 */ /* 0x00446800000e0000 */
[----:B----4-:R2:W4:Y:S02]  /*12430*/  SHFL.IDX PT, R2, R6, 0x1, 0x181f ;  /* 0x00381f0006027f89 */ /* 0x01052400000e0000 */
.L_x_1922:
[----:B------:R-:W-:Y:S05]  /*12440*/  @!P0 BRA `(.L_x_1829) ;  /* 0x0000010000008947 */ /* 0x000fea0003800000 */
[----:B----4-:R-:W-:Y:S02]  /*12450*/  LEA R16, P0, R140, R2, 0x1 ;  /* 0x000000028c107211 */ /* 0x010fe400078008ff */
[----:B------:R-:W-:-:S02]  /*12460*/  LOP3.LUT P6, RZ, R213, 0x4, RZ, 0xc0, !PT ;  /* 0x00000004d5ff7812 */ /* 0x000fc400078cc0ff */
[-C--:B------:R-:W-:Y:S02]  /*12470*/  LEA R14, P2, R206, R2.reuse, 0x1 ;  /* 0x00000002ce0e7211 */ /* 0x080fe400078408ff */
[C---:B------:R-:W-:Y:S02]  /*12480*/  LEA R12, P1, R205.reuse, R2, 0x1 ;  /* 0x00000002cd0c7211 */ /* 0x040fe400078208ff */
[----:B-1----:R-:W-:Y:S02]  /*12490*/  LEA.HI.X R17, R140, R4, R141, 0x1, P0 ;  /* 0x000000048c117211 */ /* 0x002fe400000f0c8d */
        /* <DEDUP_REMOVED lines=11> */
.L_x_1829:
[----:B------:R-:W-:Y:S05]  /*12550*/  BSYNC B1 ;  /* 0x0000000000017941 */ /* 0x000fea0003800000 */
.L_x_1828:
[----:B-1--4-:R-:W4:Y:S04]  /*12560*/  LDL R2, [R1+0x4c] ;  /* 0x00004c0001027983 */ /* 0x012f280000100800 */
[----:B------:R-:W0:Y:S01]  /*12570*/  LDGDEPBAR ;  /* 0x00000000000079af */ /* 0x000e220000000000 */
[----:B----4-:R-:W-:-:S05]  /*12580*/  IMAD.IADD R2, R123, 0x1, -R2 ;  /* 0x000000017b027824 */ /* 0x010fca00078e0a02 */
[C---:B------:R-:W-:Y:S02]  /*12590*/  ISETP.GT.AND P1, PT, R2.reuse, RZ, PT ;  /* 0x000000ff0200720c */ /* 0x040fe40003f24270 */
[----:B------:R-:W-:Y:S02]  /*125a0*/  ISETP.GT.AND P0, PT, R2, 0x1, PT ;  /* 0x000000010200780c */ /* 0x000fe40003f04270 */
[----:B------:R-:W-:Y:S02]  /*125b0*/  FSEL R9, R40, -INF , P1 ;  /* 0xff80000028097808 */ /* 0x000fe40000800000 */
[----:B------:R-:W-:Y:S02]  /*125c0*/  FSEL R12, R41, -INF , P0 ;  /* 0xff800000290c7808 */ /* 0x000fe40000000000 */
[----:B------:R-:W-:Y:S02]  /*125d0*/  ISETP.GT.AND P6, PT, R2, 0x8, PT ;  /* 0x000000080200780c */ /* 0x000fe40003fc4270 */
[----:B------:R-:W-:-:S02]  /*125e0*/  FSEL R15, R42, -INF , P1 ;  /* 0xff8000002a0f7808 */ /* 0x000fc40000800000 */
[----:B------:R-:W-:Y:S02]  /*125f0*/  FSEL R16, R43, -INF , P0 ;  /* 0xff8000002b107808 */ /* 0x000fe40000000000 */
[----:B------:R-:W-:Y:S02]  /*12600*/  ISETP.GT.AND P2, PT, R2, 0x9, PT ;  /* 0x000000090200780c */ /* 0x000fe40003f44270 */
[----:B------:R-:W-:Y:S02]  /*12610*/  FSEL R13, R36, -INF , P6 ;  /* 0xff800000240d7808 */ /* 0x000fe40003000000 */
[----:B------:R-:W-:Y:S02]  /*12620*/  FMNMX.FTZ R3, R9, R12, !PT ;  /* 0x0000000c09037209 */ /* 0x000fe40007810000 */
[----:B------:R-:W-:Y:S02]  /*12630*/  FSEL R17, R38, -INF , P6 ;  /* 0xff80000026117808 */ /* 0x000fe40003000000 */
[----:B------:R-:W-:-:S02]  /*12640*/  FMNMX.FTZ R4, R15, R16, !PT ;  /* 0x000000100f047209 */ /* 0x000fc40007810000 */
[C---:B------:R-:W-:Y:S02]  /*12650*/  ISETP.GT.AND P1, PT, R2.reuse, 0x10, PT ;  /* 0x000000100200780c */ /* 0x040fe40003f24270 */
[----:B------:R-:W-:Y:S02]  /*12660*/  FSEL R14, R37, -INF , P2 ;  /* 0xff800000250e7808 */ /* 0x000fe40001000000 */
        /* <DEDUP_REMOVED lines=8> */
[----:B------:R-:W-:Y:S02]  /*126f0*/  FSEL R24, R33, -INF , P0 ;  /* 0xff80000021187808 */ /* 0x000fe40000000000 */
[----:B------:R-:W-:-:S02]  /*12700*/  ISETP.GT.AND P1, PT, R2, 0x18, PT ;  /* 0x000000180200780c */ /* 0x000fc40003f24270 */
        /* <DEDUP_REMOVED lines=32> */
[----:B--23--:R-:W-:Y:S02]  /*12910*/  FMNMX.FTZ R6, R80, R2, !PT ;  /* 0x0000000250067209 */ /* 0x00cfe40007810000 */
[----:B------:R-:W-:Y:S01]  /*12920*/  FMNMX.FTZ R5, R84, R3, !PT ;  /* 0x0000000354057209 */ /* 0x000fe20007810000 */
[----:B------:R-:W-:Y:S05]  /*12930*/  BRA.DIV ~URZ, `(.L_x_1835) ;  /* 0x00009ef27f007947 */ /* 0x000fea000b800000 */
[----:B------:R1:W2:Y:S02]  /*12940*/  SHFL.BFLY PT, R2, R6, 0x2, 0x1f ;  /* 0x0c401f0006027f89 */ /* 0x0002a400000e0000 */
.L_x_1923:
[----:B-12---:R-:W-:Y:S01]  /*12950*/  FMNMX.FTZ R6, R6, R2, !PT ;  /* 0x0000000206067209 */ /* 0x006fe20007810000 */
[----:B------:R-:W-:Y:S05]  /*12960*/  BRA.DIV ~URZ, `(.L_x_1836) ;  /* 0x00009f227f007947 */ /* 0x000fea000b800000 */
[----:B------:R-:W1:Y:S04]  /*12970*/  SHFL.BFLY PT, R2, R5, 0x2, 0x1f ;  /* 0x0c401f0005027f89 */ /* 0x000e6800000e0000 */
[----:B------:R-:W2:Y:S01]  /*12980*/  SHFL.BFLY PT, R3, R6, 0x1, 0x1f ;  /* 0x0c201f0006037f89 */ /* 0x000ea200000e0000 */
[----:B-1----:R-:W-:-:S02]  /*12990*/  FMNMX.FTZ R5, R5, R2, !PT ;  /* 0x0000000205057209 */ /* 0x002fc40007810000 */
[----:B--2---:R-:W-:-:S03]  /*129a0*/  FMNMX.FTZ R6, R6, R3, !PT ;  /* 0x0000000306067209 */ /* 0x004fc60007810000 */
[----:B------:R1:W2:Y:S04]  /*129b0*/  SHFL.BFLY PT, R4, R5, 0x1, 0x1f ;  /* 0x0c201f0005047f89 */ /* 0x0002a800000e0000 */
.L_x_1924:
[C---:B------:R-:W-:Y:S01]  /*129c0*/  FMUL.FTZ R3, R6.reuse, c[0x0][0x2d0] ;  /* 0x0000b40006037a20 */ /* 0x040fe20000410000 */
[----:B------:R-:W-:Y:S01]  /*129d0*/  FSETP.NEU.FTZ.AND P0, PT, R6, -INF , PT ;  /* 0xff8000000600780b */ /* 0x000fe20003f1d000 */
[----:B------:R-:W-:Y:S01]  /*129e0*/  WARPSYNC 0xffffffff ;  /* 0xffffffff00007948 */ /* 0x000fe20003800000 */
[----:B-12---:R-:W-:Y:S01]  /*129f0*/  FMNMX.FTZ R5, R4, R5, !PT ;  /* 0x0000000504057209 */ /* 0x006fe20007810000 */
[----:B------:R-:W1:Y:S01]  /*12a00*/  LDSM.16.MT88.4 R20, [R151] ;  /* 0x000000009714783b */ /* 0x000e620000004200 */
[----:B------:R-:W-:Y:S02]  /*12a10*/  FSEL R3, R3, RZ, P0 ;  /* 0x000000ff03037208 */ /* 0x000fe40000000000 */
[----:B------:R-:W-:Y:S01]  /*12a20*/  FSETP.NEU.FTZ.AND P0, PT, R5, -INF , PT ;  /* 0xff8000000500780b */ /* 0x000fe20003f1d000 */
[----:B------:R-:W-:Y:S01]  /*12a30*/  LDSM.16.MT88.4 R48, [R198] ;  /* 0x00000000c630783b */ /* 0x000fe20000004200 */
[----:B------:R-:W-:Y:S01]  /*12a40*/  IADD3 R210, R210, -0x2, RZ ;  /* 0xfffffffed2d27810 */ /* 0x000fe20007ffe0ff */
[----:B------:R-:W-:-:S02]  /*12a50*/  FFMA.FTZ R2, R9, c[0x0][0x2d0], -R3 ;  /* 0x0000b40009027a23 */ /* 0x000fc40000010803 */
[--C-:B------:R-:W-:Y:S01]  /*12a60*/  FFMA.FTZ R4, R13, c[0x0][0x2d0], -R3.reuse ;  /* 0x0000b4000d047a23 */ /* 0x100fe20000010803 */
[----:B------:R-:W-:Y:S01]  /*12a70*/  LDSM.16.MT88.4 R44, [R151+0x800] ;  /* 0x00080000972c783b */ /* 0x000fe20000004200 */
[----:B------:R2:W-:Y:S03]  /*12a80*/  MUFU.EX2 R108, R2 ;  /* 0x00000002006c7308 */ /* 0x0005e60000000800 */
[----:B------:R-:W-:Y:S04]  /*12a90*/  LDSM.16.MT88.4 R40, [R196+0x800] ;  /* 0x00080000c428783b */ /* 0x000fe80000004200 */
[----:B------:R-:W-:Y:S01]  /*12aa0*/  LDSM.16.MT88.4 R36, [R198+0x800] ;  /* 0x00080000c624783b */ /* 0x000fe20000004200 */
[----:B------:R3:W-:Y:S03]  /*12ab0*/  MUFU.EX2 R120, R4 ;  /* 0x0000000400787308 */ /* 0x0007e60000000800 */
[----:B------:R-:W-:Y:S04]  /*12ac0*/  LDSM.16.MT88.4 R60, [R197] ;  /* 0x00000000c53c783b */ /* 0x000fe80000004200 */
[----:B------:R-:W-:Y:S01]  /*12ad0*/  LDSM.16.MT88.4 R68, [R151+0x1800] ;  /* 0x001800009744783b */ /* 0x000fe20000004200 */
[----:B--2---:R-:W-:-:S03]  /*12ae0*/  FFMA.FTZ R2, R12, c[0x0][0x2d0], -R3 ;  /* 0x0000b4000c027a23 */ /* 0x004fc60000010803 */
[----:B------:R-:W-:Y:S01]  /*12af0*/  LDSM.16.MT88.4 R76, [R196+0x1800] ;  /* 0x00180000c44c783b */ /* 0x000fe20000004200 */
[----:B------:R2:W4:Y:S03]  /*12b00*/  MUFU.EX2 R9, R2 ;  /* 0x0000000200097308 */ /* 0x0005260000000800 */
[----:B------:R-:W-:Y:S01]  /*12b10*/  LDSM.16.MT88.4 R72, [R197+0x800] ;  /* 0x00080000c548783b */ /* 0x000fe20000004200 */
[----:B---3--:R-:W-:-:S03]  /*12b20*/  FFMA.FTZ R4, R14, c[0x0][0x2d0], -R3 ;  /* 0x0000b4000e047a23 */ /* 0x008fc60000010803 */
[----:B------:R-:W-:Y:S01]  /*12b30*/  LDSM.16.MT88.4 R168, [R151+0x1000] ;  /* 0x0010000097a8783b */ /* 0x000fe20000004200 */
[----:B------:R3:W-:Y:S01]  /*12b40*/  MUFU.EX2 R119, R4 ;  /* 0x0000000400777308 */ /* 0x0007e20000000800 */
[----:B--2---:R-:W-:-:S05]  /*12b50*/  FMUL.FTZ R2, R5, c[0x0][0x2d0] ;  /* 0x0000b40005027a20 */ /* 0x004fca0000410000 */
[----:B------:R-:W-:Y:S02]  /*12b60*/  FSEL R2, R2, RZ, P0 ;  /* 0x000000ff02027208 */ /* 0x000fe40000000000 */
[----:B------:R-:W-:-:S03]  /*12b70*/  ISETP.GE.AND P0, PT, R210, R219, PT ;  /* 0x000000dbd200720c */ /* 0x000fc60003f06270 */
[--C-:B---3--:R-:W-:Y:S02]  /*12b80*/  FFMA.FTZ R4, R15, c[0x0][0x2d0], -R2.reuse ;  /* 0x0000b4000f047a23 */ /* 0x108fe40000010802 */
[----:B------:R-:W2:Y:S02]  /*12b90*/  LDSM.16.MT88.4 R12, [R196] ;  /* 0x00000000c40c783b */ /* 0x000ea40000004200 */
[----:B------:R3:W-:Y:S02]  /*12ba0*/  MUFU.EX2 R118, R4 ;  /* 0x0000000400767308 */ /* 0x0007e40000000800 */
[----:B---3--:R-:W-:Y:S01]  /*12bb0*/  FFMA.FTZ R4, R16, c[0x0][0x2d0], -R2 ;  /* 0x0000b40010047a23 */ /* 0x008fe20000010802 */
[----:B----4-:R-:W-:-:S05]  /*12bc0*/  F2FP.BF16.PACK_AB R16, R9, R108 ;  /* 0x0000006c0910723e */ /* 0x010fca00000010ff */
[----:B------:R3:W4:Y:S02]  /*12bd0*/  MUFU.EX2 R117, R4 ;  /* 0x0000000400757308 */ /* 0x0007240000000800 */
[----:B---3--:R-:W-:Y:S01]  /*12be0*/  FFMA.FTZ R4, R17, c[0x0][0x2d0], -R2 ;  /* 0x0000b40011047a23 */ /* 0x008fe20000010802 */
[----:B----4-:R-:W-:-:S05]  /*12bf0*/  F2FP.BF16.PACK_AB R17, R117, R118 ;  /* 0x000000767511723e */ /* 0x010fca00000010ff */
[----:B------:R3:W-:Y:S02]  /*12c00*/  MUFU.EX2 R116, R4 ;  /* 0x0000000400747308 */ /* 0x0007e40000000800 */
[----:B---3--:R-:W-:Y:S01]  /*12c10*/  FFMA.FTZ R4, R18, c[0x0][0x2d0], -R2 ;  /* 0x0000b40012047a23 */ /* 0x008fe20000010802 */
[----:B------:R-:W-:-:S05]  /*12c20*/  F2FP.BF16.PACK_AB R18, R119, R120 ;  /* 0x000000787712723e */ /* 0x000fca00000010ff */
[----:B------:R3:W4:Y:S02]  /*12c30*/  MUFU.EX2 R125, R4 ;  /* 0x00000004007d7308 */ /* 0x0007240000000800 */
[----:B---3--:R-:W-:Y:S01]  /*12c40*/  FFMA.FTZ R4, R19, c[0x0][0x2d0], -R3 ;  /* 0x0000b40013047a23 */ /* 0x008fe20000010803 */
[----:B----4-:R-:W-:-:S05]  /*12c50*/  F2FP.BF16.PACK_AB R19, R125, R116 ;  /* 0x000000747d13723e */ /* 0x010fca00000010ff */
[----:B------:R3:W-:Y:S02]  /*12c60*/  MUFU.EX2 R124, R4 ;  /* 0x00000004007c7308 */ /* 0x0007e40000000800 */
[C---:B-1----:R-:W-:Y:S08]  /*12c70*/  HMMA.16816.F32.BF16 R64, R16.reuse, R20, RZ ;  /* 0x000000141040723c */ /* 0x042ff000000418ff */
[----:B------:R-:W-:Y:S01]  /*12c80*/  HMMA.16816.F32.BF16 R56, R16, R22, RZ ;  /* 0x000000161038723c */ /* 0x000fe200000418ff */
[----:B---3--:R-:W-:-:S04]  /*12c90*/  FFMA.FTZ R4, R24, c[0x0][0x2d0], -R3 ;  /* 0x0000b40018047a23 */ /* 0x008fc80000010803 */
[----:B------:R1:W3:Y:S03]  /*12ca0*/  MUFU.EX2 R137, R4 ;  /* 0x0000000400897308 */ /* 0x0002e60000000800 */
[C---:B--2---:R-:W-:Y:S08]  /*12cb0*/  HMMA.16816.F32.BF16 R52, R16.reuse, R12, RZ ;  /* 0x0000000c1034723c */ /* 0x044ff000000418ff */
[----:B------:R-:W-:Y:S01]  /*12cc0*/  HMMA.16816.F32.BF16 R32, R16, R14, RZ ;  /* 0x0000000e1020723c */ /* 0x000fe200000418ff */
[----:B-1----:R-:W-:Y:S01]  /*12cd0*/  FFMA.FTZ R4, R26, c[0x0][0x2d0], -R3 ;  /* 0x0000b4001a047a23 */ /* 0x002fe20000010803 */
[----:B---3--:R-:W-:-:S06]  /*12ce0*/  F2FP.BF16.PACK_AB R12, R137, R124 ;  /* 0x0000007c890c723e */ /* 0x008fcc00000010ff */
[----:B------:R-:W-:Y:S01]  /*12cf0*/  HMMA.16816.F32.BF16 R20, R16, R60, RZ ;  /* 0x0000003c1014723c */ /* 0x000fe200000418ff */
[----:B------:R1:W-:Y:S02]  /*12d00*/  MUFU.EX2 R138, R4 ;  /* 0x00000004008a7308 */ /* 0x0003e40000000800 */
[----:B-1----:R-:W-:-:S06]  /*12d10*/  FFMA.FTZ R4, R25, c[0x0][0x2d0], -R3 ;  /* 0x0000b40019047a23 */ /* 0x002fcc0000010803 */
[----:B------:R1:W2:Y:S02]  /*12d20*/  MUFU.EX2 R139, R4 ;  /* 0x00000004008b7308 */ /* 0x0002a40000000800 */
[--C-:B-1----:R-:W-:Y:S01]  /*12d30*/  FFMA.FTZ R4, R27, c[0x0][0x2d0], -R2.reuse ;  /* 0x0000b4001b047a23 */ /* 0x102fe20000010802 */
[----:B--2---:R-:W-:Y:S01]  /*12d40*/  F2FP.BF16.PACK_AB R14, R139, R138 ;  /* 0x0000008a8b0e723e */ /* 0x004fe200000010ff */
[----:B------:R-:W-:Y:S04]  /*12d50*/  HMMA.16816.F32.BF16 R24, R16, R50, RZ ;  /* 0x000000321018723c */ /* 0x000fe800000418ff */
[----:B------:R1:W-:Y:S02]  /*12d60*/  MUFU.EX2 R126, R4 ;  /* 0x00000004007e7308 */ /* 0x0003e40000000800 */
[----:B-1----:R-:W-:-:S06]  /*12d70*/  FFMA.FTZ R4, R28, c[0x0][0x2d0], -R2 ;  /* 0x0000b4001c047a23 */ /* 0x002fcc0000010802 */
[----:B------:R1:W2:Y:S02]  /*12d80*/  MUFU.EX2 R127, R4 ;  /* 0x00000004007f7308 */ /* 0x0002a40000000800 */
[----:B-1----:R-:W-:Y:S01]  /*12d90*/  FFMA.FTZ R4, R30, c[0x0][0x2d0], -R2 ;  /* 0x0000b4001e047a23 */ /* 0x002fe20000010802 */
[----:B--2---:R-:W-:-:S05]  /*12da0*/  F2FP.BF16.PACK_AB R13, R127, R126 ;  /* 0x0000007e7f0d723e */ /* 0x004fca00000010ff */
[----:B------:R1:W-:Y:S02]  /*12db0*/  MUFU.EX2 R136, R4 ;  /* 0x0000000400887308 */ /* 0x0003e40000000800 */
[----:B-1----:R-:W-:Y:S02]  /*12dc0*/  FFMA.FTZ R4, R29, c[0x0][0x2d0], -R2 ;  /* 0x0000b4001d047a23 */ /* 0x002fe40000010802 */
[----:B------:R-:W-:Y:S01]  /*12dd0*/  HMMA.16816.F32.BF16 R28, R16, R48, RZ ;  /* 0x00000030101c723c */ /* 0x000fe200000418ff */
[----:B------:R-:W1:Y:S03]  /*12de0*/  LDSM.16.MT88.4 R48, [R151+0x2000] ;  /* 0x002000009730783b */ /* 0x000e660000004200 */
[----:B------:R-:W2:Y:S02]  /*12df0*/  MUFU.EX2 R160, R4 ;  /* 0x0000000400a07308 */ /* 0x000ea40000000800 */
[----:B--2---:R-:W-:-:S07]  /*12e00*/  F2FP.BF16.PACK_AB R15, R160, R136 ;  /* 0x00000088a00f723e */ /* 0x004fce00000010ff */
[C---:B------:R-:W-:Y:S01]  /*12e10*/  HMMA.16816.F32.BF16 R172, R12.reuse, R44, R64 ;  /* 0x0000002c0cac723c */ /* 0x040fe20000041840 */
[----:B------:R-:W-:Y:S07]  /*12e20*/  LDSM.16.MT88.4 R64, [R151+0x3000] ;  /* 0x003000009740783b */ /* 0x000fee0000004200 */
[C---:B------:R-:W-:Y:S01]  /*12e30*/  HMMA.16816.F32.BF16 R156, R12.reuse, R46, R56 ;  /* 0x0000002e0c9c723c */ /* 0x040fe20000041838 */
[----:B------:R-:W2:Y:S04]  /*12e40*/  LDSM.16.MT88.4 R44, [R198+0x1800] ;  /* 0x00180000c62c783b */ /* 0x000ea80000004200 */
[----:B------:R-:W-:Y:S03]  /*12e50*/  LDSM.16.MT88.4 R56, [R197+0x2000] ;  /* 0x00200000c538783b */ /* 0x000fe60000004200 */
[C---:B------:R-:W-:Y:S01]  /*12e60*/  HMMA.16816.F32.BF16 R164, R12.reuse, R40, R52 ;  /* 0x000000280ca4723c */ /* 0x040fe20000041834 */
[----:B------:R-:W-:Y:S07]  /*12e70*/  LDSM.16.MT88.4 R52, [R197+0x1800] ;  /* 0x00180000c534783b */ /* 0x000fee0000004200 */
[C---:B------:R-:W-:Y:S01]  /*12e80*/  HMMA.16816.F32.BF16 R152, R12.reuse, R42, R32 ;  /* 0x0000002a0c98723c */ /* 0x040fe20000041820 */
[----:B------:R-:W3:Y:S07]  /*12e90*/  LDSM.16.MT88.4 R40, [R196+0x2000] ;  /* 0x00200000c428783b */ /* 0x000eee0000004200 */
[C---:B------:R-:W-:Y:S08]  /*12ea0*/  HMMA.16816.F32.BF16 R92, R12.reuse, R36, R28 ;  /* 0x000000240c5c723c */ /* 0x040ff0000004181c */
[----:B------:R-:W-:Y:S08]  /*12eb0*/  HMMA.16816.F32.BF16 R244, R12, R38, R24 ;  /* 0x000000260cf4723c */ /* 0x000ff00000041818 */
[C---:B------:R-:W-:Y:S01]  /*12ec0*/  HMMA.16816.F32.BF16 R36, R16.reuse, R62, RZ ;  /* 0x0000003e1024723c */ /* 0x040fe200000418ff */
[----:B------:R-:W4:Y:S07]  /*12ed0*/  LDSM.16.MT88.4 R60, [R198+0x2000] ;  /* 0x00200000c63c783b */ /* 0x000f2e0000004200 */
[----:B------:R-:W-:Y:S01]  /*12ee0*/  HMMA.16816.F32.BF16 R32, R16, R68, RZ ;  /* 0x000000441020723c */ /* 0x000fe200000418ff */
[----:B------:R-:W-:-:S02]  /*12ef0*/  MOV R90, R92 ;  /* 0x0000005c005a7202 */ /* 0x000fc40000000f00 */
[----:B------:R-:W-:Y:S02]  /*12f00*/  MOV R89, R93 ;  /* 0x0000005d00597202 */ /* 0x000fe40000000f00 */
[----:B------:R-:W-:Y:S02]  /*12f10*/  MOV R88, R94 ;  /* 0x0000005e00587202 */ /* 0x000fe40000000f00 */
[----:B------:R-:W-:Y:S01]  /*12f20*/  MOV R4, R95 ;  /* 0x0000005f00047202 */ /* 0x000fe20000000f00 */
[C---:B------:R-:W-:Y:S01]  /*12f30*/  HMMA.16816.F32.BF16 R28, R16.reuse, R70, RZ ;  /* 0x00000046101c723c */ /* 0x040fe200000418ff */
[----:B------:R-:W-:Y:S07]  /*12f40*/  LDSM.16.MT88.4 R68, [R151+0x3800] ;  /* 0x003800009744783b */ /* 0x000fee0000004200 */
[----:B------:R-:W-:Y:S08]  /*12f50*/  HMMA.16816.F32.BF16 R24, R16, R76, RZ ;  /* 0x0000004c1018723c */ /* 0x000ff000000418ff */
[C---:B------:R-:W-:Y:S08]  /*12f60*/  HMMA.16816.F32.BF16 R228, R12.reuse, R74, R36 ;  /* 0x0000004a0ce4723c */ /* 0x040ff00000041824 */
[----:B-1----:R-:W-:Y:S08]  /*12f70*/  HMMA.16816.F32.BF16 R240, R12, R48, R32 ;  /* 0x000000300cf0723c */ /* 0x002ff00000041820 */
[C---:B--2---:R-:W-:Y:S08]  /*12f80*/  HMMA.16816.F32.BF16 R36, R16.reuse, R44, RZ ;  /* 0x0000002c1024723c */ /* 0x044ff000000418ff */
[----:B------:R-:W-:Y:S01]  /*12f90*/  HMMA.16816.F32.BF16 R32, R16, R46, RZ ;  /* 0x0000002e1020723c */ /* 0x000fe200000418ff */
[----:B------:R-:W1:Y:S07]  /*12fa0*/  LDSM.16.MT88.4 R44, [R196+0x3000] ;  /* 0x00300000c42c783b */ /* 0x000e6e0000004200 */
[C---:B------:R-:W-:Y:S08]  /*12fb0*/  HMMA.16816.F32.BF16 R248, R12.reuse, R72, R20 ;  /* 0x000000480cf8723c */ /* 0x040ff00000041814 */
[C---:B------:R-:W-:Y:S01]  /*12fc0*/  HMMA.16816.F32.BF16 R192, R12.reuse, R50, R28 ;  /* 0x000000320cc0723c */ /* 0x040fe2000004181c */
[----:B------:R-:W-:Y:S07]  /*12fd0*/  LDSM.16.MT88.4 R48, [R196+0x3800] ;  /* 0x00380000c430783b */ /* 0x000fee0000004200 */
[----:B---3--:R-:W-:Y:S08]  /*12fe0*/  HMMA.16816.F32.BF16 R236, R12, R40, R24 ;  /* 0x000000280cec723c */ /* 0x008ff00000041818 */
[C---:B------:R-:W-:Y:S08]  /*12ff0*/  HMMA.16816.F32.BF16 R20, R16.reuse, R78, RZ ;  /* 0x0000004e1014723c */ /* 0x040ff000000418ff */
[C---:B------:R-:W-:Y:S08]  /*13000*/  HMMA.16816.F32.BF16 R28, R16.reuse, R52, RZ ;  /* 0x00000034101c723c */ /* 0x040ff000000418ff */
[----:B------:R-:W-:Y:S01]  /*13010*/  HMMA.16816.F32.BF16 R24, R16, R54, RZ ;  /* 0x000000361018723c */ /* 0x000fe200000418ff */
[----:B------:R-:W2:Y:S07]  /*13020*/  LDSM.16.MT88.4 R52, [R198+0x3000] ;  /* 0x00300000c634783b */ /* 0x000eae0000004200 */
[C---:B------:R-:W-:Y:S01]  /*13030*/  HMMA.16816.F32.BF16 R188, R12.reuse, R42, R20 ;  /* 0x0000002a0cbc723c */ /* 0x040fe20000041814 */
[----:B------:R-:W3:Y:S07]  /*13040*/  LDSM.16.MT88.4 R40, [R198+0x3800] ;  /* 0x00380000c628783b */ /* 0x000eee0000004200 */
[C---:B----4-:R-:W-:Y:S07]  /*13050*/  HMMA.16816.F32.BF16 R72, R12.reuse, R62, R32 ;  /* 0x0000003e0c48723c */ /* 0x050fee0000041820 */
[----:B------:R-:W-:Y:S01]  /*13060*/  MOV R63, R4 ;  /* 0x00000004003f7202 */ /* 0x000fe20000000f00 */
[----:B------:R-:W-:Y:S01]  /*13070*/  HMMA.16816.F32.BF16 R180, R12, R56, R28 ;  /* 0x000000380cb4723c */ /* 0x000fe2000004181c */
[----:B------:R-:W-:Y:S01]  /*13080*/  FADD.FTZ R4, R108, R9 ;  /* 0x000000096c047221 */ /* 0x000fe20000010000 */
[----:B------:R-:W-:Y:S01]  /*13090*/  MOV R62, R88 ;  /* 0x00000058003e7202 */ /* 0x000fe20000000f00 */
[----:B------:R-:W-:-:S02]  /*130a0*/  FADD.FTZ R9, R118, R117 ;  /* 0x0000007576097221 */ /* 0x000fc40000010000 */
[----:B------:R-:W-:Y:S02]  /*130b0*/  FADD.FTZ R4, R120, R4 ;  /* 0x0000000478047221 */ /* 0x000fe40000010000 */
[----:B------:R-:W-:Y:S01]  /*130c0*/  FADD.FTZ R9, R116, R9 ;  /* 0x0000000974097221 */ /* 0x000fe20000010000 */
[C---:B-1----:R-:W-:Y:S01]  /*130d0*/  HMMA.16816.F32.BF16 R32, R16.reuse, R44, RZ ;  /* 0x0000002c1020723c */ /* 0x042fe200000418ff */
[----:B------:R-:W-:Y:S02]  /*130e0*/  FADD.FTZ R4, R119, R4 ;  /* 0x0000000477047221 */ /* 0x000fe40000010000 */
[----:B------:R-:W-:Y:S02]  /*130f0*/  FADD.FTZ R9, R125, R9 ;  /* 0x000000097d097221 */ /* 0x000fe40000010000 */
[----:B------:R-:W-:Y:S02]  /*13100*/  FADD.FTZ R4, R124, R4 ;  /* 0x000000047c047221 */ /* 0x000fe40000010000 */
[----:B------:R-:W-:Y:S01]  /*13110*/  FADD.FTZ R9, R126, R9 ;  /* 0x000000097e097221 */ /* 0x000fe20000010000 */
[----:B------:R-:W-:Y:S01]  /*13120*/  HMMA.16816.F32.BF16 R28, R16, R46, RZ ;  /* 0x0000002e101c723c */ /* 0x000fe200000418ff */
[----:B------:R-:W1:Y:S01]  /*13130*/  LDSM.16.MT88.4 R44, [R197+0x3000] ;  /* 0x00300000c52c783b */ /* 0x000e620000004200 */
[----:B------:R-:W-:-:S06]  /*13140*/  FADD.FTZ R4, R137, R4 ;  /* 0x0000000489047221 */ /* 0x000fcc0000010000 */
[----:B------:R-:W-:Y:S08]  /*13150*/  HMMA.16816.F32.BF16 R20, R16, R64, RZ ;  /* 0x000000401014723c */ /* 0x000ff000000418ff */
[----:B------:R-:W-:Y:S01]  /*13160*/  HMMA.16816.F32.BF16 R76, R12, R58, R24 ;  /* 0x0000003a0c4c723c */ /* 0x000fe20000041818 */
[----:B------:R-:W-:Y:S07]  /*13170*/  LDSM.16.MT88.4 R56, [R196+0x2800] ;  /* 0x00280000c438783b */ /* 0x000fee0000004200 */
[----:B--2---:R-:W-:Y:S08]  /*13180*/  HMMA.16816.F32.BF16 R24, R16, R52, RZ ;  /* 0x000000341018723c */ /* 0x004ff000000418ff */
[C---:B------:R-:W-:Y:S01]  /*13190*/  HMMA.16816.F32.BF16 R92, R12.reuse, R50, R28 ;  /* 0x000000320c5c723c */ /* 0x040fe2000004181c */
[----:B------:R-:W2:Y:S07]  /*131a0*/  LDSM.16.MT88.4 R28, [R197+0x3800] ;  /* 0x00380000c51c783b */ /* 0x000eae0000004200 */
[----:B------:R-:W-:Y:S08]  /*131b0*/  HMMA.16816.F32.BF16 R176, R12, R68, R20 ;  /* 0x000000440cb0723c */ /* 0x000ff00000041814 */
[----:B------:R-:W-:Y:S08]  /*131c0*/  HMMA.16816.F32.BF16 R20, R16, R54, RZ ;  /* 0x000000361014723c */ /* 0x000ff000000418ff */
[C---:B---3--:R-:W-:Y:S08]  /*131d0*/  HMMA.16816.F32.BF16 R132, R12.reuse, R40, R24 ;  /* 0x000000280c84723c */ /* 0x048ff00000041818 */
[----:B------:R-:W-:Y:S01]  /*131e0*/  HMMA.16816.F32.BF16 R96, R12, R48, R32 ;  /* 0x000000300c60723c */ /* 0x000fe20000041820 */
[----:B------:R-:W3:Y:S04]  /*131f0*/  LDSM.16.MT88.4 R32, [R151+0x4800] ;  /* 0x004800009720783b */ /* 0x000ee80000004200 */
[----:B------:R-:W-:Y:S03]  /*13200*/  LDSM.16.MT88.4 R48, [R151+0x2800] ;  /* 0x002800009730783b */ /* 0x000fe60000004200 */
[----:B-1----:R-:W-:Y:S08]  /*13210*/  HMMA.16816.F32.BF16 R24, R16, R44, RZ ;  /* 0x0000002c1018723c */ /* 0x002ff000000418ff */
[----:B------:R-:W-:Y:S01]  /*13220*/  HMMA.16816.F32.BF16 R104, R12, R42, R20 ;  /* 0x0000002a0c68723c */ /* 0x000fe20000041814 */
[----:B------:R-:W-:Y:S07]  /*13230*/  LDSM.16.MT88.4 R40, [R197+0x1000] ;  /* 0x00100000c528783b */ /* 0x000fee0000004200 */
[----:B------:R-:W-:Y:S08]  /*13240*/  HMMA.16816.F32.BF16 R20, R16, R46, RZ ;  /* 0x0000002e1014723c */ /* 0x000ff000000418ff */
[C---:B--2---:R-:W-:Y:S01]  /*13250*/  HMMA.16816.F32.BF16 R100, R12.reuse, R28, R24 ;  /* 0x0000001c0c64723c */ /* 0x044fe20000041818 */
[----:B------:R-:W1:Y:S07]  /*13260*/  LDSM.16.MT88.4 R24, [R151+0x5000] ;  /* 0x005000009718783b */ /* 0x000e6e0000004200 */
[C---:B------:R-:W-:Y:S07]  /*13270*/  HMMA.16816.F32.BF16 R184, R12.reuse, R60, R36 ;  /* 0x0000003c0cb8723c */ /* 0x040fee0000041824 */
[----:B------:R-:W-:Y:S01]  /*13280*/  MOV R60, R90 ;  /* 0x0000005a003c7202 */ /* 0x000fe20000000f00 */
[----:B------:R-:W-:Y:S01]  /*13290*/  HMMA.16816.F32.BF16 R112, R12, R30, R20 ;  /* 0x0000001e0c70723c */ /* 0x000fe20000041814 */
[----:B------:R-:W2:Y:S01]  /*132a0*/  LDSM.16.MT88.4 R28, [R196+0x4800] ;  /* 0x00480000c41c783b */ /* 0x000ea20000004200 */
[----:B------:R-:W-:-:S06]  /*132b0*/  MOV R61, R89 ;  /* 0x00000059003d7202 */ /* 0x000fcc0000000f00 */
[C---:B---3--:R-:W-:Y:S07]  /*132c0*/  HMMA.16816.F32.BF16 R20, R16.reuse, R32, RZ ;  /* 0x000000201014723c */ /* 0x048fee00000418ff */
[--C-:B------:R-:W-:Y:S01]  /*132d0*/  FFMA.FTZ R33, R80, c[0x0][0x2d0], -R3.reuse ;  /* 0x0000b40050217a23 */ /* 0x100fe20000010803 */
[----:B------:R-:W-:Y:S01]  /*132e0*/  HMMA.16816.F32.BF16 R36, R16, R66, RZ ;  /* 0x000000421024723c */ /* 0x000fe200000418ff */
[----:B------:R-:W-:Y:S01]  /*132f0*/  FFMA.FTZ R32, R87, c[0x0][0x2d0], -R2 ;  /* 0x0000b40057207a23 */ /* 0x000fe20000010802 */
[----:B------:R-:W-:Y:S11]  /*13300*/  LDSM.16.MT88.4 R64, [R198+0x2800] ;  /* 0x00280000c640783b */ /* 0x000ff60000004200 */
[----:B------:R-:W-:Y:S03]  /*13310*/  @!UPT UIADD3 URZ, URZ, URZ, URZ ;  /* 0x0000003f3f3ff290 */ /* 0x000fe6000fffe03f */
[----:B-1----:R-:W-:Y:S08]  /*13320*/  HMMA.16816.F32.BF16 R108, R12, R24, R20 ;  /* 0x000000180c6c723c */ /* 0x002ff00000041814 */
[----:B------:R-:W-:Y:S07]  /*13330*/  HMMA.16816.F32.BF16 R20, R16, R34, RZ ;  /* 0x000000221014723c */ /* 0x000fee00000418ff */
[--C-:B------:R-:W-:Y:S01]  /*13340*/  FFMA.FTZ R35, R82, c[0x0][0x2d0], -R3.reuse ;  /* 0x0000b40052237a23 */ /* 0x100fe20000010803 */
[----:B------:R-:W-:Y:S01]  /*13350*/  HMMA.16816.F32.BF16 R88, R12, R70, R36 ;  /* 0x000000460c58723c */ /* 0x000fe20000041824 */
[----:B------:R-:W-:-:S06]  /*13360*/  FFMA.FTZ R34, R81, c[0x0][0x2d0], -R3 ;  /* 0x0000b40051227a23 */ /* 0x000fcc0000010803 */
[----:B------:R-:W-:Y:S02]  /*13370*/  FFMA.FTZ R36, R83, c[0x0][0x2d0], -R3 ;  /* 0x0000b40053247a23 */ /* 0x000fe40000010803 */
[----:B------:R-:W-:Y:S01]  /*13380*/  FADD.FTZ R3, R138, R4 ;  /* 0x000000048a037221 */ /* 0x000fe20000010000 */
[----:B------:R-:W-:Y:S01]  /*13390*/  LDSM.16.MT88.4 R80, [R151+0x4000] ;  /* 0x004000009750783b */ /* 0x000fe20000004200 */
[----:B------:R-:W-:Y:S02]  /*133a0*/  FADD.FTZ R4, R127, R9 ;  /* 0x000000097f047221 */ /* 0x000fe40000010000 */
[--C-:B------:R-:W-:Y:S02]  /*133b0*/  FFMA.FTZ R9, R86, c[0x0][0x2d0], -R2.reuse ;  /* 0x0000b40056097a23 */ /* 0x100fe40000010802 */
[--C-:B------:R-:W-:Y:S01]  /*133c0*/  FFMA.FTZ R38, R85, c[0x0][0x2d0], -R2.reuse ;  /* 0x0000b40055267a23 */ /* 0x100fe20000010802 */
[----:B------:R-:W-:Y:S01]  /*133d0*/  HMMA.16816.F32.BF16 R120, R12, R26, R20 ;  /* 0x0000001a0c78723c */ /* 0x000fe20000041814 */
[----:B------:R-:W1:Y:S01]  /*133e0*/  LDSM.16.MT88.4 R24, [R196+0x5000] ;  /* 0x00500000c418783b */ /* 0x000e620000004200 */
[----:B------:R-:W-:-:S02]  /*133f0*/  FFMA.FTZ R37, R84, c[0x0][0x2d0], -R2 ;  /* 0x0000b40054257a23 */ /* 0x000fc40000010802 */
[----:B------:R-:W-:Y:S02]  /*13400*/  FADD.FTZ R2, R139, R3 ;  /* 0x000000038b027221 */ /* 0x000fe40000010000 */
[----:B------:R-:W-:Y:S02]  /*13410*/  FADD.FTZ R3, R136, R4 ;  /* 0x0000000488037221 */ /* 0x000fe40000010000 */
[----:B--2---:R-:W-:Y:S01]  /*13420*/  HMMA.16816.F32.BF16 R20, R16, R28, RZ ;  /* 0x0000001c1014723c */ /* 0x004fe200000418ff */
[----:B------:R-:W-:Y:S01]  /*13430*/  MUFU.EX2 R4, R9 ;  /* 0x0000000900047308 */ /* 0x000fe20000000800 */
[----:B------:R-:W-:Y:S02]  /*13440*/  FADD.FTZ R3, R160, R3 ;  /* 0x00000003a0037221 */ /* 0x000fe40000010000 */
[----:B------:R-:W-:Y:S11]  /*13450*/  LDSM.16.MT88.4 R160, [R196+0x1000] ;  /* 0x00100000c4a0783b */ /* 0x000ff60000004200 */
[----:B------:R-:W-:Y:S09]  /*13460*/  @!UPT UIADD3 URZ, URZ, URZ, URZ ;  /* 0x0000003f3f3ff290 */ /* 0x000ff2000fffe03f */
        /* <DEDUP_REMOVED lines=9> */
[----:B------:R-:W-:Y:S01]  /*13500*/  MUFU.EX2 R28, R33 ;  /* 0x00000021001c7308 */ /* 0x000fe20000000800 */
[----:B-1----:R-:W-:Y:S01]  /*13510*/  FADD.FTZ R3, R29, R3 ;  /* 0x000000031d037221 */ /* 0x002fe20000010000 */
[----:B------:R-:W-:Y:S11]  /*13520*/  F2FP.BF16.PACK_AB R137, R4, R29 ;  /* 0x0000001d0489723e */ /* 0x000ff600000010ff */
[----:B------:R-:W-:Y:S02]  /*13530*/  @!UPT UIADD3 URZ, URZ, URZ, URZ ;  /* 0x0000003f3f3ff290 */ /* 0x000fe4000fffe03f */
[----:B--2---:R-:W-:Y:S01]  /*13540*/  HMMA.16816.F32.BF16 R124, R12, R24, R20 ;  /* 0x000000180c7c723c */ /* 0x004fe20000041814 */
[----:B------:R-:W1:Y:S07]  /*13550*/  MUFU.EX2 R25, R36 ;  /* 0x0000002400197308 */ /* 0x000e6e0000000800 */
[----:B------:R-:W-:Y:S01]  /*13560*/  HMMA.16816.F32.BF16 R20, R16, R30, RZ ;  /* 0x0000001e1014723c */ /* 0x000fe200000418ff */
[----:B------:R-:W2:Y:S08]  /*13570*/  MUFU.EX2 R24, R35 ;  /* 0x0000002300187308 */ /* 0x000eb00000000800 */
[----:B------:R-:W3:Y:S01]  /*13580*/  MUFU.EX2 R30, R34 ;  /* 0x00000022001e7308 */ /* 0x000ee20000000800 */
[----:B-1----:R-:W-:-:S04]  /*13590*/  FADD.FTZ R2, R25, R2 ;  /* 0x0000000219027221 */ /* 0x002fc80000010000 */
[C---:B--2---:R-:W-:Y:S01]  /*135a0*/  FADD.FTZ R2, R24.reuse, R2 ;  /* 0x0000000218027221 */ /* 0x044fe20000010000 */
[----:B------:R-:W-:-:S03]  /*135b0*/  F2FP.BF16.PACK_AB R136, R24, R25 ;  /* 0x000000191888723e */ /* 0x000fc600000010ff */
[----:B---3--:R-:W-:Y:S01]  /*135c0*/  FADD.FTZ R2, R30, R2 ;  /* 0x000000021e027221 */ /* 0x008fe20000010000 */
[----:B------:R-:W-:-:S05]  /*135d0*/  F2FP.BF16.PACK_AB R138, R28, R30 ;  /* 0x0000001e1c8a723e */ /* 0x000fca00000010ff */
[----:B------:R-:W-:Y:S01]  /*135e0*/  HMMA.16816.F32.BF16 R32, R12, R26, R20 ;  /* 0x0000001a0c20723c */ /* 0x000fe20000041814 */
[----:B------:R-:W1:Y:S01]  /*135f0*/  LDSM.16.MT88.4 R20, [R197+0x4800] ;  /* 0x00480000c514783b */ /* 0x000e620000004200 */
[----:B------:R-:W-:Y:S02]  /*13600*/  FADD.FTZ R218, R28, R2 ;  /* 0x000000021cda7221 */ /* 0x000fe40000010000 */
[----:B------:R-:W-:Y:S02]  /*13610*/  FADD.FTZ R2, R4, R3 ;  /* 0x0000000304027221 */ /* 0x000fe40000010000 */
[----:B------:R-:W2:Y:S08]  /*13620*/  MUFU.EX2 R4, R38 ;  /* 0x0000002600047308 */ /* 0x000eb00000000800 */
[----:B------:R-:W3:Y:S01]  /*13630*/  MUFU.EX2 R3, R37 ;  /* 0x0000002500037308 */ /* 0x000ee20000000800 */
[----:B--2---:R-:W-:Y:S01]  /*13640*/  FADD.FTZ R2, R4, R2 ;  /* 0x0000000204027221 */ /* 0x004fe20000010000 */
[----:B---3--:R-:W-:-:S03]  /*13650*/  F2FP.BF16.PACK_AB R139, R3, R4 ;  /* 0x00000004038b723e */ /* 0x008fc600000010ff */
[----:B------:R-:W-:-:S04]  /*13660*/  FADD.FTZ R217, R3, R2 ;  /* 0x0000000203d97221 */ /* 0x000fc80000010000 */
[C---:B------:R-:W-:Y:S08]  /*13670*/  HMMA.16816.F32.BF16 R164, R136.reuse, R160, R164 ;  /* 0x000000a088a4723c */ /* 0x040ff000000418a4 */
[C---:B------:R-:W-:Y:S01]  /*13680*/  HMMA.16816.F32.BF16 R160, R136.reuse, R162, R152 ;  /* 0x000000a288a0723c */ /* 0x040fe20000041898 */
[----:B------:R-:W2:Y:S07]  /*13690*/  LDSM.16.MT88.4 R152, [R198+0x1000] ;  /* 0x00100000c698783b */ /* 0x000eae0000004200 */
[C---:B------:R-:W-:Y:S08]  /*136a0*/  HMMA.16816.F32.BF16 R172, R136.reuse, R168, R172 ;  /* 0x000000a888ac723c */ /* 0x040ff000000418ac */
[----:B------:R-:W-:Y:S08]  /*136b0*/  HMMA.16816.F32.BF16 R168, R136, R170, R156 ;  /* 0x000000aa88a8723c */ /* 0x000ff0000004189c */
[C---:B-1----:R-:W-:Y:S08]  /*136c0*/  HMMA.16816.F32.BF16 R24, R16.reuse, R20, RZ ;  /* 0x000000141018723c */ /* 0x042ff000000418ff */
[----:B------:R-:W-:Y:S01]  /*136d0*/  HMMA.16816.F32.BF16 R16, R16, R22, RZ ;  /* 0x000000161010723c */ /* 0x000fe200000418ff */
[----:B------:R-:W1:Y:S07]  /*136e0*/  LDSM.16.MT88.4 R20, [R197+0x5000] ;  /* 0x00500000c514783b */ /* 0x000e6e0000004200 */
[C---:B------:R-:W-:Y:S08]  /*136f0*/  HMMA.16816.F32.BF16 R36, R136.reuse, R40, R248 ;  /* 0x000000288824723c */ /* 0x040ff000000418f8 */
[C---:B--2---:R-:W-:Y:S08]  /*13700*/  HMMA.16816.F32.BF16 R156, R136.reuse, R152, R60 ;  /* 0x00000098889c723c */ /* 0x044ff0000004183c */
[C---:B------:R-:W-:Y:S08]  /*13710*/  HMMA.16816.F32.BF16 R60, R136.reuse, R64, R184 ;  /* 0x00000040883c723c */ /* 0x040ff000000418b8 */
[C---:B------:R-:W-:Y:S01]  /*13720*/  HMMA.16816.F32.BF16 R64, R136.reuse, R66, R72 ;  /* 0x000000428840723c */ /* 0x040fe20000041848 */
[----:B------:R-:W2:Y:S07]  /*13730*/  LDSM.16.MT88.4 R72, [R197+0x2800] ;  /* 0x00280000c548783b */ /* 0x000eae0000004200 */
[----:B------:R-:W-:Y:S08]  /*13740*/  HMMA.16816.F32.BF16 R44, R136, R48, R240 ;  /* 0x00000030882c723c */ /* 0x000ff000000418f0 */
[C---:B-1----:R-:W-:Y:S08]  /*13750*/  HMMA.16816.F32.BF16 R24, R12.reuse, R20, R24 ;  /* 0x000000140c18723c */ /* 0x042ff00000041818 */
[----:B------:R-:W-:Y:S01]  /*13760*/  HMMA.16816.F32.BF16 R16, R12, R22, R16 ;  /* 0x000000160c10723c */ /* 0x000fe20000041810 */
[----:B------:R-:W-:Y:S07]  /*13770*/  LDSM.16.MT88.4 R12, [R197+0x5800] ;  /* 0x00580000c50c783b */ /* 0x000fee0000004200 */
[C---:B------:R-:W-:Y:S08]  /*13780*/  HMMA.16816.F32.BF16 R52, R136.reuse, R56, R236 ;  /* 0x000000388834723c */ /* 0x040ff000000418ec */
[C---:B------:R-:W-:Y:S08]  /*13790*/  HMMA.16816.F32.BF16 R152, R136.reuse, R154, R244 ;  /* 0x0000009a8898723c */ /* 0x040ff000000418f4 */
[C---:B--2---:R-:W-:Y:S08]  /*137a0*/  HMMA.16816.F32.BF16 R68, R136.reuse, R72, R180 ;  /* 0x000000488844723c */ /* 0x044ff000000418b4 */
[C---:B------:R-:W-:Y:S08]  /*137b0*/  HMMA.16816.F32.BF16 R72, R136.reuse, R74, R76 ;  /* 0x0000004a8848723c */ /* 0x040ff0000004184c */
[C---:B------:R-:W-:Y:S08]  /*137c0*/  HMMA.16816.F32.BF16 R76, R136.reuse, R80, R176 ;  /* 0x00000050884c723c */ /* 0x040ff000000418b0 */
[C---:B------:R-:W-:Y:S01]  /*137d0*/  HMMA.16816.F32.BF16 R80, R136.reuse, R82, R88 ;  /* 0x000000528850723c */ /* 0x040fe20000041858 */
[----:B------:R-:W1:Y:S07]  /*137e0*/  LDSM.16.MT88.4 R88, [R196+0x4000] ;  /* 0x00400000c458783b */ /* 0x000e6e0000004200 */
[C---:B------:R-:W-:Y:S08]  /*137f0*/  HMMA.16816.F32.BF16 R40, R136.reuse, R42, R228 ;  /* 0x0000002a8828723c */ /* 0x040ff000000418e4 */
[C---:B------:R-:W-:Y:S08]  /*13800*/  HMMA.16816.F32.BF16 R48, R136.reuse, R50, R192 ;  /* 0x000000328830723c */ /* 0x040ff000000418c0 */
[C---:B------:R-:W-:Y:S08]  /*13810*/  HMMA.16816.F32.BF16 R56, R136.reuse, R58, R188 ;  /* 0x0000003a8838723c */ /* 0x040ff000000418bc */
[C---:B-1----:R-:W-:Y:S01]  /*13820*/  HMMA.16816.F32.BF16 R84, R136.reuse, R88, R96 ;  /* 0x000000588854723c */ /* 0x042fe20000041860 */
[----:B------:R-:W1:Y:S07]  /*13830*/  LDSM.16.MT88.4 R96, [R198+0x4000] ;  /* 0x00400000c660783b */ /* 0x000e6e0000004200 */
[C---:B------:R-:W-:Y:S08]  /*13840*/  HMMA.16816.F32.BF16 R88, R136.reuse, R90, R92 ;  /* 0x0000005a8858723c */ /* 0x040ff0000004185c */
[C---:B-1----:R-:W-:Y:S08]  /*13850*/  HMMA.16816.F32.BF16 R92, R136.reuse, R96, R132 ;  /* 0x00000060885c723c */ /* 0x042ff00000041884 */
[C---:B------:R-:W-:Y:S01]  /*13860*/  HMMA.16816.F32.BF16 R96, R136.reuse, R98, R104 ;  /* 0x000000628860723c */ /* 0x040fe20000041868 */
[----:B------:R-:W1:Y:S07]  /*13870*/  LDSM.16.MT88.4 R104, [R197+0x4000] ;  /* 0x00400000c568783b */ /* 0x000e6e0000004200 */
[C---:B------:R-:W-:Y:S08]  /*13880*/  HMMA.16816.F32.BF16 R132, R136.reuse, R12, R24 ;  /* 0x0000000c8884723c */ /* 0x040ff00000041818 */
        /* <DEDUP_REMOVED lines=11> */
[----:B------:R-:W-:Y:S01]  /*13940*/  HMMA.16816.F32.BF16 R136, R136, R14, R16 ;  /* 0x0000000e8888723c */ /* 0x000fe20000041810 */
[----:B------:R-:W-:Y:S07]  /*13950*/  @!UPT UIADD3 URZ, URZ, URZ, URZ ;  /* 0x0000003f3f3ff290 */ /* 0x000fee000fffe03f */
[----:B------:R-:W-:Y:S11]  /*13960*/  @!P0 BRA `(.L_x_1837) ;  /* 0x00002c4000008947 */ /* 0x000ff60003800000 */
.L_x_1849:
[----:B------:R-:W-:Y:S04]  /*13970*/  DEPBAR.LE SB0, 0x0 ;  /* 0x000080000000791a */ /* 0x000fe80000000000 */
[----:B------:R-:W-:Y:S01]  /*13980*/  WARPSYNC 0xffffffff ;  /* 0xffffffff00007948 */ /* 0x000fe20003800000 */
[----:B------:R-:W-:Y:S01]  /*13990*/  BAR.SYNC.DEFER_BLOCKING 0x0 ;  /* 0x0000000000007b1d */ /* 0x000fe20000010000 */
[----:B------:R-:W-:Y:S02]  /*139a0*/  SHF.R.S32.HI R2, RZ, 0x1f, R212 ;  /* 0x0000001fff027819 */ /* 0x000fe400000114d4 */
[----:B------:R-:W-:Y:S02]  /*139b0*/  LOP3.LUT P0, RZ, R149, 0x2, RZ, 0xc0, !PT ;  /* 0x0000000295ff7812 */ /* 0x000fe4000780c0ff */
[----:B------:R-:W-:Y:S01]  /*139c0*/  SHF.R.S32.HI R9, RZ, 0x1f, R211 ;  /* 0x0000001fff097819 */ /* 0x000fe200000114d3 */
[----:B------:R-:W-:Y:S01]  /*139d0*/  IMAD R4, R2, c[0x0][0x208], RZ ;  /* 0x0000820002047a24 */ /* 0x000fe200078e02ff */
[----:B------:R-:W-:Y:S01]  /*139e0*/  ISETP.GE.AND P2, PT, R204, c[0x0][0x1d4], PT ;  /* 0x00007500cc007a0c */ /* 0x000fe20003f46270 */
[C---:B------:R-:W-:Y:S04]  /*139f0*/  IMAD.WIDE.U32 R2, R212.reuse, c[0x0][0x208], RZ ;  /* 0x00008200d4027a25 */ /* 0x040fe800078e00ff */
[----:B------:R-:W-:Y:S04]  /*13a00*/  IMAD R4, R212, c[0x0][0x20c], R4 ;  /* 0x00008300d4047a24 */ /* 0x000fe800078e0204 */
[----:B------:R-:W-:Y:S02]  /*13a10*/  IMAD.IADD R3, R3, 0x1, R4 ;  /* 0x0000000103037824 */ /* 0x000fe400078e0204 */
[----:B------:R-:W-:Y:S02]  /*13a20*/  IMAD R4, R9, c[0x0][0x218], RZ ;  /* 0x0000860009047a24 */ /* 0x000fe400078e02ff */
[C---:B------:R-:W-:Y:S01]  /*13a30*/  IMAD.WIDE.U32 R12, R211.reuse, c[0x0][0x218], R2 ;  /* 0x00008600d30c7a25 */ /* 0x040fe200078e0002 */
[C---:B------:R-:W-:Y:S02]  /*13a40*/  IADD3 R2, R150.reuse, 0x20, RZ ;  /* 0x0000002096027810 */ /* 0x040fe40007ffe0ff */
[----:B------:R-:W-:Y:S01]  /*13a50*/  @P0 IADD3 R2, R150, -0x20, RZ ;  /* 0xffffffe096020810 */ /* 0x000fe20007ffe0ff */
[----:B------:R1:W2:Y:S01]  /*13a60*/  LDSM.16.M88.4 R32, [R199] ;  /* 0x00000000c720783b */ /* 0x0002a20000000200 */
[----:B------:R-:W-:Y:S01]  /*13a70*/  IMAD R4, R211, c[0x0][0x21c], R4 ;  /* 0x00008700d3047a24 */ /* 0x000fe200078e0204 */
[----:B------:R-:W-:Y:S01]  /*13a80*/  IADD3 R3, P1, R220, R12, RZ ;  /* 0x0000000cdc037210 */ /* 0x000fe20007f3e0ff */
[----:B------:R-:W-:Y:S01]  /*13a90*/  IMAD.MOV.U32 R9, RZ, RZ, R6 ;  /* 0x000000ffff097224 */ /* 0x000fe200078e0006 */
[----:B------:R1:W3:Y:S02]  /*13aa0*/  LDSM.16.M88.4 R184, [R2] ;  /* 0x0000000002b8783b */ /* 0x0002e40000000200 */
[----:B------:R-:W-:Y:S02]  /*13ab0*/  IADD3.X R4, R224, R13, R4, P1, !PT ;  /* 0x0000000de0047210 */ /* 0x000fe40000ffe404 */
[----:B------:R1:W4:Y:S01]  /*13ac0*/  LDSM.16.M88.4 R188, [R2+0x800] ;  /* 0x0008000002bc783b */ /* 0x0003220000000200 */
[C---:B------:R-:W-:Y:S03]  /*13ad0*/  LEA R20, P0, R3.reuse, c[0x0][0x1f8], 0x1 ;  /* 0x00007e0003147a11 */ /* 0x040fe600078008ff */
[----:B------:R1:W1:Y:S01]  /*13ae0*/  LDSM.16.M88.4 R192, [R2+0x1000] ;  /* 0x0010000002c0783b */ /* 0x0002620000000200 */
[----:B------:R-:W-:Y:S03]  /*13af0*/  LEA.HI.X R4, R3, c[0x0][0x1fc], R4, 0x1, P0 ;  /* 0x00007f0003047a11 */ /* 0x000fe600000f0c04 */
[----:B------:R1:W1:Y:S04]  /*13b00*/  LDSM.16.M88.4 R16, [R150] ;  /* 0x000000009610783b */ /* 0x0002680000000200 */
[----:B------:R1:W1:Y:S04]  /*13b10*/  LDSM.16.M88.4 R24, [R150+0x800] ;  /* 0x000800009618783b */ /* 0x0002680000000200 */
[----:B------:R1:W1:Y:S04]  /*13b20*/  LDSM.16.M88.4 R176, [R150+0x1000] ;  /* 0x0010000096b0783b */ /* 0x0002680000000200 */
[----:B------:R1:W1:Y:S01]  /*13b30*/  LDSM.16.M88.4 R180, [R200] ;  /* 0x00000000c8b4783b */ /* 0x0002620000000200 */
[----:B------:R-:W-:-:S05]  /*13b40*/  BRA.DIV ~URZ, `(.L_x_1838) ;  /* 0x00008e427f007947 */ /* 0x000fca000b800000 */
[----:B-1----:R1:W4:Y:S02]  /*13b50*/  SHFL.IDX PT, R2, R4, RZ, 0x181f ;  /* 0x00181fff04027589 */ /* 0x00232400000e0000 */
.L_x_1925:
[----:B------:R-:W5:Y:S01]  /*13b60*/  SHFL.IDX PT, R3, R20, RZ, 0x181f ;  /* 0x00181fff14037589 */ /* 0x000f6200000e0000 */
[----:B------:R-:W-:Y:S03]  /*13b70*/  BSSY B0, `(.L_x_1839) ;  /* 0x0000024000007945 */ /* 0x000fe60003800000 */
[----:B------:R-:W1:Y:S01]  /*13b80*/  S2R R21, SR_TID.X ;  /* 0x0000000000157919 */ /* 0x000e620000002100 */
[CC--:B-----5:R-:W-:Y:S04]  /*13b90*/  LEA R12, P0, R140.reuse, R3.reuse, 0x1 ;  /* 0x000000038c0c7211 */ /* 0x0e0fe800078008ff */
[-C--:B----4-:R-:W-:Y:S05]  /*13ba0*/  LEA.HI.X R13, R140, R2.reuse, R141, 0x1, P0 ;  /* 0x000000028c0d7211 */ /* 0x090fea00000f0c8d */
[----:B------:R-:W-:Y:S01]  /*13bb0*/  @!PT LDS RZ, [RZ] ;  /* 0x00000000fffff984 */ /* 0x000fe20000000800 */
[----:B------:R-:W-:Y:S01]  /*13bc0*/  @!PT LDS RZ, [RZ] ;  /* 0x00000000fffff984 */ /* 0x000fe20000000800 */
[----:B------:R4:W-:Y:S02]  /*13bd0*/  LDGSTS.E.BYPASS.LTC128B.128 [R203+0x4080], [R12.64], !P5 ;  /* 0x040800000ccb7fae */ /* 0x0009e4000e901d46 */
[CC--:B----4-:R-:W-:Y:S04]  /*13be0*/  LEA R12, P0, R206.reuse, R3.reuse, 0x1 ;  /* 0x00000003ce0c7211 */ /* 0x0d0fe800078008ff */
[-C--:B------:R-:W-:Y:S02]  /*13bf0*/  LEA.HI.X R13, R206, R2.reuse, R214, 0x1, P0 ;  /* 0x00000002ce0d7211 */ /* 0x080fe400000f0cd6 */
[CC--:B------:R-:W-:Y:S03]  /*13c00*/  LEA R14, P0, R205.reuse, R3.reuse, 0x1 ;  /* 0x00000003cd0e7211 */ /* 0x0c0fe600078008ff */
[----:B------:R4:W-:Y:S01]  /*13c10*/  LDGSTS.E.BYPASS.LTC128B.128 [R203+0x5880], [R12.64], !P4 ;  /* 0x058800000ccb7fae */ /* 0x0009e2000e101d46 */
[-C--:B------:R-:W-:Y:S05]  /*13c20*/  LEA.HI.X R15, R205, R2.reuse, R216, 0x1, P0 ;  /* 0x00000002cd0f7211 */ /* 0x080fea00000f0cd8 */
[----:B------:R3:W-:Y:S01]  /*13c30*/  LDGSTS.E.BYPASS.LTC128B.128 [R203+0x7080], [R14.64], !P3 ;  /* 0x070800000ecb7fae */ /* 0x0007e2000d901d46 */
[C---:B----4-:R-:W-:Y:S04]  /*13c40*/  LEA R12, P0, R204.reuse, R3, 0x1 ;  /* 0x00000003cc0c7211 */ /* 0x050fe800078008ff */
[----:B------:R-:W-:Y:S02]  /*13c50*/  LEA.HI.X R13, R204, R2, R215, 0x1, P0 ;  /* 0x00000002cc0d7211 */ /* 0x000fe400000f0cd7 */
[----:B-1----:R-:W-:Y:S03]  /*13c60*/  ISETP.GT.AND P0, PT, R21, 0x7f, PT ;  /* 0x0000007f1500780c */ /* 0x002fe60003f04270 */
[----:B------:R3:W-:Y:S10]  /*13c70*/  LDGSTS.E.BYPASS.LTC128B.128 [R203+0x8880], [R12.64], !P2 ;  /* 0x088800000ccb7fae */ /* 0x0007f4000d101d46 */
[----:B------:R-:W-:-:S05]  /*13c80*/  @P0 BRA `(.L_x_1840) ;  /* 0x0000012000000947 */ /* 0x000fca0003800000 */
[----:B------:R-:W-:-:S05]  /*13c90*/  BRA.DIV ~URZ, `(.L_x_1841) ;  /* 0x00008d627f007947 */ /* 0x000fca000b800000 */
[----:B------:R-:W1:Y:S04]  /*13ca0*/  SHFL.IDX PT, R4, R4, 0x1, 0x181f ;  /* 0x00381f0004047f89 */ /* 0x000e6800000e0000 */
[----:B------:R4:W3:Y:S02]  /*13cb0*/  SHFL.IDX PT, R2, R20, 0x1, 0x181f ;  /* 0x00381f0014027f89 */ /* 0x0008e400000e0000 */
.L_x_1926:
[C---:B---3--:R-:W-:Y:S04]  /*13cc0*/  LEA R12, P0, R140.reuse, R2, 0x1 ;  /* 0x000000028c0c7211 */ /* 0x048fe800078008ff */
[----:B-1----:R-:W-:Y:S05]  /*13cd0*/  LEA.HI.X R13, R140, R4, R141, 0x1, P0 ;  /* 0x000000048c0d7211 */ /* 0x002fea00000f0c8d */
[----:B------:R-:W-:Y:S01]  /*13ce0*/  @!PT LDS RZ, [RZ] ;  /* 0x00000000fffff984 */ /* 0x000fe20000000800 */
[----:B------:R-:W-:Y:S01]  /*13cf0*/  @!PT LDS RZ, [RZ] ;  /* 0x00000000fffff984 */ /* 0x000fe20000000800 */
[----:B------:R-:W-:Y:S01]  /*13d00*/  @!PT LDS RZ, [RZ] ;  /* 0x00000000fffff984 */ /* 0x000fe20000000800 */
[----:B------:R1:W-:Y:S02]  /*13d10*/  LDGSTS.E.BYPASS.LTC128B.128 [R207+0x5080], [R12.64], !P5 ;  /* 0x050800000ccf7fae */ /* 0x0003e4000e901d46 */
[C---:B-1----:R-:W-:Y:S04]  /*13d20*/  LEA R12, P0, R206.reuse, R2, 0x1 ;  /* 0x00000002ce0c7211 */ /* 0x042fe800078008ff */
[----:B------:R-:W-:Y:S05]  /*13d30*/  LEA.HI.X R13, R206, R4, R214, 0x1, P0 ;  /* 0x00000004ce0d7211 */ /* 0x000fea00000f0cd6 */
[----:B------:R1:W-:Y:S02]  /*13d40*/  LDGSTS.E.BYPASS.LTC128B.128 [R207+0x6880], [R12.64], !P4 ;  /* 0x068800000ccf7fae */ /* 0x0003e4000e101d46 */
[C---:B-1----:R-:W-:Y:S04]  /*13d50*/  LEA R12, P0, R205.reuse, R2, 0x1 ;  /* 0x00000002cd0c7211 */ /* 0x042fe800078008ff */
[----:B------:R-:W-:Y:S02]  /*13d60*/  LEA.HI.X R13, R205, R4, R216, 0x1, P0 ;  /* 0x00000004cd0d7211 */ /* 0x000fe400000f0cd8 */
[C---:B------:R-:W-:Y:S03]  /*13d70*/  LEA R2, P0, R204.reuse, R2, 0x1 ;  /* 0x00000002cc027211 */ /* 0x040fe600078008ff */
[----:B------:R1:W-:Y:S01]  /*13d80*/  LDGSTS.E.BYPASS.LTC128B.128 [R207+0x8080], [R12.64], !P3 ;  /* 0x080800000ccf7fae */ /* 0x0003e2000d901d46 */
[----:B------:R-:W-:Y:S05]  /*13d90*/  LEA.HI.X R3, R204, R4, R215, 0x1, P0 ;  /* 0x00000004cc037211 */ /* 0x000fea00000f0cd7 */
[----:B------:R1:W-:Y:S04]  /*13da0*/  LDGSTS.E.BYPASS.LTC128B.128 [R207+0x9880], [R2.64], !P2 ;  /* 0x0988000002cf7fae */ /* 0x0003e8000d101d46 */
.L_x_1840:
[----:B------:R-:W-:Y:S05]  /*13db0*/  BSYNC B0 ;  /* 0x0000000000007941 */ /* 0x000fea0003800000 */
.L_x_1839:
[----:B------:R-:W0:Y:S01]  /*13dc0*/  LDGDEPBAR ;  /* 0x00000000000079af */ /* 0x000e220000000000 */
[----:B------:R-:W-:Y:S01]  /*13dd0*/  WARPSYNC 0xffffffff ;  /* 0xffffffff00007948 */ /* 0x000fe20003800000 */
[C---:B-123--:R-:W-:Y:S01]  /*13de0*/  HMMA.16816.F32.BF16 R12, R32.reuse, R16, RZ ;  /* 0x00000010200c723c */ /* 0x04efe200000418ff */
[----:B------:R-:W-:Y:S02]  /*13df0*/  BSSY B0, `(.L_x_1842) ;  /* 0x00000e5000007945 */ /* 0x000fe40003800000 */
[----:B------:R-:W-:Y:S02]  /*13e00*/  LOP3.LUT P0, RZ, R149, 0x4, RZ, 0xc0, !PT ;  /* 0x0000000495ff7812 */ /* 0x000fe4000780c0ff */
[C---:B------:R-:W-:Y:S03]  /*13e10*/  IADD3 R2, R150.reuse, 0x40, RZ ;  /* 0x0000004096027810 */ /* 0x040fe60007ffe0ff */
[C---:B------:R-:W-:Y:S08]  /*13e20*/  HMMA.16816.F32.BF16 R16, R32.reuse, R18, RZ ;  /* 0x000000122010723c */ /* 0x040ff000000418ff */
[C---:B----4-:R-:W-:Y:S01]  /*13e30*/  HMMA.16816.F32.BF16 R20, R32.reuse, R24, RZ ;  /* 0x000000182014723c */ /* 0x050fe200000418ff */
[----:B------:R-:W-:Y:S02]  /*13e40*/  @P0 IADD3 R2, R150, -0x40, RZ ;  /* 0xffffffc096020810 */ /* 0x000fe40007ffe0ff */
[----:B------:R-:W-:Y:S05]  /*13e50*/  ISETP.GT.AND P0, PT, R210, R219, PT ;  /* 0x000000dbd200720c */ /* 0x000fea0003f04270 */
        /* <DEDUP_REMOVED lines=16> */
[C---:B--2---:R-:W-:Y:S08]  /*13f60*/  HMMA.16816.F32.BF16 R20, R176.reuse, R180, R20 ;  /* 0x000000b4b014723c */ /* 0x044ff00000041814 */
[C---:B------:R-:W-:Y:S01]  /*13f70*/  HMMA.16816.F32.BF16 R24, R176.reuse, R182, R24 ;  /* 0x000000b6b018723c */ /* 0x040fe20000041818 */
[----:B------:R-:W1:Y:S07]  /*13f80*/  LDSM.16.M88.4 R180, [R201] ;  /* 0x00000000c9b4783b */ /* 0x000e6e0000000200 */
[C---:B------:R-:W-:Y:S08]  /*13f90*/  HMMA.16816.F32.BF16 R28, R176.reuse, R188, R28 ;  /* 0x000000bcb01c723c */ /* 0x040ff0000004181c */
[----:B------:R-:W-:Y:S01]  /*13fa0*/  HMMA.16816.F32.BF16 R32, R176, R190, R32 ;  /* 0x000000beb020723c */ /* 0x000fe20000041820 */
[----:B------:R-:W2:Y:S05]  /*13fb0*/  LDSM.16.M88.4 R176, [R10+0x800] ;  /* 0x000800000ab0783b */ /* 0x000eaa0000000200 */
[----:B------:R-:W3:Y:S02]  /*13fc0*/  LDSM.16.M88.4 R188, [R10+0x1000] ;  /* 0x001000000abc783b */ /* 0x000ee40000000200 */
        /* <DEDUP_REMOVED lines=120> */
[----:B------:R-:W-:Y:S04]  /*14750*/  DEPBAR.LE SB0, 0x0 ;  /* 0x000080000000791a */ /* 0x000fe80000000000 */
[----:B------:R-:W-:Y:S01]  /*14760*/  BAR.SYNC.DEFER_BLOCKING 0x0 ;  /* 0x0000000000007b1d */ /* 0x000fe20000010000 */
[C---:B-1----:R-:W-:Y:S08]  /*14770*/  HMMA.16816.F32.BF16 R12, R180.reuse, R184, R12 ;  /* 0x000000b8b40c723c */ /* 0x042ff0000004180c */
[C---:B------:R-:W-:Y:S08]  /*14780*/  HMMA.16816.F32.BF16 R16, R180.reuse, R186, R16 ;  /* 0x000000bab410723c */ /* 0x040ff00000041810 */
[C---:B--2---:R-:W-:Y:S08]  /*14790*/  HMMA.16816.F32.BF16 R20, R180.reuse, R176, R20 ;  /* 0x000000b0b414723c */ /* 0x044ff00000041814 */
[C---:B------:R-:W-:Y:S08]  /*147a0*/  HMMA.16816.F32.BF16 R24, R180.reuse, R178, R24 ;  /* 0x000000b2b418723c */ /* 0x040ff00000041818 */
[C---:B---3--:R-:W-:Y:S08]  /*147b0*/  HMMA.16816.F32.BF16 R28, R180.reuse, R188, R28 ;  /* 0x000000bcb41c723c */ /* 0x048ff0000004181c */
        /* <DEDUP_REMOVED lines=9> */
[--C-:B------:R-:W-:Y:S06]  /*14850*/  IMAD.MOV.U32 R2, RZ, RZ, R3.reuse ;  /* 0x000000ffff027224 */ /* 0x100fec00078e0003 */
[----:B------:R-:W-:Y:S05]  /*14860*/  @P1 IMAD.HI.U32 R4, R3, c[0x0][0x2bc], RZ ;  /* 0x0000af0003041a27 */ /* 0x000fea00078e00ff */
[----:B------:R-:W-:Y:S04]  /*14870*/  @P1 SHF.R.U32.HI R2, RZ, c[0x0][0x2c0], R4 ;  /* 0x0000b000ff021a19 */ /* 0x000fe80000011604 */
[----:B------:R-:W-:Y:S01]  /*14880*/  @!P0 IADD3 R4, P1, R2, R232, RZ ;  /* 0x000000e802048210 */ /* 0x000fe20007f3e0ff */
[----:B------:R-:W-:Y:S04]  /*14890*/  IMAD.MOV R176, RZ, RZ, -R2 ;  /* 0x000000ffffb07224 */ /* 0x000fe800078e0a02 */
[----:B------:R-:W-:Y:S01]  /*148a0*/  IMAD R212, R176, c[0x0][0x2b8], R3 ;  /* 0x0000ae00b0d47a24 */ /* 0x000fe200078e0203 */
[----:B------:R-:W-:Y:S02]  /*148b0*/  @!P0 LEA.HI.X.SX32 R3, R2, R234, 0x1, P1 ;  /* 0x000000ea02038211 */ /* 0x000fe400008f0eff */
[C---:B------:R-:W-:Y:S02]  /*148c0*/  @!P0 LEA R2, P1, R4.reuse, c[0x0][0x2a0], 0x2 ;  /* 0x0000a80004028a11 */ /* 0x040fe400078210ff */
[----:B------:R-:W-:Y:S02]  /*148d0*/  IADD3 R176, -R143, 0x30, RZ ;  /* 0x000000308fb07810 */ /* 0x000fe40007ffe1ff */
[----:B------:R-:W-:Y:S05]  /*148e0*/  @!P0 LEA.HI.X R3, R4, c[0x0][0x2a4], R3, 0x2, P1 ;  /* 0x0000a90004038a11 */ /* 0x000fea00008f1403 */
[----:B------:R1:W2:Y:S02]  /*148f0*/  @!P0 LDG.E R211, [R2.64] ;  /* 0x0000000602d38981 */ /* 0x0002a4000c1e1900 */
[----:B-1----:R-:W-:Y:S05]  /*14900*/  SHF.R.S32.HI R2, RZ, 0x1f, R212 ;  /* 0x0000001fff027819 */ /* 0x002fea00000114d4 */
[----:B------:R-:W-:Y:S02]  /*14910*/  IMAD R4, R2, c[0x0][0x1e0], RZ ;  /* 0x0000780002047a24 */ /* 0x000fe400078e02ff */
[C---:B------:R-:W-:Y:S04]  /*14920*/  IMAD.WIDE.U32 R2, R212.reuse, c[0x0][0x1e0], RZ ;  /* 0x00007800d4027a25 */ /* 0x040fe800078e00ff */
        /* <DEDUP_REMOVED lines=9> */
[----:B------:R-:W-:Y:S02]  /*149c0*/  LEA.HI.X R177, R2, c[0x0][0x1cc], R3, 0x1, P0 ;  /* 0x0000730002b17a11 */ /* 0x000fe400000f0c03 */
[----:B------:R-:W-:Y:S01]  /*149d0*/  ISETP.GE.AND P0, PT, R176, 0x1, PT ;  /* 0x00000001b000780c */ /* 0x000fe20003f06270 */
[----:B------:R-:W-:-:S10]  /*149e0*/  BRA.DIV ~URZ, `(.L_x_1844) ;  /* 0x000080e27f007947 */ /* 0x000fd4000b800000 */
[----:B------:R1:W2:Y:S02]  /*149f0*/  SHFL.IDX PT, R4, R177, RZ, 0x181f ;  /* 0x00181fffb1047589 */ /* 0x0002a400000e0000 */
.L_x_1927:
[----:B------:R-:W-:-:S05]  /*14a00*/  BRA.DIV ~URZ, `(.L_x_1845) ;  /* 0x000081327f007947 */ /* 0x000fca000b800000 */
[----:B------:R3:W4:Y:S02]  /*14a10*/  SHFL.IDX PT, R2, R180, RZ, 0x181f ;  /* 0x00181fffb4027589 */ /* 0x00072400000e0000 */
.L_x_1928:
[C---:B----4-:R-:W-:Y:S04]  /*14a20*/  @P0 LEA R178, P1, R140.reuse, R2, 0x1 ;  /* 0x000000028cb20211 */ /* 0x050fe800078208ff */
[----:B--2---:R-:W-:Y:S05]  /*14a30*/  @P0 LEA.HI.X R179, R140, R4, R141, 0x1, P1 ;  /* 0x000000048cb30211 */ /* 0x004fea00008f0c8d */
[----:B------:R-:W-:Y:S01]  /*14a40*/  @!PT LDS RZ, [RZ] ;  /* 0x00000000fffff984 */ /* 0x000fe20000000800 */
[----:B------:R-:W-:Y:S01]  /*14a50*/  @!PT LDS RZ, [RZ] ;  /* 0x00000000fffff984 */ /* 0x000fe20000000800 */
[----:B------:R-:W-:Y:S01]  /*14a60*/  @!PT LDS RZ, [RZ] ;  /* 0x00000000fffff984 */ /* 0x000fe20000000800 */
[----:B------:R2:W-:Y:S02]  /*14a70*/  @P0 LDGSTS.E.BYPASS.LTC128B.128 [R203+0xa080], [R178.64], !P5 ;  /* 0x0a080000b2cb0fae */ /* 0x0005e4000e901d46 */
[C---:B--2---:R-:W-:Y:S04]  /*14a80*/  @P0 LEA R178, P1, R206.reuse, R2, 0x1 ;  /* 0x00000002ceb20211 */ /* 0x044fe800078208ff */
[----:B------:R-:W-:Y:S05]  /*14a90*/  @P0 LEA.HI.X R179, R206, R4, R214, 0x1, P1 ;  /* 0x00000004ceb30211 */ /* 0x000fea00008f0cd6 */
[----:B------:R2:W-:Y:S02]  /*14aa0*/  @P0 LDGSTS.E.BYPASS.LTC128B.128 [R203+0xb880], [R178.64], !P4 ;  /* 0x0b880000b2cb0fae */ /* 0x0005e4000e101d46 */
[C---:B--2---:R-:W-:Y:S04]  /*14ab0*/  @P0 LEA R178, P1, R205.reuse, R2, 0x1 ;  /* 0x00000002cdb20211 */ /* 0x044fe800078208ff */
[----:B------:R-:W-:Y:S02]  /*14ac0*/  @P0 LEA.HI.X R179, R205, R4, R216, 0x1, P1 ;  /* 0x00000004cdb30211 */ /* 0x000fe400008f0cd8 */
[C---:B------:R-:W-:Y:S03]  /*14ad0*/  @P0 LEA R2, P1, R204.reuse, R2, 0x1 ;  /* 0x00000002cc020211 */ /* 0x040fe600078208ff */
[----:B------:R2:W-:Y:S01]  /*14ae0*/  @P0 LDGSTS.E.BYPASS.LTC128B.128 [R203+0xd080], [R178.64], !P3 ;  /* 0x0d080000b2cb0fae */ /* 0x0005e2000d901d46 */
[----:B------:R-:W-:Y:S05]  /*14af0*/  @P0 LEA.HI.X R3, R204, R4, R215, 0x1, P1 ;  /* 0x00000004cc030211 */ /* 0x000fea00008f0cd7 */
[----:B------:R2:W-:Y:S01]  /*14b00*/  @P0 LDGSTS.E.BYPASS.LTC128B.128 [R203+0xe880], [R2.64], !P2 ;  /* 0x0e88000002cb0fae */ /* 0x0005e2000d101d46 */
[----:B------:R-:W-:Y:S01]  /*14b10*/  ISETP.GE.AND P0, PT, R176, 0x21, PT ;  /* 0x00000021b000780c */ /* 0x000fe20003f06270 */
[----:B------:R-:W-:-:S06]  /*14b20*/  BRA.DIV ~URZ, `(.L_x_1846) ;  /* 0x000080827f007947 */ /* 0x000fcc000b800000 */
[----:B------:R4:W1:Y:S04]  /*14b30*/  SHFL.IDX PT, R4, R177, 0x1, 0x181f ;  /* 0x00381f00b1047f89 */ /* 0x00086800000e0000 */
[----:B--2---:R4:W2:Y:S02]  /*14b40*/  SHFL.IDX PT, R2, R180, 0x1, 0x181f ;  /* 0x00381f00b4027f89 */ /* 0x0048a400000e0000 */
.L_x_1929:
[C---:B--2---:R-:W-:Y:S04]  /*14b50*/  @P0 LEA R176, P1, R140.reuse, R2, 0x1 ;  /* 0x000000028cb00211 */ /* 0x044fe800078208ff */
[----:B-1--4-:R-:W-:Y:S05]  /*14b60*/  @P0 LEA.HI.X R177, R140, R4, R141, 0x1, P1 ;  /* 0x000000048cb10211 */ /* 0x012fea00008f0c8d */
[----:B------:R-:W-:Y:S01]  /*14b70*/  @!PT LDS RZ, [RZ] ;  /* 0x00000000fffff984 */ /* 0x000fe20000000800 */
[----:B------:R-:W-:Y:S01]  /*14b80*/  @!PT LDS RZ, [RZ] ;  /* 0x00000000fffff984 */ /* 0x000fe20000000800 */
[----:B------:R-:W-:Y:S01]  /*14b90*/  @!PT LDS RZ, [RZ] ;  /* 0x00000000fffff984 */ /* 0x000fe20000000800 */
[----:B------:R1:W-:Y:S02]  /*14ba0*/  @P0 LDGSTS.E.BYPASS.LTC128B.128 [R207+0xb080], [R176.64], !P5 ;  /* 0x0b080000b0cf0fae */ /* 0x0003e4000e901d46 */
[C---:B-1----:R-:W-:Y:S04]  /*14bb0*/  @P0 LEA R176, P1, R206.reuse, R2, 0x1 ;  /* 0x00000002ceb00211 */ /* 0x042fe800078208ff */
[----:B------:R-:W-:Y:S05]  /*14bc0*/  @P0 LEA.HI.X R177, R206, R4, R214, 0x1, P1 ;  /* 0x00000004ceb10211 */ /* 0x000fea00008f0cd6 */
[----:B------:R1:W-:Y:S02]  /*14bd0*/  @P0 LDGSTS.E.BYPASS.LTC128B.128 [R207+0xc880], [R176.64], !P4 ;  /* 0x0c880000b0cf0fae */ /* 0x0003e4000e101d46 */
[C---:B-1----:R-:W-:Y:S04]  /*14be0*/  @P0 LEA R176, P1, R205.reuse, R2, 0x1 ;  /* 0x00000002cdb00211 */ /* 0x042fe800078208ff */
[----:B------:R-:W-:Y:S02]  /*14bf0*/  @P0 LEA.HI.X R177, R205, R4, R216, 0x1, P1 ;  /* 0x00000004cdb10211 */ /* 0x000fe400008f0cd8 */
[C---:B------:R-:W-:Y:S03]  /*14c00*/  @P0 LEA R2, P1, R204.reuse, R2, 0x1 ;  /* 0x00000002cc020211 */ /* 0x040fe600078208ff */
[----:B------:R1:W-:Y:S01]  /*14c10*/  @P0 LDGSTS.E.BYPASS.LTC128B.128 [R207+0xe080], [R176.64], !P3 ;  /* 0x0e080000b0cf0fae */ /* 0x0003e2000d901d46 */
[----:B------:R-:W-:Y:S05]  /*14c20*/  @P0 LEA.HI.X R3, R204, R4, R215, 0x1, P1 ;  /* 0x00000004cc030211 */ /* 0x000fea00008f0cd7 */
[----:B------:R1:W-:Y:S04]  /*14c30*/  @P0 LDGSTS.E.BYPASS.LTC128B.128 [R207+0xf880], [R2.64], !P2 ;  /* 0x0f88000002cf0fae */ /* 0x0003e8000d101d46 */
.L_x_1843:
[----:B------:R-:W-:Y:S05]  /*14c40*/  BSYNC B0 ;  /* 0x0000000000007941 */ /* 0x000fea0003800000 */
.L_x_1842:
        /* <DEDUP_REMOVED lines=27> */
.L_x_1930:
[----:B-12---:R-:W-:Y:S01]  /*14e00*/  FMNMX.FTZ R4, R4, R2, !PT ;  /* 0x0000000204047209 */ /* 0x006fe20007810000 */
[----:B------:R-:W-:-:S05]  /*14e10*/  BRA.DIV ~URZ, `(.L_x_1848) ;  /* 0x00007eb27f007947 */ /* 0x000fca000b800000 */
[----:B------:R-:W1:Y:S02]  /*14e20*/  SHFL.BFLY PT, R2, R4, 0x1, 0x1f ;  /* 0x0c201f0004027f89 */ /* 0x000e6400000e0000 */
[----:B-1----:R-:W-:Y:S02]  /*14e30*/  FMNMX.FTZ R6, R4, R2, !PT ;  /* 0x0000000204067209 */ /* 0x002fe40007810000 */
[----:B------:R-:W1:Y:S02]  /*14e40*/  SHFL.BFLY PT, R2, R176, 0x2, 0x1f ;  /* 0x0c401f00b0027f89 */ /* 0x000e6400000e0000 */
[----:B-1----:R-:W-:Y:S05]  /*14e50*/  FMNMX.FTZ R4, R176, R2, !PT ;  /* 0x00000002b0047209 */ /* 0x002fea0007810000 */
[----:B------:R1:W2:Y:S02]  /*14e60*/  SHFL.BFLY PT, R2, R4, 0x1, 0x1f ;  /* 0x0c201f0004027f89 */ /* 0x0002a400000e0000 */
.L_x_1931:
[----:B-12---:R-:W-:Y:S01]  /*14e70*/  FMNMX.FTZ R4, R2, R4, !PT ;  /* 0x0000000402047209 */ /* 0x006fe20007810000 */
[C---:B------:R-:W-:Y:S01]  /*14e80*/  FADD.FTZ R2, -R6.reuse, R9 ;  /* 0x0000000906027221 */ /* 0x040fe20000010100 */
[----:B------:R-:W-:Y:S01]  /*14e90*/  WARPSYNC 0xffffffff ;  /* 0xffffffff00007948 */ /* 0x000fe20003800000 */
[----:B------:R-:W-:Y:S01]  /*14ea0*/  FMUL.FTZ R9, R6, c[0x0][0x2d0] ;  /* 0x0000b40006097a20 */ /* 0x000fe20000410000 */
[----:B------:R-:W-:Y:S01]  /*14eb0*/  ISETP.GT.AND P0, PT, R210, R219, PT ;  /* 0x000000dbd200720c */ /* 0x000fe20003f04270 */
        /* <DEDUP_REMOVED lines=15> */
[----:B------:R-:W-:Y:S10]  /*14fb0*/  MUFU.EX2 R17, R13 ;  /* 0x0000000d00117308 */ /* 0x000ff40000000800 */
[----:B------:R-:W-:Y:S10]  /*14fc0*/  MUFU.EX2 R9, R176 ;  /* 0x000000b000097308 */ /* 0x000ff40000000800 */
[----:B------:R-:W1:Y:S02]  /*14fd0*/  MUFU.EX2 R13, R12 ;  /* 0x0000000c000d7308 */ /* 0x000e640000000800 */
[----:B-1----:R-:W-:Y:S01]  /*14fe0*/  F2FP.BF16.PACK_AB R178, R13, R17 ;  /* 0x000000110db2723e */ /* 0x002fe200000010ff */
[----:B------:R-:W-:Y:S01]  /*14ff0*/  FFMA.FTZ R2, R3, R218, R16 ;  /* 0x000000da03027223 */ /* 0x000fe20000010010 */
[----:B------:R-:W-:Y:S01]  /*15000*/  F2FP.BF16.PACK_AB R176, R9, R16 ;  /* 0x0000001009b0723e */ /* 0x000fe200000010ff */
[----:B------:R-:W-:Y:S02]  /*15010*/  FMUL.FTZ R32, R3, R152 ;  /* 0x0000009803207220 */ /* 0x000fe40000410000 */
[----:B------:R-:W-:Y:S02]  /*15020*/  FADD.FTZ R12, R9, R2 ;  /* 0x00000002090c7221 */ /* 0x000fe40000010000 */
[C---:B------:R-:W-:Y:S02]  /*15030*/  FADD.FTZ R2, -R4.reuse, R5 ;  /* 0x0000000504027221 */ /* 0x040fe40000010100 */
[----:B------:R-:W-:Y:S02]  /*15040*/  FMUL.FTZ R9, R4, c[0x0][0x2d0] ;  /* 0x0000b40004097a20 */ /* 0x000fe40000410000 */
[----:B------:R-:W-:Y:S02]  /*15050*/  FMUL.FTZ R2, R2, c[0x0][0x2d0] ;  /* 0x0000b40002027a20 */ /* 0x000fe40000410000 */
[----:B------:R-:W-:Y:S02]  /*15060*/  FMUL.FTZ R33, R3, R153 ;  /* 0x0000009903217220 */ /* 0x000fe40000410000 */
        /* <DEDUP_REMOVED lines=12> */
[--C-:B---3--:R-:W-:Y:S01]  /*15130*/  FFMA.FTZ R180, R23, c[0x0][0x2d0], -R9.reuse ;  /* 0x0000b40017b47a23 */ /* 0x108fe20000010809 */
[----:B------:R-:W-:Y:S01]  /*15140*/  MUFU.EX2 R5, R5 ;  /* 0x0000000500057308 */ /* 0x000fe20000000800 */
[----:B------:R-:W-:Y:S02]  /*15150*/  FFMA.FTZ R9, R35, c[0x0][0x2d0], -R9 ;  /* 0x0000b40023097a23 */ /* 0x000fe40000010809 */
[----:B------:R-:W-:Y:S02]  /*15160*/  FADD.FTZ R12, R17, R12 ;  /* 0x0000000c110c7221 */ /* 0x000fe40000010000 */
[C---:B-1----:R-:W-:Y:S02]  /*15170*/  FMUL.FTZ R34, R2.reuse, R154 ;  /* 0x0000009a02227220 */ /* 0x042fe40000410000 */
[C---:B------:R-:W-:Y:S02]  /*15180*/  FMUL.FTZ R35, R2.reuse, R155 ;  /* 0x0000009b02237220 */ /* 0x040fe40000410000 */
[----:B------:R-:W1:Y:S01]  /*15190*/  LDSM.16.MT88.4 R152, [R151] ;  /* 0x000000009798783b */ /* 0x000e620000004200 */
[----:B------:R-:W-:Y:S01]  /*151a0*/  FMUL.FTZ R21, R3, R165 ;  /* 0x000000a503157220 */ /* 0x000fe20000410000 */
[----:B------:R-:W-:Y:S01]  /*151b0*/  MUFU.EX2 R183, R183 ;  /* 0x000000b700b77308 */ /* 0x000fe20000000800 */
[----:B------:R-:W-:Y:S02]  /*151c0*/  FADD.FTZ R188, R13, R12 ;  /* 0x0000000c0dbc7221 */ /* 0x000fe40000010000 */
[C---:B------:R-:W-:Y:S02]  /*151d0*/  FMUL.FTZ R12, R3.reuse, R172 ;  /* 0x000000ac030c7220 */ /* 0x040fe40000410000 */
[C---:B------:R-:W-:Y:S02]  /*151e0*/  FMUL.FTZ R13, R3.reuse, R173 ;  /* 0x000000ad030d7220 */ /* 0x040fe40000410000 */
[C---:B------:R-:W-:Y:S02]  /*151f0*/  FMUL.FTZ R14, R2.reuse, R174 ;  /* 0x000000ae020e7220 */ /* 0x040fe40000410000 */
[C---:B------:R-:W-:Y:S01]  /*15200*/  FMUL.FTZ R16, R3.reuse, R168 ;  /* 0x000000a803107220 */ /* 0x040fe20000410000 */
[----:B------:R2:W3:Y:S01]  /*15210*/  MUFU.EX2 R172, R15 ;  /* 0x0000000f00ac7308 */ /* 0x0004e20000000800 */
[C---:B------:R-:W-:Y:S02]  /*15220*/  FMUL.FTZ R17, R3.reuse, R169 ;  /* 0x000000a903117220 */ /* 0x040fe40000410000 */
[C---:B------:R-:W-:Y:S02]  /*15230*/  FMUL.FTZ R18, R2.reuse, R170 ;  /* 0x000000aa02127220 */ /* 0x040fe40000410000 */
[C---:B------:R-:W-:Y:S02]  /*15240*/  FMUL.FTZ R19, R2.reuse, R171 ;  /* 0x000000ab02137220 */ /* 0x040fe40000410000 */
[C---:B------:R-:W-:Y:S01]  /*15250*/  FMUL.FTZ R20, R3.reuse, R164 ;  /* 0x000000a403147220 */ /* 0x040fe20000410000 */
[----:B------:R-:W-:Y:S01]  /*15260*/  LDSM.16.MT88.4 R168, [R151+0x1000] ;  /* 0x0010000097a8783b */ /* 0x000fe20000004200 */
[C---:B------:R-:W-:Y:S01]  /*15270*/  FMUL.FTZ R22, R2.reuse, R166 ;  /* 0x000000a602167220 */ /* 0x040fe20000410000 */
[----:B------:R3:W4:Y:S01]  /*15280*/  MUFU.EX2 R165, R177 ;  /* 0x000000b100a57308 */ /* 0x0007220000000800 */
        /* <DEDUP_REMOVED lines=8> */
[C---:B--2---:R-:W-:Y:S02]  /*15310*/  FMUL.FTZ R15, R2.reuse, R175 ;  /* 0x000000af020f7220 */ /* 0x044fe40000410000 */
[C---:B------:R-:W-:Y:S02]  /*15320*/  FMUL.FTZ R30, R2.reuse, R158 ;  /* 0x0000009e021e7220 */ /* 0x040fe40000410000 */
[----:B------:R-:W-:Y:S01]  /*15330*/  FMUL.FTZ R31, R2, R159 ;  /* 0x0000009f021f7220 */ /* 0x000fe20000410000 */
[----:B------:R-:W-:Y:S01]  /*15340*/  MUFU.EX2 R161, R185 ;  /* 0x000000b900a17308 */ /* 0x000fe20000000800 */
[C---:B------:R-:W-:Y:S01]  /*15350*/  FMUL.FTZ R36, R3.reuse, R36 ;  /* 0x0000002403247220 */ /* 0x040fe20000410000 */
[----:B------:R-:W-:Y:S01]  /*15360*/  LDSM.16.MT88.4 R156, [R151+0x800] ;  /* 0x00080000979c783b */ /* 0x000fe20000004200 */
[C---:B------:R-:W-:Y:S01]  /*15370*/  FMUL.FTZ R37, R3.reuse, R37 ;  /* 0x0000002503257220 */ /* 0x040fe20000410000 */
[----:B---3--:R-:W-:Y:S01]  /*15380*/  F2FP.BF16.PACK_AB R177, R172, R5 ;  /* 0x00000005acb1723e */ /* 0x008fe200000010ff */
[----:B------:R-:W-:Y:S01]  /*15390*/  FMUL.FTZ R38, R2, R38 ;  /* 0x0000002602267220 */ /* 0x000fe20000410000 */
[----:B----4-:R-:W-:Y:S01]  /*153a0*/  F2FP.BF16.PACK_AB R179, R208, R165 ;  /* 0x000000a5d0b3723e */ /* 0x010fe200000010ff */
[C---:B------:R-:W-:Y:S02]  /*153b0*/  FMUL.FTZ R39, R2.reuse, R39 ;  /* 0x0000002702277220 */ /* 0x040fe40000410000 */
[C---:B------:R-:W-:Y:S01]  /*153c0*/  FMUL.FTZ R40, R3.reuse, R40 ;  /* 0x0000002803287220 */ /* 0x040fe20000410000 */
[----:B------:R-:W-:Y:S01]  /*153d0*/  MUFU.EX2 R185, R180 ;  /* 0x000000b400b97308 */ /* 0x000fe20000000800 */
[C---:B------:R-:W-:Y:S02]  /*153e0*/  FMUL.FTZ R41, R3.reuse, R41 ;  /* 0x0000002903297220 */ /* 0x040fe40000410000 */
        /* <DEDUP_REMOVED lines=26> */
[C---:B------:R-:W-:Y:S01]  /*15590*/  FMUL.FTZ R61, R3.reuse, R61 ;  /* 0x0000003d033d7220 */ /* 0x040fe20000410000 */
[C---:B-1----:R-:W-:Y:S03]  /*155a0*/  HMMA.16816.F32.BF16 R20, R176.reuse, R152, R20 ;  /* 0x00000098b014723c */ /* 0x042fe60000041814 */
[C---:B------:R-:W-:Y:S02]  /*155b0*/  FMUL.FTZ R62, R2.reuse, R62 ;  /* 0x0000003e023e7220 */ /* 0x040fe40000410000 */
[C---:B------:R-:W-:Y:S02]  /*155c0*/  FMUL.FTZ R63, R2.reuse, R63 ;  /* 0x0000003f023f7220 */ /* 0x040fe40000410000 */
[C---:B------:R-:W-:Y:S01]  /*155d0*/  FMUL.FTZ R64, R3.reuse, R64 ;  /* 0x0000004003407220 */ /* 0x040fe20000410000 */
[C---:B------:R-:W-:Y:S01]  /*155e0*/  HMMA.16816.F32.BF16 R24, R176.reuse, R154, R24 ;  /* 0x0000009ab018723c */ /* 0x040fe20000041818 */
[----:B------:R-:W1:Y:S03]  /*155f0*/  LDSM.16.MT88.4 R152, [R198] ;  /* 0x00000000c698783b */ /* 0x000e660000004200 */
        /* <DEDUP_REMOVED lines=47> */
[----:B------:R-:W1:Y:S03]  /*158f0*/  LDSM.16.MT88.4 R152, [R151+0x1800] ;  /* 0x001800009798783b */ /* 0x000e660000004200 */
        /* <DEDUP_REMOVED lines=28> */
[C---:B------:R-:W-:Y:S02]  /*15ac0*/  FFMA.FTZ R164, R2.reuse, R217, R5 ;  /* 0x000000d902a47223 */ /* 0x040fe40000010005 */
[----:B------:R-:W2:Y:S01]  /*15ad0*/  MUFU.EX2 R5, R187 ;  /* 0x000000bb00057308 */ /* 0x000ea20000000800 */
        /* <DEDUP_REMOVED lines=8> */
[----:B------:R-:W-:Y:S05]  /*15b60*/  FMUL.FTZ R139, R2, R139 ;  /* 0x0000008b028b7220 */ /* 0x000fea0000410000 */
[----:B------:R-:W4:Y:S01]  /*15b70*/  MUFU.EX2 R186, R181 ;  /* 0x000000b500ba7308 */ /* 0x000f220000000800 */
[----:B--2---:R-:W-:Y:S01]  /*15b80*/  FADD.FTZ R2, R5, R188 ;  /* 0x000000bc05027221 */ /* 0x004fe20000010000 */
[C---:B-1----:R-:W-:Y:S08]  /*15b90*/  HMMA.16816.F32.BF16 R52, R176.reuse, R152, R52 ;  /* 0x00000098b034723c */ /* 0x042ff00000041834 */
[----:B------:R-:W1:Y:S01]  /*15ba0*/  MUFU.EX2 R181, R190 ;  /* 0x000000be00b57308 */ /* 0x000e620000000800 */
[C---:B------:R-:W-:Y:S01]  /*15bb0*/  HMMA.16816.F32.BF16 R56, R176.reuse, R154, R56 ;  /* 0x0000009ab038723c */ /* 0x040fe20000041838 */
[----:B------:R-:W2:Y:S02]  /*15bc0*/  LDSM.16.MT88.4 R152, [R198+0x1800] ;  /* 0x00180000c698783b */ /* 0x000ea40000004200 */
[----:B---3--:R-:W-:Y:S04]  /*15bd0*/  FADD.FTZ R2, R3, R2 ;  /* 0x0000000203027221 */ /* 0x008fe80000010000 */
[----:B------:R-:W-:Y:S05]  /*15be0*/  FADD.FTZ R2, R161, R2 ;  /* 0x00000002a1027221 */ /* 0x000fea0000010000 */
        /* <DEDUP_REMOVED lines=34> */
[----:B------:R-:W3:Y:S02]  /*15e10*/  LDSM.16.MT88.4 R160, [R196+0x800] ;  /* 0x00080000c4a0783b */ /* 0x000ee40000004200 */
[----:B------:R-:W4:Y:S01]  /*15e20*/  MUFU.EX2 R3, R194 ;  /* 0x000000c200037308 */ /* 0x000f220000000800 */
[----:B------:R-:W-:Y:S02]  /*15e30*/  F2FP.BF16.PACK_AB R155, R183, R184 ;  /* 0x000000b8b79b723e */ /* 0x000fe400000010ff */
[----:B-1----:R-:W-:Y:S02]  /*15e40*/  F2FP.BF16.PACK_AB R177, R182, R181 ;  /* 0x000000b5b6b1723e */ /* 0x002fe400000010ff */
[----:B------:R-:W-:Y:S03]  /*15e50*/  F2FP.BF16.PACK_AB R179, R9, R180 ;  /* 0x000000b409b3723e */ /* 0x000fe600000010ff */
[C---:B------:R-:W-:Y:S05]  /*15e60*/  HMMA.16816.F32.BF16 R12, R152.reuse, R156, R12 ;  /* 0x0000009c980c723c */ /* 0x040fea000004180c */
[----:B--2---:R-:W-:Y:S03]  /*15e70*/  FADD.FTZ R2, R5, R2 ;  /* 0x0000000205027221 */ /* 0x004fe60000010000 */
[C---:B------:R-:W-:Y:S01]  /*15e80*/  HMMA.16816.F32.BF16 R16, R152.reuse, R158, R16 ;  /* 0x0000009e9810723c */ /* 0x040fe20000041810 */
[----:B------:R-:W1:Y:S03]  /*15e90*/  LDSM.16.MT88.4 R156, [R198+0x800] ;  /* 0x00080000c69c783b */ /* 0x000e660000004200 */
[C---:B----4-:R-:W-:Y:S01]  /*15ea0*/  F2FP.BF16.PACK_AB R176, R3.reuse, R5 ;  /* 0x0000000503b0723e */ /* 0x050fe200000010ff */
[----:B------:R-:W-:Y:S02]  /*15eb0*/  FADD.FTZ R2, R3, R2 ;  /* 0x0000000203027221 */ /* 0x000fe40000010000 */
[----:B------:R-:W-:Y:S01]  /*15ec0*/  FADD.FTZ R3, R172, R164 ;  /* 0x000000a4ac037221 */ /* 0x000fe20000010000 */
[----:B------:R-:W-:Y:S01]  /*15ed0*/  MOV R5, R4 ;  /* 0x0000000400057202 */ /* 0x000fe20000000f00 */
        /* <DEDUP_REMOVED lines=39> */
[C---:B-1----:R-:W-:Y:S01]  /*16150*/  HMMA.16816.F32.BF16 R124, R152.reuse, R156, R124 ;  /* 0x0000009c987c723c */ /* 0x042fe2000004187c */
[----:B------:R-:W1:Y:S07]  /*16160*/  MUFU.EX2 R157, R193 ;  /* 0x000000c1009d7308 */ /* 0x000e6e0000000800 */
[C---:B------:R-:W-:Y:S03]  /*16170*/  HMMA.16816.F32.BF16 R128, R152.reuse, R158, R128 ;  /* 0x0000009e9880723c */ /* 0x040fe60000041880 */
[----:B------:R-:W3:Y:S01]  /*16180*/  MUFU.EX2 R156, R192 ;  /* 0x000000c0009c7308 */ /* 0x000ee20000000800 */
[----:B-1----:R-:W-:Y:S04]  /*16190*/  FADD.FTZ R2, R157, R2 ;  /* 0x000000029d027221 */ /* 0x002fe80000010000 */
[C---:B--2---:R-:W-:Y:S04]  /*161a0*/  HMMA.16816.F32.BF16 R132, R152.reuse, R160, R132 ;  /* 0x000000a09884723c */ /* 0x044fe80000041884 */
[C---:B---3--:R-:W-:Y:S01]  /*161b0*/  F2FP.BF16.PACK_AB R178, R156.reuse, R157 ;  /* 0x0000009d9cb2723e */ /* 0x048fe200000010ff */
[----:B------:R-:W-:Y:S03]  /*161c0*/  FADD.FTZ R218, R156, R2 ;  /* 0x000000029cda7221 */ /* 0x000fe60000010000 */
[----:B------:R-:W-:Y:S01]  /*161d0*/  HMMA.16816.F32.BF16 R136, R152, R162, R136 ;  /* 0x000000a29888723c */ /* 0x000fe20000041888 */
[----:B------:R-:W1:Y:S03]  /*161e0*/  LDSM.16.MT88.4 R160, [R196+0x1000] ;  /* 0x00100000c4a0783b */ /* 0x000e660000004200 */
[----:B------:R-:W-:Y:S04]  /*161f0*/  FADD.FTZ R2, R165, R3 ;  /* 0x00000003a5027221 */ /* 0x000fe80000010000 */
        /* <DEDUP_REMOVED lines=8> */
[----:B------:R-:W-:Y:S04]  /*16280*/  FADD.FTZ R2, R184, R2 ;  /* 0x00000002b8027221 */ /* 0x000fe80000010000 */
[----:B------:R-:W-:Y:S04]  /*16290*/  FADD.FTZ R2, R183, R2 ;  /* 0x00000002b7027221 */ /* 0x000fe80000010000 */
[----:B------:R-:W-:Y:S04]  /*162a0*/  FADD.FTZ R2, R181, R2 ;  /* 0x00000002b5027221 */ /* 0x000fe80000010000 */
[----:B------:R-:W-:Y:S01]  /*162b0*/  FADD.FTZ R2, R182, R2 ;  /* 0x00000002b6027221 */ /* 0x000fe20000010000 */
[C---:B-1----:R-:W-:Y:S01]  /*162c0*/  HMMA.16816.F32.BF16 R164, R176.reuse, R160, R20 ;  /* 0x000000a0b0a4723c */ /* 0x042fe20000041814 */
[----:B------:R-:W1:Y:S02]  /*162d0*/  LDSM.16.MT88.4 R20, [R196+0x2800] ;  /* 0x00280000c414783b */ /* 0x000e640000004200 */
[----:B------:R-:W-:Y:S01]  /*162e0*/  FADD.FTZ R3, R180, R2 ;  /* 0x00000002b4037221 */ /* 0x000fe20000010000 */
[----:B------:R-:W-:Y:S03]  /*162f0*/  IADD3 R2, R210, -0x1, RZ ;  /* 0xffffffffd2027810 */ /* 0x000fe60007ffe0ff */
[----:B------:R-:W-:Y:S01]  /*16300*/  FADD.FTZ R217, R9, R3 ;  /* 0x0000000309d97221 */ /* 0x000fe20000010000 */
[C---:B------:R-:W-:Y:S04]  /*16310*/  HMMA.16816.F32.BF16 R160, R176.reuse, R162, R24 ;  /* 0x000000a2b0a0723c */ /* 0x040fe80000041818 */
[----:B------:R-:W-:Y:S04]  /*16320*/  MOV R210, R2 ;  /* 0x0000000200d27202 */ /* 0x000fe80000000f00 */
        /* <DEDUP_REMOVED lines=40> */
.L_x_1837:
[----:B------:R-:W-:Y:S05]  /*165b0*/  BRA.DIV ~URZ, `(.L_x_1850) ;  /* 0x000067f27f007947 */ /* 0x000fea000b800000 */
[----:B------:R-:W1:Y:S02]  /*165c0*/  SHFL.BFLY PT, R2, R218, 0x2, 0x1f ;  /* 0x0c401f00da027f89 */ /* 0x000e6400000e0000 */
[----:B-1----:R-:W-:-:S05]  /*165d0*/  FADD.FTZ R2, R2, R218 ;  /* 0x000000da02027221 */ /* 0x002fca0000010000 */
[----:B------:R-:W1:Y:S02]  /*165e0*/  SHFL.BFLY PT, R3, R2, 0x1, 0x1f ;  /* 0x0c201f0002037f89 */ /* 0x000e6400000e0000 */
[----:B-1----:R-:W-:Y:S02]  /*165f0*/  FADD.FTZ R9, R2, R3 ;  /* 0x0000000302097221 */ /* 0x002fe40000010000 */
[----:B------:R-:W1:Y:S02]  /*16600*/  SHFL.BFLY PT, R2, R217, 0x2, 0x1f ;  /* 0x0c401f00d9027f89 */ /* 0x000e6400000e0000 */
[----:B-1----:R-:W-:-:S05]  /*16610*/  FADD.FTZ R4, R2, R217 ;  /* 0x000000d902047221 */ /* 0x002fca0000010000 */
[----:B------:R1:W2:Y:S02]  /*16620*/  SHFL.BFLY PT, R2, R4, 0x1, 0x1f ;  /* 0x0c201f0004027f89 */ /* 0x0002a400000e0000 */
.L_x_1932:
[----:B------:R-:W-:Y:S01]  /*16630*/  FSETP.NE.FTZ.AND P0, PT, R9, RZ, PT ;  /* 0x000000ff0900720b */ /* 0x000fe20003f15000 */
[----:B-12---:R-:W-:Y:S01]  /*16640*/  FADD.FTZ R4, R2, R4 ;  /* 0x0000000402047221 */ /* 0x006fe20000010000 */
[----:B------:R-:W-:Y:S02]  /*16650*/  MOV R3, RZ ;  /* 0x000000ff00037202 */ /* 0x000fe40000000f00 */
[----:B------:R-:W-:Y:S02]  /*16660*/  MOV R21, 0xff800000 ;  /* 0xff80000000157802 */ /* 0x000fe40000000f00 */
[----:B------:R-:W-:-:S07]  /*16670*/  MOV R20, 0xff800000 ;  /* 0xff80000000147802 */ /* 0x000fce0000000f00 */
[----:B------:R-:W1:Y:S01]  /*16680*/  @P0 MUFU.LG2 R2, R9 ;  /* 0x0000000900020308 */ /* 0x000e620000000c00 */
[----:B------:R-:W-:-:S07]  /*16690*/  @P0 MOV R10, 0x3f317218 ;  /* 0x3f317218000a0802 */ /* 0x000fce0000000f00 */
[----:B------:R1:W2:Y:S02]  /*166a0*/  @P0 MUFU.RCP R3, R9 ;  /* 0x0000000900030308 */ /* 0x0002a40000001000 */
[----:B-1----:R-:W-:Y:S02]  /*166b0*/  @P0 FMUL.FTZ R9, R2, 0.69314718246459960938 ;  /* 0x3f31721802090820 */ /* 0x002fe40000410000 */
[----:B------:R-:W-:Y:S02]  /*166c0*/  @P0 FMUL.FTZ R2, R10, c[0x0][0x2d0] ;  /* 0x0000b4000a020a20 */ /* 0x000fe40000410000 */
[C---:B--2---:R-:W-:Y:S02]  /*166d0*/  FMUL.FTZ R34, R3.reuse, R152 ;  /* 0x0000009803227220 */ /* 0x044fe40000410000 */
        /* <DEDUP_REMOVED lines=9> */
[----:B------:R-:W1:Y:S01]  /*16770*/  @P0 MUFU.RCP R2, R4 ;  /* 0x0000000400020308 */ /* 0x000e620000001000 */
[----:B------:R-:W-:Y:S01]  /*16780*/  @P0 MOV R6, 0x3f317218 ;  /* 0x3f31721800060802 */ /* 0x000fe20000000f00 */
[----:B------:R-:W-:-:S02]  /*16790*/  FMUL.FTZ R33, R3, R157 ;  /* 0x0000009d03217220 */ /* 0x000fc40000410000 */
[C---:B------:R-:W-:Y:S02]  /*167a0*/  FMUL.FTZ R112, R3.reuse, R116 ;  /* 0x0000007403707220 */ /* 0x040fe40000410000 */
[C---:B------:R-:W-:Y:S02]  /*167b0*/  FMUL.FTZ R113, R3.reuse, R117 ;  /* 0x0000007503717220 */ /* 0x040fe40000410000 */
[----:B------:R-:W2:Y:S01]  /*167c0*/  @P0 MUFU.LG2 R4, R4 ;  /* 0x0000000400040308 */ /* 0x000ea20000000c00 */
[C---:B------:R-:W-:Y:S02]  /*167d0*/  FMUL.FTZ R22, R3.reuse, R136 ;  /* 0x0000008803167220 */ /* 0x040fe40000410000 */
[C---:B------:R-:W-:Y:S02]  /*167e0*/  FMUL.FTZ R23, R3.reuse, R137 ;  /* 0x0000008903177220 */ /* 0x040fe40000410000 */
[C---:B------:R-:W-:Y:S02]  /*167f0*/  FMUL.FTZ R116, R3.reuse, R120 ;  /* 0x0000007803747220 */ /* 0x040fe40000410000 */
[----:B------:R-:W-:-:S02]  /*16800*/  FMUL.FTZ R117, R3, R121 ;  /* 0x0000007903757220 */ /* 0x000fc40000410000 */
[C---:B------:R-:W-:Y:S02]  /*16810*/  FMUL.FTZ R156, R3.reuse, R128 ;  /* 0x00000080039c7220 */ /* 0x040fe40000410000 */
[C---:B------:R-:W-:Y:S02]  /*16820*/  FMUL.FTZ R157, R3.reuse, R129 ;  /* 0x00000081039d7220 */ /* 0x040fe40000410000 */
[C---:B-1----:R-:W-:Y:S02]  /*16830*/  FMUL.FTZ R136, R2.reuse, R154 ;  /* 0x0000009a02887220 */ /* 0x042fe40000410000 */
[----:B------:R-:W-:Y:S02]  /*16840*/  FMUL.FTZ R137, R2, R155 ;  /* 0x0000009b02897220 */ /* 0x000fe40000410000 */
[C---:B------:R-:W-:Y:S02]  /*16850*/  FMUL.FTZ R120, R3.reuse, R132 ;  /* 0x0000008403787220 */ /* 0x040fe40000410000 */
[----:B------:R-:W-:-:S02]  /*16860*/  FMUL.FTZ R121, R3, R133 ;  /* 0x0000008503797220 */ /* 0x000fc40000410000 */
[C---:B------:R-:W-:Y:S02]  /*16870*/  FMUL.FTZ R128, R2.reuse, R162 ;  /* 0x000000a202807220 */ /* 0x040fe40000410000 */
[C---:B------:R-:W-:Y:S02]  /*16880*/  FMUL.FTZ R129, R2.reuse, R163 ;  /* 0x000000a302817220 */ /* 0x040fe40000410000 */
[C---:B------:R-:W-:Y:S02]  /*16890*/  FMUL.FTZ R154, R2.reuse, R46 ;  /* 0x0000002e029a7220 */ /* 0x040fe40000410000 */
[----:B------:R-:W-:Y:S02]  /*168a0*/  FMUL.FTZ R155, R2, R47 ;  /* 0x0000002f029b7220 */ /* 0x000fe40000410000 */
        /* <DEDUP_REMOVED lines=8> */
[----:B--2---:R-:W-:Y:S02]  /*16930*/  @P0 FMUL.FTZ R4, R4, 0.69314718246459960938 ;  /* 0x3f31721804040820 */ /* 0x004fe40000410000 */
        /* <DEDUP_REMOVED lines=99> */
.L_x_1758:
[----:B------:R1:W5:Y:S04]  /*16f70*/  LDL R5, [R1] ;  /* 0x0000000001057983 */ /* 0x0003680000100800 */
[----:B------:R-:W2:Y:S01]  /*16f80*/  S2R R3, SR_TID.X ;  /* 0x0000000000037919 */ /* 0x000ea20000002100 */
[----:B------:R-:W-:Y:S01]  /*16f90*/  BSSY B0, `(.L_x_1851) ;  /* 0x0000011000007945 */ /* 0x000fe20003800000 */
[----:B--2---:R-:W-:-:S13]  /*16fa0*/  LOP3.LUT P0, RZ, R3, 0xff, RZ, 0xc0, !PT ;  /* 0x000000ff03ff7812 */ /* 0x004fda000780c0ff */
[----:B------:R-:W-:Y:S05]  /*16fb0*/  @P0 BRA `(.L_x_1852) ;  /* 0x000000e000000947 */ /* 0x000fea0003800000 */
[----:B-1----:R-:W1:Y:S01]  /*16fc0*/  S2R R3, SR_LANEID ;  /* 0x0000000000037919 */ /* 0x002e620000000000 */
[----:B------:R-:W-:Y:S01]  /*16fd0*/  VOTEU.ANY UR4, UPT, PT ;  /* 0x0000000000047886 */ /* 0x000fe200038e0100 */
[----:B------:R-:W-:Y:S01]  /*16fe0*/  IMAD.MOV.U32 R10, RZ, RZ, c[0x0][0x560] ;  /* 0x00015800ff0a7624 */ /* 0x000fe200078e00ff */
[----:B----4-:R-:W1:Y:S01]  /*16ff0*/  FLO.U32 R4, UR4 ;  /* 0x0000000400047d00 */ /* 0x010e6200080e0000 */
[----:B------:R-:W-:Y:S01]  /*17000*/  IMAD.MOV.U32 R11, RZ, RZ, c[0x0][0x564] ;  /* 0x00015900ff0b7624 */ /* 0x000fe200078e00ff */
[----:B-1----:R-:W-:-:S06]  /*17010*/  ISETP.EQ.U32.AND P0, PT, R4, R3, PT ;  /* 0x000000030400720c */ /* 0x002fcc0003f02070 */
[----:B------:R-:W1:Y:S07]  /*17020*/  POPC R3, UR4 ;  /* 0x0000000400037d09 */ /* 0x000e6e0008000000 */
[----:B-1----:R-:W2:Y:S04]  /*17030*/  @P0 ATOMG.E.ADD.STRONG.GPU PT, R3, [R10.64], R3 ;  /* 0x000000030a0309a8 */ /* 0x002ea800081ee1c6 */
[----:B--2---:R1:W2:Y:S04]  /*17040*/  SHFL.IDX PT, R4, R3, R4, 0x1f ;  /* 0x00001f0403047589 */ /* 0x0042a800000e0000 */
[----:B-1----:R-:W1:Y:S02]  /*17050*/  S2R R3, SR_LTMASK ;  /* 0x0000000000037919 */ /* 0x002e640000003900 */
[----:B-1----:R-:W-:-:S06]  /*17060*/  LOP3.LUT R3, R3, UR4, RZ, 0xc0, !PT ;  /* 0x0000000403037c12 */ /* 0x002fcc000f8ec0ff */
[----:B------:R-:W2:Y:S02]  /*17070*/  POPC R3, R3 ;  /* 0x0000000300037309 */ /* 0x000ea40000000000 */
[----:B--2--5:R-:W-:-:S05]  /*17080*/  IADD3 R5, R4, c[0x0][0xc], R3 ;  /* 0x0000030004057a10 */ /* 0x024fca0007ffe003 */
[----:B------:R1:W-:Y:S02]  /*17090*/  STL [R1], R5 ;  /* 0x0000000501007387 */ /* 0x0003e40000100800 */
.L_x_1852:
[----:B-1----:R-:W-:Y:S05]  /*170a0*/  BSYNC B0 ;  /* 0x0000000000007941 */ /* 0x002fea0003800000 */
.L_x_1851:
[----:B------:R-:W-:Y:S01]  /*170b0*/  PRMT R2, R2, 0x9910, RZ ;  /* 0x0000991002027816 */ /* 0x000fe200000000ff */
[----:B------:R-:W-:Y:S01]  /*170c0*/  BSSY B1, `(.L_x_1853) ;  /* 0x0000412000017945 */ /* 0x000fe20003800000 */
[----:B-----5:R-:W-:Y:S02]  /*170d0*/  IMAD.MOV.U32 R114, RZ, RZ, R5 ;  /* 0x000000ffff727224 */ /* 0x020fe400078e0005 */
[----:B------:R-:W-:-:S13]  /*170e0*/  ISETP.NE.AND P0, PT, R2, RZ, PT ;  /* 0x000000ff0200720c */ /* 0x000fda0003f05270 */
[----:B------:R-:W-:Y:S05]  /*170f0*/  @!P0 BRA `(.L_x_1854) ;  /* 0x000033a000008947 */ /* 0x000fea0003800000 */
[----:B------:R-:W2:Y:S04]  /*17100*/  LDL R10, [R1+0x1c] ;  /* 0x00001c00010a7983 */ /* 0x000ea80000100800 */
[----:B---3--:R-:W3:Y:S04]  /*17110*/  LDL R13, [R1+0x20] ;  /* 0x00002000010d7983 */ /* 0x008ee80000100800 */
[----:B----4-:R-:W4:Y:S04]  /*17120*/  LDL R12, [R1+0x28] ;  /* 0x00002800010c7983 */ /* 0x010f280000100800 */
        /* <DEDUP_REMOVED lines=9> */
[----:B--2---:R1:W-:Y:S04]  /*171c0*/  STS [R10+0x80], R3 ;  /* 0x000080030a007388 */ /* 0x0043e80000000800 */
[----:B------:R2:W-:Y:S01]  /*171d0*/  STS [R10+0x480], R2 ;  /* 0x000480020a007388 */ /* 0x0005e20000000800 */
[----:B-1----:R-:W-:Y:S02]  /*171e0*/  F2FP.BF16.PACK_AB R3, R27, R26 ;  /* 0x0000001a1b03723e */ /* 0x002fe400000010ff */
[----:B--2---:R-:W-:-:S03]  /*171f0*/  F2FP.BF16.PACK_AB R2, R165, R164 ;  /* 0x000000a4a502723e */ /* 0x004fc600000010ff */
[----:B---3--:R1:W-:Y:S04]  /*17200*/  STS [R13], R3 ;  /* 0x000000030d007388 */ /* 0x0083e80000000800 */
[----:B------:R2:W-:Y:S01]  /*17210*/  STS [R13+0x400], R2 ;  /* 0x000400020d007388 */ /* 0x0005e20000000800 */
[----:B-1----:R-:W-:Y:S02]  /*17220*/  F2FP.BF16.PACK_AB R3, R29, R28 ;  /* 0x0000001c1d03723e */ /* 0x002fe400000010ff */
[----:B--2---:R-:W-:-:S03]  /*17230*/  F2FP.BF16.PACK_AB R2, R133, R132 ;  /* 0x000000848502723e */ /* 0x004fc600000010ff */
[----:B----4-:R1:W-:Y:S04]  /*17240*/  STS [R12+0x80], R3 ;  /* 0x000080030c007388 */ /* 0x0103e80000000800 */
        /* <DEDUP_REMOVED lines=108> */
[----:B------:R-:W4:Y:S01]  /*17910*/  LDL.LU R6, [R1+0x3c] ;  /* 0x00003c0001067983 */ /* 0x000f220000300800 */
[----:B------:R-:W-:Y:S02]  /*17920*/  ISETP.NE.AND.EX P1, PT, RZ, c[0x0][0x50c], PT, P0 ;  /* 0x00014300ff007a0c */ /* 0x000fe40003f25300 */
[----:B-1----:R-:W-:-:S02]  /*17930*/  F2FP.BF16.PACK_AB R3, R157, R156 ;  /* 0x0000009c9d03723e */ /* 0x002fc400000010ff */
[----:B---3--:R-:W-:-:S03]  /*17940*/  F2FP.BF16.PACK_AB R2, R103, R102 ;  /* 0x000000666702723e */ /* 0x008fc600000010ff */
[----:B------:R1:W-:Y:S04]  /*17950*/  STS [R9+0xc000], R3 ;  /* 0x00c0000309007388 */ /* 0x0003e80000000800 */
[----:B------:R3:W-:Y:S01]  /*17960*/  STS [R9+0xc400], R2 ;  /* 0x00c4000209007388 */ /* 0x0007e20000000800 */
[----:B-1----:R-:W-:Y:S02]  /*17970*/  F2FP.BF16.PACK_AB R3, R121, R120 ;  /* 0x000000787903723e */ /* 0x002fe400000010ff */
[----:B---3--:R-:W-:-:S03]  /*17980*/  F2FP.BF16.PACK_AB R2, R87, R86 ;  /* 0x000000565702723e */ /* 0x008fc600000010ff */
[----:B------:R1:W-:Y:S01]  /*17990*/  STS [R5+0xc080], R3 ;  /* 0x00c0800305007388 */ /* 0x0003e20000000800 */
[----:B------:R-:W-:-:S03]  /*179a0*/  IMAD.MOV.U32 R9, RZ, RZ, c[0x0][0x388] ;  /* 0x0000e200ff097624 */ /* 0x000fc600078e00ff */
[----:B------:R3:W-:Y:S01]  /*179b0*/  STS [R5+0xc480], R2 ;  /* 0x00c4800205007388 */ /* 0x0007e20000000800 */
[----:B-1----:R-:W-:Y:S02]  /*179c0*/  F2FP.BF16.PACK_AB R3, R23, R22 ;  /* 0x000000161703723e */ /* 0x002fe400000010ff */
[----:B---3--:R-:W-:-:S03]  /*179d0*/  F2FP.BF16.PACK_AB R2, R79, R78 ;  /* 0x0000004e4f02723e */ /* 0x008fc600000010ff */
[----:B------:R-:W-:Y:S04]  /*179e0*/  STS [R4+0xc000], R3 ;  /* 0x00c0000304007388 */ /* 0x000fe80000000800 */
[----:B------:R1:W-:Y:S04]  /*179f0*/  STS [R4+0xc400], R2 ;  /* 0x00c4000204007388 */ /* 0x0003e80000000800 */
[----:B------:R-:W-:Y:S01]  /*17a00*/  BAR.SYNC.DEFER_BLOCKING 0x1, 0x100 ;  /* 0x0044000000007b1d */ /* 0x000fe20000010000 */
[----:B------:R-:W-:Y:S02]  /*17a10*/  ISETP.NE.AND.EX P2, PT, RZ, c[0x0][0x504], PT, P2 ;  /* 0x00014100ff007a0c */ /* 0x000fe40003f45320 */
[----:B-1----:R-:W-:-:S04]  /*17a20*/  @P1 IADD3 R2, P0, R252, c[0x0][0x508], RZ ;  /* 0x00014200fc021a10 */ /* 0x002fc80007f1e0ff */
[----:B--2---:R-:W-:Y:S02]  /*17a30*/  @P1 IADD3.X R3, R10, c[0x0][0x50c], RZ, P0, !PT ;  /* 0x000143000a031a10 */ /* 0x004fe400007fe4ff */
[----:B------:R-:W-:-:S03]  /*17a40*/  IADD3 R4, P0, R252, c[0x0][0x500], RZ ;  /* 0x00014000fc047a10 */ /* 0x000fc60007f1e0ff */
[----:B------:R1:W5:Y:S01]  /*17a50*/  @P1 LDG.E R9, [R2.64] ;  /* 0x0000000602091981 */ /* 0x000362000c1e1900 */
[----:B------:R-:W-:Y:S01]  /*17a60*/  IADD3.X R5, R10, c[0x0][0x504], RZ, P0, !PT ;  /* 0x000141000a057a10 */ /* 0x000fe200007fe4ff */
[----:B-1----:R-:W-:-:S06]  /*17a70*/  IMAD.MOV.U32 R3, RZ, RZ, RZ ;  /* 0x000000ffff037224 */ /* 0x002fcc00078e00ff */
[----:B------:R1:W5:Y:S01]  /*17a80*/  @P2 LDG.E R3, [R4.64] ;  /* 0x0000000604032981 */ /* 0x000362000c1e1900 */
[----:B----4-:R-:W-:-:S04]  /*17a90*/  ISETP.NE.AND P0, PT, R6, RZ, PT ;  /* 0x000000ff0600720c */ /* 0x010fc80003f05270 */
[----:B------:R-:W-:Y:S01]  /*17aa0*/  SEL R2, R6, c[0x0][0x3d4], P0 ;  /* 0x0000f50006027a07 */ /* 0x000fe20000000000 */
[----:B------:R-:W-:Y:S05]  /*17ab0*/  @P1 BRA `(.L_x_1855) ;  /* 0x0000004000001947 */ /* 0x000fea0003800000 */
[----:B-1----:R-:W-:Y:S05]  /*17ac0*/  @!P2 BRA `(.L_x_1855) ;  /* 0x000000300000a947 */ /* 0x002fea0003800000 */
[----:B-----5:R1:W2:Y:S04]  /*17ad0*/  LDG.E R9, [R4.64] ;  /* 0x0000000604097981 */ /* 0x0202a8000c1e1900 */
[----:B-1----:R-:W2:Y:S02]  /*17ae0*/  LDG.E R4, [R4.64+0x4] ;  /* 0x0000040604047981 */ /* 0x002ea4000c1e1900 */
[----:B--2---:R-:W-:Y:S02]  /*17af0*/  IADD3 R9, -R9, R4, RZ ;  /* 0x0000000409097210 */ /* 0x004fe40007ffe1ff */
.L_x_1855:
        /* <DEDUP_REMOVED lines=18> */
[----:B------:R-:W-:Y:S01]  /*17c20*/  IMAD.WIDE.U32 R12, R14, R5, RZ ;  /* 0x000000050e0c7225 */ /* 0x000fe200078e00ff */
[----:B-----5:R-:W-:-:S03]  /*17c30*/  SHF.R.S32.HI R14, RZ, 0x1f, R3 ;  /* 0x0000001fff0e7819 */ /* 0x020fc60000011403 */
[C---:B------:R-:W-:Y:S02]  /*17c40*/  IMAD R6, R10.reuse, R6, R4 ;  /* 0x000000060a067224 */ /* 0x040fe400078e0204 */
[----:B------:R-:W-:-:S04]  /*17c50*/  IMAD.WIDE.U32 R10, R10, R2, RZ ;  /* 0x000000020a0a7225 */ /* 0x000fc800078e00ff */
[----:B------:R-:W-:Y:S01]  /*17c60*/  IMAD R4, R15, R5, RZ ;  /* 0x000000050f047224 */ /* 0x000fe200078e02ff */
[----:B------:R-:W-:Y:S01]  /*17c70*/  IADD3 R16, P1, P0, R10, R12, R3 ;  /* 0x0000000c0a107210 */ /* 0x000fe2000783e003 */
[----:B------:R-:W-:Y:S01]  /*17c80*/  IMAD.IADD R6, R11, 0x1, R6 ;  /* 0x000000010b067824 */ /* 0x000fe200078e0206 */
[----:B------:R-:W-:Y:S01]  /*17c90*/  SEL R10, R119, RZ, P2 ;  /* 0x000000ff770a7207 */ /* 0x000fe20001000000 */
[----:B------:R-:W-:Y:S02]  /*17ca0*/  IMAD.IADD R12, R13, 0x1, R4 ;  /* 0x000000010d0c7824 */ /* 0x000fe400078e0204 */
[----:B------:R-:W-:Y:S02]  /*17cb0*/  IMAD.MOV.U32 R4, RZ, RZ, c[0x0][0x4e8] ;  /* 0x00013a00ff047624 */ /* 0x000fe400078e00ff */
[----:B------:R-:W-:Y:S01]  /*17cc0*/  IMAD R13, R19, R10, RZ ;  /* 0x0000000a130d7224 */ /* 0x000fe200078e02ff */
[----:B------:R-:W-:Y:S01]  /*17cd0*/  IADD3.X R15, R6, R12, R14, P1, P0 ;  /* 0x0000000c060f7210 */ /* 0x000fe20000fe040e */
[----:B------:R-:W-:Y:S01]  /*17ce0*/  IMAD.WIDE.U32 R10, R18, R10, RZ ;  /* 0x0000000a120a7225 */ /* 0x000fe200078e00ff */
[----:B------:R-:W-:Y:S01]  /*17cf0*/  ISETP.NE.AND P3, PT, R4, 0x1, PT ;  /* 0x000000010400780c */ /* 0x000fe20003f65270 */
[----:B------:R-:W2:Y:S02]  /*17d00*/  LDL R18, [R1+0x188] ;  /* 0x0001880001127983 */ /* 0x000ea40000100800 */
[----:B------:R-:W-:-:S04]  /*17d10*/  IMAD R6, R115, 0x80, R118 ;  /* 0x0000008073067824 */ /* 0x000fc800078e0276 */
[----:B------:R-:W-:-:S06]  /*17d20*/  IMAD.MOV.U32 R4, RZ, RZ, R6 ;  /* 0x000000ffff047224 */ /* 0x000fcc00078e0006 */
[----:B------:R-:W-:-:S05]  /*17d30*/  @P3 IMAD.HI.U32 R12, R6, c[0x0][0x4ec], RZ ;  /* 0x00013b00060c3a27 */ /* 0x000fca00078e00ff */
[----:B------:R-:W-:Y:S01]  /*17d40*/  @P3 SHF.R.U32.HI R4, RZ, c[0x0][0x4f0], R12 ;  /* 0x00013c00ff043a19 */ /* 0x000fe2000001160c */
[----:B------:R-:W-:-:S03]  /*17d50*/  IMAD.IADD R13, R11, 0x1, R13 ;  /* 0x000000010b0d7824 */ /* 0x000fc600078e020d */
[----:B------:R-:W-:Y:S02]  /*17d60*/  IADD3 R10, P1, P0, R4, R16, R10 ;  /* 0x00000010040a7210 */ /* 0x000fe4000783e00a */
[----:B------:R-:W-:-:S04]  /*17d70*/  SHF.R.S32.HI R11, RZ, 0x1f, R4 ;  /* 0x0000001fff0b7819 */ /* 0x000fc80000011404 */
[----:B------:R-:W-:Y:S02]  /*17d80*/  IADD3.X R11, R11, R15, R13, P1, P0 ;  /* 0x0000000f0b0b7210 */ /* 0x000fe40000fe040d */
[----:B------:R-:W1:Y:S01]  /*17d90*/  LDC.64 R12, c[0x0][R17+0x160] ;  /* 0x00005800110c7b82 */ /* 0x000e620000000a00 */
[----:B------:R-:W3:Y:S01]  /*17da0*/  S2R R119, SR_TID.X ;  /* 0x0000000000777919 */ /* 0x000ee20000002100 */
[----:B------:R-:W-:-:S04]  /*17db0*/  IMAD.MOV R4, RZ, RZ, -R4 ;  /* 0x000000ffff047224 */ /* 0x000fc800078e0a04 */
[----:B------:R-:W-:-:S05]  /*17dc0*/  IMAD R4, R4, c[0x0][0x4e8], R6 ;  /* 0x00013a0004047a24 */ /* 0x000fca00078e0206 */
[----:B------:R-:W-:Y:S02]  /*17dd0*/  SHF.R.S32.HI R15, RZ, 0x1f, R4 ;  /* 0x0000001fff0f7819 */ /* 0x000fe40000011404 */
[----:B---3--:R-:W-:-:S04]  /*17de0*/  SHF.R.S32.HI R118, RZ, 0x1f, R119 ;  /* 0x0000001fff767819 */ /* 0x008fc80000011477 */
[----:B------:R-:W-:Y:S01]  /*17df0*/  LEA.HI R118, R118, R119, RZ, 0x5 ;  /* 0x0000007776767211 */ /* 0x000fe200078f28ff */
        /* <DEDUP_REMOVED lines=8> */
[----:B------:R-:W-:Y:S02]  /*17e80*/  LEA R4, P0, R10, R12, 0x2 ;  /* 0x0000000c0a047211 */ /* 0x000fe400078010ff */
[----:B------:R-:W-:Y:S02]  /*17e90*/  LOP3.LUT R118, R118, 0xffffffe0, RZ, 0xc0, !PT ;  /* 0xffffffe076767812 */ /* 0x000fe400078ec0ff */
[----:B------:R-:W-:Y:S01]  /*17ea0*/  LEA.HI.X R11, R10, R13, R11, 0x2, P0 ;  /* 0x0000000d0a0b7211 */ /* 0x000fe200000f140b */
[----:B------:R-:W-:Y:S02]  /*17eb0*/  SHFL.IDX PT, R12, R4, RZ, 0x1c1f ;  /* 0x001c1fff040c7589 */ /* 0x000fe400000e0000 */
[----:B------:R-:W-:-:S02]  /*17ec0*/  IMAD.IADD R118, R119, 0x1, -R118 ;  /* 0x0000000177767824 */ /* 0x000fc400078e0a76 */
[----:B------:R-:W1:Y:S04]  /*17ed0*/  SHFL.IDX PT, R13, R11, RZ, 0x1c1f ;  /* 0x001c1fff0b0d7589 */ /* 0x000e6800000e0000 */
[----:B------:R3:W-:Y:S04]  /*17ee0*/  SHFL.IDX PT, R10, R4, 0x1, 0x1c1f ;  /* 0x003c1f00040a7f89 */ /* 0x0007e800000e0000 */
[----:B------:R-:W4:Y:S01]  /*17ef0*/  SHFL.IDX PT, R11, R11, 0x1, 0x1c1f ;  /* 0x003c1f000b0b7f89 */ /* 0x000f2200000e0000 */
[----:B------:R-:W-:Y:S01]  /*17f00*/  LOP3.LUT P0, RZ, R118, 0x3, RZ, 0xc0, !PT ;  /* 0x0000000376ff7812 */ /* 0x000fe2000780c0ff */
[----:B---3--:R-:W-:-:S02]  /*17f10*/  IMAD R4, R9, c[0x0][0x4e8], RZ ;  /* 0x00013a0009047a24 */ /* 0x008fc400078e02ff */
[----:B--2---:R-:W-:-:S05]  /*17f20*/  IMAD R9, R115, 0x80, R18 ;  /* 0x0000008073097824 */ /* 0x004fca00078e0212 */
[C---:B------:R-:W-:Y:S02]  /*17f30*/  IADD3 R15, R9.reuse, 0x8, RZ ;  /* 0x00000008090f7810 */ /* 0x040fe40007ffe0ff */
[-C--:B------:R-:W-:Y:S02]  /*17f40*/  ISETP.GE.OR P1, PT, R9, R4.reuse, P0 ;  /* 0x000000040900720c */ /* 0x080fe40000726670 */
[----:B------:R-:W-:-:S11]  /*17f50*/  ISETP.GE.OR P0, PT, R15, R4, P0 ;  /* 0x000000040f00720c */ /* 0x000fd60000706670 */
[----:B-1----:R1:W-:Y:S01]  /*17f60*/  @!P1 ST.E [R12.64], R21 ;  /* 0x000000150c009985 */ /* 0x0023e2000c101906 */
[----:B------:R-:W-:-:S03]  /*17f70*/  ISETP.GE.AND P1, PT, R15, R4, PT ;  /* 0x000000040f00720c */ /* 0x000fc60003f26270 */
[----:B----4-:R1:W-:Y:S01]  /*17f80*/  @!P0 ST.E [R10.64], R20 ;  /* 0x000000140a008985 */ /* 0x0103e2000c101906 */
[----:B------:R-:W-:Y:S02]  /*17f90*/  ISETP.GE.AND P0, PT, R9, R4, PT ;  /* 0x000000040900720c */ /* 0x000fe40003f06270 */
[----:B------:R-:W-:Y:S01]  /*17fa0*/  P2R R9, PR, RZ, 0x2 ;  /* 0x00000002ff097803 */ /* 0x000fe20000000000 */
[----:B------:R-:W-:Y:S05]  /*17fb0*/  @P2 BRA `(.L_x_1856) ;  /* 0x000008f000002947 */ /* 0x000fea0003800000 */
[----:B------:R-:W-:Y:S01]  /*17fc0*/  IMAD R14, R14, c[0x0][0x3a0], RZ ;  /* 0x0000e8000e0e7a24 */ /* 0x000fe200078e02ff */
[----:B------:R-:W-:Y:S01]  /*17fd0*/  LEA R6, R115, R0, 0x7 ;  /* 0x0000000073067211 */ /* 0x000fe200078e38ff */
[C---:B-1----:R-:W-:Y:S01]  /*17fe0*/  IMAD.WIDE.U32 R10, R3.reuse, c[0x0][0x3a0], RZ ;  /* 0x0000e800030a7a25 */ /* 0x042fe200078e00ff */
[----:B------:R-:W-:Y:S01]  /*17ff0*/  SHF.R.S32.HI R9, RZ, 0x1f, R2 ;  /* 0x0000001fff097819 */ /* 0x000fe20000011402 */
[----:B------:R1:W2:Y:S02]  /*18000*/  LDS.128 R32, [R203+0x80] ;  /* 0x00008000cb207984 */ /* 0x0002a40000000c00 */
[----:B------:R-:W-:-:S02]  /*18010*/  IMAD R3, R3, c[0x0][0x3a4], R14 ;  /* 0x0000e90003037a24 */ /* 0x000fc400078e020e */
[----:B------:R-:W-:Y:S01]  /*18020*/  @P3 IMAD.HI.U32 R12, R6, c[0x0][0x4ec], RZ ;  /* 0x00013b00060c3a27 */ /* 0x000fe200078e00ff */
[----:B------:R1:W3:Y:S02]  /*18030*/  LDS.128 R48, [R203+0x1080] ;  /* 0x00108000cb307984 */ /* 0x0002e40000000c00 */
[----:B------:R-:W-:Y:S01]  /*18040*/  IADD3 R11, R11, R3, RZ ;  /* 0x000000030b0b7210 */ /* 0x000fe20007ffe0ff */
[----:B------:R-:W-:Y:S01]  /*18050*/  IMAD R9, R9, c[0x0][0x3f0], RZ ;  /* 0x0000fc0009097a24 */ /* 0x000fe200078e02ff */
[----:B------:R1:W4:Y:S01]  /*18060*/  LDS.128 R64, [R203+0x2080] ;  /* 0x00208000cb407984 */ /* 0x0003220000000c00 */
[----:B------:R-:W-:Y:S02]  /*18070*/  MOV R3, R6 ;  /* 0x0000000600037202 */ /* 0x000fe40000000f00 */
[----:B------:R-:W-:Y:S01]  /*18080*/  IMAD.WIDE.U32 R10, R5, c[0x0][0x3e8], R10 ;  /* 0x0000fa00050a7a25 */ /* 0x000fe200078e000a */
[----:B------:R1:W1:Y:S01]  /*18090*/  LDS.128 R80, [R203+0x3080] ;  /* 0x00308000cb507984 */ /* 0x0002620000000c00 */
[----:B------:R-:W-:-:S02]  /*180a0*/  @P3 SHF.R.U32.HI R3, RZ, c[0x0][0x4f0], R12 ;  /* 0x00013c00ff033a19 */ /* 0x000fc4000001160c */
[----:B------:R-:W-:Y:S01]  /*180b0*/  IMAD R11, R5, c[0x0][0x3ec], R11 ;  /* 0x0000fb00050b7a24 */ /* 0x000fe200078e020b */
[----:B------:R1:W1:Y:S01]  /*180c0*/  LDS.128 R28, [R203+0x4080] ;  /* 0x00408000cb1c7984 */ /* 0x0002620000000c00 */
[C---:B------:R-:W-:Y:S01]  /*180d0*/  IMAD R9, R2.reuse, c[0x0][0x3f4], R9 ;  /* 0x0000fd0002097a24 */ /* 0x040fe200078e0209 */
[----:B------:R-:W-:Y:S01]  /*180e0*/  SHF.R.S32.HI R5, RZ, 0x1f, R3 ;  /* 0x0000001fff057819 */ /* 0x000fe20000011403 */
[----:B------:R-:W-:Y:S01]  /*180f0*/  IMAD.WIDE.U32 R10, R2, c[0x0][0x3f0], R10 ;  /* 0x0000fc00020a7a25 */ /* 0x000fe200078e000a */
[----:B------:R1:W1:Y:S01]  /*18100*/  LDS.128 R44, [R203+0x5080] ;  /* 0x00508000cb2c7984 */ /* 0x0002620000000c00 */
[----:B------:R-:W-:-:S03]  /*18110*/  IADD3 R2, -R3, RZ, RZ ;  /* 0x000000ff03027210 */ /* 0x000fc60007ffe1ff */
        /* <DEDUP_REMOVED lines=9> */
[----:B------:R1:W1:Y:S02]  /*181b0*/  LDS.128 R40, [R203+0x9080] ;  /* 0x00908000cb287984 */ /* 0x0002640000000c00 */
[----:B------:R-:W-:Y:S01]  /*181c0*/  IADD3 R3, R3, R9, RZ ;  /* 0x0000000903037210 */ /* 0x000fe20007ffe0ff */
[----:B------:R-:W-:Y:S01]  /*181d0*/  IMAD R6, R6, c[0x0][0x3d8], RZ ;  /* 0x0000f60006067a24 */ /* 0x000fe200078e02ff */
[----:B------:R1:W1:Y:S03]  /*181e0*/  LDS.128 R56, [R203+0xa080] ;  /* 0x00a08000cb387984 */ /* 0x0002660000000c00 */
[C---:B------:R-:W-:Y:S01]  /*181f0*/  IMAD.WIDE.U32 R2, R5.reuse, c[0x0][0x3d8], R2 ;  /* 0x0000f60005027a25 */ /* 0x040fe200078e0002 */
[----:B------:R1:W1:Y:S03]  /*18200*/  LDS.128 R72, [R203+0xb080] ;  /* 0x00b08000cb487984 */ /* 0x0002660000000c00 */
[----:B------:R-:W-:Y:S01]  /*18210*/  IMAD R5, R5, c[0x0][0x3dc], R6 ;  /* 0x0000f70005057a24 */ /* 0x000fe200078e0206 */
[----:B------:R1:W1:Y:S01]  /*18220*/  LDS.128 R20, [R203+0xc080] ;  /* 0x00c08000cb147984 */ /* 0x0002620000000c00 */
[----:B------:R-:W-:-:S02]  /*18230*/  LEA R16, P0, R2, c[0x0][0x380], 0x1 ;  /* 0x0000e00002107a11 */ /* 0x000fc400078008ff */
[----:B------:R-:W-:Y:S01]  /*18240*/  LEA R6, R115, R143, 0x7 ;  /* 0x0000008f73067211 */ /* 0x000fe200078e38ff */
[----:B------:R1:W1:Y:S01]  /*18250*/  LDS.128 R36, [R203+0xd080] ;  /* 0x00d08000cb247984 */ /* 0x0002620000000c00 */
[----:B------:R-:W-:-:S03]  /*18260*/  IADD3 R3, R3, R5, RZ ;  /* 0x0000000503037210 */ /* 0x000fc60007ffe0ff */
[----:B------:R1:W1:Y:S01]  /*18270*/  LDS.128 R52, [R203+0xe080] ;  /* 0x00e08000cb347984 */ /* 0x0002620000000c00 */
[----:B------:R-:W-:-:S03]  /*18280*/  LEA.HI.X R9, R2, c[0x0][0x384], R3, 0x1, P0 ;  /* 0x0000e10002097a11 */ /* 0x000fc600000f0c03 */
[----:B------:R1:W1:Y:S01]  /*18290*/  LDS.128 R68, [R203+0xf080] ;  /* 0x00f08000cb447984 */ /* 0x0002620000000c00 */
[----:B------:R-:W-:Y:S05]  /*182a0*/  BRA.DIV ~URZ, `(.L_x_1857) ;  /* 0x00004c327f007947 */ /* 0x000fea000b800000 */
[----:B--234-:R2:W3:Y:S02]  /*182b0*/  SHFL.IDX PT, R5, R9, RZ, 0x181f ;  /* 0x00181fff09057589 */ /* 0x01c4e400000e0000 */
.L_x_1933:
[----:B------:R-:W-:Y:S05]  /*182c0*/  BRA.DIV ~URZ, `(.L_x_1858) ;  /* 0x00004c827f007947 */ /* 0x000fea000b800000 */
[----:B------:R4:W2:Y:S02]  /*182d0*/  SHFL.IDX PT, R2, R16, RZ, 0x181f ;  /* 0x00181fff10027589 */ /* 0x0008a400000e0000 */
.L_x_1934:
        /* <DEDUP_REMOVED lines=9> */
[CC--:B------:R-:W-:Y:S02]  /*18370*/  @!P1 LEA R10, P5, R205.reuse, R2.reuse, 0x1 ;  /* 0x00000002cd0a9211 */ /* 0x0c0fe400078a08ff */
[-C--:B---3--:R-:W-:Y:S02]  /*18380*/  @!P3 LEA.HI.X R15, R140, R5.reuse, R141, 0x1, P4 ;  /* 0x000000058c0fb211 */ /* 0x088fe400020f0c8d */
        /* <DEDUP_REMOVED lines=8> */
.L_x_1860:
[----:B------:R-:W-:Y:S05]  /*18410*/  BSYNC B0 ;  /* 0x0000000000007941 */ /* 0x000fea0003800000 */
.L_x_1859:
[----:B------:R-:W-:Y:S05]  /*18420*/  BRA.DIV ~URZ, `(.L_x_1861) ;  /* 0x00004b927f007947 */ /* 0x000fea000b800000 */
[----:B---3--:R3:W4:Y:S04]  /*18430*/  SHFL.IDX PT, R5, R9, 0x1, 0x181f ;  /* 0x00381f0009057f89 */ /* 0x00872800000e0000 */
[----:B--2---:R3:W2:Y:S02]  /*18440*/  SHFL.IDX PT, R2, R16, 0x1, 0x181f ;  /* 0x00381f0010027f89 */ /* 0x0046a400000e0000 */
.L_x_1935:
        /* <DEDUP_REMOVED lines=11> */
[-C--:B----4-:R-:W-:Y:S02]  /*18500*/  @!P3 LEA.HI.X R15, R140, R5.reuse, R141, 0x1, P4 ;  /* 0x000000058c0fb211 */ /* 0x090fe400020f0c8d */
        /* <DEDUP_REMOVED lines=8> */
.L_x_1863:
[----:B------:R-:W-:Y:S05]  /*18590*/  BSYNC B0 ;  /* 0x0000000000007941 */ /* 0x000fea0003800000 */
.L_x_1862:
[----:B------:R-:W-:Y:S05]  /*185a0*/  BRA.DIV ~URZ, `(.L_x_1864) ;  /* 0x00004ae27f007947 */ /* 0x000fea000b800000 */
[----:B----4-:R4:W3:Y:S02]  /*185b0*/  SHFL.IDX PT, R5, R9, 0x2, 0x181f ;  /* 0x00581f0009057f89 */ /* 0x0108e400000e0000 */
.L_x_1936:
[----:B------:R-:W-:Y:S05]  /*185c0*/  BRA.DIV ~URZ, `(.L_x_1865) ;  /* 0x00004b327f007947 */ /* 0x000fea000b800000 */
[----:B--2---:R2:W4:Y:S02]  /*185d0*/  SHFL.IDX PT, R2, R16, 0x2, 0x181f ;  /* 0x00581f0010027f89 */ /* 0x00452400000e0000 */
.L_x_1937:
        /* <DEDUP_REMOVED lines=20> */
.L_x_1867:
[----:B------:R-:W-:Y:S05]  /*18720*/  BSYNC B0 ;  /* 0x0000000000007941 */ /* 0x000fea0003800000 */
.L_x_1866:
[----:B------:R-:W-:Y:S05]  /*18730*/  BRA.DIV ~URZ, `(.L_x_1868) ;  /* 0x00004a327f007947 */ /* 0x000fea000b800000 */
[----:B---3--:R3:W2:Y:S04]  /*18740*/  SHFL.IDX PT, R5, R9, 0x3, 0x181f ;  /* 0x00781f0009057f89 */ /* 0x0086a800000e0000 */
[----:B----4-:R3:W4:Y:S02]  /*18750*/  SHFL.IDX PT, R2, R16, 0x3, 0x181f ;  /* 0x00781f0010027f89 */ /* 0x01072400000e0000 */
.L_x_1938:
        /* <DEDUP_REMOVED lines=17> */
[----:B------:R-:W-:-:S04]  /*18870*/  LEA R2, P0, R204, R2, 0x1 ;  /* 0x00000002cc027211 */ /* 0x000fc800078008ff */
[----:B------:R-:W-:-:S05]  /*18880*/  LEA.HI.X R3, R204, R5, R215, 0x1, P0 ;  /* 0x00000005cc037211 */ /* 0x000fca00000f0cd7 */
[----:B------:R2:W-:Y:S01]  /*18890*/  ST.E.128 [R2.64], R68 ;  /* 0x0000004402007985 */ /* 0x0005e2000c101d06 */
[----:B------:R-:W-:Y:S05]  /*188a0*/  BRA `(.L_x_1869) ;  /* 0x0000293000007947 */ /* 0x000fea0003800000 */
.L_x_1856:
[----:B-1----:R-:W2:Y:S01]  /*188b0*/  LDL.LU R12, [R1+0x40] ;  /* 0x00004000010c7983 */ /* 0x002ea20000300800 */
[----:B------:R-:W-:Y:S02]  /*188c0*/  IMAD R14, R14, c[0x0][0x408], RZ ;  /* 0x000102000e0e7a24 */ /* 0x000fe400078e02ff */
[----:B------:R-:W-:-:S04]  /*188d0*/  IMAD.WIDE.U32 R10, R3, c[0x0][0x408], RZ ;  /* 0x00010200030a7a25 */ /* 0x000fc800078e00ff */
        /* <DEDUP_REMOVED lines=8> */
[----:B------:R-:W-:-:S05]  /*18960*/  IMAD R2, R2, c[0x0][0x444], R3 ;  /* 0x0001110002027a24 */ /* 0x000fca00078e0203 */
[----:B------:R-:W-:Y:S02]  /*18970*/  IADD3 R3, R5, R2, RZ ;  /* 0x0000000205037210 */ /* 0x000fe40007ffe0ff */
[----:B------:R-:W-:-:S05]  /*18980*/  MOV R2, R4 ;  /* 0x0000000400027202 */ /* 0x000fca0000000f00 */
[----:B--2---:R-:W-:-:S04]  /*18990*/  IMAD.WIDE.U32 R2, R12, c[0x0][0x448], R2 ;  /* 0x000112000c027a25 */ /* 0x004fc800078e0002 */
[----:B------:R-:W-:Y:S01]  /*189a0*/  IMAD R5, R12, c[0x0][0x44c], R3 ;  /* 0x000113000c057a24 */ /* 0x000fe200078e0203 */
[----:B------:R-:W-:Y:S01]  /*189b0*/  MOV R4, R2 ;  /* 0x0000000200047202 */ /* 0x000fe20000000f00 */
[----:B------:R-:W-:Y:S01]  /*189c0*/  @P3 IMAD.HI.U32 R3, R6, c[0x0][0x4ec], RZ ;  /* 0x00013b0006033a27 */ /* 0x000fe200078e00ff */
[----:B------:R-:W-:-:S04]  /*189d0*/  MOV R2, R6 ;  /* 0x0000000600027202 */ /* 0x000fc80000000f00 */
[----:B------:R-:W-:-:S04]  /*189e0*/  @P3 SHF.R.U32.HI R2, RZ, c[0x0][0x4f0], R3 ;  /* 0x00013c00ff023a19 */ /* 0x000fc80000011603 */
[C---:B------:R-:W-:Y:S01]  /*189f0*/  IADD3 R3, -R2.reuse, RZ, RZ ;  /* 0x000000ff02037210 */ /* 0x040fe20007ffe1ff */
[----:B------:R-:W-:-:S04]  /*18a00*/  IMAD.WIDE.U32 R4, R2, c[0x0][0x430], R4 ;  /* 0x00010c0002047a25 */ /* 0x000fc800078e0004 */
[----:B------:R-:W-:Y:S01]  /*18a10*/  IMAD R6, R3, c[0x0][0x4e8], R6 ;  /* 0x00013a0003067a24 */ /* 0x000fe200078e0206 */
[----:B------:R-:W-:-:S05]  /*18a20*/  SHF.R.S32.HI R3, RZ, 0x1f, R2 ;  /* 0x0000001fff037819 */ /* 0x000fca0000011402 */
[----:B------:R-:W-:-:S04]  /*18a30*/  IMAD R3, R3, c[0x0][0x430], RZ ;  /* 0x00010c0003037a24 */ /* 0x000fc800078e02ff */
[----:B------:R-:W-:-:S05]  /*18a40*/  IMAD R2, R2, c[0x0][0x434], R3 ;  /* 0x00010d0002027a24 */ /* 0x000fca00078e0203 */
[----:B------:R-:W-:Y:S02]  /*18a50*/  IADD3 R3, R5, R2, RZ ;  /* 0x0000000205037210 */ /* 0x000fe40007ffe0ff */
[----:B------:R-:W-:Y:S02]  /*18a60*/  MOV R2, R4 ;  /* 0x0000000400027202 */ /* 0x000fe40000000f00 */
        /* <DEDUP_REMOVED lines=9> */
.L_x_1939:
[----:B------:R-:W-:Y:S05]  /*18b00*/  BRA.DIV ~URZ, `(.L_x_1871) ;  /* 0x000047a27f007947 */ /* 0x000fea000b800000 */
[----:B------:R3:W4:Y:S02]  /*18b10*/  SHFL.IDX PT, R2, R5, RZ, 0x1c1f ;  /* 0x001c1fff05027589 */ /* 0x00072400000e0000 */
.L_x_1940:
[----:B------:R-:W-:Y:S01]  /*18b20*/  BSSY B0, `(.L_x_1872) ;  /* 0x00000c1000007945 */ /* 0x000fe20003800000 */
[----:B------:R-:W-:Y:S05]  /*18b30*/  @P0 BRA `(.L_x_1873) ;  /* 0x00000bf000000947 */ /* 0x000fea0003800000 */
[----:B------:R-:W5:Y:S04]  /*18b40*/  LDL R10, [R1+0x4c] ;  /* 0x00004c00010a7983 */ /* 0x000f680000100800 */
[----:B---3--:R-:W3:Y:S04]  /*18b50*/  LDL R14, [R1+0xc0] ;  /* 0x0000c000010e7983 */ /* 0x008ee80000100800 */
[----:B----4-:R-:W4:Y:S04]  /*18b60*/  LDL R20, [R1+0x158] ;  /* 0x0001580001147983 */ /* 0x010f280000100800 */
[----:B--2---:R-:W2:Y:S04]  /*18b70*/  LDL R17, [R1+0xbc] ;  /* 0x0000bc0001117983 */ /* 0x004ea80000100800 */
[----:B------:R-:W2:Y:S04]  /*18b80*/  LDL R21, [R1+0xb8] ;  /* 0x0000b80001157983 */ /* 0x000ea80000100800 */
        /* <DEDUP_REMOVED lines=8> */
[----:B-----5:R-:W-:-:S13]  /*18c10*/  ISETP.GE.AND P0, PT, R10, c[0x0][0x3c8], PT ;  /* 0x0000f2000a007a0c */ /* 0x020fda0003f06270 */
[----:B------:R-:W-:-:S04]  /*18c20*/  @!P0 IMAD.MOV.U32 R3, RZ, RZ, R4 ;  /* 0x000000ffff038224 */ /* 0x000fc800078e0004 */
[----:B------:R-:W-:Y:S01]  /*18c30*/  @!P0 IMAD.WIDE R10, R10, 0x4, R2 ;  /* 0x000000040a0a8825 */ /* 0x000fe200078e0202 */
[----:B--2---:R-:W-:Y:S01]  /*18c40*/  ISETP.GE.AND P2, PT, R21, c[0x0][0x3c8], PT ;  /* 0x0000f20015007a0c */ /* 0x004fe20003f46270 */
[----:B------:R-:W2:Y:S04]  /*18c50*/  LDL R3, [R1+0xa4] ;  /* 0x0000a40001037983 */ /* 0x000ea80000100800 */
[----:B------:R5:W-:Y:S01]  /*18c60*/  @!P0 ST.E.64 [R10.64], R24 ;  /* 0x000000180a008985 */ /* 0x000be2000c101b06 */
[----:B---3--:R-:W-:-:S13]  /*18c70*/  ISETP.GE.AND P0, PT, R14, c[0x0][0x3c8], PT ;  /* 0x0000f2000e007a0c */ /* 0x008fda0003f06270 */
[C---:B-----5:R-:W-:Y:S01]  /*18c80*/  @!P0 LEA R10, P1, R14.reuse, R2, 0x2 ;  /* 0x000000020e0a8211 */ /* 0x060fe200078210ff */
[----:B------:R-:W3:Y:S03]  /*18c90*/  LDL R25, [R1+0x140] ;  /* 0x0001400001197983 */ /* 0x000ee60000100800 */
[----:B----4-:R-:W-:Y:S01]  /*18ca0*/  @!P0 LEA.HI.X R11, R14, R4, R20, 0x2, P1 ;  /* 0x000000040e0b8211 */ /* 0x010fe200008f1414 */
[----:B------:R-:W4:Y:S04]  /*18cb0*/  LDL R24, [R1+0x94] ;  /* 0x0000940001187983 */ /* 0x000f280000100800 */
[----:B------:R-:W5:Y:S04]  /*18cc0*/  LDL R14, [R1+0x144] ;  /* 0x00014400010e7983 */ /* 0x000f680000100800 */
[----:B------:R1:W-:Y:S01]  /*18cd0*/  @!P0 ST.E.64 [R10.64], R26 ;  /* 0x0000001a0a008985 */ /* 0x0003e2000c101b06 */
[----:B------:R-:W-:-:S03]  /*18ce0*/  ISETP.GE.AND P0, PT, R17, c[0x0][0x3c8], PT ;  /* 0x0000f20011007a0c */ /* 0x000fc60003f06270 */
[----:B------:R-:W2:Y:S10]  /*18cf0*/  LDL R20, [R1+0xac] ;  /* 0x0000ac0001147983 */ /* 0x000eb40000100800 */
[C---:B-1----:R-:W-:Y:S01]  /*18d00*/  @!P0 LEA R10, P1, R17.reuse, R2, 0x2 ;  /* 0x00000002110a8211 */ /* 0x042fe200078210ff */
[----:B------:R-:W3:Y:S03]  /*18d10*/  LDL R26, [R1+0x8c] ;  /* 0x00008c00011a7983 */ /* 0x000ee60000100800 */
[----:B------:R-:W-:Y:S01]  /*18d20*/  @!P0 LEA.HI.X R11, R17, R4, R118, 0x2, P1 ;  /* 0x00000004110b8211 */ /* 0x000fe200008f1476 */
[----:B------:R-:W3:Y:S01]  /*18d30*/  LDL R27, [R1+0x11c] ;  /* 0x00011c00011b7983 */ /* 0x000ee20000100800 */
[----:B------:R-:W-:-:S03]  /*18d40*/  ISETP.GE.AND P1, PT, R12, c[0x0][0x3c8], PT ;  /* 0x0000f2000c007a0c */ /* 0x000fc60003f26270 */
[----:B------:R-:W4:Y:S04]  /*18d50*/  LDL R17, [R1+0xa8] ;  /* 0x0000a80001117983 */ /* 0x000f280000100800 */
[----:B------:R1:W-:Y:S02]  /*18d60*/  @!P0 ST.E.64 [R10.64], R28 ;  /* 0x0000001c0a008985 */ /* 0x0003e4000c101b06 */
[C---:B-1----:R-:W-:Y:S02]  /*18d70*/  @!P2 LEA R10, P0, R21.reuse, R2, 0x2 ;  /* 0x00000002150aa211 */ /* 0x042fe400078010ff */
[----:B------:R-:W4:Y:S02]  /*18d80*/  LDL R29, [R1+0x9c] ;  /* 0x00009c00011d7983 */ /* 0x000f240000100800 */
[----:B------:R-:W-:-:S02]  /*18d90*/  @!P2 LEA.HI.X R11, R21, R4, R115, 0x2, P0 ;  /* 0x00000004150ba211 */ /* 0x000fc400000f1473 */
[----:B------:R-:W4:Y:S04]  /*18da0*/  LDL R28, [R1+0x124] ;  /* 0x00012400011c7983 */ /* 0x000f280000100800 */
[----:B------:R-:W4:Y:S04]  /*18db0*/  LDL R21, [R1+0x13c] ;  /* 0x00013c0001157983 */ /* 0x000f280000100800 */
[----:B------:R1:W-:Y:S02]  /*18dc0*/  @!P2 ST.E.64 [R10.64], R30 ;  /* 0x0000001e0a00a985 */ /* 0x0003e4000c101b06 */
[----:B-1----:R-:W-:-:S02]  /*18dd0*/  @!P1 LEA R10, P0, R12, R2, 0x2 ;  /* 0x000000020c0a9211 */ /* 0x002fc400078010ff */
[----:B------:R-:W4:Y:S02]  /*18de0*/  LDL R30, [R1+0x12c] ;  /* 0x00012c00011e7983 */ /* 0x000f240000100800 */
[----:B------:R-:W-:Y:S02]  /*18df0*/  @!P1 LEA.HI.X R11, R12, R4, R19, 0x2, P0 ;  /* 0x000000040c0b9211 */ /* 0x000fe400000f1413 */
[----:B------:R-:W4:Y:S04]  /*18e00*/  LDL R31, [R1+0x6c] ;  /* 0x00006c00011f7983 */ /* 0x000f280000100800 */
[----:B------:R-:W4:Y:S01]  /*18e10*/  LDL R19, [R1+0x138] ;  /* 0x0001380001137983 */ /* 0x000f220000100800 */
[----:B------:R-:W-:-:S03]  /*18e20*/  ISETP.GE.AND P2, PT, R15, c[0x0][0x3c8], PT ;  /* 0x0000f2000f007a0c */ /* 0x000fc60003f46270 */
[----:B------:R1:W-:Y:S01]  /*18e30*/  @!P1 ST.E.64 [R10.64], R32 ;  /* 0x000000200a009985 */ /* 0x0003e2000c101b06 */
[----:B------:R-:W-:-:S03]  /*18e40*/  ISETP.GE.AND P1, PT, R13, c[0x0][0x3c8], PT ;  /* 0x0000f2000d007a0c */ /* 0x000fc60003f26270 */
[----:B------:R-:W4:Y:S06]  /*18e50*/  LDL R12, [R1+0xa0] ;  /* 0x0000a000010c7983 */ /* 0x000f2c0000100800 */
[C---:B-1----:R-:W-:Y:S01]  /*18e60*/  @!P2 LEA R10, P0, R15.reuse, R2, 0x2 ;  /* 0x000000020f0aa211 */ /* 0x042fe200078010ff */
[----:B------:R-:W4:Y:S03]  /*18e70*/  LDL R33, [R1+0x74] ;  /* 0x0000740001217983 */ /* 0x000f260000100800 */
[----:B------:R-:W-:Y:S01]  /*18e80*/  @!P2 LEA.HI.X R11, R15, R4, R16, 0x2, P0 ;  /* 0x000000040f0ba211 */ /* 0x000fe200000f1410 */
[----:B------:R-:W4:Y:S04]  /*18e90*/  LDL R32, [R1+0xfc] ;  /* 0x0000fc0001207983 */ /* 0x000f280000100800 */
[----:B------:R-:W4:Y:S04]  /*18ea0*/  LDL R15, [R1+0x134] ;  /* 0x00013400010f7983 */ /* 0x000f280000100800 */
[----:B------:R1:W-:Y:S01]  /*18eb0*/  @!P2 ST.E.64 [R10.64], R34 ;  /* 0x000000220a00a985 */ /* 0x0003e2000c101b06 */
[----:B------:R-:W-:-:S03]  /*18ec0*/  ISETP.GE.AND P2, PT, R18, c[0x0][0x3c8], PT ;  /* 0x0000f20012007a0c */ /* 0x000fc60003f46270 */
[----:B------:R-:W4:Y:S01]  /*18ed0*/  LDL R16, [R1+0x98] ;  /* 0x0000980001107983 */ /* 0x000f220000100800 */
[----:B-1----:R-:W-:-:S03]  /*18ee0*/  @!P1 LEA R10, P0, R13, R2, 0x2 ;  /* 0x000000020d0a9211 */ /* 0x002fc600078010ff */
[----:B------:R-:W4:Y:S01]  /*18ef0*/  LDL R34, [R1+0x104] ;  /* 0x0001040001227983 */ /* 0x000f220000100800 */
[----:B-----5:R-:W-:-:S03]  /*18f00*/  @!P1 LEA.HI.X R11, R13, R4, R14, 0x2, P0 ;  /* 0x000000040d0b9211 */ /* 0x020fc600000f140e */
[----:B------:R-:W5:Y:S04]  /*18f10*/  LDL R13, [R1+0x130] ;  /* 0x00013000010d7983 */ /* 0x000f680000100800 */
[----:B------:R1:W-:Y:S01]  /*18f20*/  @!P1 ST.E.64 [R10.64], R36 ;  /* 0x000000240a009985 */ /* 0x0003e2000c101b06 */
[----:B--2---:R-:W-:-:S03]  /*18f30*/  ISETP.GE.AND P1, PT, R20, c[0x0][0x3c8], PT ;  /* 0x0000f20014007a0c */ /* 0x004fc60003f26270 */
[----:B------:R-:W2:Y:S01]  /*18f40*/  LDL R14, [R1+0x90] ;  /* 0x00009000010e7983 */ /* 0x000ea20000100800 */
[----:B-1----:R-:W-:-:S04]  /*18f50*/  @!P2 LEA R10, P0, R18, R2, 0x2 ;  /* 0x00000002120aa211 */ /* 0x002fc800078010ff */
[----:B---3--:R-:W-:Y:S02]  /*18f60*/  @!P2 LEA.HI.X R11, R18, R4, R25, 0x2, P0 ;  /* 0x00000004120ba211 */ /* 0x008fe400000f1419 */
[----:B------:R-:W3:Y:S04]  /*18f70*/  LDL R18, [R1+0x128] ;  /* 0x0001280001127983 */ /* 0x000ee80000100800 */
[----:B------:R1:W-:Y:S01]  /*18f80*/  @!P2 ST.E.64 [R10.64], R40 ;  /* 0x000000280a00a985 */ /* 0x0003e2000c101b06 */
[----:B----4-:R-:W-:-:S03]  /*18f90*/  ISETP.GE.AND P2, PT, R17, c[0x0][0x3c8], PT ;  /* 0x0000f20011007a0c */ /* 0x010fc60003f46270 */
[----:B------:R-:W4:Y:S01]  /*18fa0*/  LDL R25, [R1+0x118] ;  /* 0x0001180001197983 */ /* 0x000f220000100800 */
[----:B-1----:R-:W-:-:S04]  /*18fb0*/  @!P1 LEA R10, P0, R20, R2, 0x2 ;  /* 0x00000002140a9211 */ /* 0x002fc800078010ff */
[----:B------:R-:W-:Y:S02]  /*18fc0*/  @!P1 LEA.HI.X R11, R20, R4, R21, 0x2, P0 ;  /* 0x00000004140b9211 */ /* 0x000fe400000f1415 */
[----:B------:R-:W4:Y:S04]  /*18fd0*/  LDL R21, [R1+0x88] ;  /* 0x0000880001157983 */ /* 0x000f280000100800 */
[----:B------:R1:W-:Y:S01]  /*18fe0*/  @!P1 ST.E.64 [R10.64], R44 ;  /* 0x0000002c0a009985 */ /* 0x0003e2000c101b06 */
[----:B------:R-:W-:Y:S02]  /*18ff0*/  ISETP.GE.AND P3, PT, R29, c[0x0][0x3c8], PT ;  /* 0x0000f2001d007a0c */ /* 0x000fe40003f66270 */
[----:B------:R-:W-:Y:S01]  /*19000*/  ISETP.GE.AND P4, PT, R24, c[0x0][0x3c8], PT ;  /* 0x0000f20018007a0c */ /* 0x000fe20003f86270 */
[----:B------:R-:W4:Y:S01]  /*19010*/  LDL R20, [R1+0x7c] ;  /* 0x00007c0001147983 */ /* 0x000f220000100800 */
[----:B-1----:R-:W-:-:S04]  /*19020*/  @!P2 LEA R10, P0, R17, R2, 0x2 ;  /* 0x00000002110aa211 */ /* 0x002fc800078010ff */
[----:B------:R-:W-:Y:S02]  /*19030*/  @!P2 LEA.HI.X R11, R17, R4, R19, 0x2, P0 ;  /* 0x00000004110ba211 */ /* 0x000fe400000f1413 */
[----:B------:R-:W4:Y:S01]  /*19040*/  LDL R19, [R1+0x120] ;  /* 0x0001200001137983 */ /* 0x000f220000100800 */
[----:B------:R-:W-:-:S03]  /*19050*/  ISETP.GE.AND P1, PT, R3, c[0x0][0x3c8], PT ;  /* 0x0000f20003007a0c */ /* 0x000fc60003f26270 */
[----:B------:R1:W-:Y:S01]  /*19060*/  @!P2 ST.E.64 [R10.64], R48 ;  /* 0x000000300a00a985 */ /* 0x0003e2000c101b06 */
[----:B------:R-:W-:-:S03]  /*19070*/  ISETP.GE.AND P2, PT, R12, c[0x0][0x3c8], PT ;  /* 0x0000f2000c007a0c */ /* 0x000fc60003f46270 */
[----:B------:R-:W4:Y:S06]  /*19080*/  LDL R17, [R1+0x78] ;  /* 0x0000780001117983 */ /* 0x000f2c0000100800 */
[----:B-1----:R-:W-:-:S04]  /*19090*/  @!P1 LEA R10, P0, R3, R2, 0x2 ;  /* 0x00000002030a9211 */ /* 0x002fc800078010ff */
[----:B------:R-:W-:Y:S02]  /*190a0*/  @!P1 LEA.HI.X R11, R3, R4, R15, 0x2, P0 ;  /* 0x00000004030b9211 */ /* 0x000fe400000f140f */
[----:B------:R-:W4:Y:S04]  /*190b0*/  LDL R15, [R1+0x84] ;  /* 0x00008400010f7983 */ /* 0x000f280000100800 */
[----:B------:R1:W-:Y:S01]  /*190c0*/  @!P1 ST.E.64 [R10.64], R52 ;  /* 0x000000340a009985 */ /* 0x0003e2000c101b06 */
[----:B------:R-:W-:-:S03]  /*190d0*/  ISETP.GE.AND P1, PT, R16, c[0x0][0x3c8], PT ;  /* 0x0000f20010007a0c */ /* 0x000fc60003f26270 */
[----:B------:R-:W4:Y:S01]  /*190e0*/  LDL R3, [R1+0x80] ;  /* 0x0000800001037983 */ /* 0x000f220000100800 */
[----:B-1----:R-:W-:-:S04]  /*190f0*/  @!P2 LEA R10, P0, R12, R2, 0x2 ;  /* 0x000000020c0aa211 */ /* 0x002fc800078010ff */
[----:B-----5:R-:W-:-:S05]  /*19100*/  @!P2 LEA.HI.X R11, R12, R4, R13, 0x2, P0 ;  /* 0x000000040c0ba211 */ /* 0x020fca00000f140d */
[----:B------:R1:W-:Y:S01]  /*19110*/  @!P2 ST.E.64 [R10.64], R56 ;  /* 0x000000380a00a985 */ /* 0x0003e2000c101b06 */
[C---:B------:R-:W-:Y:S02]  /*19120*/  @!P3 LEA R12, P5, R29.reuse, R2, 0x2 ;  /* 0x000000021d0cb211 */ /* 0x040fe400078a10ff */
[----:B--2---:R-:W-:Y:S02]  /*19130*/  ISETP.GE.AND P2, PT, R14, c[0x0][0x3c8], PT ;  /* 0x0000f2000e007a0c */ /* 0x004fe40003f46270 */
[----:B------:R-:W-:Y:S02]  /*19140*/  @!P3 LEA.HI.X R13, R29, R4, R30, 0x2, P5 ;  /* 0x000000041d0db211 */ /* 0x000fe400028f141e */
[----:B------:R-:W2:Y:S01]  /*19150*/  LDL R29, [R1+0x68] ;  /* 0x00006800011d7983 */ /* 0x000ea20000100800 */
[----:B-1----:R-:W-:-:S03]  /*19160*/  @!P1 LEA R10, P0, R16, R2, 0x2 ;  /* 0x00000002100a9211 */ /* 0x002fc600078010ff */
[----:B------:R-:W5:Y:S01]  /*19170*/  LDL R30, [R1+0xf8] ;  /* 0x0000f800011e7983 */ /* 0x000f620000100800 */
[----:B---3--:R-:W-:-:S03]  /*19180*/  @!P1 LEA.HI.X R11, R16, R4, R18, 0x2, P0 ;  /* 0x00000004100b9211 */ /* 0x008fc600000f1412 */
[----:B------:R-:W3:Y:S04]  /*19190*/  LDL R18, [R1+0x114] ;  /* 0x0001140001127983 */ /* 0x000ee80000100800 */
[----:B------:R-:W2:Y:S04]  /*191a0*/  LDL R16, [R1+0x110] ;  /* 0x0001100001107983 */ /* 0x000ea80000100800 */
[----:B------:R1:W-:Y:S04]  /*191b0*/  @!P3 ST.E.64 [R12.64], R60 ;  /* 0x0000003c0c00b985 */ /* 0x0003e8000c101b06 */
[----:B------:R1:W-:Y:S02]  /*191c0*/  @!P1 ST.E.64 [R10.64], R64 ;  /* 0x000000400a009985 */ /* 0x0003e4000c101b06 */
[----:B-1----:R-:W-:-:S02]  /*191d0*/  @!P4 LEA R12, P5, R24, R2, 0x2 ;  /* 0x00000002180cc211 */ /* 0x002fc400078a10ff */
[----:B------:R-:W-:Y:S02]  /*191e0*/  @!P2 LEA R10, P0, R14, R2, 0x2 ;  /* 0x000000020e0aa211 */ /* 0x000fe400078010ff */
[-C--:B------:R-:W-:Y:S02]  /*191f0*/  @!P4 LEA.HI.X R13, R24, R4.reuse, R28, 0x2, P5 ;  /* 0x00000004180dc211 */ /* 0x080fe400028f141c */
[----:B------:R-:W5:Y:S01]  /*19200*/  LDL R24, [R1+0x10c] ;  /* 0x00010c0001187983 */ /* 0x000f620000100800 */
[----:B----4-:R-:W-:-:S03]  /*19210*/  @!P2 LEA.HI.X R11, R14, R4, R19, 0x2, P0 ;  /* 0x000000040e0ba211 */ /* 0x010fc600000f1413 */
[----:B------:R-:W4:Y:S04]  /*19220*/  LDL R28, [R1+0xf4] ;  /* 0x0000f400011c7983 */ /* 0x000f280000100800 */
[----:B------:R-:W4:Y:S01]  /*19230*/  LDL R19, [R1+0x108] ;  /* 0x0001080001137983 */ /* 0x000f220000100800 */
[----:B------:R-:W-:-:S03]  /*19240*/  ISETP.GE.AND P3, PT, R26, c[0x0][0x3c8], PT ;  /* 0x0000f2001a007a0c */ /* 0x000fc60003f66270 */
[----:B------:R1:W-:Y:S01]  /*19250*/  @!P4 ST.E.64 [R12.64], R68 ;  /* 0x000000440c00c985 */ /* 0x0003e2000c101b06 */
[----:B------:R-:W-:-:S03]  /*19260*/  ISETP.GE.AND P1, PT, R21, c[0x0][0x3c8], PT ;  /* 0x0000f20015007a0c */ /* 0x000fc60003f26270 */
[----:B------:R-:W4:Y:S04]  /*19270*/  LDL R14, [R1+0x70] ;  /* 0x00007000010e7983 */ /* 0x000f280000100800 */
[----:B------:R1:W-:Y:S02]  /*19280*/  @!P2 ST.E.64 [R10.64], R72 ;  /* 0x000000480a00a985 */ /* 0x0003e4000c101b06 */
[C---:B-1----:R-:W-:Y:S02]  /*19290*/  @!P3 LEA R12, P5, R26.reuse, R2, 0x2 ;  /* 0x000000021a0cb211 */ /* 0x042fe400078a10ff */
[----:B------:R-:W-:Y:S02]  /*192a0*/  ISETP.GE.AND P4, PT, R15, c[0x0][0x3c8], PT ;  /* 0x0000f2000f007a0c */ /* 0x000fe40003f86270 */
[----:B------:R-:W-:-:S02]  /*192b0*/  @!P3 LEA.HI.X R13, R26, R4, R27, 0x2, P5 ;  /* 0x000000041a0db211 */ /* 0x000fc400028f141b */
[----:B------:R-:W-:Y:S01]  /*192c0*/  @!P1 LEA R10, P0, R21, R2, 0x2 ;  /* 0x00000002150a9211 */ /* 0x000fe200078010ff */
[----:B------:R-:W4:Y:S01]  /*192d0*/  LDL R27, [R1+0x64] ;  /* 0x00006400011b7983 */ /* 0x000f220000100800 */
[----:B------:R-:W-:-:S03]  /*192e0*/  ISETP.GE.AND P2, PT, R3, c[0x0][0x3c8], PT ;  /* 0x0000f20003007a0c */ /* 0x000fc60003f46270 */
[----:B------:R1:W-:Y:S01]  /*192f0*/  @!P3 ST.E.64 [R12.64], R76 ;  /* 0x0000004c0c00b985 */ /* 0x0003e2000c101b06 */
[----:B------:R-:W-:-:S03]  /*19300*/  @!P1 LEA.HI.X R11, R21, R4, R25, 0x2, P0 ;  /* 0x00000004150b9211 */ /* 0x000fc600000f1419 */
[----:B------:R-:W4:Y:S04]  /*19310*/  LDL R25, [R1+0x60] ;  /* 0x0000600001197983 */ /* 0x000f280000100800 */
[----:B------:R1:W-:Y:S01]  /*19320*/  @!P1 ST.E.64 [R10.64], R80 ;  /* 0x000000500a009985 */ /* 0x0003e2000c101b06 */
[----:B------:R-:W-:-:S03]  /*19330*/  ISETP.GE.AND P3, PT, R20, c[0x0][0x3c8], PT ;  /* 0x0000f20014007a0c */ /* 0x000fc60003f66270 */
[----:B------:R-:W4:Y:S01]  /*19340*/  LDL R26, [R1+0xf0] ;  /* 0x0000f000011a7983 */ /* 0x000f220000100800 */
[----:B-1----:R-:W-:-:S03]  /*19350*/  @!P4 LEA R12, P5, R15, R2, 0x2 ;  /* 0x000000020f0cc211 */ /* 0x002fc600078a10ff */
[----:B------:R-:W4:Y:S01]  /*19360*/  LDL R21, [R1+0x5c] ;  /* 0x00005c0001157983 */ /* 0x000f220000100800 */
[----:B------:R-:W-:Y:S02]  /*19370*/  @!P2 LEA R10, P0, R3, R2, 0x2 ;  /* 0x00000002030aa211 */ /* 0x000fe400078010ff */
[----:B------:R-:W-:Y:S02]  /*19380*/  ISETP.GE.AND P1, PT, R17, c[0x0][0x3c8], PT ;  /* 0x0000f20011007a0c */ /* 0x000fe40003f26270 */
[-C--:B---3--:R-:W-:Y:S02]  /*19390*/  @!P4 LEA.HI.X R13, R15, R4.reuse, R18, 0x2, P5 ;  /* 0x000000040f0dc211 */ /* 0x088fe400028f1412 */
[----:B------:R-:W3:Y:S01]  /*193a0*/  LDL R15, [R1+0x100] ;  /* 0x00010000010f7983 */ /* 0x000ee20000100800 */
[----:B--2---:R-:W-:-:S03]  /*193b0*/  @!P2 LEA.HI.X R11, R3, R4, R16, 0x2, P0 ;  /* 0x00000004030ba211 */ /* 0x004fc600000f1410 */
[----:B------:R-:W2:Y:S04]  /*193c0*/  LDL R3, [R1+0x58] ;  /* 0x0000580001037983 */ /* 0x000ea80000100800 */
[----:B------:R-:W2:Y:S04]  /*193d0*/  LDL R18, [R1+0x54] ;  /* 0x0000540001127983 */ /* 0x000ea80000100800 */
[----:B------:R-:W2:Y:S04]  /*193e0*/  LDL R16, [R1+0x50] ;  /* 0x0000500001107983 */ /* 0x000ea80000100800 */
[----:B------:R1:W-:Y:S04]  /*193f0*/  @!P4 ST.E.64 [R12.64], R84 ;  /* 0x000000540c00c985 */ /* 0x0003e8000c101b06 */
[----:B------:R5:W-:Y:S01]  /*19400*/  @!P2 ST.E.64 [R10.64], R88 ;  /* 0x000000580a00a985 */ /* 0x000be2000c101b06 */
[----:B-1----:R-:W-:-:S02]  /*19410*/  @!P3 LEA R12, P5, R20, R2, 0x2 ;  /* 0x00000002140cb211 */ /* 0x002fc400078a10ff */
[C---:B-----5:R-:W-:Y:S02]  /*19420*/  @!P1 LEA R10, P0, R17.reuse, R2, 0x2 ;  /* 0x00000002110a9211 */ /* 0x060fe400078010ff */
[-C--:B------:R-:W-:Y:S02]  /*19430*/  @!P3 LEA.HI.X R13, R20, R4.reuse, R24, 0x2, P5 ;  /* 0x00000004140db211 */ /* 0x080fe400028f1418 */
[----:B------:R-:W5:Y:S04]  /*19440*/  LDL R20, [R1+0xe8] ;  /* 0x0000e80001147983 */ /* 0x000f680000100800 */
[----:B------:R-:W5:Y:S01]  /*19450*/  LDL R24, [R1+0xec] ;  /* 0x0000ec0001187983 */ /* 0x000f620000100800 */
[----:B----4-:R-:W-:-:S03]  /*19460*/  @!P1 LEA.HI.X R11, R17, R4, R19, 0x2, P0 ;  /* 0x00000004110b9211 */ /* 0x010fc600000f1413 */
[----:B------:R-:W4:Y:S04]  /*19470*/  LDL R19, [R1+0xe4] ;  /* 0x0000e40001137983 */ /* 0x000f280000100800 */
[----:B------:R-:W4:Y:S01]  /*19480*/  LDL R17, [R1+0xe0] ;  /* 0x0000e00001117983 */ /* 0x000f220000100800 */
[----:B------:R-:W-:Y:S02]  /*19490*/  ISETP.GE.AND P4, PT, R33, c[0x0][0x3c8], PT ;  /* 0x0000f20021007a0c */ /* 0x000fe40003f86270 */
[----:B------:R-:W-:Y:S01]  /*194a0*/  ISETP.GE.AND P2, PT, R14, c[0x0][0x3c8], PT ;  /* 0x0000f2000e007a0c */ /* 0x000fe20003f46270 */
[----:B------:R1:W-:Y:S01]  /*194b0*/  @!P3 ST.E.64 [R12.64], R92 ;  /* 0x0000005c0c00b985 */ /* 0x0003e2000c101b06 */
[----:B------:R-:W-:-:S03]  /*194c0*/  ISETP.GE.AND P3, PT, R31, c[0x0][0x3c8], PT ;  /* 0x0000f2001f007a0c */ /* 0x000fc60003f66270 */
[----:B------:R1:W-:Y:S01]  /*194d0*/  @!P1 ST.E.64 [R10.64], R96 ;  /* 0x000000600a009985 */ /* 0x0003e2000c101b06 */
[----:B------:R-:W-:-:S05]  /*194e0*/  ISETP.GE.AND P1, PT, R29, c[0x0][0x3c8], PT ;  /* 0x0000f2001d007a0c */ /* 0x000fca0003f26270 */
[CC--:B-1----:R-:W-:Y:S02]  /*194f0*/  @!P4 LEA R12, P5, R33.reuse, R2.reuse, 0x2 ;  /* 0x00000002210cc211 */ /* 0x0c2fe400078a10ff */
[----:B------:R-:W-:Y:S02]  /*19500*/  @!P2 LEA R10, P0, R14, R2, 0x2 ;  /* 0x000000020e0aa211 */ /* 0x000fe400078010ff */
[----:B------:R-:W-:Y:S02]  /*19510*/  @!P4 LEA.HI.X R13, R33, R4, R34, 0x2, P5 ;  /* 0x00000004210dc211 */ /* 0x000fe400028f1422 */
[----:B------:R-:W-:-:S03]  /*19520*/  ISETP.GE.AND P6, PT, R27, c[0x0][0x3c8], PT ;  /* 0x0000f2001b007a0c */ /* 0x000fc60003fc6270 */
[----:B------:R1:W-:Y:S01]  /*19530*/  @!P4 ST.E.64 [R12.64], R100 ;  /* 0x000000640c00c985 */ /* 0x0003e2000c101b06 */
[----:B------:R-:W-:Y:S02]  /*19540*/  ISETP.GE.AND P5, PT, R25, c[0x0][0x3c8], PT ;  /* 0x0000f20019007a0c */ /* 0x000fe40003fa6270 */
[----:B------:R-:W-:Y:S02]  /*19550*/  ISETP.GE.AND P4, PT, R21, c[0x0][0x3c8], PT ;  /* 0x0000f20015007a0c */ /* 0x000fe40003f86270 */
[----:B---3--:R-:W-:Y:S02]  /*19560*/  @!P2 LEA.HI.X R11, R14, R4, R15, 0x2, P0 ;  /* 0x000000040e0ba211 */ /* 0x008fe400000f140f */
[----:B------:R-:W-:-:S03]  /*19570*/  @!P3 LEA R14, P0, R31, R2, 0x2 ;  /* 0x000000021f0eb211 */ /* 0x000fc600078010ff */
[----:B------:R3:W-:Y:S01]  /*19580*/  @!P2 ST.E.64 [R10.64], R104 ;  /* 0x000000680a00a985 */ /* 0x0007e2000c101b06 */
[----:B------:R-:W-:Y:S02]  /*19590*/  @!P3 LEA.HI.X R15, R31, R4, R32, 0x2, P0 ;  /* 0x000000041f0fb211 */ /* 0x000fe400000f1420 */
[----:B-1----:R-:W-:-:S03]  /*195a0*/  @!P6 LEA R12, P0, R27, R2, 0x2 ;  /* 0x000000021b0ce211 */ /* 0x002fc600078010ff */
[----:B------:R1:W-:Y:S01]  /*195b0*/  @!P3 ST.E.64 [R14.64], R152 ;  /* 0x000000980e00b985 */ /* 0x0003e2000c101b06 */
[----:B------:R-:W-:Y:S02]  /*195c0*/  @!P6 LEA.HI.X R13, R27, R4, R28, 0x2, P0 ;  /* 0x000000041b0de211 */ /* 0x000fe400000f141c */
[----:B--2---:R-:W-:Y:S02]  /*195d0*/  ISETP.GE.AND P0, PT, R16, c[0x0][0x3c8], PT ;  /* 0x0000f20010007a0c */ /* 0x004fe40003f06270 */
[----:B---3--:R-:W-:-:S04]  /*195e0*/  @!P1 LEA R10, P2, R29, R2, 0x2 ;  /* 0x000000021d0a9211 */ /* 0x008fc800078410ff */
[----:B------:R-:W-:Y:S02]  /*195f0*/  @!P1 LEA.HI.X R11, R29, R4, R30, 0x2, P2 ;  /* 0x000000041d0b9211 */ /* 0x000fe400010f141e */
[----:B------:R-:W-:-:S03]  /*19600*/  ISETP.GE.AND P2, PT, R3, c[0x0][0x3c8], PT ;  /* 0x0000f20003007a0c */ /* 0x000fc60003f46270 */
[----:B------:R2:W-:Y:S01]  /*19610*/  @!P1 ST.E.64 [R10.64], R108 ;  /* 0x0000006c0a009985 */ /* 0x0005e2000c101b06 */
[----:B------:R-:W-:-:S03]  /*19620*/  ISETP.GE.AND P1, PT, R18, c[0x0][0x3c8], PT ;  /* 0x0000f20012007a0c */ /* 0x000fc60003f26270 */
[----:B------:R3:W-:Y:S01]  /*19630*/  @!P6 ST.E.64 [R12.64], R112 ;  /* 0x000000700c00e985 */ /* 0x0007e2000c101b06 */
[----:B-1----:R-:W-:-:S04]  /*19640*/  @!P4 LEA R14, P6, R21, R2, 0x2 ;  /* 0x00000002150ec211 */ /* 0x002fc800078c10ff */
[----:B-----5:R-:W-:Y:S02]  /*19650*/  @!P4 LEA.HI.X R15, R21, R4, R24, 0x2, P6 ;  /* 0x00000004150fc211 */ /* 0x020fe400030f1418 */
[----:B--2---:R-:W-:-:S04]  /*19660*/  @!P5 LEA R10, P3, R25, R2, 0x2 ;  /* 0x00000002190ad211 */ /* 0x004fc800078610ff */
[----:B------:R-:W-:Y:S02]  /*19670*/  @!P5 LEA.HI.X R11, R25, R4, R26, 0x2, P3 ;  /* 0x00000004190bd211 */ /* 0x000fe400018f141a */
[----:B---3--:R-:W-:-:S03]  /*19680*/  @!P2 LEA R12, P3, R3, R2, 0x2 ;  /* 0x00000002030ca211 */ /* 0x008fc600078610ff */
[----:B------:R1:W-:Y:S01]  /*19690*/  @!P5 ST.E.64 [R10.64], R116 ;  /* 0x000000740a00d985 */ /* 0x0003e2000c101b06 */
[----:B------:R-:W-:-:S03]  /*196a0*/  @!P2 LEA.HI.X R13, R3, R4, R20, 0x2, P3 ;  /* 0x00000004030da211 */ /* 0x000fc600018f1414 */
[----:B------:R2:W-:Y:S04]  /*196b0*/  @!P4 ST.E.64 [R14.64], R160 ;  /* 0x000000a00e00c985 */ /* 0x0005e8000c101b06 */
[----:B------:R2:W-:Y:S01]  /*196c0*/  @!P2 ST.E.64 [R12.64], R156 ;  /* 0x0000009c0c00a985 */ /* 0x0005e2000c101b06 */
[-C--:B-1----:R-:W-:Y:S02]  /*196d0*/  @!P1 LEA R10, P5, R18, R2.reuse, 0x2 ;  /* 0x00000002120a9211 */ /* 0x082fe400078a10ff */
[----:B------:R-:W-:Y:S02]  /*196e0*/  @!P0 LEA R2, P3, R16, R2, 0x2 ;  /* 0x0000000210028211 */ /* 0x000fe400078610ff */
[-C--:B----4-:R-:W-:Y:S02]  /*196f0*/  @!P1 LEA.HI.X R11, R18, R4.reuse, R19, 0x2, P5 ;  /* 0x00000004120b9211 */ /* 0x090fe400028f1413 */
[----:B------:R-:W-:-:S03]  /*19700*/  @!P0 LEA.HI.X R3, R16, R4, R17, 0x2, P3 ;  /* 0x0000000410038211 */ /* 0x000fc600018f1411 */
[----:B------:R2:W-:Y:S04]  /*19710*/  @!P1 ST.E.64 [R10.64], R120 ;  /* 0x000000780a009985 */ /* 0x0005e8000c101b06 */
[----:B------:R2:W-:Y:S02]  /*19720*/  @!P0 ST.E.64 [R2.64], R22 ;  /* 0x0000001602008985 */ /* 0x0005e4000c101b06 */
.L_x_1873:
[----:B------:R-:W-:Y:S05]  /*19730*/  BSYNC B0 ;  /* 0x0000000000007941 */ /* 0x000fea0003800000 */
.L_x_1872:
[----:B------:R-:W-:Y:S05]  /*19740*/  BRA.DIV ~URZ, `(.L_x_1874) ;  /* 0x00003bd27f007947 */ /* 0x000fea000b800000 */
[----:B--2---:R2:W1:Y:S04]  /*19750*/  SHFL.IDX PT, R4, R6, 0x1, 0x1c1f ;  /* 0x003c1f0006047f89 */ /* 0x00446800000e0000 */
[----:B----4-:R2:W4:Y:S02]  /*19760*/  SHFL.IDX PT, R2, R5, 0x1, 0x1c1f ;  /* 0x003c1f0005027f89 */ /* 0x01052400000e0000 */
.L_x_1941:
[----:B------:R-:W-:-:S13]  /*19770*/  ISETP.NE.AND P0, PT, R9, RZ, PT ;  /* 0x000000ff0900720c */ /* 0x000fda0003f05270 */
[----:B------:R-:W-:Y:S05]  /*19780*/  @P0 BRA `(.L_x_1869) ;  /* 0x00001a5000000947 */ /* 0x000fea0003800000 */
[----:B------:R-:W5:Y:S04]  /*19790*/  LDL R10, [R1+0x4c] ;  /* 0x00004c00010a7983 */ /* 0x000f680000100800 */
[----:B-12---:R-:W2:Y:S04]  /*197a0*/  LDL R6, [R1+0xc0] ;  /* 0x0000c00001067983 */ /* 0x006ea80000100800 */
        /* <DEDUP_REMOVED lines=20> */
[----:B------:R-:W-:Y:S01]  /*198f0*/  @!P3 IMAD.MOV.U32 R3, RZ, RZ, R4 ;  /* 0x000000ffff03b224 */ /* 0x000fe200078e0004 */
[----:B----4-:R-:W-:-:S03]  /*19900*/  ISETP.GE.AND P1, PT, R26, c[0x0][0x3c8], PT ;  /* 0x0000f2001a007a0c */ /* 0x010fc60003f26270 */
[----:B------:R-:W-:Y:S02]  /*19910*/  @!P3 IMAD.WIDE R10, R10, 0x4, R2 ;  /* 0x000000040a0ab825 */ /* 0x000fe400078e0202 */
[----:B------:R-:W2:Y:S04]  /*19920*/  LDL R3, [R1+0x140] ;  /* 0x0001400001037983 */ /* 0x000ea80000100800 */
[----:B------:R1:W-:Y:S01]  /*19930*/  @!P3 ST.E.64 [R10.64], R124 ;  /* 0x0000007c0a00b985 */ /* 0x0003e2000c101b06 */
[----:B------:R-:W-:-:S04]  /*19940*/  @!P2 LEA R14, P3, R6, R2, 0x2 ;  /* 0x00000002060ea211 */ /* 0x000fc800078610ff */
[----:B------:R-:W-:Y:S02]  /*19950*/  @!P2 LEA.HI.X R15, R6, R4, R22, 0x2, P3 ;  /* 0x00000004060fa211 */ /* 0x000fe400018f1416 */
[C---:B------:R-:W-:Y:S01]  /*19960*/  @!P1 LEA R12, P4, R26.reuse, R2, 0x2 ;  /* 0x000000021a0c9211 */ /* 0x040fe200078810ff */
[----:B------:R-:W3:Y:S03]  /*19970*/  LDL R22, [R1+0xa0] ;  /* 0x0000a00001167983 */ /* 0x000ee60000100800 */
[----:B------:R-:W-:Y:S01]  /*19980*/  @!P1 LEA.HI.X R13, R26, R4, R28, 0x2, P4 ;  /* 0x000000041a0d9211 */ /* 0x000fe200020f141c */
[----:B------:R-:W4:Y:S01]  /*19990*/  LDL R6, [R1+0xa4] ;  /* 0x0000a40001067983 */ /* 0x000f220000100800 */
[----:B------:R-:W-:Y:S02]  /*199a0*/  ISETP.GE.AND P4, PT, R21, c[0x0][0x3c8], PT ;  /* 0x0000f20015007a0c */ /* 0x000fe40003f86270 */
[C---:B-1----:R-:W-:Y:S01]  /*199b0*/  @!P0 LEA R10, P3, R23.reuse, R2, 0x2 ;  /* 0x00000002170a8211 */ /* 0x042fe200078610ff */
[----:B------:R1:W-:Y:S03]  /*199c0*/  @!P2 ST.E.64 [R14.64], R164 ;  /* 0x000000a40e00a985 */ /* 0x0003e6000c101b06 */
[----:B------:R-:W-:Y:S01]  /*199d0*/  @!P0 LEA.HI.X R11, R23, R4, R25, 0x2, P3 ;  /* 0x00000004170b8211 */ /* 0x000fe200018f1419 */
[----:B------:R-:W5:Y:S04]  /*199e0*/  LDL R26, [R1+0x98] ;  /* 0x00009800011a7983 */ /* 0x000f680000100800 */
[----:B------:R-:W5:Y:S01]  /*199f0*/  LDL R25, [R1+0x13c] ;  /* 0x00013c0001197983 */ /* 0x000f620000100800 */
[----:B------:R-:W-:-:S03]  /*19a00*/  ISETP.GE.AND P3, PT, R24, c[0x0][0x3c8], PT ;  /* 0x0000f20018007a0c */ /* 0x000fc60003f66270 */
[----:B------:R-:W5:Y:S01]  /*19a10*/  LDL R23, [R1+0x138] ;  /* 0x0001380001177983 */ /* 0x000f620000100800 */
[----:B------:R-:W-:-:S03]  /*19a20*/  ISETP.GE.AND P6, PT, R17, c[0x0][0x3c8], PT ;  /* 0x0000f20011007a0c */ /* 0x000fc60003fc6270 */
[----:B------:R1:W-:Y:S04]  /*19a30*/  @!P1 ST.E.64 [R12.64], R132 ;  /* 0x000000840c009985 */ /* 0x0003e8000c101b06 */
[----:B------:R1:W-:Y:S01]  /*19a40*/  @!P0 ST.E.64 [R10.64], R128 ;  /* 0x000000800a008985 */ /* 0x0003e2000c101b06 */
[----:B------:R-:W-:-:S03]  /*19a50*/  ISETP.GE.AND P5, PT, R19, c[0x0][0x3c8], PT ;  /* 0x0000f20013007a0c */ /* 0x000fc60003fa6270 */
[----:B------:R-:W5:Y:S01]  /*19a60*/  LDL R28, [R1+0x70] ;  /* 0x00007000011c7983 */ /* 0x000f620000100800 */
[----:B-1----:R-:W-:-:S04]  /*19a70*/  @!P4 LEA R14, P0, R21, R2, 0x2 ;  /* 0x00000002150ec211 */ /* 0x002fc800078010ff */
[----:B------:R-:W-:Y:S02]  /*19a80*/  @!P4 LEA.HI.X R15, R21, R4, R5, 0x2, P0 ;  /* 0x00000004150fc211 */ /* 0x000fe400000f1405 */
[C---:B------:R-:W-:Y:S01]  /*19a90*/  ISETP.GE.AND P0, PT, R24.reuse, c[0x0][0x3c8], PT ;  /* 0x0000f20018007a0c */ /* 0x040fe20003f06270 */
[----:B------:R-:W5:Y:S01]  /*19aa0*/  LDL R5, [R1+0x94] ;  /* 0x0000940001057983 */ /* 0x000f620000100800 */
[-C--:B------:R-:W-:Y:S02]  /*19ab0*/  @!P3 LEA R12, P1, R24, R2.reuse, 0x2 ;  /* 0x00000002180cb211 */ /* 0x080fe400078210ff */
        /* <DEDUP_REMOVED lines=9> */
[----:B------:R-:W-:-:S03]  /*19b50*/  ISETP.GE.AND P3, PT, R16, c[0x0][0x3c8], PT ;  /* 0x0000f20010007a0c */ /* 0x000fc60003f66270 */
[----:B------:R-:W5:Y:S06]  /*19b60*/  LDL R27, [R1+0x128] ;  /* 0x00012800011b7983 */ /* 0x000f6c0000100800 */
[----:B------:R-:W-:Y:S04]  /*19b70*/  @!P1 ST.E.64 [R14.64], R158 ;  /* 0x0000009e0e009985 */ /* 0x000fe8000c101b06 */
[----:B------:R1:W-:Y:S04]  /*19b80*/  @!P0 ST.E.64 [R12.64], R136 ;  /* 0x000000880c008985 */ /* 0x0003e8000c101b06 */
[----:B------:R2:W-:Y:S01]  /*19b90*/  @!P6 ST.E.64 [R10.64], R38 ;  /* 0x000000260a00e985 */ /* 0x0005e2000c101b06 */
[----:B-1----:R-:W-:-:S02]  /*19ba0*/  @!P4 LEA R12, P6, R20, R2, 0x2 ;  /* 0x00000002140cc211 */ /* 0x002fc400078c10ff */
[----:B------:R-:W-:-:S04]  /*19bb0*/  @!P5 LEA R14, P0, R19, R2, 0x2 ;  /* 0x00000002130ed211 */ /* 0x000fc800078010ff */
[----:B--2---:R-:W-:-:S07]  /*19bc0*/  @!P5 LEA.HI.X R15, R19, R4, R3, 0x2, P0 ;  /* 0x00000004130fd211 */ /* 0x004fce00000f1403 */
[----:B------:R-:W-:Y:S01]  /*19bd0*/  P2R R3, PR, RZ, 0x40 ;  /* 0x00000040ff037803 */ /* 0x000fe20000000000 */
[----:B------:R-:W2:Y:S03]  /*19be0*/  LDL R19, [R1+0x8c] ;  /* 0x00008c0001137983 */ /* 0x000ea60000100800 */
[----:B------:R-:W-:Y:S02]  /*19bf0*/  ISETP.NE.AND P0, PT, R3, RZ, PT ;  /* 0x000000ff0300720c */ /* 0x000fe40003f05270 */
[----:B------:R-:W-:Y:S02]  /*19c00*/  @!P3 LEA R10, P6, R16, R2, 0x2 ;  /* 0x00000002100ab211 */ /* 0x000fe400078c10ff */
[----:B---3--:R-:W-:Y:S01]  /*19c10*/  ISETP.GE.AND P1, PT, R22, c[0x0][0x3c8], PT ;  /* 0x0000f20016007a0c */ /* 0x008fe20003f26270 */
[----:B------:R1:W-:Y:S01]  /*19c20*/  @!P5 ST.E.64 [R14.64], R162 ;  /* 0x000000a20e00d985 */ /* 0x0003e2000c101b06 */
[----:B----4-:R-:W-:-:S02]  /*19c30*/  ISETP.GE.AND P2, PT, R6, c[0x0][0x3c8], PT ;  /* 0x0000f20006007a0c */ /* 0x010fc40003f46270 */
[-C--:B-----5:R-:W-:Y:S02]  /*19c40*/  @!P4 LEA.HI.X R13, R20, R4.reuse, R25, 0x2, P0 ;  /* 0x00000004140dc211 */ /* 0x0a0fe400000f1419 */
[----:B------:R-:W3:Y:S01]  /*19c50*/  LDL R25, [R1+0x124] ;  /* 0x0001240001197983 */ /* 0x000ee20000100800 */
[----:B------:R-:W-:-:S03]  /*19c60*/  @!P3 LEA.HI.X R11, R16, R4, R23, 0x2, P6 ;  /* 0x00000004100bb211 */ /* 0x000fc600030f1417 */
[----:B------:R-:W4:Y:S04]  /*19c70*/  LDL R23, [R1+0x120] ;  /* 0x0001200001177983 */ /* 0x000f280000100800 */
[----:B------:R5:W-:Y:S04]  /*19c80*/  @!P4 ST.E.64 [R12.64], R154 ;  /* 0x0000009a0c00c985 */ /* 0x000be8000c101b06 */
[----:B------:R5:W-:Y:S01]  /*19c90*/  @!P3 ST.E.64 [R10.64], R42 ;  /* 0x0000002a0a00b985 */ /* 0x000be2000c101b06 */
[----:B-1----:R-:W-:-:S03]  /*19ca0*/  @!P2 LEA R14, P3, R6, R2, 0x2 ;  /* 0x00000002060ea211 */ /* 0x002fc600078610ff */
[----:B------:R-:W4:Y:S01]  /*19cb0*/  LDL R20, [R1+0x88] ;  /* 0x0000880001147983 */ /* 0x000f220000100800 */
[----:B------:R-:W-:-:S03]  /*19cc0*/  ISETP.GE.AND P0, PT, R9, c[0x0][0x3c8], PT ;  /* 0x0000f20009007a0c */ /* 0x000fc60003f06270 */
[----:B------:R-:W4:Y:S01]  /*19cd0*/  LDL R16, [R1+0x84] ;  /* 0x0000840001107983 */ /* 0x000f220000100800 */
[----:B-----5:R-:W-:Y:S02]  /*19ce0*/  @!P1 LEA R12, P6, R22, R2, 0x2 ;  /* 0x00000002160c9211 */ /* 0x020fe400078c10ff */
[----:B------:R-:W-:Y:S02]  /*19cf0*/  @!P2 LEA.HI.X R15, R6, R4, R17, 0x2, P3 ;  /* 0x00000004060fa211 */ /* 0x000fe400018f1411 */
[----:B------:R-:W5:Y:S09]  /*19d00*/  LDL R17, [R1+0x7c] ;  /* 0x00007c0001117983 */ /* 0x000f720000100800 */
[----:B------:R-:W-:Y:S01]  /*19d10*/  P2R R3, PR, RZ, 0x40 ;  /* 0x00000040ff037803 */ /* 0x000fe20000000000 */
[----:B------:R-:W5:Y:S03]  /*19d20*/  LDL R6, [R1+0x80] ;  /* 0x0000800001067983 */ /* 0x000f660000100800 */
[----:B------:R-:W-:-:S04]  /*19d30*/  ISETP.NE.AND P3, PT, R3, RZ, PT ;  /* 0x000000ff0300720c */ /* 0x000fc80003f65270 */
[----:B------:R-:W-:Y:S02]  /*19d40*/  @!P1 LEA.HI.X R13, R22, R4, R24, 0x2, P3 ;  /* 0x00000004160d9211 */ /* 0x000fe400018f1418 */
[----:B------:R-:W5:Y:S01]  /*19d50*/  LDL R24, [R1+0x11c] ;  /* 0x00011c0001187983 */ /* 0x000f620000100800 */
[----:B------:R-:W-:Y:S02]  /*19d60*/  ISETP.GE.AND P3, PT, R21, c[0x0][0x3c8], PT ;  /* 0x0000f20015007a0c */ /* 0x000fe40003f66270 */
[C---:B------:R-:W-:Y:S01]  /*19d70*/  @!P0 LEA R10, P6, R9.reuse, R2, 0x2 ;  /* 0x00000002090a8211 */ /* 0x040fe200078c10ff */
[----:B------:R-:W-:Y:S03]  /*19d80*/  @!P2 ST.E.64 [R14.64], R166 ;  /* 0x000000a60e00a985 */ /* 0x000fe6000c101b06 */
[----:B------:R-:W-:Y:S01]  /*19d90*/  @!P0 LEA.HI.X R11, R9, R4, R18, 0x2, P6 ;  /* 0x00000004090b8211 */ /* 0x000fe200030f1412 */
[----:B------:R-:W-:Y:S01]  /*19da0*/  @!P1 ST.E.64 [R12.64], R54 ;  /* 0x000000360c009985 */ /* 0x000fe2000c101b06 */
[----:B------:R-:W-:-:S03]  /*19db0*/  ISETP.GE.AND P4, PT, R5, c[0x0][0x3c8], PT ;  /* 0x0000f20005007a0c */ /* 0x000fc60003f86270 */
[----:B------:R1:W-:Y:S04]  /*19dc0*/  @!P0 ST.E.64 [R10.64], R46 ;  /* 0x0000002e0a008985 */ /* 0x0003e8000c101b06 */
[----:B------:R-:W5:Y:S04]  /*19dd0*/  LDL R22, [R1+0x118] ;  /* 0x0001180001167983 */ /* 0x000f680000100800 */
[----:B------:R-:W5:Y:S01]  /*19de0*/  LDL R18, [R1+0x114] ;  /* 0x0001140001127983 */ /* 0x000f620000100800 */
[----:B------:R-:W-:-:S03]  /*19df0*/  ISETP.GE.AND P5, PT, R26, c[0x0][0x3c8], PT ;  /* 0x0000f2001a007a0c */ /* 0x000fc60003fa6270 */
[----:B------:R-:W5:Y:S01]  /*19e00*/  LDL R9, [R1+0x78] ;  /* 0x0000780001097983 */ /* 0x000f620000100800 */
[-C--:B-1----:R-:W-:Y:S02]  /*19e10*/  @!P3 LEA R10, P1, R21, R2.reuse, 0x2 ;  /* 0x00000002150ab211 */ /* 0x082fe400078210ff */
[----:B------:R-:W-:-:S11]  /*19e20*/  @!P4 LEA R12, P6, R5, R2, 0x2 ;  /* 0x00000002050cc211 */ /* 0x000fd600078c10ff */
[----:B------:R-:W-:Y:S02]  /*19e30*/  P2R R3, PR, RZ, 0x2 ;  /* 0x00000002ff037803 */ /* 0x000fe40000000000 */
[----:B------:R-:W-:-:S04]  /*19e40*/  @!P5 LEA R14, P0, R26, R2, 0x2 ;  /* 0x000000021a0ed211 */ /* 0x000fc800078010ff */
[----:B------:R-:W-:Y:S02]  /*19e50*/  @!P5 LEA.HI.X R15, R26, R4, R27, 0x2, P0 ;  /* 0x000000041a0fd211 */ /* 0x000fe400000f141b */
[----:B------:R-:W5:Y:S04]  /*19e60*/  LDL R26, [R1+0x6c] ;  /* 0x00006c00011a7983 */ /* 0x000f680000100800 */
[----:B------:R1:W-:Y:S04]  /*19e70*/  @!P5 ST.E.64 [R14.64], R168 ;  /* 0x000000a80e00d985 */ /* 0x0003e8000c101b06 */
[----:B------:R-:W5:Y:S01]  /*19e80*/  LDL R27, [R1+0xfc] ;  /* 0x0000fc00011b7983 */ /* 0x000f620000100800 */
[----:B--2---:R-:W-:-:S02]  /*19e90*/  ISETP.GE.AND P2, PT, R19, c[0x0][0x3c8], PT ;  /* 0x0000f20013007a0c */ /* 0x004fc40003f46270 */
[-C--:B---3--:R-:W-:Y:S02]  /*19ea0*/  @!P4 LEA.HI.X R13, R5, R4.reuse, R25, 0x2, P6 ;  /* 0x00000004050dc211 */ /* 0x088fe400030f1419 */
[----:B------:R-:W-:Y:S01]  /*19eb0*/  ISETP.NE.AND P6, PT, R3, RZ, PT ;  /* 0x000000ff0300720c */ /* 0x000fe20003fc5270 */
[----:B------:R-:W2:Y:S03]  /*19ec0*/  LDL R5, [R1+0x74] ;  /* 0x0000740001057983 */ /* 0x000ea60000100800 */
[----:B----4-:R-:W-:Y:S01]  /*19ed0*/  @!P3 LEA.HI.X R11, R21, R4, R23, 0x2, P6 ;  /* 0x00000004150bb211 */ /* 0x010fe200030f1417 */
[----:B------:R-:W3:Y:S04]  /*19ee0*/  LDL R25, [R1+0xf8] ;  /* 0x0000f80001197983 */ /* 0x000ee80000100800 */
[----:B------:R-:W4:Y:S04]  /*19ef0*/  LDL R23, [R1+0x110] ;  /* 0x0001100001177983 */ /* 0x000f280000100800 */
[----:B------:R-:W2:Y:S04]  /*19f00*/  LDL R21, [R1+0x10c] ;  /* 0x00010c0001157983 */ /* 0x000ea80000100800 */
[----:B------:R5:W-:Y:S04]  /*19f10*/  @!P4 ST.E.64 [R12.64], R62 ;  /* 0x0000003e0c00c985 */ /* 0x000be8000c101b06 */
[----:B------:R5:W-:Y:S01]  /*19f20*/  @!P3 ST.E.64 [R10.64], R50 ;  /* 0x000000320a00b985 */ /* 0x000be2000c101b06 */
[----:B-1----:R-:W-:-:S04]  /*19f30*/  @!P2 LEA R14, P3, R19, R2, 0x2 ;  /* 0x00000002130ea211 */ /* 0x002fc800078610ff */
[----:B-----5:R-:W-:Y:S02]  /*19f40*/  @!P2 LEA.HI.X R15, R19, R4, R24, 0x2, P3 ;  /* 0x00000004130fa211 */ /* 0x020fe400018f1418 */
[----:B------:R-:W5:Y:S01]  /*19f50*/  LDL R19, [R1+0x108] ;  /* 0x0001080001137983 */ /* 0x000f620000100800 */
[----:B------:R-:W-:Y:S02]  /*19f60*/  ISETP.GE.AND P1, PT, R20, c[0x0][0x3c8], PT ;  /* 0x0000f20014007a0c */ /* 0x000fe40003f26270 */
[----:B------:R-:W-:Y:S01]  /*19f70*/  ISETP.GE.AND P0, PT, R16, c[0x0][0x3c8], PT ;  /* 0x0000f20010007a0c */ /* 0x000fe20003f06270 */
[----:B------:R-:W3:Y:S10]  /*19f80*/  LDL R24, [R1+0x68] ;  /* 0x0000680001187983 */ /* 0x000ef40000100800 */
[----:B------:R-:W-:-:S02]  /*19f90*/  @!P1 LEA R12, P6, R20, R2, 0x2 ;  /* 0x00000002140c9211 */ /* 0x000fc400078c10ff */
[----:B------:R-:W-:-:S11]  /*19fa0*/  ISETP.GE.AND P4, PT, R17, c[0x0][0x3c8], PT ;  /* 0x0000f20011007a0c */ /* 0x000fd60003f86270 */
        /* <DEDUP_REMOVED lines=8> */
[----:B------:R-:W3:Y:S04]  /*1a030*/  LDL R16, [R1+0x64] ;  /* 0x0000640001107983 */ /* 0x000ee80000100800 */
[----:B------:R-:W3:Y:S04]  /*1a040*/  LDL R22, [R1+0x60] ;  /* 0x0000600001167983 */ /* 0x000ee80000100800 */
[----:B------:R1:W-:Y:S01]  /*1a050*/  @!P0 ST.E.64 [R10.64], R58 ;  /* 0x0000003a0a008985 */ /* 0x0003e2000c101b06 */
[----:B------:R-:W-:-:S03]  /*1a060*/  ISETP.GE.AND P3, PT, R9, c[0x0][0x3c8], PT ;  /* 0x0000f20009007a0c */ /* 0x000fc60003f66270 */
[----:B------:R-:W3:Y:S04]  /*1a070*/  LDL R20, [R1+0x5c] ;  /* 0x00005c0001147983 */ /* 0x000ee80000100800 */
[----:B------:R-:W3:Y:S01]  /*1a080*/  LDL R18, [R1+0x58] ;  /* 0x0000580001127983 */ /* 0x000ee20000100800 */
[-C--:B-1----:R-:W-:Y:S02]  /*1a090*/  @!P4 LEA R12, P6, R17, R2.reuse, 0x2 ;  /* 0x00000002110cc211 */ /* 0x082fe400078c10ff */
[----:B------:R-:W-:-:S11]  /*1a0a0*/  @!P5 LEA R14, P0, R6, R2, 0x2 ;  /* 0x00000002060ed211 */ /* 0x000fd600078010ff */
[----:B------:R-:W-:Y:S02]  /*1a0b0*/  P2R R3, PR, RZ, 0x40 ;  /* 0x00000040ff037803 */ /* 0x000fe40000000000 */
[----:B------:R-:W-:Y:S02]  /*1a0c0*/  @!P3 LEA R10, P6, R9, R2, 0x2 ;  /* 0x00000002090ab211 */ /* 0x000fe400078c10ff */
[-C--:B----4-:R-:W-:Y:S02]  /*1a0d0*/  @!P5 LEA.HI.X R15, R6, R4.reuse, R23, 0x2, P0 ;  /* 0x00000004060fd211 */ /* 0x090fe400000f1417 */
[----:B------:R-:W-:Y:S01]  /*1a0e0*/  ISETP.NE.AND P0, PT, R3, RZ, PT ;  /* 0x000000ff0300720c */ /* 0x000fe20003f05270 */
[----:B------:R-:W4:Y:S03]  /*1a0f0*/  LDL R6, [R1+0x54] ;  /* 0x0000540001067983 */ /* 0x000f260000100800 */
[----:B--2---:R-:W-:Y:S01]  /*1a100*/  @!P4 LEA.HI.X R13, R17, R4, R21, 0x2, P0 ;  /* 0x00000004110dc211 */ /* 0x004fe200000f1415 */
[----:B------:R-:W2:Y:S04]  /*1a110*/  LDL R23, [R1+0xf0] ;  /* 0x0000f00001177983 */ /* 0x000ea80000100800 */
[----:B------:R-:W2:Y:S01]  /*1a120*/  LDL R17, [R1+0xf4] ;  /* 0x0000f40001117983 */ /* 0x000ea20000100800 */
[----:B------:R-:W-:-:S03]  /*1a130*/  ISETP.GE.AND P2, PT, R5, c[0x0][0x3c8], PT ;  /* 0x0000f20005007a0c */ /* 0x000fc60003f46270 */
[----:B------:R-:W4:Y:S04]  /*1a140*/  LDL R21, [R1+0xec] ;  /* 0x0000ec0001157983 */ /* 0x000f280000100800 */
[----:B------:R1:W-:Y:S04]  /*1a150*/  @!P5 ST.E.64 [R14.64], R172 ;  /* 0x000000ac0e00d985 */ /* 0x0003e8000c101b06 */
[----:B------:R1:W-:Y:S01]  /*1a160*/  @!P4 ST.E.64 [R12.64], R82 ;  /* 0x000000520c00c985 */ /* 0x0003e2000c101b06 */
[----:B-----5:R-:W-:-:S03]  /*1a170*/  @!P3 LEA.HI.X R11, R9, R4, R19, 0x2, P6 ;  /* 0x00000004090bb211 */ /* 0x020fc600030f1413 */
[----:B------:R-:W5:Y:S04]  /*1a180*/  LDL R19, [R1+0xe8] ;  /* 0x0000e80001137983 */ /* 0x000f680000100800 */
[----:B------:R-:W5:Y:S04]  /*1a190*/  LDL R9, [R1+0xe4] ;  /* 0x0000e40001097983 */ /* 0x000f680000100800 */
[----:B------:R3:W-:Y:S01]  /*1a1a0*/  @!P3 ST.E.64 [R10.64], R66 ;  /* 0x000000420a00b985 */ /* 0x0007e2000c101b06 */
[----:B-1----:R-:W-:-:S04]  /*1a1b0*/  @!P2 LEA R14, P3, R5, R2, 0x2 ;  /* 0x00000002050ea211 */ /* 0x002fc800078610ff */
[----:B------:R-:W-:Y:S02]  /*1a1c0*/  @!P2 LEA.HI.X R15, R5, R4, R30, 0x2, P3 ;  /* 0x00000004050fa211 */ /* 0x000fe400018f141e */
[----:B------:R-:W5:Y:S01]  /*1a1d0*/  LDL R5, [R1+0x50] ;  /* 0x0000500001057983 */ /* 0x000f620000100800 */
[----:B------:R-:W-:Y:S02]  /*1a1e0*/  ISETP.GE.AND P1, PT, R28, c[0x0][0x3c8], PT ;  /* 0x0000f2001c007a0c */ /* 0x000fe40003f26270 */
[----:B------:R-:W-:-:S11]  /*1a1f0*/  ISETP.GE.AND P0, PT, R26, c[0x0][0x3c8], PT ;  /* 0x0000f2001a007a0c */ /* 0x000fd60003f06270 */
[-C--:B------:R-:W-:Y:S02]  /*1a200*/  @!P1 LEA R12, P4, R28, R2.reuse, 0x2 ;  /* 0x000000021c0c9211 */ /* 0x080fe400078810ff */
[----:B---3--:R-:W-:Y:S02]  /*1a210*/  ISETP.GE.AND P5, PT, R24, c[0x0][0x3c8], PT ;  /* 0x0000f20018007a0c */ /* 0x008fe40003fa6270 */
        /* <DEDUP_REMOVED lines=14> */
[----:B---3--:R-:W-:-:S03]  /*1a300*/  @!P4 LEA R10, P6, R16, R2, 0x2 ;  /* 0x00000002100ac211 */ /* 0x008fc600078c10ff */
[----:B------:R1:W-:Y:S01]  /*1a310*/  @!P5 ST.E.64 [R12.64], R94 ;  /* 0x0000005e0c00d985 */ /* 0x0003e2000c101b06 */
[----:B--2---:R-:W-:Y:S02]  /*1a320*/  @!P4 LEA.HI.X R11, R16, R4, R17, 0x2, P6 ;  /* 0x00000004100bc211 */ /* 0x004fe400030f1411 */
[-C--:B------:R-:W-:Y:S02]  /*1a330*/  @!P3 LEA R16, P5, R22, R2.reuse, 0x2 ;  /* 0x000000021610b211 */ /* 0x080fe400078a10ff */
[----:B----4-:R-:W-:Y:S01]  /*1a340*/  ISETP.GE.AND P0, PT, R6, c[0x0][0x3c8], PT ;  /* 0x0000f20006007a0c */ /* 0x010fe20003f06270 */
[----:B------:R2:W-:Y:S01]  /*1a350*/  @!P4 ST.E.64 [R10.64], R98 ;  /* 0x000000620a00c985 */ /* 0x0005e2000c101b06 */
[----:B------:R-:W-:-:S09]  /*1a360*/  @!P2 LEA R14, P6, R20, R2, 0x2 ;  /* 0x00000002140ea211 */ /* 0x000fd200078c10ff */
[----:B------:R-:W-:-:S04]  /*1a370*/  P2R R3, PR, RZ, 0x20 ;  /* 0x00000020ff037803 */ /* 0x000fc80000000000 */
[----:B------:R-:W-:Y:S02]  /*1a380*/  ISETP.NE.AND P4, PT, R3, RZ, PT ;  /* 0x000000ff0300720c */ /* 0x000fe40003f85270 */
[----:B-1----:R-:W-:Y:S02]  /*1a390*/  @!P1 LEA R12, P5, R18, R2, 0x2 ;  /* 0x00000002120c9211 */ /* 0x002fe400078a10ff */
[-C--:B------:R-:W-:Y:S02]  /*1a3a0*/  @!P3 LEA.HI.X R17, R22, R4.reuse, R23, 0x2, P4 ;  /* 0x000000041611b211 */ /* 0x080fe400020f1417 */
[----:B------:R-:W-:-:S03]  /*1a3b0*/  @!P2 LEA.HI.X R15, R20, R4, R21, 0x2, P6 ;  /* 0x00000004140fa211 */ /* 0x000fc600030f1415 */
[----:B------:R1:W-:Y:S01]  /*1a3c0*/  @!P3 ST.E.64 [R16.64], R110 ;  /* 0x0000006e1000b985 */ /* 0x0003e2000c101b06 */
[----:B--2---:R-:W-:-:S03]  /*1a3d0*/  @!P0 LEA R10, P4, R6, R2, 0x2 ;  /* 0x00000002060a8211 */ /* 0x004fc600078810ff */
[----:B------:R1:W-:Y:S01]  /*1a3e0*/  @!P2 ST.E.64 [R14.64], R106 ;  /* 0x0000006a0e00a985 */ /* 0x0003e2000c101b06 */
[-C--:B-----5:R-:W-:Y:S02]  /*1a3f0*/  @!P1 LEA.HI.X R13, R18, R4.reuse, R19, 0x2, P5 ;  /* 0x00000004120d9211 */ /* 0x0a0fe400028f1413 */
[----:B------:R-:W-:-:S03]  /*1a400*/  @!P0 LEA.HI.X R11, R6, R4, R9, 0x2, P4 ;  /* 0x00000004060b8211 */ /* 0x000fc600020f1409 */
[----:B------:R1:W-:Y:S04]  /*1a410*/  @!P1 ST.E.64 [R12.64], R102 ;  /* 0x000000660c009985 */ /* 0x0003e8000c101b06 */
[----:B------:R1:W-:Y:S01]  /*1a420*/  @!P0 ST.E.64 [R10.64], R86 ;  /* 0x000000560a008985 */ /* 0x0003e2000c101b06 */
[----:B------:R-:W-:-:S13]  /*1a430*/  ISETP.GE.AND P0, PT, R5, c[0x0][0x3c8], PT ;  /* 0x0000f20005007a0c */ /* 0x000fda0003f06270 */
[----:B------:R-:W-:Y:S05]  /*1a440*/  @P0 BRA `(.L_x_1869) ;  /* 0x00000d9000000947 */ /* 0x000fea0003800000 */
[----:B------:R-:W2:Y:S01]  /*1a450*/  LDL R6, [R1+0xe0] ;  /* 0x0000e00001067983 */ /* 0x000ea20000100800 */
[----:B------:R-:W-:-:S04]  /*1a460*/  LEA R2, P0, R5, R2, 0x2 ;  /* 0x0000000205027211 */ /* 0x000fc800078010ff */
[----:B--2---:R-:W-:-:S05]  /*1a470*/  LEA.HI.X R3, R5, R4, R6, 0x2, P0 ;  /* 0x0000000405037211 */ /* 0x004fca00000f1406 */
[----:B------:R2:W-:Y:S01]  /*1a480*/  ST.E.64 [R2.64], R78 ;  /* 0x0000004e02007985 */ /* 0x0005e2000c101b06 */
[----:B------:R-:W-:Y:S05]  /*1a490*/  BRA `(.L_x_1869) ;  /* 0x00000d4000007947 */ /* 0x000fea0003800000 */
.L_x_1854:
[----:B---3--:R-:W2:Y:S01]  /*1a4a0*/  LDL.LU R6, [R1+0x10] ;  /* 0x0000100001067983 */ /* 0x008ea20000300800 */
[----:B------:R-:W-:Y:S02]  /*1a4b0*/  ISETP.NE.U32.AND P0, PT, RZ, c[0x0][0x508], PT ;  /* 0x00014200ff007a0c */ /* 0x000fe40003f05070 */
[----:B------:R-:W-:Y:S01]  /*1a4c0*/  ISETP.NE.U32.AND P3, PT, RZ, c[0x0][0x500], PT ;  /* 0x00014000ff007a0c */ /* 0x000fe20003f65070 */
[----:B------:R-:W3:Y:S01]  /*1a4d0*/  LDL.LU R3, [R1+0x3c] ;  /* 0x00003c0001037983 */ /* 0x000ee20000300800 */
[----:B------:R-:W-:Y:S01]  /*1a4e0*/  ISETP.NE.AND.EX P2, PT, RZ, c[0x0][0x50c], PT, P0 ;  /* 0x00014300ff007a0c */ /* 0x000fe20003f45300 */
[----:B------:R-:W-:Y:S01]  /*1a4f0*/  IMAD.MOV.U32 R2, RZ, RZ, RZ ;  /* 0x000000ffff027224 */ /* 0x000fe200078e00ff */
[----:B------:R-:W-:Y:S01]  /*1a500*/  ISETP.NE.AND.EX P3, PT, RZ, c[0x0][0x504], PT, P3 ;  /* 0x00014100ff007a0c */ /* 0x000fe20003f65330 */
[----:B------:R-:W-:Y:S01]  /*1a510*/  IMAD.MOV.U32 R21, RZ, RZ, c[0x0][0x388] ;  /* 0x0000e200ff157624 */ /* 0x000fe200078e00ff */
[----:B----4-:R-:W-:-:S09]  /*1a520*/  IADD3 R4, P1, R252, c[0x0][0x500], RZ ;  /* 0x00014000fc047a10 */ /* 0x010fd20007f3e0ff */
[----:B------:R-:W-:Y:S02]  /*1a530*/  @P2 IADD3 R10, P0, R252, c[0x0][0x508], RZ ;  /* 0x00014200fc0a2a10 */ /* 0x000fe40007f1e0ff */
[C---:B--2---:R-:W-:Y:S02]  /*1a540*/  IADD3.X R5, R6.reuse, c[0x0][0x504], RZ, P1, !PT ;  /* 0x0001410006057a10 */ /* 0x044fe40000ffe4ff */
[----:B------:R-:W-:-:S03]  /*1a550*/  @P2 IADD3.X R11, R6, c[0x0][0x50c], RZ, P0, !PT ;  /* 0x00014300060b2a10 */ /* 0x000fc600007fe4ff */
[----:B------:R1:W5:Y:S04]  /*1a560*/  @P3 LDG.E R2, [R4.64] ;  /* 0x0000000604023981 */ /* 0x000368000c1e1900 */
[----:B------:R1:W5:Y:S01]  /*1a570*/  @P2 LDG.E R21, [R10.64] ;  /* 0x000000060a152981 */ /* 0x000362000c1e1900 */
[----:B---3--:R-:W-:-:S04]  /*1a580*/  ISETP.NE.AND P0, PT, R3, RZ, PT ;  /* 0x000000ff0300720c */ /* 0x008fc80003f05270 */
[----:B------:R-:W-:Y:S01]  /*1a590*/  SEL R20, R3, c[0x0][0x3d4], P0 ;  /* 0x0000f50003147a07 */ /* 0x000fe20000000000 */
[----:B------:R-:W-:Y:S05]  /*1a5a0*/  @P2 BRA `(.L_x_1875) ;  /* 0x0000004000002947 */ /* 0x000fea0003800000 */
[----:B------:R-:W-:Y:S05]  /*1a5b0*/  @!P3 BRA `(.L_x_1875) ;  /* 0x000000300000b947 */ /* 0x000fea0003800000 */
[----:B------:R2:W3:Y:S04]  /*1a5c0*/  LDG.E R3, [R4.64] ;  /* 0x0000000604037981 */ /* 0x0004e8000c1e1900 */
[----:B-12---:R-:W3:Y:S02]  /*1a5d0*/  LDG.E R4, [R4.64+0x4] ;  /* 0x0000040604047981 */ /* 0x006ee4000c1e1900 */
[----:B---3-5:R-:W-:Y:S02]  /*1a5e0*/  IADD3 R21, -R3, R4, RZ ;  /* 0x0000000403157210 */ /* 0x028fe40007ffe1ff */
.L_x_1875:
[----:B------:R-:W2:Y:S04]  /*1a5f0*/  LDL.LU R6, [R1+0x8] ;  /* 0x0000080001067983 */ /* 0x000ea80000300800 */
[----:B-1----:R-:W3:Y:S04]  /*1a600*/  LDL.LU R4, [R1+0x14] ;  /* 0x0000140001047983 */ /* 0x002ee80000300800 */
        /* <DEDUP_REMOVED lines=24> */
[C---:B------:R-:W-:Y:S01]  /*1a790*/  IMAD.WIDE.U32 R4, R12.reuse, R9, RZ ;  /* 0x000000090c047225 */ /* 0x040fe200078e00ff */
        /* <DEDUP_REMOVED lines=33> */
.L_x_1877:
[----:B------:R-:W-:Y:S05]  /*1a9b0*/  BSYNC B0 ;  /* 0x0000000000007941 */ /* 0x000fea0003800000 */
.L_x_1876:
[----:B------:R-:W-:-:S13]  /*1a9c0*/  ISETP.GT.AND P0, PT, R20, 0x1, PT ;  /* 0x000000011400780c */ /* 0x000fda0003f04270 */
[----:B------:R-:W-:Y:S05]  /*1a9d0*/  @P0 BRA `(.L_x_1869) ;  /* 0x0000080000000947 */ /* 0x000fea0003800000 */
[----:B------:R-:W2:Y:S01]  /*1a9e0*/  LDL.LU R12, [R1+0x4] ;  /* 0x00000400010c7983 */ /* 0x000ea20000300800 */
[----:B------:R-:W-:Y:S01]  /*1a9f0*/  MOV R4, c[0x0][0x4e8] ;  /* 0x00013a0000047a02 */ /* 0x000fe20000000f00 */
[----:B-1----:R-:W-:Y:S02]  /*1aa00*/  IMAD R3, R17, c[0x0][0x3a0], RZ ;  /* 0x0000e80011037a24 */ /* 0x002fe400078e02ff */
[----:B------:R-:W-:Y:S01]  /*1aa10*/  IMAD R10, R24, c[0x0][0x3f0], RZ ;  /* 0x0000fc00180a7a24 */ /* 0x000fe200078e02ff */
[----:B------:R-:W-:Y:S01]  /*1aa20*/  ISETP.NE.AND P0, PT, R4, 0x1, PT ;  /* 0x000000010400780c */ /* 0x000fe20003f05270 */
[----:B------:R-:W-:-:S04]  /*1aa30*/  IMAD.WIDE.U32 R4, R2, c[0x0][0x3a0], RZ ;  /* 0x0000e80002047a25 */ /* 0x000fc800078e00ff */
[----:B------:R-:W-:-:S05]  /*1aa40*/  IMAD R2, R2, c[0x0][0x3a4], R3 ;  /* 0x0000e90002027a24 */ /* 0x000fca00078e0203 */
[----:B------:R-:W-:-:S05]  /*1aa50*/  IADD3 R5, R5, R2, RZ ;  /* 0x0000000205057210 */ /* 0x000fca0007ffe0ff */
[----:B------:R-:W-:-:S04]  /*1aa60*/  IMAD.WIDE.U32 R4, R6, c[0x0][0x3e8], R4 ;  /* 0x0000fa0006047a25 */ /* 0x000fc800078e0004 */
[----:B------:R-:W-:-:S04]  /*1aa70*/  IMAD R5, R6, c[0x0][0x3ec], R5 ;  /* 0x0000fb0006057a24 */ /* 0x000fc800078e0205 */
[----:B------:R-:W-:Y:S01]  /*1aa80*/  IMAD.WIDE.U32 R4, R9, c[0x0][0x3f0], R4 ;  /* 0x0000fc0009047a25 */ /* 0x000fe200078e0004 */
[----:B--2---:R-:W-:-:S04]  /*1aa90*/  LEA R3, R12, R0, 0x7 ;  /* 0x000000000c037211 */ /* 0x004fc800078e38ff */
[----:B------:R-:W-:Y:S01]  /*1aaa0*/  MOV R2, R3 ;  /* 0x0000000300027202 */ /* 0x000fe20000000f00 */
[----:B------:R-:W-:-:S05]  /*1aab0*/  @P0 IMAD.HI.U32 R11, R3, c[0x0][0x4ec], RZ ;  /* 0x00013b00030b0a27 */ /* 0x000fca00078e00ff */
[----:B------:R-:W-:Y:S01]  /*1aac0*/  @P0 SHF.R.U32.HI R2, RZ, c[0x0][0x4f0], R11 ;  /* 0x00013c00ff020a19 */ /* 0x000fe2000001160b */
[----:B------:R-:W-:-:S03]  /*1aad0*/  IMAD R11, R9, c[0x0][0x3f4], R10 ;  /* 0x0000fd00090b7a24 */ /* 0x000fc600078e020a */
        /* <DEDUP_REMOVED lines=9> */
[----:B------:R-:W-:Y:S01]  /*1ab70*/  IMAD R4, R4, c[0x0][0x3d8], RZ ;  /* 0x0000f60004047a24 */ /* 0x000fe200078e02ff */
[----:B------:R-:W-:-:S03]  /*1ab80*/  LEA R9, R12, R143, 0x7 ;  /* 0x0000008f0c097211 */ /* 0x000fc600078e38ff */
[----:B------:R-:W-:-:S04]  /*1ab90*/  IMAD.WIDE.U32 R2, R6, c[0x0][0x3d8], R2 ;  /* 0x0000f60006027a25 */ /* 0x000fc800078e0002 */
[----:B------:R-:W-:Y:S01]  /*1aba0*/  IMAD R6, R6, c[0x0][0x3dc], R4 ;  /* 0x0000f70006067a24 */ /* 0x000fe200078e0204 */
[----:B------:R-:W-:-:S04]  /*1abb0*/  LEA R16, P0, R2, c[0x0][0x380], 0x1 ;  /* 0x0000e00002107a11 */ /* 0x000fc800078008ff */
[----:B------:R-:W-:-:S04]  /*1abc0*/  IADD3 R5, R3, R6, RZ ;  /* 0x0000000603057210 */ /* 0x000fc80007ffe0ff */
[----:B------:R-:W-:Y:S01]  /*1abd0*/  LEA.HI.X R5, R2, c[0x0][0x384], R5, 0x1, P0 ;  /* 0x0000e10002057a11 */ /* 0x000fe200000f0c05 */
[----:B------:R-:W-:Y:S05]  /*1abe0*/  BRA.DIV ~URZ, `(.L_x_1878) ;  /* 0x000028027f007947 */ /* 0x000fea000b800000 */
[----:B------:R1:W2:Y:S02]  /*1abf0*/  SHFL.IDX PT, R4, R5, RZ, 0x181f ;  /* 0x00181fff05047589 */ /* 0x0002a400000e0000 */
.L_x_1942:
[----:B------:R-:W-:Y:S05]  /*1ac00*/  BRA.DIV ~URZ, `(.L_x_1879) ;  /* 0x000028527f007947 */ /* 0x000fea000b800000 */
[----:B------:R3:W4:Y:S02]  /*1ac10*/  SHFL.IDX PT, R2, R16, RZ, 0x181f ;  /* 0x00181fff10027589 */ /* 0x00072400000e0000 */
.L_x_1943:
        /* <DEDUP_REMOVED lines=20> */
.L_x_1881:
[----:B------:R-:W-:Y:S05]  /*1ad60*/  BSYNC B0 ;  /* 0x0000000000007941 */ /* 0x000fea0003800000 */
.L_x_1880:
[----:B------:R-:W-:Y:S05]  /*1ad70*/  BRA.DIV ~URZ, `(.L_x_1882) ;  /* 0x000027527f007947 */ /* 0x000fea000b800000 */
[----:B--2---:R2:W1:Y:S04]  /*1ad80*/  SHFL.IDX PT, R4, R5, 0x1, 0x181f ;  /* 0x00381f0005047f89 */ /* 0x00446800000e0000 */
[----:B----4-:R2:W4:Y:S02]  /*1ad90*/  SHFL.IDX PT, R2, R16, 0x1, 0x181f ;  /* 0x00381f0010027f89 */ /* 0x01052400000e0000 */
.L_x_1944:
        /* <DEDUP_REMOVED lines=20> */
.L_x_1884:
[----:B------:R-:W-:Y:S05]  /*1aee0*/  BSYNC B0 ;  /* 0x0000000000007941 */ /* 0x000fea0003800000 */
.L_x_1883:
[----:B------:R-:W-:Y:S05]  /*1aef0*/  BRA.DIV ~URZ, `(.L_x_1885) ;  /* 0x000026a27f007947 */ /* 0x000fea000b800000 */
[----:B-1----:R1:W2:Y:S02]  /*1af00*/  SHFL.IDX PT, R4, R5, 0x2, 0x181f ;  /* 0x00581f0005047f89 */ /* 0x0022a400000e0000 */
.L_x_1945:
[----:B------:R-:W-:Y:S05]  /*1af10*/  BRA.DIV ~URZ, `(.L_x_1886) ;  /* 0x000026f27f007947 */ /* 0x000fea000b800000 */
[----:B----4-:R4:W1:Y:S02]  /*1af20*/  SHFL.IDX PT, R2, R16, 0x2, 0x181f ;  /* 0x00581f0010027f89 */ /* 0x01086400000e0000 */
.L_x_1946:
        /* <DEDUP_REMOVED lines=20> */
.L_x_1888:
[----:B------:R-:W-:Y:S05]  /*1b070*/  BSYNC B0 ;  /* 0x0000000000007941 */ /* 0x000fea0003800000 */
.L_x_1887:
[----:B------:R-:W-:Y:S05]  /*1b080*/  BRA.DIV ~URZ, `(.L_x_1889) ;  /* 0x000025f27f007947 */ /* 0x000fea000b800000 */
[----:B--2---:R2:W3:Y:S04]  /*1b090*/  SHFL.IDX PT, R4, R5, 0x3, 0x181f ;  /* 0x00781f0005047f89 */ /* 0x0044e800000e0000 */
[----:B-1----:R2:W1:Y:S02]  /*1b0a0*/  SHFL.IDX PT, R2, R16, 0x3, 0x181f ;  /* 0x00781f0010027f89 */ /* 0x00246400000e0000 */
.L_x_1947:
        /* <DEDUP_REMOVED lines=19> */
.L_x_1869:
[----:B------:R-:W-:Y:S05]  /*1b1e0*/  BSYNC B1 ;  /* 0x0000000000017941 */ /* 0x000fea0003800000 */
.L_x_1853:
[----:B-12-4-:R-:W2:Y:S02]  /*1b1f0*/  LDL R2, [R1+0x180] ;  /* 0x0001800001027983 */ /* 0x016ea40000100800 */
[----:B--2---:R-:W-:-:S13]  /*1b200*/  ISETP.NE.AND P0, PT, R2, RZ, PT ;  /* 0x000000ff0200720c */ /* 0x004fda0003f05270 */
[----:B------:R-:W-:Y:S01]  /*1b210*/  @P0 WARPSYNC 0xffffffff ;  /* 0xffffffff00000948 */ /* 0x000fe20003800000 */
[----:B------:R-:W-:Y:S06]  /*1b220*/  @P0 BAR.SYNC.DEFER_BLOCKING 0x5, 0x100 ;  /* 0x0144000000000b1d */ /* 0x000fec0000010000 */
[----:B------:R-:W1:Y:S04]  /*1b230*/  @P0 LDS.128 R12, [0x20080] ;  /* 0x02008000ff0c0984 */ /* 0x000e680000000c00 */
[----:B-1----:R1:W-:Y:S04]  /*1b240*/  @P0 STL.64 [R1], R12 ;  /* 0x0000000c01000387 */ /* 0x0023e80000100a00 */
[----:B------:R1:W-:Y:S04]  /*1b250*/  @P0 STL.64 [R1+0x8], R14 ;  /* 0x0000080e01000387 */ /* 0x0003e80000100a00 */
[----:B------:R-:W-:Y:S06]  /*1b260*/  @P0 BAR.ARV 0x4, 0x100 ;  /* 0x0104000000000b1d */ /* 0x000fec0000002000 */
[----:B------:R-:W-:Y:S05]  /*1b270*/  @P0 BRA `(.L_x_1890) ;  /* 0x00000bb000000947 */ /* 0x000fea0003800000 */
[----:B------:R-:W2:Y:S01]  /*1b280*/  S2R R2, SR_TID.X ;  /* 0x0000000000027919 */ /* 0x000ea20000002100 */
[----:B------:R-:W-:Y:S01]  /*1b290*/  IMAD.MOV.U32 R10, RZ, RZ, RZ ;  /* 0x000000ffff0a7224 */ /* 0x000fe200078e00ff */
[----:B--2---:R-:W-:-:S04]  /*1b2a0*/  LOP3.LUT R17, R2, 0x1f, RZ, 0xc0, !PT ;  /* 0x0000001f02117812 */ /* 0x004fc800078ec0ff */
[----:B------:R-:W-:Y:S01]  /*1b2b0*/  ISETP.NE.AND P6, PT, R17, 0x1f, PT ;  /* 0x0000001f1100780c */ /* 0x000fe20003fc5270 */
[----:B------:R-:W-:Y:S10]  /*1b2c0*/  BRA.DIV ~URZ, `(.L_x_1891) ;  /* 0x000024827f007947 */ /* 0x000ff4000b800000 */
[----:B------:R2:W4:Y:S02]  /*1b2d0*/  SHFL.IDX PT, R11, R114, RZ, 0x1f ;  /* 0x00001fff720b7589 */ /* 0x00052400000e0000 */
.L_x_1948:
[----:B------:R-:W-:Y:S05]  /*1b2e0*/  BRA.DIV ~URZ, `(.L_x_1892) ;  /* 0x000024d27f007947 */ /* 0x000fea000b800000 */
[----:B------:R1:W2:Y:S02]  /*1b2f0*/  SHFL.IDX PT, R6, R114, 0x1, 0x1f ;  /* 0x00201f0072067f89 */ /* 0x0002a400000e0000 */
.L_x_1949:
[----:B------:R-:W5:Y:S01]  /*1b300*/  LDL R2, [R1+0xc] ;  /* 0x00000c0001027983 */ /* 0x000f620000100800 */
[----:B---3--:R-:W-:Y:S02]  /*1b310*/  IMAD.MOV.U32 R9, RZ, RZ, RZ ;  /* 0x000000ffff097224 */ /* 0x008fe400078e00ff */
[----:B-----5:R-:W-:-:S05]  /*1b320*/  IMAD.IADD R2, R2, 0x1, R17 ;  /* 0x0000000102027824 */ /* 0x020fca00078e0211 */
[----:B------:R-:W-:-:S13]  /*1b330*/  ISETP.GE.OR P0, PT, R2, c[0x0][0x53c], !P6 ;  /* 0x00014f0002007a0c */ /* 0x000fda0007706670 */
[----:B------:R-:W-:Y:S01]  /*1b340*/  @!P0 IMAD.MOV.U32 R4, RZ, RZ, 0x4 ;  /* 0x00000004ff048424 */ /* 0x000fe200078e00ff */
[----:B------:R-:W-:-:S03]  /*1b350*/  @!P0 MOV R3, 0x4 ;  /* 0x0000000400038802 */ /* 0x000fc60000000f00 */
[----:B------:R-:W-:-:S04]  /*1b360*/  @!P0 IMAD.WIDE R4, R2, R4, c[0x0][0x580] ;  /* 0x0001600002048625 */ /* 0x000fc800078e0204 */
[----:B------:R-:W-:Y:S01]  /*1b370*/  @!P0 IMAD.WIDE R2, R2, R3, c[0x0][0x578] ;  /* 0x00015e0002028625 */ /* 0x000fe200078e0203 */
[----:B------:R-:W3:Y:S04]  /*1b380*/  @!P0 LDG.E R9, [R4.64] ;  /* 0x0000000604098981 */ /* 0x000ee8000c1e1900 */
[----:B------:R-:W3:Y:S01]  /*1b390*/  @!P0 LDG.E R10, [R2.64] ;  /* 0x00000006020a8981 */ /* 0x000ee2000c1e1900 */
[C---:B------:R-:W-:Y:S02]  /*1b3a0*/  ISETP.GE.U32.AND P4, PT, R17.reuse, 0x10, PT ;  /* 0x000000101100780c */ /* 0x040fe40003f86070 */
[C---:B------:R-:W-:Y:S02]  /*1b3b0*/  ISETP.GE.U32.AND P3, PT, R17.reuse, 0x8, PT ;  /* 0x000000081100780c */ /* 0x040fe40003f66070 */
[----:B------:R-:W-:-:S02]  /*1b3c0*/  ISETP.GE.U32.AND P2, PT, R17, 0x4, PT ;  /* 0x000000041100780c */ /* 0x000fc40003f46070 */
[C---:B------:R-:W-:Y:S02]  /*1b3d0*/  ISETP.GE.U32.AND P1, PT, R17.reuse, 0x2, PT ;  /* 0x000000021100780c */ /* 0x040fe40003f26070 */
[----:B------:R-:W-:Y:S02]  /*1b3e0*/  ISETP.NE.AND P5, PT, R17, RZ, PT ;  /* 0x000000ff1100720c */ /* 0x000fe40003fa5270 */
[----:B------:R-:W-:Y:S01]  /*1b3f0*/  MOV R16, RZ ;  /* 0x000000ff00107202 */ /* 0x000fe20000000f00 */
[----:B---3--:R-:W-:Y:S01]  /*1b400*/  IMAD R4, R10, R9, RZ ;  /* 0x000000090a047224 */ /* 0x008fe200078e02ff */
[----:B------:R-:W-:Y:S07]  /*1b410*/  BRA.DIV ~URZ, `(.L_x_1893) ;  /* 0x000024127f007947 */ /* 0x000fee000b800000 */
[----:B------:R3:W1:Y:S02]  /*1b420*/  SHFL.UP PT, R5, R4, 0x1, RZ ;  /* 0x0420000004057989 */ /* 0x00066400000e00ff */
.L_x_1950:
[----:B-1----:R-:W-:-:S04]  /*1b430*/  SEL R5, R5, RZ, P5 ;  /* 0x000000ff05057207 */ /* 0x002fc80002800000 */
[----:B---3--:R-:W-:Y:S01]  /*1b440*/  IADD3 R4, R4, R5, RZ ;  /* 0x0000000504047210 */ /* 0x008fe20007ffe0ff */
        /* <DEDUP_REMOVED lines=14> */
.L_x_1951:
[----:B---3--:R-:W-:Y:S01]  /*1b530*/  IMAD R2, R2, c[0x0][0x538], RZ ;  /* 0x00014e0002027a24 */ /* 0x008fe200078e02ff */
[----:B------:R-:W-:Y:S04]  /*1b540*/  BSSY B1, `(.L_x_1895) ;  /* 0x0000085000017945 */ /* 0x000fe80003800000 */
[----:B--2---:R-:W-:-:S04]  /*1b550*/  IADD3 R6, R2, R6, RZ ;  /* 0x0000000602067210 */ /* 0x004fc80007ffe0ff */
[----:B----4-:R-:W-:-:S13]  /*1b560*/  ISETP.GT.AND P0, PT, R6, R11, PT ;  /* 0x0000000b0600720c */ /* 0x010fda0003f04270 */
[----:B------:R-:W-:Y:S05]  /*1b570*/  @P0 BRA `(.L_x_1896) ;  /* 0x0000026000000947 */ /* 0x000fea0003800000 */
.L_x_1900:
[----:B------:R-:W2:Y:S02]  /*1b580*/  LDL.LU R2, [R1+0xc] ;  /* 0x00000c0001027983 */ /* 0x000ea40000300800 */
[----:B--2---:R-:W-:-:S04]  /*1b590*/  IADD3 R2, R2, 0x1f, RZ ;  /* 0x0000001f02027810 */ /* 0x004fc80007ffe0ff */
[----:B------:R-:W-:-:S13]  /*1b5a0*/  ISETP.GE.AND P0, PT, R2, c[0x0][0x53c], PT ;  /* 0x00014f0002007a0c */ /* 0x000fda0003f06270 */
[----:B------:R-:W-:Y:S05]  /*1b5b0*/  @P0 BRA `(.L_x_1897) ;  /* 0x0000078000000947 */ /* 0x000fea0003800000 */
[----:B------:R2:W-:Y:S01]  /*1b5c0*/  STL [R1+0xc], R2 ;  /* 0x00000c0201007387 */ /* 0x0005e20000100800 */
[----:B------:R-:W-:Y:S02]  /*1b5d0*/  MOV R9, RZ ;  /* 0x000000ff00097202 */ /* 0x000fe40000000f00 */
[----:B------:R-:W-:Y:S02]  /*1b5e0*/  MOV R10, RZ ;  /* 0x000000ff000a7202 */ /* 0x000fe40000000f00 */
[----:B--2---:R-:W-:-:S04]  /*1b5f0*/  IADD3 R2, R2, R17, RZ ;  /* 0x0000001102027210 */ /* 0x004fc80007ffe0ff */
[----:B------:R-:W-:-:S13]  /*1b600*/  ISETP.GE.OR P0, PT, R2, c[0x0][0x53c], !P6 ;  /* 0x00014f0002007a0c */ /* 0x000fda0007706670 */
[----:B-1----:R-:W-:Y:S02]  /*1b610*/  @!P0 MOV R4, 0x4 ;  /* 0x0000000400048802 */ /* 0x002fe40000000f00 */
        /* <DEDUP_REMOVED lines=8> */
.L_x_1952:
        /* <DEDUP_REMOVED lines=16> */
.L_x_1953:
[----:B--2---:R-:W-:-:S05]  /*1b7a0*/  IMAD R2, R2, c[0x0][0x538], RZ ;  /* 0x00014e0002027a24 */ /* 0x004fca00078e02ff */
[----:B------:R-:W-:-:S04]  /*1b7b0*/  IADD3 R6, R2, R6, RZ ;  /* 0x0000000602067210 */ /* 0x000fc80007ffe0ff */
[----:B------:R-:W-:-:S13]  /*1b7c0*/  ISETP.GT.AND P0, PT, R6, R11, PT ;  /* 0x0000000b0600720c */ /* 0x000fda0003f04270 */
[----:B-1----:R-:W-:Y:S05]  /*1b7d0*/  @!P0 BRA `(.L_x_1900) ;  /* 0xfffffda000008947 */ /* 0x002fea000383ffff */
.L_x_1896:
[----:B------:R-:W-:-:S05]  /*1b7e0*/  IADD3 R15, -R2, R6, RZ ;  /* 0x00000006020f7210 */ /* 0x000fca0007ffe1ff */
[----:B------:R-:W-:-:S05]  /*1b7f0*/  IMAD R2, R4, c[0x0][0x538], R15 ;  /* 0x00014e0004027a24 */ /* 0x000fca00078e020f */
[----:B------:R-:W-:Y:S01]  /*1b800*/  ISETP.GT.AND P0, PT, R2, R11, PT ;  /* 0x0000000b0200720c */ /* 0x000fe20003f04270 */
[----:B------:R-:W-:-:S12]  /*1b810*/  BRA.DIV ~URZ, `(.L_x_1901) ;  /* 0x000024a27f007947 */ /* 0x000fd8000b800000 */
[----:B------:R-:W-:-:S04]  /*1b820*/  VOTE.ANY R12, PT, !P0 ;  /* 0x00000000000c7806 */ /* 0x000fc800040e0100 */
.L_x_1954:
[----:B------:R2:W3:Y:S01]  /*1b830*/  POPC R14, R12 ;  /* 0x0000000c000e7309 */ /* 0x0004e20000000000 */
[----:B------:R-:W-:Y:S05]  /*1b840*/  BRA.DIV ~URZ, `(.L_x_1902) ;  /* 0x000024b27f007947 */ /* 0x000fea000b800000 */
[----:B---3--:R3:W4:Y:S04]  /*1b850*/  SHFL.IDX PT, R6, R9, R14, 0x1f ;  /* 0x00001f0e09067589 */ /* 0x00872800000e0000 */
[----:B------:R3:W1:Y:S02]  /*1b860*/  SHFL.IDX PT, R5, R10, R14, 0x1f ;  /* 0x00001f0e0a057589 */ /* 0x00066400000e0000 */
.L_x_1955:
[----:B------:R-:W-:Y:S01]  /*1b870*/  ISETP.NE.AND P0, PT, R12, RZ, PT ;  /* 0x000000ff0c00720c */ /* 0x000fe20003f05270 */
[----:B------:R-:W-:-:S12]  /*1b880*/  BSSY B0, `(.L_x_1903) ;  /* 0x0000005000007945 */ /* 0x000fd80003800000 */
[----:B------:R-:W-:Y:S05]  /*1b890*/  @!P0 BRA `(.L_x_1904) ;  /* 0x0000003000008947 */ /* 0x000fea0003800000 */
[----:B------:R-:W-:Y:S01]  /*1b8a0*/  IADD3 R2, R14, -0x1, RZ ;  /* 0xffffffff0e027810 */ /* 0x000fe20007ffe0ff */
[----:B------:R-:W-:Y:S05]  /*1b8b0*/  BRA.DIV ~URZ, `(.L_x_1905) ;  /* 0x000025127f007947 */ /* 0x000fea000b800000 */
[----:B------:R2:W3:Y:S02]  /*1b8c0*/  SHFL.IDX PT, R16, R4, R2, 0x1f ;  /* 0x00001f0204107589 */ /* 0x0004e400000e0000 */
.L_x_1904:
[----:B------:R-:W-:Y:S05]  /*1b8d0*/  BSYNC B0 ;  /* 0x0000000000007941 */ /* 0x000fea0003800000 */
.L_x_1903:
[----:B---3--:R-:W-:Y:S01]  /*1b8e0*/  IMAD R9, R16, c[0x0][0x538], R15 ;  /* 0x00014e0010097a24 */ /* 0x008fe200078e020f */
[----:B----4-:R-:W-:Y:S02]  /*1b8f0*/  IABS R3, R6 ;  /* 0x0000000600037213 */ /* 0x010fe40000000000 */
[----:B-12---:R-:W-:Y:S01]  /*1b900*/  IABS R4, R5 ;  /* 0x0000000500047213 */ /* 0x006fe20000000000 */
[----:B------:R-:W-:Y:S01]  /*1b910*/  IMAD.IADD R15, R11, 0x1, -R9 ;  /* 0x000000010b0f7824 */ /* 0x000fe200078e0a09 */
[----:B------:R1:W-:Y:S01]  /*1b920*/  STL [R1], R9 ;  /* 0x0000000901007387 */ /* 0x0003e20000100800 */
[----:B------:R-:W2:Y:S03]  /*1b930*/  I2F.RP R12, R3 ;  /* 0x00000003000c7306 */ /* 0x000ea60000209400 */
[----:B------:R-:W3:Y:S05]  /*1b940*/  LDL.LU R18, [R1+0xc] ;  /* 0x00000c0001127983 */ /* 0x000eea0000300800 */
[----:B--2---:R-:W2:Y:S02]  /*1b950*/  MUFU.RCP R12, R12 ;  /* 0x0000000c000c7308 */ /* 0x004ea40000001000 */
[----:B--2---:R-:W-:-:S06]  /*1b960*/  IADD3 R12, R12, 0xffffffe, RZ ;  /* 0x0ffffffe0c0c7810 */ /* 0x004fcc0007ffe0ff */
[----:B------:R-:W2:Y:S01]  /*1b970*/  F2I.FTZ.U32.TRUNC.NTZ R13, R12 ;  /* 0x0000000c000d7305 */ /* 0x000ea2000021f000 */
[----:B-1----:R-:W-:-:S07]  /*1b980*/  MOV R9, R4 ;  /* 0x0000000400097202 */ /* 0x002fce0000000f00 */
[----:B------:R-:W1:Y:S01]  /*1b990*/  I2F.RP R16, R9 ;  /* 0x0000000900107306 */ /* 0x000e620000209400 */
[----:B--2---:R-:W-:-:S04]  /*1b9a0*/  IMAD.MOV R2, RZ, RZ, -R13 ;  /* 0x000000ffff027224 */ /* 0x004fc800078e0a0d */
[----:B------:R-:W-:Y:S01]  /*1b9b0*/  IMAD.MOV.U32 R10, RZ, RZ, R2 ;  /* 0x000000ffff0a7224 */ /* 0x000fe200078e0002 */
[----:B------:R-:W-:Y:S01]  /*1b9c0*/  IABS R2, R6 ;  /* 0x0000000600027213 */ /* 0x000fe20000000000 */
[----:B------:R-:W-:Y:S02]  /*1b9d0*/  IMAD.MOV.U32 R12, RZ, RZ, RZ ;  /* 0x000000ffff0c7224 */ /* 0x000fe400078e00ff */
[----:B------:R-:W-:Y:S01]  /*1b9e0*/  IMAD R4, R10, R3, RZ ;  /* 0x000000030a047224 */ /* 0x000fe200078e02ff */
[----:B------:R-:W-:Y:S01]  /*1b9f0*/  IABS R10, R15 ;  /* 0x0000000f000a7213 */ /* 0x000fe20000000000 */
[----:B------:R-:W-:Y:S02]  /*1ba00*/  IMAD.MOV R2, RZ, RZ, -R2 ;  /* 0x000000ffff027224 */ /* 0x000fe400078e0a02 */
[----:B------:R-:W-:-:S04]  /*1ba10*/  IMAD.HI.U32 R11, R13, R4, R12 ;  /* 0x000000040d0b7227 */ /* 0x000fc800078e000c */
[----:B------:R-:W-:Y:S01]  /*1ba20*/  IMAD.MOV.U32 R4, RZ, RZ, R10 ;  /* 0x000000ffff047224 */ /* 0x000fe200078e000a */
[----:B------:R-:W-:-:S03]  /*1ba30*/  MOV R10, R2 ;  /* 0x00000002000a7202 */ /* 0x000fc60000000f00 */
[----:B------:R-:W-:-:S04]  /*1ba40*/  IMAD.HI.U32 R2, R11, R4, RZ ;  /* 0x000000040b027227 */ /* 0x000fc800078e00ff */
[----:B------:R-:W-:Y:S02]  /*1ba50*/  IMAD R4, R2, R10, R4 ;  /* 0x0000000a02047224 */ /* 0x000fe400078e0204 */
[----:B-1----:R-:W1:Y:S03]  /*1ba60*/  MUFU.RCP R10, R16 ;  /* 0x00000010000a7308 */ /* 0x002e660000001000 */
[----:B------:R-:W-:Y:S02]  /*1ba70*/  ISETP.GT.U32.AND P0, PT, R3, R4, PT ;  /* 0x000000040300720c */ /* 0x000fe40003f04070 */
[----:B-1----:R-:W-:-:S11]  /*1ba80*/  IADD3 R10, R10, 0xffffffe, RZ ;  /* 0x0ffffffe0a0a7810 */ /* 0x002fd60007ffe0ff */
[----:B------:R-:W-:Y:S01]  /*1ba90*/  @!P0 IMAD.IADD R4, R4, 0x1, -R3 ;  /* 0x0000000104048824 */ /* 0x000fe200078e0a03 */
[----:B------:R-:W1:Y:S04]  /*1baa0*/  F2I.FTZ.U32.TRUNC.NTZ R11, R10 ;  /* 0x0000000a000b7305 */ /* 0x000e68000021f000 */
[----:B------:R-:W-:Y:S02]  /*1bab0*/  ISETP.GE.U32.AND P2, PT, R4, R3, PT ;  /* 0x000000030400720c */ /* 0x000fe40003f46070 */
[----:B------:R-:W-:Y:S02]  /*1bac0*/  LOP3.LUT R3, R15, R6, RZ, 0x3c, !PT ;  /* 0x000000060f037212 */ /* 0x000fe400078e3cff */
[----:B------:R-:W-:Y:S02]  /*1bad0*/  @!P0 IADD3 R2, R2, 0x1, RZ ;  /* 0x0000000102028810 */ /* 0x000fe40007ffe0ff */
[----:B------:R-:W-:-:S02]  /*1bae0*/  ISETP.GE.AND P1, PT, R3, RZ, PT ;  /* 0x000000ff0300720c */ /* 0x000fc40003f26270 */
[----:B------:R-:W-:-:S05]  /*1baf0*/  ISETP.NE.AND P0, PT, R6, RZ, PT ;  /* 0x000000ff0600720c */ /* 0x000fca0003f05270 */
[----:B------:R-:W-:Y:S01]  /*1bb00*/  @P2 IADD3 R2, R2, 0x1, RZ ;  /* 0x0000000102022810 */ /* 0x000fe20007ffe0ff */
[----:B-1----:R-:W-:-:S05]  /*1bb10*/  IMAD.MOV R3, RZ, RZ, -R11 ;  /* 0x000000ffff037224 */ /* 0x002fca00078e0a0b */
[----:B------:R-:W-:Y:S01]  /*1bb20*/  MOV R4, R3 ;  /* 0x0000000300047202 */ /* 0x000fe20000000f00 */
[----:B------:R-:W-:Y:S01]  /*1bb30*/  @!P1 IMAD.MOV R2, RZ, RZ, -R2 ;  /* 0x000000ffff029224 */ /* 0x000fe200078e0a02 */
[----:B------:R-:W-:Y:S02]  /*1bb40*/  @!P0 LOP3.LUT R2, RZ, R6, RZ, 0x33, !PT ;  /* 0x00000006ff028212 */ /* 0x000fe400078e33ff */
[----:B------:R-:W-:Y:S01]  /*1bb50*/  IABS R3, R5 ;  /* 0x0000000500037213 */ /* 0x000fe20000000000 */
[----:B------:R-:W-:Y:S01]  /*1bb60*/  IMAD R4, R4, R9, RZ ;  /* 0x0000000904047224 */ /* 0x000fe200078e02ff */
[----:B------:R-:W-:Y:S01]  /*1bb70*/  IABS R13, R2 ;  /* 0x00000002000d7213 */ /* 0x000fe20000000000 */
[----:B------:R-:W-:Y:S02]  /*1bb80*/  IMAD.MOV.U32 R10, RZ, RZ, RZ ;  /* 0x000000ffff0a7224 */ /* 0x000fe400078e00ff */
[----:B------:R-:W-:Y:S02]  /*1bb90*/  IMAD.MOV R12, RZ, RZ, -R3 ;  /* 0x000000ffff0c7224 */ /* 0x000fe400078e0a03 */
[----:B------:R-:W-:-:S04]  /*1bba0*/  IMAD.HI.U32 R3, R11, R4, R10 ;  /* 0x000000040b037227 */ /* 0x000fc800078e000a */
[----:B------:R-:W-:Y:S01]  /*1bbb0*/  IMAD.MOV.U32 R4, RZ, RZ, R13 ;  /* 0x000000ffff047224 */ /* 0x000fe200078e000d */
[----:B------:R-:W-:-:S03]  /*1bbc0*/  MOV R10, R12 ;  /* 0x0000000c000a7202 */ /* 0x000fc60000000f00 */
        /* <DEDUP_REMOVED lines=23> */
.L_x_1897:
[----:B------:R-:W-:Y:S01]  /*1bd40*/  MOV R2, c[0x0][0x53c] ;  /* 0x00014f0000027a02 */ /* 0x000fe20000000f00 */
[----:B------:R2:W-:Y:S04]  /*1bd50*/  STL [R1], R11 ;  /* 0x0000000b01007387 */ /* 0x0005e80000100800 */
[----:B------:R2:W-:Y:S04]  /*1bd60*/  STL [R1+0x4], RZ ;  /* 0x000004ff01007387 */ /* 0x0005e80000100800 */
[----:B------:R2:W-:Y:S04]  /*1bd70*/  STL [R1+0x8], RZ ;  /* 0x000008ff01007387 */ /* 0x0005e80000100800 */
[----:B------:R2:W-:Y:S02]  /*1bd80*/  STL [R1+0xc], R2 ;  /* 0x00000c0201007387 */ /* 0x0005e40000100800 */
.L_x_1906:
[----:B------:R-:W-:Y:S05]  /*1bd90*/  BSYNC B1 ;  /* 0x0000000000017941 */ /* 0x000fea0003800000 */
.L_x_1895:
[----:B------:R-:W3:Y:S04]  /*1bda0*/  LDL R12, [R1] ;  /* 0x00000000010c7983 */ /* 0x000ee80000100800 */
        /* <DEDUP_REMOVED lines=8> */
.L_x_1890:
[----:B-12---:R-:W2:Y:S02]  /*1be30*/  LDL R2, [R1+0xc] ;  /* 0x00000c0001027983 */ /* 0x006ea40000100800 */
[----:B--2---:R-:W-:-:S13]  /*1be40*/  ISETP.GE.AND P0, PT, R2, c[0x0][0x53c], PT ;  /* 0x00014f0002007a0c */ /* 0x004fda0003f06270 */
[----:B---3--:R-:W-:Y:S01]  /*1be50*/  @P0 CALL.REL.NOINC `(.L_x_1907) ;  /* 0x0000001000000944 */ /* 0x008fe20003c00000 */
[----:B------:R-:W-:Y:S05]  /*1be60*/  BRA `(.L_x_1908) ;  /* 0xfffe62f000007947 */ /* 0x000fea000383ffff */
.L_x_1907:
[----:B------:R-:W-:Y:S05]  /*1be70*/  EXIT ;  /* 0x000000000000794d */ /* 0x000fea0003800000 */
.L_x_1700:
[----:B------:R-:W-:Y:S01]  /*1be80*/  IMAD.MOV.U32 R2, RZ, RZ, R4 ;  /* 0x000000ffff027224 */ /* 0x000fe200078e0004 */
[----:B------:R-:W-:Y:S02]  /*1be90*/  MOV R5, 0x1 ;  /* 0x0000000100057802 */ /* 0x000fe40000000f00 */
[----:B------:R-:W-:Y:S02]  /*1bea0*/  MOV R3, 0x1bec0 ;  /* 0x0001bec000037802 */ /* 0x000fe40000000f00 */
[----:B------:R-:W-:Y:S05]  /*1beb0*/  CALL.REL.NOINC `($__internal_33_$__cuda_sm70_shflsync_up_p) ;  /* 0x0000203000007944 */ /* 0x000fea0003c00000 */
[----:B------:R-:W-:Y:S01]  /*1bec0*/  MOV R0, R5 ;  /* 0x0000000500007202 */ /* 0x000fe20000000f00 */
[----:B------:R-:W-:Y:S05]  /*1bed0*/  BRA `(.L_x_1909) ;  /* 0xfffe459000007947 */ /* 0x000fea000383ffff */
.L_x_1701:
[----:B------:R-:W-:Y:S01]  /*1bee0*/  IMAD.MOV.U32 R2, RZ, RZ, R4 ;  /* 0x000000ffff027224 */ /* 0x000fe200078e0004 */
[----:B------:R-:W-:Y:S02]  /*1bef0*/  MOV R5, 0x2 ;  /* 0x0000000200057802 */ /* 0x000fe40000000f00 */
[----:B------:R-:W-:Y:S02]  /*1bf00*/  MOV R3, 0x1bf20 ;  /* 0x0001bf2000037802 */ /* 0x000fe40000000f00 */
[----:B------:R-:W-:Y:S05]  /*1bf10*/  CALL.REL.NOINC `($__internal_33_$__cuda_sm70_shflsync_up_p) ;  /* 0x00001fd000007944 */ /* 0x000fea0003c00000 */
[----:B------:R-:W-:Y:S02]  /*1bf20*/  SEL R5, R5, RZ, P4 ;  /* 0x000000ff05057207 */ /* 0x000fe40002000000 */
[----:B------:R-:W-:-:S03]  /*1bf30*/  MOV R3, 0x1bf80 ;  /* 0x0001bf8000037802 */ /* 0x000fc60000000f00 */
[----:B------:R-:W-:Y:S01]  /*1bf40*/  IMAD.IADD R0, R4, 0x1, R5 ;  /* 0x0000000104007824 */ /* 0x000fe200078e0205 */
[----:B------:R-:W-:-:S03]  /*1bf50*/  MOV R5, 0x4 ;  /* 0x0000000400057802 */ /* 0x000fc60000000f00 */
[----:B------:R-:W-:Y:S02]  /*1bf60*/  IMAD.MOV.U32 R2, RZ, RZ, R0 ;  /* 0x000000ffff027224 */ /* 0x000fe400078e0000 */
        /* <DEDUP_REMOVED lines=13> */
[----:B------:R-:W-:Y:S01]  /*1c040*/  SEL R4, R5, RZ, P1 ;  /* 0x000000ff05047207 */ /* 0x000fe20000800000 */
[----:B------:R-:W-:Y:S01]  /*1c050*/  IMAD.MOV.U32 R208, RZ, RZ, 0x1f ;  /* 0x0000001fffd07424 */ /* 0x000fe200078e00ff */
[----:B------:R-:W-:Y:S02]  /*1c060*/  MOV R3, 0x1f ;  /* 0x0000001f00037802 */ /* 0x000fe40000000f00 */
[----:B------:R-:W-:Y:S01]  /*1c070*/  MOV R2, 0x1c0b0 ;  /* 0x0001c0b000027802 */ /* 0x000fe20000000f00 */
[----:B------:R-:W-:-:S04]  /*1c080*/  IMAD.IADD R4, R0, 0x1, R4 ;  /* 0x0000000100047824 */ /* 0x000fc800078e0204 */
[----:B------:R-:W-:Y:S02]  /*1c090*/  IMAD.MOV.U32 R209, RZ, RZ, R4 ;  /* 0x000000ffffd17224 */ /* 0x000fe400078e0004 */
[----:B------:R-:W-:Y:S05]  /*1c0a0*/  CALL.REL.NOINC `($__internal_32_$__cuda_sm70_shflsync_idx_p) ;  /* 0x00001df000007944 */ /* 0x000fea0003c00000 */
[----:B------:R-:W-:Y:S01]  /*1c0b0*/  MOV R0, R208 ;  /* 0x000000d000007202 */ /* 0x000fe20000000f00 */
[----:B------:R-:W-:Y:S05]  /*1c0c0*/  BRA `(.L_x_1910) ;  /* 0xfffe44a000007947 */ /* 0x000fea000383ffff */
.L_x_1703:
[----:B------:R-:W-:Y:S02]  /*1c0d0*/  SEL R2, RZ, 0x1, P0 ;  /* 0x00000001ff027807 */ /* 0x000fe40000000000 */
[----:B------:R-:W-:Y:S02]  /*1c0e0*/  MOV R3, 0x1c100 ;  /* 0x0001c10000037802 */ /* 0x000fe40000000f00 */
[----:B------:R-:W-:Y:S05]  /*1c0f0*/  CALL.REL.NOINC `($__internal_34_$__cuda_sm70_votesync_ballot) ;  /* 0x00001e6000007944 */ /* 0x000fea0003c00000 */
[----:B------:R-:W-:Y:S05]  /*1c100*/  BRA `(.L_x_1911) ;  /* 0xfffe44f000007947 */ /* 0x000fea000383ffff */
.L_x_1704:
[----:B------:R-:W-:Y:S01]  /*1c110*/  IMAD.MOV.U32 R209, RZ, RZ, R8 ;  /* 0x000000ffffd17224 */ /* 0x000fe200078e0008 */
[----:B--2---:R-:W-:Y:S01]  /*1c120*/  MOV R208, R14 ;  /* 0x0000000e00d07202 */ /* 0x004fe20000000f00 */
[----:B------:R-:W-:Y:S01]  /*1c130*/  IMAD.MOV.U32 R3, RZ, RZ, 0x1f ;  /* 0x0000001fff037424 */ /* 0x000fe200078e00ff */
[----:B------:R-:W-:Y:S02]  /*1c140*/  MOV R2, 0x1c160 ;  /* 0x0001c16000027802 */ /* 0x000fe40000000f00 */
[----:B-1----:R-:W-:Y:S05]  /*1c150*/  CALL.REL.NOINC `($__internal_32_$__cuda_sm70_shflsync_idx_p) ;  /* 0x00001d4000007944 */ /* 0x002fea0003c00000 */
[----:B------:R-:W-:Y:S01]  /*1c160*/  IMAD.MOV.U32 R11, RZ, RZ, R208 ;  /* 0x000000ffff0b7224 */ /* 0x000fe200078e00d0 */
[----:B------:R-:W-:Y:S01]  /*1c170*/  MOV R209, R7 ;  /* 0x0000000700d17202 */ /* 0x000fe20000000f00 */
[----:B------:R-:W-:Y:S01]  /*1c180*/  IMAD.MOV.U32 R6, RZ, RZ, RZ ;  /* 0x000000ffff067224 */ /* 0x000fe200078e00ff */
[----:B------:R-:W-:Y:S01]  /*1c190*/  MOV R208, R14 ;  /* 0x0000000e00d07202 */ /* 0x000fe20000000f00 */
[----:B------:R-:W-:Y:S01]  /*1c1a0*/  IMAD.MOV.U32 R3, RZ, RZ, 0x1f ;  /* 0x0000001fff037424 */ /* 0x000fe200078e00ff */
[----:B------:R-:W-:-:S02]  /*1c1b0*/  MOV R2, 0x1c1d0 ;  /* 0x0001c1d000027802 */ /* 0x000fc40000000f00 */
[----:B------:R-:W-:Y:S05]  /*1c1c0*/  CALL.REL.NOINC `($__internal_32_$__cuda_sm70_shflsync_idx_p) ;  /* 0x00001cd000007944 */ /* 0x000fea0003c00000 */
[----:B------:R-:W-:Y:S01]  /*1c1d0*/  MOV R10, R208 ;  /* 0x000000d0000a7202 */ /* 0x000fe20000000f00 */
[----:B------:R-:W-:Y:S05]  /*1c1e0*/  BRA `(.L_x_1912) ;  /* 0xfffe446000007947 */ /* 0x000fea000383ffff */
.L_x_1707:
[----:B------:R-:W-:Y:S01]  /*1c1f0*/  IMAD.MOV.U32 R209, RZ, RZ, R4 ;  /* 0x000000ffffd17224 */ /* 0x000fe200078e0004 */
[----:B------:R-:W-:-:S02]  /*1c200*/  MOV R3, 0x1f ;  /* 0x0000001f00037802 */ /* 0x000fc40000000f00 */
[----:B------:R-:W-:Y:S02]  /*1c210*/  MOV R2, 0x1c230 ;  /* 0x0001c23000027802 */ /* 0x000fe40000000f00 */
[----:B-1234-:R-:W-:Y:S05]  /*1c220*/  CALL.REL.NOINC `($__internal_32_$__cuda_sm70_shflsync_idx_p) ;  /* 0x00001c7000007944 */ /* 0x01efea0003c00000 */
[----:B------:R-:W-:Y:S01]  /*1c230*/  MOV R6, R208 ;  /* 0x000000d000067202 */ /* 0x000fe20000000f00 */
[----:B------:R-:W-:Y:S05]  /*1c240*/  BRA `(.L_x_1706) ;  /* 0xfffe446000007947 */ /* 0x000fea000383ffff */
.L_x_1759:
[----:B------:R-:W-:Y:S01]  /*1c250*/  IMAD.MOV.U32 R209, RZ, RZ, R5 ;  /* 0x000000ffffd17224 */ /* 0x000fe200078e0005 */
[----:B------:R-:W-:Y:S01]  /*1c260*/  MOV R208, RZ ;  /* 0x000000ff00d07202 */ /* 0x000fe20000000f00 */
[----:B------:R-:W-:Y:S01]  /*1c270*/  IMAD.MOV.U32 R3, RZ, RZ, 0x181f ;  /* 0x0000181fff037424 */ /* 0x000fe200078e00ff */
[----:B------:R-:W-:Y:S02]  /*1c280*/  MOV R2, 0x1c2a0 ;  /* 0x0001c2a000027802 */ /* 0x000fe40000000f00 */
[----:B-----5:R-:W-:Y:S05]  /*1c290*/  CALL.REL.NOINC `($__internal_32_$__cuda_sm70_shflsync_idx_p) ;  /* 0x00001c0000007944 */ /* 0x020fea0003c00000 */
[----:B------:R-:W-:Y:S01]  /*1c2a0*/  MOV R4, R208 ;  /* 0x000000d000047202 */ /* 0x000fe20000000f00 */
[----:B------:R-:W-:Y:S05]  /*1c2b0*/  BRA `(.L_x_1913) ;  /* 0xfffedab000007947 */ /* 0x000fea000383ffff */
.L_x_1760:
[----:B------:R-:W-:Y:S01]  /*1c2c0*/  IMAD.MOV.U32 R209, RZ, RZ, R9 ;  /* 0x000000ffffd17224 */ /* 0x000fe200078e0009 */
[----:B------:R-:W-:Y:S01]  /*1c2d0*/  MOV R208, RZ ;  /* 0x000000ff00d07202 */ /* 0x000fe20000000f00 */
[----:B------:R-:W-:Y:S01]  /*1c2e0*/  IMAD.MOV.U32 R3, RZ, RZ, 0x181f ;  /* 0x0000181fff037424 */ /* 0x000fe200078e00ff */
[----:B------:R-:W-:Y:S02]  /*1c2f0*/  MOV R2, 0x1c310 ;  /* 0x0001c31000027802 */ /* 0x000fe40000000f00 */
[----:B-12--5:R-:W-:Y:S05]  /*1c300*/  CALL.REL.NOINC `($__internal_32_$__cuda_sm70_shflsync_idx_p) ;  /* 0x00001b9000007944 */ /* 0x026fea0003c00000 */
[----:B------:R-:W-:Y:S01]  /*1c310*/  MOV R2, R208 ;  /* 0x000000d000027202 */ /* 0x000fe20000000f00 */
[----:B------:R-:W-:Y:S05]  /*1c320*/  BRA `(.L_x_1914) ;  /* 0xfffeda6000007947 */ /* 0x000fea000383ffff */
.L_x_1763:
[----:B------:R-:W-:Y:S01]  /*1c330*/  IMAD.MOV.U32 R209, RZ, RZ, R5 ;  /* 0x000000ffffd17224 */ /* 0x000fe200078e0005 */
[----:B------:R-:W-:Y:S01]  /*1c340*/  MOV R208, 0x1 ;  /* 0x0000000100d07802 */ /* 0x000fe20000000f00 */
[----:B--2---:R-:W-:Y:S01]  /*1c350*/  IMAD.MOV.U32 R3, RZ, RZ, 0x181f ;  /* 0x0000181fff037424 */ /* 0x004fe200078e00ff */
[----:B----4-:R-:W-:-:S02]  /*1c360*/  MOV R2, 0x1c380 ;  /* 0x0001c38000027802 */ /* 0x010fc40000000f00 */
[----:B-1-3-5:R-:W-:Y:S05]  /*1c370*/  CALL.REL.NOINC `($__internal_32_$__cuda_sm70_shflsync_idx_p) ;  /* 0x00001b2000007944 */ /* 0x02afea0003c00000 */
[----:B------:R-:W-:Y:S01]  /*1c380*/  IMAD.MOV.U32 R4, RZ, RZ, R208 ;  /* 0x000000ffff047224 */ /* 0x000fe200078e00d0 */
[----:B------:R-:W-:Y:S01]  /*1c390*/  MOV R208, 0x1 ;  /* 0x0000000100d07802 */ /* 0x000fe20000000f00 */
[----:B------:R-:W-:Y:S01]  /*1c3a0*/  IMAD.MOV.U32 R209, RZ, RZ, R9 ;  /* 0x000000ffffd17224 */ /* 0x000fe200078e0009 */
[----:B------:R-:W-:-:S02]  /*1c3b0*/  MOV R3, 0x181f ;  /* 0x0000181f00037802 */ /* 0x000fc40000000f00 */
[----:B------:R-:W-:Y:S02]  /*1c3c0*/  MOV R2, 0x1c3e0 ;  /* 0x0001c3e000027802 */ /* 0x000fe40000000f00 */
[----:B------:R-:W-:Y:S05]  /*1c3d0*/  CALL.REL.NOINC `($__internal_32_$__cuda_sm70_shflsync_idx_p) ;  /* 0x00001ac000007944 */ /* 0x000fea0003c00000 */
[----:B------:R-:W-:Y:S01]  /*1c3e0*/  MOV R2, R208 ;  /* 0x000000d000027202 */ /* 0x000fe20000000f00 */
[----:B------:R-:W-:Y:S05]  /*1c3f0*/  BRA `(.L_x_1915) ;  /* 0xfffedb3000007947 */ /* 0x000fea000383ffff */
.L_x_1766:
[----:B------:R-:W-:Y:S01]  /*1c400*/  IMAD.MOV.U32 R209, RZ, RZ, R5 ;  /* 0x000000ffffd17224 */ /* 0x000fe200078e0005 */
[----:B------:R-:W-:Y:S01]  /*1c410*/  MOV R208, 0x2 ;  /* 0x0000000200d07802 */ /* 0x000fe20000000f00 */
[----:B-1----:R-:W-:Y:S01]  /*1c420*/  IMAD.MOV.U32 R3, RZ, RZ, 0x181f ;  /* 0x0000181fff037424 */ /* 0x002fe200078e00ff */
[----:B----4-:R-:W-:Y:S02]  /*1c430*/  MOV R2, 0x1c450 ;  /* 0x0001c45000027802 */ /* 0x010fe40000000f00 */
[----:B--23-5:R-:W-:Y:S05]  /*1c440*/  CALL.REL.NOINC `($__internal_32_$__cuda_sm70_shflsync_idx_p) ;  /* 0x00001a5000007944 */ /* 0x02cfea0003c00000 */
[----:B------:R-:W-:Y:S01]  /*1c450*/  MOV R4, R208 ;  /* 0x000000d000047202 */ /* 0x000fe20000000f00 */
[----:B------:R-:W-:Y:S05]  /*1c460*/  BRA `(.L_x_1916) ;  /* 0xfffedc3000007947 */ /* 0x000fea000383ffff */
.L_x_1767:
[----:B------:R-:W-:Y:S01]  /*1c470*/  IMAD.MOV.U32 R209, RZ, RZ, R9 ;  /* 0x000000ffffd17224 */ /* 0x000fe200078e0009 */
[----:B------:R-:W-:Y:S01]  /*1c480*/  MOV R208, 0x2 ;  /* 0x0000000200d07802 */ /* 0x000fe20000000f00 */
[----:B------:R-:W-:Y:S01]  /*1c490*/  IMAD.MOV.U32 R3, RZ, RZ, 0x181f ;  /* 0x0000181fff037424 */ /* 0x000fe200078e00ff */
[----:B----4-:R-:W-:Y:S02]  /*1c4a0*/  MOV R2, 0x1c4c0 ;  /* 0x0001c4c000027802 */ /* 0x010fe40000000f00 */
[----:B-123-5:R-:W-:Y:S05]  /*1c4b0*/  CALL.REL.NOINC `($__internal_32_$__cuda_sm70_shflsync_idx_p) ;  /* 0x000019e000007944 */ /* 0x02efea0003c00000 */
[----:B------:R-:W-:Y:S01]  /*1c4c0*/  MOV R2, R208 ;  /* 0x000000d000027202 */ /* 0x000fe20000000f00 */
[----:B------:R-:W-:Y:S05]  /*1c4d0*/  BRA `(.L_x_1917) ;  /* 0xfffedbe000007947 */ /* 0x000fea000383ffff */
.L_x_1770:
[----:B------:R-:W-:Y:S01]  /*1c4e0*/  IMAD.MOV.U32 R209, RZ, RZ, R5 ;  /* 0x000000ffffd17224 */ /* 0x000fe200078e0005 */
[----:B------:R-:W-:Y:S01]  /*1c4f0*/  MOV R208, 0x3 ;  /* 0x0000000300d07802 */ /* 0x000fe20000000f00 */
[----:B-1----:R-:W-:Y:S01]  /*1c500*/  IMAD.MOV.U32 R3, RZ, RZ, 0x181f ;  /* 0x0000181fff037424 */ /* 0x002fe200078e00ff */
[----:B------:R-:W-:-:S02]  /*1c510*/  MOV R2, 0x1c530 ;  /* 0x0001c53000027802 */ /* 0x000fc40000000f00 */
[----:B--2345:R-:W-:Y:S05]  /*1c520*/  CALL.REL.NOINC `($__internal_32_$__cuda_sm70_shflsync_idx_p) ;  /* 0x0000197000007944 */ /* 0x03cfea0003c00000 */
        /* <DEDUP_REMOVED lines=8> */
.L_x_1827:
[----:B------:R-:W-:Y:S01]  /*1c5b0*/  IMAD.MOV.U32 R209, RZ, RZ, R6 ;  /* 0x000000ffffd17224 */ /* 0x000fe200078e0006 */
[----:B------:R-:W-:Y:S01]  /*1c5c0*/  MOV R208, 0x1 ;  /* 0x0000000100d07802 */ /* 0x000fe20000000f00 */
[----:B-1----:R-:W-:Y:S01]  /*1c5d0*/  IMAD.MOV.U32 R3, RZ, RZ, 0x181f ;  /* 0x0000181fff037424 */ /* 0x002fe200078e00ff */
[----:B------:R-:W-:Y:S02]  /*1c5e0*/  MOV R2, 0x1c600 ;  /* 0x0001c60000027802 */ /* 0x000fe40000000f00 */
[----:B-----5:R-:W-:Y:S05]  /*1c5f0*/  CALL.REL.NOINC `($__internal_32_$__cuda_sm70_shflsync_idx_p) ;  /* 0x000018a000007944 */ /* 0x020fea0003c00000 */
[----:B------:R-:W-:Y:S01]  /*1c600*/  IMAD.MOV.U32 R5, RZ, RZ, R208 ;  /* 0x000000ffff057224 */ /* 0x000fe200078e00d0 */
[----:B------:R-:W-:Y:S01]  /*1c610*/  MOV R208, 0x1 ;  /* 0x0000000100d07802 */ /* 0x000fe20000000f00 */
[----:B------:R-:W-:Y:S01]  /*1c620*/  IMAD.MOV.U32 R209, RZ, RZ, R9 ;  /* 0x000000ffffd17224 */ /* 0x000fe200078e0009 */
[----:B------:R-:W-:Y:S02]  /*1c630*/  MOV R3, 0x181f ;  /* 0x0000181f00037802 */ /* 0x000fe40000000f00 */
[----:B------:R-:W-:Y:S02]  /*1c640*/  MOV R2, 0x1c660 ;  /* 0x0001c66000027802 */ /* 0x000fe40000000f00 */
[----:B------:R-:W-:Y:S05]  /*1c650*/  CALL.REL.NOINC `($__internal_32_$__cuda_sm70_shflsync_idx_p) ;  /* 0x0000184000007944 */ /* 0x000fea0003c00000 */
[----:B------:R-:W-:Y:S01]  /*1c660*/  MOV R2, R208 ;  /* 0x000000d000027202 */ /* 0x000fe20000000f00 */
[----:B------:R-:W-:Y:S05]  /*1c670*/  BRA `(.L_x_1919) ;  /* 0xffff4e7000007947 */ /* 0x000fea000383ffff */
.L_x_1830:
[----:B------:R-:W-:Y:S01]  /*1c680*/  IMAD.MOV.U32 R209, RZ, RZ, R5 ;  /* 0x000000ffffd17224 */ /* 0x000fe200078e0005 */
[----:B------:R-:W-:Y:S01]  /*1c690*/  MOV R208, RZ ;  /* 0x000000ff00d07202 */ /* 0x000fe20000000f00 */
[----:B------:R-:W-:Y:S01]  /*1c6a0*/  IMAD.MOV.U32 R3, RZ, RZ, 0x181f ;  /* 0x0000181fff037424 */ /* 0x000fe200078e00ff */
[----:B------:R-:W-:-:S02]  /*1c6b0*/  MOV R2, 0x1c6d0 ;  /* 0x0001c6d000027802 */ /* 0x000fc40000000f00 */
[----:B------:R-:W-:Y:S05]  /*1c6c0*/  CALL.REL.NOINC `($__internal_32_$__cuda_sm70_shflsync_idx_p) ;  /* 0x000017d000007944 */ /* 0x000fea0003c00000 */
[----:B------:R-:W-:Y:S01]  /*1c6d0*/  MOV R4, R208 ;  /* 0x000000d000047202 */ /* 0x000fe20000000f00 */
[----:B------:R-:W-:Y:S05]  /*1c6e0*/  BRA `(.L_x_1920) ;  /* 0xffff5bc000007947 */ /* 0x000fea000383ffff */
.L_x_1831:
[----:B------:R-:W-:Y:S01]  /*1c6f0*/  IMAD.MOV.U32 R209, RZ, RZ, R6 ;  /* 0x000000ffffd17224 */ /* 0x000fe200078e0006 */
[----:B------:R-:W-:Y:S01]  /*1c700*/  MOV R208, RZ ;  /* 0x000000ff00d07202 */ /* 0x000fe20000000f00 */
[----:B------:R-:W-:Y:S01]  /*1c710*/  IMAD.MOV.U32 R3, RZ, RZ, 0x181f ;  /* 0x0000181fff037424 */ /* 0x000fe200078e00ff */
[----:B------:R-:W-:-:S02]  /*1c720*/  MOV R2, 0x1c740 ;  /* 0x0001c74000027802 */ /* 0x000fc40000000f00 */
[----:B-12---:R-:W-:Y:S05]  /*1c730*/  CALL.REL.NOINC `($__internal_32_$__cuda_sm70_shflsync_idx_p) ;  /* 0x0000176000007944 */ /* 0x006fea0003c00000 */
[----:B------:R-:W-:Y:S01]  /*1c740*/  MOV R2, R208 ;  /* 0x000000d000027202 */ /* 0x000fe20000000f00 */
[----:B------:R-:W-:Y:S05]  /*1c750*/  BRA `(.L_x_1921) ;  /* 0xffff5b7000007947 */ /* 0x000fea000383ffff */
.L_x_1834:
[----:B------:R-:W-:Y:S01]  /*1c760*/  IMAD.MOV.U32 R209, RZ, RZ, R5 ;  /* 0x000000ffffd17224 */ /* 0x000fe200078e0005 */
[----:B------:R-:W-:Y:S01]  /*1c770*/  MOV R208, 0x1 ;  /* 0x0000000100d07802 */ /* 0x000fe20000000f00 */
[----:B--2---:R-:W-:Y:S01]  /*1c780*/  IMAD.MOV.U32 R3, RZ, RZ, 0x181f ;  /* 0x0000181fff037424 */ /* 0x004fe200078e00ff */
[----:B----4-:R-:W-:-:S03]  /*1c790*/  MOV R2, 0x1c7b0 ;  /* 0x0001c7b000027802 */ /* 0x010fc60000000f00 */
[----:B-1-3--:R-:W-:Y:S05]  /*1c7a0*/  CALL.REL.NOINC `($__internal_32_$__cuda_sm70_shflsync_idx_p) ;  /* 0x000016f000007944 */ /* 0x00afea0003c00000 */
        /* <DEDUP_REMOVED lines=8> */
.L_x_1835:
[----:B------:R-:W-:Y:S01]  /*1c830*/  IMAD.MOV.U32 R4, RZ, RZ, R6 ;  /* 0x000000ffff047224 */ /* 0x000fe200078e0006 */
[----:B------:R-:W-:Y:S02]  /*1c840*/  MOV R3, 0x2 ;  /* 0x0000000200037802 */ /* 0x000fe40000000f00 */
[----:B------:R-:W-:Y:S02]  /*1c850*/  MOV R2, 0x1c870 ;  /* 0x0001c87000027802 */ /* 0x000fe40000000f00 */
[----:B------:R-:W-:Y:S05]  /*1c860*/  CALL.REL.NOINC `($__internal_31_$__cuda_sm70_shflsync_bfly_p) ;  /* 0x000015d000007944 */ /* 0x000fea0003c00000 */
[----:B------:R-:W-:Y:S01]  /*1c870*/  MOV R2, R177 ;  /* 0x000000b100027202 */ /* 0x000fe20000000f00 */
[----:B------:R-:W-:Y:S05]  /*1c880*/  BRA `(.L_x_1923) ;  /* 0xffff60c000007947 */ /* 0x000fea000383ffff */
.L_x_1836:
[----:B------:R-:W-:Y:S01]  /*1c890*/  IMAD.MOV.U32 R4, RZ, RZ, R6 ;  /* 0x000000ffff047224 */ /* 0x000fe200078e0006 */
[----:B------:R-:W-:Y:S02]  /*1c8a0*/  MOV R3, 0x1 ;  /* 0x0000000100037802 */ /* 0x000fe40000000f00 */
[----:B------:R-:W-:Y:S02]  /*1c8b0*/  MOV R2, 0x1c8d0 ;  /* 0x0001c8d000027802 */ /* 0x000fe40000000f00 */
[----:B------:R-:W-:Y:S05]  /*1c8c0*/  CALL.REL.NOINC `($__internal_31_$__cuda_sm70_shflsync_bfly_p) ;  /* 0x0000157000007944 */ /* 0x000fea0003c00000 */
[----:B------:R-:W-:Y:S01]  /*1c8d0*/  FMNMX.FTZ R6, R6, R177, !PT ;  /* 0x000000b106067209 */ /* 0x000fe20007810000 */
[----:B------:R-:W-:Y:S01]  /*1c8e0*/  IMAD.MOV.U32 R4, RZ, RZ, R5 ;  /* 0x000000ffff047224 */ /* 0x000fe200078e0005 */
[----:B------:R-:W-:Y:S01]  /*1c8f0*/  MOV R2, 0x1c920 ;  /* 0x0001c92000027802 */ /* 0x000fe20000000f00 */
[----:B------:R-:W-:-:S02]  /*1c900*/  IMAD.MOV.U32 R3, RZ, RZ, 0x2 ;  /* 0x00000002ff037424 */ /* 0x000fc400078e00ff */
[----:B------:R-:W-:Y:S05]  /*1c910*/  CALL.REL.NOINC `($__internal_31_$__cuda_sm70_shflsync_bfly_p) ;  /* 0x0000152000007944 */ /* 0x000fea0003c00000 */
[----:B------:R-:W-:Y:S01]  /*1c920*/  FMNMX.FTZ R5, R5, R177, !PT ;  /* 0x000000b105057209 */ /* 0x000fe20007810000 */
[----:B------:R-:W-:Y:S01]  /*1c930*/  IMAD.MOV.U32 R3, RZ, RZ, 0x1 ;  /* 0x00000001ff037424 */ /* 0x000fe200078e00ff */
[----:B------:R-:W-:-:S03]  /*1c940*/  MOV R2, 0x1c970 ;  /* 0x0001c97000027802 */ /* 0x000fc60000000f00 */
[----:B------:R-:W-:Y:S02]  /*1c950*/  IMAD.MOV.U32 R4, RZ, RZ, R5 ;  /* 0x000000ffff047224 */ /* 0x000fe400078e0005 */
[----:B------:R-:W-:Y:S05]  /*1c960*/  CALL.REL.NOINC `($__internal_31_$__cuda_sm70_shflsync_bfly_p) ;  /* 0x000014d000007944 */ /* 0x000fea0003c00000 */
[----:B------:R-:W-:Y:S01]  /*1c970*/  MOV R4, R177 ;  /* 0x000000b100047202 */ /* 0x000fe20000000f00 */
[----:B------:R-:W-:Y:S05]  /*1c980*/  BRA `(.L_x_1924) ;  /* 0xffff603000007947 */ /* 0x000fea000383ffff */
.L_x_1838:
[----:B------:R-:W-:Y:S01]  /*1c990*/  MOV R208, RZ ;  /* 0x000000ff00d07202 */ /* 0x000fe20000000f00 */
[----:B------:R-:W-:Y:S01]  /*1c9a0*/  IMAD.MOV.U32 R209, RZ, RZ, R4 ;  /* 0x000000ffffd17224 */ /* 0x000fe200078e0004 */
[----:B-1----:R-:W-:Y:S01]  /*1c9b0*/  MOV R2, 0x1c9e0 ;  /* 0x0001c9e000027802 */ /* 0x002fe20000000f00 */
[----:B------:R-:W-:Y:S02]  /*1c9c0*/  IMAD.MOV.U32 R3, RZ, RZ, 0x181f ;  /* 0x0000181fff037424 */ /* 0x000fe400078e00ff */
[----:B--234-:R-:W-:Y:S05]  /*1c9d0*/  CALL.REL.NOINC `($__internal_32_$__cuda_sm70_shflsync_idx_p) ;  /* 0x000014c000007944 */ /* 0x01cfea0003c00000 */
[----:B------:R-:W-:Y:S01]  /*1c9e0*/  MOV R2, R208 ;  /* 0x000000d000027202 */ /* 0x000fe20000000f00 */
[----:B------:R-:W-:-:S05]  /*1c9f0*/  BRA `(.L_x_1925) ;  /* 0xffff716000007947 */ /* 0x000fca000383ffff */
.L_x_1841:
[----:B------:R-:W-:Y:S01]  /*1ca00*/  MOV R208, 0x1 ;  /* 0x0000000100d07802 */ /* 0x000fe20000000f00 */
[----:B------:R-:W-:Y:S01]  /*1ca10*/  IMAD.MOV.U32 R209, RZ, RZ, R4 ;  /* 0x000000ffffd17224 */ /* 0x000fe200078e0004 */
[----:B------:R-:W-:Y:S01]  /*1ca20*/  MOV R2, 0x1ca50 ;  /* 0x0001ca5000027802 */ /* 0x000fe20000000f00 */
[----:B------:R-:W-:Y:S02]  /*1ca30*/  IMAD.MOV.U32 R3, RZ, RZ, 0x181f ;  /* 0x0000181fff037424 */ /* 0x000fe400078e00ff */
[----:B--23--:R-:W-:Y:S05]  /*1ca40*/  CALL.REL.NOINC `($__internal_32_$__cuda_sm70_shflsync_idx_p) ;  /* 0x0000145000007944 */ /* 0x00cfea0003c00000 */
[----:B------:R-:W-:Y:S01]  /*1ca50*/  MOV R3, 0x181f ;  /* 0x0000181f00037802 */ /* 0x000fe20000000f00 */
[----:B------:R-:W-:Y:S01]  /*1ca60*/  IMAD.MOV.U32 R4, RZ, RZ, R208 ;  /* 0x000000ffff047224 */ /* 0x000fe200078e00d0 */
[----:B------:R-:W-:Y:S01]  /*1ca70*/  MOV R208, 0x1 ;  /* 0x0000000100d07802 */ /* 0x000fe20000000f00 */
[----:B------:R-:W-:Y:S01]  /*1ca80*/  IMAD.MOV.U32 R209, RZ, RZ, R20 ;  /* 0x000000ffffd17224 */ /* 0x000fe200078e0014 */
[----:B------:R-:W-:Y:S02]  /*1ca90*/  MOV R2, 0x1cab0 ;  /* 0x0001cab000027802 */ /* 0x000fe40000000f00 */
[----:B------:R-:W-:Y:S05]  /*1caa0*/  CALL.REL.NOINC `($__internal_32_$__cuda_sm70_shflsync_idx_p) ;  /* 0x000013f000007944 */ /* 0x000fea0003c00000 */
[----:B------:R-:W-:Y:S01]  /*1cab0*/  MOV R2, R208 ;  /* 0x000000d000027202 */ /* 0x000fe20000000f00 */
[----:B------:R-:W-:-:S05]  /*1cac0*/  BRA `(.L_x_1926) ;  /* 0xffff71f000007947 */ /* 0x000fca000383ffff */
.L_x_1844:
[----:B------:R-:W-:Y:S01]  /*1cad0*/  MOV R208, RZ ;  /* 0x000000ff00d07202 */ /* 0x000fe20000000f00 */
[----:B------:R-:W-:Y:S01]  /*1cae0*/  IMAD.MOV.U32 R209, RZ, RZ, R177 ;  /* 0x000000ffffd17224 */ /* 0x000fe200078e00b1 */
[----:B------:R-:W-:Y:S01]  /*1caf0*/  MOV R2, 0x1cb20 ;  /* 0x0001cb2000027802 */ /* 0x000fe20000000f00 */
[----:B------:R-:W-:Y:S02]  /*1cb00*/  IMAD.MOV.U32 R3, RZ, RZ, 0x181f ;  /* 0x0000181fff037424 */ /* 0x000fe400078e00ff */
[----:B------:R-:W-:Y:S05]  /*1cb10*/  CALL.REL.NOINC `($__internal_32_$__cuda_sm70_shflsync_idx_p) ;  /* 0x0000138000007944 */ /* 0x000fea0003c00000 */
[----:B------:R-:W-:Y:S01]  /*1cb20*/  MOV R4, R208 ;  /* 0x000000d000047202 */ /* 0x000fe20000000f00 */
[----:B------:R-:W-:-:S05]  /*1cb30*/  BRA `(.L_x_1927) ;  /* 0xffff7ec000007947 */ /* 0x000fca000383ffff */
.L_x_1845:
[----:B------:R-:W-:Y:S01]  /*1cb40*/  MOV R208, RZ ;  /* 0x000000ff00d07202 */ /* 0x000fe20000000f00 */
[----:B------:R-:W-:Y:S01]  /*1cb50*/  IMAD.MOV.U32 R209, RZ, RZ, R180 ;  /* 0x000000ffffd17224 */ /* 0x000fe200078e00b4 */
[----:B------:R-:W-:Y:S01]  /*1cb60*/  MOV R2, 0x1cb90 ;  /* 0x0001cb9000027802 */ /* 0x000fe20000000f00 */
[----:B------:R-:W-:Y:S02]  /*1cb70*/  IMAD.MOV.U32 R3, RZ, RZ, 0x181f ;  /* 0x0000181fff037424 */ /* 0x000fe400078e00ff */
[----:B-12---:R-:W-:Y:S05]  /*1cb80*/  CALL.REL.NOINC `($__internal_32_$__cuda_sm70_shflsync_idx_p) ;  /* 0x0000131000007944 */ /* 0x006fea0003c00000 */
[----:B------:R-:W-:Y:S01]  /*1cb90*/  MOV R2, R208 ;  /* 0x000000d000027202 */ /* 0x000fe20000000f00 */
[----:B------:R-:W-:-:S05]  /*1cba0*/  BRA `(.L_x_1928) ;  /* 0xffff7e7000007947 */ /* 0x000fca000383ffff */
.L_x_1846:
[----:B------:R-:W-:Y:S01]  /*1cbb0*/  MOV R208, 0x1 ;  /* 0x0000000100d07802 */ /* 0x000fe20000000f00 */
[----:B------:R-:W-:Y:S01]  /*1cbc0*/  IMAD.MOV.U32 R209, RZ, RZ, R177 ;  /* 0x000000ffffd17224 */ /* 0x000fe200078e00b1 */
[----:B--2---:R-:W-:Y:S01]  /*1cbd0*/  MOV R2, 0x1cc00 ;  /* 0x0001cc0000027802 */ /* 0x004fe20000000f00 */
[----:B------:R-:W-:Y:S03]  /*1cbe0*/  IMAD.MOV.U32 R3, RZ, RZ, 0x181f ;  /* 0x0000181fff037424 */ /* 0x000fe600078e00ff */
[----:B-1-3--:R-:W-:Y:S05]  /*1cbf0*/  CALL.REL.NOINC `($__internal_32_$__cuda_sm70_shflsync_idx_p) ;  /* 0x000012a000007944 */ /* 0x00afea0003c00000 */
        /* <DEDUP_REMOVED lines=8> */
.L_x_1847:
[----:B------:R-:W-:Y:S02]  /*1cc80*/  MOV R3, 0x2 ;  /* 0x0000000200037802 */ /* 0x000fe40000000f00 */
[----:B------:R-:W-:Y:S02]  /*1cc90*/  MOV R2, 0x1ccb0 ;  /* 0x0001ccb000027802 */ /* 0x000fe40000000f00 */
[----:B---3--:R-:W-:Y:S05]  /*1cca0*/  CALL.REL.NOINC `($__internal_31_$__cuda_sm70_shflsync_bfly_p) ;  /* 0x0000119000007944 */ /* 0x008fea0003c00000 */
[----:B------:R-:W-:Y:S01]  /*1ccb0*/  MOV R2, R177 ;  /* 0x000000b100027202 */ /* 0x000fe20000000f00 */
[----:B------:R-:W-:-:S05]  /*1ccc0*/  BRA `(.L_x_1930) ;  /* 0xffff813000007947 */ /* 0x000fca000383ffff */
.L_x_1848:
[----:B------:R-:W-:Y:S02]  /*1ccd0*/  MOV R3, 0x1 ;  /* 0x0000000100037802 */ /* 0x000fe40000000f00 */
[----:B------:R-:W-:Y:S02]  /*1cce0*/  MOV R2, 0x1cd00 ;  /* 0x0001cd0000027802 */ /* 0x000fe40000000f00 */
[----:B---3--:R-:W-:Y:S05]  /*1ccf0*/  CALL.REL.NOINC `($__internal_31_$__cuda_sm70_shflsync_bfly_p) ;  /* 0x0000114000007944 */ /* 0x008fea0003c00000 */
[----:B------:R-:W-:Y:S01]  /*1cd00*/  IMAD.MOV.U32 R3, RZ, RZ, 0x2 ;  /* 0x00000002ff037424 */ /* 0x000fe200078e00ff */
[----:B------:R-:W-:Y:S01]  /*1cd10*/  FMNMX.FTZ R6, R4, R177, !PT ;  /* 0x000000b104067209 */ /* 0x000fe20007810000 */
[----:B------:R-:W-:Y:S01]  /*1cd20*/  IMAD.MOV.U32 R4, RZ, RZ, R176 ;  /* 0x000000ffff047224 */ /* 0x000fe200078e00b0 */
[----:B------:R-:W-:Y:S02]  /*1cd30*/  MOV R2, 0x1cd50 ;  /* 0x0001cd5000027802 */ /* 0x000fe40000000f00 */
[----:B------:R-:W-:Y:S05]  /*1cd40*/  CALL.REL.NOINC `($__internal_31_$__cuda_sm70_shflsync_bfly_p) ;  /* 0x000010f000007944 */ /* 0x000fea0003c00000 */
[----:B------:R-:W-:Y:S01]  /*1cd50*/  FMNMX.FTZ R4, R176, R177, !PT ;  /* 0x000000b1b0047209 */ /* 0x000fe20007810000 */
[----:B------:R-:W-:Y:S01]  /*1cd60*/  IMAD.MOV.U32 R3, RZ, RZ, 0x1 ;  /* 0x00000001ff037424 */ /* 0x000fe200078e00ff */
[----:B------:R-:W-:Y:S02]  /*1cd70*/  MOV R2, 0x1cd90 ;  /* 0x0001cd9000027802 */ /* 0x000fe40000000f00 */
[----:B------:R-:W-:Y:S05]  /*1cd80*/  CALL.REL.NOINC `($__internal_31_$__cuda_sm70_shflsync_bfly_p) ;  /* 0x000010b000007944 */ /* 0x000fea0003c00000 */
[----:B------:R-:W-:Y:S01]  /*1cd90*/  MOV R2, R177 ;  /* 0x000000b100027202 */ /* 0x000fe20000000f00 */
[----:B------:R-:W-:-:S05]  /*1cda0*/  BRA `(.L_x_1931) ;  /* 0xffff80c000007947 */ /* 0x000fca000383ffff */
.L_x_1850:
[----:B------:R-:W-:Y:S01]  /*1cdb0*/  IMAD.MOV.U32 R4, RZ, RZ, R218 ;  /* 0x000000ffff047224 */ /* 0x000fe200078e00da */
[----:B------:R-:W-:-:S02]  /*1cdc0*/  MOV R3, 0x2 ;  /* 0x0000000200037802 */ /* 0x000fc40000000f00 */
[----:B------:R-:W-:Y:S02]  /*1cdd0*/  MOV R2, 0x1cdf0 ;  /* 0x0001cdf000027802 */ /* 0x000fe40000000f00 */
[----:B------:R-:W-:Y:S05]  /*1cde0*/  CALL.REL.NOINC `($__internal_31_$__cuda_sm70_shflsync_bfly_p) ;  /* 0x0000105000007944 */ /* 0x000fea0003c00000 */
[----:B------:R-:W-:Y:S01]  /*1cdf0*/  FADD.FTZ R4, R218, R177 ;  /* 0x000000b1da047221 */ /* 0x000fe20000010000 */
[----:B------:R-:W-:Y:S02]  /*1ce00*/  MOV R3, 0x1 ;  /* 0x0000000100037802 */ /* 0x000fe40000000f00 */
[----:B------:R-:W-:Y:S02]  /*1ce10*/  MOV R2, 0x1ce30 ;  /* 0x0001ce3000027802 */ /* 0x000fe40000000f00 */
[----:B------:R-:W-:Y:S05]  /*1ce20*/  CALL.REL.NOINC `($__internal_31_$__cuda_sm70_shflsync_bfly_p) ;  /* 0x0000101000007944 */ /* 0x000fea0003c00000 */
[----:B------:R-:W-:Y:S01]  /*1ce30*/  FADD.FTZ R9, R4, R177 ;  /* 0x000000b104097221 */ /* 0x000fe20000010000 */
[----:B------:R-:W-:Y:S02]  /*1ce40*/  MOV R4, R217 ;  /* 0x000000d900047202 */ /* 0x000fe40000000f00 */
[----:B------:R-:W-:Y:S02]  /*1ce50*/  MOV R3, 0x2 ;  /* 0x0000000200037802 */ /* 0x000fe40000000f00 */
[----:B------:R-:W-:Y:S02]  /*1ce60*/  MOV R2, 0x1ce80 ;  /* 0x0001ce8000027802 */ /* 0x000fe40000000f00 */
[----:B------:R-:W-:Y:S05]  /*1ce70*/  CALL.REL.NOINC `($__internal_31_$__cuda_sm70_shflsync_bfly_p) ;  /* 0x00000fc000007944 */ /* 0x000fea0003c00000 */
[----:B------:R-:W-:Y:S01]  /*1ce80*/  FADD.FTZ R4, R217, R177 ;  /* 0x000000b1d9047221 */ /* 0x000fe20000010000 */
[----:B------:R-:W-:Y:S02]  /*1ce90*/  MOV R3, 0x1 ;  /* 0x0000000100037802 */ /* 0x000fe40000000f00 */
[----:B------:R-:W-:-:S02]  /*1cea0*/  MOV R2, 0x1cec0 ;  /* 0x0001cec000027802 */ /* 0x000fc40000000f00 */
[----:B------:R-:W-:Y:S05]  /*1ceb0*/  CALL.REL.NOINC `($__internal_31_$__cuda_sm70_shflsync_bfly_p) ;  /* 0x00000f8000007944 */ /* 0x000fea0003c00000 */
[----:B------:R-:W-:Y:S01]  /*1cec0*/  MOV R2, R177 ;  /* 0x000000b100027202 */ /* 0x000fe20000000f00 */
[----:B------:R-:W-:Y:S05]  /*1ced0*/  BRA `(.L_x_1932) ;  /* 0xffff975000007947 */ /* 0x000fea000383ffff */
.L_x_1857:
[----:B--234-:R-:W-:Y:S01]  /*1cee0*/  IMAD.MOV.U32 R209, RZ, RZ, R9 ;  /* 0x000000ffffd17224 */ /* 0x01cfe200078e0009 */
[----:B------:R-:W-:Y:S01]  /*1cef0*/  MOV R208, RZ ;  /* 0x000000ff00d07202 */ /* 0x000fe20000000f00 */
[----:B------:R-:W-:Y:S01]  /*1cf00*/  IMAD.MOV.U32 R3, RZ, RZ, 0x181f ;  /* 0x0000181fff037424 */ /* 0x000fe200078e00ff */
[----:B------:R-:W-:-:S02]  /*1cf10*/  MOV R2, 0x1cf30 ;  /* 0x0001cf3000027802 */ /* 0x000fc40000000f00 */
[----:B-1----:R-:W-:Y:S05]  /*1cf20*/  CALL.REL.NOINC `($__internal_32_$__cuda_sm70_shflsync_idx_p) ;  /* 0x00000f7000007944 */ /* 0x002fea0003c00000 */
[----:B------:R-:W-:Y:S01]  /*1cf30*/  MOV R5, R208 ;  /* 0x000000d000057202 */ /* 0x000fe20000000f00 */
[----:B------:R-:W-:Y:S05]  /*1cf40*/  BRA `(.L_x_1933) ;  /* 0xffffb37000007947 */ /* 0x000fea000383ffff */
.L_x_1858:
[----:B------:R-:W-:Y:S01]  /*1cf50*/  IMAD.MOV.U32 R209, RZ, RZ, R16 ;  /* 0x000000ffffd17224 */ /* 0x000fe200078e0010 */
[----:B------:R-:W-:Y:S01]  /*1cf60*/  MOV R208, RZ ;  /* 0x000000ff00d07202 */ /* 0x000fe20000000f00 */
[----:B------:R-:W-:Y:S01]  /*1cf70*/  IMAD.MOV.U32 R3, RZ, RZ, 0x181f ;  /* 0x0000181fff037424 */ /* 0x000fe200078e00ff */
[----:B------:R-:W-:-:S02]  /*1cf80*/  MOV R2, 0x1cfa0 ;  /* 0x0001cfa000027802 */ /* 0x000fc40000000f00 */
[----:B-123--:R-:W-:Y:S05]  /*1cf90*/  CALL.REL.NOINC `($__internal_32_$__cuda_sm70_shflsync_idx_p) ;  /* 0x00000f0000007944 */ /* 0x00efea0003c00000 */
[----:B------:R-:W-:Y:S01]  /*1cfa0*/  MOV R2, R208 ;  /* 0x000000d000027202 */ /* 0x000fe20000000f00 */
[----:B------:R-:W-:Y:S05]  /*1cfb0*/  BRA `(.L_x_1934) ;  /* 0xffffb32000007947 */ /* 0x000fea000383ffff */
.L_x_1861:
[----:B------:R-:W-:Y:S01]  /*1cfc0*/  IMAD.MOV.U32 R209, RZ, RZ, R9 ;  /* 0x000000ffffd17224 */ /* 0x000fe200078e0009 */
[----:B------:R-:W-:Y:S01]  /*1cfd0*/  MOV R208, 0x1 ;  /* 0x0000000100d07802 */ /* 0x000fe20000000f00 */
[----:B--2---:R-:W-:Y:S01]  /*1cfe0*/  IMAD.MOV.U32 R3, RZ, RZ, 0x181f ;  /* 0x0000181fff037424 */ /* 0x004fe200078e00ff */
[----:B------:R-:W-:-:S02]  /*1cff0*/  MOV R2, 0x1d010 ;  /* 0x0001d01000027802 */ /* 0x000fc40000000f00 */
[----:B-1-34-:R-:W-:Y:S05]  /*1d000*/  CALL.REL.NOINC `($__internal_32_$__cuda_sm70_shflsync_idx_p) ;  /* 0x00000e9000007944 */ /* 0x01afea0003c00000 */
        /* <DEDUP_REMOVED lines=8> */
.L_x_1864:
[----:B------:R-:W-:Y:S01]  /*1d090*/  IMAD.MOV.U32 R209, RZ, RZ, R9 ;  /* 0x000000ffffd17224 */ /* 0x000fe200078e0009 */
[----:B------:R-:W-:Y:S01]  /*1d0a0*/  MOV R208, 0x2 ;  /* 0x0000000200d07802 */ /* 0x000fe20000000f00 */
[----:B--2---:R-:W-:Y:S01]  /*1d0b0*/  IMAD.MOV.U32 R3, RZ, RZ, 0x181f ;  /* 0x0000181fff037424 */ /* 0x004fe200078e00ff */
[----:B------:R-:W-:Y:S02]  /*1d0c0*/  MOV R2, 0x1d0e0 ;  /* 0x0001d0e000027802 */ /* 0x000fe40000000f00 */
[----:B-1-34-:R-:W-:Y:S05]  /*1d0d0*/  CALL.REL.NOINC `($__internal_32_$__cuda_sm70_shflsync_idx_p) ;  /* 0x00000dc000007944 */ /* 0x01afea0003c00000 */
[----:B------:R-:W-:Y:S01]  /*1d0e0*/  MOV R5, R208 ;  /* 0x000000d000057202 */ /* 0x000fe20000000f00 */
[----:B------:R-:W-:Y:S05]  /*1d0f0*/  BRA `(.L_x_1936) ;  /* 0xffffb4c000007947 */ /* 0x000fea000383ffff */
.L_x_1865:
[----:B------:R-:W-:Y:S01]  /*1d100*/  IMAD.MOV.U32 R209, RZ, RZ, R16 ;  /* 0x000000ffffd17224 */ /* 0x000fe200078e0010 */
[----:B------:R-:W-:Y:S01]  /*1d110*/  MOV R208, 0x2 ;  /* 0x0000000200d07802 */ /* 0x000fe20000000f00 */
[----:B--2---:R-:W-:Y:S01]  /*1d120*/  IMAD.MOV.U32 R3, RZ, RZ, 0x181f ;  /* 0x0000181fff037424 */ /* 0x004fe200078e00ff */
[----:B------:R-:W-:Y:S02]  /*1d130*/  MOV R2, 0x1d150 ;  /* 0x0001d15000027802 */ /* 0x000fe40000000f00 */
[----:B-1-34-:R-:W-:Y:S05]  /*1d140*/  CALL.REL.NOINC `($__internal_32_$__cuda_sm70_shflsync_idx_p) ;  /* 0x00000d5000007944 */ /* 0x01afea0003c00000 */
[----:B------:R-:W-:Y:S01]  /*1d150*/  MOV R2, R208 ;  /* 0x000000d000027202 */ /* 0x000fe20000000f00 */
[----:B------:R-:W-:Y:S05]  /*1d160*/  BRA `(.L_x_1937) ;  /* 0xffffb47000007947 */ /* 0x000fea000383ffff */
.L_x_1868:
[----:B------:R-:W-:Y:S01]  /*1d170*/  IMAD.MOV.U32 R209, RZ, RZ, R9 ;  /* 0x000000ffffd17224 */ /* 0x000fe200078e0009 */
[----:B------:R-:W-:Y:S01]  /*1d180*/  MOV R208, 0x3 ;  /* 0x0000000300d07802 */ /* 0x000fe20000000f00 */
[----:B---3--:R-:W-:Y:S01]  /*1d190*/  IMAD.MOV.U32 R3, RZ, RZ, 0x181f ;  /* 0x0000181fff037424 */ /* 0x008fe200078e00ff */
[----:B----4-:R-:W-:-:S02]  /*1d1a0*/  MOV R2, 0x1d1c0 ;  /* 0x0001d1c000027802 */ /* 0x010fc40000000f00 */
[----:B-12---:R-:W-:Y:S05]  /*1d1b0*/  CALL.REL.NOINC `($__internal_32_$__cuda_sm70_shflsync_idx_p) ;  /* 0x00000ce000007944 */ /* 0x006fea0003c00000 */
        /* <DEDUP_REMOVED lines=8> */
.L_x_1870:
[----:B------:R-:W-:Y:S01]  /*1d240*/  IMAD.MOV.U32 R209, RZ, RZ, R6 ;  /* 0x000000ffffd17224 */ /* 0x000fe200078e0006 */
[----:B------:R-:W-:Y:S01]  /*1d250*/  MOV R208, RZ ;  /* 0x000000ff00d07202 */ /* 0x000fe20000000f00 */
[----:B------:R-:W-:Y:S01]  /*1d260*/  IMAD.MOV.U32 R3, RZ, RZ, 0x1c1f ;  /* 0x00001c1fff037424 */ /* 0x000fe200078e00ff */
[----:B------:R-:W-:Y:S02]  /*1d270*/  MOV R2, 0x1d290 ;  /* 0x0001d29000027802 */ /* 0x000fe40000000f00 */
[----:B------:R-:W-:Y:S05]  /*1d280*/  CALL.REL.NOINC `($__internal_32_$__cuda_sm70_shflsync_idx_p) ;  /* 0x00000c1000007944 */ /* 0x000fea0003c00000 */
[----:B------:R-:W-:Y:S01]  /*1d290*/  MOV R4, R208 ;  /* 0x000000d000047202 */ /* 0x000fe20000000f00 */
[----:B------:R-:W-:Y:S05]  /*1d2a0*/  BRA `(.L_x_1939) ;  /* 0xffffb85000007947 */ /* 0x000fea000383ffff */
.L_x_1871:
[----:B------:R-:W-:Y:S01]  /*1d2b0*/  IMAD.MOV.U32 R209, RZ, RZ, R5 ;  /* 0x000000ffffd17224 */ /* 0x000fe200078e0005 */
[----:B------:R-:W-:Y:S01]  /*1d2c0*/  MOV R208, RZ ;  /* 0x000000ff00d07202 */ /* 0x000fe20000000f00 */
[----:B------:R-:W-:Y:S01]  /*1d2d0*/  IMAD.MOV.U32 R3, RZ, RZ, 0x1c1f ;  /* 0x00001c1fff037424 */ /* 0x000fe200078e00ff */
[----:B------:R-:W-:Y:S02]  /*1d2e0*/  MOV R2, 0x1d300 ;  /* 0x0001d30000027802 */ /* 0x000fe40000000f00 */
[----:B-12---:R-:W-:Y:S05]  /*1d2f0*/  CALL.REL.NOINC `($__internal_32_$__cuda_sm70_shflsync_idx_p) ;  /* 0x00000ba000007944 */ /* 0x006fea0003c00000 */
[----:B------:R-:W-:Y:S01]  /*1d300*/  MOV R2, R208 ;  /* 0x000000d000027202 */ /* 0x000fe20000000f00 */
[----:B------:R-:W-:Y:S05]  /*1d310*/  BRA `(.L_x_1940) ;  /* 0xffffb80000007947 */ /* 0x000fea000383ffff */
.L_x_1874:
[----:B------:R-:W-:Y:S01]  /*1d320*/  IMAD.MOV.U32 R209, RZ, RZ, R6 ;  /* 0x000000ffffd17224 */ /* 0x000fe200078e0006 */
[----:B------:R-:W-:Y:S01]  /*1d330*/  MOV R208, 0x1 ;  /* 0x0000000100d07802 */ /* 0x000fe20000000f00 */
[----:B--2---:R-:W-:Y:S01]  /*1d340*/  IMAD.MOV.U32 R3, RZ, RZ, 0x1c1f ;  /* 0x00001c1fff037424 */ /* 0x004fe200078e00ff */
[----:B----4-:R-:W-:-:S02]  /*1d350*/  MOV R2, 0x1d370 ;  /* 0x0001d37000027802 */ /* 0x010fc40000000f00 */
        /* <DEDUP_REMOVED lines=9> */
.L_x_1878:
[----:B------:R-:W-:Y:S01]  /*1d3f0*/  IMAD.MOV.U32 R209, RZ, RZ, R5 ;  /* 0x000000ffffd17224 */ /* 0x000fe200078e0005 */
[----:B------:R-:W-:Y:S01]  /*1d400*/  MOV R208, RZ ;  /* 0x000000ff00d07202 */ /* 0x000fe20000000f00 */
[----:B------:R-:W-:Y:S01]  /*1d410*/  IMAD.MOV.U32 R3, RZ, RZ, 0x181f ;  /* 0x0000181fff037424 */ /* 0x000fe200078e00ff */
[----:B------:R-:W-:Y:S02]  /*1d420*/  MOV R2, 0x1d440 ;  /* 0x0001d44000027802 */ /* 0x000fe40000000f00 */
[----:B------:R-:W-:Y:S05]  /*1d430*/  CALL.REL.NOINC `($__internal_32_$__cuda_sm70_shflsync_idx_p) ;  /* 0x00000a6000007944 */ /* 0x000fea0003c00000 */
[----:B------:R-:W-:Y:S01]  /*1d440*/  MOV R4, R208 ;  /* 0x000000d000047202 */ /* 0x000fe20000000f00 */
[----:B------:R-:W-:Y:S05]  /*1d450*/  BRA `(.L_x_1942) ;  /* 0xffffd7a000007947 */ /* 0x000fea000383ffff */
.L_x_1879:
[----:B------:R-:W-:Y:S01]  /*1d460*/  IMAD.MOV.U32 R209, RZ, RZ, R16 ;  /* 0x000000ffffd17224 */ /* 0x000fe200078e0010 */
[----:B------:R-:W-:Y:S01]  /*1d470*/  MOV R208, RZ ;  /* 0x000000ff00d07202 */ /* 0x000fe20000000f00 */
[----:B------:R-:W-:Y:S01]  /*1d480*/  IMAD.MOV.U32 R3, RZ, RZ, 0x181f ;  /* 0x0000181fff037424 */ /* 0x000fe200078e00ff */
[----:B------:R-:W-:Y:S02]  /*1d490*/  MOV R2, 0x1d4b0 ;  /* 0x0001d4b000027802 */ /* 0x000fe40000000f00 */
[----:B-12---:R-:W-:Y:S05]  /*1d4a0*/  CALL.REL.NOINC `($__internal_32_$__cuda_sm70_shflsync_idx_p) ;  /* 0x000009f000007944 */ /* 0x006fea0003c00000 */
[----:B------:R-:W-:Y:S01]  /*1d4b0*/  MOV R2, R208 ;  /* 0x000000d000027202 */ /* 0x000fe20000000f00 */
[----:B------:R-:W-:Y:S05]  /*1d4c0*/  BRA `(.L_x_1943) ;  /* 0xffffd75000007947 */ /* 0x000fea000383ffff */
.L_x_1882:
        /* <DEDUP_REMOVED lines=13> */
.L_x_1885:
[----:B------:R-:W-:Y:S01]  /*1d5a0*/  IMAD.MOV.U32 R209, RZ, RZ, R5 ;  /* 0x000000ffffd17224 */ /* 0x000fe200078e0005 */
[----:B------:R-:W-:Y:S01]  /*1d5b0*/  MOV R208, 0x2 ;  /* 0x0000000200d07802 */ /* 0x000fe20000000f00 */
[----:B-1----:R-:W-:Y:S01]  /*1d5c0*/  IMAD.MOV.U32 R3, RZ, RZ, 0x181f ;  /* 0x0000181fff037424 */ /* 0x002fe200078e00ff */
[----:B----4-:R-:W-:Y:S02]  /*1d5d0*/  MOV R2, 0x1d5f0 ;  /* 0x0001d5f000027802 */ /* 0x010fe40000000f00 */
[----:B--23--:R-:W-:Y:S05]  /*1d5e0*/  CALL.REL.NOINC `($__internal_32_$__cuda_sm70_shflsync_idx_p) ;  /* 0x000008b000007944 */ /* 0x00cfea0003c00000 */
[----:B------:R-:W-:Y:S01]  /*1d5f0*/  MOV R4, R208 ;  /* 0x000000d000047202 */ /* 0x000fe20000000f00 */
[----:B------:R-:W-:Y:S05]  /*1d600*/  BRA `(.L_x_1945) ;  /* 0xffffd90000007947 */ /* 0x000fea000383ffff */
.L_x_1886:
[----:B------:R-:W-:Y:S01]  /*1d610*/  IMAD.MOV.U32 R209, RZ, RZ, R16 ;  /* 0x000000ffffd17224 */ /* 0x000fe200078e0010 */
[----:B------:R-:W-:Y:S01]  /*1d620*/  MOV R208, 0x2 ;  /* 0x0000000200d07802 */ /* 0x000fe20000000f00 */
[----:B------:R-:W-:Y:S01]  /*1d630*/  IMAD.MOV.U32 R3, RZ, RZ, 0x181f ;  /* 0x0000181fff037424 */ /* 0x000fe200078e00ff */
[----:B----4-:R-:W-:Y:S02]  /*1d640*/  MOV R2, 0x1d660 ;  /* 0x0001d66000027802 */ /* 0x010fe40000000f00 */
[----:B-123--:R-:W-:Y:S05]  /*1d650*/  CALL.REL.NOINC `($__internal_32_$__cuda_sm70_shflsync_idx_p) ;  /* 0x0000084000007944 */ /* 0x00efea0003c00000 */
[----:B------:R-:W-:Y:S01]  /*1d660*/  MOV R2, R208 ;  /* 0x000000d000027202 */ /* 0x000fe20000000f00 */
[----:B------:R-:W-:Y:S05]  /*1d670*/  BRA `(.L_x_1946) ;  /* 0xffffd8b000007947 */ /* 0x000fea000383ffff */
.L_x_1889:
[----:B------:R-:W-:Y:S01]  /*1d680*/  IMAD.MOV.U32 R209, RZ, RZ, R5 ;  /* 0x000000ffffd17224 */ /* 0x000fe200078e0005 */
[----:B------:R-:W-:Y:S01]  /*1d690*/  MOV R208, 0x3 ;  /* 0x0000000300d07802 */ /* 0x000fe20000000f00 */
[----:B-1----:R-:W-:Y:S01]  /*1d6a0*/  IMAD.MOV.U32 R3, RZ, RZ, 0x181f ;  /* 0x0000181fff037424 */ /* 0x002fe200078e00ff */
[----:B------:R-:W-:-:S02]  /*1d6b0*/  MOV R2, 0x1d6d0 ;  /* 0x0001d6d000027802 */ /* 0x000fc40000000f00 */
[----:B--234-:R-:W-:Y:S05]  /*1d6c0*/  CALL.REL.NOINC `($__internal_32_$__cuda_sm70_shflsync_idx_p) ;  /* 0x000007d000007944 */ /* 0x01cfea0003c00000 */
        /* <DEDUP_REMOVED lines=8> */
.L_x_1891:
[----:B------:R-:W-:Y:S01]  /*1d750*/  IMAD.MOV.U32 R209, RZ, RZ, R114 ;  /* 0x000000ffffd17224 */ /* 0x000fe200078e0072 */
[----:B------:R-:W-:Y:S01]  /*1d760*/  MOV R208, RZ ;  /* 0x000000ff00d07202 */ /* 0x000fe20000000f00 */
[----:B------:R-:W-:Y:S01]  /*1d770*/  IMAD.MOV.U32 R3, RZ, RZ, 0x1f ;  /* 0x0000001fff037424 */ /* 0x000fe200078e00ff */
[----:B------:R-:W-:Y:S02]  /*1d780*/  MOV R2, 0x1d7a0 ;  /* 0x0001d7a000027802 */ /* 0x000fe40000000f00 */
[----:B-1-3--:R-:W-:Y:S05]  /*1d790*/  CALL.REL.NOINC `($__internal_32_$__cuda_sm70_shflsync_idx_p) ;  /* 0x0000070000007944 */ /* 0x00afea0003c00000 */
[----:B------:R-:W-:Y:S01]  /*1d7a0*/  MOV R11, R208 ;  /* 0x000000d0000b7202 */ /* 0x000fe20000000f00 */
[----:B------:R-:W-:Y:S05]  /*1d7b0*/  BRA `(.L_x_1948) ;  /* 0xffffdb2000007947 */ /* 0x000fea000383ffff */
.L_x_1892:
[----:B------:R-:W-:Y:S01]  /*1d7c0*/  IMAD.MOV.U32 R209, RZ, RZ, R114 ;  /* 0x000000ffffd17224 */ /* 0x000fe200078e0072 */
[----:B------:R-:W-:Y:S01]  /*1d7d0*/  MOV R208, 0x1 ;  /* 0x0000000100d07802 */ /* 0x000fe20000000f00 */
[----:B------:R-:W-:Y:S01]  /*1d7e0*/  IMAD.MOV.U32 R3, RZ, RZ, 0x1f ;  /* 0x0000001fff037424 */ /* 0x000fe200078e00ff */
[----:B------:R-:W-:Y:S02]  /*1d7f0*/  MOV R2, 0x1d810 ;  /* 0x0001d81000027802 */ /* 0x000fe40000000f00 */
[----:B-1234-:R-:W-:Y:S05]  /*1d800*/  CALL.REL.NOINC `($__internal_32_$__cuda_sm70_shflsync_idx_p) ;  /* 0x0000069000007944 */ /* 0x01efea0003c00000 */
[----:B------:R-:W-:Y:S01]  /*1d810*/  MOV R6, R208 ;  /* 0x000000d000067202 */ /* 0x000fe20000000f00 */
[----:B------:R-:W-:Y:S05]  /*1d820*/  BRA `(.L_x_1949) ;  /* 0xffffdad000007947 */ /* 0x000fea000383ffff */
.L_x_1893:
[----:B------:R-:W-:Y:S01]  /*1d830*/  IMAD.MOV.U32 R2, RZ, RZ, R4 ;  /* 0x000000ffff027224 */ /* 0x000fe200078e0004 */
[----:B------:R-:W-:-:S02]  /*1d840*/  MOV R5, 0x1 ;  /* 0x0000000100057802 */ /* 0x000fc40000000f00 */
[----:B------:R-:W-:Y:S02]  /*1d850*/  MOV R3, 0x1d870 ;  /* 0x0001d87000037802 */ /* 0x000fe40000000f00 */
[----:B-12-4-:R-:W-:Y:S05]  /*1d860*/  CALL.REL.NOINC `($__internal_33_$__cuda_sm70_shflsync_up_p) ;  /* 0x0000068000007944 */ /* 0x016fea0003c00000 */
[----:B------:R-:W-:Y:S05]  /*1d870*/  BRA `(.L_x_1950) ;  /* 0xffffdbb000007947 */ /* 0x000fea000383ffff */
.L_x_1894:
[----:B------:R-:W-:Y:S01]  /*1d880*/  IMAD.MOV.U32 R2, RZ, RZ, R4 ;  /* 0x000000ffff027224 */ /* 0x000fe200078e0004 */
[----:B------:R-:W-:Y:S02]  /*1d890*/  MOV R5, 0x2 ;  /* 0x0000000200057802 */ /* 0x000fe40000000f00 */
[----:B------:R-:W-:Y:S02]  /*1d8a0*/  MOV R3, 0x1d8c0 ;  /* 0x0001d8c000037802 */ /* 0x000fe40000000f00 */
[----:B--2-4-:R-:W-:Y:S05]  /*1d8b0*/  CALL.REL.NOINC `($__internal_33_$__cuda_sm70_shflsync_up_p) ;  /* 0x0000063000007944 */ /* 0x014fea0003c00000 */
        /* <DEDUP_REMOVED lines=27> */
.L_x_1898:
[----:B------:R-:W-:Y:S01]  /*1da70*/  IMAD.MOV.U32 R2, RZ, RZ, R4 ;  /* 0x000000ffff027224 */ /* 0x000fe200078e0004 */
[----:B------:R-:W-:Y:S02]  /*1da80*/  MOV R5, 0x1 ;  /* 0x0000000100057802 */ /* 0x000fe40000000f00 */
[----:B------:R-:W-:Y:S02]  /*1da90*/  MOV R3, 0x1dab0 ;  /* 0x0001dab000037802 */ /* 0x000fe40000000f00 */
[----:B------:R-:W-:Y:S05]  /*1daa0*/  CALL.REL.NOINC `($__internal_33_$__cuda_sm70_shflsync_up_p) ;  /* 0x0000044000007944 */ /* 0x000fea0003c00000 */
[----:B------:R-:W-:Y:S01]  /*1dab0*/  MOV R2, R5 ;  /* 0x0000000500027202 */ /* 0x000fe20000000f00 */
[----:B------:R-:W-:Y:S05]  /*1dac0*/  BRA `(.L_x_1952) ;  /* 0xffffdbd000007947 */ /* 0x000fea000383ffff */
.L_x_1899:
        /* <DEDUP_REMOVED lines=31> */
.L_x_1901:
[----:B------:R-:W-:Y:S02]  /*1dcc0*/  SEL R2, RZ, 0x1, P0 ;  /* 0x00000001ff027807 */ /* 0x000fe40000000000 */
[----:B------:R-:W-:Y:S02]  /*1dcd0*/  MOV R3, 0x1dcf0 ;  /* 0x0001dcf000037802 */ /* 0x000fe40000000f00 */
[----:B-1----:R-:W-:Y:S05]  /*1dce0*/  CALL.REL.NOINC `($__internal_34_$__cuda_sm70_votesync_ballot) ;  /* 0x0000027000007944 */ /* 0x002fea0003c00000 */
[----:B------:R-:W-:Y:S05]  /*1dcf0*/  BRA `(.L_x_1954) ;  /* 0xffffdb3000007947 */ /* 0x000fea000383ffff */
.L_x_1902:
[----:B------:R-:W-:Y:S01]  /*1dd00*/  IMAD.MOV.U32 R209, RZ, RZ, R9 ;  /* 0x000000ffffd17224 */ /* 0x000fe200078e0009 */
[----:B---3--:R-:W-:Y:S01]  /*1dd10*/  MOV R208, R14 ;  /* 0x0000000e00d07202 */ /* 0x008fe20000000f00 */
[----:B------:R-:W-:Y:S01]  /*1dd20*/  IMAD.MOV.U32 R3, RZ, RZ, 0x1f ;  /* 0x0000001fff037424 */ /* 0x000fe200078e00ff */
[----:B------:R-:W-:Y:S02]  /*1dd30*/  MOV R2, 0x1dd50 ;  /* 0x0001dd5000027802 */ /* 0x000fe40000000f00 */
[----:B-12---:R-:W-:Y:S05]  /*1dd40*/  CALL.REL.NOINC `($__internal_32_$__cuda_sm70_shflsync_idx_p) ;  /* 0x0000015000007944 */ /* 0x006fea0003c00000 */
[----:B------:R-:W-:Y:S01]  /*1dd50*/  IMAD.MOV.U32 R6, RZ, RZ, R208 ;  /* 0x000000ffff067224 */ /* 0x000fe200078e00d0 */
[----:B------:R-:W-:Y:S01]  /*1dd60*/  MOV R208, R14 ;  /* 0x0000000e00d07202 */ /* 0x000fe20000000f00 */
[----:B------:R-:W-:Y:S01]  /*1dd70*/  IMAD.MOV.U32 R209, RZ, RZ, R10 ;  /* 0x000000ffffd17224 */ /* 0x000fe200078e000a */
[----:B------:R-:W-:Y:S02]  /*1dd80*/  MOV R3, 0x1f ;  /* 0x0000001f00037802 */ /* 0x000fe40000000f00 */
[----:B------:R-:W-:-:S02]  /*1dd90*/  MOV R2, 0x1ddb0 ;  /* 0x0001ddb000027802 */ /* 0x000fc40000000f00 */
[----:B------:R-:W-:Y:S05]  /*1dda0*/  CALL.REL.NOINC `($__internal_32_$__cuda_sm70_shflsync_idx_p) ;  /* 0x000000f000007944 */ /* 0x000fea0003c00000 */
[----:B------:R-:W-:Y:S01]  /*1ddb0*/  MOV R5, R208 ;  /* 0x000000d000057202 */ /* 0x000fe20000000f00 */
[----:B------:R-:W-:Y:S05]  /*1ddc0*/  BRA `(.L_x_1955) ;  /* 0xffffdaa000007947 */ /* 0x000fea000383ffff */
.L_x_1905:
[----:B------:R-:W-:Y:S01]  /*1ddd0*/  MOV R208, R2 ;  /* 0x0000000200d07202 */ /* 0x000fe20000000f00 */
[----:B------:R-:W-:Y:S01]  /*1dde0*/  IMAD.MOV.U32 R209, RZ, RZ, R4 ;  /* 0x000000ffffd17224 */ /* 0x000fe200078e0004 */
[----:B------:R-:W-:Y:S01]  /*1ddf0*/  MOV R2, 0x1de20 ;  /* 0x0001de2000027802 */ /* 0x000fe20000000f00 */
[----:B------:R-:W-:-:S02]  /*1de00*/  IMAD.MOV.U32 R3, RZ, RZ, 0x1f ;  /* 0x0000001fff037424 */ /* 0x000fc400078e00ff */
[----:B-1234-:R-:W-:Y:S05]  /*1de10*/  CALL.REL.NOINC `($__internal_32_$__cuda_sm70_shflsync_idx_p) ;  /* 0x0000008000007944 */ /* 0x01efea0003c00000 */
[----:B------:R-:W-:Y:S01]  /*1de20*/  MOV R16, R208 ;  /* 0x000000d000107202 */ /* 0x000fe20000000f00 */
[----:B------:R-:W-:Y:S05]  /*1de30*/  BRA `(.L_x_1904) ;  /* 0xffffda9000007947 */ /* 0x000fea000383ffff */
        .weak           $__internal_31_$__cuda_sm70_shflsync_bfly_p
        .type           $__internal_31_$__cuda_sm70_shflsync_bfly_p,@function
        .size           $__internal_31_$__cuda_sm70_shflsync_bfly_p,($__internal_32_$__cuda_sm70_shflsync_idx_p - $__internal_31_$__cuda_sm70_shflsync_bfly_p)
$__internal_31_$__cuda_sm70_shflsync_bfly_p:
[----:B------:R-:W-:Y:S02]  /*1de40*/  MOV R177, 0x1f ;  /* 0x0000001f00b17802 */ /* 0x000fe40000000f00 */
[----:B------:R-:W-:-:S04]  /*1de50*/  MOV R178, 0xffffffff ;  /* 0xffffffff00b27802 */ /* 0x000fc80000000f00 */
[----:B------:R-:W-:Y:S04]  /*1de60*/  WARPSYNC R178 ;  /* 0x000000b200007348 */ /* 0x000fe80003800000 */
[----:B------:R1:W2:Y:S02]  /*1de70*/  SHFL.BFLY PT, R177, R4, R3, R177 ;  /* 0x0c00000304b17389 */ /* 0x0002a400000e00b1 */
[----:B-1----:R-:W-:-:S04]  /*1de80*/  MOV R3, 0x0 ;  /* 0x0000000000037802 */ /* 0x002fc80000000f00 */
[----:B--2---:R-:W-:Y:S05]  /*1de90*/  RET.REL.NODEC R2 `(_ZN7cutlass13device_kernelIN5flash19enable_sm80_to_sm89INS1_16FlashAttnFwdSm80INS1_25CollectiveMainloopFwdSm80ILi8ELi1ELb0EN4cute5tupleIJNS5_1CILi128EEENS7_ILi48EEENS7_ILi256EEEEEELi256ENS_10bfloat16_tEfNS_4arch4Sm80ELb0ELb0ELb0ELb1ELb1ELb1ELb1ELb1EEENS1_21CollectiveEpilogueFwdINS6_IJS8_SA_S9_EEENS6_IJNS7_ILi1EEESI_SI_EEESC_SE_Li256ELb1ELb1ELb1ELb0EEENS1_36VarlenDynamicPersistentTileSchedulerILi128ELi48ELi256ELi256ELb1ELb1ELb0ELb0ELb1ELb1EEEEEEEEEvNT_6ParamsE) ;  /* 0xfffe216002007950 */ /* 0x004fea0003c3ffff */
        .weak           $__internal_32_$__cuda_sm70_shflsync_idx_p
        .type           $__internal_32_$__cuda_sm70_shflsync_idx_p,@function
        .size           $__internal_32_$__cuda_sm70_shflsync_idx_p,($__internal_33_$__cuda_sm70_shflsync_up_p - $__internal_32_$__cuda_sm70_shflsync_idx_p)
$__internal_32_$__cuda_sm70_shflsync_idx_p:
[----:B------:R-:W-:-:S04]  /*1dea0*/  MOV R228, 0xffffffff ;  /* 0xffffffff00e47802 */ /* 0x000fc80000000f00 */
[----:B------:R-:W-:Y:S04]  /*1deb0*/  WARPSYNC R228 ;  /* 0x000000e400007348 */ /* 0x000fe80003800000 */
[----:B------:R1:W2:Y:S02]  /*1dec0*/  SHFL.IDX PT, R208, R209, R208, R3 ;  /* 0x000000d0d1d07389 */ /* 0x0002a400000e0003 */
[----:B-1----:R-:W-:-:S04]  /*1ded0*/  MOV R3, 0x0 ;  /* 0x0000000000037802 */ /* 0x002fc80000000f00 */
[----:B--2---:R-:W-:Y:S05]  /*1dee0*/  RET.REL.NODEC R2 `(_ZN7cutlass13device_kernelIN5flash19enable_sm80_to_sm89INS1_16FlashAttnFwdSm80INS1_25CollectiveMainloopFwdSm80ILi8ELi1ELb0EN4cute5tupleIJNS5_1CILi128EEENS7_ILi48EEENS7_ILi256EEEEEELi256ENS_10bfloat16_tEfNS_4arch4Sm80ELb0ELb0ELb0ELb1ELb1ELb1ELb1ELb1EEENS1_21CollectiveEpilogueFwdINS6_IJS8_SA_S9_EEENS6_IJNS7_ILi1EEESI_SI_EEESC_SE_Li256ELb1ELb1ELb1ELb0EEENS1_36VarlenDynamicPersistentTileSchedulerILi128ELi48ELi256ELi256ELb1ELb1ELb0ELb0ELb1ELb1EEEEEEEEEvNT_6ParamsE) ;  /* 0xfffe211002007950 */ /* 0x004fea0003c3ffff */
        .weak           $__internal_33_$__cuda_sm70_shflsync_up_p
        .type           $__internal_33_$__cuda_sm70_shflsync_up_p,@function
        .size           $__internal_33_$__cuda_sm70_shflsync_up_p,($__internal_34_$__cuda_sm70_votesync_ballot - $__internal_33_$__cuda_sm70_shflsync_up_p)
$__internal_33_$__cuda_sm70_shflsync_up_p:
[----:B------:R-:W-:Y:S02]  /*1def0*/  IMAD.MOV.U32 R13, RZ, RZ, -0x1 ;  /* 0xffffffffff0d7424 */ /* 0x000fe400078e00ff */
[----:B------:R-:W-:Y:S02]  /*1df00*/  IMAD.MOV.U32 R12, RZ, RZ, RZ ;  /* 0x000000ffff0c7224 */ /* 0x000fe400078e00ff */
[----:B------:R-:W-:Y:S04]  /*1df10*/  WARPSYNC R13 ;  /* 0x0000000d00007348 */ /* 0x000fe80003800000 */
[----:B------:R1:W2:Y:S02]  /*1df20*/  SHFL.UP PT, R5, R2, R5, R12 ;  /* 0x0400000502057389 */ /* 0x0002a400000e000c */
[----:B-1----:R-:W-:-:S02]  /*1df30*/  MOV R2, R3 ;  /* 0x0000000300027202 */ /* 0x002fc40000000f00 */
[----:B------:R-:W-:-:S04]  /*1df40*/  MOV R3, 0x0 ;  /* 0x0000000000037802 */ /* 0x000fc80000000f00 */
[----:B--2---:R-:W-:Y:S05]  /*1df50*/  RET.REL.NODEC R2 `(_ZN7cutlass13device_kernelIN5flash19enable_sm80_to_sm89INS1_16FlashAttnFwdSm80INS1_25CollectiveMainloopFwdSm80ILi8ELi1ELb0EN4cute5tupleIJNS5_1CILi128EEENS7_ILi48EEENS7_ILi256EEEEEELi256ENS_10bfloat16_tEfNS_4arch4Sm80ELb0ELb0ELb0ELb1ELb1ELb1ELb1ELb1EEENS1_21CollectiveEpilogueFwdINS6_IJS8_SA_S9_EEENS6_IJNS7_ILi1EEESI_SI_EEESC_SE_Li256ELb1ELb1ELb1ELb0EEENS1_36VarlenDynamicPersistentTileSchedulerILi128ELi48ELi256ELi256ELb1ELb1ELb0ELb0ELb1ELb1EEEEEEEEEvNT_6ParamsE) ;  /* 0xfffe20a002007950 */ /* 0x004fea0003c3ffff */
        .weak           $__internal_34_$__cuda_sm70_votesync_ballot
        .type           $__internal_34_$__cuda_sm70_votesync_ballot,@function
        .size           $__internal_34_$__cuda_sm70_votesync_ballot,(.L_x_3270 - $__internal_34_$__cuda_sm70_votesync_ballot)
$__internal_34_$__cuda_sm70_votesync_ballot:
[----:B------:R-:W-:Y:S01]  /*1df60*/  ISETP.NE.U32.AND P0, PT, R2, 0x1, PT ;  /* 0x000000010200780c */ /* 0x000fe20003f05070 */
[----:B------:R-:W-:-:S04]  /*1df70*/  IMAD.MOV.U32 R5, RZ, RZ, -0x1 ;  /* 0xffffffffff057424 */ /* 0x000fc800078e00ff */
[----:B------:R-:W-:Y:S08]  /*1df80*/  WARPSYNC R5 ;  /* 0x0000000500007348 */ /* 0x000ff00003800000 */
[----:B------:R-:W-:-:S04]  /*1df90*/  VOTE.ANY R2, PT, !P0 ;  /* 0x0000000000027806 */ /* 0x000fc800040e0100 */
[----:B------:R-:W-:Y:S01]  /*1dfa0*/  LOP3.LUT R12, R2, R5, RZ, 0xc0, !PT ;  /* 0x00000005020c7212 */ /* 0x000fe200078ec0ff */
[----:B------:R-:W-:Y:S02]  /*1dfb0*/  IMAD.MOV.U32 R2, RZ, RZ, R3 ;  /* 0x000000ffff027224 */ /* 0x000fe400078e0003 */
[----:B------:R-:W-:-:S04]  /*1dfc0*/  IMAD.MOV.U32 R3, RZ, RZ, 0x0 ;  /* 0x00000000ff037424 */ /* 0x000fc800078e00ff */
[----:B------:R-:W-:Y:S05]  /*1dfd0*/  RET.REL.NODEC R2 `(_ZN7cutlass13device_kernelIN5flash19enable_sm80_to_sm89INS1_16FlashAttnFwdSm80INS1_25CollectiveMainloopFwdSm80ILi8ELi1ELb0EN4cute5tupleIJNS5_1CILi128EEENS7_ILi48EEENS7_ILi256EEEEEELi256ENS_10bfloat16_tEfNS_4arch4Sm80ELb0ELb0ELb0ELb1ELb1ELb1ELb1ELb1EEENS1_21CollectiveEpilogueFwdINS6_IJS8_SA_S9_EEENS6_IJNS7_ILi1EEESI_SI_EEESC_SE_Li256ELb1ELb1ELb1ELb0EEENS1_36VarlenDynamicPersistentTileSchedulerILi128ELi48ELi256ELi256ELb1ELb1ELb0ELb0ELb1ELb1EEEEEEEEEvNT_6ParamsE) ;  /* 0xfffe202002007950 */ /* 0x000fea0003c3ffff */
.L_x_1956:
        /* <DEDUP_REMOVED lines=10> */
.L_x_3270:


//--------------------- .text._ZN7cutlass13device_kernelIN5flash19enable_sm80_to_sm89INS1_16FlashAttnFwdSm80INS1_25CollectiveMainloopFwdSm80ILi8ELi1ELb0EN4cute5tupleIJNS5_1CILi128EEENS7_ILi64EEENS7_ILi256EEEEEELi256ENS_10bfloat16_tEfNS_4arch4Sm80ELb0ELb1ELb0ELb0ELb1ELb0ELb1ELb1EEENS1_21CollectiveEpilogueFwdINS6_IJS8_SA_S9_EEENS6_IJNS7_ILi1EEESI_SI_EEESC_SE_Li256ELb0ELb1ELb1ELb0EEENS1_19SingleTileSchedulerILb0ELb1ELb1ELi128EEEEEEEEEvNT_6ParamsE --------------------------
	.section	.text._ZN7cutlass13device_kernelIN5flash19enable_sm80_to_sm89INS1_16FlashAttnFwdSm80INS1_25CollectiveMainloopFwdSm80ILi8ELi1ELb0EN4cute5tupleIJNS5_1CILi128EEENS7_ILi64EEENS7_ILi256EEEEEELi256ENS_10bfloat16_tEfNS_4arch4Sm80ELb0ELb1ELb0ELb0ELb1ELb0ELb1ELb1EEENS1_21CollectiveEpilogueFwdINS6_IJS8_SA_S9_EEENS6_IJNS7_ILi1EEESI_SI_EEESC_SE_Li256ELb0ELb1ELb1ELb0EEENS1_19SingleTileSchedulerILb0ELb1ELb1ELi128EEEEEEEEEvNT_6ParamsE,"ax",@progbits
	.sectioninfo	@"SHI_REGISTERS=255"
	.align	128
.text._ZN7cutlass13device_kernelIN5flash19enable_sm80_to_sm89INS1_16FlashAttnFwdSm80INS1_25CollectiveMainloopFwdSm80ILi8ELi1ELb0EN4cute5tupleIJNS5_1CILi128EEENS7_ILi64EEENS7_ILi256EEEEEELi256ENS_10bfloat16_tEfNS_4arch4Sm80ELb0ELb1ELb0ELb0ELb1ELb0ELb1ELb1EEENS1_21CollectiveEpilogueFwdINS6_IJS8_SA_S9_EEENS6_IJNS7_ILi1EEESI_SI_EEESC_SE_Li256ELb0ELb1ELb1ELb0EEENS1_19SingleTileSchedulerILb0ELb1ELb1ELi128EEEEEEEEEvNT_6ParamsE:
        .type           _ZN7cutlass13device_kernelIN5flash19enable_sm80_to_sm89INS1_16FlashAttnFwdSm80INS1_25CollectiveMainloopFwdSm80ILi8ELi1ELb0EN4cute5tupleIJNS5_1CILi128EEENS7_ILi64EEENS7_ILi256EEEEEELi256ENS_10bfloat16_tEfNS_4arch4Sm80ELb0ELb1ELb0ELb0ELb1ELb0ELb1ELb1EEENS1_21CollectiveEpilogueFwdINS6_IJS8_SA_S9_EEENS6_IJNS7_ILi1EEESI_SI_EEESC_SE_Li256ELb0ELb1ELb1ELb0EEENS1_19SingleTileSchedulerILb0ELb1ELb1ELi128EEEEEEEEEvNT_6ParamsE,@function
        .size           _ZN7cutlass13device_kernelIN5flash19enable_sm80_to_sm89INS1_16FlashAttnFwdSm80INS1_25CollectiveMainloopFwdSm80ILi8ELi1ELb0EN4cute5tupleIJNS5_1CILi128EEENS7_ILi64EEENS7_ILi256EEEEEELi256ENS_10bfloat16_tEfNS_4arch4Sm80ELb0ELb1ELb0ELb0ELb1ELb0ELb1ELb1EEENS1_21CollectiveEpilogueFwdINS6_IJS8_SA_S9_EEENS6_IJNS7_ILi1EEESI_SI_EEESC_SE_Li256ELb0ELb1ELb1ELb0EEENS1_19SingleTileSchedulerILb0ELb1ELb1ELi128EEEEEEEEEvNT_6ParamsE,(.L_x_3275 - _ZN7cutlass13device_kernelIN5flash19enable_sm80_to_sm89INS1_16FlashAttnFwdSm80INS1_25CollectiveMainloopFwdSm80ILi8ELi1ELb0EN4cute5tupleIJNS5_1CILi128EEENS7_ILi64EEENS7_ILi256EEEEEELi256ENS_10bfloat16_tEfNS_4arch4Sm80ELb0ELb1ELb0ELb0ELb1ELb0ELb1ELb1EEENS1_21CollectiveEpilogueFwdINS6_IJS8_SA_S9_EEENS6_IJNS7_ILi1EEESI_SI_EEESC_SE_Li256ELb0ELb1ELb1ELb0EEENS1_19SingleTileSchedulerILb0ELb1ELb1ELi128EEEEEEEEEvNT_6ParamsE)
        .other          _ZN7cutlass13device_kernelIN5flash19enable_sm80_to_sm89INS1_16FlashAttnFwdSm80INS1_25CollectiveMainloopFwdSm80ILi8ELi1ELb0EN4cute5tupleIJNS5_1CILi128EEENS7_ILi64EEENS7_ILi256EEEEEELi256ENS_10bfloat16_tEfNS_4arch4Sm80ELb0ELb1ELb0ELb0ELb1ELb0ELb1ELb1EEENS1_21CollectiveEpilogueFwdINS6_IJS8_SA_S9_EEENS6_IJNS7_ILi1EEESI_SI_EEESC_SE_Li256ELb0ELb1ELb1ELb0EEENS1_19SingleTileSchedulerILb0ELb1ELb1ELi128EEEEEEEEEvNT_6ParamsE,@"STO_CUDA_ENTRY STV_DEFAULT"
_ZN7cutlass13device_kernelIN5flash19enable_sm80_to_sm89INS1_16FlashAttnFwdSm80INS1_25CollectiveMainloopFwdSm80ILi8ELi1ELb0EN4cute5tupleIJNS5_1CILi128EEENS7_ILi64EEENS7_ILi256EEEEEELi256ENS_10bfloat16_tEfNS_4arch4Sm80ELb0ELb1ELb0ELb0ELb1ELb0ELb1ELb1EEENS1_21CollectiveEpilogueFwdINS6_IJS8_SA_S9_EEENS6_IJNS7_ILi1EEESI_SI_EEESC_SE_Li256ELb0ELb1ELb1ELb0EEENS1_19SingleTileSchedulerILb0ELb1ELb1ELi128EEEEEEEEEvNT_6ParamsE:
[----:B------:R-:W-:Y:S02]  /*0000*/  MOV R1, c[0x0][0x28] ;  /* 0x00000a0000017a02 */ /* 0x000fe40000000f00 */
[----:B------:R-:W1:Y:S01]  /*0010*/  S2R R83, SR_TID.X ;  /* 0x0000000000537919 */ /* 0x000e620000002100 */
[----:B------:R-:W2:Y:S08]  /*0020*/  S2UR UR7, SR_CTAID.Y ;  /* 0x00000000000779c3 */ /* 0x000eb00000002600 */
        /* <DEDUP_REMOVED lines=14> */
.L_x_1957:
[----:B------:R-:W-:Y:S02]  /*0110*/  ULDC.64 UR4, c[0x0][0x550] ;  /* 0x0001540000047ab9 */ /* 0x000fe40000000a00 */
[----:B------:R-:W-:Y:S02]  /*0120*/  UISETP.NE.AND UP0, UPT, UR4, 0x1, UPT ;  /* 0x000000010400788c */ /* 0x000fe4000bf05270 */
[----:B------:R-:W-:-:S02]  /*0130*/  UIMAD.WIDE.U32 UR8, UR7, UR5, URZ ;  /* 0x00000005070872a5 */ /* 0x000fc4000f8e003f */
[----:B------:R-:W-:Y:S02]  /*0140*/  ULDC UR4, c[0x0][0x558] ;  /* 0x0001560000047ab9 */ /* 0x000fe40000000800 */
[----:B------:R-:W-:-:S05]  /*0150*/  UMOV UR13, UR7 ;  /* 0x00000007000d7c82 */ /* 0x000fca0008000000 */
[----:B------:R-:W-:-:S03]  /*0160*/  @UP0 USHF.R.U32.HI UR13, URZ, UR4, UR9 ;  /* 0x000000043f0d0299 */ /* 0x000fc60008011609 */
.L_x_1958:
        /* <DEDUP_REMOVED lines=16> */
[----:B------:R-:W1:Y:S01]  /*0270*/  S2UR UR25, SR_CTAID.X ;  /* 0x00000000001979c3 */ /* 0x000e620000002500 */
[----:B------:R-:W-:Y:S02]  /*0280*/  ULDC UR4, c[0x0][0x2c4] ;  /* 0x0000b10000047ab9 */ /* 0x000fe40000000800 */
[----:B------:R-:W-:Y:S02]  /*0290*/  UISETP.NE.AND UP1, UPT, UR4, 0x1, UPT ;  /* 0x000000010400788c */ /* 0x000fe4000bf25270 */
[----:B------:R-:W-:Y:S02]  /*02a0*/  UMOV UR12, URZ ;  /* 0x0000003f000c7c82 */ /* 0x000fe40008000000 */
[----:B------:R-:W-:Y:S02]  /*02b0*/  ULDC.64 UR4, c[0x0][0x2c8] ;  /* 0x0000b20000047ab9 */ /* 0x000fe40000000a00 */
[----:B-1----:R-:W-:-:S05]  /*02c0*/  USHF.L.U32 UR24, UR25, 0x7, URZ ;  /* 0x0000000719187899 */ /* 0x002fca000800063f */
[----:B------:R-:W-:Y:S02]  /*02d0*/  @UP1 UIADD3 UR10, UR24, 0x7f, URZ ;  /* 0x0000007f180a1890 */ /* 0x000fe4000fffe03f */
[----:B------:R-:W-:Y:S02]  /*02e0*/  UIADD3 UR8, UR24, 0x7f, URZ ;  /* 0x0000007f18087890 */ /* 0x000fe4000fffe03f */
[----:B------:R-:W-:-:S03]  /*02f0*/  UIMAD.WIDE.U32 UR10, UR10, UR4, URZ ;  /* 0x000000040a0a72a5 */ /* 0x000fc6000f8e003f */
[----:B------:R-:W-:-:S04]  /*0300*/  ULDC UR4, c[0x0][0x2ac] ;  /* 0x0000ab0000047ab9 */ /* 0x000fc80000000800 */
[----:B------:R-:W-:Y:S02]  /*0310*/  @UP1 UMOV UR9, UR11 ;  /* 0x0000000b00091c82 */ /* 0x000fe40008000000 */
[----:B------:R-:W-:Y:S02]  /*0320*/  ULDC UR10, c[0x0][0x1d0] ;  /* 0x00007400000a7ab9 */ /* 0x000fe40000000800 */
[----:B------:R-:W-:Y:S02]  /*0330*/  @UP1 USHF.R.U32.HI UR8, URZ, UR5, UR9 ;  /* 0x000000053f081299 */ /* 0x000fe40008011609 */
[----:B------:R-:W-:Y:S02]  /*0340*/  UIMAD UR10, UR4, UR10, URZ ;  /* 0x0000000a040a72a4 */ /* 0x000fe4000f8e023f */
[----:B------:R-:W-:Y:S02]  /*0350*/  UMOV UR9, 0x1 ;  /* 0x0000000100097882 */ /* 0x000fe40000000000 */
[----:B------:R-:W-:-:S02]  /*0360*/  ULDC.64 UR4, c[0x0][0x328] ;  /* 0x0000ca0000047ab9 */ /* 0x000fc40000000a00 */
[----:B------:R-:W-:Y:S02]  /*0370*/  UISETP.LE.AND UP0, UPT, UR9, UR5, UPT ;  /* 0x000000050900728c */ /* 0x000fe4000bf03270 */
[----:B------:R-:W-:Y:S02]  /*0380*/  ULDC UR11, c[0x0][0x168] ;  /* 0x00005a00000b7ab9 */ /* 0x000fe40000000800 */
[----:B------:R-:W-:-:S04]  /*0390*/  UIADD3 UR11, UR10, -UR11, UR9 ;  /* 0x8000000b0a0b7290 */ /* 0x000fc8000fffe009 */
[----:B------:R-:W-:-:S04]  /*03a0*/  UIADD3 UR5, UR11, UR8, URZ ;  /* 0x000000080b057290 */ /* 0x000fc8000fffe03f */
        /* <DEDUP_REMOVED lines=16> */
.L_x_1960:
[----:B------:R-:W-:Y:S02]  /*04b0*/  ULDC UR4, c[0x0][0x32c] ;  /* 0x0000cb0000047ab9 */ /* 0x000fe40000000800 */
[----:B------:R-:W-:-:S03]  /*04c0*/  UISETP.NE.AND UP2, UPT, UR9, UR4, UPT ;  /* 0x000000040900728c */ /* 0x000fc6000bf45270 */
[----:B------:R-:W-:Y:S02]  /*04d0*/  ULDC.64 UR4, c[0x0][0x330] ;  /* 0x0000cc0000047ab9 */ /* 0x000fe40000000a00 */
[----:B------:R-:W-:-:S07]  /*04e0*/  UIMAD.WIDE.U32 UR14, UR11, UR4, URZ ;  /* 0x000000040b0e72a5 */ /* 0x000fce000f8e003f */
[----:B------:R-:W-:Y:S02]  /*04f0*/  @UP2 UMOV UR9, UR15 ;  /* 0x0000000f00092c82 */ /* 0x000fe40008000000 */
[----:B------:R-:W-:Y:S02]  /*0500*/  @UP2 USHF.R.U32.HI UR11, URZ, UR5, UR9 ;  /* 0x000000053f0b2299 */ /* 0x000fe40008011609 */
.L_x_1961:
[----:B------:R-:W-:Y:S02]  /*0510*/  ULDC UR4, c[0x0][0x32c] ;  /* 0x0000cb0000047ab9 */ /* 0x000fe40000000800 */
[----:B------:R-:W-:-:S04]  /*0520*/  UIMAD UR4, UR11, UR4, UR4 ;  /* 0x000000040b0472a4 */ /* 0x000fc8000f8e0204 */
[----:B------:R-:W-:-:S04]  /*0530*/  UISETP.LT.AND UP2, UPT, UR8, UR4, UPT ;  /* 0x000000040800728c */ /* 0x000fc8000bf41270 */
[----:B------:R-:W-:Y:S02]  /*0540*/  USEL UR8, UR8, UR4, UP2 ;  /* 0x0000000408087287 */ /* 0x000fe40009000000 */
.L_x_1959:
[----:B------:R-:W-:Y:S01]  /*0550*/  UIADD3 UR9, UR10, 0x3f, URZ ;  /* 0x0000003f0a097890 */ /* 0x000fe2000fffe03f */
[----:B------:R-:W-:Y:S01]  /*0560*/  PLOP3.LUT P0, PT, PT, PT, UP0, 0x40, 0x0 ;  /* 0x000000000000781c */ /* 0x000fe20003f0e808 */
[----:B------:R-:W-:Y:S02]  /*0570*/  UIADD3 UR11, UR8, 0x3f, URZ ;  /* 0x0000003f080b7890 */ /* 0x000fe4000fffe03f */
[----:B------:R-:W-:Y:S02]  /*0580*/  ULDC.64 UR4, c[0x0][0x2c8] ;  /* 0x0000b20000047ab9 */ /* 0x000fe40000000a00 */
[----:B------:R-:W-:Y:S02]  /*0590*/  UIMAD.WIDE.U32 UR16, UR24, UR4, URZ ;  /* 0x00000004181072a5 */ /* 0x000fe4000f8e003f */
[----:B------:R-:W-:Y:S02]  /*05a0*/  USHF.R.S32.HI UR14, URZ, 0x1f, UR9 ;  /* 0x0000001f3f0e7899 */ /* 0x000fe40008011409 */
[----:B------:R-:W-:-:S02]  /*05b0*/  USHF.R.S32.HI UR8, URZ, 0x1f, UR11 ;  /* 0x0000001f3f087899 */ /* 0x000fc4000801140b */
[----:B------:R-:W-:Y:S02]  /*05c0*/  UMOV UR4, UR24 ;  /* 0x0000001800047c82 */ /* 0x000fe40008000000 */
[----:B------:R-:W-:Y:S02]  /*05d0*/  @UP1 USHF.R.U32.HI UR4, URZ, UR5, UR17 ;  /* 0x000000053f041299 */ /* 0x000fe40008011611 */
[----:B------:R-:W-:Y:S02]  /*05e0*/  ULEA.HI UR5, UR14, UR9, URZ, 0x6 ;  /* 0x000000090e057291 */ /* 0x000fe4000f8f303f */
[----:B------:R-:W-:Y:S02]  /*05f0*/  ULEA.HI UR20, UR8, UR11, URZ, 0x6 ;  /* 0x0000000b08147291 */ /* 0x000fe4000f8f303f */
[----:B------:R-:W-:Y:S02]  /*0600*/  ULDC UR21, c[0x0][0x168] ;  /* 0x00005a0000157ab9 */ /* 0x000fe40000000800 */
[----:B------:R-:W-:-:S02]  /*0610*/  USHF.R.S32.HI UR5, URZ, 0x6, UR5 ;  /* 0x000000063f057899 */ /* 0x000fc40008011405 */
[----:B------:R-:W-:Y:S02]  /*0620*/  USHF.R.S32.HI UR20, URZ, 0x6, UR20 ;  /* 0x000000063f147899 */ /* 0x000fe40008011414 */
[----:B------:R-:W-:Y:S02]  /*0630*/  UIADD3 UR21, UR10, -UR21, URZ ;  /* 0x800000150a157290 */ /* 0x000fe4000fffe03f */
[----:B------:R-:W-:Y:S02]  /*0640*/  UISETP.LT.AND UP2, UPT, UR5, UR20, UPT ;  /* 0x000000140500728c */ /* 0x000fe4000bf41270 */
[----:B------:R-:W-:Y:S02]  /*0650*/  UIADD3 UR4, UR21, UR4, URZ ;  /* 0x0000000415047290 */ /* 0x000fe4000fffe03f */
[----:B------:R-:W-:Y:S02]  /*0660*/  ULDC UR8, c[0x0][0x324] ;  /* 0x0000c90000087ab9 */ /* 0x000fe40000000800 */
[----:B------:R-:W-:-:S02]  /*0670*/  USEL UR20, UR5, UR20, UP2 ;  /* 0x0000001405147287 */ /* 0x000fc40009000000 */
[----:B------:R-:W-:Y:S01]  /*0680*/  UIADD3 UR8, UR4, -UR8, URZ ;  /* 0x8000000804087290 */ /* 0x000fe2000fffe03f */
        /* <DEDUP_REMOVED lines=9> */
[----:B------:R-:W-:-:S07]  /*0720*/  UIMAD.WIDE.U32 UR14, UR9, UR4, URZ ;  /* 0x00000004090e72a5 */ /* 0x000fce000f8e003f */
[----:B------:R-:W-:Y:S02]  /*0730*/  @UP2 UMOV UR11, UR15 ;  /* 0x0000000f000b2c82 */ /* 0x000fe40008000000 */
[----:B------:R-:W-:-:S04]  /*0740*/  @UP2 USHF.R.U32.HI UR9, URZ, UR5, UR11 ;  /* 0x000000053f092299 */ /* 0x000fc8000801160b */
[----:B------:R-:W-:Y:S01]  /*0750*/  ULOP3.LUT UR9, URZ, UR9, URZ, 0x33, !UPT ;  /* 0x000000093f097292 */ /* 0x000fe2000f8e333f */
[----:B------:R-:W-:Y:S05]  /*0760*/  BRA `(.L_x_1964) ;  /* 0x0000006000007947 */ /* 0x000fea0003800000 */
.L_x_1963:
[----:B------:R-:W-:Y:S02]  /*0770*/  ULDC UR4, c[0x0][0x32c] ;  /* 0x0000cb0000047ab9 */ /* 0x000fe40000000800 */
[----:B------:R-:W-:-:S03]  /*0780*/  UISETP.NE.AND UP2, UPT, UR4, 0x1, UPT ;  /* 0x000000010400788c */ /* 0x000fc6000bf45270 */
[----:B------:R-:W-:Y:S02]  /*0790*/  ULDC.64 UR4, c[0x0][0x330] ;  /* 0x0000cc0000047ab9 */ /* 0x000fe40000000a00 */
[----:B------:R-:W-:-:S07]  /*07a0*/  UIMAD.WIDE.U32 UR14, UR9, UR4, URZ ;  /* 0x00000004090e72a5 */ /* 0x000fce000f8e003f */
[----:B------:R-:W-:Y:S02]  /*07b0*/  @UP2 UMOV UR11, UR15 ;  /* 0x0000000f000b2c82 */ /* 0x000fe40008000000 */
[----:B------:R-:W-:Y:S02]  /*07c0*/  @UP2 USHF.R.U32.HI UR9, URZ, UR5, UR11 ;  /* 0x000000053f092299 */ /* 0x000fe4000801160b */
.L_x_1964:
[----:B------:R-:W-:Y:S02]  /*07d0*/  ULDC UR4, c[0x0][0x32c] ;  /* 0x0000cb0000047ab9 */ /* 0x000fe40000000800 */
[----:B------:R-:W-:-:S04]  /*07e0*/  UIMAD UR4, UR9, UR4, URZ ;  /* 0x00000004090472a4 */ /* 0x000fc8000f8e023f */
[----:B------:R-:W-:-:S04]  /*07f0*/  UISETP.LT.AND UP2, UPT, UR8, UR4, UPT ;  /* 0x000000040800728c */ /* 0x000fc8000bf41270 */
[----:B------:R-:W-:-:S04]  /*0800*/  USEL UR8, UR8, UR4, !UP2 ;  /* 0x0000000408087287 */ /* 0x000fc8000d000000 */
.L_x_1962:
[----:B------:R-:W-:Y:S02]  /*0810*/  USHF.R.S32.HI UR4, URZ, 0x1f, UR8 ;  /* 0x0000001f3f047899 */ /* 0x000fe40008011408 */
[----:B------:R-:W-:Y:S02]  /*0820*/  ULDC UR5, c[0x0][0x338] ;  /* 0x0000ce0000057ab9 */ /* 0x000fe40000000800 */
[----:B------:R-:W-:-:S04]  /*0830*/  ULEA.HI UR4, UR4, UR8, URZ, 0x6 ;  /* 0x0000000804047291 */ /* 0x000fc8000f8f303f */
[----:B------:R-:W-:Y:S02]  /*0840*/  USHF.R.S32.HI UR9, URZ, 0x6, UR4 ;  /* 0x000000063f097899 */ /* 0x000fe40008011404 */
[----:B------:R-:W-:Y:S02]  /*0850*/  USHF.R.U32.HI UR4, URZ, 0x10, UR7 ;  /* 0x000000103f047899 */ /* 0x000fe40008011607 */
[----:B------:R-:W-:Y:S02]  /*0860*/  UISETP.LT.AND UP2, UPT, URZ, UR9, UPT ;  /* 0x000000093f00728c */ /* 0x000fe4000bf41270 */
[----:B------:R-:W-:Y:S02]  /*0870*/  UISETP.NE.AND UP3, UPT, UR4, URZ, UPT ;  /* 0x0000003f0400728c */ /* 0x000fe4000bf65270 */
[----:B------:R-:W-:Y:S02]  /*0880*/  USEL UR9, URZ, UR9, !UP2 ;  /* 0x000000093f097287 */ /* 0x000fe4000d000000 */
[----:B------:R-:W-:-:S02]  /*0890*/  USEL UR5, UR4, UR5, UP3 ;  /* 0x0000000504057287 */ /* 0x000fc40009800000 */
[----:B------:R-:W-:Y:S02]  /*08a0*/  UISETP.GT.AND UP2, UPT, UR20, UR9, UPT ;  /* 0x000000091400728c */ /* 0x000fe4000bf44270 */
[----:B------:R-:W-:-:S04]  /*08b0*/  UMOV UR4, URZ ;  /* 0x0000003f00047c82 */ /* 0x000fc80008000000 */
[----:B------:R-:W-:-:S13]  /*08c0*/  PLOP3.LUT P0, PT, PT, PT, UP2, 0x80, 0x0 ;  /* 0x000000000000781c */ /* 0x000fda0003f0f028 */
[----:B------:R-:W-:Y:S05]  /*08d0*/  @!P0 BRA `(.L_x_1965) ;  /* 0x0000021000008947 */ /* 0x000fea0003800000 */
[----:B------:R-:W-:Y:S01]  /*08e0*/  IMAD.U32 R0, RZ, RZ, UR5 ;  /* 0x00000005ff007e24 */ /* 0x000fe2000f8e00ff */
[----:B------:R-:W-:Y:S02]  /*08f0*/  UIADD3 UR15, UR5, -0x1, UR20 ;  /* 0xffffffff050f7890 */ /* 0x000fe4000fffe014 */
[----:B------:R-:W-:Y:S02]  /*0900*/  UMOV UR16, URZ ;  /* 0x0000003f00107c82 */ /* 0x000fe40008000000 */
[-C--:B-1----:R-:W-:Y:S01]  /*0910*/  IABS R2, R0.reuse ;  /* 0x0000000000027213 */ /* 0x082fe20000000000 */
[----:B------:R-:W-:Y:S01]  /*0920*/  UIADD3 UR15, -UR9, UR15, URZ ;  /* 0x0000000f090f7290 */ /* 0x000fe2000fffe13f */
[----:B------:R-:W-:Y:S02]  /*0930*/  IABS R0, R0 ;  /* 0x0000000000007213 */ /* 0x000fe40000000000 */
[----:B------:R1:W3:Y:S03]  /*0940*/  R2UR UR14, R2 ;  /* 0x00000000020e73c2 */ /* 0x0002e600000e0000 */
[----:B------:R-:W-:Y:S01]  /*0950*/  IMAD.U32 R4, RZ, RZ, UR15 ;  /* 0x0000000fff047e24 */ /* 0x000fe2000f8e00ff */
[----:B------:R-:W-:Y:S01]  /*0960*/  ULOP3.LUT UR15, UR15, UR5, URZ, 0x3c, !UPT ;  /* 0x000000050f0f7292 */ /* 0x000fe2000f8e3c3f */
[----:B------:R-:W-:-:S04]  /*0970*/  IMAD.MOV R0, RZ, RZ, -R0 ;  /* 0x000000ffff007224 */ /* 0x000fc800078e0a00 */
[----:B------:R-:W4:Y:S01]  /*0980*/  R2UR UR8, R0 ;  /* 0x00000000000873c2 */ /* 0x000f2200000e0000 */
[----:B-1----:R-:W-:Y:S01]  /*0990*/  IABS R2, R4 ;  /* 0x0000000400027213 */ /* 0x002fe20000000000 */
[----:B---3--:R-:W1:Y:S06]  /*09a0*/  I2F.RP R5, UR14 ;  /* 0x0000000e00057d06 */ /* 0x008e6c0008209400 */
[----:B------:R-:W3:Y:S02]  /*09b0*/  R2UR UR11, R2 ;  /* 0x00000000020b73c2 */ /* 0x000ee400000e0000 */
[----:B-1----:R-:W1:Y:S02]  /*09c0*/  MUFU.RCP R3, R5 ;  /* 0x0000000500037308 */ /* 0x002e640000001000 */
[----:B-1----:R-:W-:-:S06]  /*09d0*/  IADD3 R3, R3, 0xffffffe, RZ ;  /* 0x0ffffffe03037810 */ /* 0x002fcc0007ffe0ff */
[----:B------:R-:W1:Y:S02]  /*09e0*/  F2I.FTZ.U32.TRUNC.NTZ R3, R3 ;  /* 0x0000000300037305 */ /* 0x000e64000021f000 */
[----:B-1----:R-:W1:Y:S02]  /*09f0*/  R2UR UR17, R3 ;  /* 0x00000000031173c2 */ /* 0x002e6400000e0000 */
[----:B-1----:R-:W-:-:S04]  /*0a00*/  UIADD3 UR4, URZ, -UR17, URZ ;  /* 0x800000113f047290 */ /* 0x002fc8000fffe03f */
[----:B------:R-:W-:-:S04]  /*0a10*/  UIMAD UR4, UR4, UR14, URZ ;  /* 0x0000000e040472a4 */ /* 0x000fc8000f8e023f */
        /* <DEDUP_REMOVED lines=13> */
.L_x_1965:
[----:B------:R-:W-:Y:S01]  /*0af0*/  ULOP3.LUT UR7, UR7, 0xffff, URZ, 0xc0, !UPT ;  /* 0x0000ffff07077892 */ /* 0x000fe2000f8ec03f */
[----:B------:R-:W-:Y:S01]  /*0b00*/  PLOP3.LUT P2, PT, PT, PT, PT, 0x80, 0x0 ;  /* 0x000000000000781c */ /* 0x000fe20003f4f070 */
[----:B------:R-:W-:Y:S01]  /*0b10*/  IMAD.MOV.U32 R7, RZ, RZ, RZ ;  /* 0x000000ffff077224 */ /* 0x000fe200078e00ff */
[----:B------:R-:W-:Y:S01]  /*0b20*/  CS2R R128, SRZ ;  /* 0x0000000000807805 */ /* 0x000fe2000001ff00 */
[----:B------:R-:W-:Y:S01]  /*0b30*/  UIMAD UR9, UR7, UR4, UR9 ;  /* 0x00000004070972a4 */ /* 0x000fe2000f8e0209 */
[----:B------:R-:W-:Y:S01]  /*0b40*/  IMAD.MOV.U32 R5, RZ, RZ, RZ ;  /* 0x000000ffff057224 */ /* 0x000fe200078e00ff */
        /* <DEDUP_REMOVED lines=27> */
[----:B-1----:R-:W-:Y:S01]  /*0d00*/  CS2R R2, SRZ ;  /* 0x0000000000027805 */ /* 0x002fe2000001ff00 */
        /* <DEDUP_REMOVED lines=51> */
[----:B------:R-:W-:Y:S01]  /*1040*/  USHF.R.S32.HI UR7, URZ, 0x1f, UR13 ;  /* 0x0000001f3f077899 */ /* 0x000fe2000801140d */
[----:B------:R-:W-:Y:S01]  /*1050*/  PLOP3.LUT P1, PT, PT, PT, UP1, 0x80, 0x0 ;  /* 0x000000000000781c */ /* 0x000fe20003f2f018 */
[----:B------:R-:W-:Y:S01]  /*1060*/  ULDC.64 UR4, c[0x0][0x1b8] ;  /* 0x00006e0000047ab9 */ /* 0x000fe20000000a00 */
[----:B------:R1:W3:Y:S01]  /*1070*/  @P2 LDG.E R2, [R2.64] ;  /* 0x0000001202022981 */ /* 0x0002e2000c1e1900 */
[-C--:B------:R-:W-:Y:S01]  /*1080*/  LEA.HI R8, R84, R83.reuse, RZ, 0x3 ;  /* 0x0000005354087211 */ /* 0x080fe200078f18ff */
[----:B------:R-:W-:Y:S01]  /*1090*/  UIMAD UR7, UR7, UR4, URZ ;  /* 0x00000004070772a4 */ /* 0x000fe2000f8e023f */
[----:B------:R-:W-:Y:S01]  /*10a0*/  PLOP3.LUT P0, PT, PT, PT, UP1, 0x80, 0x0 ;  /* 0x000000000000781c */ /* 0x000fe20003f0f018 */
[----:B------:R-:W-:Y:S01]  /*10b0*/  UIMAD.WIDE.U32 UR14, UR13, UR4, URZ ;  /* 0x000000040d0e72a5 */ /* 0x000fe2000f8e003f */
[----:B------:R-:W-:Y:S01]  /*10c0*/  LOP3.LUT R0, R8, 0xfffffff8, RZ, 0xc0, !PT ;  /* 0xfffffff808007812 */ /* 0x000fe200078ec0ff */
[----:B------:R-:W-:Y:S01]  /*10d0*/  UIMAD UR7, UR13, UR5, UR7 ;  /* 0x000000050d0772a4 */ /* 0x000fe2000f8e0207 */
[----:B------:R-:W-:Y:S01]  /*10e0*/  SHF.R.S32.HI R8, RZ, 0x3, R8 ;  /* 0x00000003ff087819 */ /* 0x000fe20000011408 */
[----:B------:R-:W-:Y:S01]  /*10f0*/  USHF.R.S32.HI UR8, URZ, 0x1f, UR6 ;  /* 0x0000001f3f087899 */ /* 0x000fe20008011406 */
[----:B------:R-:W-:Y:S01]  /*1100*/  LEA.HI R16, R84, R83, RZ, 0x6 ;  /* 0x0000005354107211 */ /* 0x000fe200078f30ff */
[----:B------:R-:W-:Y:S01]  /*1110*/  IMAD.IADD R11, R83, 0x1, -R0 ;  /* 0x00000001530b7824 */ /* 0x000fe200078e0a00 */
[----:B------:R-:W-:Y:S01]  /*1120*/  ULDC.64 UR4, c[0x0][0x1c0] ;  /* 0x0000700000047ab9 */ /* 0x000fe20000000a00 */
[----:B------:R-:W-:Y:S01]  /*1130*/  IMAD.SHL.U32 R231, R8, 0x40, RZ ;  /* 0x0000004008e77824 */ /* 0x000fe200078e00ff */
[----:B------:R-:W-:Y:S01]  /*1140*/  UIADD3 UR15, UR15, UR7, URZ ;  /* 0x000000070f0f7290 */ /* 0x000fe2000fffe03f */
[C---:B------:R-:W-:Y:S01]  /*1150*/  IMAD R235, R11.reuse, 0x20, R8 ;  /* 0x000000200beb7824 */ /* 0x040fe200078e0208 */
[----:B------:R-:W-:Y:S01]  /*1160*/  UIMAD UR8, UR8, UR4, URZ ;  /* 0x00000004080872a4 */ /* 0x000fe2000f8e023f */
[----:B------:R-:W-:Y:S01]  /*1170*/  IMAD.SHL.U32 R244, R11, 0x8, RZ ;  /* 0x000000080bf47824 */ /* 0x000fe200078e00ff */
[----:B------:R-:W-:Y:S01]  /*1180*/  UIMAD.WIDE.U32 UR14, UR6, UR4, UR14 ;  /* 0x00000004060e72a5 */ /* 0x000fe2000f8e000e */
[----:B------:R-:W-:Y:S01]  /*1190*/  LOP3.LUT R231, R231, 0x1c0, RZ, 0xc0, !PT ;  /* 0x000001c0e7e77812 */ /* 0x000fe200078ec0ff */
[----:B------:R-:W-:Y:S01]  /*11a0*/  UIMAD UR5, UR6, UR5, UR8 ;  /* 0x00000005060572a4 */ /* 0x000fe2000f8e0208 */
[----:B------:R-:W-:Y:S01]  /*11b0*/  IADD3 R0, R235, UR24, RZ ;  /* 0x00000018eb007c10 */ /* 0x000fe2000fffe0ff */
[----:B------:R-:W-:Y:S01]  /*11c0*/  ULDC UR4, c[0x0][0x168] ;  /* 0x00005a0000047ab9 */ /* 0x000fe20000000800 */
[C---:B------:R-:W-:Y:S01]  /*11d0*/  IADD3 R10, R244.reuse, 0x40, RZ ;  /* 0x00000040f40a7810 */ /* 0x040fe20007ffe0ff */
[----:B------:R-:W-:Y:S01]  /*11e0*/  UIADD3 UR5, UR15, UR5, URZ ;  /* 0x000000050f057290 */ /* 0x000fe2000fffe03f */
[----:B------:R-:W-:Y:S01]  /*11f0*/  IMAD.U32 R7, RZ, RZ, UR15 ;  /* 0x0000000fff077e24 */ /* 0x000fe2000f8e00ff */
[----:B------:R-:W-:Y:S01]  /*1200*/  ISETP.GE.AND P3, PT, R244, c[0x0][0x198], PT ;  /* 0x00006600f4007a0c */ /* 0x000fe20003f66270 */
[----:B-1----:R-:W-:Y:S01]  /*1210*/  @P1 IMAD.HI.U32 R3, R0, c[0x0][0x2c8], RZ ;  /* 0x0000b20000031a27 */ /* 0x002fe200078e00ff */
[----:B------:R-:W-:Y:S01]  /*1220*/  ISETP.GE.AND P4, PT, R10, c[0x0][0x198], PT ;  /* 0x000066000a007a0c */ /* 0x000fe20003f86270 */
[----:B------:R-:W-:Y:S02]  /*1230*/  BSSY B0, `(.L_x_1967) ;  /* 0x0000044000007945 */ /* 0x000fe40003800000 */
[----:B------:R-:W-:Y:S01]  /*1240*/  IMAD.MOV.U32 R5, RZ, RZ, R0 ;  /* 0x000000ffff057224 */ /* 0x000fe200078e0000 */
[----:B------:R-:W-:Y:S01]  /*1250*/  @P0 SHF.R.U32.HI R5, RZ, c[0x0][0x2cc], R3 ;  /* 0x0000b300ff050a19 */ /* 0x000fe20000011603 */
[----:B------:R-:W-:-:S02]  /*1260*/  IMAD.U32 R6, RZ, RZ, UR14 ;  /* 0x0000000eff067e24 */ /* 0x000fc4000f8e00ff */
[----:B------:R-:W-:Y:S01]  /*1270*/  IMAD.U32 R7, RZ, RZ, UR5 ;  /* 0x00000005ff077e24 */ /* 0x000fe2000f8e00ff */
[--C-:B------:R-:W-:Y:S01]  /*1280*/  SHF.R.S32.HI R4, RZ, 0x1f, R5.reuse ;  /* 0x0000001fff047819 */ /* 0x100fe20000011405 */
[----:B------:R-:W-:Y:S01]  /*1290*/  IMAD.MOV R3, RZ, RZ, -R5 ;  /* 0x000000ffff037224 */ /* 0x000fe200078e0a05 */
[----:B------:R-:W-:Y:S01]  /*12a0*/  ULDC UR5, c[0x0][0x2c4] ;  /* 0x0000b10000057ab9 */ /* 0x000fe20000000800 */
[----:B------:R-:W-:Y:S01]  /*12b0*/  IMAD.WIDE.U32 R6, R5, c[0x0][0x1b0], R6 ;  /* 0x00006c0005067a25 */ /* 0x000fe200078e0006 */
[----:B------:R-:W-:-:S03]  /*12c0*/  UIMAD UR4, UR5, UR4, URZ ;  /* 0x00000004050472a4 */ /* 0x000fc6000f8e023f */
[----:B------:R-:W-:Y:S02]  /*12d0*/  IMAD R4, R4, c[0x0][0x1b0], RZ ;  /* 0x00006c0004047a24 */ /* 0x000fe400078e02ff */
[----:B------:R-:W-:Y:S02]  /*12e0*/  IMAD R3, R3, c[0x0][0x2c4], R0 ;  /* 0x0000b10003037a24 */ /* 0x000fe400078e0200 */
[----:B------:R-:W-:Y:S02]  /*12f0*/  IMAD R5, R5, c[0x0][0x1b4], R4 ;  /* 0x00006d0005057a24 */ /* 0x000fe400078e0204 */
[----:B------:R-:W-:Y:S01]  /*1300*/  IMAD.SHL.U32 R16, R16, 0x8, RZ ;  /* 0x0000000810107824 */ /* 0x000fe200078e00ff */
[----:B------:R-:W-:Y:S01]  /*1310*/  SHF.R.S32.HI R0, RZ, 0x1f, R3 ;  /* 0x0000001fff007819 */ /* 0x000fe20000011403 */
[----:B------:R-:W-:-:S04]  /*1320*/  IMAD.IADD R7, R7, 0x1, R5 ;  /* 0x0000000107077824 */ /* 0x000fc800078e0205 */
[----:B------:R-:W-:Y:S02]  /*1330*/  IMAD R0, R0, c[0x0][0x1a8], RZ ;  /* 0x00006a0000007a24 */ /* 0x000fe400078e02ff */
[----:B------:R-:W-:Y:S01]  /*1340*/  IMAD.WIDE.U32 R4, R3, c[0x0][0x1a8], R6 ;  /* 0x00006a0003047a25 */ /* 0x000fe200078e0006 */
[----:B------:R-:W-:-:S03]  /*1350*/  LEA.HI R7, R84, R83, RZ, 0x4 ;  /* 0x0000005354077211 */ /* 0x000fc600078f20ff */
[----:B------:R-:W-:Y:S01]  /*1360*/  IMAD R9, R3, c[0x0][0x1ac], R0 ;  /* 0x00006b0003097a24 */ /* 0x000fe200078e0200 */
[----:B------:R-:W-:Y:S02]  /*1370*/  LOP3.LUT R0, R7, 0xfffffff0, RZ, 0xc0, !PT ;  /* 0xfffffff007007812 */ /* 0x000fe400078ec0ff */
[----:B------:R-:W-:Y:S01]  /*1380*/  LEA R12, P0, R4, c[0x0][0x160], 0x1 ;  /* 0x00005800040c7a11 */ /* 0x000fe200078008ff */
[----:B------:R-:W-:Y:S01]  /*1390*/  IMAD.IADD R5, R5, 0x1, R9 ;  /* 0x0000000105057824 */ /* 0x000fe200078e0209 */
[----:B------:R-:W-:Y:S01]  /*13a0*/  IADD3 R9, R244, 0x80, RZ ;  /* 0x00000080f4097810 */ /* 0x000fe20007ffe0ff */
[----:B------:R-:W-:Y:S01]  /*13b0*/  IMAD.IADD R3, R83, 0x1, -R0 ;  /* 0x0000000153037824 */ /* 0x000fe200078e0a00 */
[----:B------:R-:W-:Y:S01]  /*13c0*/  SHF.R.U32.HI R0, RZ, 0x3, R231 ;  /* 0x00000003ff007819 */ /* 0x000fe200000116e7 */
[----:B------:R1:W4:Y:S01]  /*13d0*/  SHFL.IDX PT, R18, R12, RZ, 0x181f ;  /* 0x00181fff0c127589 */ /* 0x00032200000e0000 */
[----:B------:R-:W-:Y:S02]  /*13e0*/  LEA.HI.X R5, R4, c[0x0][0x164], R5, 0x1, P0 ;  /* 0x0000590004057a11 */ /* 0x000fe400000f0c05 */
[----:B------:R-:W-:-:S02]  /*13f0*/  SHF.R.S32.HI R6, RZ, 0x1f, R3 ;  /* 0x0000001fff067819 */ /* 0x000fc40000011403 */
[----:B------:R-:W-:Y:S01]  /*1400*/  IADD3 R4, R8, UR24, RZ ;  /* 0x0000001808047c10 */ /* 0x000fe2000fffe0ff */
[----:B------:R1:W2:Y:S01]  /*1410*/  SHFL.IDX PT, R19, R5, RZ, 0x181f ;  /* 0x00181fff05137589 */ /* 0x0002a200000e0000 */
[----:B------:R-:W-:Y:S02]  /*1420*/  LEA.HI R6, R6, R3, RZ, 0x3 ;  /* 0x0000000306067211 */ /* 0x000fe400078f18ff */
[----:B------:R-:W-:Y:S02]  /*1430*/  LOP3.LUT R231, R231, 0x38, R244, 0xf8, !PT ;  /* 0x00000038e7e77812 */ /* 0x000fe400078ef8f4 */
[----:B------:R-:W-:Y:S02]  /*1440*/  LOP3.LUT R14, R6, 0xfffffff8, RZ, 0xc0, !PT ;  /* 0xfffffff8060e7812 */ /* 0x000fe400078ec0ff */
[----:B------:R-:W-:Y:S02]  /*1450*/  ISETP.GE.AND P0, PT, R4, UR4, PT ;  /* 0x0000000404007c0c */ /* 0x000fe4000bf06270 */
[----:B------:R-:W-:Y:S01]  /*1460*/  LOP3.LUT R231, R231, R0, RZ, 0x3c, !PT ;  /* 0x00000000e7e77212 */ /* 0x000fe200078e3cff */
[----:B------:R-:W-:Y:S01]  /*1470*/  IMAD.IADD R14, R3, 0x1, -R14 ;  /* 0x00000001030e7824 */ /* 0x000fe200078e0a0e */
[----:B------:R-:W-:Y:S01]  /*1480*/  IADD3 R0, R244, 0xc0, RZ ;  /* 0x000000c0f4007810 */ /* 0x000fe20007ffe0ff */
[----:B------:R-:W-:Y:S01]  /*1490*/  IMAD.MOV.U32 R3, RZ, RZ, 0x20 ;  /* 0x00000020ff037424 */ /* 0x000fe200078e00ff */
[----:B------:R-:W-:-:S02]  /*14a0*/  ISETP.GE.AND P6, PT, R9, c[0x0][0x198], PT ;  /* 0x0000660009007a0c */ /* 0x000fc40003fc6270 */
[----:B------:R-:W-:Y:S02]  /*14b0*/  ISETP.GE.AND P5, PT, R0, c[0x0][0x198], PT ;  /* 0x0000660000007a0c */ /* 0x000fe40003fa6270 */
[----:B------:R-:W-:Y:S01]  /*14c0*/  LOP3.LUT R231, R231, 0xfffffe00, R16, 0xf8, !PT ;  /* 0xfffffe00e7e77812 */ /* 0x000fe200078ef810 */
[----:B---3--:R3:W5:Y:S01]  /*14d0*/  @P2 R2UR UR7, R2 ;  /* 0x00000000020723c2 */ /* 0x00876200000e0000 */
[----:B------:R-:W-:Y:S01]  /*14e0*/  R2P PR, R14, 0x6 ;  /* 0x000000060e007804 */ /* 0x000fe20000000000 */
[----:B-----5:R-:W-:-:S04]  /*14f0*/  @!UP2 UMOV UR7, UR6 ;  /* 0x000000060007ac82 */ /* 0x020fc80008000000 */
[----:B------:R-:W-:Y:S01]  /*1500*/  SEL R3, R3, 0xffffffe0, !P2 ;  /* 0xffffffe003037807 */ /* 0x000fe20005000000 */
[----:B---3--:R-:W-:-:S05]  /*1510*/  IMAD.MOV.U32 R2, RZ, RZ, 0x10 ;  /* 0x00000010ff027424 */ /* 0x008fca00078e00ff */
[----:B------:R-:W-:Y:S01]  /*1520*/  SEL R2, R2, 0xfffffff0, !P1 ;  /* 0xfffffff002027807 */ /* 0x000fe20004800000 */
[----:B------:R-:W-:Y:S05]  /*1530*/  @P0 BRA `(.L_x_1968) ;  /* 0x0000013000000947 */ /* 0x000fea0003800000 */
[----:B-12-4-:R-:W-:Y:S01]  /*1540*/  SHF.R.S32.HI R15, RZ, 0x1f, R10 ;  /* 0x0000001fff0f7819 */ /* 0x016fe2000001140a */
[----:B------:R-:W-:Y:S01]  /*1550*/  IMAD.SHL.U32 R17, R231, 0x2, RZ ;  /* 0x00000002e7117824 */ /* 0x000fe200078e00ff */
[----:B------:R-:W-:Y:S02]  /*1560*/  SHF.R.S32.HI R20, RZ, 0x1f, R9 ;  /* 0x0000001fff147819 */ /* 0x000fe40000011409 */
[----:B------:R-:W-:Y:S02]  /*1570*/  SHF.R.S32.HI R13, RZ, 0x1f, R0 ;  /* 0x0000001fff0d7819 */ /* 0x000fe40000011400 */
[----:B------:R-:W-:Y:S02]  /*1580*/  LEA.HI R16, R15, R10, RZ, 0x3 ;  /* 0x0000000a0f107211 */ /* 0x000fe400078f18ff */
[----:B------:R-:W-:Y:S01]  /*1590*/  LEA.HI R15, R20, R9, RZ, 0x3 ;  /* 0x00000009140f7211 */ /* 0x000fe200078f18ff */
[----:B------:R-:W-:Y:S01]  /*15a0*/  IMAD.WIDE R20, R244, 0x2, R18 ;  /* 0x00000002f4147825 */ /* 0x000fe200078e0212 */
[----:B------:R-:W-:-:S02]  /*15b0*/  LEA.HI R13, R13, R0, RZ, 0x3 ;  /* 0x000000000d0d7211 */ /* 0x000fc400078f18ff */
[----:B------:R-:W-:Y:S02]  /*15c0*/  LOP3.LUT R16, R16, 0xfffffff8, RZ, 0xc0, !PT ;  /* 0xfffffff810107812 */ /* 0x000fe400078ec0ff */
[----:B------:R-:W-:Y:S01]  /*15d0*/  LOP3.LUT R15, R15, 0xfffffff8, RZ, 0xc0, !PT ;  /* 0xfffffff80f0f7812 */ /* 0x000fe200078ec0ff */
[----:B------:R-:W-:Y:S01]  /*15e0*/  @!PT LDS RZ, [RZ] ;  /* 0x00000000fffff984 */ /* 0x000fe20000000800 */
[----:B------:R1:W-:Y:S01]  /*15f0*/  LDGSTS.E.BYPASS.LTC128B.128 [R17+0x10100], [R20.64], !P3 ;  /* 0x1010000014117fae */ /* 0x0003e2000d901d52 */
[----:B------:R-:W-:Y:S01]  /*1600*/  LOP3.LUT R13, R13, 0xfffffff8, RZ, 0xc0, !PT ;  /* 0xfffffff80d0d7812 */ /* 0x000fe200078ec0ff */
[----:B------:R-:W-:-:S04]  /*1610*/  IMAD.WIDE R22, R16, 0x2, R18 ;  /* 0x0000000210167825 */ /* 0x000fc800078e0212 */
[--C-:B------:R-:W-:Y:S01]  /*1620*/  IMAD.WIDE R24, R15, 0x2, R18.reuse ;  /* 0x000000020f187825 */ /* 0x100fe200078e0212 */
[----:B------:R1:W-:Y:S03]  /*1630*/  LDGSTS.E.BYPASS.LTC128B.128 [R17+0x14100], [R22.64], !P4 ;  /* 0x1410000016117fae */ /* 0x0003e6000e101d52 */
[----:B------:R-:W-:Y:S01]  /*1640*/  IMAD.WIDE R18, R13, 0x2, R18 ;  /* 0x000000020d127825 */ /* 0x000fe200078e0212 */
[----:B------:R1:W-:Y:S04]  /*1650*/  LDGSTS.E.BYPASS.LTC128B.128 [R17+0x18100], [R24.64], !P6 ;  /* 0x1810000018117fae */ /* 0x0003e8000f101d52 */
[----:B------:R1:W-:Y:S02]  /*1660*/  LDGSTS.E.BYPASS.LTC128B.128 [R17+0x1c100], [R18.64], !P5 ;  /* 0x1c10000012117fae */ /* 0x0003e4000e901d52 */
.L_x_1968:
[----:B-12-4-:R-:W-:Y:S05]  /*1670*/  BSYNC B0 ;  /* 0x0000000000007941 */ /* 0x016fea0003800000 */
.L_x_1967:
        /* <DEDUP_REMOVED lines=8> */
[----:B------:R-:W-:Y:S02]  /*1700*/  SHF.R.S32.HI R20, RZ, 0x1f, R9 ;  /* 0x0000001fff147819 */ /* 0x000fe40000011409 */
[----:B------:R-:W-:Y:S02]  /*1710*/  SHF.R.S32.HI R13, RZ, 0x1f, R0 ;  /* 0x0000001fff0d7819 */ /* 0x000fe40000011400 */
[----:B------:R-:W-:Y:S02]  /*1720*/  LEA.HI R16, R15, R10, RZ, 0x3 ;  /* 0x0000000a0f107211 */ /* 0x000fe400078f18ff */
[----:B------:R-:W-:Y:S01]  /*1730*/  LEA.HI R15, R20, R9, RZ, 0x3 ;  /* 0x00000009140f7211 */ /* 0x000fe200078f18ff */
[----:B--23--:R-:W-:Y:S01]  /*1740*/  IMAD.WIDE R20, R244, 0x2, R18 ;  /* 0x00000002f4147825 */ /* 0x00cfe200078e0212 */
        /* <DEDUP_REMOVED lines=12> */
.L_x_1970:
[----:B------:R-:W-:Y:S05]  /*1810*/  BSYNC B0 ;  /* 0x0000000000007941 */ /* 0x000fea0003800000 */
.L_x_1969:
        /* <DEDUP_REMOVED lines=8> */
[----:B------:R-:W-:Y:S02]  /*18a0*/  SHF.R.S32.HI R20, RZ, 0x1f, R9 ;  /* 0x0000001fff147819 */ /* 0x000fe40000011409 */
[----:B------:R-:W-:Y:S02]  /*18b0*/  SHF.R.S32.HI R13, RZ, 0x1f, R0 ;  /* 0x0000001fff0d7819 */ /* 0x000fe40000011400 */
[----:B------:R-:W-:Y:S02]  /*18c0*/  LEA.HI R16, R15, R10, RZ, 0x3 ;  /* 0x0000000a0f107211 */ /* 0x000fe400078f18ff */
[----:B------:R-:W-:Y:S01]  /*18d0*/  LEA.HI R15, R20, R9, RZ, 0x3 ;  /* 0x00000009140f7211 */ /* 0x000fe200078f18ff */
[----:B---34-:R-:W-:Y:S01]  /*18e0*/  IMAD.WIDE R20, R244, 0x2, R18 ;  /* 0x00000002f4147825 */ /* 0x018fe200078e0212 */
        /* <DEDUP_REMOVED lines=12> */
.L_x_1972:
[----:B------:R-:W-:Y:S05]  /*19b0*/  BSYNC B0 ;  /* 0x0000000000007941 */ /* 0x000fea0003800000 */
.L_x_1971:
[----:B---3--:R-:W-:Y:S01]  /*19c0*/  SHFL.IDX PT, R18, R12, 0x3, 0x181f ;  /* 0x00781f000c127f89 */ /* 0x008fe200000e0000 */
[----:B------:R-:W-:Y:S01]  /*19d0*/  IADD3 R4, R4, 0x60, RZ ;  /* 0x0000006004047810 */ /* 0x000fe20007ffe0ff */
[----:B------:R-:W-:Y:S01]  /*19e0*/  UIADD3 UR26, UR20, -0x1, URZ ;  /* 0xffffffff141a7890 */ /* 0x000fe2000fffe03f */
[----:B------:R-:W-:Y:S01]  /*19f0*/  SHF.R.S32.HI R243, RZ, 0x1f, R10 ;  /* 0x0000001ffff37819 */ /* 0x000fe2000001140a */
[----:B----4-:R-:W3:Y:S01]  /*1a00*/  SHFL.IDX PT, R19, R5, 0x3, 0x181f ;  /* 0x00781f0005137f89 */ /* 0x010ee200000e0000 */
[----:B------:R-:W-:Y:S01]  /*1a10*/  ISETP.GE.AND P0, PT, R4, UR4, PT ;  /* 0x0000000404007c0c */ /* 0x000fe2000bf06270 */
[----:B------:R-:W-:Y:S01]  /*1a20*/  IMAD.MOV.U32 R232, RZ, RZ, c[0x0][0x2b8] ;  /* 0x0000ae00ffe87624 */ /* 0x000fe200078e00ff */
[----:B------:R-:W-:Y:S01]  /*1a30*/  SHF.R.S32.HI R242, RZ, 0x1f, R9 ;  /* 0x0000001ffff27819 */ /* 0x000fe20000011409 */
[----:B------:R-:W-:Y:S01]  /*1a40*/  USHF.L.U32 UR11, UR26, 0x6, URZ ;  /* 0x000000061a0b7899 */ /* 0x000fe2000800063f */
        /* <DEDUP_REMOVED lines=17> */
[----:B---3--:R-:W-:-:S03]  /*1b60*/  @!P0 IMAD.WIDE R24, R244, 0x2, R18 ;  /* 0x00000002f4188825 */ /* 0x008fc600078e0212 */
[----:B------:R-:W-:Y:S01]  /*1b70*/  ISETP.GE.AND P1, PT, R13, UR10, PT ;  /* 0x0000000a0d007c0c */ /* 0x000fe2000bf26270 */
[--C-:B------:R-:W-:Y:S01]  /*1b80*/  @!P0 IMAD.WIDE R22, R243, 0x2, R18.reuse ;  /* 0x00000002f3168825 */ /* 0x100fe200078e0212 */
[----:B------:R-:W-:Y:S01]  /*1b90*/  @!PT LDS RZ, [RZ] ;  /* 0x00000000fffff984 */ /* 0x000fe20000000800 */
[----:B------:R3:W-:Y:S01]  /*1ba0*/  @!P0 LDGSTS.E.BYPASS.LTC128B.128 [R231+0x13100], [R24.64], !P3 ;  /* 0x1310000018e78fae */ /* 0x0007e2000d901d52 */
[----:B------:R-:W-:Y:S02]  /*1bb0*/  IADD3 R234, R13, UR12, RZ ;  /* 0x0000000c0dea7c10 */ /* 0x000fe4000fffe0ff */
[--C-:B------:R-:W-:Y:S01]  /*1bc0*/  @!P0 IMAD.WIDE R20, R242, 0x2, R18.reuse ;  /* 0x00000002f2148825 */ /* 0x100fe200078e0212 */
[----:B------:R4:W-:Y:S01]  /*1bd0*/  @!P0 LDGSTS.E.BYPASS.LTC128B.128 [R231+0x17100], [R22.64], !P4 ;  /* 0x1710000016e78fae */ /* 0x0009e2000e101d52 */
[----:B------:R-:W-:Y:S01]  /*1be0*/  ISETP.GT.OR P1, PT, R235, 0x3f, P1 ;  /* 0x0000003feb00780c */ /* 0x000fe20000f24670 */
[----:B------:R-:W-:Y:S01]  /*1bf0*/  USHF.R.S32.HI UR6, URZ, 0x1f, UR13 ;  /* 0x0000001f3f067899 */ /* 0x000fe2000801140d */
[----:B------:R-:W-:Y:S01]  /*1c00*/  @!P0 IMAD.WIDE R18, R241, 0x2, R18 ;  /* 0x00000002f1128825 */ /* 0x000fe200078e0212 */
[----:B------:R5:W-:Y:S01]  /*1c10*/  @!P0 LDGSTS.E.BYPASS.LTC128B.128 [R231+0x1b100], [R20.64], !P6 ;  /* 0x1b10000014e78fae */ /* 0x000be2000f101d52 */
[----:B------:R-:W-:-:S02]  /*1c20*/  ULDC.64 UR4, c[0x0][0x1e8] ;  /* 0x00007a0000047ab9 */ /* 0x000fc40000000a00 */
[----:B------:R-:W-:Y:S01]  /*1c30*/  @P2 IMAD.HI.U32 R15, R234, c[0x0][0x2bc], RZ ;  /* 0x0000af00ea0f2a27 */ /* 0x000fe200078e00ff */
[----:B------:R1:W-:Y:S03]  /*1c40*/  @!P0 LDGSTS.E.BYPASS.LTC128B.128 [R231+0x1f100], [R18.64], !P5 ;  /* 0x1f10000012e78fae */ /* 0x0003e6000e901d52 */
[----:B------:R-:W-:Y:S01]  /*1c50*/  IMAD.MOV.U32 R4, RZ, RZ, R234 ;  /* 0x000000ffff047224 */ /* 0x000fe200078e00ea */
[----:B------:R-:W0:Y:S01]  /*1c60*/  LDGDEPBAR ;  /* 0x00000000000079af */ /* 0x000e220000000000 */
[----:B------:R-:W-:-:S04]  /*1c70*/  @P2 SHF.R.U32.HI R4, RZ, c[0x0][0x2c0], R15 ;  /* 0x0000b000ff042a19 */ /* 0x000fc8000001160f */
[----:B------:R-:W-:-:S04]  /*1c80*/  @!P1 IADD3 R16, P2, R4, UR16, RZ ;  /* 0x0000001004109c10 */ /* 0x000fc8000ff5e0ff */
[----:B-12---:R-:W-:Y:S02]  /*1c90*/  @!P1 LEA.HI.X.SX32 R5, R4, UR8, 0x1, P2 ;  /* 0x0000000804059c11 */ /* 0x006fe400090f0eff */
[----:B------:R-:W-:-:S04]  /*1ca0*/  @!P1 LEA R12, P2, R16, c[0x0][0x2a0], 0x2 ;  /* 0x0000a800100c9a11 */ /* 0x000fc800078410ff */
[----:B------:R-:W-:Y:S01]  /*1cb0*/  @!P1 LEA.HI.X R13, R16, c[0x0][0x2a4], R5, 0x2, P2 ;  /* 0x0000a900100d9a11 */ /* 0x000fe200010f1405 */
[----:B------:R-:W-:Y:S06]  /*1cc0*/  BAR.SYNC.DEFER_BLOCKING 0x0 ;  /* 0x0000000000007b1d */ /* 0x000fec0000010000 */
[----:B------:R-:W2:Y:S01]  /*1cd0*/  @!P1 LDG.E R233, [R12.64] ;  /* 0x000000120ce99981 */ /* 0x000ea2000c1e1900 */
[----:B------:R-:W-:Y:S01]  /*1ce0*/  IMAD.MOV R5, RZ, RZ, -R4 ;  /* 0x000000ffff057224 */ /* 0x000fe200078e0a04 */
[----:B------:R-:W-:Y:S01]  /*1cf0*/  UIMAD.WIDE.U32 UR14, UR13, UR4, URZ ;  /* 0x000000040d0e72a5 */ /* 0x000fe2000f8e003f */
[----:B----4-:R-:W-:Y:S01]  /*1d00*/  SHF.R.S32.HI R22, RZ, 0x4, R7 ;  /* 0x00000004ff167819 */ /* 0x010fe20000011407 */
[----:B------:R-:W-:Y:S01]  /*1d10*/  UIMAD UR4, UR6, UR4, URZ ;  /* 0x00000004060472a4 */ /* 0x000fe2000f8e023f */
[----:B------:R-:W-:Y:S01]  /*1d20*/  IMAD R234, R5, c[0x0][0x2b8], R234 ;  /* 0x0000ae0005ea7a24 */ /* 0x000fe200078e02ea */
[----:B------:R-:W-:Y:S01]  /*1d30*/  ISETP.GE.AND P3, PT, R244, c[0x0][0x1d4], PT ;  /* 0x00007500f4007a0c */ /* 0x000fe20003f66270 */
[----:B------:R-:W-:Y:S01]  /*1d40*/  IMAD.U32 R80, RZ, RZ, UR11 ;  /* 0x0000000bff507e24 */ /* 0x000fe2000f8e00ff */
[----:B------:R-:W-:Y:S01]  /*1d50*/  UIMAD UR4, UR13, UR5, UR4 ;  /* 0x000000050d0472a4 */ /* 0x000fe2000f8e0204 */
[C---:B-----5:R-:W-:Y:S01]  /*1d60*/  IMAD.WIDE.U32 R20, R234.reuse, c[0x0][0x1e0], RZ ;  /* 0x00007800ea147a25 */ /* 0x060fe200078e00ff */
[----:B------:R-:W-:Y:S01]  /*1d70*/  SHF.R.S32.HI R5, RZ, 0x1f, R234 ;  /* 0x0000001fff057819 */ /* 0x000fe200000114ea */
[----:B------:R-:W-:Y:S01]  /*1d80*/  UISETP.GT.AND UP2, UPT, UR26, UR9, UPT ;  /* 0x000000091a00728c */ /* 0x000fe2000bf44270 */
[----:B------:R-:W-:Y:S01]  /*1d90*/  LEA.HI R7, R7, R22, RZ, 0x1 ;  /* 0x0000001607077211 */ /* 0x000fe200078f08ff */
[----:B------:R-:W-:Y:S01]  /*1da0*/  UIADD3 UR7, UR15, UR4, URZ ;  /* 0x000000040f077290 */ /* 0x000fe2000fffe03f */
[----:B------:R-:W-:Y:S01]  /*1db0*/  IMAD.WIDE.U32 R18, R234, c[0x0][0x208], RZ ;  /* 0x00008200ea127a25 */ /* 0x000fe200078e00ff */
[----:B------:R-:W-:Y:S01]  /*1dc0*/  ISETP.GE.AND P5, PT, R10, c[0x0][0x1d4], PT ;  /* 0x000075000a007a0c */ /* 0x000fe20003fa6270 */
[----:B------:R-:W-:Y:S01]  /*1dd0*/  ULDC.64 UR4, c[0x0][0x210] ;  /* 0x0000840000047ab9 */ /* 0x000fe20000000a00 */
[----:B------:R-:W-:Y:S01]  /*1de0*/  LOP3.LUT R7, R7, 0xfffffffe, RZ, 0xc0, !PT ;  /* 0xfffffffe07077812 */ /* 0x000fe200078ec0ff */
[C---:B------:R-:W-:Y:S01]  /*1df0*/  IMAD R15, R5.reuse, c[0x0][0x1e0], RZ ;  /* 0x00007800050f7a24 */ /* 0x040fe200078e02ff */
[----:B------:R-:W-:Y:S01]  /*1e00*/  UIMAD UR6, UR6, UR4, URZ ;  /* 0x00000004060672a4 */ /* 0x000fe2000f8e023f */
[----:B------:R-:W-:Y:S01]  /*1e10*/  IMAD R5, R5, c[0x0][0x208], RZ ;  /* 0x0000820005057a24 */ /* 0x000fe200078e02ff */
[----:B------:R-:W-:Y:S01]  /*1e20*/  UIMAD.WIDE.U32 UR22, UR13, UR4, URZ ;  /* 0x000000040d1672a5 */ /* 0x000fe2000f8e003f */
[C---:B------:R-:W-:Y:S01]  /*1e30*/  IMAD R15, R234.reuse, c[0x0][0x1e4], R15 ;  /* 0x00007900ea0f7a24 */ /* 0x040fe200078e020f */
[----:B------:R-:W-:Y:S01]  /*1e40*/  UIMAD UR6, UR13, UR5, UR6 ;  /* 0x000000050d0672a4 */ /* 0x000fe2000f8e0206 */
[----:B------:R-:W-:Y:S01]  /*1e50*/  IMAD R16, R234, c[0x0][0x20c], R5 ;  /* 0x00008300ea107a24 */ /* 0x000fe200078e0205 */
[----:B------:R-:W-:Y:S01]  /*1e60*/  ISETP.GE.AND P4, PT, R9, c[0x0][0x1d4], PT ;  /* 0x0000750009007a0c */ /* 0x000fe20003f86270 */
[----:B------:R-:W-:Y:S01]  /*1e70*/  IMAD.IADD R21, R21, 0x1, R15 ;  /* 0x0000000115157824 */ /* 0x000fe200078e020f */
[----:B------:R-:W-:Y:S01]  /*1e80*/  UIADD3 UR6, UR23, UR6, URZ ;  /* 0x0000000617067290 */ /* 0x000fe2000fffe03f */
[----:B------:R-:W-:Y:S01]  /*1e90*/  IMAD.IADD R17, R19, 0x1, R16 ;  /* 0x0000000113117824 */ /* 0x000fe200078e0210 */
[----:B------:R-:W-:Y:S01]  /*1ea0*/  ISETP.GE.AND P6, PT, R0, c[0x0][0x1d4], PT ;  /* 0x0000750000007a0c */ /* 0x000fe20003fc6270 */
[----:B------:R-:W-:Y:S01]  /*1eb0*/  IMAD.MOV.U32 R16, RZ, RZ, R18 ;  /* 0x000000ffff107224 */ /* 0x000fe200078e0012 */
[----:B------:R-:W-:Y:S01]  /*1ec0*/  LEA.HI R86, R84, R83, RZ, 0x5 ;  /* 0x0000005354567211 */ /* 0x000fe200078f28ff */
[----:B------:R-:W-:Y:S01]  /*1ed0*/  IMAD.SHL.U32 R5, R11, 0x40, RZ ;  /* 0x000000400b057824 */ /* 0x000fe200078e00ff */
[----:B------:R-:W-:Y:S01]  /*1ee0*/  ISETP.GE.AND P2, PT, R244, c[0x0][0x1d4], PT ;  /* 0x00007500f4007a0c */ /* 0x000fe20003f46270 */
[----:B------:R-:W-:Y:S01]  /*1ef0*/  IMAD.IADD R7, R22, 0x1, -R7 ;  /* 0x0000000116077824 */ /* 0x000fe200078e0a07 */
[----:B------:R-:W-:Y:S01]  /*1f00*/  SHF.R.S32.HI R85, RZ, 0x5, R86 ;  /* 0x00000005ff557819 */ /* 0x000fe20000011456 */
[----:B------:R-:W-:Y:S01]  /*1f10*/  IMAD.SHL.U32 R82, R6, 0x40, RZ ;  /* 0x0000004006527824 */ /* 0x000fe200078e00ff */
[----:B------:R-:W-:Y:S01]  /*1f20*/  LOP3.LUT R5, R5, 0x1c0, RZ, 0xc0, !PT ;  /* 0x000001c005057812 */ /* 0x000fe200078ec0ff */
[----:B------:R-:W-:Y:S01]  /*1f30*/  IMAD.SHL.U32 R81, R7, 0x8, RZ ;  /* 0x0000000807517824 */ /* 0x000fe200078e00ff */
[----:B------:R-:W-:-:S02]  /*1f40*/  SEL R247, RZ, 0x10, P6 ;  /* 0x00000010fff77807 */ /* 0x000fc40003000000 */
[----:B------:R-:W-:Y:S02]  /*1f50*/  LOP3.LUT R82, R82, 0xfffffe00, RZ, 0xc0, !PT ;  /* 0xfffffe0052527812 */ /* 0x000fe400078ec0ff */
[----:B------:R-:W-:Y:S02]  /*1f60*/  IADD3 R238, R231, 0x100, RZ ;  /* 0x00000100e7ee7810 */ /* 0x000fe40007ffe0ff */
[----:B------:R-:W-:Y:S01]  /*1f70*/  SHF.R.S32.HI R248, RZ, 0x1f, R243 ;  /* 0x0000001ffff87819 */ /* 0x000fe200000114f3 */
[----:B------:R-:W-:Y:S01]  /*1f80*/  IMAD R230, R85, 0x400, R82 ;  /* 0x0000040055e67824 */ /* 0x000fe200078e0252 */
[----:B------:R-:W-:Y:S02]  /*1f90*/  SHF.R.S32.HI R245, RZ, 0x1f, R242 ;  /* 0x0000001ffff57819 */ /* 0x000fe400000114f2 */
[----:B------:R-:W-:Y:S02]  /*1fa0*/  SHF.R.S32.HI R246, RZ, 0x1f, R241 ;  /* 0x0000001ffff67819 */ /* 0x000fe400000114f1 */
[----:B--2---:R-:W-:Y:S01]  /*1fb0*/  SHF.R.S32.HI R12, RZ, 0x1f, R233 ;  /* 0x0000001fff0c7819 */ /* 0x004fe200000114e9 */
        /* <DEDUP_REMOVED lines=10> */
[----:B------:R-:W-:Y:S01]  /*2060*/  IMAD.SHL.U32 R4, R8, 0x8, RZ ;  /* 0x0000000808047824 */ /* 0x000fe200078e00ff */
[----:B------:R-:W-:Y:S01]  /*2070*/  IADD3 R12, P0, R16, UR22, RZ ;  /* 0x00000016100c7c10 */ /* 0x000fe2000ff1e0ff */
[----:B------:R-:W-:Y:S01]  /*2080*/  SHFL.IDX PT, R18, R21, RZ, 0x181f ;  /* 0x00181fff15127589 */ /* 0x000fe200000e0000 */
[----:B------:R-:W-:Y:S02]  /*2090*/  IADD3 R8, -R8, UR10, -R80 ;  /* 0x0000000a08087c10 */ /* 0x000fe4000fffe950 */
[----:B------:R-:W-:Y:S01]  /*20a0*/  IADD3.X R15, R17, UR6, R15, P0, !PT ;  /* 0x00000006110f7c10 */ /* 0x000fe200087fe40f */
[----:B------:R-:W3:Y:S01]  /*20b0*/  SHFL.IDX PT, R19, R13, RZ, 0x181f ;  /* 0x00181fff0d137589 */ /* 0x000ee200000e0000 */
[----:B------:R-:W-:Y:S02]  /*20c0*/  LEA R17, P0, R12, c[0x0][0x1f8], 0x1 ;  /* 0x00007e000c117a11 */ /* 0x000fe400078008ff */
[----:B------:R-:W-:Y:S01]  /*20d0*/  LOP3.LUT R4, R5, 0x8, R4, 0xf8, !PT ;  /* 0x0000000805047812 */ /* 0x000fe200078ef804 */
[----:B------:R-:W-:Y:S01]  /*20e0*/  SHFL.IDX PT, R13, R13, 0x1, 0x181f ;  /* 0x00381f000d0d7f89 */ /* 0x000fe200000e0000 */
[----:B------:R-:W-:-:S02]  /*20f0*/  SHF.R.U32.HI R5, RZ, 0x3, R5 ;  /* 0x00000003ff057819 */ /* 0x000fc40000011605 */
[----:B------:R-:W-:Y:S01]  /*2100*/  LEA.HI.X R15, R12, c[0x0][0x1fc], R15, 0x1, P0 ;  /* 0x00007f000c0f7a11 */ /* 0x000fe200000f0c0f */
[----:B------:R-:W1:Y:S01]  /*2110*/  SHFL.IDX PT, R20, R17, RZ, 0x181f ;  /* 0x00181fff11147589 */ /* 0x000e6200000e0000 */
[----:B------:R-:W-:Y:S02]  /*2120*/  LOP3.LUT R4, R4, R5, RZ, 0x3c, !PT ;  /* 0x0000000504047212 */ /* 0x000fe400078e3cff */
[----:B------:R-:W-:Y:S01]  /*2130*/  ISETP.GE.AND P1, PT, R8, 0x1, PT ;  /* 0x000000010800780c */ /* 0x000fe20003f26270 */
[----:B------:R-:W2:Y:S01]  /*2140*/  SHFL.IDX PT, R5, R15, RZ, 0x181f ;  /* 0x00181fff0f057589 */ /* 0x000ea200000e0000 */
[----:B------:R-:W-:Y:S01]  /*2150*/  LOP3.LUT P0, RZ, R11, 0x2, RZ, 0xc0, !PT ;  /* 0x000000020bff7812 */ /* 0x000fe2000780c0ff */
[----:B------:R-:W-:Y:S02]  /*2160*/  IMAD R229, R7, 0x200, R4 ;  /* 0x0000020007e57824 */ /* 0x000fe400078e0204 */
[----:B------:R-:W4:Y:S01]  /*2170*/  SHFL.IDX PT, R64, R17, 0x1, 0x181f ;  /* 0x00381f0011407f89 */ /* 0x000f2200000e0000 */
[----:B------:R-:W-:-:S03]  /*2180*/  IMAD.WIDE R6, R241, 0x2, RZ ;  /* 0x00000002f1067825 */ /* 0x000fc600078e02ff */
[----:B------:R-:W-:Y:S01]  /*2190*/  SHFL.IDX PT, R12, R21, 0x1, 0x181f ;  /* 0x00381f00150c7f89 */ /* 0x000fe200000e0000 */
[----:B------:R-:W-:-:S03]  /*21a0*/  IMAD.SHL.U32 R229, R229, 0x2, RZ ;  /* 0x00000002e5e57824 */ /* 0x000fc600078e00ff */
[----:B------:R-:W5:Y:S01]  /*21b0*/  SHFL.IDX PT, R4, R15, 0x1, 0x181f ;  /* 0x00381f000f047f89 */ /* 0x000f6200000e0000 */
[--C-:B---3--:R-:W-:Y:S01]  /*21c0*/  @P1 IMAD.WIDE R24, R244, 0x2, R18.reuse ;  /* 0x00000002f4181825 */ /* 0x108fe200078e0212 */
[C---:B------:R-:W-:Y:S02]  /*21d0*/  IADD3 R16, R229.reuse, 0x8100, RZ ;  /* 0x00008100e5107810 */ /* 0x040fe40007ffe0ff */
[----:B------:R-:W-:Y:S01]  /*21e0*/  IADD3 R228, R229, 0x8120, RZ ;  /* 0x00008120e5e47810 */ /* 0x000fe20007ffe0ff */
[--C-:B------:R-:W-:Y:S01]  /*21f0*/  @P1 IMAD.WIDE R22, R243, 0x2, R18.reuse ;  /* 0x00000002f3161825 */ /* 0x100fe200078e0212 */
[----:B------:R-:W-:Y:S01]  /*2200*/  @P0 IADD3 R228, R16, -0x20, RZ ;  /* 0xffffffe010e40810 */ /* 0x000fe20007ffe0ff */
[----:B------:R3:W-:Y:S01]  /*2210*/  @P1 LDGSTS.E.BYPASS.LTC128B.128 [R231+0x8100], [R24.64], !P3 ;  /* 0x0810000018e71fae */ /* 0x0007e2000d901d52 */
[----:B------:R-:W-:Y:S01]  /*2220*/  ISETP.GT.AND P0, PT, R8, 0x20, PT ;  /* 0x000000200800780c */ /* 0x000fe20003f04270 */
[--C-:B------:R-:W-:Y:S01]  /*2230*/  @P1 IMAD.WIDE R26, R242, 0x2, R18.reuse ;  /* 0x00000002f21a1825 */ /* 0x100fe200078e0212 */
[C---:B------:R-:W-:Y:S01]  /*2240*/  IADD3 R219, R228.reuse, 0x800, RZ ;  /* 0x00000800e4db7810 */ /* 0x040fe20007ffe0ff */
[----:B------:R3:W-:Y:S01]  /*2250*/  @P1 LDGSTS.E.BYPASS.LTC128B.128 [R231+0xa100], [R22.64], !P5 ;  /* 0x0a10000016e71fae */ /* 0x0007e2000e901d52 */
[C---:B------:R-:W-:Y:S01]  /*2260*/  IADD3 R218, R228.reuse, 0x1000, RZ ;  /* 0x00001000e4da7810 */ /* 0x040fe20007ffe0ff */
[----:B------:R-:W-:Y:S01]  /*2270*/  @P1 IMAD.WIDE R28, R241, 0x2, R18 ;  /* 0x00000002f11c1825 */ /* 0x000fe200078e0212 */
[C---:B------:R-:W-:Y:S01]  /*2280*/  IADD3 R217, R228.reuse, 0x1800, RZ ;  /* 0x00001800e4d97810 */ /* 0x040fe20007ffe0ff */
[----:B------:R3:W-:Y:S01]  /*2290*/  @P1 LDGSTS.E.BYPASS.LTC128B.128 [R231+0xc100], [R26.64], !P4 ;  /* 0x0c1000001ae71fae */ /* 0x0007e2000e101d52 */
[----:B------:R-:W-:Y:S01]  /*22a0*/  IADD3 R215, R228, 0x2000, RZ ;  /* 0x00002000e4d77810 */ /* 0x000fe20007ffe0ff */
[----:B------:R-:W-:Y:S01]  /*22b0*/  IMAD.WIDE R18, R244, 0x2, RZ ;  /* 0x00000002f4127825 */ /* 0x000fe200078e02ff */
[C---:B------:R-:W-:Y:S01]  /*22c0*/  IADD3 R214, R228.reuse, 0x2800, RZ ;  /* 0x00002800e4d67810 */ /* 0x040fe20007ffe0ff */
[----:B------:R3:W-:Y:S01]  /*22d0*/  @P1 LDGSTS.E.BYPASS.LTC128B.128 [R231+0xe100], [R28.64], !P6 ;  /* 0x0e1000001ce71fae */ /* 0x0007e2000f101d52 */
[----:B------:R-:W-:Y:S01]  /*22e0*/  IADD3 R213, R228, 0x3000, RZ ;  /* 0x00003000e4d57810 */ /* 0x000fe20007ffe0ff */
[----:B------:R-:W-:Y:S01]  /*22f0*/  IMAD.SHL.U32 R16, R14, 0x40, RZ ;  /* 0x000000400e107824 */ /* 0x000fe200078e00ff */
[----:B-1----:R-:W-:-:S02]  /*2300*/  IADD3 R30, P1, R20, R18, RZ ;  /* 0x00000012141e7210 */ /* 0x002fc40007f3e0ff */
[----:B------:R-:W-:Y:S02]  /*2310*/  IADD3 R212, R228, 0x3800, RZ ;  /* 0x00003800e4d47810 */ /* 0x000fe40007ffe0ff */
[----:B------:R-:W-:Y:S01]  /*2320*/  LOP3.LUT R16, R16, 0x1c0, RZ, 0xc0, !PT ;  /* 0x000001c010107812 */ /* 0x000fe200078ec0ff */
[----:B--2---:R-:W-:Y:S01]  /*2330*/  IMAD.X R31, R5, 0x1, R19, P1 ;  /* 0x00000001051f7824 */ /* 0x004fe200008e0613 */
[----:B----4-:R-:W-:Y:S02]  /*2340*/  IADD3 R14, P1, R18, R64, RZ ;  /* 0x00000040120e7210 */ /* 0x010fe40007f3e0ff */
[----:B------:R-:W-:Y:S02]  /*2350*/  LOP3.LUT R81, R16, 0x8, R81, 0xf8, !PT ;  /* 0x0000000810517812 */ /* 0x000fe400078ef851 */
[----:B------:R-:W-:Y:S01]  /*2360*/  SHF.R.U32.HI R16, RZ, 0x3, R16 ;  /* 0x00000003ff107819 */ /* 0x000fe20000011610 */
[----:B-----5:R-:W-:Y:S01]  /*2370*/  IMAD.X R15, R19, 0x1, R4, P1 ;  /* 0x00000001130f7824 */ /* 0x020fe200008e0604 */
[----:B------:R-:W-:Y:S01]  /*2380*/  IADD3 R211, R228, 0x4000, RZ ;  /* 0x00004000e4d37810 */ /* 0x000fe20007ffe0ff */
[----:B---3--:R-:W-:Y:S01]  /*2390*/  @P0 IMAD.WIDE R24, R244, 0x2, R12 ;  /* 0x00000002f4180825 */ /* 0x008fe200078e020c */
[----:B------:R-:W-:-:S02]  /*23a0*/  LOP3.LUT R81, R81, R16, RZ, 0x3c, !PT ;  /* 0x0000001051517212 */ /* 0x000fc400078e3cff */
[C---:B------:R-:W-:Y:S01]  /*23b0*/  IADD3 R210, R228.reuse, 0x4800, RZ ;  /* 0x00004800e4d27810 */ /* 0x040fe20007ffe0ff */
[--C-:B------:R-:W-:Y:S01]  /*23c0*/  @P0 IMAD.WIDE R22, R243, 0x2, R12.reuse ;  /* 0x00000002f3160825 */ /* 0x100fe200078e020c */
[----:B------:R1:W-:Y:S01]  /*23d0*/  @P0 LDGSTS.E.BYPASS.LTC128B.128 [R231+0x9100], [R24.64], !P3 ;  /* 0x0910000018e70fae */ /* 0x0003e2000d901d52 */
[----:B------:R-:W-:Y:S02]  /*23e0*/  IADD3 R209, R228, 0x5000, RZ ;  /* 0x00005000e4d17810 */ /* 0x000fe40007ffe0ff */
[--C-:B------:R-:W-:Y:S01]  /*23f0*/  @P0 IMAD.WIDE R26, R242, 0x2, R12.reuse ;  /* 0x00000002f21a0825 */ /* 0x100fe200078e020c */
[----:B------:R2:W-:Y:S01]  /*2400*/  @P0 LDGSTS.E.BYPASS.LTC128B.128 [R231+0xb100], [R22.64], !P5 ;  /* 0x0b10000016e70fae */ /* 0x0005e2000e901d52 */
[C---:B------:R-:W-:Y:S02]  /*2410*/  IADD3 R208, R228.reuse, 0x5800, RZ ;  /* 0x00005800e4d07810 */ /* 0x040fe40007ffe0ff */
[----:B------:R-:W-:Y:S01]  /*2420*/  @P0 IMAD.WIDE R18, R241, 0x2, R12 ;  /* 0x00000002f1120825 */ /* 0x000fe200078e020c */
[----:B------:R1:W-:Y:S01]  /*2430*/  @P0 LDGSTS.E.BYPASS.LTC128B.128 [R231+0xd100], [R26.64], !P4 ;  /* 0x0d1000001ae70fae */ /* 0x0003e2000e101d52 */
[----:B------:R-:W-:-:S02]  /*2440*/  IADD3 R207, R228, 0x6000, RZ ;  /* 0x00006000e4cf7810 */ /* 0x000fc40007ffe0ff */
[----:B------:R-:W-:Y:S01]  /*2450*/  IMAD.WIDE R12, R243, 0x2, RZ ;  /* 0x00000002f30c7825 */ /* 0x000fe200078e02ff */
[----:B------:R3:W-:Y:S01]  /*2460*/  @P0 LDGSTS.E.BYPASS.LTC128B.128 [R231+0xf100], [R18.64], !P6 ;  /* 0x0f10000012e70fae */ /* 0x0007e2000f101d52 */
[----:B------:R-:W-:Y:S02]  /*2470*/  IADD3 R206, R228, 0x6800, RZ ;  /* 0x00006800e4ce7810 */ /* 0x000fe40007ffe0ff */
[----:B------:R-:W-:Y:S01]  /*2480*/  IMAD.WIDE R16, R242, 0x2, RZ ;  /* 0x00000002f2107825 */ /* 0x000fe200078e02ff */
[----:B------:R-:W0:Y:S01]  /*2490*/  LDGDEPBAR ;  /* 0x00000000000079af */ /* 0x000e220000000000 */
[----:B------:R-:W-:Y:S02]  /*24a0*/  IADD3 R28, P1, R20, R12, RZ ;  /* 0x0000000c141c7210 */ /* 0x000fe40007f3e0ff */
[-C--:B------:R-:W-:Y:S01]  /*24b0*/  IADD3 R12, P0, R12, R64.reuse, RZ ;  /* 0x000000400c0c7210 */ /* 0x080fe20007f1e0ff */
[----:B------:R-:W-:Y:S01]  /*24c0*/  IMAD.IADD R230, R81, 0x1, R230 ;  /* 0x0000000151e67824 */ /* 0x000fe200078e02e6 */
[C---:B------:R-:W-:Y:S01]  /*24d0*/  IADD3 R205, R228.reuse, 0x7000, RZ ;  /* 0x00007000e4cd7810 */ /* 0x040fe20007ffe0ff */
[----:B------:R-:W-:Y:S01]  /*24e0*/  IMAD.X R29, R5, 0x1, R13, P1 ;  /* 0x00000001051d7824 */ /* 0x000fe200008e060d */
[----:B------:R-:W-:Y:S01]  /*24f0*/  IADD3 R204, R228, 0x7800, RZ ;  /* 0x00007800e4cc7810 */ /* 0x000fe20007ffe0ff */
[----:B------:R-:W-:Y:S01]  /*2500*/  IMAD.X R13, R13, 0x1, R4, P0 ;  /* 0x000000010d0d7824 */ /* 0x000fe200000e0604 */
[----:B------:R-:W-:Y:S01]  /*2510*/  IADD3 R66, P0, R16, R64, RZ ;  /* 0x0000004010427210 */ /* 0x000fe20007f1e0ff */
[----:B------:R-:W-:-:S04]  /*2520*/  IMAD.SHL.U32 R230, R230, 0x2, RZ ;  /* 0x00000002e6e67824 */ /* 0x000fc800078e00ff */
[----:B------:R-:W-:Y:S01]  /*2530*/  IMAD.X R67, R17, 0x1, R4, P0 ;  /* 0x0000000111437824 */ /* 0x000fe200000e0604 */
[----:B------:R-:W-:Y:S01]  /*2540*/  IADD3 R64, P0, R6, R64, RZ ;  /* 0x0000004006407210 */ /* 0x000fe20007f1e0ff */
[--C-:B------:R-:W-:Y:S01]  /*2550*/  IMAD R226, R2, 0x2, R230.reuse ;  /* 0x0000000202e27824 */ /* 0x100fe200078e02e6 */
[----:B--2---:R-:W-:Y:S01]  /*2560*/  IADD3 R22, P1, R20, R16, RZ ;  /* 0x0000001014167210 */ /* 0x004fe20007f3e0ff */
[----:B------:R-:W-:Y:S02]  /*2570*/  IMAD R225, R3, 0x2, R230 ;  /* 0x0000000203e17824 */ /* 0x000fe400078e02e6 */
[----:B------:R-:W-:Y:S01]  /*2580*/  IMAD.X R65, R7, 0x1, R4, P0 ;  /* 0x0000000107417824 */ /* 0x000fe200000e0604 */
[----:B------:R-:W-:Y:S01]  /*2590*/  ISETP.LT.OR P0, PT, R8, 0x1, P2 ;  /* 0x000000010800780c */ /* 0x000fe20001701670 */
[----:B------:R-:W-:Y:S01]  /*25a0*/  IMAD.X R23, R5, 0x1, R17, P1 ;  /* 0x0000000105177824 */ /* 0x000fe200008e0611 */
[----:B------:R-:W-:Y:S01]  /*25b0*/  IADD3 R20, P1, R20, R6, RZ ;  /* 0x0000000614147210 */ /* 0x000fe20007f3e0ff */
[----:B------:R-:W-:-:S04]  /*25c0*/  DEPBAR.LE SB0, 0x1 ;  /* 0x000080400000791a */ /* 0x000fc80000000000 */
[----:B------:R-:W-:-:S04]  /*25d0*/  DEPBAR.LE SB0, 0x0 ;  /* 0x000080000000791a */ /* 0x000fc80000000000 */
[----:B------:R-:W-:Y:S01]  /*25e0*/  BAR.SYNC.DEFER_BLOCKING 0x0 ;  /* 0x0000000000007b1d */ /* 0x000fe20000010000 */
[----:B------:R-:W-:Y:S01]  /*25f0*/  IMAD.X R21, R5, 0x1, R7, P1 ;  /* 0x0000000105157824 */ /* 0x000fe200008e0607 */
[----:B------:R-:W-:Y:S01]  /*2600*/  ISETP.GE.AND P1, PT, R10, c[0x0][0x1d4], PT ;  /* 0x000075000a007a0c */ /* 0x000fe20003f26270 */
[----:B------:R-:W-:Y:S01]  /*2610*/  IMAD R223, R3, 0x2, R226 ;  /* 0x0000000203df7824 */ /* 0x000fe200078e02e2 */
[----:B------:R-:W-:Y:S02]  /*2620*/  ISETP.GE.AND P2, PT, R9, c[0x0][0x1d4], PT ;  /* 0x0000750009007a0c */ /* 0x000fe40003f46270 */
[----:B------:R-:W-:Y:S04]  /*2630*/  LDSM.16.M88.4 R68, [R230+0x10100] ;  /* 0x01010000e644783b */ /* 0x000fe80000000200 */
[----:B------:R-:W-:Y:S04]  /*2640*/  LDSM.16.M88.4 R48, [R226+0x10100] ;  /* 0x01010000e230783b */ /* 0x000fe80000000200 */
[----:B------:R-:W2:Y:S04]  /*2650*/  LDSM.16.M88.4 R40, [R229+0x8100] ;  /* 0x00810000e528783b */ /* 0x000ea80000000200 */
[----:B------:R-:W4:Y:S04]  /*2660*/  LDSM.16.M88.4 R32, [R229+0x8900] ;  /* 0x00890000e520783b */ /* 0x000f280000000200 */
[----:B-1----:R-:W-:Y:S04]  /*2670*/  LDSM.16.M88.4 R24, [R229+0x9100] ;  /* 0x00910000e518783b */ /* 0x002fe80000000200 */
[----:B------:R-:W-:Y:S04]  /*2680*/  LDSM.16.M88.4 R4, [R229+0x9900] ;  /* 0x00990000e504783b */ /* 0x000fe80000000200 */
[----:B------:R-:W1:Y:S04]  /*2690*/  LDSM.16.M88.4 R56, [R228] ;  /* 0x00000000e438783b */ /* 0x000e680000000200 */
[----:B---3--:R-:W3:Y:S04]  /*26a0*/  LDSM.16.M88.4 R16, [R228+0x800] ;  /* 0x00080000e410783b */ /* 0x008ee80000000200 */
[----:B------:R-:W5:Y:S04]  /*26b0*/  LDSM.16.M88.4 R60, [R228+0x1000] ;  /* 0x00100000e43c783b */ /* 0x000f680000000200 */
[----:B------:R-:W1:Y:S04]  /*26c0*/  LDSM.16.M88.4 R52, [R228+0x1800] ;  /* 0x00180000e434783b */ /* 0x000e680000000200 */
[----:B------:R-:W-:Y:S01]  /*26d0*/  @!PT LDS RZ, [RZ] ;  /* 0x00000000fffff984 */ /* 0x000fe20000000800 */
[----:B------:R-:W-:Y:S01]  /*26e0*/  @!PT LDS RZ, [RZ] ;  /* 0x00000000fffff984 */ /* 0x000fe20000000800 */
[----:B------:R-:W-:Y:S01]  /*26f0*/  @!PT LDS RZ, [RZ] ;  /* 0x00000000fffff984 */ /* 0x000fe20000000800 */
[----:B------:R1:W-:Y:S01]  /*2700*/  LDGSTS.E.BYPASS.LTC128B.128 [R231+0x100], [R30.64], !P0 ;  /* 0x001000001ee77fae */ /* 0x0003e2000c101d52 */
[C---:B------:R-:W-:Y:S01]  /*2710*/  ISETP.LT.OR P0, PT, R8.reuse, 0x1, P1 ;  /* 0x000000010800780c */ /* 0x040fe20000f01670 */
[C---:B--2---:R-:W-:Y:S11]  /*2720*/  HMMA.16816.F32.BF16 R44, R68.reuse, R40, RZ ;  /* 0x00000028442c723c */ /* 0x044ff600000418ff */
[----:B------:R-:W-:Y:S01]  /*2730*/  @!UPT UIADD3 URZ, URZ, URZ, URZ ;  /* 0x0000003f3f3ff290 */ /* 0x000fe2000fffe03f */
[----:B------:R2:W-:Y:S01]  /*2740*/  LDGSTS.E.BYPASS.LTC128B.128 [R231+0x2100], [R28.64], !P0 ;  /* 0x021000001ce77fae */ /* 0x0005e2000c101d52 */
[----:B------:R-:W-:Y:S01]  /*2750*/  ISETP.LT.OR P0, PT, R8, 0x1, P2 ;  /* 0x000000010800780c */ /* 0x000fe20001701670 */
[----:B------:R-:W-:Y:S01]  /*2760*/  HMMA.16816.F32.BF16 R40, R68, R42, RZ ;  /* 0x0000002a4428723c */ /* 0x000fe200000418ff */
[----:B------:R-:W-:Y:S01]  /*2770*/  ISETP.GE.AND P2, PT, R0, c[0x0][0x1d4], PT ;  /* 0x0000750000007a0c */ /* 0x000fe20003f46270 */
[----:B------:R-:W-:-:S06]  /*2780*/  IMAD.MOV.U32 R0, RZ, RZ, 0x40 ;  /* 0x00000040ff007424 */ /* 0x000fcc00078e00ff */
[----:B----4-:R-:W-:Y:S04]  /*2790*/  HMMA.16816.F32.BF16 R36, R68, R32, RZ ;  /* 0x000000204424723c */ /* 0x010fe800000418ff */
[----:B------:R4:W-:Y:S01]  /*27a0*/  LDGSTS.E.BYPASS.LTC128B.128 [R231+0x4100], [R22.64], !P0 ;  /* 0x0410000016e77fae */ /* 0x0009e2000c101d52 */
[----:B------:R-:W-:-:S03]  /*27b0*/  ISETP.LT.OR P0, PT, R8, 0x1, P2 ;  /* 0x000000010800780c */ /* 0x000fc60001701670 */
[----:B------:R-:W-:Y:S08]  /*27c0*/  HMMA.16816.F32.BF16 R32, R68, R34, RZ ;  /* 0x000000224420723c */ /* 0x000ff000000418ff */
[----:B-1----:R-:W-:Y:S02]  /*27d0*/  HMMA.16816.F32.BF16 R44, R48, R56, R44 ;  /* 0x00000038302c723c */ /* 0x002fe4000004182c */
[----:B------:R4:W-:Y:S01]  /*27e0*/  LDGSTS.E.BYPASS.LTC128B.128 [R231+0x6100], [R20.64], !P0 ;  /* 0x0610000014e77fae */ /* 0x0009e2000c101d52 */
[----:B------:R-:W-:-:S04]  /*27f0*/  ISETP.GE.AND P0, PT, R244, c[0x0][0x1d4], PT ;  /* 0x00007500f4007a0c */ /* 0x000fc80003f06270 */
[C---:B------:R-:W-:Y:S01]  /*2800*/  ISETP.LT.OR P0, PT, R8.reuse, 0x21, P0 ;  /* 0x000000210800780c */ /* 0x040fe20000701670 */
[C---:B--2---:R-:W-:Y:S08]  /*2810*/  HMMA.16816.F32.BF16 R28, R68.reuse, R24, RZ ;  /* 0x00000018441c723c */ /* 0x044ff000000418ff */
[----:B------:R-:W-:Y:S04]  /*2820*/  HMMA.16816.F32.BF16 R24, R68, R26, RZ ;  /* 0x0000001a4418723c */ /* 0x000fe800000418ff */
[----:B------:R1:W-:Y:S01]  /*2830*/  LDGSTS.E.BYPASS.LTC128B.128 [R231+0x1100], [R14.64], !P0 ;  /* 0x011000000ee77fae */ /* 0x0003e2000c101d52 */
[----:B------:R-:W-:-:S02]  /*2840*/  ISETP.LT.OR P0, PT, R8, 0x21, P1 ;  /* 0x000000210800780c */ /* 0x000fc40000f01670 */
[----:B------:R-:W-:Y:S01]  /*2850*/  ISETP.GE.AND P1, PT, R9, c[0x0][0x1d4], PT ;  /* 0x0000750009007a0c */ /* 0x000fe20003f26270 */
[----:B------:R-:W-:Y:S03]  /*2860*/  HMMA.16816.F32.BF16 R40, R48, R58, R40 ;  /* 0x0000003a3028723c */ /* 0x000fe60000041828 */
[----:B------:R-:W-:-:S05]  /*2870*/  ISETP.LT.OR P1, PT, R8, 0x21, P1 ;  /* 0x000000210800780c */ /* 0x000fca0000f21670 */
[----:B----4-:R-:W-:Y:S02]  /*2880*/  HMMA.16816.F32.BF16 R20, R68, R4, RZ ;  /* 0x000000044414723c */ /* 0x010fe400000418ff */
[----:B------:R1:W-:Y:S01]  /*2890*/  LDGSTS.E.BYPASS.LTC128B.128 [R231+0x3100], [R12.64], !P0 ;  /* 0x031000000ce77fae */ /* 0x0003e2000c101d52 */
[----:B------:R-:W-:-:S04]  /*28a0*/  LOP3.LUT P0, RZ, R11, 0x4, RZ, 0xc0, !PT ;  /* 0x000000040bff7812 */ /* 0x000fc8000780c0ff */
[----:B------:R-:W-:Y:S01]  /*28b0*/  SEL R0, R0, 0xffffffc0, !P0 ;  /* 0xffffffc000007807 */ /* 0x000fe20004000000 */
[----:B------:R2:W-:Y:S01]  /*28c0*/  LDGSTS.E.BYPASS.LTC128B.128 [R231+0x5100], [R66.64], !P1 ;  /* 0x0510000042e77fae */ /* 0x0005e2000c901d52 */
[----:B------:R-:W-:Y:S01]  /*28d0*/  ISETP.LT.OR P0, PT, R8, 0x21, P2 ;  /* 0x000000210800780c */ /* 0x000fe20001701670 */
[----:B------:R-:W-:Y:S01]  /*28e0*/  HMMA.16816.F32.BF16 R68, R68, R6, RZ ;  /* 0x000000064444723c */ /* 0x000fe200000418ff */
[----:B------:R-:W-:Y:S01]  /*28f0*/  ISETP.GT.AND P2, PT, R235, 0x3f, PT ;  /* 0x0000003feb00780c */ /* 0x000fe20003f44270 */
[----:B------:R-:W-:Y:S02]  /*2900*/  IMAD.IADD R224, R229, 0x1, R0 ;  /* 0x00000001e5e07824 */ /* 0x000fe400078e0200 */
[----:B------:R-:W-:-:S04]  /*2910*/  IMAD.IADD R216, R0, 0x1, R228 ;  /* 0x0000000100d87824 */ /* 0x000fc800078e02e4 */
[----:B---3--:R-:W-:Y:S04]  /*2920*/  HMMA.16816.F32.BF16 R36, R48, R16, R36 ;  /* 0x000000103024723c */ /* 0x008fe80000041824 */
[----:B------:R2:W-:Y:S01]  /*2930*/  LDGSTS.E.BYPASS.LTC128B.128 [R231+0x7100], [R64.64], !P0 ;  /* 0x0710000040e77fae */ /* 0x0005e2000c101d52 */
[----:B------:R-:W-:-:S03]  /*2940*/  PLOP3.LUT P0, PT, PT, PT, UP2, 0x40, 0x0 ;  /* 0x000000000000781c */ /* 0x000fc60003f0e828 */
[----:B------:R-:W-:Y:S01]  /*2950*/  LDSM.16.M88.4 R4, [R225+0x10100] ;  /* 0x01010000e104783b */ /* 0x000fe20000000200 */
[C---:B------:R-:W-:Y:S03]  /*2960*/  HMMA.16816.F32.BF16 R32, R48.reuse, R18, R32 ;  /* 0x000000123020723c */ /* 0x040fe60000041820 */
[----:B------:R-:W3:Y:S04]  /*2970*/  LDSM.16.M88.4 R8, [R224+0x8100] ;  /* 0x00810000e008783b */ /* 0x000ee80000000200 */
[----:B-1----:R-:W1:Y:S01]  /*2980*/  LDSM.16.M88.4 R12, [R224+0x8900] ;  /* 0x00890000e00c783b */ /* 0x002e620000000200 */
[C---:B-----5:R-:W-:Y:S03]  /*2990*/  HMMA.16816.F32.BF16 R28, R48.reuse, R60, R28 ;  /* 0x0000003c301c723c */ /* 0x060fe6000004181c */
[----:B------:R-:W4:Y:S04]  /*29a0*/  LDSM.16.M88.4 R56, [R224+0x9100] ;  /* 0x00910000e038783b */ /* 0x000f280000000200 */
[----:B------:R-:W5:Y:S01]  /*29b0*/  LDSM.16.M88.4 R16, [R224+0x9900] ;  /* 0x00990000e010783b */ /* 0x000f620000000200 */
[C---:B------:R-:W-:Y:S03]  /*29c0*/  HMMA.16816.F32.BF16 R24, R48.reuse, R62, R24 ;  /* 0x0000003e3018723c */ /* 0x040fe60000041818 */
[----:B------:R-:W-:Y:S04]  /*29d0*/  LDSM.16.M88.4 R60, [R224+0xb900] ;  /* 0x00b90000e03c783b */ /* 0x000fe80000000200 */
[----:B------:R-:W-:Y:S01]  /*29e0*/  LDSM.16.M88.4 R72, [R216+0x3000] ;  /* 0x00300000d848783b */ /* 0x000fe20000000200 */
[C---:B------:R-:W-:Y:S03]  /*29f0*/  HMMA.16816.F32.BF16 R20, R48.reuse, R52, R20 ;  /* 0x000000343014723c */ /* 0x040fe60000041814 */
[----:B--2---:R-:W-:Y:S04]  /*2a00*/  LDSM.16.M88.4 R64, [R229+0xd100] ;  /* 0x00d10000e540783b */ /* 0x004fe80000000200 */
[----:B------:R-:W-:Y:S01]  /*2a10*/  LDSM.16.M88.4 R76, [R224+0xd900] ;  /* 0x00d90000e04c783b */ /* 0x000fe20000000200 */
[----:B------:R-:W-:Y:S03]  /*2a20*/  HMMA.16816.F32.BF16 R68, R48, R54, R68 ;  /* 0x000000363044723c */ /* 0x000fe60000041844 */
[----:B------:R-:W-:Y:S04]  /*2a30*/  LDSM.16.M88.4 R48, [R223+0x10100] ;  /* 0x01010000df30783b */ /* 0x000fe80000000200 */
[----:B------:R-:W-:Y:S01]  /*2a40*/  LDSM.16.M88.4 R52, [R216+0x800] ;  /* 0x00080000d834783b */ /* 0x000fe20000000200 */
[C---:B---3--:R-:W-:Y:S03]  /*2a50*/  HMMA.16816.F32.BF16 R44, R4.reuse, R8, R44 ;  /* 0x00000008042c723c */ /* 0x048fe6000004182c */
[----:B------:R-:W0:Y:S05]  /*2a60*/  LDGDEPBAR ;  /* 0x00000000000079af */ /* 0x000e2a0000000000 */
[C---:B------:R-:W-:Y:S01]  /*2a70*/  HMMA.16816.F32.BF16 R40, R4.reuse, R10, R40 ;  /* 0x0000000a0428723c */ /* 0x040fe20000041828 */
[----:B------:R-:W2:Y:S07]  /*2a80*/  LDSM.16.M88.4 R8, [R216] ;  /* 0x00000000d808783b */ /* 0x000eae0000000200 */
[C---:B-1----:R-:W-:Y:S08]  /*2a90*/  HMMA.16816.F32.BF16 R36, R4.reuse, R12, R36 ;  /* 0x0000000c0424723c */ /* 0x042ff00000041824 */
[C---:B------:R-:W-:Y:S01]  /*2aa0*/  HMMA.16816.F32.BF16 R32, R4.reuse, R14, R32 ;  /* 0x0000000e0420723c */ /* 0x040fe20000041820 */
[----:B------:R-:W1:Y:S07]  /*2ab0*/  LDSM.16.M88.4 R12, [R216+0x1000] ;  /* 0x00100000d80c783b */ /* 0x000e6e0000000200 */
[C---:B----4-:R-:W-:Y:S08]  /*2ac0*/  HMMA.16816.F32.BF16 R28, R4.reuse, R56, R28 ;  /* 0x00000038041c723c */ /* 0x050ff0000004181c */
[C---:B------:R-:W-:Y:S01]  /*2ad0*/  HMMA.16816.F32.BF16 R24, R4.reuse, R58, R24 ;  /* 0x0000003a0418723c */ /* 0x040fe20000041818 */
[----:B------:R-:W3:Y:S07]  /*2ae0*/  LDSM.16.M88.4 R56, [R216+0x1800] ;  /* 0x00180000d838783b */ /* 0x000eee0000000200 */
[C---:B-----5:R-:W-:Y:S08]  /*2af0*/  HMMA.16816.F32.BF16 R20, R4.reuse, R16, R20 ;  /* 0x000000100414723c */ /* 0x060ff00000041814 */
[----:B------:R-:W-:Y:S01]  /*2b00*/  HMMA.16816.F32.BF16 R68, R4, R18, R68 ;  /* 0x000000120444723c */ /* 0x000fe20000041844 */
[----:B------:R-:W-:Y:S04]  /*2b10*/  LDSM.16.M88.4 R4, [R230+0x14100] ;  /* 0x01410000e604783b */ /* 0x000fe80000000200 */
[----:B------:R-:W4:Y:S03]  /*2b20*/  LDSM.16.M88.4 R16, [R229+0xa100] ;  /* 0x00a10000e510783b */ /* 0x000f260000000200 */
[C---:B--2---:R-:W-:Y:S08]  /*2b30*/  HMMA.16816.F32.BF16 R44, R48.reuse, R8, R44 ;  /* 0x00000008302c723c */ /* 0x044ff0000004182c */
[C---:B------:R-:W-:Y:S01]  /*2b40*/  HMMA.16816.F32.BF16 R40, R48.reuse, R10, R40 ;  /* 0x0000000a3028723c */ /* 0x040fe20000041828 */
[----:B------:R-:W2:Y:S07]  /*2b50*/  LDSM.16.M88.4 R8, [R229+0xa900] ;  /* 0x00a90000e508783b */ /* 0x000eae0000000200 */
        /* <DEDUP_REMOVED lines=8> */
[----:B------:R-:W-:Y:S04]  /*2be0*/  LDSM.16.M88.4 R48, [R228+0x2000] ;  /* 0x00200000e430783b */ /* 0x000fe80000000200 */
[----:B------:R-:W-:Y:S03]  /*2bf0*/  LDSM.16.M88.4 R56, [R228+0x3000] ;  /* 0x00300000e438783b */ /* 0x000fe60000000200 */
[C---:B----4-:R-:W-:Y:S08]  /*2c00*/  HMMA.16816.F32.BF16 R44, R4.reuse, R16, R44 ;  /* 0x00000010042c723c */ /* 0x050ff0000004182c */
[C---:B------:R-:W-:Y:S01]  /*2c10*/  HMMA.16816.F32.BF16 R40, R4.reuse, R18, R40 ;  /* 0x000000120428723c */ /* 0x040fe20000041828 */
[----:B------:R-:W3:Y:S07]  /*2c20*/  LDSM.16.M88.4 R16, [R226+0x14100] ;  /* 0x01410000e210783b */ /* 0x000eee0000000200 */
[C---:B--2---:R-:W-:Y:S08]  /*2c30*/  HMMA.16816.F32.BF16 R36, R4.reuse, R8, R36 ;  /* 0x000000080424723c */ /* 0x044ff00000041824 */
[C---:B------:R-:W-:Y:S01]  /*2c40*/  HMMA.16816.F32.BF16 R32, R4.reuse, R10, R32 ;  /* 0x0000000a0420723c */ /* 0x040fe20000041820 */
[----:B------:R-:W2:Y:S07]  /*2c50*/  LDSM.16.M88.4 R8, [R228+0x2800] ;  /* 0x00280000e408783b */ /* 0x000eae0000000200 */
[C---:B-----5:R-:W-:Y:S08]  /*2c60*/  HMMA.16816.F32.BF16 R28, R4.reuse, R52, R28 ;  /* 0x00000034041c723c */ /* 0x060ff0000004181c */
[C---:B------:R-:W-:Y:S01]  /*2c70*/  HMMA.16816.F32.BF16 R24, R4.reuse, R54, R24 ;  /* 0x000000360418723c */ /* 0x040fe20000041818 */
[----:B------:R-:W4:Y:S07]  /*2c80*/  LDSM.16.M88.4 R52, [R228+0x3800] ;  /* 0x00380000e434783b */ /* 0x000f2e0000000200 */
[C---:B-1----:R-:W-:Y:S08]  /*2c90*/  HMMA.16816.F32.BF16 R20, R4.reuse, R12, R20 ;  /* 0x0000000c0414723c */ /* 0x042ff00000041814 */
[----:B------:R-:W-:Y:S01]  /*2ca0*/  HMMA.16816.F32.BF16 R68, R4, R14, R68 ;  /* 0x0000000e0444723c */ /* 0x000fe20000041844 */
[----:B------:R-:W-:Y:S04]  /*2cb0*/  LDSM.16.M88.4 R12, [R225+0x14100] ;  /* 0x01410000e10c783b */ /* 0x000fe80000000200 */
[----:B------:R-:W1:Y:S03]  /*2cc0*/  LDSM.16.M88.4 R4, [R224+0xa100] ;  /* 0x00a10000e004783b */ /* 0x000e660000000200 */
[C---:B---3--:R-:W-:Y:S08]  /*2cd0*/  HMMA.16816.F32.BF16 R44, R16.reuse, R48, R44 ;  /* 0x00000030102c723c */ /* 0x048ff0000004182c */
[C---:B------:R-:W-:Y:S01]  /*2ce0*/  HMMA.16816.F32.BF16 R40, R16.reuse, R50, R40 ;  /* 0x000000321028723c */ /* 0x040fe20000041828 */
[----:B------:R-:W3:Y:S07]  /*2cf0*/  LDSM.16.M88.4 R48, [R224+0xa900] ;  /* 0x00a90000e030783b */ /* 0x000eee0000000200 */
[C---:B--2---:R-:W-:Y:S08]  /*2d00*/  HMMA.16816.F32.BF16 R36, R16.reuse, R8, R36 ;  /* 0x000000081024723c */ /* 0x044ff00000041824 */
[C---:B------:R-:W-:Y:S01]  /*2d10*/  HMMA.16816.F32.BF16 R32, R16.reuse, R10, R32 ;  /* 0x0000000a1020723c */ /* 0x040fe20000041820 */
[----:B------:R-:W2:Y:S07]  /*2d20*/  LDSM.16.M88.4 R8, [R224+0xb100] ;  /* 0x00b10000e008783b */ /* 0x000eae0000000200 */
[C---:B------:R-:W-:Y:S08]  /*2d30*/  HMMA.16816.F32.BF16 R28, R16.reuse, R56, R28 ;  /* 0x00000038101c723c */ /* 0x040ff0000004181c */
[C---:B------:R-:W-:Y:S01]  /*2d40*/  HMMA.16816.F32.BF16 R24, R16.reuse, R58, R24 ;  /* 0x0000003a1018723c */ /* 0x040fe20000041818 */
[----:B------:R-:W-:Y:S07]  /*2d50*/  LDSM.16.M88.4 R56, [R216+0x3800] ;  /* 0x00380000d838783b */ /* 0x000fee0000000200 */
[C---:B----4-:R-:W-:Y:S08]  /*2d60*/  HMMA.16816.F32.BF16 R20, R16.reuse, R52, R20 ;  /* 0x000000341014723c */ /* 0x050ff00000041814 */
[----:B------:R-:W-:Y:S01]  /*2d70*/  HMMA.16816.F32.BF16 R68, R16, R54, R68 ;  /* 0x000000361044723c */ /* 0x000fe20000041844 */
[----:B------:R-:W-:Y:S04]  /*2d80*/  LDSM.16.M88.4 R52, [R223+0x14100] ;  /* 0x01410000df34783b */ /* 0x000fe80000000200 */
[----:B------:R-:W4:Y:S03]  /*2d90*/  LDSM.16.M88.4 R16, [R216+0x2000] ;  /* 0x00200000d810783b */ /* 0x000f260000000200 */
[C---:B-1----:R-:W-:Y:S08]  /*2da0*/  HMMA.16816.F32.BF16 R44, R12.reuse, R4, R44 ;  /* 0x000000040c2c723c */ /* 0x042ff0000004182c */
[C---:B------:R-:W-:Y:S01]  /*2db0*/  HMMA.16816.F32.BF16 R40, R12.reuse, R6, R40 ;  /* 0x000000060c28723c */ /* 0x040fe20000041828 */
[----:B------:R-:W1:Y:S07]  /*2dc0*/  LDSM.16.M88.4 R4, [R216+0x2800] ;  /* 0x00280000d804783b */ /* 0x000e6e0000000200 */
[C---:B---3--:R-:W-:Y:S08]  /*2dd0*/  HMMA.16816.F32.BF16 R36, R12.reuse, R48, R36 ;  /* 0x000000300c24723c */ /* 0x048ff00000041824 */
[C---:B------:R-:W-:Y:S01]  /*2de0*/  HMMA.16816.F32.BF16 R32, R12.reuse, R50, R32 ;  /* 0x000000320c20723c */ /* 0x040fe20000041820 */
[----:B------:R-:W-:Y:S07]  /*2df0*/  LDSM.16.M88.4 R48, [R229+0xc100] ;  /* 0x00c10000e530783b */ /* 0x000fee0000000200 */
[C---:B--2---:R-:W-:Y:S08]  /*2e00*/  HMMA.16816.F32.BF16 R28, R12.reuse, R8, R28 ;  /* 0x000000080c1c723c */ /* 0x044ff0000004181c */
[C---:B------:R-:W-:Y:S01]  /*2e10*/  HMMA.16816.F32.BF16 R24, R12.reuse, R10, R24 ;  /* 0x0000000a0c18723c */ /* 0x040fe20000041818 */
[----:B------:R-:W2:Y:S07]  /*2e20*/  LDSM.16.M88.4 R8, [R230+0x18100] ;  /* 0x01810000e608783b */ /* 0x000eae0000000200 */
[C---:B------:R-:W-:Y:S08]  /*2e30*/  HMMA.16816.F32.BF16 R20, R12.reuse, R60, R20 ;  /* 0x0000003c0c14723c */ /* 0x040ff00000041814 */
[----:B------:R-:W-:Y:S01]  /*2e40*/  HMMA.16816.F32.BF16 R68, R12, R62, R68 ;  /* 0x0000003e0c44723c */ /* 0x000fe20000041844 */
[----:B------:R-:W3:Y:S04]  /*2e50*/  LDSM.16.M88.4 R12, [R229+0xc900] ;  /* 0x00c90000e50c783b */ /* 0x000ee80000000200 */
[----:B------:R-:W5:Y:S03]  /*2e60*/  LDSM.16.M88.4 R60, [R229+0xd900] ;  /* 0x00d90000e53c783b */ /* 0x000f660000000200 */
[C---:B----4-:R-:W-:Y:S08]  /*2e70*/  HMMA.16816.F32.BF16 R44, R52.reuse, R16, R44 ;  /* 0x00000010342c723c */ /* 0x050ff0000004182c */
[C---:B------:R-:W-:Y:S01]  /*2e80*/  HMMA.16816.F32.BF16 R40, R52.reuse, R18, R40 ;  /* 0x000000123428723c */ /* 0x040fe20000041828 */
[----:B------:R-:W-:Y:S07]  /*2e90*/  LDSM.16.M88.4 R16, [R226+0x18100] ;  /* 0x01810000e210783b */ /* 0x000fee0000000200 */
[C---:B-1----:R-:W-:Y:S08]  /*2ea0*/  HMMA.16816.F32.BF16 R36, R52.reuse, R4, R36 ;  /* 0x000000043424723c */ /* 0x042ff00000041824 */
[C---:B------:R-:W-:Y:S01]  /*2eb0*/  HMMA.16816.F32.BF16 R32, R52.reuse, R6, R32 ;  /* 0x000000063420723c */ /* 0x040fe20000041820 */
[----:B------:R-:W1:Y:S07]  /*2ec0*/  LDSM.16.M88.4 R4, [R228+0x4000] ;  /* 0x00400000e404783b */ /* 0x000e6e0000000200 */
[C---:B------:R-:W-:Y:S08]  /*2ed0*/  HMMA.16816.F32.BF16 R28, R52.reuse, R72, R28 ;  /* 0x00000048341c723c */ /* 0x040ff0000004181c */
[C---:B------:R-:W-:Y:S01]  /*2ee0*/  HMMA.16816.F32.BF16 R24, R52.reuse, R74, R24 ;  /* 0x0000004a3418723c */ /* 0x040fe20000041818 */
[----:B------:R-:W-:Y:S07]  /*2ef0*/  LDSM.16.M88.4 R72, [R225+0x18100] ;  /* 0x01810000e148783b */ /* 0x000fee0000000200 */
[C---:B------:R-:W-:Y:S08]  /*2f00*/  HMMA.16816.F32.BF16 R20, R52.reuse, R56, R20 ;  /* 0x000000383414723c */ /* 0x040ff00000041814 */
[----:B------:R-:W-:Y:S01]  /*2f10*/  HMMA.16816.F32.BF16 R68, R52, R58, R68 ;  /* 0x0000003a3444723c */ /* 0x000fe20000041844 */
[----:B------:R-:W4:Y:S04]  /*2f20*/  LDSM.16.M88.4 R56, [R228+0x4800] ;  /* 0x00480000e438783b */ /* 0x000f280000000200 */
[----:B------:R-:W1:Y:S03]  /*2f30*/  LDSM.16.M88.4 R52, [R228+0x5000] ;  /* 0x00500000e434783b */ /* 0x000e660000000200 */
[C---:B--2---:R-:W-:Y:S08]  /*2f40*/  HMMA.16816.F32.BF16 R44, R8.reuse, R48, R44 ;  /* 0x00000030082c723c */ /* 0x044ff0000004182c */
[C---:B------:R-:W-:Y:S01]  /*2f50*/  HMMA.16816.F32.BF16 R40, R8.reuse, R50, R40 ;  /* 0x000000320828723c */ /* 0x040fe20000041828 */
[----:B------:R-:W2:Y:S07]  /*2f60*/  LDSM.16.M88.4 R48, [R228+0x5800] ;  /* 0x00580000e430783b */ /* 0x000eae0000000200 */
[C---:B---3--:R-:W-:Y:S08]  /*2f70*/  HMMA.16816.F32.BF16 R36, R8.reuse, R12, R36 ;  /* 0x0000000c0824723c */ /* 0x048ff00000041824 */
[C---:B------:R-:W-:Y:S01]  /*2f80*/  HMMA.16816.F32.BF16 R32, R8.reuse, R14, R32 ;  /* 0x0000000e0820723c */ /* 0x040fe20000041820 */
[----:B------:R-:W-:Y:S07]  /*2f90*/  LDSM.16.M88.4 R12, [R224+0xc100] ;  /* 0x00c10000e00c783b */ /* 0x000fee0000000200 */
[C---:B------:R-:W-:Y:S08]  /*2fa0*/  HMMA.16816.F32.BF16 R28, R8.reuse, R64, R28 ;  /* 0x00000040081c723c */ /* 0x040ff0000004181c */
[C---:B------:R-:W-:Y:S01]  /*2fb0*/  HMMA.16816.F32.BF16 R24, R8.reuse, R66, R24 ;  /* 0x000000420818723c */ /* 0x040fe20000041818 */
[----:B------:R-:W-:Y:S07]  /*2fc0*/  LDSM.16.M88.4 R64, [R223+0x18100] ;  /* 0x01810000df40783b */ /* 0x000fee0000000200 */
[C---:B-----5:R-:W-:Y:S08]  /*2fd0*/  HMMA.16816.F32.BF16 R20, R8.reuse, R60, R20 ;  /* 0x0000003c0814723c */ /* 0x060ff00000041814 */
[----:B------:R-:W-:Y:S01]  /*2fe0*/  HMMA.16816.F32.BF16 R68, R8, R62, R68 ;  /* 0x0000003e0844723c */ /* 0x000fe20000041844 */
[----:B------:R-:W3:Y:S04]  /*2ff0*/  LDSM.16.M88.4 R8, [R224+0xc900] ;  /* 0x00c90000e008783b */ /* 0x000ee80000000200 */
[----:B------:R-:W-:Y:S03]  /*3000*/  LDSM.16.M88.4 R60, [R216+0x4000] ;  /* 0x00400000d83c783b */ /* 0x000fe60000000200 */
[C---:B-1----:R-:W-:Y:S08]  /*3010*/  HMMA.16816.F32.BF16 R44, R16.reuse, R4, R44 ;  /* 0x00000004102c723c */ /* 0x042ff0000004182c */
[C---:B------:R-:W-:Y:S01]  /*3020*/  HMMA.16816.F32.BF16 R40, R16.reuse, R6, R40 ;  /* 0x000000061028723c */ /* 0x040fe20000041828 */
[----:B------:R-:W1:Y:S07]  /*3030*/  LDSM.16.M88.4 R4, [R224+0xd100] ;  /* 0x00d10000e004783b */ /* 0x000e6e0000000200 */
[C---:B----4-:R-:W-:Y:S08]  /*3040*/  HMMA.16816.F32.BF16 R36, R16.reuse, R56, R36 ;  /* 0x000000381024723c */ /* 0x050ff00000041824 */
[C---:B------:R-:W-:Y:S01]  /*3050*/  HMMA.16816.F32.BF16 R32, R16.reuse, R58, R32 ;  /* 0x0000003a1020723c */ /* 0x040fe20000041820 */
[----:B------:R-:W4:Y:S07]  /*3060*/  LDSM.16.M88.4 R56, [R216+0x4800] ;  /* 0x00480000d838783b */ /* 0x000f2e0000000200 */
[C---:B------:R-:W-:Y:S08]  /*3070*/  HMMA.16816.F32.BF16 R28, R16.reuse, R52, R28 ;  /* 0x00000034101c723c */ /* 0x040ff0000004181c */
[C---:B------:R-:W-:Y:S01]  /*3080*/  HMMA.16816.F32.BF16 R24, R16.reuse, R54, R24 ;  /* 0x000000361018723c */ /* 0x040fe20000041818 */
[----:B------:R-:W5:Y:S07]  /*3090*/  LDSM.16.M88.4 R52, [R216+0x5000] ;  /* 0x00500000d834783b */ /* 0x000f6e0000000200 */
[C---:B--2---:R-:W-:Y:S08]  /*30a0*/  HMMA.16816.F32.BF16 R20, R16.reuse, R48, R20 ;  /* 0x000000301014723c */ /* 0x044ff00000041814 */
[----:B------:R-:W-:Y:S01]  /*30b0*/  HMMA.16816.F32.BF16 R68, R16, R50, R68 ;  /* 0x000000321044723c */ /* 0x000fe20000041844 */
[----:B------:R-:W2:Y:S04]  /*30c0*/  LDSM.16.M88.4 R48, [R216+0x5800] ;  /* 0x00580000d830783b */ /* 0x000ea80000000200 */
[----:B------:R-:W-:Y:S03]  /*30d0*/  LDSM.16.M88.4 R16, [R230+0x1c100] ;  /* 0x01c10000e610783b */ /* 0x000fe60000000200 */
        /* <DEDUP_REMOVED lines=8> */
[----:B------:R-:W1:Y:S07]  /*3160*/  LDSM.16.M88.4 R12, [R229+0xe100] ;  /* 0x00e10000e50c783b */ /* 0x000e6e0000000200 */
[C---:B------:R-:W-:Y:S08]  /*3170*/  HMMA.16816.F32.BF16 R20, R72.reuse, R76, R20 ;  /* 0x0000004c4814723c */ /* 0x040ff00000041814 */
[----:B------:R-:W-:Y:S08]  /*3180*/  HMMA.16816.F32.BF16 R68, R72, R78, R68 ;  /* 0x0000004e4844723c */ /* 0x000ff00000041844 */
[C---:B----4-:R-:W-:Y:S08]  /*3190*/  HMMA.16816.F32.BF16 R36, R64.reuse, R56, R36 ;  /* 0x000000384024723c */ /* 0x050ff00000041824 */
[C---:B------:R-:W-:Y:S01]  /*31a0*/  HMMA.16816.F32.BF16 R32, R64.reuse, R58, R32 ;  /* 0x0000003a4020723c */ /* 0x040fe20000041820 */
[----:B------:R-:W-:Y:S07]  /*31b0*/  LDSM.16.M88.4 R56, [R228+0x6000] ;  /* 0x00600000e438783b */ /* 0x000fee0000000200 */
[C---:B-----5:R-:W-:Y:S08]  /*31c0*/  HMMA.16816.F32.BF16 R28, R64.reuse, R52, R28 ;  /* 0x00000034401c723c */ /* 0x060ff0000004181c */
[C---:B------:R-:W-:Y:S01]  /*31d0*/  HMMA.16816.F32.BF16 R24, R64.reuse, R54, R24 ;  /* 0x000000364018723c */ /* 0x040fe20000041818 */
[----:B------:R-:W4:Y:S07]  /*31e0*/  LDSM.16.M88.4 R52, [R229+0xf900] ;  /* 0x00f90000e534783b */ /* 0x000f2e0000000200 */
[C---:B------:R-:W-:Y:S08]  /*31f0*/  HMMA.16816.F32.BF16 R44, R64.reuse, R60, R44 ;  /* 0x0000003c402c723c */ /* 0x040ff0000004182c */
[C---:B------:R-:W-:Y:S01]  /*3200*/  HMMA.16816.F32.BF16 R40, R64.reuse, R62, R40 ;  /* 0x0000003e4028723c */ /* 0x040fe20000041828 */
[----:B------:R-:W-:Y:S07]  /*3210*/  LDSM.16.M88.4 R60, [R226+0x1c100] ;  /* 0x01c10000e23c783b */ /* 0x000fee0000000200 */
[C---:B--2---:R-:W-:Y:S01]  /*3220*/  HMMA.16816.F32.BF16 R72, R64.reuse, R48, R20 ;  /* 0x000000304048723c */ /* 0x044fe20000041814 */
[----:B------:R-:W2:Y:S07]  /*3230*/  LDSM.16.M88.4 R20, [R228+0x6800] ;  /* 0x00680000e414783b */ /* 0x000eae0000000200 */
[----:B------:R-:W-:Y:S01]  /*3240*/  HMMA.16816.F32.BF16 R68, R64, R50, R68 ;  /* 0x000000324044723c */ /* 0x000fe20000041844 */
[----:B------:R-:W5:Y:S04]  /*3250*/  LDSM.16.M88.4 R48, [R228+0x7000] ;  /* 0x00700000e430783b */ /* 0x000f680000000200 */
[----:B------:R-:W-:Y:S03]  /*3260*/  LDSM.16.M88.4 R64, [R216+0x6800] ;  /* 0x00680000d840783b */ /* 0x000fe60000000200 */
[C---:B---3--:R-:W-:Y:S08]  /*3270*/  HMMA.16816.F32.BF16 R36, R16.reuse, R8, R36 ;  /* 0x000000081024723c */ /* 0x048ff00000041824 */
[C---:B------:R-:W-:Y:S01]  /*3280*/  HMMA.16816.F32.BF16 R32, R16.reuse, R10, R32 ;  /* 0x0000000a1020723c */ /* 0x040fe20000041820 */
[----:B------:R-:W3:Y:S07]  /*3290*/  LDSM.16.M88.4 R8, [R228+0x7800] ;  /* 0x00780000e408783b */ /* 0x000eee0000000200 */
[C---:B-1----:R-:W-:Y:S08]  /*32a0*/  HMMA.16816.F32.BF16 R28, R16.reuse, R4, R28 ;  /* 0x00000004101c723c */ /* 0x042ff0000004181c */
[C---:B------:R-:W-:Y:S01]  /*32b0*/  HMMA.16816.F32.BF16 R24, R16.reuse, R6, R24 ;  /* 0x000000061018723c */ /* 0x040fe20000041818 */
[----:B------:R-:W-:Y:S07]  /*32c0*/  LDSM.16.M88.4 R4, [R224+0xe100] ;  /* 0x00e10000e004783b */ /* 0x000fee0000000200 */
[C---:B------:R-:W-:Y:S08]  /*32d0*/  HMMA.16816.F32.BF16 R44, R16.reuse, R12, R44 ;  /* 0x0000000c102c723c */ /* 0x040ff0000004182c */
[C---:B------:R-:W-:Y:S01]  /*32e0*/  HMMA.16816.F32.BF16 R40, R16.reuse, R14, R40 ;  /* 0x0000000e1028723c */ /* 0x040fe20000041828 */
[----:B------:R-:W1:Y:S07]  /*32f0*/  LDSM.16.M88.4 R12, [R225+0x1c100] ;  /* 0x01c10000e10c783b */ /* 0x000e6e0000000200 */
[C---:B----4-:R-:W-:Y:S08]  /*3300*/  HMMA.16816.F32.BF16 R72, R16.reuse, R52, R72 ;  /* 0x000000341048723c */ /* 0x050ff00000041848 */
[----:B------:R-:W-:Y:S01]  /*3310*/  HMMA.16816.F32.BF16 R68, R16, R54, R68 ;  /* 0x000000361044723c */ /* 0x000fe20000041844 */
[----:B------:R-:W-:Y:S04]  /*3320*/  LDSM.16.M88.4 R16, [R224+0xf100] ;  /* 0x00f10000e010783b */ /* 0x000fe80000000200 */
[----:B------:R-:W-:Y:S03]  /*3330*/  LDSM.16.M88.4 R52, [R216+0x6000] ;  /* 0x00600000d834783b */ /* 0x000fe60000000200 */
[C---:B--2---:R-:W-:Y:S08]  /*3340*/  HMMA.16816.F32.BF16 R36, R60.reuse, R20, R36 ;  /* 0x000000143c24723c */ /* 0x044ff00000041824 */
[C---:B------:R-:W-:Y:S01]  /*3350*/  HMMA.16816.F32.BF16 R32, R60.reuse, R22, R32 ;  /* 0x000000163c20723c */ /* 0x040fe20000041820 */
[----:B------:R-:W2:Y:S07]  /*3360*/  LDSM.16.M88.4 R20, [R224+0xe900] ;  /* 0x00e90000e014783b */ /* 0x000eae0000000200 */
[C---:B-----5:R-:W-:Y:S08]  /*3370*/  HMMA.16816.F32.BF16 R28, R60.reuse, R48, R28 ;  /* 0x000000303c1c723c */ /* 0x060ff0000004181c */
[C---:B------:R-:W-:Y:S01]  /*3380*/  HMMA.16816.F32.BF16 R24, R60.reuse, R50, R24 ;  /* 0x000000323c18723c */ /* 0x040fe20000041818 */
[----:B------:R-:W4:Y:S07]  /*3390*/  LDSM.16.M88.4 R48, [R224+0xf900] ;  /* 0x00f90000e030783b */ /* 0x000f2e0000000200 */
[C---:B------:R-:W-:Y:S08]  /*33a0*/  HMMA.16816.F32.BF16 R44, R60.reuse, R56, R44 ;  /* 0x000000383c2c723c */ /* 0x040ff0000004182c */
[C---:B------:R-:W-:Y:S01]  /*33b0*/  HMMA.16816.F32.BF16 R40, R60.reuse, R58, R40 ;  /* 0x0000003a3c28723c */ /* 0x040fe20000041828 */
[----:B------:R-:W5:Y:S07]  /*33c0*/  LDSM.16.M88.4 R56, [R223+0x1c100] ;  /* 0x01c10000df38783b */ /* 0x000f6e0000000200 */
[C---:B---3--:R-:W-:Y:S08]  /*33d0*/  HMMA.16816.F32.BF16 R72, R60.reuse, R8, R72 ;  /* 0x000000083c48723c */ /* 0x048ff00000041848 */
[----:B------:R-:W-:Y:S01]  /*33e0*/  HMMA.16816.F32.BF16 R68, R60, R10, R68 ;  /* 0x0000000a3c44723c */ /* 0x000fe20000041844 */
[----:B------:R-:W3:Y:S04]  /*33f0*/  LDSM.16.M88.4 R60, [R216+0x7000] ;  /* 0x00700000d83c783b */ /* 0x000ee80000000200 */
[----:B------:R-:W3:Y:S01]  /*3400*/  LDSM.16.M88.4 R8, [R216+0x7800] ;  /* 0x00780000d808783b */ /* 0x000ee20000000200 */
[----:B------:R-:W-:-:S04]  /*3410*/  DEPBAR.LE SB0, 0x0 ;  /* 0x000080000000791a */ /* 0x000fc80000000000 */
[C---:B-1----:R-:W-:Y:S08]  /*3420*/  HMMA.16816.F32.BF16 R44, R12.reuse, R4, R44 ;  /* 0x000000040c2c723c */ /* 0x042ff0000004182c */
[C---:B------:R-:W-:Y:S08]  /*3430*/  HMMA.16816.F32.BF16 R40, R12.reuse, R6, R40 ;  /* 0x000000060c28723c */ /* 0x040ff00000041828 */
[C---:B--2---:R-:W-:Y:S08]  /*3440*/  HMMA.16816.F32.BF16 R36, R12.reuse, R20, R36 ;  /* 0x000000140c24723c */ /* 0x044ff00000041824 */
[C---:B------:R-:W-:Y:S08]  /*3450*/  HMMA.16816.F32.BF16 R32, R12.reuse, R22, R32 ;  /* 0x000000160c20723c */ /* 0x040ff00000041820 */
[C---:B------:R-:W-:Y:S08]  /*3460*/  HMMA.16816.F32.BF16 R28, R12.reuse, R16, R28 ;  /* 0x000000100c1c723c */ /* 0x040ff0000004181c */
[C---:B------:R-:W-:Y:S08]  /*3470*/  HMMA.16816.F32.BF16 R24, R12.reuse, R18, R24 ;  /* 0x000000120c18723c */ /* 0x040ff00000041818 */
[C---:B----4-:R-:W-:Y:S08]  /*3480*/  HMMA.16816.F32.BF16 R72, R12.reuse, R48, R72 ;  /* 0x000000300c48723c */ /* 0x050ff00000041848 */
[----:B------:R-:W-:Y:S08]  /*3490*/  HMMA.16816.F32.BF16 R68, R12, R50, R68 ;  /* 0x000000320c44723c */ /* 0x000ff00000041844 */
[C---:B-----5:R-:W-:Y:S08]  /*34a0*/  HMMA.16816.F32.BF16 R44, R56.reuse, R52, R44 ;  /* 0x00000034382c723c */ /* 0x060ff0000004182c */
[C---:B------:R-:W-:Y:S08]  /*34b0*/  HMMA.16816.F32.BF16 R40, R56.reuse, R54, R40 ;  /* 0x000000363828723c */ /* 0x040ff00000041828 */
[C---:B------:R-:W-:Y:S08]  /*34c0*/  HMMA.16816.F32.BF16 R36, R56.reuse, R64, R36 ;  /* 0x000000403824723c */ /* 0x040ff00000041824 */
[C---:B------:R-:W-:Y:S08]  /*34d0*/  HMMA.16816.F32.BF16 R32, R56.reuse, R66, R32 ;  /* 0x000000423820723c */ /* 0x040ff00000041820 */
[C---:B---3--:R-:W-:Y:S08]  /*34e0*/  HMMA.16816.F32.BF16 R28, R56.reuse, R60, R28 ;  /* 0x0000003c381c723c */ /* 0x048ff0000004181c */
[C---:B------:R-:W-:Y:S08]  /*34f0*/  HMMA.16816.F32.BF16 R24, R56.reuse, R62, R24 ;  /* 0x0000003e3818723c */ /* 0x040ff00000041818 */
[C---:B------:R-:W-:Y:S07]  /*3500*/  HMMA.16816.F32.BF16 R72, R56.reuse, R8, R72 ;  /* 0x000000083848723c */ /* 0x040fee0000041848 */
[----:B------:R-:W-:Y:S01]  /*3510*/  SHF.R.S32.HI R9, RZ, 0x1f, R244 ;  /* 0x0000001fff097819 */ /* 0x000fe200000114f4 */
[----:B------:R-:W-:Y:S01]  /*3520*/  HMMA.16816.F32.BF16 R68, R56, R10, R68 ;  /* 0x0000000a3844723c */ /* 0x000fe20000041844 */
[----:B------:R-:W-:Y:S06]  /*3530*/  BAR.SYNC.DEFER_BLOCKING 0x0 ;  /* 0x0000000000007b1d */ /* 0x000fec0000010000 */
[----:B------:R-:W-:Y:S05]  /*3540*/  @P0 BRA `(.L_x_1973) ;  /* 0x000004e000000947 */ /* 0x000fea0003800000 */
[----:B------:R-:W-:Y:S01]  /*3550*/  ISETP.NE.AND P1, PT, R232, 0x1, PT ;  /* 0x00000001e800780c */ /* 0x000fe20003f25270 */
[----:B------:R-:W-:Y:S01]  /*3560*/  IMAD.MOV.U32 R233, RZ, RZ, RZ ;  /* 0x000000ffffe97224 */ /* 0x000fe200078e00ff */
[----:B------:R-:W-:-:S04]  /*3570*/  IADD3 R234, R235, UR12, R80 ;  /* 0x0000000cebea7c10 */ /* 0x000fc8000fffe050 */
[----:B------:R-:W-:-:S05]  /*3580*/  IADD3 R234, R234, -0x40, RZ ;  /* 0xffffffc0eaea7810 */ /* 0x000fca0007ffe0ff */
[----:B------:R-:W-:Y:S02]  /*3590*/  IMAD.MOV.U32 R0, RZ, RZ, R234 ;  /* 0x000000ffff007224 */ /* 0x000fe400078e00ea */
[----:B------:R-:W-:-:S05]  /*35a0*/  @P1 IMAD.HI.U32 R4, R234, c[0x0][0x2bc], RZ ;  /* 0x0000af00ea041a27 */ /* 0x000fca00078e00ff */
[----:B------:R-:W-:-:S04]  /*35b0*/  @P1 SHF.R.U32.HI R0, RZ, c[0x0][0x2c0], R4 ;  /* 0x0000b000ff001a19 */ /* 0x000fc80000011604 */
[----:B------:R-:W-:-:S04]  /*35c0*/  @!P2 IADD3 R6, P0, R0, UR16, RZ ;  /* 0x000000100006ac10 */ /* 0x000fc8000ff1e0ff */
[----:B------:R-:W-:Y:S02]  /*35d0*/  @!P2 LEA.HI.X.SX32 R5, R0, UR8, 0x1, P0 ;  /* 0x000000080005ac11 */ /* 0x000fe400080f0eff */
[----:B------:R-:W-:-:S04]  /*35e0*/  @!P2 LEA R4, P0, R6, c[0x0][0x2a0], 0x2 ;  /* 0x0000a8000604aa11 */ /* 0x000fc800078010ff */
[----:B------:R-:W-:-:S05]  /*35f0*/  @!P2 LEA.HI.X R5, R6, c[0x0][0x2a4], R5, 0x2, P0 ;  /* 0x0000a9000605aa11 */ /* 0x000fca00000f1405 */
[----:B------:R-:W2:Y:S01]  /*3600*/  @!P2 LDG.E R233, [R4.64] ;  /* 0x0000001204e9a981 */ /* 0x000ea2000c1e1900 */
[----:B------:R-:W-:Y:S01]  /*3610*/  IMAD.MOV R7, RZ, RZ, -R0 ;  /* 0x000000ffff077224 */ /* 0x000fe200078e0a00 */
[----:B------:R-:W-:Y:S01]  /*3620*/  SEL R12, RZ, 0x10, P3 ;  /* 0x00000010ff0c7807 */ /* 0x000fe20001800000 */
[----:B------:R-:W-:Y:S01]  /*3630*/  IMAD.SHL.U32 R13, R244, 0x2, RZ ;  /* 0x00000002f40d7824 */ /* 0x000fe200078e00ff */
[----:B------:R-:W-:Y:S01]  /*3640*/  SEL R8, RZ, 0x10, P5 ;  /* 0x00000010ff087807 */ /* 0x000fe20002800000 */
[----:B------:R-:W-:Y:S01]  /*3650*/  IMAD R234, R7, c[0x0][0x2b8], R234 ;  /* 0x0000ae0007ea7a24 */ /* 0x000fe200078e02ea */
[----:B------:R-:W-:Y:S01]  /*3660*/  IADD3 R48, -R12, 0x10, RZ ;  /* 0x000000100c307810 */ /* 0x000fe20007ffe1ff */
[----:B------:R-:W-:Y:S01]  /*3670*/  IMAD.SHL.U32 R10, R243, 0x2, RZ ;  /* 0x00000002f30a7824 */ /* 0x000fe200078e00ff */
[----:B------:R-:W-:Y:S01]  /*3680*/  IADD3 R22, -R8, 0x10, RZ ;  /* 0x0000001008167810 */ /* 0x000fe20007ffe1ff */
[----:B------:R-:W-:Y:S01]  /*3690*/  IMAD.WIDE.U32 R6, R234, c[0x0][0x1e0], RZ ;  /* 0x00007800ea067a25 */ /* 0x000fe200078e00ff */
[----:B------:R-:W-:-:S02]  /*36a0*/  SHF.R.S32.HI R11, RZ, 0x1f, R234 ;  /* 0x0000001fff0b7819 */ /* 0x000fc400000114ea */
[----:B------:R-:W-:Y:S02]  /*36b0*/  LOP3.LUT R48, R48, 0xf, RZ, 0xc0, !PT ;  /* 0x0000000f30307812 */ /* 0x000fe400078ec0ff */
[----:B------:R-:W-:Y:S01]  /*36c0*/  SHF.L.U64.HI R14, R244, 0x1, R9 ;  /* 0x00000001f40e7819 */ /* 0x000fe20000010209 */
[----:B------:R-:W-:Y:S01]  /*36d0*/  IMAD R11, R11, c[0x0][0x1e0], RZ ;  /* 0x000078000b0b7a24 */ /* 0x000fe200078e02ff */
[----:B------:R-:W-:Y:S02]  /*36e0*/  LOP3.LUT R22, R22, 0xf, RZ, 0xc0, !PT ;  /* 0x0000000f16167812 */ /* 0x000fe400078ec0ff */
[----:B------:R-:W-:Y:S01]  /*36f0*/  IADD3 R17, -R247, 0x10, RZ ;  /* 0x00000010f7117810 */ /* 0x000fe20007ffe1ff */
[----:B------:R-:W-:-:S03]  /*3700*/  IMAD R11, R234, c[0x0][0x1e4], R11 ;  /* 0x00007900ea0b7a24 */ /* 0x000fc600078e020b */
[----:B------:R-:W-:Y:S01]  /*3710*/  LOP3.LUT R17, R17, 0xf, RZ, 0xc0, !PT ;  /* 0x0000000f11117812 */ /* 0x000fe200078ec0ff */
[----:B------:R-:W-:Y:S01]  /*3720*/  IMAD.IADD R7, R7, 0x1, R11 ;  /* 0x0000000107077824 */ /* 0x000fe200078e020b */
[----:B------:R-:W-:Y:S02]  /*3730*/  SHF.L.U64.HI R11, R243, 0x1, R248 ;  /* 0x00000001f30b7819 */ /* 0x000fe400000102f8 */
[----:B--2---:R-:W-:Y:S01]  /*3740*/  SHF.R.S32.HI R0, RZ, 0x1f, R233 ;  /* 0x0000001fff007819 */ /* 0x004fe200000114e9 */
[----:B------:R-:W-:Y:S01]  /*3750*/  IMAD.WIDE.U32 R4, R233, c[0x0][0x1f0], R6 ;  /* 0x00007c00e9047a25 */ /* 0x000fe200078e0006 */
[----:B------:R-:W-:-:S03]  /*3760*/  SHF.L.U64.HI R7, R242, 0x1, R245 ;  /* 0x00000001f2077819 */ /* 0x000fc600000102f5 */
[----:B------:R-:W-:Y:S01]  /*3770*/  IMAD R0, R0, c[0x0][0x1f0], RZ ;  /* 0x00007c0000007a24 */ /* 0x000fe200078e02ff */
[----:B------:R-:W-:Y:S01]  /*3780*/  IADD3 R15, P0, R4, UR14, RZ ;  /* 0x0000000e040f7c10 */ /* 0x000fe2000ff1e0ff */
[----:B------:R-:W-:Y:S01]  /*3790*/  IMAD.SHL.U32 R6, R242, 0x2, RZ ;  /* 0x00000002f2067824 */ /* 0x000fe200078e00ff */
[----:B------:R-:W-:Y:S01]  /*37a0*/  SHF.L.U64.HI R4, R241, 0x1, R246 ;  /* 0x00000001f1047819 */ /* 0x000fe200000102f6 */
[----:B------:R-:W-:-:S05]  /*37b0*/  IMAD R0, R233, c[0x0][0x1f4], R0 ;  /* 0x00007d00e9007a24 */ /* 0x000fca00078e0200 */
[----:B------:R-:W-:Y:S02]  /*37c0*/  IADD3.X R0, R5, UR7, R0, P0, !PT ;  /* 0x0000000705007c10 */ /* 0x000fe400087fe400 */
[C---:B------:R-:W-:Y:S02]  /*37d0*/  LEA R16, P0, R15.reuse, c[0x0][0x1c8], 0x1 ;  /* 0x000072000f107a11 */ /* 0x040fe400078008ff */
[----:B------:R-:W-:Y:S02]  /*37e0*/  SEL R5, RZ, 0x10, P4 ;  /* 0x00000010ff057807 */ /* 0x000fe40002000000 */
[----:B------:R-:W-:Y:S01]  /*37f0*/  LEA.HI.X R15, R15, c[0x0][0x1cc], R0, 0x1, P0 ;  /* 0x000073000f0f7a11 */ /* 0x000fe200000f0c00 */
[----:B------:R-:W1:Y:S01]  /*3800*/  SHFL.IDX PT, R19, R16, 0x1, 0x181f ;  /* 0x00381f0010137f89 */ /* 0x000e6200000e0000 */
[----:B------:R-:W-:Y:S01]  /*3810*/  IADD3 R20, -R5, 0x10, RZ ;  /* 0x0000001005147810 */ /* 0x000fe20007ffe1ff */
[----:B------:R-:W-:Y:S02]  /*3820*/  IMAD.SHL.U32 R0, R241, 0x2, RZ ;  /* 0x00000002f1007824 */ /* 0x000fe400078e00ff */
[----:B------:R-:W2:Y:S01]  /*3830*/  SHFL.IDX PT, R18, R15, 0x1, 0x181f ;  /* 0x00381f000f127f89 */ /* 0x000ea200000e0000 */
[----:B------:R-:W-:-:S03]  /*3840*/  LOP3.LUT R20, R20, 0xf, RZ, 0xc0, !PT ;  /* 0x0000000f14147812 */ /* 0x000fc600078ec0ff */
[----:B------:R-:W-:Y:S01]  /*3850*/  SHFL.IDX PT, R15, R15, RZ, 0x181f ;  /* 0x00181fff0f0f7589 */ /* 0x000fe200000e0000 */
[----:B-1----:R-:W-:-:S04]  /*3860*/  IADD3 R48, P1, P0, R48, R19, R13 ;  /* 0x0000001330307210 */ /* 0x002fc8000783e00d */
[----:B--2---:R-:W-:Y:S02]  /*3870*/  IADD3.X R49, RZ, R18, R14, P1, P0 ;  /* 0x00000012ff317210 */ /* 0x004fe40000fe040e */
[----:B------:R-:W-:-:S04]  /*3880*/  IADD3 R22, P1, P0, R22, R19, R10 ;  /* 0x0000001316167210 */ /* 0x000fc8000783e00a */
[----:B------:R-:W-:Y:S02]  /*3890*/  IADD3.X R23, RZ, R18, R11, P1, P0 ;  /* 0x00000012ff177210 */ /* 0x000fe40000fe040b */
[----:B------:R-:W-:-:S04]  /*38a0*/  IADD3 R20, P1, P0, R20, R19, R6 ;  /* 0x0000001314147210 */ /* 0x000fc8000783e006 */
[-C--:B------:R-:W-:Y:S02]  /*38b0*/  IADD3.X R21, RZ, R18.reuse, R7, P1, P0 ;  /* 0x00000012ff157210 */ /* 0x080fe40000fe0407 */
[----:B------:R-:W-:Y:S02]  /*38c0*/  IADD3 R50, P1, P0, R17, R19, R0 ;  /* 0x0000001311327210 */ /* 0x000fe4000783e000 */
[----:B------:R-:W1:Y:S02]  /*38d0*/  SHFL.IDX PT, R17, R16, RZ, 0x181f ;  /* 0x00181fff10117589 */ /* 0x000e6400000e0000 */
[----:B------:R-:W-:Y:S02]  /*38e0*/  IADD3.X R51, RZ, R18, R4, P1, P0 ;  /* 0x00000012ff337210 */ /* 0x000fe40000fe0404 */
        /* <DEDUP_REMOVED lines=20> */
.L_x_1973:
[----:B------:R-:W-:Y:S01]  /*3a30*/  LOP3.LUT R0, R86, 0xffffffe0, RZ, 0xc0, !PT ;  /* 0xffffffe056007812 */ /* 0x000fe200078ec0ff */
[----:B------:R-:W-:Y:S01]  /*3a40*/  UIADD3 UR4, UR10, 0x1, -UR11 ;  /* 0x000000010a047890 */ /* 0x000fe2000fffe80b */
[----:B------:R-:W-:Y:S01]  /*3a50*/  LEA.HI R4, R84, R83, RZ, 0x2 ;  /* 0x0000005354047211 */ /* 0x000fe200078f10ff */
[----:B------:R-:W-:Y:S01]  /*3a60*/  ULDC UR26, c[0x0][0x2ac] ;  /* 0x0000ab00001a7ab9 */ /* 0x000fe20000000800 */
[----:B-1----:R-:W-:Y:S01]  /*3a70*/  SHF.R.S32.HI R6, RZ, 0x1f, R85 ;  /* 0x0000001fff067819 */ /* 0x002fe20000011455 */
[C---:B------:R-:W-:Y:S01]  /*3a80*/  IMAD.IADD R0, R83.reuse, 0x1, -R0 ;  /* 0x0000000153007824 */ /* 0x040fe200078e0a00 */
[----:B------:R-:W-:Y:S01]  /*3a90*/  LOP3.LUT R4, R4, 0xfffffffc, RZ, 0xc0, !PT ;  /* 0xfffffffc04047812 */ /* 0x000fe200078ec0ff */
[----:B------:R-:W-:Y:S01]  /*3aa0*/  ULDC UR5, c[0x0][0x324] ;  /* 0x0000c90000057ab9 */ /* 0x000fe20000000800 */
[----:B------:R-:W-:Y:S01]  /*3ab0*/  LEA.HI R6, R6, R85, RZ, 0x3 ;  /* 0x0000005506067211 */ /* 0x000fe200078f18ff */
[----:B------:R-:W0:Y:S01]  /*3ac0*/  LDGDEPBAR ;  /* 0x00000000000079af */ /* 0x000e220000000000 */
[----:B------:R-:W-:Y:S01]  /*3ad0*/  SHF.R.S32.HI R5, RZ, 0x1f, R0 ;  /* 0x0000001fff057819 */ /* 0x000fe20000011400 */
[----:B------:R-:W-:Y:S01]  /*3ae0*/  IMAD.IADD R83, R83, 0x1, -R4 ;  /* 0x0000000153537824 */ /* 0x000fe200078e0a04 */
[----:B------:R-:W-:-:S02]  /*3af0*/  LOP3.LUT R6, R6, 0xffffff8, RZ, 0xc0, !PT ;  /* 0x0ffffff806067812 */ /* 0x000fc400078ec0ff */
[----:B------:R-:W-:Y:S02]  /*3b00*/  LEA.HI R4, R5, R0, RZ, 0x2 ;  /* 0x0000000005047211 */ /* 0x000fe400078f10ff */
[----:B------:R-:W-:Y:S01]  /*3b10*/  LEA.HI R5, R83, R83, RZ, 0x1 ;  /* 0x0000005353057211 */ /* 0x000fe200078f08ff */
[----:B------:R-:W-:Y:S01]  /*3b20*/  IMAD.IADD R85, R85, 0x1, -R6 ;  /* 0x0000000155557824 */ /* 0x000fe200078e0a06 */
[----:B------:R-:W-:Y:S02]  /*3b30*/  PLOP3.LUT P0, PT, PT, PT, UP1, 0x80, 0x0 ;  /* 0x000000000000781c */ /* 0x000fe40003f0f018 */
[C---:B------:R-:W-:Y:S02]  /*3b40*/  LEA.HI.SX32 R6, R4.reuse, UR24, 0x1e ;  /* 0x0000001804067c11 */ /* 0x040fe4000f8ff2ff */
[----:B------:R-:W-:Y:S02]  /*3b50*/  LOP3.LUT R8, R5, 0x1ffffffe, RZ, 0xc0, !PT ;  /* 0x1ffffffe05087812 */ /* 0x000fe400078ec0ff */
[----:B------:R-:W-:Y:S01]  /*3b60*/  LOP3.LUT R237, R4, 0x7ffffffc, RZ, 0xc0, !PT ;  /* 0x7ffffffc04ed7812 */ /* 0x000fe200078ec0ff */
[----:B------:R-:W-:-:S02]  /*3b70*/  IMAD R6, R85, 0x10, R6 ;  /* 0x0000001055067824 */ /* 0x000fc400078e0206 */
[----:B------:R-:W-:Y:S02]  /*3b80*/  IMAD.IADD R83, R83, 0x1, -R8 ;  /* 0x0000000153537824 */ /* 0x000fe400078e0a08 */
[----:B------:R-:W-:Y:S02]  /*3b90*/  IMAD.IADD R237, R0, 0x1, -R237 ;  /* 0x0000000100ed7824 */ /* 0x000fe400078e0aed */
[----:B------:R-:W-:Y:S02]  /*3ba0*/  IMAD R236, R83, 0x8, R6 ;  /* 0x0000000853ec7824 */ /* 0x000fe400078e0206 */
[----:B------:R-:W-:Y:S01]  /*3bb0*/  IMAD.U32 R0, RZ, RZ, UR4 ;  /* 0x00000004ff007e24 */ /* 0x000fe2000f8e00ff */
[----:B------:R-:W-:Y:S01]  /*3bc0*/  ULDC UR4, c[0x0][0x1d0] ;  /* 0x0000740000047ab9 */ /* 0x000fe20000000800 */
[----:B------:R-:W-:Y:S01]  /*3bd0*/  @P0 IMAD.HI.U32 R5, R236, c[0x0][0x2c8], RZ ;  /* 0x0000b200ec050a27 */ /* 0x000fe200078e00ff */
[----:B------:R-:W-:Y:S01]  /*3be0*/  PLOP3.LUT P0, PT, PT, PT, UP1, 0x80, 0x0 ;  /* 0x000000000000781c */ /* 0x000fe20003f0f018 */
[----:B------:R-:W-:-:S02]  /*3bf0*/  UIMAD UR4, UR26, UR4, -UR11 ;  /* 0x000000041a0472a4 */ /* 0x000fc4000f8e0a0b */
[----:B------:R-:W-:Y:S01]  /*3c00*/  IMAD.MOV.U32 R11, RZ, RZ, R236 ;  /* 0x000000ffff0b7224 */ /* 0x000fe200078e00ec */
[----:B------:R-:W-:Y:S01]  /*3c10*/  ULOP3.LUT UR11, URZ, UR5, URZ, 0x33, !UPT ;  /* 0x000000053f0b7292 */ /* 0x000fe2000f8e333f */
[----:B------:R-:W-:Y:S02]  /*3c20*/  IMAD.SHL.U32 R237, R237, 0x2, RZ ;  /* 0x00000002eded7824 */ /* 0x000fe400078e00ff */
[----:B------:R-:W-:-:S06]  /*3c30*/  IMAD.IADD R4, R82, 0x1, R81 ;  /* 0x0000000152047824 */ /* 0x000fcc00078e0251 */
[----:B------:R-:W-:Y:S02]  /*3c40*/  @P0 SHF.R.U32.HI R11, RZ, c[0x0][0x2cc], R5 ;  /* 0x0000b300ff0b0a19 */ /* 0x000fe40000011605 */
[----:B------:R-:W-:Y:S02]  /*3c50*/  PLOP3.LUT P0, PT, PT, PT, UP0, 0x40, 0x0 ;  /* 0x000000000000781c */ /* 0x000fe40003f0e808 */
[----:B------:R-:W-:Y:S01]  /*3c60*/  IADD3 R5, R0, -c[0x0][0x168], -R237 ;  /* 0x80005a0000057a10 */ /* 0x000fe20007ffe8ed */
[----:B------:R-:W1:Y:S01]  /*3c70*/  SHFL.IDX PT, R6, R11, RZ, 0x1c1f ;  /* 0x001c1fff0b067589 */ /* 0x000e6200000e0000 */
[----:B------:R-:W-:Y:S02]  /*3c80*/  IADD3 R0, -R237, UR4, RZ ;  /* 0x00000004ed007c10 */ /* 0x000fe4000fffe1ff */
[C---:B------:R-:W-:Y:S02]  /*3c90*/  IADD3 R7, R5.reuse, c[0x0][0x328], RZ ;  /* 0x0000ca0005077a10 */ /* 0x040fe40007ffe0ff */
[----:B------:R-:W-:-:S03]  /*3ca0*/  IADD3 R5, R5, UR11, RZ ;  /* 0x0000000b05057c10 */ /* 0x000fc6000fffe0ff */
[--C-:B-1----:R-:W-:Y:S02]  /*3cb0*/  IMAD.IADD R15, R7, 0x1, R6.reuse ;  /* 0x00000001070f7824 */ /* 0x102fe400078e0206 */
[----:B------:R-:W-:-:S03]  /*3cc0*/  IMAD.IADD R13, R5, 0x1, R6 ;  /* 0x00000001050d7824 */ /* 0x000fc600078e0206 */
[----:B------:R-:W-:Y:S01]  /*3cd0*/  IMNMX R15, R15, R0, PT ;  /* 0x000000000f0f7217 */ /* 0x000fe20003800200 */
        /* <DEDUP_REMOVED lines=13> */
.L_x_1976:
[----:B------:R-:W-:-:S04]  /*3db0*/  MOV R6, c[0x0][0x32c] ;  /* 0x0000cb0000067a02 */ /* 0x000fc80000000f00 */
[----:B------:R-:W-:-:S13]  /*3dc0*/  ISETP.NE.AND P0, PT, R6, 0x1, PT ;  /* 0x000000010600780c */ /* 0x000fda0003f05270 */
[----:B------:R-:W-:-:S05]  /*3dd0*/  @P0 IMAD.HI.U32 R6, R17, c[0x0][0x330], RZ ;  /* 0x0000cc0011060a27 */ /* 0x000fca00078e00ff */
[----:B------:R-:W-:Y:S02]  /*3de0*/  @P0 SHF.R.U32.HI R17, RZ, c[0x0][0x334], R6 ;  /* 0x0000cd00ff110a19 */ /* 0x000fe40000011606 */
.L_x_1977:
[----:B------:R-:W-:Y:S05]  /*3df0*/  BSYNC B0 ;  /* 0x0000000000007941 */ /* 0x000fea0003800000 */
.L_x_1975:
[----:B------:R-:W-:-:S04]  /*3e00*/  IMAD R8, R17, c[0x0][0x32c], -R80 ;  /* 0x0000cb0011087a24 */ /* 0x000fc800078e0a50 */
[----:B------:R-:W-:-:S05]  /*3e10*/  IMAD.IADD R8, R8, 0x1, -R237 ;  /* 0x0000000108087824 */ /* 0x000fca00078e0aed */
[----:B------:R-:W-:Y:S02]  /*3e20*/  IADD3 R6, R8, c[0x0][0x32c], RZ ;  /* 0x0000cb0008067a10 */ /* 0x000fe40007ffe0ff */
[----:B------:R-:W-:Y:S02]  /*3e30*/  IMNMX R13, R13, R8, !PT ;  /* 0x000000080d0d7217 */ /* 0x000fe40007800200 */
[----:B------:R-:W-:Y:S02]  /*3e40*/  IMNMX R15, R15, R6, PT ;  /* 0x000000060f0f7217 */ /* 0x000fe40003800200 */
.L_x_1974:
[----:B------:R-:W-:Y:S01]  /*3e50*/  ISETP.LT.AND P1, PT, RZ, UR20, PT ;  /* 0x00000014ff007c0c */ /* 0x000fe2000bf21270 */
[----:B------:R-:W1:Y:S03]  /*3e60*/  SHFL.IDX PT, R16, R11, 0x1, 0x1c1f ;  /* 0x003c1f000b107f89 */ /* 0x000e6600000e0000 */
[----:B------:R-:W-:-:S04]  /*3e70*/  ISETP.GT.AND P0, PT, R13, RZ, P1 ;  /* 0x000000ff0d00720c */ /* 0x000fc80000f04270 */
[----:B------:R-:W-:-:S04]  /*3e80*/  ISETP.LT.OR P0, PT, R15, 0x1, P0 ;  /* 0x000000010f00780c */ /* 0x000fc80000701670 */
[----:B------:R-:W-:Y:S02]  /*3e90*/  FSEL R44, R44, -INF , !P0 ;  /* 0xff8000002c2c7808 */ /* 0x000fe40004000000 */
[----:B------:R-:W-:-:S04]  /*3ea0*/  ISETP.GT.AND P0, PT, R13, 0x1, P1 ;  /* 0x000000010d00780c */ /* 0x000fc80000f04270 */
[----:B------:R-:W-:-:S04]  /*3eb0*/  ISETP.LT.OR P0, PT, R15, 0x2, P0 ;  /* 0x000000020f00780c */ /* 0x000fc80000701670 */
[----:B------:R-:W-:Y:S02]  /*3ec0*/  FSEL R8, R45, -INF , !P0 ;  /* 0xff8000002d087808 */ /* 0x000fe40004000000 */
[----:B------:R-:W-:Y:S01]  /*3ed0*/  ISETP.GT.AND P0, PT, R13, 0x8, P1 ;  /* 0x000000080d00780c */ /* 0x000fe20000f04270 */
[----:B-1----:R-:W-:-:S03]  /*3ee0*/  IMAD.IADD R7, R7, 0x1, R16 ;  /* 0x0000000107077824 */ /* 0x002fc600078e0210 */
[----:B------:R-:W-:Y:S02]  /*3ef0*/  ISETP.LT.OR P0, PT, R15, 0x9, P0 ;  /* 0x000000090f00780c */ /* 0x000fe40000701670 */
[----:B------:R-:W-:Y:S01]  /*3f00*/  IMNMX R0, R7, R0, PT ;  /* 0x0000000007007217 */ /* 0x000fe20003800200 */
[----:B------:R-:W-:Y:S01]  /*3f10*/  IMAD.IADD R7, R5, 0x1, R16 ;  /* 0x0000000105077824 */ /* 0x000fe200078e0210 */
[----:B------:R-:W-:Y:S02]  /*3f20*/  FSEL R40, R40, -INF , !P0 ;  /* 0xff80000028287808 */ /* 0x000fe40004000000 */
[----:B------:R-:W-:-:S04]  /*3f30*/  ISETP.GT.AND P0, PT, R13, 0x9, P1 ;  /* 0x000000090d00780c */ /* 0x000fc80000f04270 */
[----:B------:R-:W-:-:S04]  /*3f40*/  ISETP.LT.OR P0, PT, R15, 0xa, P0 ;  /* 0x0000000a0f00780c */ /* 0x000fc80000701670 */
        /* <DEDUP_REMOVED lines=37> */
[----:B------:R-:W-:-:S13]  /*41a0*/  PLOP3.LUT P0, PT, PT, PT, UP0, 0x40, 0x0 ;  /* 0x000000000000781c */ /* 0x000fda0003f0e808 */
        /* <DEDUP_REMOVED lines=13> */
.L_x_1980:
[----:B------:R-:W-:-:S04]  /*4280*/  MOV R5, c[0x0][0x32c] ;  /* 0x0000cb0000057a02 */ /* 0x000fc80000000f00 */
[----:B------:R-:W-:-:S13]  /*4290*/  ISETP.NE.AND P0, PT, R5, 0x1, PT ;  /* 0x000000010500780c */ /* 0x000fda0003f05270 */
[----:B------:R-:W-:-:S05]  /*42a0*/  @P0 IMAD.HI.U32 R5, R11, c[0x0][0x330], RZ ;  /* 0x0000cc000b050a27 */ /* 0x000fca00078e00ff */
[----:B------:R-:W-:Y:S02]  /*42b0*/  @P0 SHF.R.U32.HI R11, RZ, c[0x0][0x334], R5 ;  /* 0x0000cd00ff0b0a19 */ /* 0x000fe40000011605 */
.L_x_1981:
[----:B------:R-:W-:Y:S05]  /*42c0*/  BSYNC B0 ;  /* 0x0000000000007941 */ /* 0x000fea0003800000 */
.L_x_1979:
[----:B------:R-:W-:-:S04]  /*42d0*/  IMAD R16, R11, c[0x0][0x32c], -R80 ;  /* 0x0000cb000b107a24 */ /* 0x000fc800078e0a50 */
[----:B------:R-:W-:-:S05]  /*42e0*/  IMAD.IADD R16, R16, 0x1, -R237 ;  /* 0x0000000110107824 */ /* 0x000fca00078e0aed */
[----:B------:R-:W-:Y:S02]  /*42f0*/  IADD3 R5, R16, c[0x0][0x32c], RZ ;  /* 0x0000cb0010057a10 */ /* 0x000fe40007ffe0ff */
[----:B------:R-:W-:Y:S02]  /*4300*/  IMNMX R7, R7, R16, !PT ;  /* 0x0000001007077217 */ /* 0x000fe40007800200 */
[----:B------:R-:W-:Y:S02]  /*4310*/  IMNMX R0, R0, R5, PT ;  /* 0x0000000500007217 */ /* 0x000fe40003800200 */
.L_x_1978:
[----:B------:R-:W-:Y:S01]  /*4320*/  ISETP.GT.AND P0, PT, R7, 0x8, P1 ;  /* 0x000000080700780c */ /* 0x000fe20000f04270 */
[----:B------:R-:W-:Y:S01]  /*4330*/  IMAD.SHL.U32 R227, R4, 0x2, RZ ;  /* 0x0000000204e37824 */ /* 0x000fe200078e00ff */
[----:B------:R-:W-:Y:S01]  /*4340*/  FMNMX.FTZ R11, R44, R8, !PT ;  /* 0x000000082c0b7209 */ /* 0x000fe20007810000 */
[----:B------:R-:W-:Y:S01]  /*4350*/  @UP1 USHF.L.U32 UR25, UR25, 0x7, URZ ;  /* 0x0000000719191899 */ /* 0x000fe2000800063f */
[----:B------:R-:W-:Y:S01]  /*4360*/  ISETP.LT.OR P0, PT, R0, 0x9, P0 ;  /* 0x000000090000780c */ /* 0x000fe20000701670 */
[--C-:B------:R-:W-:Y:S01]  /*4370*/  IMAD R222, R2, 0x2, R227.reuse ;  /* 0x0000000202de7824 */ /* 0x100fe200078e02e3 */
[----:B------:R-:W-:Y:S01]  /*4380*/  FMNMX.FTZ R11, R40, R11, !PT ;  /* 0x0000000b280b7209 */ /* 0x000fe20007810000 */
[C---:B------:R-:W-:Y:S01]  /*4390*/  IMAD R221, R3.reuse, 0x2, R227 ;  /* 0x0000000203dd7824 */ /* 0x040fe200078e02e3 */
[----:B------:R-:W-:Y:S01]  /*43a0*/  FSEL R5, R42, -INF , !P0 ;  /* 0xff8000002a057808 */ /* 0x000fe20004000000 */
[----:B------:R-:W-:Y:S01]  /*43b0*/  IMAD R220, R3, 0x2, R222 ;  /* 0x0000000203dc7824 */ /* 0x000fe200078e02de */
[----:B------:R-:W-:Y:S01]  /*43c0*/  ISETP.GT.AND P0, PT, R7, 0x9, P1 ;  /* 0x000000090700780c */ /* 0x000fe20000f04270 */
[----:B------:R-:W-:Y:S01]  /*43d0*/  LDSM.16.MT88.4 R140, [R222+0x100] ;  /* 0x00010000de8c783b */ /* 0x000fe20000004200 */
[----:B------:R-:W-:Y:S01]  /*43e0*/  FMNMX.FTZ R11, R14, R11, !PT ;  /* 0x0000000b0e0b7209 */ /* 0x000fe20007810000 */
[----:B------:R-:W-:Y:S01]  /*43f0*/  ULDC.64 UR4, c[0x0][0x2c8] ;  /* 0x0000b20000047ab9 */ /* 0x000fe20000000a00 */
[----:B------:R-:W-:Y:S01]  /*4400*/  ISETP.LT.OR P0, PT, R0, 0xa, P0 ;  /* 0x0000000a0000780c */ /* 0x000fe20000701670 */
[----:B------:R-:W-:Y:S01]  /*4410*/  LDSM.16.MT88.4 R132, [R227+0x100] ;  /* 0x00010000e384783b */ /* 0x000fe20000004200 */
[----:B------:R-:W-:Y:S01]  /*4420*/  FMNMX.FTZ R11, R12, R11, !PT ;  /* 0x0000000b0c0b7209 */ /* 0x000fe20007810000 */
[----:B------:R-:W-:Y:S01]  /*4430*/  UIMAD.WIDE.U32 UR26, UR25, UR4, URZ ;  /* 0x00000004191a72a5 */ /* 0x000fe2000f8e003f */
[----:B------:R-:W-:Y:S01]  /*4440*/  FSEL R43, R43, -INF , !P0 ;  /* 0xff8000002b2b7808 */ /* 0x000fe20004000000 */
[----:B------:R-:W-:Y:S01]  /*4450*/  LDSM.16.MT88.4 R148, [R221+0x100] ;  /* 0x00010000dd94783b */ /* 0x000fe20000004200 */
[C---:B------:R-:W-:Y:S01]  /*4460*/  ISETP.GT.AND P0, PT, R7.reuse, 0x10, P1 ;  /* 0x000000100700780c */ /* 0x040fe20000f04270 */
[----:B------:R-:W-:Y:S01]  /*4470*/  UIADD3 UR20, UR20, -0x2, URZ ;  /* 0xfffffffe14147890 */ /* 0x000fe2000fffe03f */
[----:B------:R-:W-:Y:S01]  /*4480*/  FMNMX.FTZ R11, R6, R11, !PT ;  /* 0x0000000b060b7209 */ /* 0x000fe20007810000 */
[----:B------:R-:W-:Y:S01]  /*4490*/  LDSM.16.MT88.4 R156, [R220+0x100] ;  /* 0x00010000dc9c783b */ /* 0x000fe20000004200 */
[----:B------:R-:W-:Y:S01]  /*44a0*/  ISETP.LT.OR P0, PT, R0, 0x11, P0 ;  /* 0x000000110000780c */ /* 0x000fe20000701670 */
[----:B------:R-:W-:Y:S01]  /*44b0*/  @UP1 UMOV UR25, UR27 ;  /* 0x0000001b00191c82 */ /* 0x000fe20008000000 */
[----:B------:R-:W-:Y:S01]  /*44c0*/  FMNMX.FTZ R11, R32, R11, !PT ;  /* 0x0000000b200b7209 */ /* 0x000fe20007810000 */
[----:B------:R-:W-:Y:S01]  /*44d0*/  LDSM.16.MT88.4 R48, [R222+0x2100] ;  /* 0x00210000de30783b */ /* 0x000fe20000004200 */
[----:B------:R-:W-:Y:S01]  /*44e0*/  FSEL R19, R38, -INF , !P0 ;  /* 0xff80000026137808 */ /* 0x000fe20004000000 */
[----:B------:R-:W-:Y:S01]  /*44f0*/  @UP1 USHF.R.U32.HI UR24, URZ, UR5, UR25 ;  /* 0x000000053f181299 */ /* 0x000fe20008011619 */
[----:B------:R-:W-:Y:S01]  /*4500*/  ISETP.GT.AND P0, PT, R7, 0x11, P1 ;  /* 0x000000110700780c */ /* 0x000fe20000f04270 */
[----:B------:R-:W-:Y:S01]  /*4510*/  LDSM.16.MT88.4 R56, [R221+0x2100] ;  /* 0x00210000dd38783b */ /* 0x000fe20000004200 */
[----:B------:R-:W-:Y:S01]  /*4520*/  FMNMX.FTZ R11, R10, R11, !PT ;  /* 0x0000000b0a0b7209 */ /* 0x000fe20007810000 */
[----:B------:R-:W-:Y:S01]  /*4530*/  UIADD3 UR4, UR21, UR24, URZ ;  /* 0x0000001815047290 */ /* 0x000fe2000fffe03f */
[----:B------:R-:W-:Y:S01]  /*4540*/  ISETP.LT.OR P0, PT, R0, 0x12, P0 ;  /* 0x000000120000780c */ /* 0x000fe20000701670 */
[----:B------:R-:W-:Y:S01]  /*4550*/  LDSM.16.MT88.4 R64, [R220+0x2100] ;  /* 0x00210000dc40783b */ /* 0x000fe20000004200 */
[----:B------:R-:W-:Y:S01]  /*4560*/  FMNMX.FTZ R11, R180, R11, !PT ;  /* 0x0000000bb40b7209 */ /* 0x000fe20007810000 */
[----:B------:R-:W-:Y:S01]  /*4570*/  ULDC UR21, c[0x0][0x328] ;  /* 0x0000ca0000157ab9 */ /* 0x000fe20000000800 */
[----:B------:R-:W-:Y:S01]  /*4580*/  FSEL R15, R39, -INF , !P0 ;  /* 0xff800000270f7808 */ /* 0x000fe20004000000 */
[----:B------:R-:W-:Y:S01]  /*4590*/  LDSM.16.MT88.4 R80, [R222+0x4100] ;  /* 0x00410000de50783b */ /* 0x000fe20000004200 */
[----:B------:R-:W-:Y:S01]  /*45a0*/  ISETP.GT.AND P0, PT, R7, 0x18, P1 ;  /* 0x000000180700780c */ /* 0x000fe20000f04270 */
[----:B------:R-:W-:Y:S01]  /*45b0*/  UIADD3 UR21, UR4, UR21, URZ ;  /* 0x0000001504157290 */ /* 0x000fe2000fffe03f */
[----:B------:R-:W-:Y:S01]  /*45c0*/  FMNMX.FTZ R11, R190, R11, !PT ;  /* 0x0000000bbe0b7209 */ /* 0x000fe20007810000 */
[----:B------:R-:W-:Y:S01]  /*45d0*/  LDSM.16.MT88.4 R88, [R221+0x4100] ;  /* 0x00410000dd58783b */ /* 0x000fe20000004200 */
[----:B------:R-:W-:-:S02]  /*45e0*/  ISETP.LT.OR P0, PT, R0, 0x19, P0 ;  /* 0x000000190000780c */ /* 0x000fc40000701670 */
[----:B------:R-:W-:Y:S01]  /*45f0*/  FMNMX.FTZ R11, R182, R11, !PT ;  /* 0x0000000bb60b7209 */ /* 0x000fe20007810000 */
[----:B------:R-:W-:Y:S01]  /*4600*/  LDSM.16.MT88.4 R96, [R220+0x4100] ;  /* 0x00410000dc60783b */ /* 0x000fe20000004200 */
[----:B------:R-:W-:Y:S02]  /*4610*/  FSEL R13, R34, -INF , !P0 ;  /* 0xff800000220d7808 */ /* 0x000fe40004000000 */
[----:B------:R-:W-:Y:S01]  /*4620*/  ISETP.GT.AND P0, PT, R7, 0x19, P1 ;  /* 0x000000190700780c */ /* 0x000fe20000f04270 */
[----:B------:R-:W-:Y:S01]  /*4630*/  LDSM.16.MT88.4 R104, [R227+0x6100] ;  /* 0x00610000e368783b */ /* 0x000fe20000004200 */
[----:B------:R-:W-:Y:S02]  /*4640*/  FMNMX.FTZ R11, R188, R11, !PT ;  /* 0x0000000bbc0b7209 */ /* 0x000fe40007810000 */
[----:B------:R-:W-:Y:S01]  /*4650*/  ISETP.LT.OR P0, PT, R0, 0x1a, P0 ;  /* 0x0000001a0000780c */ /* 0x000fe20000701670 */
[----:B------:R-:W-:Y:S01]  /*4660*/  LDSM.16.MT88.4 R112, [R222+0x6100] ;  /* 0x00610000de70783b */ /* 0x000fe20000004200 */
[----:B------:R-:W-:-:S02]  /*4670*/  FMNMX.FTZ R11, R194, R11, !PT ;  /* 0x0000000bc20b7209 */ /* 0x000fc40007810000 */
[----:B------:R-:W-:Y:S01]  /*4680*/  FSEL R17, R35, -INF , !P0 ;  /* 0xff80000023117808 */ /* 0x000fe20004000000 */
[----:B------:R-:W-:Y:S01]  /*4690*/  LDSM.16.MT88.4 R120, [R221+0x6100] ;  /* 0x00610000dd78783b */ /* 0x000fe20000004200 */
[----:B------:R-:W-:Y:S02]  /*46a0*/  ISETP.GT.AND P0, PT, R7, 0x20, P1 ;  /* 0x000000200700780c */ /* 0x000fe40000f04270 */
[----:B------:R-:W-:Y:S02]  /*46b0*/  FMNMX.FTZ R11, R192, R11, !PT ;  /* 0x0000000bc00b7209 */ /* 0x000fe40007810000 */
[----:B------:R-:W-:Y:S02]  /*46c0*/  ISETP.LT.OR P0, PT, R0, 0x21, P0 ;  /* 0x000000210000780c */ /* 0x000fe40000701670 */
[----:B------:R-:W-:Y:S02]  /*46d0*/  FMNMX.FTZ R11, R166, R11, !PT ;  /* 0x0000000ba60b7209 */ /* 0x000fe40007810000 */
[----:B------:R-:W-:-:S02]  /*46e0*/  FSEL R187, R30, -INF , !P0 ;  /* 0xff8000001ebb7808 */ /* 0x000fc40004000000 */
[----:B------:R-:W-:Y:S02]  /*46f0*/  ISETP.GT.AND P0, PT, R7, 0x21, P1 ;  /* 0x000000210700780c */ /* 0x000fe40000f04270 */
[----:B------:R-:W-:Y:S02]  /*4700*/  FMNMX.FTZ R11, R164, R11, !PT ;  /* 0x0000000ba40b7209 */ /* 0x000fe40007810000 */
[----:B------:R-:W-:-:S03]  /*4710*/  ISETP.LT.OR P0, PT, R0, 0x22, P0 ;  /* 0x000000220000780c */ /* 0x000fc60000701670 */
[----:B------:R-:W1:Y:S01]  /*4720*/  SHFL.BFLY PT, R16, R11, 0x2, 0x1f ;  /* 0x0c401f000b107f89 */ /* 0x000e6200000e0000 */
[----:B------:R-:W-:Y:S02]  /*4730*/  FSEL R195, R31, -INF , !P0 ;  /* 0xff8000001fc37808 */ /* 0x000fe40004000000 */
[----:B------:R-:W-:Y:S01]  /*4740*/  ISETP.GT.AND P0, PT, R7, 0x28, P1 ;  /* 0x000000280700780c */ /* 0x000fe20000f04270 */
[----:B------:R-:W-:Y:S03]  /*4750*/  LDSM.16.MT88.4 R28, [R221+0x900] ;  /* 0x00090000dd1c783b */ /* 0x000fe60000004200 */
[----:B------:R-:W-:-:S04]  /*4760*/  ISETP.LT.OR P0, PT, R0, 0x29, P0 ;  /* 0x000000290000780c */ /* 0x000fc80000701670 */
[----:B------:R-:W-:Y:S02]  /*4770*/  FSEL R193, R26, -INF , !P0 ;  /* 0xff8000001ac17808 */ /* 0x000fe40004000000 */
[----:B------:R-:W-:-:S04]  /*4780*/  ISETP.GT.AND P0, PT, R7, 0x29, P1 ;  /* 0x000000290700780c */ /* 0x000fc80000f04270 */
[----:B------:R-:W-:-:S04]  /*4790*/  ISETP.LT.OR P0, PT, R0, 0x2a, P0 ;  /* 0x0000002a0000780c */ /* 0x000fc80000701670 */
[----:B------:R-:W-:Y:S02]  /*47a0*/  FSEL R191, R27, -INF , !P0 ;  /* 0xff8000001bbf7808 */ /* 0x000fe40004000000 */
[----:B------:R-:W-:Y:S01]  /*47b0*/  ISETP.GT.AND P0, PT, R7, 0x30, P1 ;  /* 0x000000300700780c */ /* 0x000fe20000f04270 */
[----:B------:R-:W-:Y:S01]  /*47c0*/  LDSM.16.MT88.4 R24, [R227+0x2900] ;  /* 0x00290000e318783b */ /* 0x000fe20000004200 */
[----:B-1----:R-:W-:Y:S02]  /*47d0*/  FMNMX.FTZ R20, R11, R16, !PT ;  /* 0x000000100b147209 */ /* 0x002fe40007810000 */
[----:B------:R-:W-:-:S04]  /*47e0*/  ISETP.LT.OR P0, PT, R0, 0x31, P0 ;  /* 0x000000310000780c */ /* 0x000fc80000701670 */
[----:B------:R-:W-:Y:S02]  /*47f0*/  FSEL R165, R74, -INF , !P0 ;  /* 0xff8000004aa57808 */ /* 0x000fe40004000000 */
[----:B------:R-:W-:-:S04]  /*4800*/  ISETP.GT.AND P0, PT, R7, 0x31, P1 ;  /* 0x000000310700780c */ /* 0x000fc80000f04270 */
[----:B------:R-:W-:-:S04]  /*4810*/  ISETP.LT.OR P0, PT, R0, 0x32, P0 ;  /* 0x000000320000780c */ /* 0x000fc80000701670 */
[----:B------:R-:W-:Y:S02]  /*4820*/  FSEL R189, R75, -INF , !P0 ;  /* 0xff8000004bbd7808 */ /* 0x000fe40004000000 */
[----:B------:R-:W-:Y:S01]  /*4830*/  ISETP.GT.AND P0, PT, R7, 0x1, P1 ;  /* 0x000000010700780c */ /* 0x000fe20000f04270 */
[----:B------:R-:W-:Y:S03]  /*4840*/  LDSM.16.MT88.4 R72, [R227+0x4100] ;  /* 0x00410000e348783b */ /* 0x000fe60000004200 */
[----:B------:R-:W-:-:S04]  /*4850*/  ISETP.LT.OR P0, PT, R0, 0x2, P0 ;  /* 0x000000020000780c */ /* 0x000fc80000701670 */
[----:B------:R-:W-:Y:S02]  /*4860*/  FSEL R47, R47, -INF , !P0 ;  /* 0xff8000002f2f7808 */ /* 0x000fe40004000000 */
[----:B------:R-:W-:-:S04]  /*4870*/  ISETP.GT.AND P0, PT, R7, RZ, P1 ;  /* 0x000000ff0700720c */ /* 0x000fc80000f04270 */
[----:B------:R-:W-:-:S04]  /*4880*/  ISETP.LT.OR P0, PT, R0, 0x1, P0 ;  /* 0x000000010000780c */ /* 0x000fc80000701670 */
[----:B------:R-:W-:Y:S02]  /*4890*/  FSEL R46, R46, -INF , !P0 ;  /* 0xff8000002e2e7808 */ /* 0x000fe40004000000 */
[----:B------:R-:W-:Y:S02]  /*48a0*/  ISETP.GT.AND P0, PT, R7, 0x38, P1 ;  /* 0x000000380700780c */ /* 0x000fe40000f04270 */
[----:B------:R-:W-:Y:S02]  /*48b0*/  FMNMX.FTZ R18, R46, R47, !PT ;  /* 0x0000002f2e127209 */ /* 0x000fe40007810000 */
[----:B------:R-:W-:Y:S02]  /*48c0*/  ISETP.LT.OR P0, PT, R0, 0x39, P0 ;  /* 0x000000390000780c */ /* 0x000fe40000701670 */
[----:B------:R-:W-:Y:S02]  /*48d0*/  FMNMX.FTZ R18, R5, R18, !PT ;  /* 0x0000001205127209 */ /* 0x000fe40007810000 */
[----:B------:R-:W-:-:S02]  /*48e0*/  FSEL R185, R70, -INF , !P0 ;  /* 0xff80000046b97808 */ /* 0x000fc40004000000 */
[----:B------:R-:W-:Y:S02]  /*48f0*/  FMNMX.FTZ R18, R43, R18, !PT ;  /* 0x000000122b127209 */ /* 0x000fe40007810000 */
[----:B------:R-:W-:Y:S02]  /*4900*/  ISETP.GT.AND P0, PT, R7, 0x39, P1 ;  /* 0x000000390700780c */ /* 0x000fe40000f04270 */
[----:B------:R-:W-:Y:S02]  /*4910*/  FMNMX.FTZ R18, R19, R18, !PT ;  /* 0x0000001213127209 */ /* 0x000fe40007810000 */
[----:B------:R-:W-:Y:S02]  /*4920*/  ISETP.LT.OR P0, PT, R0, 0x3a, P0 ;  /* 0x0000003a0000780c */ /* 0x000fe40000701670 */
[----:B------:R-:W-:Y:S02]  /*4930*/  FMNMX.FTZ R18, R15, R18, !PT ;  /* 0x000000120f127209 */ /* 0x000fe40007810000 */
[----:B------:R-:W-:-:S02]  /*4940*/  FSEL R184, R71, -INF , !P0 ;  /* 0xff80000047b87808 */ /* 0x000fc40004000000 */
[----:B------:R-:W-:-:S04]  /*4950*/  FMNMX.FTZ R18, R13, R18, !PT ;  /* 0x000000120d127209 */ /* 0x000fc80007810000 */
        /* <DEDUP_REMOVED lines=8> */
[----:B------:R-:W-:Y:S02]  /*49e0*/  FMNMX.FTZ R18, R184, R7, !PT ;  /* 0x00000007b8127209 */ /* 0x000fe40007810000 */
[----:B------:R-:W1:Y:S04]  /*49f0*/  SHFL.BFLY PT, R7, R20, 0x1, 0x1f ;  /* 0x0c201f0014077f89 */ /* 0x000e6800000e0000 */
[----:B------:R-:W2:Y:S01]  /*4a00*/  SHFL.BFLY PT, R21, R18, 0x2, 0x1f ;  /* 0x0c401f0012157f89 */ /* 0x000ea200000e0000 */
[----:B-1----:R-:W-:Y:S02]  /*4a10*/  FMNMX.FTZ R0, R20, R7, !PT ;  /* 0x0000000714007209 */ /* 0x002fe40007810000 */
[----:B--2---:R-:W-:-:S03]  /*4a20*/  FMNMX.FTZ R16, R18, R21, !PT ;  /* 0x0000001512107209 */ /* 0x004fc60007810000 */
[C---:B------:R-:W-:Y:S01]  /*4a30*/  FMUL.FTZ R167, R0.reuse, c[0x0][0x2d0] ;  /* 0x0000b40000a77a20 */ /* 0x040fe20000410000 */
[----:B------:R-:W-:Y:S01]  /*4a40*/  FSETP.NEU.FTZ.AND P0, PT, R0, -INF , PT ;  /* 0xff8000000000780b */ /* 0x000fe20003f1d000 */
[----:B------:R-:W-:Y:S03]  /*4a50*/  LDSM.16.MT88.4 R20, [R220+0x900] ;  /* 0x00090000dc14783b */ /* 0x000fe60000004200 */
[----:B------:R-:W-:Y:S01]  /*4a60*/  FSEL R167, R167, RZ, P0 ;  /* 0x000000ffa7a77208 */ /* 0x000fe20000000000 */
[----:B------:R-:W1:Y:S04]  /*4a70*/  SHFL.BFLY PT, R7, R16, 0x1, 0x1f ;  /* 0x0c201f0010077f89 */ /* 0x000e6800000e0000 */
[----:B------:R-:W-:-:S02]  /*4a80*/  FFMA.FTZ R178, R8, c[0x0][0x2d0], -R167 ;  /* 0x0000b40008b27a23 */ /* 0x000fc400000108a7 */
[--C-:B------:R-:W-:Y:S02]  /*4a90*/  FFMA.FTZ R179, R44, c[0x0][0x2d0], -R167.reuse ;  /* 0x0000b4002cb37a23 */ /* 0x100fe400000108a7 */
        /* <DEDUP_REMOVED lines=8> */
[----:B------:R-:W-:Y:S01]  /*4b20*/  LDSM.16.MT88.4 R32, [R227+0x900] ;  /* 0x00090000e320783b */ /* 0x000fe20000004200 */
[--C-:B------:R-:W-:Y:S02]  /*4b30*/  FFMA.FTZ R181, R190, c[0x0][0x2d0], -R167.reuse ;  /* 0x0000b400beb57a23 */ /* 0x100fe400000108a7 */
[--C-:B------:R-:W-:Y:S01]  /*4b40*/  FFMA.FTZ R183, R188, c[0x0][0x2d0], -R167.reuse ;  /* 0x0000b400bcb77a23 */ /* 0x100fe200000108a7 */
[----:B-1----:R-:W-:Y:S01]  /*4b50*/  FMNMX.FTZ R8, R7, R16, !PT ;  /* 0x0000001007087209 */ /* 0x002fe20007810000 */
[----:B------:R-:W-:Y:S02]  /*4b60*/  FFMA.FTZ R180, R180, c[0x0][0x2d0], -R167 ;  /* 0x0000b400b4b47a23 */ /* 0x000fe400000108a7 */
[----:B------:R-:W-:Y:S01]  /*4b70*/  MUFU.EX2 R176, R176 ;  /* 0x000000b000b07308 */ /* 0x000fe20000000800 */
[C---:B------:R-:W-:Y:S01]  /*4b80*/  FSETP.NEU.FTZ.AND P0, PT, R8.reuse, -INF , PT ;  /* 0xff8000000800780b */ /* 0x040fe20003f1d000 */
[----:B------:R-:W-:-:S02]  /*4b90*/  FMUL.FTZ R186, R8, c[0x0][0x2d0] ;  /* 0x0000b40008ba7a20 */ /* 0x000fc40000410000 */
[--C-:B------:R-:W-:Y:S02]  /*4ba0*/  FFMA.FTZ R182, R182, c[0x0][0x2d0], -R167.reuse ;  /* 0x0000b400b6b67a23 */ /* 0x100fe400000108a7 */
[----:B------:R-:W-:Y:S01]  /*4bb0*/  FFMA.FTZ R192, R192, c[0x0][0x2d0], -R167 ;  /* 0x0000b400c0c07a23 */ /* 0x000fe200000108a7 */
[----:B------:R-:W-:Y:S01]  /*4bc0*/  FSEL R186, R186, RZ, P0 ;  /* 0x000000ffbaba7208 */ /* 0x000fe20000000000 */
[----:B------:R-:W1:Y:S01]  /*4bd0*/  MUFU.EX2 R173, R173 ;  /* 0x000000ad00ad7308 */ /* 0x000e620000000800 */
[----:B--2---:R-:W-:Y:S01]  /*4be0*/  F2FP.BF16.PACK_AB R128, R178, R179 ;  /* 0x000000b3b280723e */ /* 0x004fe200000010ff */
[----:B------:R-:W-:Y:S01]  /*4bf0*/  FADD.FTZ R179, R179, R178 ;  /* 0x000000b2b3b37221 */ /* 0x000fe20000010000 */
[----:B------:R-:W-:Y:S01]  /*4c00*/  PLOP3.LUT P0, PT, PT, PT, UP0, 0x40, 0x0 ;  /* 0x000000000000781c */ /* 0x000fe20003f0e808 */
[--C-:B------:R-:W-:Y:S02]  /*4c10*/  FFMA.FTZ R172, R46, c[0x0][0x2d0], -R186.reuse ;  /* 0x0000b4002eac7a23 */ /* 0x100fe400000108ba */
[----:B------:R-:W-:-:S02]  /*4c20*/  FFMA.FTZ R175, R47, c[0x0][0x2d0], -R186 ;  /* 0x0000b4002faf7a23 */ /* 0x000fc400000108ba */
[--C-:B------:R-:W-:Y:S01]  /*4c30*/  FFMA.FTZ R177, R5, c[0x0][0x2d0], -R186.reuse ;  /* 0x0000b40005b17a23 */ /* 0x100fe200000108ba */
[----:B------:R-:W-:Y:S01]  /*4c40*/  MUFU.EX2 R174, R174 ;  /* 0x000000ae00ae7308 */ /* 0x000fe20000000800 */
[--C-:B------:R-:W-:Y:S01]  /*4c50*/  FFMA.FTZ R168, R43, c[0x0][0x2d0], -R186.reuse ;  /* 0x0000b4002ba87a23 */ /* 0x100fe200000108ba */
[----:B------:R-:W-:Y:S01]  /*4c60*/  LDSM.16.MT88.4 R4, [R220+0x6100] ;  /* 0x00610000dc04783b */ /* 0x000fe20000004200 */
[--C-:B------:R-:W-:Y:S02]  /*4c70*/  FFMA.FTZ R10, R15, c[0x0][0x2d0], -R186.reuse ;  /* 0x0000b4000f0a7a23 */ /* 0x100fe400000108ba */
[--C-:B------:R-:W-:Y:S01]  /*4c80*/  FFMA.FTZ R3, R13, c[0x0][0x2d0], -R186.reuse ;  /* 0x0000b4000d037a23 */ /* 0x100fe200000108ba */
[----:B------:R-:W2:Y:S01]  /*4c90*/  LDSM.16.MT88.4 R40, [R227+0x2100] ;  /* 0x00210000e328783b */ /* 0x000ea20000004200 */
[----:B-1----:R-:W-:Y:S01]  /*4ca0*/  F2FP.BF16.PACK_AB R130, R173, R176 ;  /* 0x000000b0ad82723e */ /* 0x002fe200000010ff */
[----:B------:R-:W-:Y:S01]  /*4cb0*/  MUFU.EX2 R172, R172 ;  /* 0x000000ac00ac7308 */ /* 0x000fe20000000800 */
[--C-:B------:R-:W-:Y:S01]  /*4cc0*/  FFMA.FTZ R169, R19, c[0x0][0x2d0], -R186.reuse ;  /* 0x0000b40013a97a23 */ /* 0x100fe200000108ba */
[----:B------:R-:W1:Y:S01]  /*4cd0*/  LDSM.16.MT88.4 R12, [R222+0x900] ;  /* 0x00090000de0c783b */ /* 0x000e620000004200 */
[----:B------:R-:W-:-:S02]  /*4ce0*/  FFMA.FTZ R2, R17, c[0x0][0x2d0], -R186 ;  /* 0x0000b40011027a23 */ /* 0x000fc400000108ba */
[--C-:B------:R-:W-:Y:S01]  /*4cf0*/  FFMA.FTZ R187, R187, c[0x0][0x2d0], -R186.reuse ;  /* 0x0000b400bbbb7a23 */ /* 0x100fe200000108ba */
[----:B------:R-:W3:Y:S01]  /*4d00*/  LDSM.16.MT88.4 R16, [R222+0x2900] ;  /* 0x00290000de10783b */ /* 0x000ee20000004200 */
[--C-:B------:R-:W-:Y:S01]  /*4d10*/  FFMA.FTZ R188, R195, c[0x0][0x2d0], -R186.reuse ;  /* 0x0000b400c3bc7a23 */ /* 0x100fe200000108ba */
[----:B------:R-:W4:Y:S01]  /*4d20*/  MUFU.EX2 R175, R175 ;  /* 0x000000af00af7308 */ /* 0x000f220000000800 */
[--C-:B------:R-:W-:Y:S02]  /*4d30*/  FFMA.FTZ R190, R193, c[0x0][0x2d0], -R186.reuse ;  /* 0x0000b400c1be7a23 */ /* 0x100fe400000108ba */
[----:B------:R-:W-:Y:S02]  /*4d40*/  FFMA.FTZ R191, R191, c[0x0][0x2d0], -R186 ;  /* 0x0000b400bfbf7a23 */ /* 0x000fe400000108ba */
[--C-:B------:R-:W-:Y:S02]  /*4d50*/  FFMA.FTZ R193, R194, c[0x0][0x2d0], -R167.reuse ;  /* 0x0000b400c2c17a23 */ /* 0x100fe400000108a7 */
[--C-:B------:R-:W-:Y:S01]  /*4d60*/  FFMA.FTZ R194, R166, c[0x0][0x2d0], -R167.reuse ;  /* 0x0000b400a6c27a23 */ /* 0x100fe200000108a7 */
[----:B------:R-:W-:Y:S01]  /*4d70*/  MUFU.EX2 R177, R177 ;  /* 0x000000b100b17308 */ /* 0x000fe20000000800 */
[----:B------:R-:W-:-:S02]  /*4d80*/  FFMA.FTZ R195, R164, c[0x0][0x2d0], -R167 ;  /* 0x0000b400a4c37a23 */ /* 0x000fc400000108a7 */
[--C-:B------:R-:W-:Y:S02]  /*4d90*/  FFMA.FTZ R196, R165, c[0x0][0x2d0], -R186.reuse ;  /* 0x0000b400a5c47a23 */ /* 0x100fe400000108ba */
[--C-:B------:R-:W-:Y:S01]  /*4da0*/  FFMA.FTZ R189, R189, c[0x0][0x2d0], -R186.reuse ;  /* 0x0000b400bdbd7a23 */ /* 0x100fe200000108ba */
[----:B------:R-:W-:Y:S01]  /*4db0*/  LDSM.16.MT88.4 R164, [R227+0x1900] ;  /* 0x00190000e3a4783b */ /* 0x000fe20000004200 */
[--C-:B------:R-:W-:Y:S01]  /*4dc0*/  FFMA.FTZ R185, R185, c[0x0][0x2d0], -R186.reuse ;  /* 0x0000b400b9b97a23 */ /* 0x100fe200000108ba */
[----:B------:R-:W5:Y:S01]  /*4dd0*/  MUFU.EX2 R168, R168 ;  /* 0x000000a800a87308 */ /* 0x000f620000000800 */
[----:B----4-:R-:W-:Y:S01]  /*4de0*/  F2FP.BF16.PACK_AB R129, R175, R172 ;  /* 0x000000acaf81723e */ /* 0x010fe200000010ff */
[----:B------:R-:W-:Y:S02]  /*4df0*/  FFMA.FTZ R184, R184, c[0x0][0x2d0], -R186 ;  /* 0x0000b400b8b87a23 */ /* 0x000fe400000108ba */
[----:B------:R-:W-:Y:S02]  /*4e00*/  FADD.FTZ R172, R172, R175 ;  /* 0x000000afacac7221 */ /* 0x000fe40000010000 */
[----:B------:R-:W-:-:S02]  /*4e10*/  FADD.FTZ R176, R176, R179 ;  /* 0x000000b3b0b07221 */ /* 0x000fc40000010000 */
[----:B------:R-:W4:Y:S02]  /*4e20*/  MUFU.EX2 R171, R171 ;  /* 0x000000ab00ab7308 */ /* 0x000f240000000800 */
[----:B------:R-:W-:Y:S01]  /*4e30*/  FADD.FTZ R173, R173, R176 ;  /* 0x000000b0adad7221 */ /* 0x000fe20000010000 */
[----:B-----5:R-:W-:-:S05]  /*4e40*/  F2FP.BF16.PACK_AB R131, R168, R177 ;  /* 0x000000b1a883723e */ /* 0x020fca00000010ff */
[----:B------:R-:W-:Y:S01]  /*4e50*/  MUFU.EX2 R170, R170 ;  /* 0x000000aa00aa7308 */ /* 0x000fe20000000800 */
[----:B------:R-:W-:-:S04]  /*4e60*/  FADD.FTZ R177, R177, R172 ;  /* 0x000000acb1b17221 */ /* 0x000fc80000010000 */
[----:B------:R-:W-:Y:S01]  /*4e70*/  FADD.FTZ R168, R168, R177 ;  /* 0x000000b1a8a87221 */ /* 0x000fe20000010000 */
[C---:B------:R-:W-:Y:S02]  /*4e80*/  HMMA.16816.F32.BF16 R136, R128.reuse, R140, RZ ;  /* 0x0000008c8088723c */ /* 0x040fe400000418ff */
[----:B------:R-:W-:Y:S06]  /*4e90*/  MUFU.EX2 R11, R11 ;  /* 0x0000000b000b7308 */ /* 0x000fec0000000800 */
[C---:B------:R-:W-:Y:S02]  /*4ea0*/  HMMA.16816.F32.BF16 R140, R128.reuse, R142, RZ ;  /* 0x0000008e808c723c */ /* 0x040fe400000418ff */
[----:B------:R-:W-:Y:S06]  /*4eb0*/  MUFU.EX2 R169, R169 ;  /* 0x000000a900a97308 */ /* 0x000fec0000000800 */
[C---:B------:R-:W-:Y:S02]  /*4ec0*/  HMMA.16816.F32.BF16 R160, R128.reuse, R132, RZ ;  /* 0x0000008480a0723c */ /* 0x040fe400000418ff */
[----:B------:R-:W5:Y:S06]  /*4ed0*/  MUFU.EX2 R10, R10 ;  /* 0x0000000a000a7308 */ /* 0x000f6c0000000800 */
[C---:B------:R-:W-:Y:S02]  /*4ee0*/  HMMA.16816.F32.BF16 R144, R128.reuse, R148, RZ ;  /* 0x000000948090723c */ /* 0x040fe400000418ff */
[----:B------:R-:W-:Y:S06]  /*4ef0*/  MUFU.EX2 R3, R3 ;  /* 0x0000000300037308 */ /* 0x000fec0000000800 */
[C---:B------:R-:W-:Y:S02]  /*4f00*/  HMMA.16816.F32.BF16 R152, R128.reuse, R156, RZ ;  /* 0x0000009c8098723c */ /* 0x040fe400000418ff */
[----:B------:R-:W1:Y:S06]  /*4f10*/  MUFU.EX2 R2, R2 ;  /* 0x0000000200027308 */ /* 0x000e6c0000000800 */
[C---:B--2---:R-:W-:Y:S02]  /*4f20*/  HMMA.16816.F32.BF16 R36, R128.reuse, R40, RZ ;  /* 0x000000288024723c */ /* 0x044fe400000418ff */
[----:B------:R-:W-:Y:S06]  /*4f30*/  MUFU.EX2 R180, R180 ;  /* 0x000000b400b47308 */ /* 0x000fec0000000800 */
[C---:B------:R-:W-:Y:S02]  /*4f40*/  HMMA.16816.F32.BF16 R44, R128.reuse, R48, RZ ;  /* 0x00000030802c723c */ /* 0x040fe400000418ff */
[----:B------:R-:W2:Y:S06]  /*4f50*/  MUFU.EX2 R181, R181 ;  /* 0x000000b500b57308 */ /* 0x000eac0000000800 */
[C---:B------:R-:W-:Y:S02]  /*4f60*/  HMMA.16816.F32.BF16 R52, R128.reuse, R56, RZ ;  /* 0x000000388034723c */ /* 0x040fe400000418ff */
[----:B------:R-:W-:Y:S06]  /*4f70*/  MUFU.EX2 R182, R182 ;  /* 0x000000b600b67308 */ /* 0x000fec0000000800 */
[C---:B------:R-:W-:Y:S02]  /*4f80*/  HMMA.16816.F32.BF16 R60, R128.reuse, R64, RZ ;  /* 0x00000040803c723c */ /* 0x040fe400000418ff */
[----:B------:R-:W1:Y:S06]  /*4f90*/  MUFU.EX2 R183, R183 ;  /* 0x000000b700b77308 */ /* 0x000e6c0000000800 */
        /* <DEDUP_REMOVED lines=24> */
[C---:B------:R-:W-:Y:S08]  /*5120*/  HMMA.16816.F32.BF16 R56, R128.reuse, R58, RZ ;  /* 0x0000003a8038723c */ /* 0x040ff000000418ff */
        /* <DEDUP_REMOVED lines=8> */
[C---:B------:R-:W-:Y:S07]  /*51b0*/  HMMA.16816.F32.BF16 R124, R128.reuse, R4, RZ ;  /* 0x00000004807c723c */ /* 0x040fee00000418ff */
[----:B----4-:R-:W-:Y:S01]  /*51c0*/  F2FP.BF16.PACK_AB R4, R171, R174 ;  /* 0x000000aeab04723e */ /* 0x010fe200000010ff */
[----:B------:R-:W-:Y:S01]  /*51d0*/  HMMA.16816.F32.BF16 R128, R128, R6, RZ ;  /* 0x000000068080723c */ /* 0x000fe200000418ff */
[----:B-----5:R-:W-:Y:S01]  /*51e0*/  F2FP.BF16.PACK_AB R5, R10, R169 ;  /* 0x000000a90a05723e */ /* 0x020fe200000010ff */
[----:B------:R-:W-:-:S02]  /*51f0*/  FADD.FTZ R174, R174, R173 ;  /* 0x000000adaeae7221 */ /* 0x000fc40000010000 */
[----:B------:R-:W-:Y:S02]  /*5200*/  FADD.FTZ R169, R169, R168 ;  /* 0x000000a8a9a97221 */ /* 0x000fe40000010000 */
[----:B------:R-:W-:Y:S01]  /*5210*/  FADD.FTZ R171, R171, R174 ;  /* 0x000000aeabab7221 */ /* 0x000fe20000010000 */
[----:B------:R-:W-:Y:S01]  /*5220*/  F2FP.BF16.PACK_AB R6, R11, R170 ;  /* 0x000000aa0b06723e */ /* 0x000fe200000010ff */
[----:B------:R-:W-:Y:S01]  /*5230*/  FADD.FTZ R10, R10, R169 ;  /* 0x000000a90a0a7221 */ /* 0x000fe20000010000 */
[----:B-1----:R-:W-:Y:S01]  /*5240*/  F2FP.BF16.PACK_AB R7, R2, R3 ;  /* 0x000000030207723e */ /* 0x002fe200000010ff */
[----:B------:R-:W-:Y:S02]  /*5250*/  FADD.FTZ R170, R170, R171 ;  /* 0x000000abaaaa7221 */ /* 0x000fe40000010000 */
[----:B------:R-:W-:Y:S02]  /*5260*/  FADD.FTZ R3, R3, R10 ;  /* 0x0000000a03037221 */ /* 0x000fe40000010000 */
[----:B------:R-:W-:-:S02]  /*5270*/  FADD.FTZ R11, R11, R170 ;  /* 0x000000aa0b0b7221 */ /* 0x000fc40000010000 */
[----:B------:R-:W-:Y:S01]  /*5280*/  HMMA.16816.F32.BF16 R136, R4, R12, R136 ;  /* 0x0000000c0488723c */ /* 0x000fe20000041888 */
[----:B------:R-:W-:-:S07]  /*5290*/  FADD.FTZ R2, R2, R3 ;  /* 0x0000000302027221 */ /* 0x000fce0000010000 */
[C---:B------:R-:W-:Y:S01]  /*52a0*/  HMMA.16816.F32.BF16 R140, R4.reuse, R14, R140 ;  /* 0x0000000e048c723c */ /* 0x040fe2000004188c */
[----:B------:R-:W1:Y:S07]  /*52b0*/  LDSM.16.MT88.4 R12, [R221+0x2900] ;  /* 0x00290000dd0c783b */ /* 0x000e6e0000004200 */
[C---:B---3--:R-:W-:Y:S08]  /*52c0*/  HMMA.16816.F32.BF16 R44, R4.reuse, R16, R44 ;  /* 0x00000010042c723c */ /* 0x048ff0000004182c */
[C---:B------:R-:W-:Y:S01]  /*52d0*/  HMMA.16816.F32.BF16 R48, R4.reuse, R18, R48 ;  /* 0x000000120430723c */ /* 0x040fe20000041830 */
[----:B------:R-:W3:Y:S07]  /*52e0*/  LDSM.16.MT88.4 R16, [R221+0x4900] ;  /* 0x00490000dd10783b */ /* 0x000eee0000004200 */
[C---:B------:R-:W-:Y:S08]  /*52f0*/  HMMA.16816.F32.BF16 R152, R4.reuse, R20, R152 ;  /* 0x000000140498723c */ /* 0x040ff00000041898 */
[C---:B------:R-:W-:Y:S01]  /*5300*/  HMMA.16816.F32.BF16 R156, R4.reuse, R22, R156 ;  /* 0x00000016049c723c */ /* 0x040fe2000004189c */
[----:B------:R-:W-:Y:S07]  /*5310*/  LDSM.16.MT88.4 R20, [R227+0x4900] ;  /* 0x00490000e314783b */ /* 0x000fee0000004200 */
[C---:B------:R-:W-:Y:S08]  /*5320*/  HMMA.16816.F32.BF16 R160, R4.reuse, R32, R160 ;  /* 0x0000002004a0723c */ /* 0x040ff000000418a0 */
[C---:B-1----:R-:W-:Y:S08]  /*5330*/  HMMA.16816.F32.BF16 R52, R4.reuse, R12, R52 ;  /* 0x0000000c0434723c */ /* 0x042ff00000041834 */
[C---:B------:R-:W-:Y:S01]  /*5340*/  HMMA.16816.F32.BF16 R56, R4.reuse, R14, R56 ;  /* 0x0000000e0438723c */ /* 0x040fe20000041838 */
[----:B------:R-:W1:Y:S07]  /*5350*/  LDSM.16.MT88.4 R12, [R220+0x4900] ;  /* 0x00490000dc0c783b */ /* 0x000e6e0000004200 */
[C---:B---3--:R-:W-:Y:S08]  /*5360*/  HMMA.16816.F32.BF16 R84, R4.reuse, R16, R84 ;  /* 0x000000100454723c */ /* 0x048ff00000041854 */
[C---:B------:R-:W-:Y:S01]  /*5370*/  HMMA.16816.F32.BF16 R88, R4.reuse, R18, R88 ;  /* 0x000000120458723c */ /* 0x040fe20000041858 */
[----:B------:R-:W3:Y:S07]  /*5380*/  LDSM.16.MT88.4 R16, [R221+0x6900] ;  /* 0x00690000dd10783b */ /* 0x000eee0000004200 */
[C---:B------:R-:W-:Y:S01]  /*5390*/  HMMA.16816.F32.BF16 R132, R4.reuse, R34, R132 ;  /* 0x000000220484723c */ /* 0x040fe20000041884 */
[----:B------:R-:W-:Y:S07]  /*53a0*/  LDSM.16.MT88.4 R32, [R220+0x2900] ;  /* 0x00290000dc20783b */ /* 0x000fee0000004200 */
[C---:B------:R-:W-:Y:S08]  /*53b0*/  HMMA.16816.F32.BF16 R144, R4.reuse, R28, R144 ;  /* 0x0000001c0490723c */ /* 0x040ff00000041890 */
[C---:B------:R-:W-:Y:S01]  /*53c0*/  HMMA.16816.F32.BF16 R148, R4.reuse, R30, R148 ;  /* 0x0000001e0494723c */ /* 0x040fe20000041894 */
[----:B------:R-:W-:Y:S07]  /*53d0*/  LDSM.16.MT88.4 R28, [R222+0x4900] ;  /* 0x00490000de1c783b */ /* 0x000fee0000004200 */
[C---:B-1----:R-:W-:Y:S08]  /*53e0*/  HMMA.16816.F32.BF16 R92, R4.reuse, R12, R92 ;  /* 0x0000000c045c723c */ /* 0x042ff0000004185c */
[C---:B------:R-:W-:Y:S01]  /*53f0*/  HMMA.16816.F32.BF16 R96, R4.reuse, R14, R96 ;  /* 0x0000000e0460723c */ /* 0x040fe20000041860 */
[----:B------:R-:W1:Y:S07]  /*5400*/  LDSM.16.MT88.4 R12, [R220+0x6900] ;  /* 0x00690000dc0c783b */ /* 0x000e6e0000004200 */
[C---:B------:R-:W-:Y:S08]  /*5410*/  HMMA.16816.F32.BF16 R36, R4.reuse, R24, R36 ;  /* 0x000000180424723c */ /* 0x040ff00000041824 */
[C---:B------:R-:W-:Y:S01]  /*5420*/  HMMA.16816.F32.BF16 R40, R4.reuse, R26, R40 ;  /* 0x0000001a0428723c */ /* 0x040fe20000041828 */
[----:B------:R-:W4:Y:S07]  /*5430*/  LDSM.16.MT88.4 R24, [R227+0x6900] ;  /* 0x00690000e318783b */ /* 0x000f2e0000004200 */
[C---:B------:R-:W-:Y:S08]  /*5440*/  HMMA.16816.F32.BF16 R68, R4.reuse, R20, R68 ;  /* 0x000000140444723c */ /* 0x040ff00000041844 */
        /* <DEDUP_REMOVED lines=10> */
[----:B------:R-:W-:Y:S07]  /*54f0*/  LDSM.16.MT88.4 R32, [R221+0x1100] ;  /* 0x00110000dd20783b */ /* 0x000fee0000004200 */
[C---:B------:R-:W-:Y:S08]  /*5500*/  HMMA.16816.F32.BF16 R76, R4.reuse, R28, R76 ;  /* 0x0000001c044c723c */ /* 0x040ff0000004184c */
[C---:B------:R-:W-:Y:S01]  /*5510*/  HMMA.16816.F32.BF16 R80, R4.reuse, R30, R80 ;  /* 0x0000001e0450723c */ /* 0x040fe20000041850 */
[----:B------:R-:W-:Y:S07]  /*5520*/  LDSM.16.MT88.4 R28, [R220+0x1100] ;  /* 0x00110000dc1c783b */ /* 0x000fee0000004200 */
[C---:B----4-:R-:W-:Y:S08]  /*5530*/  HMMA.16816.F32.BF16 R100, R4.reuse, R24, R100 ;  /* 0x000000180464723c */ /* 0x050ff00000041864 */
[C---:B------:R-:W-:Y:S01]  /*5540*/  HMMA.16816.F32.BF16 R104, R4.reuse, R26, R104 ;  /* 0x0000001a0468723c */ /* 0x040fe20000041868 */
[----:B------:R-:W4:Y:S07]  /*5550*/  LDSM.16.MT88.4 R24, [R227+0x1100] ;  /* 0x00110000e318783b */ /* 0x000f2e0000004200 */
[C---:B-----5:R-:W-:Y:S08]  /*5560*/  HMMA.16816.F32.BF16 R108, R4.reuse, R20, R108 ;  /* 0x00000014046c723c */ /* 0x060ff0000004186c */
[----:B------:R-:W-:Y:S01]  /*5570*/  HMMA.16816.F32.BF16 R112, R4, R22, R112 ;  /* 0x000000160470723c */ /* 0x000fe20000041870 */
[----:B------:R-:W5:Y:S06]  /*5580*/  LDSM.16.MT88.4 R20, [R222+0x1100] ;  /* 0x00110000de14783b */ /* 0x000f6c0000004200 */
[----:B--2---:R-:W-:Y:S01]  /*5590*/  F2FP.BF16.PACK_AB R4, R181, R180 ;  /* 0x000000b4b504723e */ /* 0x004fe200000010ff */
[----:B------:R-:W-:Y:S01]  /*55a0*/  FADD.FTZ R180, R180, R11 ;  /* 0x0000000bb4b47221 */ /* 0x000fe20000010000 */
[----:B------:R-:W-:-:S02]  /*55b0*/  F2FP.BF16.PACK_AB R6, R183, R182 ;  /* 0x000000b6b706723e */ /* 0x000fc400000010ff */
[C---:B------:R-:W-:Y:S01]  /*55c0*/  F2FP.BF16.PACK_AB R5, R188.reuse, R187 ;  /* 0x000000bbbc05723e */ /* 0x040fe200000010ff */
[----:B------:R-:W-:Y:S01]  /*55d0*/  FADD.FTZ R187, R187, R2 ;  /* 0x00000002bbbb7221 */ /* 0x000fe20000010000 */
[----:B------:R-:W-:Y:S01]  /*55e0*/  F2FP.BF16.PACK_AB R7, R191, R190 ;  /* 0x000000bebf07723e */ /* 0x000fe200000010ff */
        /* <DEDUP_REMOVED lines=9> */
[C---:B-1----:R-:W-:Y:S08]  /*5680*/  HMMA.16816.F32.BF16 R44, R4.reuse, R12, R44 ;  /* 0x0000000c042c723c */ /* 0x042ff0000004182c */
[C---:B------:R-:W-:Y:S01]  /*5690*/  HMMA.16816.F32.BF16 R48, R4.reuse, R14, R48 ;  /* 0x0000000e0430723c */ /* 0x040fe20000041830 */
[----:B------:R-:W1:Y:S07]  /*56a0*/  LDSM.16.MT88.4 R12, [R220+0x5100] ;  /* 0x00510000dc0c783b */ /* 0x000e6e0000004200 */
[C---:B----4-:R-:W-:Y:S08]  /*56b0*/  HMMA.16816.F32.BF16 R160, R4.reuse, R24, R160 ;  /* 0x0000001804a0723c */ /* 0x050ff000000418a0 */
[C---:B------:R-:W-:Y:S01]  /*56c0*/  HMMA.16816.F32.BF16 R132, R4.reuse, R26, R132 ;  /* 0x0000001a0484723c */ /* 0x040fe20000041884 */
[----:B------:R-:W3:Y:S07]  /*56d0*/  LDSM.16.MT88.4 R24, [R221+0x3100] ;  /* 0x00310000dd18783b */ /* 0x000eee0000004200 */
[C---:B-----5:R-:W-:Y:S08]  /*56e0*/  HMMA.16816.F32.BF16 R136, R4.reuse, R20, R136 ;  /* 0x000000140488723c */ /* 0x060ff00000041888 */
[C---:B------:R-:W-:Y:S01]  /*56f0*/  HMMA.16816.F32.BF16 R140, R4.reuse, R22, R140 ;  /* 0x00000016048c723c */ /* 0x040fe2000004188c */
[----:B------:R-:W4:Y:S07]  /*5700*/  LDSM.16.MT88.4 R20, [R220+0x3100] ;  /* 0x00310000dc14783b */ /* 0x000f2e0000004200 */
[C---:B--2---:R-:W-:Y:S08]  /*5710*/  HMMA.16816.F32.BF16 R84, R4.reuse, R16, R84 ;  /* 0x000000100454723c */ /* 0x044ff00000041854 */
[C---:B------:R-:W-:Y:S01]  /*5720*/  HMMA.16816.F32.BF16 R88, R4.reuse, R18, R88 ;  /* 0x000000120458723c */ /* 0x040fe20000041858 */
[----:B------:R-:W2:Y:S07]  /*5730*/  LDSM.16.MT88.4 R16, [R221+0x7100] ;  /* 0x00710000dd10783b */ /* 0x000eae0000004200 */
[C---:B-1----:R-:W-:Y:S08]  /*5740*/  HMMA.16816.F32.BF16 R92, R4.reuse, R12, R92 ;  /* 0x0000000c045c723c */ /* 0x042ff0000004185c */
[C---:B------:R-:W-:Y:S01]  /*5750*/  HMMA.16816.F32.BF16 R96, R4.reuse, R14, R96 ;  /* 0x0000000e0460723c */ /* 0x040fe20000041860 */
[----:B------:R-:W1:Y:S07]  /*5760*/  LDSM.16.MT88.4 R12, [R220+0x7100] ;  /* 0x00710000dc0c783b */ /* 0x000e6e0000004200 */
[C---:B------:R-:W-:Y:S08]  /*5770*/  HMMA.16816.F32.BF16 R144, R4.reuse, R32, R144 ;  /* 0x000000200490723c */ /* 0x040ff00000041890 */
[C---:B------:R-:W-:Y:S01]  /*5780*/  HMMA.16816.F32.BF16 R148, R4.reuse, R34, R148 ;  /* 0x000000220494723c */ /* 0x040fe20000041894 */
[----:B------:R-:W5:Y:S07]  /*5790*/  LDSM.16.MT88.4 R32, [R227+0x5100] ;  /* 0x00510000e320783b */ /* 0x000f6e0000004200 */
[C---:B------:R-:W-:Y:S08]  /*57a0*/  HMMA.16816.F32.BF16 R152, R4.reuse, R28, R152 ;  /* 0x0000001c0498723c */ /* 0x040ff00000041898 */
[C---:B------:R-:W-:Y:S01]  /*57b0*/  HMMA.16816.F32.BF16 R156, R4.reuse, R30, R156 ;  /* 0x0000001e049c723c */ /* 0x040fe2000004189c */
[----:B------:R-:W1:Y:S07]  /*57c0*/  LDSM.16.MT88.4 R28, [R222+0x5100] ;  /* 0x00510000de1c783b */ /* 0x000e6e0000004200 */
[C---:B---3--:R-:W-:Y:S08]  /*57d0*/  HMMA.16816.F32.BF16 R52, R4.reuse, R24, R52 ;  /* 0x000000180434723c */ /* 0x048ff00000041834 */
[C---:B------:R-:W-:Y:S01]  /*57e0*/  HMMA.16816.F32.BF16 R56, R4.reuse, R26, R56 ;  /* 0x0000001a0438723c */ /* 0x040fe20000041838 */
[----:B------:R-:W3:Y:S07]  /*57f0*/  LDSM.16.MT88.4 R24, [R227+0x7100] ;  /* 0x00710000e318783b */ /* 0x000eee0000004200 */
[C---:B----4-:R-:W-:Y:S08]  /*5800*/  HMMA.16816.F32.BF16 R60, R4.reuse, R20, R60 ;  /* 0x00000014043c723c */ /* 0x050ff0000004183c */
        /* <DEDUP_REMOVED lines=8> */
[C---:B-----5:R-:W-:Y:S08]  /*5890*/  HMMA.16816.F32.BF16 R68, R4.reuse, R32, R68 ;  /* 0x000000200444723c */ /* 0x060ff00000041844 */
        /* <DEDUP_REMOVED lines=9> */
[----:B------:R-:W-:Y:S01]  /*5930*/  HMMA.16816.F32.BF16 R112, R4, R22, R112 ;  /* 0x000000160470723c */ /* 0x000fe20000041870 */
[----:B------:R-:W4:Y:S06]  /*5940*/  LDSM.16.MT88.4 R20, [R222+0x3900] ;  /* 0x00390000de14783b */ /* 0x000f2c0000004200 */
[----:B------:R-:W-:Y:S01]  /*5950*/  F2FP.BF16.PACK_AB R4, R192, R193 ;  /* 0x000000c1c004723e */ /* 0x000fe200000010ff */
        /* <DEDUP_REMOVED lines=17> */
[C---:B------:R-:W-:Y:S08]  /*5a70*/  HMMA.16816.F32.BF16 R160, R4.reuse, R164, R160 ;  /* 0x000000a404a0723c */ /* 0x040ff000000418a0 */
        /* <DEDUP_REMOVED lines=21> */
[C---:B------:R-:W-:Y:S08]  /*5bd0*/  HMMA.16816.F32.BF16 R64, R4.reuse, R166, R64 ;  /* 0x000000a60440723c */ /* 0x040ff00000041840 */
[C---:B-----5:R-:W-:Y:S08]  /*5be0*/  HMMA.16816.F32.BF16 R76, R4.reuse, R32, R76 ;  /* 0x00000020044c723c */ /* 0x060ff0000004184c */
[C---:B------:R-:W-:Y:S08]  /*5bf0*/  HMMA.16816.F32.BF16 R80, R4.reuse, R34, R80 ;  /* 0x000000220450723c */ /* 0x040ff00000041850 */
[C---:B------:R-:W-:Y:S08]  /*5c00*/  HMMA.16816.F32.BF16 R84, R4.reuse, R28, R84 ;  /* 0x0000001c0454723c */ /* 0x040ff00000041854 */
[C---:B------:R-:W-:Y:S08]  /*5c10*/  HMMA.16816.F32.BF16 R88, R4.reuse, R30, R88 ;  /* 0x0000001e0458723c */ /* 0x040ff00000041858 */
[C---:B---3--:R-:W-:Y:S08]  /*5c20*/  HMMA.16816.F32.BF16 R92, R4.reuse, R24, R92 ;  /* 0x00000018045c723c */ /* 0x048ff0000004185c */
[C---:B------:R-:W-:Y:S08]  /*5c30*/  HMMA.16816.F32.BF16 R96, R4.reuse, R26, R96 ;  /* 0x0000001a0460723c */ /* 0x040ff00000041860 */
[C---:B----4-:R-:W-:Y:S08]  /*5c40*/  HMMA.16816.F32.BF16 R108, R4.reuse, R20, R108 ;  /* 0x00000014046c723c */ /* 0x050ff0000004186c */
[C---:B------:R-:W-:Y:S08]  /*5c50*/  HMMA.16816.F32.BF16 R112, R4.reuse, R22, R112 ;  /* 0x000000160470723c */ /* 0x040ff00000041870 */
[C---:B--2---:R-:W-:Y:S08]  /*5c60*/  HMMA.16816.F32.BF16 R116, R4.reuse, R16, R116 ;  /* 0x000000100474723c */ /* 0x044ff00000041874 */
[C---:B------:R-:W-:Y:S08]  /*5c70*/  HMMA.16816.F32.BF16 R120, R4.reuse, R18, R120 ;  /* 0x000000120478723c */ /* 0x040ff00000041878 */
[C---:B-1----:R-:W-:Y:S08]  /*5c80*/  HMMA.16816.F32.BF16 R124, R4.reuse, R12, R124 ;  /* 0x0000000c047c723c */ /* 0x042ff0000004187c */
[----:B------:R-:W-:Y:S01]  /*5c90*/  HMMA.16816.F32.BF16 R128, R4, R14, R128 ;  /* 0x0000000e0480723c */ /* 0x000fe20000041880 */
[----:B------:R-:W-:Y:S07]  /*5ca0*/  @P0 BRA `(.L_x_1982) ;  /* 0x0000018000000947 */ /* 0x000fee0003800000 */
[----:B------:R-:W-:Y:S01]  /*5cb0*/  ISETP.LT.AND P0, PT, RZ, UR4, PT ;  /* 0x00000004ff007c0c */ /* 0x000fe2000bf01270 */
        /* <DEDUP_REMOVED lines=12> */
.L_x_1983:
[----:B------:R-:W-:Y:S02]  /*5d80*/  UMOV UR5, 0x1 ;  /* 0x0000000100057882 */ /* 0x000fe40000000000 */
[----:B------:R-:W-:Y:S02]  /*5d90*/  ULDC UR4, c[0x0][0x32c] ;  /* 0x0000cb0000047ab9 */ /* 0x000fe40000000800 */
[----:B------:R-:W-:-:S03]  /*5da0*/  UISETP.NE.AND UP2, UPT, UR5, UR4, UPT ;  /* 0x000000040500728c */ /* 0x000fc6000bf45270 */
[----:B------:R-:W-:Y:S02]  /*5db0*/  ULDC.64 UR4, c[0x0][0x330] ;  /* 0x0000cc0000047ab9 */ /* 0x000fe40000000a00 */
[----:B------:R-:W-:-:S07]  /*5dc0*/  UIMAD.WIDE.U32 UR26, UR24, UR4, URZ ;  /* 0x00000004181a72a5 */ /* 0x000fce000f8e003f */
[----:B------:R-:W-:Y:S02]  /*5dd0*/  @UP2 UMOV UR25, UR27 ;  /* 0x0000001b00192c82 */ /* 0x000fe40008000000 */
[----:B------:R-:W-:Y:S02]  /*5de0*/  @UP2 USHF.R.U32.HI UR24, URZ, UR5, UR25 ;  /* 0x000000053f182299 */ /* 0x000fe40008011619 */
.L_x_1984:
[----:B------:R-:W-:Y:S02]  /*5df0*/  ULDC UR4, c[0x0][0x32c] ;  /* 0x0000cb0000047ab9 */ /* 0x000fe40000000800 */
[----:B------:R-:W-:-:S04]  /*5e00*/  UIMAD UR4, UR24, UR4, UR4 ;  /* 0x00000004180472a4 */ /* 0x000fc8000f8e0204 */
[----:B------:R-:W-:-:S04]  /*5e10*/  UISETP.LT.AND UP2, UPT, UR21, UR4, UPT ;  /* 0x000000041500728c */ /* 0x000fc8000bf41270 */
[----:B------:R-:W-:-:S04]  /*5e20*/  USEL UR21, UR21, UR4, UP2 ;  /* 0x0000000415157287 */ /* 0x000fc80009000000 */
.L_x_1982:
[----:B------:R-:W-:-:S04]  /*5e30*/  USHF.R.S32.HI UR4, URZ, 0x1f, UR21 ;  /* 0x0000001f3f047899 */ /* 0x000fc80008011415 */
[----:B------:R-:W-:-:S04]  /*5e40*/  ULEA.HI UR4, UR4, UR21, URZ, 0x6 ;  /* 0x0000001504047291 */ /* 0x000fc8000f8f303f */
[----:B------:R-:W-:-:S04]  /*5e50*/  USHF.R.S32.HI UR4, URZ, 0x6, UR4 ;  /* 0x000000063f047899 */ /* 0x000fc80008011404 */
[----:B------:R-:W-:-:S04]  /*5e60*/  UISETP.LT.AND UP2, UPT, UR9, UR4, UPT ;  /* 0x000000040900728c */ /* 0x000fc8000bf41270 */
[----:B------:R-:W-:-:S04]  /*5e70*/  USEL UR4, UR9, UR4, !UP2 ;  /* 0x0000000409047287 */ /* 0x000fc8000d000000 */
[----:B------:R-:W-:-:S06]  /*5e80*/  UISETP.GE.AND UP2, UPT, UR20, UR4, UPT ;  /* 0x000000041400728c */ /* 0x000fcc000bf46270 */
[----:B------:R-:W-:-:S13]  /*5e90*/  PLOP3.LUT P0, PT, PT, PT, UP2, 0x40, 0x0 ;  /* 0x000000000000781c */ /* 0x000fda0003f0e828 */
[----:B------:R-:W-:Y:S05]  /*5ea0*/  @P0 BRA `(.L_x_1985) ;  /* 0x000044c000000947 */ /* 0x000fea0003800000 */
[----:B------:R-:W-:Y:S01]  /*5eb0*/  IMAD.MOV.U32 R3, RZ, RZ, R0 ;  /* 0x000000ffff037224 */ /* 0x000fe200078e0000 */
[C---:B------:R-:W-:Y:S01]  /*5ec0*/  SHF.L.U64.HI R4, R244.reuse, 0x1, R9 ;  /* 0x00000001f4047819 */ /* 0x040fe20000010209 */
[----:B------:R-:W-:Y:S01]  /*5ed0*/  IMAD.MOV.U32 R2, RZ, RZ, R8 ;  /* 0x000000ffff027224 */ /* 0x000fe200078e0008 */
[C---:B------:R-:W-:Y:S01]  /*5ee0*/  SHF.L.U64.HI R252, R243.reuse, 0x1, R248 ;  /* 0x00000001f3fc7819 */ /* 0x040fe200000102f8 */
[----:B------:R-:W-:Y:S01]  /*5ef0*/  IMAD.SHL.U32 R0, R244, 0x2, RZ ;  /* 0x00000002f4007824 */ /* 0x000fe200078e00ff */
[----:B------:R-:W-:Y:S01]  /*5f00*/  SEL R250, RZ, 0x10, P5 ;  /* 0x00000010fffa7807 */ /* 0x000fe20002800000 */
[----:B------:R-:W-:Y:S01]  /*5f10*/  IMAD.SHL.U32 R251, R243, 0x2, RZ ;  /* 0x00000002f3fb7824 */ /* 0x000fe200078e00ff */
[----:B------:R-:W-:Y:S02]  /*5f20*/  SEL R249, RZ, 0x10, P4 ;  /* 0x00000010fff97807 */ /* 0x000fe40002000000 */
.L_x_1996:
[----:B------:R-:W-:Y:S04]  /*5f30*/  DEPBAR.LE SB0, 0x0 ;  /* 0x000080000000791a */ /* 0x000fe80000000000 */
[----:B------:R-:W-:Y:S01]  /*5f40*/  BAR.SYNC.DEFER_BLOCKING 0x0 ;  /* 0x0000000000007b1d */ /* 0x000fe20000010000 */
[----:B------:R-:W-:Y:S06]  /*5f50*/  UISETP.GT.AND UP2, UPT, UR9, UR20, UPT ;  /* 0x000000140900728c */ /* 0x000fec000bf44270 */
[----:B------:R-:W-:Y:S01]  /*5f60*/  PLOP3.LUT P0, PT, PT, PT, UP2, 0x80, 0x0 ;  /* 0x000000000000781c */ /* 0x000fe20003f0f028 */
[----:B------:R1:W2:Y:S04]  /*5f70*/  LDSM.16.M88.4 R164, [R230+0x10100] ;  /* 0x01010000e6a4783b */ /* 0x0002a80000000200 */
[----:B------:R1:W3:Y:S04]  /*5f80*/  LDSM.16.M88.4 R168, [R229+0x8100] ;  /* 0x00810000e5a8783b */ /* 0x0002e80000000200 */
[----:B------:R1:W4:Y:S04]  /*5f90*/  LDSM.16.M88.4 R172, [R229+0x8900] ;  /* 0x00890000e5ac783b */ /* 0x0003280000000200 */
[----:B------:R1:W1:Y:S04]  /*5fa0*/  LDSM.16.M88.4 R176, [R229+0x9100] ;  /* 0x00910000e5b0783b */ /* 0x0002680000000200 */
[----:B------:R1:W1:Y:S04]  /*5fb0*/  LDSM.16.M88.4 R180, [R229+0x9900] ;  /* 0x00990000e5b4783b */ /* 0x0002680000000200 */
[----:B------:R1:W1:Y:S04]  /*5fc0*/  LDSM.16.M88.4 R184, [R226+0x10100] ;  /* 0x01010000e2b8783b */ /* 0x0002680000000200 */
[----:B------:R1:W1:Y:S04]  /*5fd0*/  LDSM.16.M88.4 R188, [R228] ;  /* 0x00000000e4bc783b */ /* 0x0002680000000200 */
[----:B------:R1:W1:Y:S04]  /*5fe0*/  LDSM.16.M88.4 R192, [R219] ;  /* 0x00000000dbc0783b */ /* 0x0002680000000200 */
[----:B------:R1:W1:Y:S04]  /*5ff0*/  LDSM.16.M88.4 R196, [R218] ;  /* 0x00000000dac4783b */ /* 0x0002680000000200 */
[----:B------:R1:W1:Y:S01]  /*6000*/  LDSM.16.M88.4 R200, [R217] ;  /* 0x00000000d9c8783b */ /* 0x0002620000000200 */
[----:B------:R-:W-:-:S05]  /*6010*/  @P0 BRA `(.L_x_1986) ;  /* 0x000003b000000947 */ /* 0x000fca0003800000 */
[----:B------:R-:W-:Y:S01]  /*6020*/  SHF.R.S32.HI R5, RZ, 0x1f, R234 ;  /* 0x0000001fff057819 */ /* 0x000fe200000114ea */
[----:B------:R-:W-:Y:S01]  /*6030*/  IMAD.WIDE.U32 R10, R234, c[0x0][0x208], RZ ;  /* 0x00008200ea0a7a25 */ /* 0x000fe200078e00ff */
[----:B------:R-:W-:Y:S02]  /*6040*/  SHF.R.S32.HI R4, RZ, 0x1f, R233 ;  /* 0x0000001fff047819 */ /* 0x000fe400000114e9 */
[----:B------:R-:W-:Y:S01]  /*6050*/  IADD3 R16, -R250, 0x10, RZ ;  /* 0x00000010fa107810 */ /* 0x000fe20007ffe1ff */
[----:B------:R-:W-:Y:S01]  /*6060*/  IMAD R5, R5, c[0x0][0x208], RZ ;  /* 0x0000820005057a24 */ /* 0x000fe200078e02ff */
[----:B------:R-:W-:Y:S01]  /*6070*/  IADD3 R14, -R249, 0x10, RZ ;  /* 0x00000010f90e7810 */ /* 0x000fe20007ffe1ff */
[----:B------:R-:W-:Y:S01]  /*6080*/  IMAD R4, R4, c[0x0][0x218], RZ ;  /* 0x0000860004047a24 */ /* 0x000fe200078e02ff */
[----:B------:R-:W-:Y:S01]  /*6090*/  LOP3.LUT R16, R16, 0xf, RZ, 0xc0, !PT ;  /* 0x0000000f10107812 */ /* 0x000fe200078ec0ff */
[----:B------:R-:W-:Y:S01]  /*60a0*/  IMAD R5, R234, c[0x0][0x20c], R5 ;  /* 0x00008300ea057a24 */ /* 0x000fe200078e0205 */
[----:B------:R-:W-:Y:S01]  /*60b0*/  LOP3.LUT R14, R14, 0xf, RZ, 0xc0, !PT ;  /* 0x0000000f0e0e7812 */ /* 0x000fe200078ec0ff */
[----:B------:R-:W-:Y:S01]  /*60c0*/  IMAD R4, R233, c[0x0][0x21c], R4 ;  /* 0x00008700e9047a24 */ /* 0x000fe200078e0204 */
[----:B------:R-:W-:Y:S01]  /*60d0*/  IADD3 R13, -R247, 0x10, RZ ;  /* 0x00000010f70d7810 */ /* 0x000fe20007ffe1ff */
[----:B------:R-:W-:Y:S01]  /*60e0*/  IMAD.IADD R11, R11, 0x1, R5 ;  /* 0x000000010b0b7824 */ /* 0x000fe200078e0205 */
[C---:B------:R-:W-:Y:S01]  /*60f0*/  SHF.L.U64.HI R6, R242.reuse, 0x1, R245 ;  /* 0x00000001f2067819 */ /* 0x040fe200000102f5 */
[----:B------:R-:W-:Y:S01]  /*6100*/  IMAD.SHL.U32 R5, R242, 0x2, RZ ;  /* 0x00000002f2057824 */ /* 0x000fe200078e00ff */
[----:B------:R-:W-:Y:S01]  /*6110*/  LOP3.LUT R13, R13, 0xf, RZ, 0xc0, !PT ;  /* 0x0000000f0d0d7812 */ /* 0x000fe200078ec0ff */
[----:B------:R-:W-:Y:S01]  /*6120*/  IMAD.WIDE.U32 R10, R233, c[0x0][0x218], R10 ;  /* 0x00008600e90a7a25 */ /* 0x000fe200078e000a */
[----:B------:R-:W-:Y:S03]  /*6130*/  SHF.R.S32.HI R24, RZ, 0x1f, R244 ;  /* 0x0000001fff187819 */ /* 0x000fe600000114f4 */
[----:B------:R-:W-:Y:S01]  /*6140*/  IMAD.SHL.U32 R25, R244, 0x2, RZ ;  /* 0x00000002f4197824 */ /* 0x000fe200078e00ff */
[----:B------:R-:W-:Y:S02]  /*6150*/  IADD3 R0, P0, R10, UR22, RZ ;  /* 0x000000160a007c10 */ /* 0x000fe4000ff1e0ff */
[----:B------:R-:W-:Y:S02]  /*6160*/  SHF.L.U64.HI R24, R244, 0x1, R24 ;  /* 0x00000001f4187819 */ /* 0x000fe40000010218 */
[----:B------:R-:W-:Y:S02]  /*6170*/  IADD3.X R11, R11, UR6, R4, P0, !PT ;  /* 0x000000060b0b7c10 */ /* 0x000fe400087fe404 */
[C---:B------:R-:W-:Y:S02]  /*6180*/  LEA R8, P0, R0.reuse, c[0x0][0x1f8], 0x1 ;  /* 0x00007e0000087a11 */ /* 0x040fe400078008ff */
[C---:B------:R-:W-:Y:S02]  /*6190*/  SHF.L.U64.HI R4, R241.reuse, 0x1, R246 ;  /* 0x00000001f1047819 */ /* 0x040fe400000102f6 */
[----:B------:R-:W-:Y:S01]  /*61a0*/  LEA.HI.X R7, R0, c[0x0][0x1fc], R11, 0x1, P0 ;  /* 0x00007f0000077a11 */ /* 0x000fe200000f0c0b */
[----:B------:R-:W5:Y:S01]  /*61b0*/  SHFL.IDX PT, R10, R8, 0x1, 0x181f ;  /* 0x00381f00080a7f89 */ /* 0x000f6200000e0000 */
[----:B------:R-:W-:Y:S03]  /*61c0*/  IMAD.SHL.U32 R0, R241, 0x2, RZ ;  /* 0x00000002f1007824 */ /* 0x000fe600078e00ff */
[----:B------:R-:W4:Y:S04]  /*61d0*/  SHFL.IDX PT, R9, R7, 0x1, 0x181f ;  /* 0x00381f0007097f89 */ /* 0x000f2800000e0000 */
[----:B------:R-:W3:Y:S04]  /*61e0*/  SHFL.IDX PT, R8, R8, RZ, 0x181f ;  /* 0x00181fff08087589 */ /* 0x000ee800000e0000 */
[----:B------:R-:W2:Y:S01]  /*61f0*/  SHFL.IDX PT, R7, R7, RZ, 0x181f ;  /* 0x00181fff07077589 */ /* 0x000ea200000e0000 */
[-C--:B-----5:R-:W-:Y:S04]  /*6200*/  IADD3 R16, P1, P0, R16, R10.reuse, R251 ;  /* 0x0000000a10107210 */ /* 0x0a0fe8000783e0fb */
[-C--:B----4-:R-:W-:Y:S02]  /*6210*/  IADD3.X R17, RZ, R9.reuse, R252, P1, P0 ;  /* 0x00000009ff117210 */ /* 0x090fe40000fe04fc */
[-C--:B------:R-:W-:Y:S04]  /*6220*/  IADD3 R14, P1, P0, R14, R10.reuse, R5 ;  /* 0x0000000a0e0e7210 */ /* 0x080fe8000783e005 */
[-C--:B------:R-:W-:Y:S02]  /*6230*/  IADD3.X R15, RZ, R9.reuse, R6, P1, P0 ;  /* 0x00000009ff0f7210 */ /* 0x080fe40000fe0406 */
[----:B------:R-:W-:Y:S04]  /*6240*/  IADD3 R12, P1, P0, R13, R10, R0 ;  /* 0x0000000a0d0c7210 */ /* 0x000fe8000783e000 */
[----:B------:R-:W-:Y:S02]  /*6250*/  IADD3.X R13, RZ, R9, R4, P1, P0 ;  /* 0x00000009ff0d7210 */ /* 0x000fe40000fe0404 */
[C---:B---3--:R-:W-:Y:S05]  /*6260*/  IADD3 R18, P0, R8.reuse, R5, RZ ;  /* 0x0000000508127210 */ /* 0x048fea0007f1e0ff */
[C---:B--2---:R-:W-:Y:S01]  /*6270*/  IMAD.X R19, R7.reuse, 0x1, R6, P0 ;  /* 0x0000000107137824 */ /* 0x044fe200000e0606 */
[C---:B------:R-:W-:Y:S05]  /*6280*/  IADD3 R20, P0, R8.reuse, R0, RZ ;  /* 0x0000000008147210 */ /* 0x040fea0007f1e0ff */
[C---:B------:R-:W-:Y:S01]  /*6290*/  IMAD.X R21, R7.reuse, 0x1, R4, P0 ;  /* 0x0000000107157824 */ /* 0x040fe200000e0604 */
[C---:B------:R-:W-:Y:S05]  /*62a0*/  IADD3 R4, P0, R8.reuse, R25, RZ ;  /* 0x0000001908047210 */ /* 0x040fea0007f1e0ff */
[C---:B------:R-:W-:Y:S01]  /*62b0*/  IMAD.X R5, R7.reuse, 0x1, R24, P0 ;  /* 0x0000000107057824 */ /* 0x040fe200000e0618 */
[----:B------:R-:W-:Y:S04]  /*62c0*/  IADD3 R22, P0, R8, R251, RZ ;  /* 0x000000fb08167210 */ /* 0x000fe80007f1e0ff */
[----:B------:R2:W-:Y:S01]  /*62d0*/  LDGSTS.E.BYPASS.LTC128B.128 [R238], [R4.64], !P3 ;  /* 0x0000000004ee7fae */ /* 0x0005e2000d901d52 */
[----:B------:R-:W-:Y:S01]  /*62e0*/  IMAD.X R23, R7, 0x1, R252, P0 ;  /* 0x0000000107177824 */ /* 0x000fe200000e06fc */
[----:B------:R-:W-:Y:S04]  /*62f0*/  IADD3 R10, P0, R10, R25, RZ ;  /* 0x000000190a0a7210 */ /* 0x000fe80007f1e0ff */
[----:B------:R2:W-:Y:S01]  /*6300*/  LDGSTS.E.BYPASS.LTC128B.128 [R238+0x2000], [R22.64], !P5 ;  /* 0x0200000016ee7fae */ /* 0x0005e2000e901d52 */
[----:B------:R-:W-:Y:S01]  /*6310*/  IMAD.X R11, R9, 0x1, R24, P0 ;  /* 0x00000001090b7824 */ /* 0x000fe200000e0618 */
[----:B------:R-:W-:Y:S02]  /*6320*/  ISETP.NE.U32.AND P0, PT, R250, RZ, PT ;  /* 0x000000fffa00720c */ /* 0x000fe40003f05070 */
[----:B------:R2:W-:Y:S04]  /*6330*/  LDGSTS.E.BYPASS.LTC128B.128 [R238+0x4000], [R18.64], !P4 ;  /* 0x0400000012ee7fae */ /* 0x0005e8000e101d52 */
[----:B------:R2:W-:Y:S04]  /*6340*/  LDGSTS.E.BYPASS.LTC128B.128 [R238+0x6000], [R20.64], !P6 ;  /* 0x0600000014ee7fae */ /* 0x0005e8000f101d52 */
[----:B------:R2:W-:Y:S04]  /*6350*/  LDGSTS.E.BYPASS.LTC128B.128 [R238+0x1000], [R10.64], !P3 ;  /* 0x010000000aee7fae */ /* 0x0005e8000d901d52 */
[----:B------:R2:W-:Y:S01]  /*6360*/  LDGSTS.E.BYPASS.LTC128B.128.ZFILL [R238+0x3000], [R16.64], P0 ;  /* 0x0300000010ee7fae */ /* 0x0005e20008141d52 */
[----:B------:R-:W-:Y:S11]  /*6370*/  ISETP.NE.U32.AND P0, PT, R249, RZ, PT ;  /* 0x000000fff900720c */ /* 0x000ff60003f05070 */
[----:B------:R-:W-:Y:S02]  /*6380*/  @!UPT UIADD3 URZ, URZ, URZ, URZ ;  /* 0x0000003f3f3ff290 */ /* 0x000fe4000fffe03f */
[----:B------:R2:W-:Y:S01]  /*6390*/  LDGSTS.E.BYPASS.LTC128B.128.ZFILL [R238+0x5000], [R14.64], P0 ;  /* 0x050000000eee7fae */ /* 0x0005e20008141d52 */
[----:B------:R-:W-:Y:S11]  /*63a0*/  ISETP.NE.U32.AND P0, PT, R247, RZ, PT ;  /* 0x000000fff700720c */ /* 0x000ff60003f05070 */
[----:B------:R-:W-:Y:S02]  /*63b0*/  @!UPT UIADD3 URZ, URZ, URZ, URZ ;  /* 0x0000003f3f3ff290 */ /* 0x000fe4000fffe03f */
[----:B------:R2:W-:Y:S02]  /*63c0*/  LDGSTS.E.BYPASS.LTC128B.128.ZFILL [R238+0x7000], [R12.64], P0 ;  /* 0x070000000cee7fae */ /* 0x0005e40008141d52 */
.L_x_1986:
[C---:B--23--:R-:W-:Y:S01]  /*63d0*/  HMMA.16816.F32.BF16 R4, R164.reuse, R168, RZ ;  /* 0x000000a8a404723c */ /* 0x04cfe200000418ff */
[----:B------:R-:W0:Y:S01]  /*63e0*/  LDGDEPBAR ;  /* 0x00000000000079af */ /* 0x000e220000000000 */
[----:B------:R-:W-:Y:S06]  /*63f0*/  UISETP.GT.AND UP2, UPT, UR20, UR9, UPT ;  /* 0x000000091400728c */ /* 0x000fec000bf44270 */
[C---:B------:R-:W-:Y:S01]  /*6400*/  HMMA.16816.F32.BF16 R8, R164.reuse, R170, RZ ;  /* 0x000000aaa408723c */ /* 0x040fe200000418ff */
[----:B------:R-:W-:Y:S01]  /*6410*/  LDSM.16.M88.4 R168, [R225+0x10100] ;  /* 0x01010000e1a8783b */ /* 0x000fe20000000200 */
[----:B------:R-:W-:Y:S06]  /*6420*/  PLOP3.LUT P0, PT, PT, PT, UP2, 0x40, 0x0 ;  /* 0x000000000000781c */ /* 0x000fec0003f0e828 */
[C---:B----4-:R-:W-:Y:S08]  /*6430*/  HMMA.16816.F32.BF16 R12, R164.reuse, R172, RZ ;  /* 0x000000aca40c723c */ /* 0x050ff000000418ff */
[C---:B------:R-:W-:Y:S01]  /*6440*/  HMMA.16816.F32.BF16 R16, R164.reuse, R174, RZ ;  /* 0x000000aea410723c */ /* 0x040fe200000418ff */
[----:B------:R-:W2:Y:S07]  /*6450*/  LDSM.16.M88.4 R172, [R224+0x8100] ;  /* 0x00810000e0ac783b */ /* 0x000eae0000000200 */
[C---:B-1----:R-:W-:Y:S08]  /*6460*/  HMMA.16816.F32.BF16 R20, R164.reuse, R176, RZ ;  /* 0x000000b0a414723c */ /* 0x042ff000000418ff */
[C---:B------:R-:W-:Y:S01]  /*6470*/  HMMA.16816.F32.BF16 R24, R164.reuse, R178, RZ ;  /* 0x000000b2a418723c */ /* 0x040fe200000418ff */
[----:B------:R-:W1:Y:S07]  /*6480*/  LDSM.16.M88.4 R176, [R224+0x8900] ;  /* 0x00890000e0b0783b */ /* 0x000e6e0000000200 */
[C---:B------:R-:W-:Y:S08]  /*6490*/  HMMA.16816.F32.BF16 R28, R164.reuse, R180, RZ ;  /* 0x000000b4a41c723c */ /* 0x040ff000000418ff */
[----:B------:R-:W-:Y:S01]  /*64a0*/  HMMA.16816.F32.BF16 R32, R164, R182, RZ ;  /* 0x000000b6a420723c */ /* 0x000fe200000418ff */
[----:B------:R-:W3:Y:S06]  /*64b0*/  LDSM.16.M88.4 R164, [R224+0x9100] ;  /* 0x00910000e0a4783b */ /* 0x000eec0000000200 */
[----:B------:R-:W4:Y:S01]  /*64c0*/  LDSM.16.M88.4 R180, [R224+0x9900] ;  /* 0x00990000e0b4783b */ /* 0x000f220000000200 */
[C---:B------:R-:W-:Y:S08]  /*64d0*/  HMMA.16816.F32.BF16 R4, R184.reuse, R188, R4 ;  /* 0x000000bcb804723c */ /* 0x040ff00000041804 */
[C---:B------:R-:W-:Y:S01]  /*64e0*/  HMMA.16816.F32.BF16 R8, R184.reuse, R190, R8 ;  /* 0x000000beb808723c */ /* 0x040fe20000041808 */
[----:B------:R-:W-:Y:S07]  /*64f0*/  LDSM.16.M88.4 R188, [R223+0x10100] ;  /* 0x01010000dfbc783b */ /* 0x000fee0000000200 */
[C---:B------:R-:W-:Y:S08]  /*6500*/  HMMA.16816.F32.BF16 R12, R184.reuse, R192, R12 ;  /* 0x000000c0b80c723c */ /* 0x040ff0000004180c */
[C---:B------:R-:W-:Y:S01]  /*6510*/  HMMA.16816.F32.BF16 R16, R184.reuse, R194, R16 ;  /* 0x000000c2b810723c */ /* 0x040fe20000041810 */
[----:B------:R-:W5:Y:S07]  /*6520*/  LDSM.16.M88.4 R192, [R216] ;  /* 0x00000000d8c0783b */ /* 0x000f6e0000000200 */
[C---:B------:R-:W-:Y:S08]  /*6530*/  HMMA.16816.F32.BF16 R20, R184.reuse, R196, R20 ;  /* 0x000000c4b814723c */ /* 0x040ff00000041814 */
[C---:B------:R-:W-:Y:S01]  /*6540*/  HMMA.16816.F32.BF16 R24, R184.reuse, R198, R24 ;  /* 0x000000c6b818723c */ /* 0x040fe20000041818 */
[----:B------:R-:W-:Y:S07]  /*6550*/  LDSM.16.M88.4 R196, [R229+0xa100] ;  /* 0x00a10000e5c4783b */ /* 0x000fee0000000200 */
[C---:B------:R-:W-:Y:S08]  /*6560*/  HMMA.16816.F32.BF16 R28, R184.reuse, R200, R28 ;  /* 0x000000c8b81c723c */ /* 0x040ff0000004181c */
[----:B------:R-:W-:Y:S01]  /*6570*/  HMMA.16816.F32.BF16 R32, R184, R202, R32 ;  /* 0x000000cab820723c */ /* 0x000fe20000041820 */
[----:B------:R-:W-:Y:S07]  /*6580*/  LDSM.16.M88.4 R184, [R230+0x14100] ;  /* 0x01410000e6b8783b */ /* 0x000fee0000000200 */
[C---:B--2---:R-:W-:Y:S08]  /*6590*/  HMMA.16816.F32.BF16 R4, R168.reuse, R172, R4 ;  /* 0x000000aca804723c */ /* 0x044ff00000041804 */
[C---:B------:R-:W-:Y:S01]  /*65a0*/  HMMA.16816.F32.BF16 R8, R168.reuse, R174, R8 ;  /* 0x000000aea808723c */ /* 0x040fe20000041808 */
[----:B------:R-:W2:Y:S07]  /*65b0*/  LDSM.16.M88.4 R172, [R216+0x800] ;  /* 0x00080000d8ac783b */ /* 0x000eae0000000200 */
        /* <DEDUP_REMOVED lines=8> */
[----:B------:R-:W4:Y:S06]  /*6640*/  LDSM.16.M88.4 R168, [R229+0xa900] ;  /* 0x00a90000e5a8783b */ /* 0x000f2c0000000200 */
[----:B------:R-:W3:Y:S01]  /*6650*/  LDSM.16.M88.4 R180, [R229+0xb100] ;  /* 0x00b10000e5b4783b */ /* 0x000ee20000000200 */
[C---:B-----5:R-:W-:Y:S08]  /*6660*/  HMMA.16816.F32.BF16 R4, R188.reuse, R192, R4 ;  /* 0x000000c0bc04723c */ /* 0x060ff00000041804 */
[C---:B------:R-:W-:Y:S01]  /*6670*/  HMMA.16816.F32.BF16 R8, R188.reuse, R194, R8 ;  /* 0x000000c2bc08723c */ /* 0x040fe20000041808 */
[----:B------:R-:W5:Y:S07]  /*6680*/  LDSM.16.M88.4 R192, [R229+0xb900] ;  /* 0x00b90000e5c0783b */ /* 0x000f6e0000000200 */
[C---:B--2---:R-:W-:Y:S08]  /*6690*/  HMMA.16816.F32.BF16 R12, R188.reuse, R172, R12 ;  /* 0x000000acbc0c723c */ /* 0x044ff0000004180c */
[C---:B------:R-:W-:Y:S01]  /*66a0*/  HMMA.16816.F32.BF16 R16, R188.reuse, R174, R16 ;  /* 0x000000aebc10723c */ /* 0x040fe20000041810 */
[----:B------:R-:W-:Y:S07]  /*66b0*/  LDSM.16.M88.4 R172, [R215] ;  /* 0x00000000d7ac783b */ /* 0x000fee0000000200 */
[C---:B-1----:R-:W-:Y:S08]  /*66c0*/  HMMA.16816.F32.BF16 R20, R188.reuse, R176, R20 ;  /* 0x000000b0bc14723c */ /* 0x042ff00000041814 */
[C---:B------:R-:W-:Y:S01]  /*66d0*/  HMMA.16816.F32.BF16 R24, R188.reuse, R178, R24 ;  /* 0x000000b2bc18723c */ /* 0x040fe20000041818 */
[----:B------:R-:W-:Y:S07]  /*66e0*/  LDSM.16.M88.4 R176, [R214] ;  /* 0x00000000d6b0783b */ /* 0x000fee0000000200 */
[C---:B---3--:R-:W-:Y:S08]  /*66f0*/  HMMA.16816.F32.BF16 R28, R188.reuse, R164, R28 ;  /* 0x000000a4bc1c723c */ /* 0x048ff0000004181c */
[----:B------:R-:W-:Y:S01]  /*6700*/  HMMA.16816.F32.BF16 R32, R188, R166, R32 ;  /* 0x000000a6bc20723c */ /* 0x000fe20000041820 */
[----:B------:R-:W1:Y:S06]  /*6710*/  LDSM.16.M88.4 R164, [R226+0x14100] ;  /* 0x01410000e2a4783b */ /* 0x000e6c0000000200 */
[----:B------:R-:W2:Y:S01]  /*6720*/  LDSM.16.M88.4 R188, [R213] ;  /* 0x00000000d5bc783b */ /* 0x000ea20000000200 */
[C---:B------:R-:W-:Y:S08]  /*6730*/  HMMA.16816.F32.BF16 R4, R184.reuse, R196, R4 ;  /* 0x000000c4b804723c */ /* 0x040ff00000041804 */
[C---:B------:R-:W-:Y:S01]  /*6740*/  HMMA.16816.F32.BF16 R8, R184.reuse, R198, R8 ;  /* 0x000000c6b808723c */ /* 0x040fe20000041808 */
[----:B------:R-:W3:Y:S07]  /*6750*/  LDSM.16.M88.4 R196, [R212] ;  /* 0x00000000d4c4783b */ /* 0x000eee0000000200 */
[C---:B----4-:R-:W-:Y:S08]  /*6760*/  HMMA.16816.F32.BF16 R12, R184.reuse, R168, R12 ;  /* 0x000000a8b80c723c */ /* 0x050ff0000004180c */
[C---:B------:R-:W-:Y:S01]  /*6770*/  HMMA.16816.F32.BF16 R16, R184.reuse, R170, R16 ;  /* 0x000000aab810723c */ /* 0x040fe20000041810 */
[----:B------:R-:W-:Y:S07]  /*6780*/  LDSM.16.M88.4 R168, [R225+0x14100] ;  /* 0x01410000e1a8783b */ /* 0x000fee0000000200 */
[C---:B------:R-:W-:Y:S08]  /*6790*/  HMMA.16816.F32.BF16 R20, R184.reuse, R180, R20 ;  /* 0x000000b4b814723c */ /* 0x040ff00000041814 */
[C---:B------:R-:W-:Y:S01]  /*67a0*/  HMMA.16816.F32.BF16 R24, R184.reuse, R182, R24 ;  /* 0x000000b6b818723c */ /* 0x040fe20000041818 */
[----:B------:R-:W4:Y:S07]  /*67b0*/  LDSM.16.M88.4 R180, [R224+0xa100] ;  /* 0x00a10000e0b4783b */ /* 0x000f2e0000000200 */
[C---:B-----5:R-:W-:Y:S08]  /*67c0*/  HMMA.16816.F32.BF16 R28, R184.reuse, R192, R28 ;  /* 0x000000c0b81c723c */ /* 0x060ff0000004181c */
[----:B------:R-:W-:Y:S01]  /*67d0*/  HMMA.16816.F32.BF16 R32, R184, R194, R32 ;  /* 0x000000c2b820723c */ /* 0x000fe20000041820 */
[----:B------:R-:W5:Y:S06]  /*67e0*/  LDSM.16.M88.4 R184, [R224+0xa900] ;  /* 0x00a90000e0b8783b */ /* 0x000f6c0000000200 */
[----:B------:R-:W3:Y:S01]  /*67f0*/  LDSM.16.M88.4 R192, [R224+0xb100] ;  /* 0x00b10000e0c0783b */ /* 0x000ee20000000200 */
[C---:B-1----:R-:W-:Y:S08]  /*6800*/  HMMA.16816.F32.BF16 R4, R164.reuse, R172, R4 ;  /* 0x000000aca404723c */ /* 0x042ff00000041804 */
[C---:B------:R-:W-:Y:S01]  /*6810*/  HMMA.16816.F32.BF16 R8, R164.reuse, R174, R8 ;  /* 0x000000aea408723c */ /* 0x040fe20000041808 */
[----:B------:R-:W1:Y:S07]  /*6820*/  LDSM.16.M88.4 R172, [R224+0xb900] ;  /* 0x00b90000e0ac783b */ /* 0x000e6e0000000200 */
[C---:B------:R-:W-:Y:S08]  /*6830*/  HMMA.16816.F32.BF16 R12, R164.reuse, R176, R12 ;  /* 0x000000b0a40c723c */ /* 0x040ff0000004180c */
[C---:B------:R-:W-:Y:S01]  /*6840*/  HMMA.16816.F32.BF16 R16, R164.reuse, R178, R16 ;  /* 0x000000b2a410723c */ /* 0x040fe20000041810 */
[----:B------:R-:W-:Y:S07]  /*6850*/  LDSM.16.M88.4 R176, [R223+0x14100] ;  /* 0x01410000dfb0783b */ /* 0x000fee0000000200 */
[C---:B--2---:R-:W-:Y:S08]  /*6860*/  HMMA.16816.F32.BF16 R20, R164.reuse, R188, R20 ;  /* 0x000000bca414723c */ /* 0x044ff00000041814 */
[C---:B------:R-:W-:Y:S01]  /*6870*/  HMMA.16816.F32.BF16 R24, R164.reuse, R190, R24 ;  /* 0x000000bea418723c */ /* 0x040fe20000041818 */
[----:B------:R-:W2:Y:S07]  /*6880*/  LDSM.16.M88.4 R188, [R216+0x2000] ;  /* 0x00200000d8bc783b */ /* 0x000eae0000000200 */
[C---:B---3--:R-:W-:Y:S08]  /*6890*/  HMMA.16816.F32.BF16 R28, R164.reuse, R196, R28 ;  /* 0x000000c4a41c723c */ /* 0x048ff0000004181c */
[----:B------:R-:W-:Y:S01]  /*68a0*/  HMMA.16816.F32.BF16 R32, R164, R198, R32 ;  /* 0x000000c6a420723c */ /* 0x000fe20000041820 */
[----:B------:R-:W3:Y:S06]  /*68b0*/  LDSM.16.M88.4 R164, [R216+0x2800] ;  /* 0x00280000d8a4783b */ /* 0x000eec0000000200 */
[----:B------:R-:W1:Y:S01]  /*68c0*/  LDSM.16.M88.4 R196, [R216+0x3000] ;  /* 0x00300000d8c4783b */ /* 0x000e620000000200 */
[C---:B----4-:R-:W-:Y:S08]  /*68d0*/  HMMA.16816.F32.BF16 R4, R168.reuse, R180, R4 ;  /* 0x000000b4a804723c */ /* 0x050ff00000041804 */
[C---:B------:R-:W-:Y:S01]  /*68e0*/  HMMA.16816.F32.BF16 R8, R168.reuse, R182, R8 ;  /* 0x000000b6a808723c */ /* 0x040fe20000041808 */
[----:B------:R-:W4:Y:S07]  /*68f0*/  LDSM.16.M88.4 R180, [R216+0x3800] ;  /* 0x00380000d8b4783b */ /* 0x000f2e0000000200 */
[C---:B-----5:R-:W-:Y:S08]  /*6900*/  HMMA.16816.F32.BF16 R12, R168.reuse, R184, R12 ;  /* 0x000000b8a80c723c */ /* 0x060ff0000004180c */
[C---:B------:R-:W-:Y:S01]  /*6910*/  HMMA.16816.F32.BF16 R16, R168.reuse, R186, R16 ;  /* 0x000000baa810723c */ /* 0x040fe20000041810 */
[----:B------:R-:W-:Y:S07]  /*6920*/  LDSM.16.M88.4 R184, [R230+0x18100] ;  /* 0x01810000e6b8783b */ /* 0x000fee0000000200 */
[C---:B------:R-:W-:Y:S08]  /*6930*/  HMMA.16816.F32.BF16 R20, R168.reuse, R192, R20 ;  /* 0x000000c0a814723c */ /* 0x040ff00000041814 */
[C---:B------:R-:W-:Y:S01]  /*6940*/  HMMA.16816.F32.BF16 R24, R168.reuse, R194, R24 ;  /* 0x000000c2a818723c */ /* 0x040fe20000041818 */
[----:B------:R-:W5:Y:S07]  /*6950*/  LDSM.16.M88.4 R192, [R229+0xc100] ;  /* 0x00c10000e5c0783b */ /* 0x000f6e0000000200 */
[C---:B-1----:R-:W-:Y:S08]  /*6960*/  HMMA.16816.F32.BF16 R28, R168.reuse, R172, R28 ;  /* 0x000000aca81c723c */ /* 0x042ff0000004181c */
[----:B------:R-:W-:Y:S01]  /*6970*/  HMMA.16816.F32.BF16 R32, R168, R174, R32 ;  /* 0x000000aea820723c */ /* 0x000fe20000041820 */
[----:B------:R-:W-:Y:S06]  /*6980*/  LDSM.16.M88.4 R168, [R229+0xd100] ;  /* 0x00d10000e5a8783b */ /* 0x000fec0000000200 */
[----:B------:R-:W-:Y:S01]  /*6990*/  LDSM.16.M88.4 R172, [R229+0xd900] ;  /* 0x00d90000e5ac783b */ /* 0x000fe20000000200 */
[C---:B--2---:R-:W-:Y:S08]  /*69a0*/  HMMA.16816.F32.BF16 R4, R176.reuse, R188, R4 ;  /* 0x000000bcb004723c */ /* 0x044ff00000041804 */
[C---:B------:R-:W-:Y:S01]  /*69b0*/  HMMA.16816.F32.BF16 R8, R176.reuse, R190, R8 ;  /* 0x000000beb008723c */ /* 0x040fe20000041808 */
[----:B------:R-:W-:Y:S07]  /*69c0*/  LDSM.16.M88.4 R188, [R226+0x18100] ;  /* 0x01810000e2bc783b */ /* 0x000fee0000000200 */
[C---:B---3--:R-:W-:Y:S08]  /*69d0*/  HMMA.16816.F32.BF16 R12, R176.reuse, R164, R12 ;  /* 0x000000a4b00c723c */ /* 0x048ff0000004180c */
[C---:B------:R-:W-:Y:S01]  /*69e0*/  HMMA.16816.F32.BF16 R16, R176.reuse, R166, R16 ;  /* 0x000000a6b010723c */ /* 0x040fe20000041810 */
[----:B------:R-:W1:Y:S07]  /*69f0*/  LDSM.16.M88.4 R164, [R229+0xc900] ;  /* 0x00c90000e5a4783b */ /* 0x000e6e0000000200 */
[C---:B------:R-:W-:Y:S08]  /*6a00*/  HMMA.16816.F32.BF16 R20, R176.reuse, R196, R20 ;  /* 0x000000c4b014723c */ /* 0x040ff00000041814 */
[C---:B------:R-:W-:Y:S01]  /*6a10*/  HMMA.16816.F32.BF16 R24, R176.reuse, R198, R24 ;  /* 0x000000c6b018723c */ /* 0x040fe20000041818 */
[----:B------:R-:W2:Y:S07]  /*6a20*/  LDSM.16.M88.4 R196, [R211] ;  /* 0x00000000d3c4783b */ /* 0x000eae0000000200 */
[C---:B----4-:R-:W-:Y:S08]  /*6a30*/  HMMA.16816.F32.BF16 R28, R176.reuse, R180, R28 ;  /* 0x000000b4b01c723c */ /* 0x050ff0000004181c */
[----:B------:R-:W-:Y:S01]  /*6a40*/  HMMA.16816.F32.BF16 R32, R176, R182, R32 ;  /* 0x000000b6b020723c */ /* 0x000fe20000041820 */
[----:B------:R-:W3:Y:S06]  /*6a50*/  LDSM.16.M88.4 R176, [R210] ;  /* 0x00000000d2b0783b */ /* 0x000eec0000000200 */
[----:B------:R-:W4:Y:S01]  /*6a60*/  LDSM.16.M88.4 R180, [R209] ;  /* 0x00000000d1b4783b */ /* 0x000f220000000200 */
[C---:B-----5:R-:W-:Y:S08]  /*6a70*/  HMMA.16816.F32.BF16 R4, R184.reuse, R192, R4 ;  /* 0x000000c0b804723c */ /* 0x060ff00000041804 */
[C---:B------:R-:W-:Y:S01]  /*6a80*/  HMMA.16816.F32.BF16 R8, R184.reuse, R194, R8 ;  /* 0x000000c2b808723c */ /* 0x040fe20000041808 */
[----:B------:R-:W5:Y:S07]  /*6a90*/  LDSM.16.M88.4 R192, [R208] ;  /* 0x00000000d0c0783b */ /* 0x000f6e0000000200 */
        /* <DEDUP_REMOVED lines=8> */
[----:B------:R-:W1:Y:S06]  /*6b20*/  LDSM.16.M88.4 R172, [R224+0xc900] ;  /* 0x00c90000e0ac783b */ /* 0x000e6c0000000200 */
[----:B------:R-:W1:Y:S01]  /*6b30*/  LDSM.16.M88.4 R184, [R224+0xd100] ;  /* 0x00d10000e0b8783b */ /* 0x000e620000000200 */
[C---:B--2---:R-:W-:Y:S08]  /*6b40*/  HMMA.16816.F32.BF16 R4, R188.reuse, R196, R4 ;  /* 0x000000c4bc04723c */ /* 0x044ff00000041804 */
[C---:B------:R-:W-:Y:S01]  /*6b50*/  HMMA.16816.F32.BF16 R8, R188.reuse, R198, R8 ;  /* 0x000000c6bc08723c */ /* 0x040fe20000041808 */
[----:B------:R-:W2:Y:S07]  /*6b60*/  LDSM.16.M88.4 R196, [R224+0xd900] ;  /* 0x00d90000e0c4783b */ /* 0x000eae0000000200 */
[C---:B---3--:R-:W-:Y:S08]  /*6b70*/  HMMA.16816.F32.BF16 R12, R188.reuse, R176, R12 ;  /* 0x000000b0bc0c723c */ /* 0x048ff0000004180c */
[C---:B------:R-:W-:Y:S01]  /*6b80*/  HMMA.16816.F32.BF16 R16, R188.reuse, R178, R16 ;  /* 0x000000b2bc10723c */ /* 0x040fe20000041810 */
[----:B------:R-:W-:Y:S07]  /*6b90*/  LDSM.16.M88.4 R176, [R223+0x18100] ;  /* 0x01810000dfb0783b */ /* 0x000fee0000000200 */
[C---:B----4-:R-:W-:Y:S08]  /*6ba0*/  HMMA.16816.F32.BF16 R20, R188.reuse, R180, R20 ;  /* 0x000000b4bc14723c */ /* 0x050ff00000041814 */
[C---:B------:R-:W-:Y:S01]  /*6bb0*/  HMMA.16816.F32.BF16 R24, R188.reuse, R182, R24 ;  /* 0x000000b6bc18723c */ /* 0x040fe20000041818 */
[----:B------:R-:W3:Y:S07]  /*6bc0*/  LDSM.16.M88.4 R180, [R216+0x4000] ;  /* 0x00400000d8b4783b */ /* 0x000eee0000000200 */
[C---:B-----5:R-:W-:Y:S08]  /*6bd0*/  HMMA.16816.F32.BF16 R28, R188.reuse, R192, R28 ;  /* 0x000000c0bc1c723c */ /* 0x060ff0000004181c */
[----:B------:R-:W-:Y:S01]  /*6be0*/  HMMA.16816.F32.BF16 R32, R188, R194, R32 ;  /* 0x000000c2bc20723c */ /* 0x000fe20000041820 */
[----:B------:R-:W4:Y:S06]  /*6bf0*/  LDSM.16.M88.4 R188, [R216+0x4800] ;  /* 0x00480000d8bc783b */ /* 0x000f2c0000000200 */
[----:B------:R-:W5:Y:S01]  /*6c00*/  LDSM.16.M88.4 R192, [R216+0x5000] ;  /* 0x00500000d8c0783b */ /* 0x000f620000000200 */
        /* <DEDUP_REMOVED lines=8> */
[----:B------:R-:W1:Y:S07]  /*6c90*/  LDSM.16.M88.4 R184, [R229+0xe100] ;  /* 0x00e10000e5b8783b */ /* 0x000e6e0000000200 */
[C---:B--2---:R-:W-:Y:S08]  /*6ca0*/  HMMA.16816.F32.BF16 R28, R164.reuse, R196, R28 ;  /* 0x000000c4a41c723c */ /* 0x044ff0000004181c */
[----:B------:R-:W-:Y:S01]  /*6cb0*/  HMMA.16816.F32.BF16 R32, R164, R198, R32 ;  /* 0x000000c6a420723c */ /* 0x000fe20000041820 */
[----:B------:R-:W2:Y:S06]  /*6cc0*/  LDSM.16.M88.4 R164, [R229+0xe900] ;  /* 0x00e90000e5a4783b */ /* 0x000eac0000000200 */
[----:B------:R-:W1:Y:S01]  /*6cd0*/  LDSM.16.M88.4 R196, [R229+0xf100] ;  /* 0x00f10000e5c4783b */ /* 0x000e620000000200 */
[C---:B---3--:R-:W-:Y:S08]  /*6ce0*/  HMMA.16816.F32.BF16 R4, R176.reuse, R180, R4 ;  /* 0x000000b4b004723c */ /* 0x048ff00000041804 */
[C---:B------:R-:W-:Y:S01]  /*6cf0*/  HMMA.16816.F32.BF16 R8, R176.reuse, R182, R8 ;  /* 0x000000b6b008723c */ /* 0x040fe20000041808 */
[----:B------:R-:W3:Y:S07]  /*6d00*/  LDSM.16.M88.4 R180, [R229+0xf900] ;  /* 0x00f90000e5b4783b */ /* 0x000eee0000000200 */
[C---:B----4-:R-:W-:Y:S08]  /*6d10*/  HMMA.16816.F32.BF16 R12, R176.reuse, R188, R12 ;  /* 0x000000bcb00c723c */ /* 0x050ff0000004180c */
[C---:B------:R-:W-:Y:S01]  /*6d20*/  HMMA.16816.F32.BF16 R16, R176.reuse, R190, R16 ;  /* 0x000000beb010723c */ /* 0x040fe20000041810 */
[----:B------:R-:W-:Y:S07]  /*6d30*/  LDSM.16.M88.4 R188, [R226+0x1c100] ;  /* 0x01c10000e2bc783b */ /* 0x000fee0000000200 */
[C---:B-----5:R-:W-:Y:S08]  /*6d40*/  HMMA.16816.F32.BF16 R20, R176.reuse, R192, R20 ;  /* 0x000000c0b014723c */ /* 0x060ff00000041814 */
[C---:B------:R-:W-:Y:S01]  /*6d50*/  HMMA.16816.F32.BF16 R24, R176.reuse, R194, R24 ;  /* 0x000000c2b018723c */ /* 0x040fe20000041818 */
[----:B------:R-:W4:Y:S07]  /*6d60*/  LDSM.16.M88.4 R192, [R207] ;  /* 0x00000000cfc0783b */ /* 0x000f2e0000000200 */
[C---:B-1----:R-:W-:Y:S08]  /*6d70*/  HMMA.16816.F32.BF16 R28, R176.reuse, R168, R28 ;  /* 0x000000a8b01c723c */ /* 0x042ff0000004181c */
[----:B------:R-:W-:Y:S01]  /*6d80*/  HMMA.16816.F32.BF16 R32, R176, R170, R32 ;  /* 0x000000aab020723c */ /* 0x000fe20000041820 */
[----:B------:R-:W-:Y:S06]  /*6d90*/  LDSM.16.M88.4 R168, [R205] ;  /* 0x00000000cda8783b */ /* 0x000fec0000000200 */
[----:B------:R-:W-:Y:S01]  /*6da0*/  LDSM.16.M88.4 R176, [R204] ;  /* 0x00000000ccb0783b */ /* 0x000fe20000000200 */
[C---:B------:R-:W-:Y:S08]  /*6db0*/  HMMA.16816.F32.BF16 R4, R172.reuse, R184, R4 ;  /* 0x000000b8ac04723c */ /* 0x040ff00000041804 */
[C---:B------:R-:W-:Y:S01]  /*6dc0*/  HMMA.16816.F32.BF16 R8, R172.reuse, R186, R8 ;  /* 0x000000baac08723c */ /* 0x040fe20000041808 */
[----:B------:R-:W-:Y:S07]  /*6dd0*/  LDSM.16.M88.4 R184, [R225+0x1c100] ;  /* 0x01c10000e1b8783b */ /* 0x000fee0000000200 */
[C---:B--2---:R-:W-:Y:S08]  /*6de0*/  HMMA.16816.F32.BF16 R12, R172.reuse, R164, R12 ;  /* 0x000000a4ac0c723c */ /* 0x044ff0000004180c */
[C---:B------:R-:W-:Y:S01]  /*6df0*/  HMMA.16816.F32.BF16 R16, R172.reuse, R166, R16 ;  /* 0x000000a6ac10723c */ /* 0x040fe20000041810 */
[----:B------:R-:W1:Y:S07]  /*6e00*/  LDSM.16.M88.4 R164, [R206] ;  /* 0x00000000cea4783b */ /* 0x000e6e0000000200 */
[C---:B------:R-:W-:Y:S08]  /*6e10*/  HMMA.16816.F32.BF16 R20, R172.reuse, R196, R20 ;  /* 0x000000c4ac14723c */ /* 0x040ff00000041814 */
[C---:B------:R-:W-:Y:S01]  /*6e20*/  HMMA.16816.F32.BF16 R24, R172.reuse, R198, R24 ;  /* 0x000000c6ac18723c */ /* 0x040fe20000041818 */
[----:B------:R-:W2:Y:S07]  /*6e30*/  LDSM.16.M88.4 R196, [R224+0xe100] ;  /* 0x00e10000e0c4783b */ /* 0x000eae0000000200 */
[C---:B---3--:R-:W-:Y:S08]  /*6e40*/  HMMA.16816.F32.BF16 R28, R172.reuse, R180, R28 ;  /* 0x000000b4ac1c723c */ /* 0x048ff0000004181c */
[----:B------:R-:W-:Y:S01]  /*6e50*/  HMMA.16816.F32.BF16 R32, R172, R182, R32 ;  /* 0x000000b6ac20723c */ /* 0x000fe20000041820 */
[----:B------:R-:W3:Y:S06]  /*6e60*/  LDSM.16.M88.4 R172, [R224+0xe900] ;  /* 0x00e90000e0ac783b */ /* 0x000eec0000000200 */
[----:B------:R-:W5:Y:S01]  /*6e70*/  LDSM.16.M88.4 R180, [R224+0xf100] ;  /* 0x00f10000e0b4783b */ /* 0x000f620000000200 */
[C---:B----4-:R-:W-:Y:S08]  /*6e80*/  HMMA.16816.F32.BF16 R4, R188.reuse, R192, R4 ;  /* 0x000000c0bc04723c */ /* 0x050ff00000041804 */
[C---:B------:R-:W-:Y:S01]  /*6e90*/  HMMA.16816.F32.BF16 R8, R188.reuse, R194, R8 ;  /* 0x000000c2bc08723c */ /* 0x040fe20000041808 */
[----:B------:R-:W4:Y:S07]  /*6ea0*/  LDSM.16.M88.4 R192, [R224+0xf900] ;  /* 0x00f90000e0c0783b */ /* 0x000f2e0000000200 */
        /* <DEDUP_REMOVED lines=12> */
[----:B------:R-:W2:Y:S01]  /*6f70*/  LDSM.16.M88.4 R196, [R216+0x7800] ;  /* 0x00780000d8c4783b */ /* 0x000ea20000000200 */
[----:B------:R-:W-:Y:S05]  /*6f80*/  DEPBAR.LE SB0, 0x0 ;  /* 0x000080000000791a */ /* 0x000fea0000000000 */
[----:B------:R-:W-:Y:S01]  /*6f90*/  BAR.SYNC.DEFER_BLOCKING 0x0 ;  /* 0x0000000000007b1d */ /* 0x000fe20000010000 */
[C---:B---3--:R-:W-:Y:S08]  /*6fa0*/  HMMA.16816.F32.BF16 R12, R184.reuse, R172, R12 ;  /* 0x000000acb80c723c */ /* 0x048ff0000004180c */
[C---:B------:R-:W-:Y:S08]  /*6fb0*/  HMMA.16816.F32.BF16 R16, R184.reuse, R174, R16 ;  /* 0x000000aeb810723c */ /* 0x040ff00000041810 */
[C---:B-----5:R-:W-:Y:S08]  /*6fc0*/  HMMA.16816.F32.BF16 R20, R184.reuse, R180, R20 ;  /* 0x000000b4b814723c */ /* 0x060ff00000041814 */
[C---:B------:R-:W-:Y:S08]  /*6fd0*/  HMMA.16816.F32.BF16 R24, R184.reuse, R182, R24 ;  /* 0x000000b6b818723c */ /* 0x040ff00000041818 */
[C---:B----4-:R-:W-:Y:S08]  /*6fe0*/  HMMA.16816.F32.BF16 R28, R184.reuse, R192, R28 ;  /* 0x000000c0b81c723c */ /* 0x050ff0000004181c */
[----:B------:R-:W-:Y:S08]  /*6ff0*/  HMMA.16816.F32.BF16 R32, R184, R194, R32 ;  /* 0x000000c2b820723c */ /* 0x000ff00000041820 */
[C---:B-1----:R-:W-:Y:S08]  /*7000*/  HMMA.16816.F32.BF16 R4, R164.reuse, R168, R4 ;  /* 0x000000a8a404723c */ /* 0x042ff00000041804 */
[C---:B------:R-:W-:Y:S08]  /*7010*/  HMMA.16816.F32.BF16 R8, R164.reuse, R170, R8 ;  /* 0x000000aaa408723c */ /* 0x040ff00000041808 */
[C---:B------:R-:W-:Y:S08]  /*7020*/  HMMA.16816.F32.BF16 R12, R164.reuse, R176, R12 ;  /* 0x000000b0a40c723c */ /* 0x040ff0000004180c */
[C---:B------:R-:W-:Y:S08]  /*7030*/  HMMA.16816.F32.BF16 R16, R164.reuse, R178, R16 ;  /* 0x000000b2a410723c */ /* 0x040ff00000041810 */
[C---:B------:R-:W-:Y:S08]  /*7040*/  HMMA.16816.F32.BF16 R20, R164.reuse, R188, R20 ;  /* 0x000000bca414723c */ /* 0x040ff00000041814 */
[C---:B------:R-:W-:Y:S08]  /*7050*/  HMMA.16816.F32.BF16 R24, R164.reuse, R190, R24 ;  /* 0x000000bea418723c */ /* 0x040ff00000041818 */
[C---:B--2---:R-:W-:Y:S08]  /*7060*/  HMMA.16816.F32.BF16 R28, R164.reuse, R196, R28 ;  /* 0x000000c4a41c723c */ /* 0x044ff0000004181c */
[----:B------:R-:W-:Y:S01]  /*7070*/  HMMA.16816.F32.BF16 R32, R164, R198, R32 ;  /* 0x000000c6a420723c */ /* 0x000fe20000041820 */
[----:B------:R-:W-:-:S07]  /*7080*/  @P0 BRA `(.L_x_1987) ;  /* 0x000004a000000947 */ /* 0x000fce0003800000 */
[----:B------:R-:W-:Y:S01]  /*7090*/  ISETP.NE.AND P1, PT, R232, 0x1, PT ;  /* 0x00000001e800780c */ /* 0x000fe20003f25270 */
[----:B------:R-:W-:Y:S01]  /*70a0*/  ULEA UR5, UR20, UR12, 0x6 ;  /* 0x0000000c14057291 */ /* 0x000fe2000f8e303f */
[----:B------:R-:W-:Y:S01]  /*70b0*/  IADD3 R176, -R250, 0x10, RZ ;  /* 0x00000010fab07810 */ /* 0x000fe20007ffe1ff */
[----:B------:R-:W-:Y:S01]  /*70c0*/  IMAD.MOV.U32 R233, RZ, RZ, RZ ;  /* 0x000000ffffe97224 */ /* 0x000fe200078e00ff */
[----:B------:R-:W-:Y:S01]  /*70d0*/  IADD3 R174, -R249, 0x10, RZ ;  /* 0x00000010f9ae7810 */ /* 0x000fe20007ffe1ff */
[----:B------:R-:W-:Y:S01]  /*70e0*/  IMAD.SHL.U32 R200, R244, 0x2, RZ ;  /* 0x00000002f4c87824 */ /* 0x000fe200078e00ff */
[----:B------:R-:W-:Y:S01]  /*70f0*/  LOP3.LUT R176, R176, 0xf, RZ, 0xc0, !PT ;  /* 0x0000000fb0b07812 */ /* 0x000fe200078ec0ff */
[----:B------:R-:W-:Y:S01]  /*7100*/  IMAD.U32 R234, RZ, RZ, UR5 ;  /* 0x00000005ffea7e24 */ /* 0x000fe2000f8e00ff */
[----:B------:R-:W-:Y:S02]  /*7110*/  LOP3.LUT R174, R174, 0xf, RZ, 0xc0, !PT ;  /* 0x0000000faeae7812 */ /* 0x000fe400078ec0ff */
[----:B------:R-:W-:Y:S02]  /*7120*/  IADD3 R173, -R247, 0x10, RZ ;  /* 0x00000010f7ad7810 */ /* 0x000fe40007ffe1ff */
[----:B------:R-:W-:Y:S02]  /*7130*/  IADD3 R234, R234, -0x40, R235 ;  /* 0xffffffc0eaea7810 */ /* 0x000fe40007ffe0eb */
[----:B------:R-:W-:Y:S02]  /*7140*/  LOP3.LUT R173, R173, 0xf, RZ, 0xc0, !PT ;  /* 0x0000000fadad7812 */ /* 0x000fe400078ec0ff */
[----:B------:R-:W-:Y:S01]  /*7150*/  SHF.R.S32.HI R201, RZ, 0x1f, R244 ;  /* 0x0000001fffc97819 */ /* 0x000fe200000114f4 */
[----:B------:R-:W-:Y:S03]  /*7160*/  @P1 IMAD.HI.U32 R166, R234, c[0x0][0x2bc], RZ ;  /* 0x0000af00eaa61a27 */ /* 0x000fe600078e00ff */
[----:B------:R-:W-:Y:S01]  /*7170*/  SHF.L.U64.HI R201, R244, 0x1, R201 ;  /* 0x00000001f4c97819 */ /* 0x000fe200000102c9 */
[----:B------:R-:W-:Y:S01]  /*7180*/  IMAD.MOV.U32 R0, RZ, RZ, R234 ;  /* 0x000000ffff007224 */ /* 0x000fe200078e00ea */
[----:B------:R-:W-:Y:S04]  /*7190*/  @P1 SHF.R.U32.HI R0, RZ, c[0x0][0x2c0], R166 ;  /* 0x0000b000ff001a19 */ /* 0x000fe800000116a6 */
[C---:B------:R-:W-:Y:S04]  /*71a0*/  @!P2 IADD3 R167, P0, R0.reuse, UR16, RZ ;  /* 0x0000001000a7ac10 */ /* 0x040fe8000ff1e0ff */
[----:B------:R-:W-:Y:S02]  /*71b0*/  @!P2 LEA.HI.X.SX32 R166, R0, UR8, 0x1, P0 ;  /* 0x0000000800a6ac11 */ /* 0x000fe400080f0eff */
[C---:B------:R-:W-:Y:S04]  /*71c0*/  @!P2 LEA R164, P0, R167.reuse, c[0x0][0x2a0], 0x2 ;  /* 0x0000a800a7a4aa11 */ /* 0x040fe800078010ff */
[----:B------:R-:W-:Y:S01]  /*71d0*/  @!P2 LEA.HI.X R165, R167, c[0x0][0x2a4], R166, 0x2, P0 ;  /* 0x0000a900a7a5aa11 */ /* 0x000fe200000f14a6 */
[----:B------:R-:W-:Y:S01]  /*71e0*/  IMAD.MOV R167, RZ, RZ, -R0 ;  /* 0x000000ffffa77224 */ /* 0x000fe200078e0a00 */
[----:B------:R-:W-:Y:S03]  /*71f0*/  SHF.L.U64.HI R166, R242, 0x1, R245 ;  /* 0x00000001f2a67819 */ /* 0x000fe600000102f5 */
[----:B------:R1:W2:Y:S01]  /*7200*/  @!P2 LDG.E R233, [R164.64] ;  /* 0x00000012a4e9a981 */ /* 0x0002a2000c1e1900 */
[----:B------:R-:W-:Y:S04]  /*7210*/  IMAD R234, R167, c[0x0][0x2b8], R234 ;  /* 0x0000ae00a7ea7a24 */ /* 0x000fe800078e02ea */
[C---:B------:R-:W-:Y:S01]  /*7220*/  IMAD.WIDE.U32 R170, R234.reuse, c[0x0][0x1e0], RZ ;  /* 0x00007800eaaa7a25 */ /* 0x040fe200078e00ff */
[----:B------:R-:W-:Y:S05]  /*7230*/  SHF.R.S32.HI R167, RZ, 0x1f, R234 ;  /* 0x0000001fffa77819 */ /* 0x000fea00000114ea */
[----:B------:R-:W-:Y:S04]  /*7240*/  IMAD R167, R167, c[0x0][0x1e0], RZ ;  /* 0x00007800a7a77a24 */ /* 0x000fe800078e02ff */
[----:B------:R-:W-:Y:S04]  /*7250*/  IMAD R167, R234, c[0x0][0x1e4], R167 ;  /* 0x00007900eaa77a24 */ /* 0x000fe800078e02a7 */
[----:B------:R-:W-:Y:S01]  /*7260*/  IMAD.IADD R171, R171, 0x1, R167 ;  /* 0x00000001abab7824 */ /* 0x000fe200078e02a7 */
[----:B-1----:R-:W-:Y:S02]  /*7270*/  SHF.L.U64.HI R164, R241, 0x1, R246 ;  /* 0x00000001f1a47819 */ /* 0x002fe400000102f6 */
[----:B--2---:R-:W-:Y:S01]  /*7280*/  SHF.R.S32.HI R0, RZ, 0x1f, R233 ;  /* 0x0000001fff007819 */ /* 0x004fe200000114e9 */
[C---:B------:R-:W-:Y:S04]  /*7290*/  IMAD.WIDE.U32 R170, R233.reuse, c[0x0][0x1f0], R170 ;  /* 0x00007c00e9aa7a25 */ /* 0x040fe800078e00aa */
[----:B------:R-:W-:Y:S01]  /*72a0*/  IMAD R0, R0, c[0x0][0x1f0], RZ ;  /* 0x00007c0000007a24 */ /* 0x000fe200078e02ff */
[----:B------:R-:W-:Y:S03]  /*72b0*/  IADD3 R165, P0, R170, UR14, RZ ;  /* 0x0000000eaaa57c10 */ /* 0x000fe6000ff1e0ff */
[----:B------:R-:W-:Y:S05]  /*72c0*/  IMAD R0, R233, c[0x0][0x1f4], R0 ;  /* 0x00007d00e9007a24 */ /* 0x000fea00078e0200 */
[----:B------:R-:W-:Y:S02]  /*72d0*/  IADD3.X R0, R171, UR7, R0, P0, !PT ;  /* 0x00000007ab007c10 */ /* 0x000fe400087fe400 */
[C---:B------:R-:W-:Y:S04]  /*72e0*/  LEA R168, P0, R165.reuse, c[0x0][0x1c8], 0x1 ;  /* 0x00007200a5a87a11 */ /* 0x040fe800078008ff */
[----:B------:R-:W-:Y:S01]  /*72f0*/  LEA.HI.X R167, R165, c[0x0][0x1cc], R0, 0x1, P0 ;  /* 0x00007300a5a77a11 */ /* 0x000fe200000f0c00 */
[----:B------:R-:W1:Y:S01]  /*7300*/  SHFL.IDX PT, R170, R168, 0x1, 0x181f ;  /* 0x00381f00a8aa7f89 */ /* 0x000e6200000e0000 */
[----:B------:R-:W-:Y:S02]  /*7310*/  IMAD.SHL.U32 R165, R242, 0x2, RZ ;  /* 0x00000002f2a57824 */ /* 0x000fe400078e00ff */
[----:B------:R-:W-:Y:S01]  /*7320*/  IMAD.SHL.U32 R0, R241, 0x2, RZ ;  /* 0x00000002f1007824 */ /* 0x000fe200078e00ff */
[----:B------:R-:W2:Y:S04]  /*7330*/  SHFL.IDX PT, R169, R167, 0x1, 0x181f ;  /* 0x00381f00a7a97f89 */ /* 0x000ea800000e0000 */
[----:B------:R-:W3:Y:S04]  /*7340*/  SHFL.IDX PT, R168, R168, RZ, 0x181f ;  /* 0x00181fffa8a87589 */ /* 0x000ee800000e0000 */
[----:B------:R-:W4:Y:S01]  /*7350*/  SHFL.IDX PT, R167, R167, RZ, 0x181f ;  /* 0x00181fffa7a77589 */ /* 0x000f2200000e0000 */
[-C--:B-1----:R-:W-:Y:S04]  /*7360*/  IADD3 R176, P1, P0, R176, R170.reuse, R251 ;  /* 0x000000aab0b07210 */ /* 0x082fe8000783e0fb */
[-C--:B--2---:R-:W-:Y:S02]  /*7370*/  IADD3.X R177, RZ, R169.reuse, R252, P1, P0 ;  /* 0x000000a9ffb17210 */ /* 0x084fe40000fe04fc */
[-C--:B------:R-:W-:Y:S04]  /*7380*/  IADD3 R174, P1, P0, R174, R170.reuse, R165 ;  /* 0x000000aaaeae7210 */ /* 0x080fe8000783e0a5 */
[-C--:B------:R-:W-:Y:S02]  /*7390*/  IADD3.X R175, RZ, R169.reuse, R166, P1, P0 ;  /* 0x000000a9ffaf7210 */ /* 0x080fe40000fe04a6 */
[----:B------:R-:W-:Y:S04]  /*73a0*/  IADD3 R172, P1, P0, R173, R170, R0 ;  /* 0x000000aaadac7210 */ /* 0x000fe8000783e000 */
[----:B------:R-:W-:Y:S02]  /*73b0*/  IADD3.X R173, RZ, R169, R164, P1, P0 ;  /* 0x000000a9ffad7210 */ /* 0x000fe40000fe04a4 */
[C---:B---3--:R-:W-:Y:S05]  /*73c0*/  IADD3 R178, P0, R168.reuse, R165, RZ ;  /* 0x000000a5a8b27210 */ /* 0x048fea0007f1e0ff */
[C---:B----4-:R-:W-:Y:S01]  /*73d0*/  IMAD.X R179, R167.reuse, 0x1, R166, P0 ;  /* 0x00000001a7b37824 */ /* 0x050fe200000e06a6 */
[C---:B------:R-:W-:Y:S05]  /*73e0*/  IADD3 R180, P0, R168.reuse, R0, RZ ;  /* 0x00000000a8b47210 */ /* 0x040fea0007f1e0ff */
[C---:B------:R-:W-:Y:S01]  /*73f0*/  IMAD.X R181, R167.reuse, 0x1, R164, P0 ;  /* 0x00000001a7b57824 */ /* 0x040fe200000e06a4 */
[CC--:B------:R-:W-:Y:S05]  /*7400*/  IADD3 R164, P0, R168.reuse, R200.reuse, RZ ;  /* 0x000000c8a8a47210 */ /* 0x0c0fea0007f1e0ff */
[C-C-:B------:R-:W-:Y:S01]  /*7410*/  IMAD.X R165, R167.reuse, 0x1, R201.reuse, P0 ;  /* 0x00000001a7a57824 */ /* 0x140fe200000e06c9 */
[----:B------:R-:W-:Y:S04]  /*7420*/  IADD3 R182, P0, R168, R251, RZ ;  /* 0x000000fba8b67210 */ /* 0x000fe80007f1e0ff */
[----:B------:R1:W-:Y:S01]  /*7430*/  LDGSTS.E.BYPASS.LTC128B.128 [R231+0x8100], [R164.64], !P3 ;  /* 0x08100000a4e77fae */ /* 0x0003e2000d901d52 */
        /* <DEDUP_REMOVED lines=15> */
.L_x_1987:
[----:B-1----:R-:W-:Y:S01]  /*7530*/  IMAD.MOV.U32 R171, RZ, RZ, R236 ;  /* 0x000000ffffab7224 */ /* 0x002fe200078e00ec */
[----:B------:R-:W-:Y:S01]  /*7540*/  PLOP3.LUT P0, PT, PT, PT, UP1, 0x80, 0x0 ;  /* 0x000000000000781c */ /* 0x000fe20003f0f018 */
[----:B------:R-:W0:Y:S01]  /*7550*/  LDGDEPBAR ;  /* 0x00000000000079af */ /* 0x000e220000000000 */
[----:B------:R-:W-:Y:S01]  /*7560*/  USHF.L.U32 UR5, UR20, 0x6, URZ ;  /* 0x0000000614057899 */ /* 0x000fe2000800063f */
[----:B------:R-:W-:Y:S10]  /*7570*/  IMAD.MOV.U32 R164, RZ, RZ, c[0x0][0x2ac] ;  /* 0x0000ab00ffa47624 */ /* 0x000ff400078e00ff */
[----:B------:R-:W-:Y:S01]  /*7580*/  @P0 IMAD.HI.U32 R0, R236, c[0x0][0x2c8], RZ ;  /* 0x0000b200ec000a27 */ /* 0x000fe200078e00ff */
[----:B------:R-:W-:Y:S11]  /*7590*/  PLOP3.LUT P0, PT, PT, PT, UP1, 0x80, 0x0 ;  /* 0x000000000000781c */ /* 0x000ff60003f0f018 */
[----:B------:R-:W-:Y:S02]  /*75a0*/  @!UPT UIADD3 URZ, URZ, URZ, URZ ;  /* 0x0000003f3f3ff290 */ /* 0x000fe4000fffe03f */
[----:B------:R-:W-:Y:S01]  /*75b0*/  @P0 SHF.R.U32.HI R171, RZ, c[0x0][0x2cc], R0 ;  /* 0x0000b300ffab0a19 */ /* 0x000fe20000011600 */
[----:B------:R-:W-:Y:S01]  /*75c0*/  IMAD.U32 R0, RZ, RZ, UR5 ;  /* 0x00000005ff007e24 */ /* 0x000fe2000f8e00ff */
[----:B------:R-:W-:Y:S03]  /*75d0*/  PLOP3.LUT P0, PT, PT, PT, UP0, 0x40, 0x0 ;  /* 0x000000000000781c */ /* 0x000fe60003f0e808 */
[----:B------:R-:W1:Y:S01]  /*75e0*/  SHFL.IDX PT, R173, R171, RZ, 0x1c1f ;  /* 0x001c1fffabad7589 */ /* 0x000e6200000e0000 */
[----:B------:R-:W-:Y:S05]  /*75f0*/  IADD3 R165, -R237, 0x1, -R0 ;  /* 0x00000001eda57810 */ /* 0x000fea0007ffe900 */
        /* <DEDUP_REMOVED lines=22> */
.L_x_1990:
[----:B------:R-:W-:Y:S04]  /*7760*/  MOV R166, c[0x0][0x32c] ;  /* 0x0000cb0000a67a02 */ /* 0x000fe80000000f00 */
[----:B------:R-:W-:Y:S11]  /*7770*/  ISETP.NE.AND P0, PT, R166, 0x1, PT ;  /* 0x00000001a600780c */ /* 0x000ff60003f05270 */
[----:B------:R-:W-:Y:S02]  /*7780*/  @!UPT UIADD3 URZ, URZ, URZ, URZ ;  /* 0x0000003f3f3ff290 */ /* 0x000fe4000fffe03f */
[----:B------:R-:W-:Y:S05]  /*7790*/  @P0 IMAD.HI.U32 R166, R173, c[0x0][0x330], RZ ;  /* 0x0000cc00ada60a27 */ /* 0x000fea00078e00ff */
[----:B------:R-:W-:Y:S02]  /*77a0*/  @P0 SHF.R.U32.HI R173, RZ, c[0x0][0x334], R166 ;  /* 0x0000cd00ffad0a19 */ /* 0x000fe400000116a6 */
.L_x_1991:
[----:B------:R-:W-:Y:S05]  /*77b0*/  BSYNC B0 ;  /* 0x0000000000007941 */ /* 0x000fea0003800000 */
.L_x_1989:
[----:B------:R-:W-:Y:S04]  /*77c0*/  IMAD R168, R173, c[0x0][0x32c], -R0 ;  /* 0x0000cb00ada87a24 */ /* 0x000fe800078e0a00 */
[----:B------:R-:W-:Y:S05]  /*77d0*/  IMAD.IADD R168, R168, 0x1, -R237 ;  /* 0x00000001a8a87824 */ /* 0x000fea00078e0aed */
[----:B------:R-:W-:Y:S02]  /*77e0*/  IADD3 R166, R168, c[0x0][0x32c], RZ ;  /* 0x0000cb00a8a67a10 */ /* 0x000fe40007ffe0ff */
[----:B------:R-:W-:Y:S02]  /*77f0*/  IMNMX R167, R167, R168, !PT ;  /* 0x000000a8a7a77217 */ /* 0x000fe40007800200 */
[----:B------:R-:W-:Y:S02]  /*7800*/  IMNMX R169, R169, R166, PT ;  /* 0x000000a6a9a97217 */ /* 0x000fe40003800200 */
.L_x_1988:
[----:B------:R-:W-:Y:S06]  /*7810*/  UISETP.GT.AND UP2, UPT, UR20, -0x1, UPT ;  /* 0xffffffff1400788c */ /* 0x000fec000bf44270 */
[----:B------:R-:W-:Y:S04]  /*7820*/  PLOP3.LUT P0, PT, PT, PT, UP2, 0x80, 0x0 ;  /* 0x000000000000781c */ /* 0x000fe80003f0f028 */
[----:B------:R-:W-:Y:S04]  /*7830*/  ISETP.GT.AND P0, PT, R167, RZ, P0 ;  /* 0x000000ffa700720c */ /* 0x000fe80000704270 */
[----:B------:R-:W-:Y:S04]  /*7840*/  ISETP.LT.OR P0, PT, R169, 0x1, P0 ;  /* 0x00000001a900780c */ /* 0x000fe80000701670 */
[----:B------:R-:W-:Y:S02]  /*7850*/  FSEL R170, R4, -INF , !P0 ;  /* 0xff80000004aa7808 */ /* 0x000fe40004000000 */
[----:B------:R-:W-:Y:S01]  /*7860*/  PLOP3.LUT P0, PT, PT, PT, UP2, 0x80, 0x0 ;  /* 0x000000000000781c */ /* 0x000fe20003f0f028 */
[----:B------:R-:W1:Y:S03]  /*7870*/  SHFL.IDX PT, R4, R171, 0x1, 0x1c1f ;  /* 0x003c1f00ab047f89 */ /* 0x000e6600000e0000 */
[----:B------:R-:W-:Y:S04]  /*7880*/  ISETP.GT.AND P0, PT, R167, 0x1, P0 ;  /* 0x00000001a700780c */ /* 0x000fe80000704270 */
[----:B------:R-:W-:Y:S04]  /*7890*/  ISETP.LT.OR P0, PT, R169, 0x2, P0 ;  /* 0x00000002a900780c */ /* 0x000fe80000701670 */
[----:B------:R-:W-:Y:S02]  /*78a0*/  FSEL R168, R5, -INF , !P0 ;  /* 0xff80000005a87808 */ /* 0x000fe40004000000 */
[----:B------:R-:W-:Y:S04]  /*78b0*/  PLOP3.LUT P0, PT, PT, PT, UP2, 0x80, 0x0 ;  /* 0x000000000000781c */ /* 0x000fe80003f0f028 */
[----:B------:R-:W-:Y:S04]  /*78c0*/  ISETP.GT.AND P0, PT, R167, 0x8, P0 ;  /* 0x00000008a700780c */ /* 0x000fe80000704270 */
[----:B------:R-:W-:Y:S01]  /*78d0*/  ISETP.LT.OR P0, PT, R169, 0x9, P0 ;  /* 0x00000009a900780c */ /* 0x000fe20000701670 */
[--C-:B-1----:R-:W-:Y:S03]  /*78e0*/  IMAD.IADD R165, R165, 0x1, R4.reuse ;  /* 0x00000001a5a57824 */ /* 0x102fe600078e0204 */
[----:B------:R-:W-:Y:S01]  /*78f0*/  FSEL R166, R8, -INF , !P0 ;  /* 0xff80000008a67808 */ /* 0x000fe20004000000 */
[----:B------:R-:W-:Y:S01]  /*7900*/  IMAD.IADD R164, R164, 0x1, R4 ;  /* 0x00000001a4a47824 */ /* 0x000fe200078e0204 */
        /* <DEDUP_REMOVED lines=52> */
[----:B------:R-:W-:Y:S11]  /*7c50*/  PLOP3.LUT P0, PT, PT, PT, UP0, 0x40, 0x0 ;  /* 0x000000000000781c */ /* 0x000ff60003f0e808 */
[----:B------:R-:W-:Y:S02]  /*7c60*/  @!UPT UIADD3 URZ, URZ, URZ, URZ ;  /* 0x0000003f3f3ff290 */ /* 0x000fe4000fffe03f */
        /* <DEDUP_REMOVED lines=16> */
.L_x_1994:
[----:B------:R-:W-:Y:S04]  /*7d70*/  MOV R4, 0x1 ;  /* 0x0000000100047802 */ /* 0x000fe80000000f00 */
[----:B------:R-:W-:Y:S11]  /*7d80*/  ISETP.NE.AND P0, PT, R4, c[0x0][0x32c], PT ;  /* 0x0000cb0004007a0c */ /* 0x000ff60003f05270 */
[----:B------:R-:W-:Y:S02]  /*7d90*/  @!UPT UIADD3 URZ, URZ, URZ, URZ ;  /* 0x0000003f3f3ff290 */ /* 0x000fe4000fffe03f */
[----:B------:R-:W-:Y:S05]  /*7da0*/  @P0 IMAD.HI.U32 R4, R5, c[0x0][0x330], RZ ;  /* 0x0000cc0005040a27 */ /* 0x000fea00078e00ff */
[----:B------:R-:W-:Y:S02]  /*7db0*/  @P0 SHF.R.U32.HI R5, RZ, c[0x0][0x334], R4 ;  /* 0x0000cd00ff050a19 */ /* 0x000fe40000011604 */
.L_x_1995:
[----:B------:R-:W-:Y:S05]  /*7dc0*/  BSYNC B0 ;  /* 0x0000000000007941 */ /* 0x000fea0003800000 */
.L_x_1993:
[----:B------:R-:W-:Y:S04]  /*7dd0*/  IMAD R0, R5, c[0x0][0x32c], -R0 ;  /* 0x0000cb0005007a24 */ /* 0x000fe800078e0a00 */
[----:B------:R-:W-:Y:S05]  /*7de0*/  IMAD.IADD R5, R0, 0x1, -R237 ;  /* 0x0000000100057824 */ /* 0x000fea00078e0aed */
[----:B------:R-:W-:Y:S02]  /*7df0*/  IADD3 R0, R5, c[0x0][0x32c], RZ ;  /* 0x0000cb0005007a10 */ /* 0x000fe40007ffe0ff */
[----:B------:R-:W-:Y:S02]  /*7e00*/  IMNMX R164, R164, R5, !PT ;  /* 0x00000005a4a47217 */ /* 0x000fe40007800200 */
[----:B------:R-:W-:Y:S02]  /*7e10*/  IMNMX R165, R165, R0, PT ;  /* 0x00000000a5a57217 */ /* 0x000fe40003800200 */
.L_x_1992:
[----:B------:R-:W-:Y:S02]  /*7e20*/  PLOP3.LUT P0, PT, PT, PT, UP2, 0x80, 0x0 ;  /* 0x000000000000781c */ /* 0x000fe40003f0f028 */
[----:B------:R-:W-:Y:S02]  /*7e30*/  FMNMX.FTZ R5, R170, R3, !PT ;  /* 0x00000003aa057209 */ /* 0x000fe40007810000 */
[----:B------:R-:W-:Y:S02]  /*7e40*/  ISETP.GT.AND P0, PT, R164, RZ, P0 ;  /* 0x000000ffa400720c */ /* 0x000fe40000704270 */
[----:B------:R-:W-:Y:S02]  /*7e50*/  FMNMX.FTZ R5, R168, R5, !PT ;  /* 0x00000005a8057209 */ /* 0x000fe40007810000 */
[C---:B------:R-:W-:Y:S02]  /*7e60*/  ISETP.LT.OR P0, PT, R165.reuse, 0x1, P0 ;  /* 0x00000001a500780c */ /* 0x040fe40000701670 */
[----:B------:R-:W-:Y:S02]  /*7e70*/  FMNMX.FTZ R5, R166, R5, !PT ;  /* 0x00000005a6057209 */ /* 0x000fe40007810000 */
[----:B------:R-:W-:Y:S02]  /*7e80*/  FSEL R17, R6, -INF , !P0 ;  /* 0xff80000006117808 */ /* 0x000fe40004000000 */
[----:B------:R-:W-:Y:S02]  /*7e90*/  PLOP3.LUT P0, PT, PT, PT, UP2, 0x80, 0x0 ;  /* 0x000000000000781c */ /* 0x000fe40003f0f028 */
[----:B------:R-:W-:Y:S02]  /*7ea0*/  FMNMX.FTZ R5, R8, R5, !PT ;  /* 0x0000000508057209 */ /* 0x000fe40007810000 */
[----:B------:R-:W-:Y:S02]  /*7eb0*/  ISETP.GT.AND P0, PT, R164, 0x1, P0 ;  /* 0x00000001a400780c */ /* 0x000fe40000704270 */
[----:B------:R-:W-:Y:S02]  /*7ec0*/  FMNMX.FTZ R0, R194, R5, !PT ;  /* 0x00000005c2007209 */ /* 0x000fe40007810000 */
[----:B------:R-:W-:Y:S02]  /*7ed0*/  ISETP.LT.OR P0, PT, R165, 0x2, P0 ;  /* 0x00000002a500780c */ /* 0x000fe40000701670 */
        /* <DEDUP_REMOVED lines=39> */
[C---:B------:R-:W-:Y:S02]  /*8150*/  ISETP.GT.AND P0, PT, R164.reuse, 0x19, P0 ;  /* 0x00000019a400780c */ /* 0x040fe40000704270 */
[----:B------:R-:W-:Y:S01]  /*8160*/  FMNMX.FTZ R4, R203, R4, !PT ;  /* 0x00000004cb047209 */ /* 0x000fe20007810000 */
[----:B------:R-:W1:Y:S01]  /*8170*/  SHFL.BFLY PT, R5, R0, 0x2, 0x1f ;  /* 0x0c401f0000057f89 */ /* 0x000e6200000e0000 */
[----:B------:R-:W-:Y:S04]  /*8180*/  ISETP.LT.OR P0, PT, R165, 0x1a, P0 ;  /* 0x0000001aa500780c */ /* 0x000fe80000701670 */
[----:B------:R-:W-:Y:S02]  /*8190*/  FSEL R201, R19, -INF , !P0 ;  /* 0xff80000013c97808 */ /* 0x000fe40004000000 */
[----:B------:R-:W-:Y:S02]  /*81a0*/  PLOP3.LUT P0, PT, PT, PT, UP2, 0x80, 0x0 ;  /* 0x000000000000781c */ /* 0x000fe40003f0f028 */
[----:B------:R-:W-:Y:S02]  /*81b0*/  FMNMX.FTZ R4, R201, R4, !PT ;  /* 0x00000004c9047209 */ /* 0x000fe40007810000 */
[----:B------:R-:W-:Y:S04]  /*81c0*/  ISETP.GT.AND P0, PT, R164, 0x20, P0 ;  /* 0x00000020a400780c */ /* 0x000fe80000704270 */
[----:B------:R-:W-:Y:S04]  /*81d0*/  ISETP.LT.OR P0, PT, R165, 0x21, P0 ;  /* 0x00000021a500780c */ /* 0x000fe80000701670 */
[----:B------:R-:W-:Y:S02]  /*81e0*/  FSEL R187, R22, -INF , !P0 ;  /* 0xff80000016bb7808 */ /* 0x000fe40004000000 */
[----:B------:R-:W-:Y:S02]  /*81f0*/  PLOP3.LUT P0, PT, PT, PT, UP2, 0x80, 0x0 ;  /* 0x000000000000781c */ /* 0x000fe40003f0f028 */
[----:B------:R-:W-:Y:S02]  /*8200*/  FMNMX.FTZ R4, R187, R4, !PT ;  /* 0x00000004bb047209 */ /* 0x000fe40007810000 */
[----:B------:R-:W-:Y:S02]  /*8210*/  ISETP.GT.AND P0, PT, R164, 0x21, P0 ;  /* 0x00000021a400780c */ /* 0x000fe40000704270 */
[----:B-1----:R-:W-:Y:S02]  /*8220*/  FMNMX.FTZ R6, R0, R5, !PT ;  /* 0x0000000500067209 */ /* 0x002fe40007810000 */
[----:B------:R-:W-:Y:S03]  /*8230*/  ISETP.LT.OR P0, PT, R165, 0x22, P0 ;  /* 0x00000022a500780c */ /* 0x000fe60000701670 */
[----:B------:R-:W1:Y:S01]  /*8240*/  SHFL.BFLY PT, R15, R6, 0x1, 0x1f ;  /* 0x0c201f00060f7f89 */ /* 0x000e6200000e0000 */
[----:B------:R-:W-:Y:S02]  /*8250*/  FSEL R185, R23, -INF , !P0 ;  /* 0xff80000017b97808 */ /* 0x000fe40004000000 */
[----:B------:R-:W-:Y:S02]  /*8260*/  PLOP3.LUT P0, PT, PT, PT, UP2, 0x80, 0x0 ;  /* 0x000000000000781c */ /* 0x000fe40003f0f028 */
[----:B------:R-:W-:Y:S02]  /*8270*/  FMNMX.FTZ R4, R185, R4, !PT ;  /* 0x00000004b9047209 */ /* 0x000fe40007810000 */
[----:B------:R-:W-:Y:S01]  /*8280*/  ISETP.GT.AND P0, PT, R164, 0x28, P0 ;  /* 0x00000028a400780c */ /* 0x000fe20000704270 */
[----:B------:R-:W-:Y:S03]  /*8290*/  LDSM.16.MT88.4 R20, [R222+0x100] ;  /* 0x00010000de14783b */ /* 0x000fe60000004200 */
[----:B------:R-:W-:Y:S04]  /*82a0*/  ISETP.LT.OR P0, PT, R165, 0x29, P0 ;  /* 0x00000029a500780c */ /* 0x000fe80000701670 */
[----:B------:R-:W-:Y:S02]  /*82b0*/  FSEL R183, R26, -INF , !P0 ;  /* 0xff8000001ab77808 */ /* 0x000fe40004000000 */
[----:B------:R-:W-:Y:S02]  /*82c0*/  PLOP3.LUT P0, PT, PT, PT, UP2, 0x80, 0x0 ;  /* 0x000000000000781c */ /* 0x000fe40003f0f028 */
[----:B------:R-:W-:Y:S02]  /*82d0*/  FMNMX.FTZ R4, R183, R4, !PT ;  /* 0x00000004b7047209 */ /* 0x000fe40007810000 */
[C---:B------:R-:W-:Y:S04]  /*82e0*/  ISETP.GT.AND P0, PT, R164.reuse, 0x29, P0 ;  /* 0x00000029a400780c */ /* 0x040fe80000704270 */
        /* <DEDUP_REMOVED lines=9> */
[C---:B------:R-:W-:Y:S04]  /*8380*/  ISETP.GT.AND P0, PT, R164.reuse, 0x31, P0 ;  /* 0x00000031a400780c */ /* 0x040fe80000704270 */
[----:B------:R-:W-:Y:S04]  /*8390*/  ISETP.LT.OR P0, PT, R165, 0x32, P0 ;  /* 0x00000032a500780c */ /* 0x000fe80000701670 */
[----:B------:R-:W-:Y:S02]  /*83a0*/  FSEL R175, R31, -INF , !P0 ;  /* 0xff8000001faf7808 */ /* 0x000fe40004000000 */
[----:B------:R-:W-:Y:S01]  /*83b0*/  PLOP3.LUT P0, PT, PT, PT, UP2, 0x80, 0x0 ;  /* 0x000000000000781c */ /* 0x000fe20003f0f028 */
[----:B------:R-:W-:Y:S01]  /*83c0*/  LDSM.16.MT88.4 R28, [R221+0x100] ;  /* 0x00010000dd1c783b */ /* 0x000fe20000004200 */
[----:B------:R-:W-:Y:S02]  /*83d0*/  FMNMX.FTZ R0, R175, R10, !PT ;  /* 0x0000000aaf007209 */ /* 0x000fe40007810000 */
[----:B------:R-:W-:Y:S04]  /*83e0*/  ISETP.GT.AND P0, PT, R164, 0x38, P0 ;  /* 0x00000038a400780c */ /* 0x000fe80000704270 */
[----:B------:R-:W-:Y:S04]  /*83f0*/  ISETP.LT.OR P0, PT, R165, 0x39, P0 ;  /* 0x00000039a500780c */ /* 0x000fe80000701670 */
[----:B------:R-:W-:Y:S02]  /*8400*/  FSEL R173, R34, -INF , !P0 ;  /* 0xff80000022ad7808 */ /* 0x000fe40004000000 */
[----:B------:R-:W-:Y:S01]  /*8410*/  PLOP3.LUT P0, PT, PT, PT, UP2, 0x80, 0x0 ;  /* 0x000000000000781c */ /* 0x000fe20003f0f028 */
[----:B------:R-:W-:Y:S01]  /*8420*/  UISETP.GT.AND UP2, UPT, UR20, UR4, UPT ;  /* 0x000000041400728c */ /* 0x000fe2000bf44270 */
[----:B------:R-:W-:Y:S01]  /*8430*/  FMNMX.FTZ R0, R173, R0, !PT ;  /* 0x00000000ad007209 */ /* 0x000fe20007810000 */
[----:B------:R-:W-:Y:S01]  /*8440*/  UIADD3 UR20, UR20, -0x1, URZ ;  /* 0xffffffff14147890 */ /* 0x000fe2000fffe03f */
[----:B------:R-:W-:Y:S04]  /*8450*/  ISETP.GT.AND P0, PT, R164, 0x39, P0 ;  /* 0x00000039a400780c */ /* 0x000fe80000704270 */
[----:B------:R-:W-:Y:S04]  /*8460*/  ISETP.LT.OR P0, PT, R165, 0x3a, P0 ;  /* 0x0000003aa500780c */ /* 0x000fe80000701670 */
[----:B------:R-:W-:Y:S04]  /*8470*/  FSEL R165, R35, -INF , !P0 ;  /* 0xff80000023a57808 */ /* 0x000fe80004000000 */
[----:B------:R-:W-:Y:S02]  /*8480*/  FMNMX.FTZ R4, R165, R0, !PT ;  /* 0x00000000a5047209 */ /* 0x000fe40007810000 */
[----:B-1----:R-:W-:Y:S03]  /*8490*/  FMNMX.FTZ R0, R6, R15, !PT ;  /* 0x0000000f06007209 */ /* 0x002fe60007810000 */
[----:B------:R-:W1:Y:S01]  /*84a0*/  SHFL.BFLY PT, R7, R4, 0x2, 0x1f ;  /* 0x0c401f0004077f89 */ /* 0x000e6200000e0000 */
[C---:B------:R-:W-:Y:S01]  /*84b0*/  FSETP.NEU.FTZ.AND P0, PT, R0.reuse, -INF , PT ;  /* 0xff8000000000780b */ /* 0x040fe20003f1d000 */
[----:B------:R-:W-:Y:S05]  /*84c0*/  FMUL.FTZ R179, R0, c[0x0][0x2d0] ;  /* 0x0000b40000b37a20 */ /* 0x000fea0000410000 */
[----:B------:R-:W-:Y:S05]  /*84d0*/  FSEL R179, R179, RZ, P0 ;  /* 0x000000ffb3b37208 */ /* 0x000fea0000000000 */
[--C-:B------:R-:W-:Y:S02]  /*84e0*/  FFMA.FTZ R188, R170, c[0x0][0x2d0], -R179.reuse ;  /* 0x0000b400aabc7a23 */ /* 0x100fe400000108b3 */
[--C-:B------:R-:W-:Y:S02]  /*84f0*/  FFMA.FTZ R167, R168, c[0x0][0x2d0], -R179.reuse ;  /* 0x0000b400a8a77a23 */ /* 0x100fe400000108b3 */
[--C-:B------:R-:W-:Y:S02]  /*8500*/  FFMA.FTZ R166, R166, c[0x0][0x2d0], -R179.reuse ;  /* 0x0000b400a6a67a23 */ /* 0x100fe400000108b3 */
[--C-:B------:R-:W-:Y:S01]  /*8510*/  FFMA.FTZ R189, R8, c[0x0][0x2d0], -R179.reuse ;  /* 0x0000b40008bd7a23 */ /* 0x100fe200000108b3 */
[----:B------:R-:W-:Y:S01]  /*8520*/  MUFU.EX2 R188, R188 ;  /* 0x000000bc00bc7308 */ /* 0x000fe20000000800 */
[--C-:B------:R-:W-:Y:S02]  /*8530*/  FFMA.FTZ R176, R176, c[0x0][0x2d0], -R179.reuse ;  /* 0x0000b400b0b07a23 */ /* 0x100fe400000108b3 */
[--C-:B------:R-:W-:Y:S01]  /*8540*/  FFMA.FTZ R194, R194, c[0x0][0x2d0], -R179.reuse ;  /* 0x0000b400c2c27a23 */ /* 0x100fe200000108b3 */
[----:B-1----:R-:W-:Y:S01]  /*8550*/  FMNMX.FTZ R5, R4, R7, !PT ;  /* 0x0000000704057209 */ /* 0x002fe20007810000 */
[--C-:B------:R-:W-:Y:S01]  /*8560*/  FFMA.FTZ R195, R195, c[0x0][0x2d0], -R179.reuse ;  /* 0x0000b400c3c37a23 */ /* 0x100fe200000108b3 */
[----:B------:R-:W-:Y:S01]  /*8570*/  FSEL R4, R0, RZ, P0 ;  /* 0x000000ff00047208 */ /* 0x000fe20000000000 */
[----:B------:R-:W-:Y:S02]  /*8580*/  FFMA.FTZ R196, R196, c[0x0][0x2d0], -R179 ;  /* 0x0000b400c4c47a23 */ /* 0x000fe400000108b3 */
[----:B------:R-:W1:Y:S01]  /*8590*/  SHFL.BFLY PT, R164, R5, 0x1, 0x1f ;  /* 0x0c201f0005a47f89 */ /* 0x000e6200000e0000 */
[----:B------:R-:W2:Y:S01]  /*85a0*/  MUFU.EX2 R167, R167 ;  /* 0x000000a700a77308 */ /* 0x000ea20000000800 */
[----:B------:R-:W-:Y:S02]  /*85b0*/  FADD.FTZ R3, -R4, R3 ;  /* 0x0000000304037221 */ /* 0x000fe40000010100 */
[--C-:B------:R-:W-:Y:S02]  /*85c0*/  FFMA.FTZ R197, R198, c[0x0][0x2d0], -R179.reuse ;  /* 0x0000b400c6c57a23 */ /* 0x100fe400000108b3 */
[----:B------:R-:W-:Y:S02]  /*85d0*/  FMUL.FTZ R6, R3, c[0x0][0x2d0] ;  /* 0x0000b40003067a20 */ /* 0x000fe40000410000 */
[--C-:B------:R-:W-:Y:S02]  /*85e0*/  FFMA.FTZ R182, R182, c[0x0][0x2d0], -R179.reuse ;  /* 0x0000b400b6b67a23 */ /* 0x100fe400000108b3 */
[--C-:B------:R-:W-:Y:S01]  /*85f0*/  FFMA.FTZ R184, R184, c[0x0][0x2d0], -R179.reuse ;  /* 0x0000b400b8b87a23 */ /* 0x100fe200000108b3 */
[----:B------:R-:W3:Y:S01]  /*8600*/  MUFU.EX2 R3, R6 ;  /* 0x0000000600037308 */ /* 0x000ee20000000800 */
[--C-:B------:R-:W-:Y:S02]  /*8610*/  FFMA.FTZ R202, R202, c[0x0][0x2d0], -R179.reuse ;  /* 0x0000b400caca7a23 */ /* 0x100fe400000108b3 */
[--C-:B------:R-:W-:Y:S02]  /*8620*/  FFMA.FTZ R180, R180, c[0x0][0x2d0], -R179.reuse ;  /* 0x0000b400b4b47a23 */ /* 0x100fe400000108b3 */
[--C-:B------:R-:W-:Y:S05]  /*8630*/  FFMA.FTZ R178, R178, c[0x0][0x2d0], -R179.reuse ;  /* 0x0000b400b2b27a23 */ /* 0x100fea00000108b3 */
[----:B------:R-:W-:Y:S01]  /*8640*/  MUFU.EX2 R166, R166 ;  /* 0x000000a600a67308 */ /* 0x000fe20000000800 */
[----:B-1----:R-:W-:Y:S02]  /*8650*/  FMNMX.FTZ R164, R164, R5, !PT ;  /* 0x00000005a4a47209 */ /* 0x002fe40007810000 */
[----:B--2---:R-:W-:Y:S02]  /*8660*/  F2FP.BF16.PACK_AB R168, R167, R188 ;  /* 0x000000bca7a8723e */ /* 0x004fe400000010ff */
[C---:B------:R-:W-:Y:S01]  /*8670*/  FSETP.NEU.FTZ.AND P0, PT, R164.reuse, -INF , PT ;  /* 0xff800000a400780b */ /* 0x040fe20003f1d000 */
[C---:B------:R-:W-:Y:S04]  /*8680*/  FMUL.FTZ R172, R164.reuse, c[0x0][0x2d0] ;  /* 0x0000b400a4ac7a20 */ /* 0x040fe80000410000 */
[----:B------:R-:W1:Y:S01]  /*8690*/  MUFU.EX2 R189, R189 ;  /* 0x000000bd00bd7308 */ /* 0x000e620000000800 */
[----:B------:R-:W-:Y:S02]  /*86a0*/  FSEL R5, R164, RZ, P0 ;  /* 0x000000ffa4057208 */ /* 0x000fe40000000000 */
[----:B------:R-:W-:Y:S01]  /*86b0*/  FSEL R172, R172, RZ, P0 ;  /* 0x000000ffacac7208 */ /* 0x000fe20000000000 */
[----:B---3--:R-:W-:Y:S01]  /*86c0*/  FMUL.FTZ R4, R3, R160 ;  /* 0x000000a003047220 */ /* 0x008fe20000410000 */
[----:B------:R-:W-:Y:S01]  /*86d0*/  PLOP3.LUT P0, PT, PT, PT, UP2, 0x80, 0x0 ;  /* 0x000000000000781c */ /* 0x000fe20003f0f028 */
[----:B------:R-:W-:Y:S02]  /*86e0*/  FADD.FTZ R5, -R5, R2 ;  /* 0x0000000205057221 */ /* 0x000fe40000010100 */
[--C-:B------:R-:W-:Y:S02]  /*86f0*/  FFMA.FTZ R192, R13, c[0x0][0x2d0], -R172.reuse ;  /* 0x0000b4000dc07a23 */ /* 0x100fe400000108ac */
[----:B------:R-:W2:Y:S01]  /*8700*/  LDSM.16.MT88.4 R12, [R227+0x100] ;  /* 0x00010000e30c783b */ /* 0x000ea20000004200 */
[--C-:B------:R-:W-:Y:S01]  /*8710*/  FFMA.FTZ R193, R17, c[0x0][0x2d0], -R172.reuse ;  /* 0x0000b40011c17a23 */ /* 0x100fe200000108ac */
[----:B------:R-:W-:Y:S01]  /*8720*/  MUFU.EX2 R194, R194 ;  /* 0x000000c200c27308 */ /* 0x000fe20000000800 */
[--C-:B------:R-:W-:Y:S02]  /*8730*/  FFMA.FTZ R191, R9, c[0x0][0x2d0], -R172.reuse ;  /* 0x0000b40009bf7a23 */ /* 0x100fe400000108ac */
[--C-:B------:R-:W-:Y:S02]  /*8740*/  FFMA.FTZ R190, R11, c[0x0][0x2d0], -R172.reuse ;  /* 0x0000b4000bbe7a23 */ /* 0x100fe400000108ac */
[----:B------:R-:W-:Y:S02]  /*8750*/  FMUL.FTZ R2, R5, c[0x0][0x2d0] ;  /* 0x0000b40005027a20 */ /* 0x000fe40000410000 */
[C---:B------:R-:W-:Y:S02]  /*8760*/  FMUL.FTZ R5, R3.reuse, R161 ;  /* 0x000000a103057220 */ /* 0x040fe40000410000 */
[C---:B------:R-:W-:Y:S01]  /*8770*/  FMUL.FTZ R8, R3.reuse, R132 ;  /* 0x0000008403087220 */ /* 0x040fe20000410000 */
[----:B------:R-:W-:Y:S01]  /*8780*/  MUFU.EX2 R193, R193 ;  /* 0x000000c100c17308 */ /* 0x000fe20000000800 */
[----:B------:R-:W-:Y:S01]  /*8790*/  FMUL.FTZ R9, R3, R133 ;  /* 0x0000008503097220 */ /* 0x000fe20000410000 */
[----:B-1----:R-:W-:Y:S01]  /*87a0*/  F2FP.BF16.PACK_AB R170, R189, R166 ;  /* 0x000000a6bdaa723e */ /* 0x002fe200000010ff */
[C---:B------:R-:W-:Y:S02]  /*87b0*/  FMUL.FTZ R16, R3.reuse, R140 ;  /* 0x0000008c03107220 */ /* 0x040fe40000410000 */
[C---:B------:R-:W-:Y:S02]  /*87c0*/  FMUL.FTZ R17, R3.reuse, R141 ;  /* 0x0000008d03117220 */ /* 0x040fe40000410000 */
[C---:B------:R-:W-:Y:S02]  /*87d0*/  FMUL.FTZ R24, R3.reuse, R148 ;  /* 0x0000009403187220 */ /* 0x040fe40000410000 */
[C---:B------:R-:W-:Y:S01]  /*87e0*/  FMUL.FTZ R25, R3.reuse, R149 ;  /* 0x0000009503197220 */ /* 0x040fe20000410000 */
[----:B------:R-:W1:Y:S01]  /*87f0*/  MUFU.EX2 R2, R2 ;  /* 0x0000000200027308 */ /* 0x000e620000000800 */
[C---:B------:R-:W-:Y:S02]  /*8800*/  FMUL.FTZ R32, R3.reuse, R156 ;  /* 0x0000009c03207220 */ /* 0x040fe40000410000 */
[----:B------:R-:W-:Y:S02]  /*8810*/  FMUL.FTZ R33, R3, R157 ;  /* 0x0000009d03217220 */ /* 0x000fe40000410000 */
[--C-:B------:R-:W-:Y:S02]  /*8820*/  FFMA.FTZ R177, R177, c[0x0][0x2d0], -R172.reuse ;  /* 0x0000b400b1b17a23 */ /* 0x100fe400000108ac */
        /* <DEDUP_REMOVED lines=11> */
[C---:B-1----:R-:W-:Y:S02]  /*88e0*/  FMUL.FTZ R6, R2.reuse, R162 ;  /* 0x000000a202067220 */ /* 0x042fe40000410000 */
[C---:B------:R-:W-:Y:S02]  /*88f0*/  FMUL.FTZ R7, R2.reuse, R163 ;  /* 0x000000a302077220 */ /* 0x040fe40000410000 */
[C---:B------:R-:W-:Y:S01]  /*8900*/  FMUL.FTZ R10, R2.reuse, R134 ;  /* 0x00000086020a7220 */ /* 0x040fe20000410000 */
[----:B------:R-:W1:Y:S01]  /*8910*/  MUFU.EX2 R190, R190 ;  /* 0x000000be00be7308 */ /* 0x000e620000000800 */
[C---:B------:R-:W-:Y:S01]  /*8920*/  FMUL.FTZ R11, R2.reuse, R135 ;  /* 0x00000087020b7220 */ /* 0x040fe20000410000 */
[----:B------:R-:W-:Y:S01]  /*8930*/  LDSM.16.MT88.4 R160, [R220+0x2900] ;  /* 0x00290000dca0783b */ /* 0x000fe20000004200 */
[----:B------:R-:W-:Y:S01]  /*8940*/  FMUL.FTZ R18, R2, R142 ;  /* 0x0000008e02127220 */ /* 0x000fe20000410000 */
[----:B---3--:R-:W-:Y:S01]  /*8950*/  F2FP.BF16.PACK_AB R169, R192, R193 ;  /* 0x000000c1c0a9723e */ /* 0x008fe200000010ff */
[C---:B------:R-:W-:Y:S02]  /*8960*/  FMUL.FTZ R19, R2.reuse, R143 ;  /* 0x0000008f02137220 */ /* 0x040fe40000410000 */
[C---:B------:R-:W-:Y:S02]  /*8970*/  FMUL.FTZ R26, R2.reuse, R150 ;  /* 0x00000096021a7220 */ /* 0x040fe40000410000 */
[C---:B------:R-:W-:Y:S01]  /*8980*/  FMUL.FTZ R27, R2.reuse, R151 ;  /* 0x00000097021b7220 */ /* 0x040fe20000410000 */
[----:B------:R-:W3:Y:S01]  /*8990*/  LDSM.16.MT88.4 R132, [R220+0x100] ;  /* 0x00010000dc84783b */ /* 0x000ee20000004200 */
[C---:B------:R-:W-:Y:S01]  /*89a0*/  FMUL.FTZ R34, R2.reuse, R158 ;  /* 0x0000009e02227220 */ /* 0x040fe20000410000 */
[----:B------:R-:W4:Y:S01]  /*89b0*/  MUFU.EX2 R195, R195 ;  /* 0x000000c300c37308 */ /* 0x000f220000000800 */
[C---:B------:R-:W-:Y:S02]  /*89c0*/  FMUL.FTZ R35, R2.reuse, R159 ;  /* 0x0000009f02237220 */ /* 0x040fe40000410000 */
[C---:B------:R-:W-:Y:S02]  /*89d0*/  FMUL.FTZ R38, R2.reuse, R38 ;  /* 0x0000002602267220 */ /* 0x040fe40000410000 */
[C---:B------:R-:W-:Y:S01]  /*89e0*/  FMUL.FTZ R39, R2.reuse, R39 ;  /* 0x0000002702277220 */ /* 0x040fe20000410000 */
[----:B------:R-:W-:Y:S01]  /*89f0*/  LDSM.16.MT88.4 R140, [R222+0x2100] ;  /* 0x00210000de8c783b */ /* 0x000fe20000004200 */
[C---:B------:R-:W-:Y:S02]  /*8a00*/  FMUL.FTZ R42, R2.reuse, R42 ;  /* 0x0000002a022a7220 */ /* 0x040fe40000410000 */
[C---:B------:R-:W-:Y:S01]  /*8a10*/  FMUL.FTZ R43, R2.reuse, R43 ;  /* 0x0000002b022b7220 */ /* 0x040fe20000410000 */
[----:B------:R-:W-:Y:S01]  /*8a20*/  MUFU.EX2 R196, R196 ;  /* 0x000000c400c47308 */ /* 0x000fe20000000800 */
[----:B------:R-:W-:Y:S01]  /*8a30*/  FMUL.FTZ R46, R2, R46 ;  /* 0x0000002e022e7220 */ /* 0x000fe20000410000 */
[----:B-1----:R-:W-:Y:S01]  /*8a40*/  F2FP.BF16.PACK_AB R171, R190, R191 ;  /* 0x000000bfbeab723e */ /* 0x002fe200000010ff */
[C---:B------:R-:W-:Y:S01]  /*8a50*/  FMUL.FTZ R47, R2.reuse, R47 ;  /* 0x0000002f022f7220 */ /* 0x040fe20000410000 */
[----:B------:R-:W-:Y:S01]  /*8a60*/  LDSM.16.MT88.4 R148, [R220+0x900] ;  /* 0x00090000dc94783b */ /* 0x000fe20000004200 */
[C---:B------:R-:W-:Y:S02]  /*8a70*/  FMUL.FTZ R50, R2.reuse, R50 ;  /* 0x0000003202327220 */ /* 0x040fe40000410000 */
[C---:B------:R-:W-:Y:S02]  /*8a80*/  FMUL.FTZ R51, R2.reuse, R51 ;  /* 0x0000003302337220 */ /* 0x040fe40000410000 */
[C---:B--2---:R-:W-:Y:S01]  /*8a90*/  HMMA.16816.F32.BF16 R4, R168.reuse, R12, R4 ;  /* 0x0000000ca804723c */ /* 0x044fe20000041804 */
[----:B------:R-:W-:Y:S02]  /*8aa0*/  MUFU.EX2 R197, R197 ;  /* 0x000000c500c57308 */ /* 0x000fe40000000800 */
[----:B------:R-:W-:Y:S02]  /*8ab0*/  LDSM.16.MT88.4 R156, [R221+0x2900] ;  /* 0x00290000dd9c783b */ /* 0x000fe40000004200 */
[C---:B------:R-:W-:Y:S02]  /*8ac0*/  FMUL.FTZ R53, R3.reuse, R53 ;  /* 0x0000003503357220 */ /* 0x040fe40000410000 */
[C---:B------:R-:W-:Y:S01]  /*8ad0*/  FMUL.FTZ R12, R3.reuse, R136 ;  /* 0x00000088030c7220 */ /* 0x040fe20000410000 */
[C---:B------:R-:W-:Y:S03]  /*8ae0*/  HMMA.16816.F32.BF16 R8, R168.reuse, R14, R8 ;  /* 0x0000000ea808723c */ /* 0x040fe60000041808 */
[----:B------:R-:W-:Y:S01]  /*8af0*/  MUFU.EX2 R202, R202 ;  /* 0x000000ca00ca7308 */ /* 0x000fe20000000800 */
[C---:B------:R-:W-:Y:S02]  /*8b00*/  FMUL.FTZ R13, R3.reuse, R137 ;  /* 0x00000089030d7220 */ /* 0x040fe40000410000 */
[C---:B------:R-:W-:Y:S02]  /*8b10*/  FMUL.FTZ R54, R2.reuse, R54 ;  /* 0x0000003602367220 */ /* 0x040fe40000410000 */
[C---:B------:R-:W-:Y:S04]  /*8b20*/  FMUL.FTZ R14, R2.reuse, R138 ;  /* 0x0000008a020e7220 */ /* 0x040fe80000410000 */
[C---:B------:R-:W-:Y:S02]  /*8b30*/  FMUL.FTZ R15, R2.reuse, R139 ;  /* 0x0000008b020f7220 */ /* 0x040fe40000410000 */
[----:B------:R-:W1:Y:S01]  /*8b40*/  LDSM.16.MT88.4 R136, [R227+0x2100] ;  /* 0x00210000e388783b */ /* 0x000e620000004200 */
[C---:B------:R-:W-:Y:S02]  /*8b50*/  FMUL.FTZ R55, R2.reuse, R55 ;  /* 0x0000003702377220 */ /* 0x040fe40000410000 */
[C---:B------:R-:W-:Y:S02]  /*8b60*/  FMUL.FTZ R56, R3.reuse, R56 ;  /* 0x0000003803387220 */ /* 0x040fe40000410000 */
[C---:B------:R-:W-:Y:S03]  /*8b70*/  HMMA.16816.F32.BF16 R12, R168.reuse, R20, R12 ;  /* 0x00000014a80c723c */ /* 0x040fe6000004180c */
[C---:B------:R-:W-:Y:S02]  /*8b80*/  FMUL.FTZ R57, R3.reuse, R57 ;  /* 0x0000003903397220 */ /* 0x040fe40000410000 */
[C---:B------:R-:W-:Y:S02]  /*8b90*/  FMUL.FTZ R58, R2.reuse, R58 ;  /* 0x0000003a023a7220 */ /* 0x040fe40000410000 */
[C---:B------:R-:W-:Y:S01]  /*8ba0*/  FMUL.FTZ R20, R3.reuse, R144 ;  /* 0x0000009003147220 */ /* 0x040fe20000410000 */
[C---:B------:R-:W-:Y:S04]  /*8bb0*/  HMMA.16816.F32.BF16 R16, R168.reuse, R22, R16 ;  /* 0x00000016a810723c */ /* 0x040fe80000041810 */
[C---:B------:R-:W-:Y:S02]  /*8bc0*/  FMUL.FTZ R21, R3.reuse, R145 ;  /* 0x0000009103157220 */ /* 0x040fe40000410000 */
[C---:B------:R-:W-:Y:S02]  /*8bd0*/  FMUL.FTZ R59, R2.reuse, R59 ;  /* 0x0000003b023b7220 */ /* 0x040fe40000410000 */
[C---:B------:R-:W-:Y:S04]  /*8be0*/  FMUL.FTZ R22, R2.reuse, R146 ;  /* 0x0000009202167220 */ /* 0x040fe80000410000 */
[C---:B------:R-:W-:Y:S02]  /*8bf0*/  FMUL.FTZ R23, R2.reuse, R147 ;  /* 0x0000009302177220 */ /* 0x040fe40000410000 */
[----:B------:R-:W-:Y:S01]  /*8c00*/  LDSM.16.MT88.4 R144, [R221+0x900] ;  /* 0x00090000dd90783b */ /* 0x000fe20000004200 */
        /* <DEDUP_REMOVED lines=14> */
[C---:B---3--:R-:W-:Y:S03]  /*8cf0*/  HMMA.16816.F32.BF16 R28, R168.reuse, R132, R28 ;  /* 0x00000084a81c723c */ /* 0x048fe6000004181c */
[C---:B------:R-:W-:Y:S02]  /*8d00*/  FMUL.FTZ R67, R2.reuse, R67 ;  /* 0x0000004302437220 */ /* 0x040fe40000410000 */
[C---:B------:R-:W-:Y:S02]  /*8d10*/  FMUL.FTZ R68, R3.reuse, R68 ;  /* 0x0000004403447220 */ /* 0x040fe40000410000 */
[C---:B------:R-:W-:Y:S01]  /*8d20*/  FMUL.FTZ R69, R3.reuse, R69 ;  /* 0x0000004503457220 */ /* 0x040fe20000410000 */
[C---:B------:R-:W-:Y:S01]  /*8d30*/  HMMA.16816.F32.BF16 R32, R168.reuse, R134, R32 ;  /* 0x00000086a820723c */ /* 0x040fe20000041820 */
[----:B------:R-:W2:Y:S03]  /*8d40*/  LDSM.16.MT88.4 R132, [R221+0x2100] ;  /* 0x00210000dd84783b */ /* 0x000ea60000004200 */
        /* <DEDUP_REMOVED lines=9> */
[C---:B------:R-:W-:Y:S04]  /*8de0*/  HMMA.16816.F32.BF16 R44, R168.reuse, R140, R44 ;  /* 0x0000008ca82c723c */ /* 0x040fe8000004182c */
[C---:B------:R-:W-:Y:S02]  /*8df0*/  FMUL.FTZ R76, R3.reuse, R76 ;  /* 0x0000004c034c7220 */ /* 0x040fe40000410000 */
[C---:B------:R-:W-:Y:S02]  /*8e00*/  FMUL.FTZ R77, R3.reuse, R77 ;  /* 0x0000004d034d7220 */ /* 0x040fe40000410000 */
[C---:B------:R-:W-:Y:S01]  /*8e10*/  HMMA.16816.F32.BF16 R48, R168.reuse, R142, R48 ;  /* 0x0000008ea830723c */ /* 0x040fe20000041830 */
[----:B------:R-:W3:Y:S03]  /*8e20*/  LDSM.16.MT88.4 R140, [R227+0x4100] ;  /* 0x00410000e38c783b */ /* 0x000ee60000004200 */
        /* <DEDUP_REMOVED lines=18> */
[C---:B---3--:R-:W-:Y:S04]  /*8f50*/  HMMA.16816.F32.BF16 R68, R168.reuse, R140, R68 ;  /* 0x0000008ca844723c */ /* 0x048fe80000041844 */
        /* <DEDUP_REMOVED lines=41> */
[C---:B------:R-:W-:Y:S04]  /*91f0*/  FMUL.FTZ R116, R3.reuse, R116 ;  /* 0x0000007403747220 */ /* 0x040fe80000410000 */
[----:B------:R-:W-:Y:S01]  /*9200*/  FMUL.FTZ R117, R3, R117 ;  /* 0x0000007503757220 */ /* 0x000fe20000410000 */
[C---:B------:R-:W-:Y:S01]  /*9210*/  HMMA.16816.F32.BF16 R112, R168.reuse, R138, R112 ;  /* 0x0000008aa870723c */ /* 0x040fe20000041870 */
[----:B------:R-:W1:Y:S02]  /*9220*/  LDSM.16.MT88.4 R136, [R227+0x900] ;  /* 0x00090000e388783b */ /* 0x000e640000004200 */
[C---:B------:R-:W-:Y:S02]  /*9230*/  FMUL.FTZ R118, R2.reuse, R118 ;  /* 0x0000007602767220 */ /* 0x040fe40000410000 */
[----:B------:R-:W-:Y:S02]  /*9240*/  FMUL.FTZ R119, R2, R119 ;  /* 0x0000007702777220 */ /* 0x000fe40000410000 */
[--C-:B------:R-:W-:Y:S02]  /*9250*/  FFMA.FTZ R198, R200, c[0x0][0x2d0], -R172.reuse ;  /* 0x0000b400c8c67a23 */ /* 0x100fe400000108ac */
[--C-:B------:R-:W-:Y:S03]  /*9260*/  FFMA.FTZ R199, R199, c[0x0][0x2d0], -R172.reuse ;  /* 0x0000b400c7c77a23 */ /* 0x100fe600000108ac */
[C---:B---3--:R-:W-:Y:S01]  /*9270*/  HMMA.16816.F32.BF16 R116, R168.reuse, R140, R116 ;  /* 0x0000008ca874723c */ /* 0x048fe20000041874 */
[----:B------:R-:W-:Y:S02]  /*9280*/  MUFU.EX2 R198, R198 ;  /* 0x000000c600c67308 */ /* 0x000fe40000000800 */
[C---:B------:R-:W-:Y:S02]  /*9290*/  FMUL.FTZ R120, R3.reuse, R120 ;  /* 0x0000007803787220 */ /* 0x040fe40000410000 */
[----:B------:R-:W-:Y:S02]  /*92a0*/  FMUL.FTZ R121, R3, R121 ;  /* 0x0000007903797220 */ /* 0x000fe40000410000 */
[--C-:B------:R-:W-:Y:S02]  /*92b0*/  FFMA.FTZ R200, R203, c[0x0][0x2d0], -R172.reuse ;  /* 0x0000b400cbc87a23 */ /* 0x100fe400000108ac */
[C---:B------:R-:W-:Y:S02]  /*92c0*/  FMUL.FTZ R122, R2.reuse, R122 ;  /* 0x0000007a027a7220 */ /* 0x040fe40000410000 */
[----:B------:R-:W3:Y:S01]  /*92d0*/  MUFU.EX2 R199, R199 ;  /* 0x000000c700c77308 */ /* 0x000ee20000000800 */
[C---:B------:R-:W-:Y:S02]  /*92e0*/  FMUL.FTZ R123, R2.reuse, R123 ;  /* 0x0000007b027b7220 */ /* 0x040fe40000410000 */
[--C-:B------:R-:W-:Y:S02]  /*92f0*/  FFMA.FTZ R201, R201, c[0x0][0x2d0], -R172.reuse ;  /* 0x0000b400c9c97a23 */ /* 0x100fe400000108ac */
[--C-:B------:R-:W-:Y:S02]  /*9300*/  FFMA.FTZ R185, R185, c[0x0][0x2d0], -R172.reuse ;  /* 0x0000b400b9b97a23 */ /* 0x100fe400000108ac */
[--C-:B------:R-:W-:Y:S01]  /*9310*/  FFMA.FTZ R183, R183, c[0x0][0x2d0], -R172.reuse ;  /* 0x0000b400b7b77a23 */ /* 0x100fe200000108ac */
[C---:B------:R-:W-:Y:S01]  /*9320*/  HMMA.16816.F32.BF16 R120, R168.reuse, R142, R120 ;  /* 0x0000008ea878723c */ /* 0x040fe20000041878 */
[----:B------:R-:W5:Y:S01]  /*9330*/  LDSM.16.MT88.4 R140, [R222+0x900] ;  /* 0x00090000de8c783b */ /* 0x000f620000004200 */
[----:B------:R-:W-:Y:S01]  /*9340*/  MUFU.EX2 R200, R200 ;  /* 0x000000c800c87308 */ /* 0x000fe20000000800 */
[C---:B------:R-:W-:Y:S02]  /*9350*/  FMUL.FTZ R124, R3.reuse, R124 ;  /* 0x0000007c037c7220 */ /* 0x040fe40000410000 */
[----:B------:R-:W-:Y:S02]  /*9360*/  FMUL.FTZ R125, R3, R125 ;  /* 0x0000007d037d7220 */ /* 0x000fe40000410000 */
[C---:B------:R-:W-:Y:S02]  /*9370*/  FMUL.FTZ R126, R2.reuse, R126 ;  /* 0x0000007e027e7220 */ /* 0x040fe40000410000 */
[----:B------:R-:W-:Y:S03]  /*9380*/  FMUL.FTZ R127, R2, R127 ;  /* 0x0000007f027f7220 */ /* 0x000fe60000410000 */
[----:B------:R-:W1:Y:S01]  /*9390*/  MUFU.EX2 R201, R201 ;  /* 0x000000c900c97308 */ /* 0x000e620000000800 */
[--C-:B------:R-:W-:Y:S02]  /*93a0*/  FFMA.FTZ R181, R181, c[0x0][0x2d0], -R172.reuse ;  /* 0x0000b400b5b57a23 */ /* 0x100fe400000108ac */
[--C-:B------:R-:W-:Y:S01]  /*93b0*/  FFMA.FTZ R203, R186, c[0x0][0x2d0], -R179.reuse ;  /* 0x0000b400bacb7a23 */ /* 0x100fe200000108b3 */
[C---:B--2---:R-:W-:Y:S03]  /*93c0*/  HMMA.16816.F32.BF16 R124, R168.reuse, R132, R124 ;  /* 0x00000084a87c723c */ /* 0x044fe6000004187c */
[C---:B------:R-:W-:Y:S02]  /*93d0*/  FMUL.FTZ R128, R3.reuse, R128 ;  /* 0x0000008003807220 */ /* 0x040fe40000410000 */
[----:B------:R-:W-:Y:S01]  /*93e0*/  FMUL.FTZ R129, R3, R129 ;  /* 0x0000008103817220 */ /* 0x000fe20000410000 */
[----:B------:R-:W-:Y:S01]  /*93f0*/  MUFU.EX2 R186, R176 ;  /* 0x000000b000ba7308 */ /* 0x000fe20000000800 */
[C---:B------:R-:W-:Y:S01]  /*9400*/  FMUL.FTZ R130, R2.reuse, R130 ;  /* 0x0000008202827220 */ /* 0x040fe20000410000 */
[----:B----4-:R-:W-:Y:S01]  /*9410*/  F2FP.BF16.PACK_AB R132, R195, R194 ;  /* 0x000000c2c384723e */ /* 0x010fe200000010ff */
[----:B------:R-:W-:Y:S03]  /*9420*/  FMUL.FTZ R131, R2, R131 ;  /* 0x0000008302837220 */ /* 0x000fe60000410000 */
[----:B------:R-:W-:Y:S01]  /*9430*/  FFMA.FTZ R179, R174, c[0x0][0x2d0], -R179 ;  /* 0x0000b400aeb37a23 */ /* 0x000fe200000108b3 */
[----:B---3--:R-:W-:Y:S01]  /*9440*/  F2FP.BF16.PACK_AB R133, R199, R198 ;  /* 0x000000c6c785723e */ /* 0x008fe200000010ff */
[----:B------:R-:W-:Y:S02]  /*9450*/  FFMA.FTZ R187, R187, c[0x0][0x2d0], -R172 ;  /* 0x0000b400bbbb7a23 */ /* 0x000fe400000108ac */
[----:B------:R-:W-:Y:S01]  /*9460*/  HMMA.16816.F32.BF16 R128, R168, R134, R128 ;  /* 0x00000086a880723c */ /* 0x000fe20000041880 */
[----:B------:R-:W2:Y:S02]  /*9470*/  MUFU.EX2 R171, R184 ;  /* 0x000000b800ab7308 */ /* 0x000ea40000000800 */
[----:B------:R-:W-:Y:S02]  /*9480*/  FFMA.FTZ R188, R3, R240, R188 ;  /* 0x000000f003bc7223 */ /* 0x000fe400000100bc */
[----:B------:R-:W-:Y:S02]  /*9490*/  FFMA.FTZ R193, R2, R239, R193 ;  /* 0x000000ef02c17223 */ /* 0x000fe400000100c1 */
[----:B------:R-:W-:Y:S01]  /*94a0*/  F2FP.BF16.PACK_AB R134, R197, R196 ;  /* 0x000000c4c586723e */ /* 0x000fe200000010ff */
[----:B------:R-:W-:Y:S01]  /*94b0*/  FADD.FTZ R167, R167, R188 ;  /* 0x000000bca7a77221 */ /* 0x000fe20000010000 */
[----:B-1----:R-:W-:Y:S02]  /*94c0*/  F2FP.BF16.PACK_AB R135, R201, R200 ;  /* 0x000000c8c987723e */ /* 0x002fe400000010ff */
[----:B------:R-:W-:Y:S01]  /*94d0*/  MUFU.EX2 R184, R187 ;  /* 0x000000bb00b87308 */ /* 0x000fe20000000800 */
[----:B------:R-:W-:Y:S02]  /*94e0*/  FADD.FTZ R192, R192, R193 ;  /* 0x000000c1c0c07221 */ /* 0x000fe40000010000 */
[----:B------:R-:W-:Y:S02]  /*94f0*/  FADD.FTZ R166, R166, R167 ;  /* 0x000000a7a6a67221 */ /* 0x000fe40000010000 */
[C---:B------:R-:W-:Y:S05]  /*9500*/  HMMA.16816.F32.BF16 R4, R132.reuse, R136, R4 ;  /* 0x000000888404723c */ /* 0x040fea0000041804 */
[----:B------:R-:W-:Y:S01]  /*9510*/  MUFU.EX2 R187, R177 ;  /* 0x000000b100bb7308 */ /* 0x000fe20000000800 */
[----:B------:R-:W-:Y:S02]  /*9520*/  FADD.FTZ R3, R191, R192 ;  /* 0x000000c0bf037221 */ /* 0x000fe40000010000 */
[C---:B------:R-:W-:Y:S01]  /*9530*/  HMMA.16816.F32.BF16 R8, R132.reuse, R138, R8 ;  /* 0x0000008a8408723c */ /* 0x040fe20000041808 */
[----:B------:R-:W1:Y:S03]  /*9540*/  LDSM.16.MT88.4 R136, [R222+0x2900] ;  /* 0x00290000de88783b */ /* 0x000e660000004200 */
[----:B------:R-:W-:Y:S02]  /*9550*/  FADD.FTZ R189, R189, R166 ;  /* 0x000000a6bdbd7221 */ /* 0x000fe40000010000 */
[----:B------:R-:W-:Y:S01]  /*9560*/  FADD.FTZ R3, R190, R3 ;  /* 0x00000003be037221 */ /* 0x000fe20000010000 */
[----:B------:R-:W-:Y:S01]  /*9570*/  MUFU.EX2 R169, R182 ;  /* 0x000000b600a97308 */ /* 0x000fe20000000800 */
[C---:B-----5:R-:W-:Y:S04]  /*9580*/  HMMA.16816.F32.BF16 R12, R132.reuse, R140, R12 ;  /* 0x0000008c840c723c */ /* 0x060fe8000004180c */
[----:B------:R-:W-:Y:S02]  /*9590*/  FADD.FTZ R194, R194, R189 ;  /* 0x000000bdc2c27221 */ /* 0x000fe40000010000 */
[----:B------:R-:W-:Y:S02]  /*95a0*/  FADD.FTZ R198, R198, R3 ;  /* 0x00000003c6c67221 */ /* 0x000fe40000010000 */
[C---:B------:R-:W-:Y:S01]  /*95b0*/  HMMA.16816.F32.BF16 R16, R132.reuse, R142, R16 ;  /* 0x0000008e8410723c */ /* 0x040fe20000041810 */
[----:B------:R-:W3:Y:S01]  /*95c0*/  LDSM.16.MT88.4 R140, [R227+0x4900] ;  /* 0x00490000e38c783b */ /* 0x000ee20000004200 */
[----:B------:R2:W-:Y:S02]  /*95d0*/  MUFU.EX2 R182, R181 ;  /* 0x000000b500b67308 */ /* 0x0005e40000000800 */
[----:B------:R-:W-:Y:S02]  /*95e0*/  FADD.FTZ R195, R195, R194 ;  /* 0x000000c2c3c37221 */ /* 0x000fe40000010000 */
[----:B------:R-:W-:Y:S02]  /*95f0*/  FADD.FTZ R199, R199, R198 ;  /* 0x000000c6c7c77221 */ /* 0x000fe40000010000 */
[C---:B------:R-:W-:Y:S04]  /*9600*/  HMMA.16816.F32.BF16 R20, R132.reuse, R144, R20 ;  /* 0x000000908414723c */ /* 0x040fe80000041814 */
[----:B------:R-:W4:Y:S01]  /*9610*/  MUFU.EX2 R168, R185 ;  /* 0x000000b900a87308 */ /* 0x000f220000000800 */
[----:B------:R-:W-:Y:S02]  /*9620*/  FADD.FTZ R196, R196, R195 ;  /* 0x000000c3c4c47221 */ /* 0x000fe40000010000 */
[----:B------:R-:W-:Y:S01]  /*9630*/  FADD.FTZ R200, R200, R199 ;  /* 0x000000c7c8c87221 */ /* 0x000fe20000010000 */
[C---:B------:R-:W-:Y:S01]  /*9640*/  HMMA.16816.F32.BF16 R24, R132.reuse, R146, R24 ;  /* 0x000000928418723c */ /* 0x040fe20000041818 */
[----:B------:R-:W5:Y:S03]  /*9650*/  LDSM.16.MT88.4 R144, [R222+0x4900] ;  /* 0x00490000de90783b */ /* 0x000f660000004200 */
[----:B------:R-:W-:Y:S02]  /*9660*/  FADD.FTZ R197, R197, R196 ;  /* 0x000000c4c5c57221 */ /* 0x000fe40000010000 */
[----:B------:R-:W-:Y:S01]  /*9670*/  MUFU.EX2 R185, R178 ;  /* 0x000000b200b97308 */ /* 0x000fe20000000800 */
[----:B------:R-:W-:Y:S01]  /*9680*/  FADD.FTZ R201, R201, R200 ;  /* 0x000000c8c9c97221 */ /* 0x000fe20000010000 */
[C---:B------:R-:W-:Y:S04]  /*9690*/  HMMA.16816.F32.BF16 R28, R132.reuse, R148, R28 ;  /* 0x00000094841c723c */ /* 0x040fe8000004181c */
[----:B--2---:R-:W-:Y:S04]  /*96a0*/  MOV R181, R171 ;  /* 0x000000ab00b57202 */ /* 0x004fe80000000f00 */
[C---:B------:R-:W-:Y:S01]  /*96b0*/  HMMA.16816.F32.BF16 R32, R132.reuse, R150, R32 ;  /* 0x000000968420723c */ /* 0x040fe20000041820 */
[----:B------:R-:W2:Y:S01]  /*96c0*/  LDSM.16.MT88.4 R148, [R221+0x4900] ;  /* 0x00490000dd94783b */ /* 0x000ea20000004200 */
[----:B------:R-:W-:Y:S06]  /*96d0*/  MUFU.EX2 R178, R179 ;  /* 0x000000b300b27308 */ /* 0x000fec0000000800 */
[C---:B------:R-:W-:Y:S04]  /*96e0*/  HMMA.16816.F32.BF16 R36, R132.reuse, R152, R36 ;  /* 0x000000988424723c */ /* 0x040fe80000041824 */
[----:B------:R4:W2:Y:S04]  /*96f0*/  MUFU.EX2 R170, R183 ;  /* 0x000000b700aa7308 */ /* 0x0008a80000000800 */
[C---:B------:R-:W-:Y:S01]  /*9700*/  HMMA.16816.F32.BF16 R40, R132.reuse, R154, R40 ;  /* 0x0000009a8428723c */ /* 0x040fe20000041828 */
[----:B------:R-:W-:Y:S05]  /*9710*/  LDSM.16.MT88.4 R152, [R227+0x3100] ;  /* 0x00310000e398783b */ /* 0x000fea0000004200 */
[----:B------:R-:W-:Y:S02]  /*9720*/  MUFU.EX2 R171, R180 ;  /* 0x000000b400ab7308 */ /* 0x000fe40000000800 */
[C---:B-1----:R-:W-:Y:S08]  /*9730*/  HMMA.16816.F32.BF16 R44, R132.reuse, R136, R44 ;  /* 0x00000088842c723c */ /* 0x042ff0000004182c */
[C---:B------:R-:W-:Y:S01]  /*9740*/  HMMA.16816.F32.BF16 R48, R132.reuse, R138, R48 ;  /* 0x0000008a8430723c */ /* 0x040fe20000041830 */
[----:B------:R-:W1:Y:S01]  /*9750*/  LDSM.16.MT88.4 R136, [R220+0x4900] ;  /* 0x00490000dc88783b */ /* 0x000e620000004200 */
[----:B------:R-:W1:Y:S02]  /*9760*/  MUFU.EX2 R203, R203 ;  /* 0x000000cb00cb7308 */ /* 0x000e640000000800 */
[----:B----4-:R-:W-:Y:S04]  /*9770*/  MOV R183, R168 ;  /* 0x000000a800b77202 */ /* 0x010fe80000000f00 */
[C---:B------:R-:W-:Y:S08]  /*9780*/  HMMA.16816.F32.BF16 R52, R132.reuse, R156, R52 ;  /* 0x0000009c8434723c */ /* 0x040ff00000041834 */
[C---:B------:R-:W-:Y:S01]  /*9790*/  HMMA.16816.F32.BF16 R56, R132.reuse, R158, R56 ;  /* 0x0000009e8438723c */ /* 0x040fe20000041838 */
[----:B------:R-:W-:Y:S07]  /*97a0*/  LDSM.16.MT88.4 R156, [R222+0x3100] ;  /* 0x00310000de9c783b */ /* 0x000fee0000004200 */
[C---:B------:R-:W-:Y:S08]  /*97b0*/  HMMA.16816.F32.BF16 R60, R132.reuse, R160, R60 ;  /* 0x000000a0843c723c */ /* 0x040ff0000004183c */
[C---:B------:R-:W-:Y:S01]  /*97c0*/  HMMA.16816.F32.BF16 R64, R132.reuse, R162, R64 ;  /* 0x000000a28440723c */ /* 0x040fe20000041840 */
[----:B------:R-:W-:Y:S07]  /*97d0*/  LDSM.16.MT88.4 R160, [R227+0x5100] ;  /* 0x00510000e3a0783b */ /* 0x000fee0000004200 */
[C---:B---3--:R-:W-:Y:S08]  /*97e0*/  HMMA.16816.F32.BF16 R68, R132.reuse, R140, R68 ;  /* 0x0000008c8444723c */ /* 0x048ff00000041844 */
        /* <DEDUP_REMOVED lines=21> */
[----:B------:R-:W-:Y:S01]  /*9940*/  HMMA.16816.F32.BF16 R128, R132, R138, R128 ;  /* 0x0000008a8480723c */ /* 0x000fe20000041880 */
[----:B------:R-:W1:Y:S06]  /*9950*/  LDSM.16.MT88.4 R136, [R220+0x1100] ;  /* 0x00110000dc88783b */ /* 0x000e6c0000004200 */
[-C--:B------:R-:W-:Y:S02]  /*9960*/  F2FP.BF16.PACK_AB R134, R169, R181.reuse ;  /* 0x000000b5a986723e */ /* 0x080fe400000010ff */
[----:B------:R-:W-:Y:S03]  /*9970*/  F2FP.BF16.PACK_AB R133, R183, R184 ;  /* 0x000000b8b785723e */ /* 0x000fe600000010ff */
[----:B------:R-:W-:Y:S02]  /*9980*/  F2FP.BF16.PACK_AB R135, R182, R170 ;  /* 0x000000aab687723e */ /* 0x000fe400000010ff */
[C---:B------:R-:W-:Y:S01]  /*9990*/  F2FP.BF16.PACK_AB R132, R203.reuse, R202 ;  /* 0x000000cacb84723e */ /* 0x040fe200000010ff */
[----:B------:R-:W-:Y:S04]  /*99a0*/  FADD.FTZ R202, R202, R197 ;  /* 0x000000c5caca7221 */ /* 0x000fe80000010000 */
[----:B------:R-:W-:Y:S02]  /*99b0*/  FADD.FTZ R3, R203, R202 ;  /* 0x000000cacb037221 */ /* 0x000fe40000010000 */
        /* <DEDUP_REMOVED lines=8> */
[----:B------:R-:W-:Y:S07]  /*9a40*/  LDSM.16.MT88.4 R148, [R227+0x7100] ;  /* 0x00710000e394783b */ /* 0x000fee0000004200 */
        /* <DEDUP_REMOVED lines=11> */
[----:B------:R-:W2:Y:S07]  /*9b00*/  LDSM.16.MT88.4 R140, [R221+0x5100] ;  /* 0x00510000dd8c783b */ /* 0x000eae0000004200 */
[C---:B----4-:R-:W-:Y:S08]  /*9b10*/  HMMA.16816.F32.BF16 R60, R132.reuse, R144, R60 ;  /* 0x00000090843c723c */ /* 0x050ff0000004183c */
[C---:B------:R-:W-:Y:S01]  /*9b20*/  HMMA.16816.F32.BF16 R64, R132.reuse, R146, R64 ;  /* 0x000000928440723c */ /* 0x040fe20000041840 */
[----:B------:R-:W3:Y:S07]  /*9b30*/  LDSM.16.MT88.4 R144, [R220+0x5100] ;  /* 0x00510000dc90783b */ /* 0x000eee0000004200 */
[C---:B------:R-:W-:Y:S07]  /*9b40*/  HMMA.16816.F32.BF16 R68, R132.reuse, R160, R68 ;  /* 0x000000a08444723c */ /* 0x040fee0000041844 */
[--C-:B------:R-:W-:Y:S01]  /*9b50*/  FFMA.FTZ R161, R175, c[0x0][0x2d0], -R172.reuse ;  /* 0x0000b400afa17a23 */ /* 0x100fe200000108ac */
[C---:B------:R-:W-:Y:S03]  /*9b60*/  HMMA.16816.F32.BF16 R72, R132.reuse, R162, R72 ;  /* 0x000000a28448723c */ /* 0x040fe60000041848 */
[----:B------:R-:W-:Y:S01]  /*9b70*/  MUFU.EX2 R168, R161 ;  /* 0x000000a100a87308 */ /* 0x000fe20000000800 */
[--C-:B------:R-:W-:Y:S02]  /*9b80*/  FFMA.FTZ R160, R173, c[0x0][0x2d0], -R172.reuse ;  /* 0x0000b400ada07a23 */ /* 0x100fe400000108ac */
[----:B------:R-:W-:Y:S02]  /*9b90*/  FFMA.FTZ R172, R165, c[0x0][0x2d0], -R172 ;  /* 0x0000b400a5ac7a23 */ /* 0x000fe400000108ac */
[C---:B-1----:R-:W-:Y:S05]  /*9ba0*/  HMMA.16816.F32.BF16 R76, R132.reuse, R136, R76 ;  /* 0x00000088844c723c */ /* 0x042fea000004184c */
[----:B------:R-:W1:Y:S03]  /*9bb0*/  MUFU.EX2 R180, R160 ;  /* 0x000000a000b47308 */ /* 0x000e660000000800 */
[C---:B------:R-:W-:Y:S01]  /*9bc0*/  HMMA.16816.F32.BF16 R80, R132.reuse, R138, R80 ;  /* 0x0000008a8450723c */ /* 0x040fe20000041850 */
[----:B------:R-:W4:Y:S06]  /*9bd0*/  LDSM.16.MT88.4 R136, [R222+0x7100] ;  /* 0x00710000de88783b */ /* 0x000f2c0000004200 */
[----:B------:R5:W1:Y:S01]  /*9be0*/  MUFU.EX2 R165, R172 ;  /* 0x000000ac00a57308 */ /* 0x000a620000000800 */
[C---:B--2---:R-:W-:Y:S08]  /*9bf0*/  HMMA.16816.F32.BF16 R84, R132.reuse, R140, R84 ;  /* 0x0000008c8454723c */ /* 0x044ff00000041854 */
[C---:B------:R-:W-:Y:S01]  /*9c00*/  HMMA.16816.F32.BF16 R88, R132.reuse, R142, R88 ;  /* 0x0000008e8458723c */ /* 0x040fe20000041858 */
[----:B------:R-:W2:Y:S07]  /*9c10*/  LDSM.16.MT88.4 R140, [R220+0x7100] ;  /* 0x00710000dc8c783b */ /* 0x000eae0000004200 */
[C---:B---3--:R-:W-:Y:S01]  /*9c20*/  HMMA.16816.F32.BF16 R92, R132.reuse, R144, R92 ;  /* 0x00000090845c723c */ /* 0x048fe2000004185c */
[----:B-----5:R-:W-:Y:S07]  /*9c30*/  LDSM.16.MT88.4 R172, [R221+0x1900] ;  /* 0x00190000ddac783b */ /* 0x020fee0000004200 */
[C---:B------:R-:W-:Y:S01]  /*9c40*/  HMMA.16816.F32.BF16 R96, R132.reuse, R146, R96 ;  /* 0x000000928460723c */ /* 0x040fe20000041860 */
[----:B------:R-:W3:Y:S07]  /*9c50*/  LDSM.16.MT88.4 R144, [R227+0x1900] ;  /* 0x00190000e390783b */ /* 0x000eee0000004200 */
[C---:B------:R-:W-:Y:S07]  /*9c60*/  HMMA.16816.F32.BF16 R100, R132.reuse, R148, R100 ;  /* 0x000000948464723c */ /* 0x040fee0000041864 */
[----:B------:R-:W-:Y:S01]  /*9c70*/  MOV R148, R178 ;  /* 0x000000b200947202 */ /* 0x000fe20000000f00 */
[C---:B------:R-:W-:Y:S01]  /*9c80*/  HMMA.16816.F32.BF16 R104, R132.reuse, R150, R104 ;  /* 0x000000968468723c */ /* 0x040fe20000041868 */
[----:B------:R-:W5:Y:S03]  /*9c90*/  LDSM.16.MT88.4 R176, [R220+0x1900] ;  /* 0x00190000dcb0783b */ /* 0x000f660000004200 */
[----:B-1----:R-:W-:Y:S03]  /*9ca0*/  MOV R149, R180 ;  /* 0x000000b400957202 */ /* 0x002fe60000000f00 */
[----:B------:R-:W-:Y:S01]  /*9cb0*/  MOV R150, R181 ;  /* 0x000000b500967202 */ /* 0x000fe20000000f00 */
[C---:B----4-:R-:W-:Y:S04]  /*9cc0*/  HMMA.16816.F32.BF16 R108, R132.reuse, R136, R108 ;  /* 0x00000088846c723c */ /* 0x050fe8000004186c */
[----:B------:R-:W-:Y:S03]  /*9cd0*/  MOV R151, R183 ;  /* 0x000000b700977202 */ /* 0x000fe60000000f00 */
[----:B------:R-:W-:Y:S01]  /*9ce0*/  MOV R136, R185 ;  /* 0x000000b900887202 */ /* 0x000fe20000000f00 */
[C---:B------:R-:W-:Y:S04]  /*9cf0*/  HMMA.16816.F32.BF16 R112, R132.reuse, R138, R112 ;  /* 0x0000008a8470723c */ /* 0x040fe80000041870 */
[----:B------:R-:W-:Y:S03]  /*9d00*/  MOV R137, R187 ;  /* 0x000000bb00897202 */ /* 0x000fe60000000f00 */
[----:B------:R-:W-:Y:S01]  /*9d10*/  MOV R138, R182 ;  /* 0x000000b6008a7202 */ /* 0x000fe20000000f00 */
[C---:B------:R-:W-:Y:S01]  /*9d20*/  HMMA.16816.F32.BF16 R116, R132.reuse, R152, R116 ;  /* 0x000000988474723c */ /* 0x040fe20000041874 */
[----:B------:R-:W1:Y:S03]  /*9d30*/  LDSM.16.MT88.4 R180, [R227+0x3900] ;  /* 0x00390000e3b4783b */ /* 0x000e660000004200 */
[----:B------:R-:W-:Y:S03]  /*9d40*/  MOV R139, R184 ;  /* 0x000000b8008b7202 */ /* 0x000fe60000000f00 */
[----:B------:R-:W-:Y:S01]  /*9d50*/  MOV R152, R186 ;  /* 0x000000ba00987202 */ /* 0x000fe20000000f00 */
[C---:B------:R-:W-:Y:S01]  /*9d60*/  HMMA.16816.F32.BF16 R120, R132.reuse, R154, R120 ;  /* 0x0000009a8478723c */ /* 0x040fe20000041878 */
[----:B------:R-:W4:Y:S03]  /*9d70*/  LDSM.16.MT88.4 R184, [R222+0x3900] ;  /* 0x00390000deb8783b */ /* 0x000f260000004200 */
[----:B------:R-:W-:Y:S03]  /*9d80*/  MOV R153, R168 ;  /* 0x000000a800997202 */ /* 0x000fe60000000f00 */
[----:B------:R-:W-:Y:S01]  /*9d90*/  MOV R154, R169 ;  /* 0x000000a9009a7202 */ /* 0x000fe20000000f00 */
[C---:B--2---:R-:W-:Y:S04]  /*9da0*/  HMMA.16816.F32.BF16 R124, R132.reuse, R140, R124 ;  /* 0x0000008c847c723c */ /* 0x044fe8000004187c */
[----:B------:R-:W-:Y:S02]  /*9db0*/  MOV R155, R170 ;  /* 0x000000aa009b7202 */ /* 0x000fe40000000f00 */
[----:B------:R-:W-:Y:S02]  /*9dc0*/  F2FP.BF16.PACK_AB R170, R148, R152 ;  /* 0x0000009894aa723e */ /* 0x000fe400000010ff */
[----:B------:R-:W-:Y:S04]  /*9dd0*/  HMMA.16816.F32.BF16 R128, R132, R142, R128 ;  /* 0x0000008e8480723c */ /* 0x000fe80000041880 */
[----:B------:R-:W-:Y:S02]  /*9de0*/  MOV R141, R171 ;  /* 0x000000ab008d7202 */ /* 0x000fe40000000f00 */
[----:B------:R-:W-:Y:S02]  /*9df0*/  F2FP.BF16.PACK_AB R169, R153, R137 ;  /* 0x0000008999a9723e */ /* 0x000fe400000010ff */
[----:B------:R-:W-:Y:S04]  /*9e00*/  F2FP.BF16.PACK_AB R168, R136, R141 ;  /* 0x0000008d88a8723e */ /* 0x000fe800000010ff */
[----:B------:R-:W-:Y:S07]  /*9e10*/  F2FP.BF16.PACK_AB R171, R165, R149 ;  /* 0x00000095a5ab723e */ /* 0x000fee00000010ff */
[C---:B---3--:R-:W-:Y:S01]  /*9e20*/  HMMA.16816.F32.BF16 R160, R168.reuse, R144, R4 ;  /* 0x00000090a8a0723c */ /* 0x048fe20000041804 */
[----:B------:R-:W2:Y:S06]  /*9e30*/  LDSM.16.MT88.4 R4, [R221+0x3900] ;  /* 0x00390000dd04783b */ /* 0x000eac0000004200 */
[----:B------:R-:W-:Y:S01]  /*9e40*/  MOV R145, R138 ;  /* 0x0000008a00917202 */ /* 0x000fe20000000f00 */
[C---:B------:R-:W-:Y:S04]  /*9e50*/  HMMA.16816.F32.BF16 R132, R168.reuse, R146, R8 ;  /* 0x00000092a884723c */ /* 0x040fe80000041808 */
[----:B------:R-:W-:Y:S03]  /*9e60*/  MOV R144, R141 ;  /* 0x0000008d00907202 */ /* 0x000fe60000000f00 */
[----:B------:R-:W-:Y:S02]  /*9e70*/  MOV R9, R139 ;  /* 0x0000008b00097202 */ /* 0x000fe40000000f00 */
[----:B------:R-:W-:Y:S03]  /*9e80*/  MOV R10, R136 ;  /* 0x00000088000a7202 */ /* 0x000fe60000000f00 */
[----:B------:R-:W-:Y:S02]  /*9e90*/  MOV R11, R137 ;  /* 0x00000089000b7202 */ /* 0x000fe40000000f00 */
[C---:B------:R-:W-:Y:S01]  /*9ea0*/  HMMA.16816.F32.BF16 R136, R168.reuse, R156, R12 ;  /* 0x0000009ca888723c */ /* 0x040fe2000004180c */
[----:B------:R-:W-:Y:S07]  /*9eb0*/  LDSM.16.MT88.4 R12, [R227+0x5900] ;  /* 0x00590000e30c783b */ /* 0x000fee0000004200 */
[C---:B------:R-:W-:Y:S07]  /*9ec0*/  HMMA.16816.F32.BF16 R140, R168.reuse, R158, R16 ;  /* 0x0000009ea88c723c */ /* 0x040fee0000041810 */
[----:B------:R-:W-:Y:S02]  /*9ed0*/  MOV R18, R144 ;  /* 0x0000009000127202 */ /* 0x000fe40000000f00 */
[----:B------:R-:W-:Y:S02]  /*9ee0*/  MOV R19, R145 ;  /* 0x0000009100137202 */ /* 0x000fe40000000f00 */
[C---:B------:R-:W-:Y:S07]  /*9ef0*/  HMMA.16816.F32.BF16 R144, R168.reuse, R172, R20 ;  /* 0x000000aca890723c */ /* 0x040fee0000041814 */
[----:B------:R-:W-:Y:S02]  /*9f00*/  MOV R22, R150 ;  /* 0x0000009600167202 */ /* 0x000fe40000000f00 */
[----:B------:R-:W-:Y:S03]  /*9f10*/  MOV R23, R151 ;  /* 0x0000009700177202 */ /* 0x000fe60000000f00 */
[----:B------:R-:W-:Y:S02]  /*9f20*/  MOV R173, R148 ;  /* 0x0000009400ad7202 */ /* 0x000fe40000000f00 */
[----:B------:R-:W-:Y:S02]  /*9f30*/  MOV R172, R149 ;  /* 0x0000009500ac7202 */ /* 0x000fe40000000f00 */
[C---:B------:R-:W-:Y:S01]  /*9f40*/  HMMA.16816.F32.BF16 R148, R168.reuse, R174, R24 ;  /* 0x000000aea894723c */ /* 0x040fe20000041818 */
[----:B------:R-:W-:Y:S02]  /*9f50*/  LDSM.16.MT88.4 R24, [R220+0x5900] ;  /* 0x00590000dc18783b */ /* 0x000fe40000004200 */
[----:B------:R-:W-:Y:S02]  /*9f60*/  MOV R20, R154 ;  /* 0x0000009a00147202 */ /* 0x000fe40000000f00 */
[----:B------:R-:W-:Y:S02]  /*9f70*/  MOV R21, R155 ;  /* 0x0000009b00157202 */ /* 0x000fe40000000f00 */
[----:B------:R-:W-:Y:S02]  /*9f80*/  MOV R175, R152 ;  /* 0x0000009800af7202 */ /* 0x000fe40000000f00 */
[----:B------:R-:W-:Y:S02]  /*9f90*/  MOV R174, R153 ;  /* 0x0000009900ae7202 */ /* 0x000fe40000000f00 */
[C---:B-----5:R-:W-:Y:S07]  /*9fa0*/  HMMA.16816.F32.BF16 R152, R168.reuse, R176, R28 ;  /* 0x000000b0a898723c */ /* 0x060fee000004181c */
[----:B------:R-:W-:Y:S01]  /*9fb0*/  MOV R31, R9 ;  /* 0x00000009001f7202 */ /* 0x000fe20000000f00 */
[C---:B------:R-:W-:Y:S01]  /*9fc0*/  HMMA.16816.F32.BF16 R156, R168.reuse, R178, R32 ;  /* 0x000000b2a89c723c */ /* 0x040fe20000041820 */
[----:B------:R-:W-:Y:S03]  /*9fd0*/  LDSM.16.MT88.4 R32, [R222+0x7900] ;  /* 0x00790000de20783b */ /* 0x000fe60000004200 */
[----:B------:R-:W-:Y:S02]  /*9fe0*/  MOV R177, R10 ;  /* 0x0000000a00b17202 */ /* 0x000fe40000000f00 */
[----:B------:R-:W-:Y:S02]  /*9ff0*/  MOV R176, R11 ;  /* 0x0000000b00b07202 */ /* 0x000fe40000000f00 */
[C---:B-1----:R-:W-:Y:S01]  /*a000*/  HMMA.16816.F32.BF16 R36, R168.reuse, R180, R36 ;  /* 0x000000b4a824723c */ /* 0x042fe20000041824 */
[----:B------:R-:W1:Y:S03]  /*a010*/  LDSM.16.MT88.4 R8, [R220+0x3900] ;  /* 0x00390000dc08783b */ /* 0x000e660000004200 */
[----:B------:R-:W-:Y:S02]  /*a020*/  MOV R179, R18 ;  /* 0x0000001200b37202 */ /* 0x000fe40000000f00 */
[----:B------:R-:W-:Y:S02]  /*a030*/  MOV R178, R19 ;  /* 0x0000001300b27202 */ /* 0x000fe40000000f00 */
[C---:B------:R-:W-:Y:S01]  /*a040*/  HMMA.16816.F32.BF16 R40, R168.reuse, R182, R40 ;  /* 0x000000b6a828723c */ /* 0x040fe20000041828 */
[----:B------:R-:W3:Y:S03]  /*a050*/  LDSM.16.MT88.4 R16, [R222+0x5900] ;  /* 0x00590000de10783b */ /* 0x000ee60000004200 */
[----:B------:R-:W-:Y:S02]  /*a060*/  MOV R181, R20 ;  /* 0x0000001400b57202 */ /* 0x000fe40000000f00 */
[----:B------:R-:W-:Y:S02]  /*a070*/  MOV R180, R21 ;  /* 0x0000001500b47202 */ /* 0x000fe40000000f00 */
[C---:B----4-:R-:W-:Y:S04]  /*a080*/  HMMA.16816.F32.BF16 R44, R168.reuse, R184, R44 ;  /* 0x000000b8a82c723c */ /* 0x050fe8000004182c */
[----:B------:R-:W-:Y:S02]  /*a090*/  MOV R183, R22 ;  /* 0x0000001600b77202 */ /* 0x000fe40000000f00 */
[----:B------:R-:W-:Y:S02]  /*a0a0*/  MOV R182, R23 ;  /* 0x0000001700b67202 */ /* 0x000fe40000000f00 */
[C---:B------:R-:W-:Y:S01]  /*a0b0*/  HMMA.16816.F32.BF16 R48, R168.reuse, R186, R48 ;  /* 0x000000baa830723c */ /* 0x040fe20000041830 */
[----:B------:R-:W4:Y:S03]  /*a0c0*/  LDSM.16.MT88.4 R20, [R221+0x5900] ;  /* 0x00590000dd14783b */ /* 0x000f260000004200 */
[----:B------:R-:W-:Y:S01]  /*a0d0*/  MOV R185, R31 ;  /* 0x0000001f00b97202 */ /* 0x000fe20000000f00 */
[----:B------:R-:W-:Y:S03]  /*a0e0*/  FADD.FTZ R3, R183, R3 ;  /* 0x00000003b7037221 */ /* 0x000fe60000010000 */
[C---:B--2---:R-:W-:Y:S01]  /*a0f0*/  HMMA.16816.F32.BF16 R52, R168.reuse, R4, R52 ;  /* 0x00000004a834723c */ /* 0x044fe20000041834 */
[----:B------:R-:W2:Y:S03]  /*a100*/  LDSM.16.MT88.4 R28, [R227+0x7900] ;  /* 0x00790000e31c783b */ /* 0x000ea60000004200 */
[----:B------:R-:W-:Y:S02]  /*a110*/  FADD.FTZ R2, R185, R201 ;  /* 0x000000c9b9027221 */ /* 0x000fe40000010000 */
[----:B------:R-:W-:Y:S02]  /*a120*/  FADD.FTZ R3, R181, R3 ;  /* 0x00000003b5037221 */ /* 0x000fe40000010000 */
[C---:B------:R-:W-:Y:S01]  /*a130*/  HMMA.16816.F32.BF16 R56, R168.reuse, R6, R56 ;  /* 0x00000006a838723c */ /* 0x040fe20000041838 */
[----:B------:R-:W5:Y:S03]  /*a140*/  LDSM.16.MT88.4 R4, [R221+0x7900] ;  /* 0x00790000dd04783b */ /* 0x000f660000004200 */
[----:B------:R-:W-:Y:S02]  /*a150*/  FADD.FTZ R2, R182, R2 ;  /* 0x00000002b6027221 */ /* 0x000fe40000010000 */
[----:B------:R-:W-:Y:S02]  /*a160*/  FADD.FTZ R3, R179, R3 ;  /* 0x00000003b3037221 */ /* 0x000fe40000010000 */
[C---:B-1----:R-:W-:Y:S04]  /*a170*/  HMMA.16816.F32.BF16 R60, R168.reuse, R8, R60 ;  /* 0x00000008a83c723c */ /* 0x042fe8000004183c */
[----:B------:R-:W-:Y:S02]  /*a180*/  FADD.FTZ R2, R180, R2 ;  /* 0x00000002b4027221 */ /* 0x000fe40000010000 */
[----:B------:R-:W-:Y:S02]  /*a190*/  FADD.FTZ R3, R177, R3 ;  /* 0x00000003b1037221 */ /* 0x000fe40000010000 */
[C---:B------:R-:W-:Y:S01]  /*a1a0*/  HMMA.16816.F32.BF16 R64, R168.reuse, R10, R64 ;  /* 0x0000000aa840723c */ /* 0x040fe20000041840 */
[----:B------:R-:W1:Y:S03]  /*a1b0*/  LDSM.16.MT88.4 R8, [R220+0x7900] ;  /* 0x00790000dc08783b */ /* 0x000e660000004200 */
[----:B------:R-:W-:Y:S02]  /*a1c0*/  FADD.FTZ R2, R178, R2 ;  /* 0x00000002b2027221 */ /* 0x000fe40000010000 */
[----:B------:R-:W-:Y:S02]  /*a1d0*/  FADD.FTZ R3, R175, R3 ;  /* 0x00000003af037221 */ /* 0x000fe40000010000 */
[C---:B------:R-:W-:Y:S04]  /*a1e0*/  HMMA.16816.F32.BF16 R68, R168.reuse, R12, R68 ;  /* 0x0000000ca844723c */ /* 0x040fe80000041844 */
[----:B------:R-:W-:Y:S02]  /*a1f0*/  FADD.FTZ R2, R176, R2 ;  /* 0x00000002b0027221 */ /* 0x000fe40000010000 */
[----:B------:R-:W-:Y:S01]  /*a200*/  FADD.FTZ R240, R173, R3 ;  /* 0x00000003adf07221 */ /* 0x000fe20000010000 */
[----:B------:R-:W-:Y:S01]  /*a210*/  MOV R3, R0 ;  /* 0x0000000000037202 */ /* 0x000fe20000000f00 */
[C---:B------:R-:W-:Y:S04]  /*a220*/  HMMA.16816.F32.BF16 R72, R168.reuse, R14, R72 ;  /* 0x0000000ea848723c */ /* 0x040fe80000041848 */
[----:B------:R-:W-:Y:S04]  /*a230*/  FADD.FTZ R2, R174, R2 ;  /* 0x00000002ae027221 */ /* 0x000fe80000010000 */
[C---:B---3--:R-:W-:Y:S04]  /*a240*/  HMMA.16816.F32.BF16 R76, R168.reuse, R16, R76 ;  /* 0x00000010a84c723c */ /* 0x048fe8000004184c */
[----:B------:R-:W-:Y:S04]  /*a250*/  FADD.FTZ R2, R172, R2 ;  /* 0x00000002ac027221 */ /* 0x000fe80000010000 */
[C---:B------:R-:W-:Y:S04]  /*a260*/  HMMA.16816.F32.BF16 R80, R168.reuse, R18, R80 ;  /* 0x00000012a850723c */ /* 0x040fe80000041850 */
[----:B------:R-:W-:Y:S01]  /*a270*/  FADD.FTZ R239, R165, R2 ;  /* 0x00000002a5ef7221 */ /* 0x000fe20000010000 */
[-C--:B------:R-:W-:Y:S03]  /*a280*/  MOV R2, R164.reuse ;  /* 0x000000a400027202 */ /* 0x080fe60000000f00 */
[C---:B----4-:R-:W-:Y:S08]  /*a290*/  HMMA.16816.F32.BF16 R84, R168.reuse, R20, R84 ;  /* 0x00000014a854723c */ /* 0x050ff00000041854 */
[C---:B------:R-:W-:Y:S08]  /*a2a0*/  HMMA.16816.F32.BF16 R88, R168.reuse, R22, R88 ;  /* 0x00000016a858723c */ /* 0x040ff00000041858 */
[C---:B------:R-:W-:Y:S08]  /*a2b0*/  HMMA.16816.F32.BF16 R92, R168.reuse, R24, R92 ;  /* 0x00000018a85c723c */ /* 0x040ff0000004185c */
[C---:B------:R-:W-:Y:S08]  /*a2c0*/  HMMA.16816.F32.BF16 R96, R168.reuse, R26, R96 ;  /* 0x0000001aa860723c */ /* 0x040ff00000041860 */
[C---:B--2---:R-:W-:Y:S08]  /*a2d0*/  HMMA.16816.F32.BF16 R100, R168.reuse, R28, R100 ;  /* 0x0000001ca864723c */ /* 0x044ff00000041864 */
[C---:B------:R-:W-:Y:S08]  /*a2e0*/  HMMA.16816.F32.BF16 R104, R168.reuse, R30, R104 ;  /* 0x0000001ea868723c */ /* 0x040ff00000041868 */
[C---:B------:R-:W-:Y:S08]  /*a2f0*/  HMMA.16816.F32.BF16 R108, R168.reuse, R32, R108 ;  /* 0x00000020a86c723c */ /* 0x040ff0000004186c */
[C---:B------:R-:W-:Y:S08]  /*a300*/  HMMA.16816.F32.BF16 R112, R168.reuse, R34, R112 ;  /* 0x00000022a870723c */ /* 0x040ff00000041870 */
[C---:B-----5:R-:W-:Y:S08]  /*a310*/  HMMA.16816.F32.BF16 R116, R168.reuse, R4, R116 ;  /* 0x00000004a874723c */ /* 0x060ff00000041874 */
[C---:B------:R-:W-:Y:S08]  /*a320*/  HMMA.16816.F32.BF16 R120, R168.reuse, R6, R120 ;  /* 0x00000006a878723c */ /* 0x040ff00000041878 */
[C---:B-1----:R-:W-:Y:S07]  /*a330*/  HMMA.16816.F32.BF16 R124, R168.reuse, R8, R124 ;  /* 0x00000008a87c723c */ /* 0x042fee000004187c */
[----:B------:R-:W-:Y:S01]  /*a340*/  MOV R8, R164 ;  /* 0x000000a400087202 */ /* 0x000fe20000000f00 */
[----:B------:R-:W-:Y:S01]  /*a350*/  HMMA.16816.F32.BF16 R128, R168, R10, R128 ;  /* 0x0000000aa880723c */ /* 0x000fe20000041880 */
[----:B------:R-:W-:-:S07]  /*a360*/  @P0 BRA `(.L_x_1996) ;  /* 0xffffbbc000000947 */ /* 0x000fce000383ffff */
.L_x_1985:
[----:B------:R-:W1:Y:S01]  /*a370*/  S2UR UR26, SR_CTAID.X ;  /* 0x00000000001a79c3 */ /* 0x000e620000002500 */
[----:B------:R-:W-:Y:S01]  /*a380*/  UMOV UR25, 0x1 ;  /* 0x0000000100197882 */ /* 0x000fe20000000000 */
[----:B------:R-:W-:Y:S01]  /*a390*/  PLOP3.LUT P0, PT, PT, PT, UP0, 0x40, 0x0 ;  /* 0x000000000000781c */ /* 0x000fe20003f0e808 */
[----:B------:R-:W-:-:S02]  /*a3a0*/  ULDC UR21, c[0x0][0x168] ;  /* 0x00005a0000157ab9 */ /* 0x000fc40000000800 */
[----:B------:R-:W-:Y:S02]  /*a3b0*/  ULDC.64 UR4, c[0x0][0x2c8] ;  /* 0x0000b20000047ab9 */ /* 0x000fe40000000a00 */
[----:B------:R-:W-:Y:S02]  /*a3c0*/  UIADD3 UR21, UR25, -UR21, URZ ;  /* 0x8000001519157290 */ /* 0x000fe4000fffe03f */
[----:B------:R-:W-:Y:S02]  /*a3d0*/  ULDC UR24, c[0x0][0x2ac] ;  /* 0x0000ab0000187ab9 */ /* 0x000fe40000000800 */
        /* <DEDUP_REMOVED lines=21> */
.L_x_1998:
[----:B------:R-:W-:Y:S02]  /*a530*/  ULDC UR4, c[0x0][0x32c] ;  /* 0x0000cb0000047ab9 */ /* 0x000fe40000000800 */
[----:B------:R-:W-:-:S03]  /*a540*/  UISETP.NE.AND UP2, UPT, UR25, UR4, UPT ;  /* 0x000000041900728c */ /* 0x000fc6000bf45270 */
[----:B------:R-:W-:Y:S02]  /*a550*/  ULDC.64 UR4, c[0x0][0x330] ;  /* 0x0000cc0000047ab9 */ /* 0x000fe40000000a00 */
[----:B------:R-:W-:-:S07]  /*a560*/  UIMAD.WIDE.U32 UR26, UR24, UR4, URZ ;  /* 0x00000004181a72a5 */ /* 0x000fce000f8e003f */
[----:B------:R-:W-:Y:S02]  /*a570*/  @UP2 UMOV UR25, UR27 ;  /* 0x0000001b00192c82 */ /* 0x000fe40008000000 */
[----:B------:R-:W-:Y:S02]  /*a580*/  @UP2 USHF.R.U32.HI UR24, URZ, UR5, UR25 ;  /* 0x000000053f182299 */ /* 0x000fe40008011619 */
.L_x_1999:
[----:B------:R-:W-:Y:S02]  /*a590*/  ULDC UR4, c[0x0][0x32c] ;  /* 0x0000cb0000047ab9 */ /* 0x000fe40000000800 */
[----:B------:R-:W-:-:S04]  /*a5a0*/  UIMAD UR4, UR24, UR4, URZ ;  /* 0x00000004180472a4 */ /* 0x000fc8000f8e023f */
[----:B------:R-:W-:-:S04]  /*a5b0*/  UISETP.LT.AND UP2, UPT, UR21, UR4, UPT ;  /* 0x000000041500728c */ /* 0x000fc8000bf41270 */
[----:B------:R-:W-:-:S04]  /*a5c0*/  USEL UR21, UR21, UR4, !UP2 ;  /* 0x0000000415157287 */ /* 0x000fc8000d000000 */
.L_x_1997:
[----:B------:R-:W-:-:S04]  /*a5d0*/  UIADD3 UR21, UR21, 0x3f, URZ ;  /* 0x0000003f15157890 */ /* 0x000fc8000fffe03f */
        /* <DEDUP_REMOVED lines=8> */
[----:B------:R-:W-:Y:S01]  /*a660*/  SHF.R.S32.HI R5, RZ, 0x1f, R244 ;  /* 0x0000001fff057819 */ /* 0x000fe200000114f4 */
[----:B------:R-:W-:Y:S01]  /*a670*/  IMAD.MOV.U32 R3, RZ, RZ, R0 ;  /* 0x000000ffff037224 */ /* 0x000fe200078e0000 */
[C---:B------:R-:W-:Y:S01]  /*a680*/  SHF.L.U64.HI R252, R243.reuse, 0x1, R248 ;  /* 0x00000001f3fc7819 */ /* 0x040fe200000102f8 */
[C---:B------:R-:W-:Y:S01]  /*a690*/  IMAD.SHL.U32 R0, R244.reuse, 0x2, RZ ;  /* 0x00000002f4007824 */ /* 0x040fe200078e00ff */
[----:B------:R-:W-:Y:S01]  /*a6a0*/  SEL R250, RZ, 0x10, P5 ;  /* 0x00000010fffa7807 */ /* 0x000fe20002800000 */
[----:B------:R-:W-:Y:S01]  /*a6b0*/  IMAD.MOV.U32 R165, RZ, RZ, R8 ;  /* 0x000000ffffa57224 */ /* 0x000fe200078e0008 */
[----:B------:R-:W-:Y:S01]  /*a6c0*/  SEL R249, RZ, 0x10, P4 ;  /* 0x00000010fff97807 */ /* 0x000fe20002000000 */
[----:B------:R-:W-:Y:S01]  /*a6d0*/  IMAD.SHL.U32 R251, R243, 0x2, RZ ;  /* 0x00000002f3fb7824 */ /* 0x000fe200078e00ff */
[----:B------:R-:W-:Y:S02]  /*a6e0*/  SHF.L.U64.HI R0, R244, 0x1, R5 ;  /* 0x00000001f4007819 */ /* 0x000fe40000010205 */
.L_x_2003:
        /* <DEDUP_REMOVED lines=28> */
[----:B------:R-:W-:Y:S01]  /*a8b0*/  SHF.R.S32.HI R10, RZ, 0x1f, R244 ;  /* 0x0000001fff0a7819 */ /* 0x000fe200000114f4 */
[----:B------:R-:W-:Y:S01]  /*a8c0*/  IMAD.SHL.U32 R8, R244, 0x2, RZ ;  /* 0x00000002f4087824 */ /* 0x000fe200078e00ff */
[----:B------:R-:W-:Y:S01]  /*a8d0*/  LOP3.LUT R12, R12, 0xf, RZ, 0xc0, !PT ;  /* 0x0000000f0c0c7812 */ /* 0x000fe200078ec0ff */
[----:B------:R-:W-:Y:S01]  /*a8e0*/  IMAD.WIDE.U32 R4, R233, c[0x0][0x218], R4 ;  /* 0x00008600e9047a25 */ /* 0x000fe200078e0004 */
[----:B------:R-:W-:Y:S04]  /*a8f0*/  SHF.L.U64.HI R10, R244, 0x1, R10 ;  /* 0x00000001f40a7819 */ /* 0x000fe8000001020a */
[----:B------:R-:W-:Y:S01]  /*a900*/  IADD3 R0, P0, R4, UR22, RZ ;  /* 0x0000001604007c10 */ /* 0x000fe2000ff1e0ff */
[----:B------:R-:W-:Y:S03]  /*a910*/  IMAD.SHL.U32 R4, R242, 0x2, RZ ;  /* 0x00000002f2047824 */ /* 0x000fe600078e00ff */
[----:B------:R-:W-:Y:S02]  /*a920*/  IADD3.X R5, R5, UR6, R2, P0, !PT ;  /* 0x0000000605057c10 */ /* 0x000fe400087fe402 */
[C---:B------:R-:W-:Y:S02]  /*a930*/  LEA R7, P0, R0.reuse, c[0x0][0x1f8], 0x1 ;  /* 0x00007e0000077a11 */ /* 0x040fe400078008ff */
[C---:B------:R-:W-:Y:S02]  /*a940*/  SHF.L.U64.HI R2, R241.reuse, 0x1, R246 ;  /* 0x00000001f1027819 */ /* 0x040fe400000102f6 */
[----:B------:R-:W-:Y:S01]  /*a950*/  LEA.HI.X R6, R0, c[0x0][0x1fc], R5, 0x1, P0 ;  /* 0x00007f0000067a11 */ /* 0x000fe200000f0c05 */
[----:B------:R-:W5:Y:S01]  /*a960*/  SHFL.IDX PT, R9, R7, 0x1, 0x181f ;  /* 0x00381f0007097f89 */ /* 0x000f6200000e0000 */
[----:B------:R-:W-:Y:S01]  /*a970*/  IMAD.SHL.U32 R0, R241, 0x2, RZ ;  /* 0x00000002f1007824 */ /* 0x000fe200078e00ff */
[----:B------:R-:W-:Y:S02]  /*a980*/  SHF.L.U64.HI R5, R242, 0x1, R245 ;  /* 0x00000001f2057819 */ /* 0x000fe400000102f5 */
[----:B------:R-:W4:Y:S04]  /*a990*/  SHFL.IDX PT, R11, R6, 0x1, 0x181f ;  /* 0x00381f00060b7f89 */ /* 0x000f2800000e0000 */
[----:B------:R-:W3:Y:S04]  /*a9a0*/  SHFL.IDX PT, R7, R7, RZ, 0x181f ;  /* 0x00181fff07077589 */ /* 0x000ee800000e0000 */
[----:B------:R-:W2:Y:S01]  /*a9b0*/  SHFL.IDX PT, R21, R6, RZ, 0x181f ;  /* 0x00181fff06157589 */ /* 0x000ea200000e0000 */
[----:B-----5:R-:W-:Y:S04]  /*a9c0*/  IADD3 R22, P1, P0, R22, R9, R251 ;  /* 0x0000000916167210 */ /* 0x020fe8000783e0fb */
[----:B----4-:R-:W-:Y:S02]  /*a9d0*/  IADD3.X R23, RZ, R11, R252, P1, P0 ;  /* 0x0000000bff177210 */ /* 0x010fe40000fe04fc */
[----:B------:R-:W-:Y:S04]  /*a9e0*/  IADD3 R14, P1, P0, R14, R9, R4 ;  /* 0x000000090e0e7210 */ /* 0x000fe8000783e004 */
[--C-:B------:R-:W-:Y:S02]  /*a9f0*/  IADD3.X R15, RZ, R11, R5.reuse, P1, P0 ;  /* 0x0000000bff0f7210 */ /* 0x100fe40000fe0405 */
[----:B------:R-:W-:Y:S04]  /*aa00*/  IADD3 R12, P1, P0, R12, R9, R0 ;  /* 0x000000090c0c7210 */ /* 0x000fe8000783e000 */
[--C-:B------:R-:W-:Y:S02]  /*aa10*/  IADD3.X R13, RZ, R11, R2.reuse, P1, P0 ;  /* 0x0000000bff0d7210 */ /* 0x100fe40000fe0402 */
[----:B---3--:R-:W-:Y:S05]  /*aa20*/  IADD3 R4, P0, R7, R4, RZ ;  /* 0x0000000407047210 */ /* 0x008fea0007f1e0ff */
[----:B--2---:R-:W-:Y:S01]  /*aa30*/  IMAD.X R5, R21, 0x1, R5, P0 ;  /* 0x0000000115057824 */ /* 0x004fe200000e0605 */
[----:B------:R-:W-:Y:S05]  /*aa40*/  IADD3 R28, P0, R7, R0, RZ ;  /* 0x00000000071c7210 */ /* 0x000fea0007f1e0ff */
[----:B------:R-:W-:Y:S01]  /*aa50*/  IMAD.X R29, R21, 0x1, R2, P0 ;  /* 0x00000001151d7824 */ /* 0x000fe200000e0602 */
[-C--:B------:R-:W-:Y:S05]  /*aa60*/  IADD3 R30, P0, R7, R8.reuse, RZ ;  /* 0x00000008071e7210 */ /* 0x080fea0007f1e0ff */
[----:B------:R-:W-:Y:S01]  /*aa70*/  IMAD.X R31, R21, 0x1, R10, P0 ;  /* 0x00000001151f7824 */ /* 0x000fe200000e060a */
        /* <DEDUP_REMOVED lines=17> */
.L_x_2001:
[C---:B--23--:R-:W-:Y:S01]  /*ab90*/  HMMA.16816.F32.BF16 R4, R168.reuse, R172, RZ ;  /* 0x000000aca804723c */ /* 0x04cfe200000418ff */
[----:B------:R-:W-:Y:S01]  /*aba0*/  LDSM.16.M88.4 R196, [R224+0x8100] ;  /* 0x00810000e0c4783b */ /* 0x000fe20000000200 */
[----:B------:R-:W-:Y:S05]  /*abb0*/  UISETP.GT.AND UP2, UPT, UR20, UR9, UPT ;  /* 0x000000091400728c */ /* 0x000fea000bf44270 */
[----:B------:R-:W0:Y:S01]  /*abc0*/  LDGDEPBAR ;  /* 0x00000000000079af */ /* 0x000e220000000000 */
[C---:B------:R-:W-:Y:S01]  /*abd0*/  HMMA.16816.F32.BF16 R8, R168.reuse, R174, RZ ;  /* 0x000000aea808723c */ /* 0x040fe200000418ff */
[----:B------:R-:W-:Y:S04]  /*abe0*/  PLOP3.LUT P0, PT, PT, PT, UP2, 0x40, 0x0 ;  /* 0x000000000000781c */ /* 0x000fe80003f0e828 */
[----:B------:R-:W2:Y:S03]  /*abf0*/  LDSM.16.M88.4 R172, [R225+0x10100] ;  /* 0x01010000e1ac783b */ /* 0x000ea60000000200 */
[C---:B----4-:R-:W-:Y:S03]  /*ac00*/  HMMA.16816.F32.BF16 R12, R168.reuse, R16, RZ ;  /* 0x00000010a80c723c */ /* 0x050fe600000418ff */
[----:B------:R-:W3:Y:S05]  /*ac10*/  LDSM.16.M88.4 R200, [R224+0x8900] ;  /* 0x00890000e0c8783b */ /* 0x000eea0000000200 */
[C---:B------:R-:W-:Y:S08]  /*ac20*/  HMMA.16816.F32.BF16 R16, R168.reuse, R18, RZ ;  /* 0x00000012a810723c */ /* 0x040ff000000418ff */
[C---:B-1----:R-:W-:Y:S08]  /*ac30*/  HMMA.16816.F32.BF16 R20, R168.reuse, R24, RZ ;  /* 0x00000018a814723c */ /* 0x042ff000000418ff */
[C---:B------:R-:W-:Y:S08]  /*ac40*/  HMMA.16816.F32.BF16 R24, R168.reuse, R26, RZ ;  /* 0x0000001aa818723c */ /* 0x040ff000000418ff */
[C---:B------:R-:W-:Y:S08]  /*ac50*/  HMMA.16816.F32.BF16 R28, R168.reuse, R32, RZ ;  /* 0x00000020a81c723c */ /* 0x040ff000000418ff */
[----:B------:R-:W-:Y:S01]  /*ac60*/  HMMA.16816.F32.BF16 R32, R168, R34, RZ ;  /* 0x00000022a820723c */ /* 0x000fe200000418ff */
[----:B------:R-:W1:Y:S07]  /*ac70*/  LDSM.16.M88.4 R168, [R224+0x9100] ;  /* 0x00910000e0a8783b */ /* 0x000e6e0000000200 */
[C---:B------:R-:W-:Y:S08]  /*ac80*/  HMMA.16816.F32.BF16 R4, R176.reuse, R180, R4 ;  /* 0x000000b4b004723c */ /* 0x040ff00000041804 */
[C---:B------:R-:W-:Y:S01]  /*ac90*/  HMMA.16816.F32.BF16 R8, R176.reuse, R182, R8 ;  /* 0x000000b6b008723c */ /* 0x040fe20000041808 */
[----:B------:R-:W4:Y:S07]  /*aca0*/  LDSM.16.M88.4 R180, [R224+0x9900] ;  /* 0x00990000e0b4783b */ /* 0x000f2e0000000200 */
[C---:B------:R-:W-:Y:S08]  /*acb0*/  HMMA.16816.F32.BF16 R12, R176.reuse, R184, R12 ;  /* 0x000000b8b00c723c */ /* 0x040ff0000004180c */
[C---:B------:R-:W-:Y:S01]  /*acc0*/  HMMA.16816.F32.BF16 R16, R176.reuse, R186, R16 ;  /* 0x000000bab010723c */ /* 0x040fe20000041810 */
[----:B------:R-:W-:Y:S07]  /*acd0*/  LDSM.16.M88.4 R184, [R223+0x10100] ;  /* 0x01010000dfb8783b */ /* 0x000fee0000000200 */
[C---:B------:R-:W-:Y:S08]  /*ace0*/  HMMA.16816.F32.BF16 R20, R176.reuse, R188, R20 ;  /* 0x000000bcb014723c */ /* 0x040ff00000041814 */
[C---:B------:R-:W-:Y:S01]  /*acf0*/  HMMA.16816.F32.BF16 R24, R176.reuse, R190, R24 ;  /* 0x000000beb018723c */ /* 0x040fe20000041818 */
[----:B------:R-:W5:Y:S07]  /*ad00*/  LDSM.16.M88.4 R188, [R216] ;  /* 0x00000000d8bc783b */ /* 0x000f6e0000000200 */
[C---:B------:R-:W-:Y:S08]  /*ad10*/  HMMA.16816.F32.BF16 R28, R176.reuse, R192, R28 ;  /* 0x000000c0b01c723c */ /* 0x040ff0000004181c */
[----:B------:R-:W-:Y:S01]  /*ad20*/  HMMA.16816.F32.BF16 R32, R176, R194, R32 ;  /* 0x000000c2b020723c */ /* 0x000fe20000041820 */
[----:B------:R-:W4:Y:S06]  /*ad30*/  LDSM.16.M88.4 R176, [R216+0x800] ;  /* 0x00080000d8b0783b */ /* 0x000f2c0000000200 */
[----:B------:R-:W4:Y:S01]  /*ad40*/  LDSM.16.M88.4 R192, [R216+0x1000] ;  /* 0x00100000d8c0783b */ /* 0x000f220000000200 */
[C---:B--2---:R-:W-:Y:S08]  /*ad50*/  HMMA.16816.F32.BF16 R4, R172.reuse, R196, R4 ;  /* 0x000000c4ac04723c */ /* 0x044ff00000041804 */
[C---:B------:R-:W-:Y:S01]  /*ad60*/  HMMA.16816.F32.BF16 R8, R172.reuse, R198, R8 ;  /* 0x000000c6ac08723c */ /* 0x040fe20000041808 */
[----:B------:R-:W-:Y:S07]  /*ad70*/  LDSM.16.M88.4 R196, [R230+0x14100] ;  /* 0x01410000e6c4783b */ /* 0x000fee0000000200 */
[C---:B---3--:R-:W-:Y:S08]  /*ad80*/  HMMA.16816.F32.BF16 R12, R172.reuse, R200, R12 ;  /* 0x000000c8ac0c723c */ /* 0x048ff0000004180c */
[C---:B------:R-:W-:Y:S01]  /*ad90*/  HMMA.16816.F32.BF16 R16, R172.reuse, R202, R16 ;  /* 0x000000caac10723c */ /* 0x040fe20000041810 */
[----:B------:R-:W-:Y:S07]  /*ada0*/  LDSM.16.M88.4 R200, [R229+0xa100] ;  /* 0x00a10000e5c8783b */ /* 0x000fee0000000200 */
[C---:B-1----:R-:W-:Y:S08]  /*adb0*/  HMMA.16816.F32.BF16 R20, R172.reuse, R168, R20 ;  /* 0x000000a8ac14723c */ /* 0x042ff00000041814 */
[C---:B------:R-:W-:Y:S01]  /*adc0*/  HMMA.16816.F32.BF16 R24, R172.reuse, R170, R24 ;  /* 0x000000aaac18723c */ /* 0x040fe20000041818 */
[----:B------:R-:W1:Y:S07]  /*add0*/  LDSM.16.M88.4 R168, [R216+0x1800] ;  /* 0x00180000d8a8783b */ /* 0x000e6e0000000200 */
[C---:B----4-:R-:W-:Y:S08]  /*ade0*/  HMMA.16816.F32.BF16 R28, R172.reuse, R180, R28 ;  /* 0x000000b4ac1c723c */ /* 0x050ff0000004181c */
[----:B------:R-:W-:Y:S01]  /*adf0*/  HMMA.16816.F32.BF16 R32, R172, R182, R32 ;  /* 0x000000b6ac20723c */ /* 0x000fe20000041820 */
[----:B------:R-:W2:Y:S06]  /*ae00*/  LDSM.16.M88.4 R172, [R229+0xa900] ;  /* 0x00a90000e5ac783b */ /* 0x000eac0000000200 */
[----:B------:R-:W3:Y:S01]  /*ae10*/  LDSM.16.M88.4 R180, [R229+0xb100] ;  /* 0x00b10000e5b4783b */ /* 0x000ee20000000200 */
[C---:B-----5:R-:W-:Y:S08]  /*ae20*/  HMMA.16816.F32.BF16 R4, R184.reuse, R188, R4 ;  /* 0x000000bcb804723c */ /* 0x060ff00000041804 */
[C---:B------:R-:W-:Y:S01]  /*ae30*/  HMMA.16816.F32.BF16 R8, R184.reuse, R190, R8 ;  /* 0x000000beb808723c */ /* 0x040fe20000041808 */
[----:B------:R-:W4:Y:S07]  /*ae40*/  LDSM.16.M88.4 R188, [R229+0xb900] ;  /* 0x00b90000e5bc783b */ /* 0x000f2e0000000200 */
[C---:B------:R-:W-:Y:S08]  /*ae50*/  HMMA.16816.F32.BF16 R12, R184.reuse, R176, R12 ;  /* 0x000000b0b80c723c */ /* 0x040ff0000004180c */
[C---:B------:R-:W-:Y:S01]  /*ae60*/  HMMA.16816.F32.BF16 R16, R184.reuse, R178, R16 ;  /* 0x000000b2b810723c */ /* 0x040fe20000041810 */
[----:B------:R-:W-:Y:S07]  /*ae70*/  LDSM.16.M88.4 R176, [R215] ;  /* 0x00000000d7b0783b */ /* 0x000fee0000000200 */
[C---:B------:R-:W-:Y:S08]  /*ae80*/  HMMA.16816.F32.BF16 R20, R184.reuse, R192, R20 ;  /* 0x000000c0b814723c */ /* 0x040ff00000041814 */
[C---:B------:R-:W-:Y:S01]  /*ae90*/  HMMA.16816.F32.BF16 R24, R184.reuse, R194, R24 ;  /* 0x000000c2b818723c */ /* 0x040fe20000041818 */
[----:B------:R-:W-:Y:S07]  /*aea0*/  LDSM.16.M88.4 R192, [R213] ;  /* 0x00000000d5c0783b */ /* 0x000fee0000000200 */
[C---:B-1----:R-:W-:Y:S08]  /*aeb0*/  HMMA.16816.F32.BF16 R28, R184.reuse, R168, R28 ;  /* 0x000000a8b81c723c */ /* 0x042ff0000004181c */
[----:B------:R-:W-:Y:S01]  /*aec0*/  HMMA.16816.F32.BF16 R32, R184, R170, R32 ;  /* 0x000000aab820723c */ /* 0x000fe20000041820 */
[----:B------:R-:W1:Y:S06]  /*aed0*/  LDSM.16.M88.4 R168, [R226+0x14100] ;  /* 0x01410000e2a8783b */ /* 0x000e6c0000000200 */
[----:B------:R-:W5:Y:S01]  /*aee0*/  LDSM.16.M88.4 R184, [R214] ;  /* 0x00000000d6b8783b */ /* 0x000f620000000200 */
[C---:B------:R-:W-:Y:S08]  /*aef0*/  HMMA.16816.F32.BF16 R4, R196.reuse, R200, R4 ;  /* 0x000000c8c404723c */ /* 0x040ff00000041804 */
[C---:B------:R-:W-:Y:S01]  /*af00*/  HMMA.16816.F32.BF16 R8, R196.reuse, R202, R8 ;  /* 0x000000cac408723c */ /* 0x040fe20000041808 */
[----:B------:R-:W1:Y:S07]  /*af10*/  LDSM.16.M88.4 R200, [R212] ;  /* 0x00000000d4c8783b */ /* 0x000e6e0000000200 */
[C---:B--2---:R-:W-:Y:S08]  /*af20*/  HMMA.16816.F32.BF16 R12, R196.reuse, R172, R12 ;  /* 0x000000acc40c723c */ /* 0x044ff0000004180c */
[C---:B------:R-:W-:Y:S01]  /*af30*/  HMMA.16816.F32.BF16 R16, R196.reuse, R174, R16 ;  /* 0x000000aec410723c */ /* 0x040fe20000041810 */
[----:B------:R-:W-:Y:S07]  /*af40*/  LDSM.16.M88.4 R172, [R225+0x14100] ;  /* 0x01410000e1ac783b */ /* 0x000fee0000000200 */
[C---:B---3--:R-:W-:Y:S08]  /*af50*/  HMMA.16816.F32.BF16 R20, R196.reuse, R180, R20 ;  /* 0x000000b4c414723c */ /* 0x048ff00000041814 */
[C---:B------:R-:W-:Y:S01]  /*af60*/  HMMA.16816.F32.BF16 R24, R196.reuse, R182, R24 ;  /* 0x000000b6c418723c */ /* 0x040fe20000041818 */
[----:B------:R-:W2:Y:S07]  /*af70*/  LDSM.16.M88.4 R180, [R224+0xa100] ;  /* 0x00a10000e0b4783b */ /* 0x000eae0000000200 */
[C---:B----4-:R-:W-:Y:S08]  /*af80*/  HMMA.16816.F32.BF16 R28, R196.reuse, R188, R28 ;  /* 0x000000bcc41c723c */ /* 0x050ff0000004181c */
[----:B------:R-:W-:Y:S01]  /*af90*/  HMMA.16816.F32.BF16 R32, R196, R190, R32 ;  /* 0x000000bec420723c */ /* 0x000fe20000041820 */
[----:B------:R-:W3:Y:S06]  /*afa0*/  LDSM.16.M88.4 R188, [R224+0xa900] ;  /* 0x00a90000e0bc783b */ /* 0x000eec0000000200 */
[----:B------:R-:W4:Y:S01]  /*afb0*/  LDSM.16.M88.4 R196, [R224+0xb100] ;  /* 0x00b10000e0c4783b */ /* 0x000f220000000200 */
[C---:B-1----:R-:W-:Y:S08]  /*afc0*/  HMMA.16816.F32.BF16 R4, R168.reuse, R176, R4 ;  /* 0x000000b0a804723c */ /* 0x042ff00000041804 */
[C---:B------:R-:W-:Y:S01]  /*afd0*/  HMMA.16816.F32.BF16 R8, R168.reuse, R178, R8 ;  /* 0x000000b2a808723c */ /* 0x040fe20000041808 */
[----:B------:R-:W1:Y:S07]  /*afe0*/  LDSM.16.M88.4 R176, [R224+0xb900] ;  /* 0x00b90000e0b0783b */ /* 0x000e6e0000000200 */
[C---:B-----5:R-:W-:Y:S08]  /*aff0*/  HMMA.16816.F32.BF16 R12, R168.reuse, R184, R12 ;  /* 0x000000b8a80c723c */ /* 0x060ff0000004180c */
[C---:B------:R-:W-:Y:S01]  /*b000*/  HMMA.16816.F32.BF16 R16, R168.reuse, R186, R16 ;  /* 0x000000baa810723c */ /* 0x040fe20000041810 */
[----:B------:R-:W-:Y:S07]  /*b010*/  LDSM.16.M88.4 R184, [R223+0x14100] ;  /* 0x01410000dfb8783b */ /* 0x000fee0000000200 */
[C---:B------:R-:W-:Y:S08]  /*b020*/  HMMA.16816.F32.BF16 R20, R168.reuse, R192, R20 ;  /* 0x000000c0a814723c */ /* 0x040ff00000041814 */
[C---:B------:R-:W-:Y:S01]  /*b030*/  HMMA.16816.F32.BF16 R24, R168.reuse, R194, R24 ;  /* 0x000000c2a818723c */ /* 0x040fe20000041818 */
[----:B------:R-:W5:Y:S07]  /*b040*/  LDSM.16.M88.4 R192, [R216+0x2000] ;  /* 0x00200000d8c0783b */ /* 0x000f6e0000000200 */
        /* <DEDUP_REMOVED lines=13> */
[C---:B-1----:R-:W-:Y:S08]  /*b120*/  HMMA.16816.F32.BF16 R28, R172.reuse, R176, R28 ;  /* 0x000000b0ac1c723c */ /* 0x042ff0000004181c */
[----:B------:R-:W-:Y:S01]  /*b130*/  HMMA.16816.F32.BF16 R32, R172, R178, R32 ;  /* 0x000000b2ac20723c */ /* 0x000fe20000041820 */
[----:B------:R-:W-:Y:S06]  /*b140*/  LDSM.16.M88.4 R172, [R229+0xd100] ;  /* 0x00d10000e5ac783b */ /* 0x000fec0000000200 */
[----:B------:R-:W-:Y:S01]  /*b150*/  LDSM.16.M88.4 R176, [R229+0xd900] ;  /* 0x00d90000e5b0783b */ /* 0x000fe20000000200 */
[C---:B-----5:R-:W-:Y:S08]  /*b160*/  HMMA.16816.F32.BF16 R4, R184.reuse, R192, R4 ;  /* 0x000000c0b804723c */ /* 0x060ff00000041804 */
[C---:B------:R-:W-:Y:S01]  /*b170*/  HMMA.16816.F32.BF16 R8, R184.reuse, R194, R8 ;  /* 0x000000c2b808723c */ /* 0x040fe20000041808 */
[----:B------:R-:W-:Y:S07]  /*b180*/  LDSM.16.M88.4 R192, [R226+0x18100] ;  /* 0x01810000e2c0783b */ /* 0x000fee0000000200 */
[C---:B------:R-:W-:Y:S08]  /*b190*/  HMMA.16816.F32.BF16 R12, R184.reuse, R168, R12 ;  /* 0x000000a8b80c723c */ /* 0x040ff0000004180c */
[C---:B------:R-:W-:Y:S01]  /*b1a0*/  HMMA.16816.F32.BF16 R16, R184.reuse, R170, R16 ;  /* 0x000000aab810723c */ /* 0x040fe20000041810 */
[----:B------:R-:W1:Y:S07]  /*b1b0*/  LDSM.16.M88.4 R168, [R229+0xc900] ;  /* 0x00c90000e5a8783b */ /* 0x000e6e0000000200 */
[C---:B------:R-:W-:Y:S08]  /*b1c0*/  HMMA.16816.F32.BF16 R20, R184.reuse, R200, R20 ;  /* 0x000000c8b814723c */ /* 0x040ff00000041814 */
[C---:B------:R-:W-:Y:S01]  /*b1d0*/  HMMA.16816.F32.BF16 R24, R184.reuse, R202, R24 ;  /* 0x000000cab818723c */ /* 0x040fe20000041818 */
[----:B------:R-:W4:Y:S07]  /*b1e0*/  LDSM.16.M88.4 R200, [R211] ;  /* 0x00000000d3c8783b */ /* 0x000f2e0000000200 */
[C---:B--2---:R-:W-:Y:S08]  /*b1f0*/  HMMA.16816.F32.BF16 R28, R184.reuse, R180, R28 ;  /* 0x000000b4b81c723c */ /* 0x044ff0000004181c */
[----:B------:R-:W-:Y:S01]  /*b200*/  HMMA.16816.F32.BF16 R32, R184, R182, R32 ;  /* 0x000000b6b820723c */ /* 0x000fe20000041820 */
[----:B------:R-:W2:Y:S06]  /*b210*/  LDSM.16.M88.4 R180, [R210] ;  /* 0x00000000d2b4783b */ /* 0x000eac0000000200 */
[----:B------:R-:W5:Y:S01]  /*b220*/  LDSM.16.M88.4 R184, [R209] ;  /* 0x00000000d1b8783b */ /* 0x000f620000000200 */
[C---:B---3--:R-:W-:Y:S08]  /*b230*/  HMMA.16816.F32.BF16 R4, R188.reuse, R196, R4 ;  /* 0x000000c4bc04723c */ /* 0x048ff00000041804 */
[C---:B------:R-:W-:Y:S01]  /*b240*/  HMMA.16816.F32.BF16 R8, R188.reuse, R198, R8 ;  /* 0x000000c6bc08723c */ /* 0x040fe20000041808 */
[----:B------:R-:W3:Y:S07]  /*b250*/  LDSM.16.M88.4 R196, [R208] ;  /* 0x00000000d0c4783b */ /* 0x000eee0000000200 */
        /* <DEDUP_REMOVED lines=10> */
[C---:B----4-:R-:W-:Y:S08]  /*b300*/  HMMA.16816.F32.BF16 R4, R192.reuse, R200, R4 ;  /* 0x000000c8c004723c */ /* 0x050ff00000041804 */
[C---:B------:R-:W-:Y:S01]  /*b310*/  HMMA.16816.F32.BF16 R8, R192.reuse, R202, R8 ;  /* 0x000000cac008723c */ /* 0x040fe20000041808 */
[----:B------:R-:W4:Y:S07]  /*b320*/  LDSM.16.M88.4 R200, [R224+0xd900] ;  /* 0x00d90000e0c8783b */ /* 0x000f2e0000000200 */
[C---:B--2---:R-:W-:Y:S08]  /*b330*/  HMMA.16816.F32.BF16 R12, R192.reuse, R180, R12 ;  /* 0x000000b4c00c723c */ /* 0x044ff0000004180c */
[C---:B------:R-:W-:Y:S01]  /*b340*/  HMMA.16816.F32.BF16 R16, R192.reuse, R182, R16 ;  /* 0x000000b6c010723c */ /* 0x040fe20000041810 */
[----:B------:R-:W-:Y:S07]  /*b350*/  LDSM.16.M88.4 R180, [R223+0x18100] ;  /* 0x01810000dfb4783b */ /* 0x000fee0000000200 */
[C---:B-----5:R-:W-:Y:S08]  /*b360*/  HMMA.16816.F32.BF16 R20, R192.reuse, R184, R20 ;  /* 0x000000b8c014723c */ /* 0x060ff00000041814 */
[C---:B------:R-:W-:Y:S01]  /*b370*/  HMMA.16816.F32.BF16 R24, R192.reuse, R186, R24 ;  /* 0x000000bac018723c */ /* 0x040fe20000041818 */
[----:B------:R-:W2:Y:S07]  /*b380*/  LDSM.16.M88.4 R184, [R216+0x4000] ;  /* 0x00400000d8b8783b */ /* 0x000eae0000000200 */
[C---:B---3--:R-:W-:Y:S08]  /*b390*/  HMMA.16816.F32.BF16 R28, R192.reuse, R196, R28 ;  /* 0x000000c4c01c723c */ /* 0x048ff0000004181c */
[----:B------:R-:W-:Y:S01]  /*b3a0*/  HMMA.16816.F32.BF16 R32, R192, R198, R32 ;  /* 0x000000c6c020723c */ /* 0x000fe20000041820 */
[----:B------:R-:W3:Y:S06]  /*b3b0*/  LDSM.16.M88.4 R192, [R216+0x4800] ;  /* 0x00480000d8c0783b */ /* 0x000eec0000000200 */
        /* <DEDUP_REMOVED lines=10> */
[C---:B----4-:R-:W-:Y:S08]  /*b460*/  HMMA.16816.F32.BF16 R28, R168.reuse, R200, R28 ;  /* 0x000000c8a81c723c */ /* 0x050ff0000004181c */
[----:B------:R-:W-:Y:S01]  /*b470*/  HMMA.16816.F32.BF16 R32, R168, R202, R32 ;  /* 0x000000caa820723c */ /* 0x000fe20000041820 */
[----:B------:R-:W4:Y:S06]  /*b480*/  LDSM.16.M88.4 R168, [R229+0xe900] ;  /* 0x00e90000e5a8783b */ /* 0x000f2c0000000200 */
[----:B------:R-:W1:Y:S01]  /*b490*/  LDSM.16.M88.4 R200, [R229+0xf100] ;  /* 0x00f10000e5c8783b */ /* 0x000e620000000200 */
[C---:B--2---:R-:W-:Y:S08]  /*b4a0*/  HMMA.16816.F32.BF16 R4, R180.reuse, R184, R4 ;  /* 0x000000b8b404723c */ /* 0x044ff00000041804 */
[C---:B------:R-:W-:Y:S01]  /*b4b0*/  HMMA.16816.F32.BF16 R8, R180.reuse, R186, R8 ;  /* 0x000000bab408723c */ /* 0x040fe20000041808 */
[----:B------:R-:W2:Y:S07]  /*b4c0*/  LDSM.16.M88.4 R184, [R229+0xf900] ;  /* 0x00f90000e5b8783b */ /* 0x000eae0000000200 */
[C---:B---3--:R-:W-:Y:S08]  /*b4d0*/  HMMA.16816.F32.BF16 R12, R180.reuse, R192, R12 ;  /* 0x000000c0b40c723c */ /* 0x048ff0000004180c */
[C---:B------:R-:W-:Y:S01]  /*b4e0*/  HMMA.16816.F32.BF16 R16, R180.reuse, R194, R16 ;  /* 0x000000c2b410723c */ /* 0x040fe20000041810 */
[----:B------:R-:W-:Y:S07]  /*b4f0*/  LDSM.16.M88.4 R192, [R226+0x1c100] ;  /* 0x01c10000e2c0783b */ /* 0x000fee0000000200 */
[C---:B-----5:R-:W-:Y:S08]  /*b500*/  HMMA.16816.F32.BF16 R20, R180.reuse, R196, R20 ;  /* 0x000000c4b414723c */ /* 0x060ff00000041814 */
[C---:B------:R-:W-:Y:S01]  /*b510*/  HMMA.16816.F32.BF16 R24, R180.reuse, R198, R24 ;  /* 0x000000c6b418723c */ /* 0x040fe20000041818 */
[----:B------:R-:W3:Y:S07]  /*b520*/  LDSM.16.M88.4 R196, [R207] ;  /* 0x00000000cfc4783b */ /* 0x000eee0000000200 */
[C---:B-1----:R-:W-:Y:S08]  /*b530*/  HMMA.16816.F32.BF16 R28, R180.reuse, R172, R28 ;  /* 0x000000acb41c723c */ /* 0x042ff0000004181c */
[----:B------:R-:W-:Y:S01]  /*b540*/  HMMA.16816.F32.BF16 R32, R180, R174, R32 ;  /* 0x000000aeb420723c */ /* 0x000fe20000041820 */
[----:B------:R-:W-:Y:S06]  /*b550*/  LDSM.16.M88.4 R172, [R205] ;  /* 0x00000000cdac783b */ /* 0x000fec0000000200 */
[----:B------:R-:W-:Y:S01]  /*b560*/  LDSM.16.M88.4 R180, [R204] ;  /* 0x00000000ccb4783b */ /* 0x000fe20000000200 */
[C---:B------:R-:W-:Y:S08]  /*b570*/  HMMA.16816.F32.BF16 R4, R176.reuse, R188, R4 ;  /* 0x000000bcb004723c */ /* 0x040ff00000041804 */
[C---:B------:R-:W-:Y:S01]  /*b580*/  HMMA.16816.F32.BF16 R8, R176.reuse, R190, R8 ;  /* 0x000000beb008723c */ /* 0x040fe20000041808 */
[----:B------:R-:W-:Y:S07]  /*b590*/  LDSM.16.M88.4 R188, [R225+0x1c100] ;  /* 0x01c10000e1bc783b */ /* 0x000fee0000000200 */
[C---:B----4-:R-:W-:Y:S08]  /*b5a0*/  HMMA.16816.F32.BF16 R12, R176.reuse, R168, R12 ;  /* 0x000000a8b00c723c */ /* 0x050ff0000004180c */
[C---:B------:R-:W-:Y:S01]  /*b5b0*/  HMMA.16816.F32.BF16 R16, R176.reuse, R170, R16 ;  /* 0x000000aab010723c */ /* 0x040fe20000041810 */
[----:B------:R-:W1:Y:S07]  /*b5c0*/  LDSM.16.M88.4 R168, [R206] ;  /* 0x00000000cea8783b */ /* 0x000e6e0000000200 */
[C---:B------:R-:W-:Y:S08]  /*b5d0*/  HMMA.16816.F32.BF16 R20, R176.reuse, R200, R20 ;  /* 0x000000c8b014723c */ /* 0x040ff00000041814 */
[C---:B------:R-:W-:Y:S01]  /*b5e0*/  HMMA.16816.F32.BF16 R24, R176.reuse, R202, R24 ;  /* 0x000000cab018723c */ /* 0x040fe20000041818 */
[----:B------:R-:W4:Y:S07]  /*b5f0*/  LDSM.16.M88.4 R200, [R224+0xe100] ;  /* 0x00e10000e0c8783b */ /* 0x000f2e0000000200 */
[C---:B--2---:R-:W-:Y:S08]  /*b600*/  HMMA.16816.F32.BF16 R28, R176.reuse, R184, R28 ;  /* 0x000000b8b01c723c */ /* 0x044ff0000004181c */
[----:B------:R-:W-:Y:S01]  /*b610*/  HMMA.16816.F32.BF16 R32, R176, R186, R32 ;  /* 0x000000bab020723c */ /* 0x000fe20000041820 */
[----:B------:R-:W2:Y:S06]  /*b620*/  LDSM.16.M88.4 R176, [R224+0xe900] ;  /* 0x00e90000e0b0783b */ /* 0x000eac0000000200 */
[----:B------:R-:W5:Y:S01]  /*b630*/  LDSM.16.M88.4 R184, [R224+0xf100] ;  /* 0x00f10000e0b8783b */ /* 0x000f620000000200 */
        /* <DEDUP_REMOVED lines=15> */
[----:B------:R-:W4:Y:S01]  /*b730*/  LDSM.16.M88.4 R200, [R216+0x7800] ;  /* 0x00780000d8c8783b */ /* 0x000f220000000200 */
[----:B------:R-:W-:Y:S05]  /*b740*/  DEPBAR.LE SB0, 0x0 ;  /* 0x000080000000791a */ /* 0x000fea0000000000 */
[----:B------:R-:W-:Y:S01]  /*b750*/  BAR.SYNC.DEFER_BLOCKING 0x0 ;  /* 0x0000000000007b1d */ /* 0x000fe20000010000 */
[C---:B--2---:R-:W-:Y:S08]  /*b760*/  HMMA.16816.F32.BF16 R12, R188.reuse, R176, R12 ;  /* 0x000000b0bc0c723c */ /* 0x044ff0000004180c */
[C---:B------:R-:W-:Y:S08]  /*b770*/  HMMA.16816.F32.BF16 R16, R188.reuse, R178, R16 ;  /* 0x000000b2bc10723c */ /* 0x040ff00000041810 */
[C---:B-----5:R-:W-:Y:S08]  /*b780*/  HMMA.16816.F32.BF16 R20, R188.reuse, R184, R20 ;  /* 0x000000b8bc14723c */ /* 0x060ff00000041814 */
[C---:B------:R-:W-:Y:S08]  /*b790*/  HMMA.16816.F32.BF16 R24, R188.reuse, R186, R24 ;  /* 0x000000babc18723c */ /* 0x040ff00000041818 */
[C---:B---3--:R-:W-:Y:S08]  /*b7a0*/  HMMA.16816.F32.BF16 R28, R188.reuse, R196, R28 ;  /* 0x000000c4bc1c723c */ /* 0x048ff0000004181c */
[----:B------:R-:W-:Y:S08]  /*b7b0*/  HMMA.16816.F32.BF16 R32, R188, R198, R32 ;  /* 0x000000c6bc20723c */ /* 0x000ff00000041820 */
[C---:B-1----:R-:W-:Y:S08]  /*b7c0*/  HMMA.16816.F32.BF16 R4, R168.reuse, R172, R4 ;  /* 0x000000aca804723c */ /* 0x042ff00000041804 */
[C---:B------:R-:W-:Y:S08]  /*b7d0*/  HMMA.16816.F32.BF16 R8, R168.reuse, R174, R8 ;  /* 0x000000aea808723c */ /* 0x040ff00000041808 */
[C---:B------:R-:W-:Y:S08]  /*b7e0*/  HMMA.16816.F32.BF16 R12, R168.reuse, R180, R12 ;  /* 0x000000b4a80c723c */ /* 0x040ff0000004180c */
[C---:B------:R-:W-:Y:S08]  /*b7f0*/  HMMA.16816.F32.BF16 R16, R168.reuse, R182, R16 ;  /* 0x000000b6a810723c */ /* 0x040ff00000041810 */
[C---:B------:R-:W-:Y:S08]  /*b800*/  HMMA.16816.F32.BF16 R20, R168.reuse, R192, R20 ;  /* 0x000000c0a814723c */ /* 0x040ff00000041814 */
[C---:B------:R-:W-:Y:S08]  /*b810*/  HMMA.16816.F32.BF16 R24, R168.reuse, R194, R24 ;  /* 0x000000c2a818723c */ /* 0x040ff00000041818 */
[C---:B----4-:R-:W-:Y:S08]  /*b820*/  HMMA.16816.F32.BF16 R28, R168.reuse, R200, R28 ;  /* 0x000000c8a81c723c */ /* 0x050ff0000004181c */
        /* <DEDUP_REMOVED lines=10> */
[----:B------:R-:W-:Y:S01]  /*b8d0*/  LOP3.LUT R176, R176, 0xf, RZ, 0xc0, !PT ;  /* 0x0000000fb0b07812 */ /* 0x000fe200078ec0ff */
[----:B------:R-:W-:Y:S01]  /*b8e0*/  IMAD.SHL.U32 R186, R244, 0x2, RZ ;  /* 0x00000002f4ba7824 */ /* 0x000fe200078e00ff */
        /* <DEDUP_REMOVED lines=30> */
[----:B------:R-:W-:Y:S01]  /*bad0*/  SHFL.IDX PT, R175, R168, RZ, 0x181f ;  /* 0x00181fffa8af7589 */ /* 0x000fe200000e0000 */
[----:B------:R-:W-:Y:S03]  /*bae0*/  IMAD.SHL.U32 R0, R241, 0x2, RZ ;  /* 0x00000002f1007824 */ /* 0x000fe600078e00ff */
[----:B------:R-:W1:Y:S04]  /*baf0*/  SHFL.IDX PT, R169, R168, 0x1, 0x181f ;  /* 0x00381f00a8a97f89 */ /* 0x000e6800000e0000 */
[----:B------:R-:W2:Y:S04]  /*bb00*/  SHFL.IDX PT, R171, R167, 0x1, 0x181f ;  /* 0x00381f00a7ab7f89 */ /* 0x000ea800000e0000 */
[----:B------:R-:W3:Y:S01]  /*bb10*/  SHFL.IDX PT, R167, R167, RZ, 0x181f ;  /* 0x00181fffa7a77589 */ /* 0x000ee200000e0000 */
[----:B-1----:R-:W-:Y:S04]  /*bb20*/  IADD3 R178, P1, P0, R178, R169, R251 ;  /* 0x000000a9b2b27210 */ /* 0x002fe8000783e0fb */
[----:B--2---:R-:W-:Y:S02]  /*bb30*/  IADD3.X R179, RZ, R171, R252, P1, P0 ;  /* 0x000000abffb37210 */ /* 0x004fe40000fe04fc */
[----:B------:R-:W-:Y:S04]  /*bb40*/  IADD3 R176, P1, P0, R176, R169, R164 ;  /* 0x000000a9b0b07210 */ /* 0x000fe8000783e0a4 */
[----:B------:R-:W-:Y:S02]  /*bb50*/  IADD3.X R177, RZ, R171, R166, P1, P0 ;  /* 0x000000abffb17210 */ /* 0x000fe40000fe04a6 */
[----:B------:R-:W-:Y:S04]  /*bb60*/  IADD3 R172, P1, P0, R172, R169, R0 ;  /* 0x000000a9acac7210 */ /* 0x000fe8000783e000 */
[----:B------:R-:W-:Y:S02]  /*bb70*/  IADD3.X R173, RZ, R171, R2, P1, P0 ;  /* 0x000000abffad7210 */ /* 0x000fe40000fe0402 */
[----:B------:R-:W-:Y:S05]  /*bb80*/  IADD3 R180, P0, R175, R164, RZ ;  /* 0x000000a4afb47210 */ /* 0x000fea0007f1e0ff */
[----:B---3--:R-:W-:Y:S01]  /*bb90*/  IMAD.X R181, R167, 0x1, R166, P0 ;  /* 0x00000001a7b57824 */ /* 0x008fe200000e06a6 */
[----:B------:R-:W-:Y:S05]  /*bba0*/  IADD3 R182, P0, R175, R0, RZ ;  /* 0x00000000afb67210 */ /* 0x000fea0007f1e0ff */
[----:B------:R-:W-:Y:S01]  /*bbb0*/  IMAD.X R183, R167, 0x1, R2, P0 ;  /* 0x00000001a7b77824 */ /* 0x000fe200000e0602 */
[-C--:B------:R-:W-:Y:S05]  /*bbc0*/  IADD3 R184, P0, R175, R186.reuse, RZ ;  /* 0x000000baafb87210 */ /* 0x080fea0007f1e0ff */
[--C-:B------:R-:W-:Y:S01]  /*bbd0*/  IMAD.X R185, R167, 0x1, R187.reuse, P0 ;  /* 0x00000001a7b97824 */ /* 0x100fe200000e06bb */
        /* <DEDUP_REMOVED lines=17> */
.L_x_2002:
[----:B------:R-:W-:Y:S01]  /*bcf0*/  FMNMX.FTZ R0, R4, R3, !PT ;  /* 0x0000000304007209 */ /* 0x000fe20007810000 */
[----:B-1----:R-:W-:Y:S01]  /*bd00*/  LDSM.16.MT88.4 R172, [R222+0x100] ;  /* 0x00010000deac783b */ /* 0x002fe20000004200 */
        /* <DEDUP_REMOVED lines=34> */
[----:B------:R-:W-:Y:S02]  /*bf30*/  PLOP3.LUT P0, PT, PT, PT, UP2, 0x80, 0x0 ;  /* 0x000000000000781c */ /* 0x000fe40003f0f028 */
[----:B------:R-:W-:Y:S02]  /*bf40*/  FMNMX.FTZ R170, R33, R0, !PT ;  /* 0x0000000021aa7209 */ /* 0x000fe40007810000 */
[----:B------:R-:W-:Y:S03]  /*bf50*/  FMNMX.FTZ R0, R34, R169, !PT ;  /* 0x000000a922007209 */ /* 0x000fe60007810000 */
[----:B------:R-:W-:Y:S01]  /*bf60*/  SHFL.BFLY PT, R171, R170, 0x2, 0x1f ;  /* 0x0c401f00aaab7f89 */ /* 0x000fe200000e0000 */
[----:B------:R-:W-:Y:S07]  /*bf70*/  FMNMX.FTZ R166, R35, R0, !PT ;  /* 0x0000000023a67209 */ /* 0x000fee0007810000 */
[----:B------:R-:W1:Y:S02]  /*bf80*/  SHFL.BFLY PT, R169, R166, 0x2, 0x1f ;  /* 0x0c401f00a6a97f89 */ /* 0x000e6400000e0000 */
[----:B-1----:R-:W-:Y:S02]  /*bf90*/  FMNMX.FTZ R167, R166, R169, !PT ;  /* 0x000000a9a6a77209 */ /* 0x002fe40007810000 */
[----:B------:R-:W-:Y:S04]  /*bfa0*/  FMNMX.FTZ R168, R170, R171, !PT ;  /* 0x000000abaaa87209 */ /* 0x000fe80007810000 */
[----:B------:R-:W1:Y:S08]  /*bfb0*/  SHFL.BFLY PT, R164, R167, 0x1, 0x1f ;  /* 0x0c201f00a7a47f89 */ /* 0x000e7000000e0000 */
[----:B------:R-:W2:Y:S01]  /*bfc0*/  SHFL.BFLY PT, R171, R168, 0x1, 0x1f ;  /* 0x0c201f00a8ab7f89 */ /* 0x000ea200000e0000 */
[----:B-1----:R-:W-:Y:S05]  /*bfd0*/  FMNMX.FTZ R164, R164, R167, !PT ;  /* 0x000000a7a4a47209 */ /* 0x002fea0007810000 */
[----:B------:R-:W-:Y:S01]  /*bfe0*/  FMUL.FTZ R189, R164, c[0x0][0x2d0] ;  /* 0x0000b400a4bd7a20 */ /* 0x000fe20000410000 */
[----:B--2---:R-:W-:Y:S03]  /*bff0*/  FMNMX.FTZ R0, R168, R171, !PT ;  /* 0x000000aba8007209 */ /* 0x004fe60007810000 */
[--C-:B------:R-:W-:Y:S01]  /*c000*/  FFMA.FTZ R6, R6, c[0x0][0x2d0], -R189.reuse ;  /* 0x0000b40006067a23 */ /* 0x100fe200000108bd */
[----:B------:R-:W1:Y:S01]  /*c010*/  LDSM.16.MT88.4 R168, [R227+0x100] ;  /* 0x00010000e3a8783b */ /* 0x000e620000004200 */
[----:B------:R-:W-:Y:S02]  /*c020*/  FFMA.FTZ R7, R7, c[0x0][0x2d0], -R189 ;  /* 0x0000b40007077a23 */ /* 0x000fe400000108bd */
[C---:B------:R-:W-:Y:S02]  /*c030*/  FADD.FTZ R2, -R0.reuse, R3 ;  /* 0x0000000300027221 */ /* 0x040fe40000010100 */
[----:B------:R-:W-:Y:S01]  /*c040*/  FMUL.FTZ R191, R0, c[0x0][0x2d0] ;  /* 0x0000b40000bf7a20 */ /* 0x000fe20000410000 */
[----:B------:R-:W-:Y:S01]  /*c050*/  MUFU.EX2 R6, R6 ;  /* 0x0000000600067308 */ /* 0x000fe20000000800 */
[----:B------:R-:W-:Y:S02]  /*c060*/  FMUL.FTZ R3, R2, c[0x0][0x2d0] ;  /* 0x0000b40002037a20 */ /* 0x000fe40000410000 */
[----:B------:R-:W-:Y:S02]  /*c070*/  FADD.FTZ R2, -R164, R165 ;  /* 0x000000a5a4027221 */ /* 0x000fe40000010100 */
[--C-:B------:R-:W-:Y:S02]  /*c080*/  FFMA.FTZ R188, R4, c[0x0][0x2d0], -R191.reuse ;  /* 0x0000b40004bc7a23 */ /* 0x100fe400000108bf */
[----:B------:R-:W-:Y:S02]  /*c090*/  FMUL.FTZ R165, R2, c[0x0][0x2d0] ;  /* 0x0000b40002a57a20 */ /* 0x000fe40000410000 */
[--C-:B------:R-:W-:Y:S01]  /*c0a0*/  FFMA.FTZ R5, R5, c[0x0][0x2d0], -R191.reuse ;  /* 0x0000b40005057a23 */ /* 0x100fe200000108bf */
[----:B------:R-:W-:Y:S01]  /*c0b0*/  MUFU.EX2 R7, R7 ;  /* 0x0000000700077308 */ /* 0x000fe20000000800 */
[--C-:B------:R-:W-:Y:S02]  /*c0c0*/  FFMA.FTZ R166, R8, c[0x0][0x2d0], -R191.reuse ;  /* 0x0000b40008a67a23 */ /* 0x100fe400000108bf */
[----:B------:R-:W-:Y:S02]  /*c0d0*/  FFMA.FTZ R167, R9, c[0x0][0x2d0], -R191 ;  /* 0x0000b40009a77a23 */ /* 0x000fe400000108bf */
[----:B------:R-:W-:Y:S02]  /*c0e0*/  FFMA.FTZ R190, R11, c[0x0][0x2d0], -R189 ;  /* 0x0000b4000bbe7a23 */ /* 0x000fe400000108bd */
[--C-:B------:R-:W-:Y:S02]  /*c0f0*/  FFMA.FTZ R192, R12, c[0x0][0x2d0], -R191.reuse ;  /* 0x0000b4000cc07a23 */ /* 0x100fe400000108bf */
[----:B------:R-:W-:Y:S01]  /*c100*/  FFMA.FTZ R193, R13, c[0x0][0x2d0], -R191 ;  /* 0x0000b4000dc17a23 */ /* 0x000fe200000108bf */
[----:B------:R2:W3:Y:S01]  /*c110*/  MUFU.EX2 R2, R165 ;  /* 0x000000a500027308 */ /* 0x0004e20000000800 */
[--C-:B------:R-:W-:Y:S02]  /*c120*/  FFMA.FTZ R194, R14, c[0x0][0x2d0], -R189.reuse ;  /* 0x0000b4000ec27a23 */ /* 0x100fe400000108bd */
[----:B------:R-:W-:Y:S02]  /*c130*/  FFMA.FTZ R195, R15, c[0x0][0x2d0], -R189 ;  /* 0x0000b4000fc37a23 */ /* 0x000fe400000108bd */
[----:B------:R-:W-:Y:S01]  /*c140*/  LDSM.16.MT88.4 R12, [R220+0x6100] ;  /* 0x00610000dc0c783b */ /* 0x000fe20000004200 */
[--C-:B------:R-:W-:Y:S02]  /*c150*/  FFMA.FTZ R196, R16, c[0x0][0x2d0], -R191.reuse ;  /* 0x0000b40010c47a23 */ /* 0x100fe400000108bf */
[----:B------:R-:W-:Y:S02]  /*c160*/  FFMA.FTZ R197, R17, c[0x0][0x2d0], -R191 ;  /* 0x0000b40011c57a23 */ /* 0x000fe400000108bf */
[----:B------:R-:W-:Y:S01]  /*c170*/  MUFU.EX2 R188, R188 ;  /* 0x000000bc00bc7308 */ /* 0x000fe20000000800 */
[--C-:B------:R-:W-:Y:S02]  /*c180*/  FFMA.FTZ R198, R18, c[0x0][0x2d0], -R189.reuse ;  /* 0x0000b40012c67a23 */ /* 0x100fe400000108bd */
[----:B------:R-:W-:Y:S02]  /*c190*/  FFMA.FTZ R199, R19, c[0x0][0x2d0], -R189 ;  /* 0x0000b40013c77a23 */ /* 0x000fe400000108bd */
[----:B------:R-:W-:Y:S01]  /*c1a0*/  LDSM.16.MT88.4 R16, [R222+0x900] ;  /* 0x00090000de10783b */ /* 0x000fe20000004200 */
[----:B------:R-:W-:Y:S02]  /*c1b0*/  FFMA.FTZ R200, R28, c[0x0][0x2d0], -R191 ;  /* 0x0000b4001cc87a23 */ /* 0x000fe400000108bf */
[--C-:B------:R-:W-:Y:S02]  /*c1c0*/  FFMA.FTZ R201, R34, c[0x0][0x2d0], -R189.reuse ;  /* 0x0000b40022c97a23 */ /* 0x100fe400000108bd */
[----:B------:R-:W-:Y:S01]  /*c1d0*/  MUFU.EX2 R5, R5 ;  /* 0x0000000500057308 */ /* 0x000fe20000000800 */
[----:B--2---:R-:W-:Y:S02]  /*c1e0*/  FFMA.FTZ R165, R10, c[0x0][0x2d0], -R189 ;  /* 0x0000b4000aa57a23 */ /* 0x004fe400000108bd */
[C---:B---3--:R-:W-:Y:S02]  /*c1f0*/  FMUL.FTZ R10, R2.reuse, R162 ;  /* 0x000000a2020a7220 */ /* 0x048fe40000410000 */
[C---:B------:R-:W-:Y:S05]  /*c200*/  FMUL.FTZ R11, R2.reuse, R163 ;  /* 0x000000a3020b7220 */ /* 0x040fea0000410000 */
        /* <DEDUP_REMOVED lines=18> */
[----:B------:R-:W3:Y:S01]  /*c330*/  MUFU.EX2 R190, R190 ;  /* 0x000000be00be7308 */ /* 0x000ee20000000800 */
[C---:B------:R-:W-:Y:S02]  /*c340*/  FMUL.FTZ R39, R2.reuse, R39 ;  /* 0x0000002702277220 */ /* 0x040fe40000410000 */
[C---:B------:R-:W-:Y:S01]  /*c350*/  FMUL.FTZ R42, R2.reuse, R42 ;  /* 0x0000002a022a7220 */ /* 0x040fe20000410000 */
[----:B--2---:R-:W-:Y:S01]  /*c360*/  F2FP.BF16.PACK_AB R162, R167, R166 ;  /* 0x000000a6a7a2723e */ /* 0x004fe200000010ff */
        /* <DEDUP_REMOVED lines=16> */
[----:B------:R-:W3:Y:S01]  /*c470*/  MUFU.EX2 R193, R193 ;  /* 0x000000c100c17308 */ /* 0x000ee20000000800 */
[C---:B------:R-:W-:Y:S02]  /*c480*/  FMUL.FTZ R70, R2.reuse, R70 ;  /* 0x0000004602467220 */ /* 0x040fe40000410000 */
[C---:B------:R-:W-:Y:S02]  /*c490*/  FMUL.FTZ R71, R2.reuse, R71 ;  /* 0x0000004702477220 */ /* 0x040fe40000410000 */
[----:B--2---:R-:W-:Y:S01]  /*c4a0*/  FMUL.FTZ R8, R3, R160 ;  /* 0x000000a003087220 */ /* 0x004fe20000410000 */
[----:B------:R-:W-:Y:S01]  /*c4b0*/  F2FP.BF16.PACK_AB R160, R5, R188 ;  /* 0x000000bc05a0723e */ /* 0x000fe200000010ff */
[----:B------:R-:W-:Y:S01]  /*c4c0*/  FMUL.FTZ R9, R3, R161 ;  /* 0x000000a103097220 */ /* 0x000fe20000410000 */
[----:B------:R-:W-:Y:S01]  /*c4d0*/  F2FP.BF16.PACK_AB R161, R7, R6 ;  /* 0x0000000607a1723e */ /* 0x000fe200000010ff */
[C---:B------:R-:W-:Y:S01]  /*c4e0*/  FMUL.FTZ R132, R3.reuse, R132 ;  /* 0x0000008403847220 */ /* 0x040fe20000410000 */
[----:B------:R-:W-:Y:S01]  /*c4f0*/  MUFU.EX2 R194, R194 ;  /* 0x000000c200c27308 */ /* 0x000fe20000000800 */
[C---:B------:R-:W-:Y:S02]  /*c500*/  FMUL.FTZ R133, R3.reuse, R133 ;  /* 0x0000008503857220 */ /* 0x040fe40000410000 */
[C---:B------:R-:W-:Y:S02]  /*c510*/  FMUL.FTZ R136, R3.reuse, R136 ;  /* 0x0000008803887220 */ /* 0x040fe40000410000 */
[C---:B-1----:R-:W-:Y:S05]  /*c520*/  HMMA.16816.F32.BF16 R8, R160.reuse, R168, R8 ;  /* 0x000000a8a008723c */ /* 0x042fea0000041808 */
[C---:B------:R-:W-:Y:S01]  /*c530*/  FMUL.FTZ R137, R3.reuse, R137 ;  /* 0x0000008903897220 */ /* 0x040fe20000410000 */
[----:B------:R-:W1:Y:S01]  /*c540*/  MUFU.EX2 R195, R195 ;  /* 0x000000c300c37308 */ /* 0x000e620000000800 */
[C---:B------:R-:W-:Y:S01]  /*c550*/  FMUL.FTZ R140, R3.reuse, R140 ;  /* 0x0000008c038c7220 */ /* 0x040fe20000410000 */
[C---:B------:R-:W-:Y:S01]  /*c560*/  HMMA.16816.F32.BF16 R132, R160.reuse, R170, R132 ;  /* 0x000000aaa084723c */ /* 0x040fe20000041884 */
[----:B------:R-:W2:Y:S03]  /*c570*/  LDSM.16.MT88.4 R168, [R220+0x100] ;  /* 0x00010000dca8783b */ /* 0x000ea60000004200 */
[C---:B------:R-:W-:Y:S02]  /*c580*/  FMUL.FTZ R141, R3.reuse, R141 ;  /* 0x0000008d038d7220 */ /* 0x040fe40000410000 */
[C---:B------:R-:W-:Y:S02]  /*c590*/  FMUL.FTZ R144, R3.reuse, R144 ;  /* 0x0000009003907220 */ /* 0x040fe40000410000 */
[C---:B------:R-:W-:Y:S01]  /*c5a0*/  HMMA.16816.F32.BF16 R136, R160.reuse, R172, R136 ;  /* 0x000000aca088723c */ /* 0x040fe20000041888 */
[----:B------:R-:W-:Y:S03]  /*c5b0*/  MUFU.EX2 R196, R196 ;  /* 0x000000c400c47308 */ /* 0x000fe60000000800 */
[C---:B------:R-:W-:Y:S02]  /*c5c0*/  FMUL.FTZ R145, R3.reuse, R145 ;  /* 0x0000009103917220 */ /* 0x040fe40000410000 */
[C---:B------:R-:W-:Y:S02]  /*c5d0*/  FMUL.FTZ R148, R3.reuse, R148 ;  /* 0x0000009403947220 */ /* 0x040fe40000410000 */
[C---:B------:R-:W-:Y:S01]  /*c5e0*/  HMMA.16816.F32.BF16 R140, R160.reuse, R174, R140 ;  /* 0x000000aea08c723c */ /* 0x040fe2000004188c */
[----:B------:R-:W4:Y:S02]  /*c5f0*/  LDSM.16.MT88.4 R172, [R227+0x2100] ;  /* 0x00210000e3ac783b */ /* 0x000f240000004200 */
[----:B------:R-:W5:Y:S01]  /*c600*/  MUFU.EX2 R197, R197 ;  /* 0x000000c500c57308 */ /* 0x000f620000000800 */
[C---:B------:R-:W-:Y:S02]  /*c610*/  FMUL.FTZ R149, R3.reuse, R149 ;  /* 0x0000009503957220 */ /* 0x040fe40000410000 */
[C---:B------:R-:W-:Y:S02]  /*c620*/  FMUL.FTZ R152, R3.reuse, R152 ;  /* 0x0000009803987220 */ /* 0x040fe40000410000 */
[C---:B------:R-:W-:Y:S04]  /*c630*/  HMMA.16816.F32.BF16 R144, R160.reuse, R176, R144 ;  /* 0x000000b0a090723c */ /* 0x040fe80000041890 */
[C---:B------:R-:W-:Y:S01]  /*c640*/  FMUL.FTZ R153, R3.reuse, R153 ;  /* 0x0000009903997220 */ /* 0x040fe20000410000 */
[----:B------:R-:W-:Y:S01]  /*c650*/  MUFU.EX2 R198, R198 ;  /* 0x000000c600c67308 */ /* 0x000fe20000000800 */
[C---:B------:R-:W-:Y:S02]  /*c660*/  FMUL.FTZ R156, R3.reuse, R156 ;  /* 0x0000009c039c7220 */ /* 0x040fe40000410000 */
[C---:B------:R-:W-:Y:S01]  /*c670*/  HMMA.16816.F32.BF16 R148, R160.reuse, R178, R148 ;  /* 0x000000b2a094723c */ /* 0x040fe20000041894 */
[----:B------:R-:W1:Y:S03]  /*c680*/  LDSM.16.MT88.4 R176, [R222+0x2100] ;  /* 0x00210000deb0783b */ /* 0x000e660000004200 */
[C---:B------:R-:W-:Y:S02]  /*c690*/  FMUL.FTZ R157, R3.reuse, R157 ;  /* 0x0000009d039d7220 */ /* 0x040fe40000410000 */
[C---:B------:R-:W-:Y:S01]  /*c6a0*/  FMUL.FTZ R36, R3.reuse, R36 ;  /* 0x0000002403247220 */ /* 0x040fe20000410000 */
[----:B------:R-:W1:Y:S01]  /*c6b0*/  MUFU.EX2 R199, R199 ;  /* 0x000000c700c77308 */ /* 0x000e620000000800 */
[C---:B------:R-:W-:Y:S01]  /*c6c0*/  FMUL.FTZ R37, R3.reuse, R37 ;  /* 0x0000002503257220 */ /* 0x040fe20000410000 */
[C---:B--2---:R-:W-:Y:S03]  /*c6d0*/  HMMA.16816.F32.BF16 R152, R160.reuse, R168, R152 ;  /* 0x000000a8a098723c */ /* 0x044fe60000041898 */
[C---:B------:R-:W-:Y:S02]  /*c6e0*/  FMUL.FTZ R40, R3.reuse, R40 ;  /* 0x0000002803287220 */ /* 0x040fe40000410000 */
[C---:B------:R-:W-:Y:S02]  /*c6f0*/  FMUL.FTZ R41, R3.reuse, R41 ;  /* 0x0000002903297220 */ /* 0x040fe40000410000 */
[C---:B------:R-:W-:Y:S01]  /*c700*/  FMUL.FTZ R44, R3.reuse, R44 ;  /* 0x0000002c032c7220 */ /* 0x040fe20000410000 */
[C---:B------:R-:W-:Y:S01]  /*c710*/  HMMA.16816.F32.BF16 R156, R160.reuse, R170, R156 ;  /* 0x000000aaa09c723c */ /* 0x040fe2000004189c */
[----:B------:R-:W2:Y:S01]  /*c720*/  LDSM.16.MT88.4 R168, [R221+0x2100] ;  /* 0x00210000dda8783b */ /* 0x000ea20000004200 */
[----:B------:R-:W-:Y:S02]  /*c730*/  MUFU.EX2 R200, R200 ;  /* 0x000000c800c87308 */ /* 0x000fe40000000800 */
[C---:B------:R-:W-:Y:S02]  /*c740*/  FMUL.FTZ R45, R3.reuse, R45 ;  /* 0x0000002d032d7220 */ /* 0x040fe40000410000 */
[C---:B------:R-:W-:Y:S02]  /*c750*/  FMUL.FTZ R48, R3.reuse, R48 ;  /* 0x0000003003307220 */ /* 0x040fe40000410000 */
[C---:B----4-:R-:W-:Y:S04]  /*c760*/  HMMA.16816.F32.BF16 R36, R160.reuse, R172, R36 ;  /* 0x000000aca024723c */ /* 0x050fe80000041824 */
[C---:B------:R-:W-:Y:S01]  /*c770*/  FMUL.FTZ R49, R3.reuse, R49 ;  /* 0x0000003103317220 */ /* 0x040fe20000410000 */
[----:B------:R-:W-:Y:S01]  /*c780*/  MUFU.EX2 R201, R201 ;  /* 0x000000c900c97308 */ /* 0x000fe20000000800 */
[C---:B------:R-:W-:Y:S02]  /*c790*/  FMUL.FTZ R52, R3.reuse, R52 ;  /* 0x0000003403347220 */ /* 0x040fe40000410000 */
[C---:B------:R-:W-:Y:S01]  /*c7a0*/  HMMA.16816.F32.BF16 R40, R160.reuse, R174, R40 ;  /* 0x000000aea028723c */ /* 0x040fe20000041828 */
[----:B------:R-:W4:Y:S03]  /*c7b0*/  LDSM.16.MT88.4 R172, [R220+0x2100] ;  /* 0x00210000dcac783b */ /* 0x000f260000004200 */
        /* <DEDUP_REMOVED lines=18> */
[C---:B----4-:R-:W-:Y:S04]  /*c8e0*/  HMMA.16816.F32.BF16 R60, R160.reuse, R172, R60 ;  /* 0x000000aca03c723c */ /* 0x050fe8000004183c */
[C---:B------:R-:W-:Y:S02]  /*c8f0*/  FMUL.FTZ R75, R2.reuse, R75 ;  /* 0x0000004b024b7220 */ /* 0x040fe40000410000 */
        /* <DEDUP_REMOVED lines=21> */
[C---:B------:R-:W-:Y:S03]  /*ca50*/  FMUL.FTZ R89, R3.reuse, R89 ;  /* 0x0000005903597220 */ /* 0x040fe60000410000 */
[C---:B----4-:R-:W-:Y:S03]  /*ca60*/  HMMA.16816.F32.BF16 R84, R160.reuse, R172, R84 ;  /* 0x000000aca054723c */ /* 0x050fe60000041854 */
[C---:B------:R-:W-:Y:S02]  /*ca70*/  FMUL.FTZ R90, R2.reuse, R90 ;  /* 0x0000005a025a7220 */ /* 0x040fe40000410000 */
[C---:B------:R-:W-:Y:S02]  /*ca80*/  FMUL.FTZ R91, R2.reuse, R91 ;  /* 0x0000005b025b7220 */ /* 0x040fe40000410000 */
[C---:B------:R-:W-:Y:S02]  /*ca90*/  FMUL.FTZ R92, R3.reuse, R92 ;  /* 0x0000005c035c7220 */ /* 0x040fe40000410000 */
[C---:B------:R-:W-:Y:S03]  /*caa0*/  FMUL.FTZ R93, R3.reuse, R93 ;  /* 0x0000005d035d7220 */ /* 0x040fe60000410000 */
[C---:B------:R-:W-:Y:S01]  /*cab0*/  HMMA.16816.F32.BF16 R88, R160.reuse, R174, R88 ;  /* 0x000000aea058723c */ /* 0x040fe20000041858 */
[----:B------:R-:W4:Y:S02]  /*cac0*/  LDSM.16.MT88.4 R172, [R222+0x6100] ;  /* 0x00610000deac783b */ /* 0x000f240000004200 */
        /* <DEDUP_REMOVED lines=43> */
[----:B------:R-:W-:Y:S02]  /*cd80*/  LDSM.16.MT88.4 R176, [R227+0x2900] ;  /* 0x00290000e3b0783b */ /* 0x000fe40000004200 */
[C---:B------:R-:W-:Y:S02]  /*cd90*/  FMUL.FTZ R126, R2.reuse, R126 ;  /* 0x0000007e027e7220 */ /* 0x040fe40000410000 */
[C---:B------:R-:W-:Y:S02]  /*cda0*/  FMUL.FTZ R127, R2.reuse, R127 ;  /* 0x0000007f027f7220 */ /* 0x040fe40000410000 */
[C---:B------:R-:W-:Y:S02]  /*cdb0*/  FMUL.FTZ R128, R3.reuse, R128 ;  /* 0x0000008003807220 */ /* 0x040fe40000410000 */
[----:B------:R-:W-:Y:S03]  /*cdc0*/  FMUL.FTZ R129, R3, R129 ;  /* 0x0000008103817220 */ /* 0x000fe60000410000 */
[C---:B------:R-:W-:Y:S03]  /*cdd0*/  HMMA.16816.F32.BF16 R124, R160.reuse, R12, R124 ;  /* 0x0000000ca07c723c */ /* 0x040fe6000004187c */
[C---:B------:R-:W-:Y:S02]  /*cde0*/  FMUL.FTZ R130, R2.reuse, R130 ;  /* 0x0000008202827220 */ /* 0x040fe40000410000 */
[C---:B------:R-:W-:Y:S02]  /*cdf0*/  FMUL.FTZ R131, R2.reuse, R131 ;  /* 0x0000008302837220 */ /* 0x040fe40000410000 */
[----:B---3--:R-:W-:Y:S01]  /*ce00*/  F2FP.BF16.PACK_AB R12, R193, R192 ;  /* 0x000000c0c10c723e */ /* 0x008fe200000010ff */
[----:B------:R-:W-:Y:S01]  /*ce10*/  FFMA.FTZ R188, R3, R240, R188 ;  /* 0x000000f003bc7223 */ /* 0x000fe200000100bc */
[----:B------:R-:W-:Y:S03]  /*ce20*/  F2FP.BF16.PACK_AB R13, R195, R194 ;  /* 0x000000c2c30d723e */ /* 0x000fe600000010ff */
[----:B------:R-:W-:Y:S01]  /*ce30*/  HMMA.16816.F32.BF16 R128, R160, R14, R128 ;  /* 0x0000000ea080723c */ /* 0x000fe20000041880 */
[----:B------:R-:W1:Y:S02]  /*ce40*/  LDSM.16.MT88.4 R160, [R220+0x900] ;  /* 0x00090000dca0783b */ /* 0x000e640000004200 */
[----:B------:R-:W-:Y:S01]  /*ce50*/  MOV R3, R0 ;  /* 0x0000000000037202 */ /* 0x000fe20000000f00 */
[----:B------:R-:W-:Y:S02]  /*ce60*/  FFMA.FTZ R6, R2, R239, R6 ;  /* 0x000000ef02067223 */ /* 0x000fe40000010006 */
[----:B------:R-:W-:Y:S01]  /*ce70*/  FADD.FTZ R5, R5, R188 ;  /* 0x000000bc05057221 */ /* 0x000fe20000010000 */
[----:B-----5:R-:W-:Y:S01]  /*ce80*/  F2FP.BF16.PACK_AB R14, R197, R196 ;  /* 0x000000c4c50e723e */ /* 0x020fe200000010ff */
[----:B------:R-:W-:Y:S01]  /*ce90*/  FADD.FTZ R6, R7, R6 ;  /* 0x0000000607067221 */ /* 0x000fe20000010000 */
[----:B------:R-:W-:Y:S03]  /*cea0*/  F2FP.BF16.PACK_AB R15, R199, R198 ;  /* 0x000000c6c70f723e */ /* 0x000fe600000010ff */
[----:B------:R-:W-:Y:S02]  /*ceb0*/  FADD.FTZ R166, R166, R5 ;  /* 0x00000005a6a67221 */ /* 0x000fe40000010000 */
[----:B------:R-:W-:Y:S01]  /*cec0*/  FADD.FTZ R5, R165, R6 ;  /* 0x00000006a5057221 */ /* 0x000fe20000010000 */
[----:B------:R-:W-:Y:S01]  /*ced0*/  MOV R165, R164 ;  /* 0x000000a400a57202 */ /* 0x000fe20000000f00 */
[C---:B--2---:R-:W-:Y:S05]  /*cee0*/  HMMA.16816.F32.BF16 R8, R12.reuse, R168, R8 ;  /* 0x000000a80c08723c */ /* 0x044fea0000041808 */
[----:B------:R-:W-:Y:S02]  /*cef0*/  FADD.FTZ R167, R167, R166 ;  /* 0x000000a6a7a77221 */ /* 0x000fe40000010000 */
[----:B------:R-:W-:Y:S01]  /*cf00*/  FADD.FTZ R5, R190, R5 ;  /* 0x00000005be057221 */ /* 0x000fe20000010000 */
[C---:B------:R-:W-:Y:S01]  /*cf10*/  HMMA.16816.F32.BF16 R132, R12.reuse, R170, R132 ;  /* 0x000000aa0c84723c */ /* 0x040fe20000041884 */
[----:B------:R-:W2:Y:S03]  /*cf20*/  LDSM.16.MT88.4 R168, [R222+0x2900] ;  /* 0x00290000dea8783b */ /* 0x000ea60000004200 */
[----:B------:R-:W-:Y:S02]  /*cf30*/  FADD.FTZ R192, R192, R167 ;  /* 0x000000a7c0c07221 */ /* 0x000fe40000010000 */
[----:B------:R-:W-:Y:S02]  /*cf40*/  FADD.FTZ R194, R194, R5 ;  /* 0x00000005c2c27221 */ /* 0x000fe40000010000 */
[C---:B------:R-:W-:Y:S04]  /*cf50*/  HMMA.16816.F32.BF16 R136, R12.reuse, R16, R136 ;  /* 0x000000100c88723c */ /* 0x040fe80000041888 */
[----:B------:R-:W-:Y:S02]  /*cf60*/  FADD.FTZ R193, R193, R192 ;  /* 0x000000c0c1c17221 */ /* 0x000fe40000010000 */
[----:B------:R-:W-:Y:S02]  /*cf70*/  FADD.FTZ R195, R195, R194 ;  /* 0x000000c2c3c37221 */ /* 0x000fe40000010000 */
[C---:B------:R-:W-:Y:S01]  /*cf80*/  HMMA.16816.F32.BF16 R140, R12.reuse, R18, R140 ;  /* 0x000000120c8c723c */ /* 0x040fe2000004188c */
[----:B------:R-:W3:Y:S03]  /*cf90*/  LDSM.16.MT88.4 R16, [R227+0x4900] ;  /* 0x00490000e310783b */ /* 0x000ee60000004200 */
[----:B------:R-:W-:Y:S02]  /*cfa0*/  FADD.FTZ R196, R196, R193 ;  /* 0x000000c1c4c47221 */ /* 0x000fe40000010000 */
[----:B------:R-:W-:Y:S02]  /*cfb0*/  FADD.FTZ R198, R198, R195 ;  /* 0x000000c3c6c67221 */ /* 0x000fe40000010000 */
[C---:B----4-:R-:W-:Y:S04]  /*cfc0*/  HMMA.16816.F32.BF16 R144, R12.reuse, R172, R144 ;  /* 0x000000ac0c90723c */ /* 0x050fe80000041890 */
[----:B------:R-:W-:Y:S02]  /*cfd0*/  FADD.FTZ R197, R197, R196 ;  /* 0x000000c4c5c57221 */ /* 0x000fe40000010000 */
[----:B------:R-:W-:Y:S02]  /*cfe0*/  FADD.FTZ R199, R199, R198 ;  /* 0x000000c6c7c77221 */ /* 0x000fe40000010000 */
[C---:B------:R-:W-:Y:S01]  /*cff0*/  HMMA.16816.F32.BF16 R148, R12.reuse, R174, R148 ;  /* 0x000000ae0c94723c */ /* 0x040fe20000041894 */
[----:B------:R-:W4:Y:S07]  /*d000*/  LDSM.16.MT88.4 R172, [R222+0x4900] ;  /* 0x00490000deac783b */ /* 0x000f2e0000004200 */
[C---:B-1----:R-:W-:Y:S08]  /*d010*/  HMMA.16816.F32.BF16 R152, R12.reuse, R160, R152 ;  /* 0x000000a00c98723c */ /* 0x042ff00000041898 */
[C---:B------:R-:W-:Y:S01]  /*d020*/  HMMA.16816.F32.BF16 R156, R12.reuse, R162, R156 ;  /* 0x000000a20c9c723c */ /* 0x040fe2000004189c */
[----:B------:R-:W1:Y:S07]  /*d030*/  LDSM.16.MT88.4 R160, [R221+0x4900] ;  /* 0x00490000dda0783b */ /* 0x000e6e0000004200 */
[C---:B------:R-:W-:Y:S08]  /*d040*/  HMMA.16816.F32.BF16 R36, R12.reuse, R176, R36 ;  /* 0x000000b00c24723c */ /* 0x040ff00000041824 */
[C---:B------:R-:W-:Y:S01]  /*d050*/  HMMA.16816.F32.BF16 R40, R12.reuse, R178, R40 ;  /* 0x000000b20c28723c */ /* 0x040fe20000041828 */
[----:B------:R-:W-:Y:S07]  /*d060*/  LDSM.16.MT88.4 R176, [R227+0x5100] ;  /* 0x00510000e3b0783b */ /* 0x000fee0000004200 */
[C---:B--2---:R-:W-:Y:S08]  /*d070*/  HMMA.16816.F32.BF16 R44, R12.reuse, R168, R44 ;  /* 0x000000a80c2c723c */ /* 0x044ff0000004182c */
[C---:B------:R-:W-:Y:S01]  /*d080*/  HMMA.16816.F32.BF16 R48, R12.reuse, R170, R48 ;  /* 0x000000aa0c30723c */ /* 0x040fe20000041830 */
[----:B------:R-:W2:Y:S07]  /*d090*/  LDSM.16.MT88.4 R168, [R220+0x4900] ;  /* 0x00490000dca8783b */ /* 0x000eae0000004200 */
[C---:B------:R-:W-:Y:S07]  /*d0a0*/  HMMA.16816.F32.BF16 R52, R12.reuse, R180, R52 ;  /* 0x000000b40c34723c */ /* 0x040fee0000041834 */
[--C-:B------:R-:W-:Y:S01]  /*d0b0*/  FFMA.FTZ R180, R20, c[0x0][0x2d0], -R191.reuse ;  /* 0x0000b40014b47a23 */ /* 0x100fe200000108bf */
[C---:B------:R-:W-:Y:S04]  /*d0c0*/  HMMA.16816.F32.BF16 R56, R12.reuse, R182, R56 ;  /* 0x000000b60c38723c */ /* 0x040fe80000041838 */
[----:B------:R-:W-:Y:S01]  /*d0d0*/  FFMA.FTZ R181, R21, c[0x0][0x2d0], -R191 ;  /* 0x0000b40015b57a23 */ /* 0x000fe200000108bf */
[----:B------:R-:W-:Y:S02]  /*d0e0*/  MUFU.EX2 R180, R180 ;  /* 0x000000b400b47308 */ /* 0x000fe40000000800 */
[--C-:B------:R-:W-:Y:S01]  /*d0f0*/  FFMA.FTZ R182, R22, c[0x0][0x2d0], -R189.reuse ;  /* 0x0000b40016b67a23 */ /* 0x100fe200000108bd */
[C---:B------:R-:W-:Y:S04]  /*d100*/  HMMA.16816.F32.BF16 R60, R12.reuse, R184, R60 ;  /* 0x000000b80c3c723c */ /* 0x040fe8000004183c */
[----:B------:R-:W-:Y:S02]  /*d110*/  FFMA.FTZ R183, R23, c[0x0][0x2d0], -R189 ;  /* 0x0000b40017b77a23 */ /* 0x000fe400000108bd */
[----:B------:R-:W-:Y:S01]  /*d120*/  LDSM.16.MT88.4 R20, [R220+0x6900] ;  /* 0x00690000dc14783b */ /* 0x000fe20000004200 */
[--C-:B------:R-:W-:Y:S01]  /*d130*/  FFMA.FTZ R184, R24, c[0x0][0x2d0], -R191.reuse ;  /* 0x0000b40018b87a23 */ /* 0x100fe200000108bf */
[C---:B------:R-:W-:Y:S01]  /*d140*/  HMMA.16816.F32.BF16 R64, R12.reuse, R186, R64 ;  /* 0x000000ba0c40723c */ /* 0x040fe20000041840 */
[----:B------:R-:W5:Y:S03]  /*d150*/  MUFU.EX2 R181, R181 ;  /* 0x000000b500b57308 */ /* 0x000f660000000800 */
[----:B------:R-:W-:Y:S03]  /*d160*/  FFMA.FTZ R185, R25, c[0x0][0x2d0], -R191 ;  /* 0x0000b40019b97a23 */ /* 0x000fe600000108bf */
[--C-:B------:R-:W-:Y:S01]  /*d170*/  FFMA.FTZ R186, R26, c[0x0][0x2d0], -R189.reuse ;  /* 0x0000b4001aba7a23 */ /* 0x100fe200000108bd */
[C---:B---3--:R-:W-:Y:S03]  /*d180*/  HMMA.16816.F32.BF16 R68, R12.reuse, R16, R68 ;  /* 0x000000100c44723c */ /* 0x048fe60000041844 */
[----:B------:R-:W-:Y:S01]  /*d190*/  MUFU.EX2 R182, R182 ;  /* 0x000000b600b67308 */ /* 0x000fe20000000800 */
[----:B------:R-:W-:Y:S02]  /*d1a0*/  FFMA.FTZ R187, R27, c[0x0][0x2d0], -R189 ;  /* 0x0000b4001bbb7a23 */ /* 0x000fe400000108bd */
[----:B------:R-:W-:Y:S02]  /*d1b0*/  LDSM.16.MT88.4 R24, [R222+0x1100] ;  /* 0x00110000de18783b */ /* 0x000fe40000004200 */
[C---:B------:R-:W-:Y:S05]  /*d1c0*/  HMMA.16816.F32.BF16 R72, R12.reuse, R18, R72 ;  /* 0x000000120c48723c */ /* 0x040fea0000041848 */
[----:B------:R-:W3:Y:S01]  /*d1d0*/  MUFU.EX2 R183, R183 ;  /* 0x000000b700b77308 */ /* 0x000ee20000000800 */
[----:B------:R-:W3:Y:S02]  /*d1e0*/  LDSM.16.MT88.4 R16, [R227+0x6900] ;  /* 0x00690000e310783b */ /* 0x000ee40000004200 */
[C---:B----4-:R-:W-:Y:S07]  /*d1f0*/  HMMA.16816.F32.BF16 R76, R12.reuse, R172, R76 ;  /* 0x000000ac0c4c723c */ /* 0x050fee000004184c */
[----:B------:R-:W-:Y:S01]  /*d200*/  MUFU.EX2 R184, R184 ;  /* 0x000000b800b87308 */ /* 0x000fe20000000800 */
[C---:B------:R-:W-:Y:S01]  /*d210*/  HMMA.16816.F32.BF16 R80, R12.reuse, R174, R80 ;  /* 0x000000ae0c50723c */ /* 0x040fe20000041850 */
[----:B------:R-:W4:Y:S07]  /*d220*/  LDSM.16.MT88.4 R172, [R222+0x6900] ;  /* 0x00690000deac783b */ /* 0x000f2e0000004200 */
[C---:B-1----:R-:W-:Y:S01]  /*d230*/  HMMA.16816.F32.BF16 R84, R12.reuse, R160, R84 ;  /* 0x000000a00c54723c */ /* 0x042fe20000041854 */
[----:B------:R-:W1:Y:S07]  /*d240*/  MUFU.EX2 R185, R185 ;  /* 0x000000b900b97308 */ /* 0x000e6e0000000800 */
[C---:B------:R-:W-:Y:S01]  /*d250*/  HMMA.16816.F32.BF16 R88, R12.reuse, R162, R88 ;  /* 0x000000a20c58723c */ /* 0x040fe20000041858 */
[----:B------:R-:W1:Y:S02]  /*d260*/  LDSM.16.MT88.4 R160, [R221+0x6900] ;  /* 0x00690000dda0783b */ /* 0x000e640000004200 */
[----:B------:R-:W-:Y:S05]  /*d270*/  MUFU.EX2 R186, R186 ;  /* 0x000000ba00ba7308 */ /* 0x000fea0000000800 */
[C---:B--2---:R-:W-:Y:S05]  /*d280*/  HMMA.16816.F32.BF16 R92, R12.reuse, R168, R92 ;  /* 0x000000a80c5c723c */ /* 0x044fea000004185c */
[----:B------:R-:W2:Y:S03]  /*d290*/  MUFU.EX2 R187, R187 ;  /* 0x000000bb00bb7308 */ /* 0x000ea60000000800 */
[C---:B------:R-:W-:Y:S01]  /*d2a0*/  HMMA.16816.F32.BF16 R96, R12.reuse, R170, R96 ;  /* 0x000000aa0c60723c */ /* 0x040fe20000041860 */
[----:B------:R-:W-:Y:S07]  /*d2b0*/  LDSM.16.MT88.4 R168, [R227+0x3100] ;  /* 0x00310000e3a8783b */ /* 0x000fee0000004200 */
[C---:B---3--:R-:W-:Y:S08]  /*d2c0*/  HMMA.16816.F32.BF16 R100, R12.reuse, R16, R100 ;  /* 0x000000100c64723c */ /* 0x048ff00000041864 */
[C---:B------:R-:W-:Y:S01]  /*d2d0*/  HMMA.16816.F32.BF16 R104, R12.reuse, R18, R104 ;  /* 0x000000120c68723c */ /* 0x040fe20000041868 */
[----:B------:R-:W3:Y:S07]  /*d2e0*/  LDSM.16.MT88.4 R16, [R227+0x1100] ;  /* 0x00110000e310783b */ /* 0x000eee0000004200 */
[C---:B----4-:R-:W-:Y:S08]  /*d2f0*/  HMMA.16816.F32.BF16 R108, R12.reuse, R172, R108 ;  /* 0x000000ac0c6c723c */ /* 0x050ff0000004186c */
[C---:B------:R-:W-:Y:S01]  /*d300*/  HMMA.16816.F32.BF16 R112, R12.reuse, R174, R112 ;  /* 0x000000ae0c70723c */ /* 0x040fe20000041870 */
[----:B------:R-:W-:Y:S07]  /*d310*/  LDSM.16.MT88.4 R172, [R222+0x3100] ;  /* 0x00310000deac783b */ /* 0x000fee0000004200 */
[C---:B-1----:R-:W-:Y:S08]  /*d320*/  HMMA.16816.F32.BF16 R116, R12.reuse, R160, R116 ;  /* 0x000000a00c74723c */ /* 0x042ff00000041874 */
[C---:B------:R-:W-:Y:S01]  /*d330*/  HMMA.16816.F32.BF16 R120, R12.reuse, R162, R120 ;  /* 0x000000a20c78723c */ /* 0x040fe20000041878 */
[----:B------:R-:W1:Y:S07]  /*d340*/  LDSM.16.MT88.4 R160, [R221+0x1100] ;  /* 0x00110000dda0783b */ /* 0x000e6e0000004200 */
[C---:B------:R-:W-:Y:S08]  /*d350*/  HMMA.16816.F32.BF16 R124, R12.reuse, R20, R124 ;  /* 0x000000140c7c723c */ /* 0x040ff0000004187c */
[----:B------:R-:W-:Y:S01]  /*d360*/  HMMA.16816.F32.BF16 R128, R12, R22, R128 ;  /* 0x000000160c80723c */ /* 0x000fe20000041880 */
[----:B------:R-:W4:Y:S06]  /*d370*/  LDSM.16.MT88.4 R20, [R220+0x1100] ;  /* 0x00110000dc14783b */ /* 0x000f2c0000004200 */
[----:B-----5:R-:W-:Y:S01]  /*d380*/  F2FP.BF16.PACK_AB R12, R181, R180 ;  /* 0x000000b4b50c723e */ /* 0x020fe200000010ff */
[----:B------:R-:W-:Y:S01]  /*d390*/  FADD.FTZ R180, R180, R197 ;  /* 0x000000c5b4b47221 */ /* 0x000fe20000010000 */
[----:B------:R-:W-:Y:S03]  /*d3a0*/  F2FP.BF16.PACK_AB R13, R183, R182 ;  /* 0x000000b6b70d723e */ /* 0x000fe600000010ff */
[----:B------:R-:W-:Y:S01]  /*d3b0*/  F2FP.BF16.PACK_AB R14, R185, R184 ;  /* 0x000000b8b90e723e */ /* 0x000fe200000010ff */
[----:B------:R-:W-:Y:S01]  /*d3c0*/  FADD.FTZ R182, R182, R199 ;  /* 0x000000c7b6b67221 */ /* 0x000fe20000010000 */
[----:B--2---:R-:W-:Y:S01]  /*d3d0*/  F2FP.BF16.PACK_AB R15, R187, R186 ;  /* 0x000000babb0f723e */ /* 0x004fe200000010ff */
[----:B------:R-:W-:Y:S02]  /*d3e0*/  FADD.FTZ R181, R181, R180 ;  /* 0x000000b4b5b57221 */ /* 0x000fe40000010000 */
[----:B------:R-:W-:Y:S02]  /*d3f0*/  FADD.FTZ R183, R183, R182 ;  /* 0x000000b6b7b77221 */ /* 0x000fe40000010000 */
[----:B------:R-:W-:Y:S02]  /*d400*/  FADD.FTZ R184, R184, R181 ;  /* 0x000000b5b8b87221 */ /* 0x000fe40000010000 */
[C---:B---3--:R-:W-:Y:S03]  /*d410*/  HMMA.16816.F32.BF16 R8, R12.reuse, R16, R8 ;  /* 0x000000100c08723c */ /* 0x048fe60000041808 */
[----:B------:R-:W-:Y:S02]  /*d420*/  FADD.FTZ R186, R186, R183 ;  /* 0x000000b7baba7221 */ /* 0x000fe40000010000 */
[----:B------:R-:W-:Y:S02]  /*d430*/  FADD.FTZ R185, R185, R184 ;  /* 0x000000b8b9b97221 */ /* 0x000fe40000010000 */
[----:B------:R-:W-:Y:S01]  /*d440*/  FADD.FTZ R187, R187, R186 ;  /* 0x000000babbbb7221 */ /* 0x000fe20000010000 */
[C---:B------:R-:W-:Y:S01]  /*d450*/  HMMA.16816.F32.BF16 R132, R12.reuse, R18, R132 ;  /* 0x000000120c84723c */ /* 0x040fe20000041884 */
[----:B------:R-:W2:Y:S07]  /*d460*/  LDSM.16.MT88.4 R16, [R221+0x3100] ;  /* 0x00310000dd10783b */ /* 0x000eae0000004200 */
[C---:B------:R-:W-:Y:S08]  /*d470*/  HMMA.16816.F32.BF16 R136, R12.reuse, R24, R136 ;  /* 0x000000180c88723c */ /* 0x040ff00000041888 */
[C---:B------:R-:W-:Y:S01]  /*d480*/  HMMA.16816.F32.BF16 R140, R12.reuse, R26, R140 ;  /* 0x0000001a0c8c723c */ /* 0x040fe2000004188c */
[----:B------:R-:W3:Y:S07]  /*d490*/  LDSM.16.MT88.4 R24, [R220+0x3100] ;  /* 0x00310000dc18783b */ /* 0x000eee0000004200 */
[C---:B-1----:R-:W-:Y:S08]  /*d4a0*/  HMMA.16816.F32.BF16 R144, R12.reuse, R160, R144 ;  /* 0x000000a00c90723c */ /* 0x042ff00000041890 */
[C---:B------:R-:W-:Y:S01]  /*d4b0*/  HMMA.16816.F32.BF16 R148, R12.reuse, R162, R148 ;  /* 0x000000a20c94723c */ /* 0x040fe20000041894 */
[----:B------:R-:W-:Y:S07]  /*d4c0*/  LDSM.16.MT88.4 R160, [R227+0x7100] ;  /* 0x00710000e3a0783b */ /* 0x000fee0000004200 */
[C---:B----4-:R-:W-:Y:S08]  /*d4d0*/  HMMA.16816.F32.BF16 R152, R12.reuse, R20, R152 ;  /* 0x000000140c98723c */ /* 0x050ff00000041898 */
        /* <DEDUP_REMOVED lines=8> */
[C---:B--2---:R-:W-:Y:S08]  /*d560*/  HMMA.16816.F32.BF16 R52, R12.reuse, R16, R52 ;  /* 0x000000100c34723c */ /* 0x044ff00000041834 */
[C---:B------:R-:W-:Y:S01]  /*d570*/  HMMA.16816.F32.BF16 R56, R12.reuse, R18, R56 ;  /* 0x000000120c38723c */ /* 0x040fe20000041838 */
[----:B------:R-:W2:Y:S07]  /*d580*/  LDSM.16.MT88.4 R16, [R221+0x5100] ;  /* 0x00510000dd10783b */ /* 0x000eae0000004200 */
[C---:B---3--:R-:W-:Y:S08]  /*d590*/  HMMA.16816.F32.BF16 R60, R12.reuse, R24, R60 ;  /* 0x000000180c3c723c */ /* 0x048ff0000004183c */
[C---:B------:R-:W-:Y:S01]  /*d5a0*/  HMMA.16816.F32.BF16 R64, R12.reuse, R26, R64 ;  /* 0x0000001a0c40723c */ /* 0x040fe20000041840 */
[----:B------:R-:W3:Y:S07]  /*d5b0*/  LDSM.16.MT88.4 R24, [R220+0x5100] ;  /* 0x00510000dc18783b */ /* 0x000eee0000004200 */
[C---:B------:R-:W-:Y:S07]  /*d5c0*/  HMMA.16816.F32.BF16 R68, R12.reuse, R176, R68 ;  /* 0x000000b00c44723c */ /* 0x040fee0000041844 */
[----:B------:R-:W-:Y:S01]  /*d5d0*/  FFMA.FTZ R177, R29, c[0x0][0x2d0], -R191 ;  /* 0x0000b4001db17a23 */ /* 0x000fe200000108bf */
[C---:B------:R-:W-:Y:S04]  /*d5e0*/  HMMA.16816.F32.BF16 R72, R12.reuse, R178, R72 ;  /* 0x000000b20c48723c */ /* 0x040fe80000041848 */
[--C-:B------:R-:W-:Y:S01]  /*d5f0*/  FFMA.FTZ R176, R30, c[0x0][0x2d0], -R189.reuse ;  /* 0x0000b4001eb07a23 */ /* 0x100fe200000108bd */
[----:B------:R-:W4:Y:S02]  /*d600*/  MUFU.EX2 R177, R177 ;  /* 0x000000b100b17308 */ /* 0x000f240000000800 */
[----:B------:R-:W-:Y:S01]  /*d610*/  FFMA.FTZ R179, R31, c[0x0][0x2d0], -R189 ;  /* 0x0000b4001fb37a23 */ /* 0x000fe200000108bd */
[C---:B-1----:R-:W-:Y:S01]  /*d620*/  HMMA.16816.F32.BF16 R76, R12.reuse, R20, R76 ;  /* 0x000000140c4c723c */ /* 0x042fe2000004184c */
[----:B------:R-:W-:Y:S03]  /*d630*/  LDSM.16.MT88.4 R28, [R221+0x7100] ;  /* 0x00710000dd1c783b */ /* 0x000fe60000004200 */
[--C-:B------:R-:W-:Y:S02]  /*d640*/  FFMA.FTZ R178, R32, c[0x0][0x2d0], -R191.reuse ;  /* 0x0000b40020b27a23 */ /* 0x100fe400000108bf */
[----:B------:R-:W-:Y:S01]  /*d650*/  FFMA.FTZ R191, R33, c[0x0][0x2d0], -R191 ;  /* 0x0000b40021bf7a23 */ /* 0x000fe200000108bf */
[----:B------:R-:W-:Y:S01]  /*d660*/  MUFU.EX2 R176, R176 ;  /* 0x000000b000b07308 */ /* 0x000fe20000000800 */
[C---:B------:R-:W-:Y:S01]  /*d670*/  HMMA.16816.F32.BF16 R80, R12.reuse, R22, R80 ;  /* 0x000000160c50723c */ /* 0x040fe20000041850 */
[----:B------:R-:W1:Y:S03]  /*d680*/  LDSM.16.MT88.4 R20, [R222+0x7100] ;  /* 0x00710000de14783b */ /* 0x000e660000004200 */
[----:B------:R-:W-:Y:S04]  /*d690*/  FFMA.FTZ R189, R35, c[0x0][0x2d0], -R189 ;  /* 0x0000b40023bd7a23 */ /* 0x000fe800000108bd */
[C---:B--2---:R-:W-:Y:S01]  /*d6a0*/  HMMA.16816.F32.BF16 R84, R12.reuse, R16, R84 ;  /* 0x000000100c54723c */ /* 0x044fe20000041854 */
[----:B------:R-:W-:Y:S01]  /*d6b0*/  LDSM.16.MT88.4 R32, [R221+0x1900] ;  /* 0x00190000dd20783b */ /* 0x000fe20000004200 */
[----:B------:R-:W2:Y:S06]  /*d6c0*/  MUFU.EX2 R179, R179 ;  /* 0x000000b300b37308 */ /* 0x000eac0000000800 */
[C---:B------:R-:W-:Y:S01]  /*d6d0*/  HMMA.16816.F32.BF16 R88, R12.reuse, R18, R88 ;  /* 0x000000120c58723c */ /* 0x040fe20000041858 */
[----:B------:R-:W5:Y:S03]  /*d6e0*/  LDSM.16.MT88.4 R16, [R220+0x7100] ;  /* 0x00710000dc10783b */ /* 0x000f660000004200 */
[----:B------:R-:W-:Y:S04]  /*d6f0*/  MUFU.EX2 R178, R178 ;  /* 0x000000b200b27308 */ /* 0x000fe80000000800 */
[C---:B---3--:R-:W-:Y:S06]  /*d700*/  HMMA.16816.F32.BF16 R92, R12.reuse, R24, R92 ;  /* 0x000000180c5c723c */ /* 0x048fec000004185c */
[----:B------:R-:W3:Y:S02]  /*d710*/  MUFU.EX2 R191, R191 ;  /* 0x000000bf00bf7308 */ /* 0x000ee40000000800 */
[C---:B------:R-:W-:Y:S01]  /*d720*/  HMMA.16816.F32.BF16 R96, R12.reuse, R26, R96 ;  /* 0x0000001a0c60723c */ /* 0x040fe20000041860 */
[----:B------:R-:W2:Y:S07]  /*d730*/  LDSM.16.MT88.4 R24, [R227+0x1900] ;  /* 0x00190000e318783b */ /* 0x000eae0000004200 */
[C---:B------:R-:W-:Y:S01]  /*d740*/  HMMA.16816.F32.BF16 R100, R12.reuse, R160, R100 ;  /* 0x000000a00c64723c */ /* 0x040fe20000041864 */
[----:B------:R-:W2:Y:S07]  /*d750*/  MUFU.EX2 R202, R189 ;  /* 0x000000bd00ca7308 */ /* 0x000eae0000000800 */
[C---:B------:R-:W-:Y:S08]  /*d760*/  HMMA.16816.F32.BF16 R104, R12.reuse, R162, R104 ;  /* 0x000000a20c68723c */ /* 0x040ff00000041868 */
[C---:B-1----:R-:W-:Y:S08]  /*d770*/  HMMA.16816.F32.BF16 R108, R12.reuse, R20, R108 ;  /* 0x000000140c6c723c */ /* 0x042ff0000004186c */
[C---:B------:R-:W-:Y:S01]  /*d780*/  HMMA.16816.F32.BF16 R112, R12.reuse, R22, R112 ;  /* 0x000000160c70723c */ /* 0x040fe20000041870 */
[----:B------:R-:W1:Y:S07]  /*d790*/  LDSM.16.MT88.4 R20, [R227+0x3900] ;  /* 0x00390000e314783b */ /* 0x000e6e0000004200 */
[C---:B------:R-:W-:Y:S08]  /*d7a0*/  HMMA.16816.F32.BF16 R116, R12.reuse, R28, R116 ;  /* 0x0000001c0c74723c */ /* 0x040ff00000041874 */
[C---:B------:R-:W-:Y:S01]  /*d7b0*/  HMMA.16816.F32.BF16 R120, R12.reuse, R30, R120 ;  /* 0x0000001e0c78723c */ /* 0x040fe20000041878 */
[----:B------:R-:W-:Y:S07]  /*d7c0*/  LDSM.16.MT88.4 R28, [R227+0x5900] ;  /* 0x00590000e31c783b */ /* 0x000fee0000004200 */
[C---:B-----5:R-:W-:Y:S08]  /*d7d0*/  HMMA.16816.F32.BF16 R124, R12.reuse, R16, R124 ;  /* 0x000000100c7c723c */ /* 0x060ff0000004187c */
[----:B------:R-:W-:Y:S01]  /*d7e0*/  HMMA.16816.F32.BF16 R128, R12, R18, R128 ;  /* 0x000000120c80723c */ /* 0x000fe20000041880 */
[----:B------:R-:W5:Y:S06]  /*d7f0*/  LDSM.16.MT88.4 R16, [R222+0x3900] ;  /* 0x00390000de10783b */ /* 0x000f6c0000004200 */
[----:B----4-:R-:W-:Y:S01]  /*d800*/  F2FP.BF16.PACK_AB R12, R177, R200 ;  /* 0x000000c8b10c723e */ /* 0x010fe200000010ff */
[----:B------:R-:W-:Y:S01]  /*d810*/  FADD.FTZ R200, R200, R185 ;  /* 0x000000b9c8c87221 */ /* 0x000fe20000010000 */
[----:B--2---:R-:W-:Y:S03]  /*d820*/  F2FP.BF16.PACK_AB R13, R179, R176 ;  /* 0x000000b0b30d723e */ /* 0x004fe600000010ff */
[----:B---3--:R-:W-:Y:S01]  /*d830*/  F2FP.BF16.PACK_AB R14, R191, R178 ;  /* 0x000000b2bf0e723e */ /* 0x008fe200000010ff */
[----:B------:R-:W-:Y:S01]  /*d840*/  FADD.FTZ R176, R176, R187 ;  /* 0x000000bbb0b07221 */ /* 0x000fe20000010000 */
[----:B------:R-:W-:Y:S01]  /*d850*/  F2FP.BF16.PACK_AB R15, R202, R201 ;  /* 0x000000c9ca0f723e */ /* 0x000fe200000010ff */
[----:B------:R-:W-:Y:S02]  /*d860*/  FADD.FTZ R177, R177, R200 ;  /* 0x000000c8b1b17221 */ /* 0x000fe40000010000 */
[----:B------:R-:W-:Y:S02]  /*d870*/  FADD.FTZ R176, R179, R176 ;  /* 0x000000b0b3b07221 */ /* 0x000fe40000010000 */
[----:B------:R-:W-:Y:S02]  /*d880*/  FADD.FTZ R178, R178, R177 ;  /* 0x000000b1b2b27221 */ /* 0x000fe40000010000 */
[C---:B------:R-:W-:Y:S01]  /*d890*/  HMMA.16816.F32.BF16 R160, R12.reuse, R24, R8 ;  /* 0x000000180ca0723c */ /* 0x040fe20000041808 */
[----:B------:R-:W2:Y:S02]  /*d8a0*/  LDSM.16.MT88.4 R8, [R221+0x3900] ;  /* 0x00390000dd08783b */ /* 0x000ea40000004200 */
[----:B------:R-:W-:Y:S02]  /*d8b0*/  FADD.FTZ R201, R201, R176 ;  /* 0x000000b0c9c97221 */ /* 0x000fe40000010000 */
[----:B------:R-:W-:Y:S02]  /*d8c0*/  FADD.FTZ R240, R191, R178 ;  /* 0x000000b2bff07221 */ /* 0x000fe40000010000 */
[----:B------:R-:W-:Y:S01]  /*d8d0*/  FADD.FTZ R239, R202, R201 ;  /* 0x000000c9caef7221 */ /* 0x000fe20000010000 */
[C---:B------:R-:W-:Y:S01]  /*d8e0*/  HMMA.16816.F32.BF16 R132, R12.reuse, R26, R132 ;  /* 0x0000001a0c84723c */ /* 0x040fe20000041884 */
[----:B------:R-:W3:Y:S07]  /*d8f0*/  LDSM.16.MT88.4 R24, [R220+0x3900] ;  /* 0x00390000dc18783b */ /* 0x000eee0000004200 */
[C---:B------:R-:W-:Y:S08]  /*d900*/  HMMA.16816.F32.BF16 R136, R12.reuse, R168, R136 ;  /* 0x000000a80c88723c */ /* 0x040ff00000041888 */
[C---:B------:R-:W-:Y:S01]  /*d910*/  HMMA.16816.F32.BF16 R140, R12.reuse, R170, R140 ;  /* 0x000000aa0c8c723c */ /* 0x040fe2000004188c */
[----:B------:R-:W-:Y:S07]  /*d920*/  LDSM.16.MT88.4 R168, [R220+0x5900] ;  /* 0x00590000dca8783b */ /* 0x000fee0000004200 */
[C---:B------:R-:W-:Y:S08]  /*d930*/  HMMA.16816.F32.BF16 R144, R12.reuse, R32, R144 ;  /* 0x000000200c90723c */ /* 0x040ff00000041890 */
[C---:B------:R-:W-:Y:S01]  /*d940*/  HMMA.16816.F32.BF16 R148, R12.reuse, R34, R148 ;  /* 0x000000220c94723c */ /* 0x040fe20000041894 */
[----:B------:R-:W4:Y:S07]  /*d950*/  LDSM.16.MT88.4 R32, [R222+0x5900] ;  /* 0x00590000de20783b */ /* 0x000f2e0000004200 */
[C---:B------:R-:W-:Y:S08]  /*d960*/  HMMA.16816.F32.BF16 R152, R12.reuse, R172, R152 ;  /* 0x000000ac0c98723c */ /* 0x040ff00000041898 */
[C---:B------:R-:W-:Y:S01]  /*d970*/  HMMA.16816.F32.BF16 R156, R12.reuse, R174, R156 ;  /* 0x000000ae0c9c723c */ /* 0x040fe2000004189c */
[----:B------:R-:W-:Y:S07]  /*d980*/  LDSM.16.MT88.4 R172, [R227+0x7900] ;  /* 0x00790000e3ac783b */ /* 0x000fee0000004200 */
[C---:B-1----:R-:W-:Y:S08]  /*d990*/  HMMA.16816.F32.BF16 R36, R12.reuse, R20, R36 ;  /* 0x000000140c24723c */ /* 0x042ff00000041824 */
[C---:B------:R-:W-:Y:S01]  /*d9a0*/  HMMA.16816.F32.BF16 R40, R12.reuse, R22, R40 ;  /* 0x000000160c28723c */ /* 0x040fe20000041828 */
[----:B------:R-:W1:Y:S07]  /*d9b0*/  LDSM.16.MT88.4 R20, [R221+0x5900] ;  /* 0x00590000dd14783b */ /* 0x000e6e0000004200 */
[C---:B-----5:R-:W-:Y:S08]  /*d9c0*/  HMMA.16816.F32.BF16 R44, R12.reuse, R16, R44 ;  /* 0x000000100c2c723c */ /* 0x060ff0000004182c */
[C---:B------:R-:W-:Y:S01]  /*d9d0*/  HMMA.16816.F32.BF16 R48, R12.reuse, R18, R48 ;  /* 0x000000120c30723c */ /* 0x040fe20000041830 */
[----:B------:R-:W5:Y:S07]  /*d9e0*/  LDSM.16.MT88.4 R16, [R222+0x7900] ;  /* 0x00790000de10783b */ /* 0x000f6e0000004200 */
[C---:B--2---:R-:W-:Y:S08]  /*d9f0*/  HMMA.16816.F32.BF16 R52, R12.reuse, R8, R52 ;  /* 0x000000080c34723c */ /* 0x044ff00000041834 */
[C---:B------:R-:W-:Y:S01]  /*da00*/  HMMA.16816.F32.BF16 R56, R12.reuse, R10, R56 ;  /* 0x0000000a0c38723c */ /* 0x040fe20000041838 */
[----:B------:R-:W2:Y:S07]  /*da10*/  LDSM.16.MT88.4 R8, [R221+0x7900] ;  /* 0x00790000dd08783b */ /* 0x000eae0000004200 */
[C---:B---3--:R-:W-:Y:S08]  /*da20*/  HMMA.16816.F32.BF16 R60, R12.reuse, R24, R60 ;  /* 0x000000180c3c723c */ /* 0x048ff0000004183c */
[C---:B------:R-:W-:Y:S08]  /*da30*/  HMMA.16816.F32.BF16 R64, R12.reuse, R26, R64 ;  /* 0x0000001a0c40723c */ /* 0x040ff00000041840 */
[C---:B------:R-:W-:Y:S08]  /*da40*/  HMMA.16816.F32.BF16 R68, R12.reuse, R28, R68 ;  /* 0x0000001c0c44723c */ /* 0x040ff00000041844 */
[C---:B------:R-:W-:Y:S08]  /*da50*/  HMMA.16816.F32.BF16 R72, R12.reuse, R30, R72 ;  /* 0x0000001e0c48723c */ /* 0x040ff00000041848 */
[C---:B----4-:R-:W-:Y:S08]  /*da60*/  HMMA.16816.F32.BF16 R76, R12.reuse, R32, R76 ;  /* 0x000000200c4c723c */ /* 0x050ff0000004184c */
[C---:B------:R-:W-:Y:S08]  /*da70*/  HMMA.16816.F32.BF16 R80, R12.reuse, R34, R80 ;  /* 0x000000220c50723c */ /* 0x040ff00000041850 */
[C---:B-1----:R-:W-:Y:S08]  /*da80*/  HMMA.16816.F32.BF16 R84, R12.reuse, R20, R84 ;  /* 0x000000140c54723c */ /* 0x042ff00000041854 */
[C---:B------:R-:W-:Y:S01]  /*da90*/  HMMA.16816.F32.BF16 R88, R12.reuse, R22, R88 ;  /* 0x000000160c58723c */ /* 0x040fe20000041858 */
[----:B------:R-:W1:Y:S07]  /*daa0*/  LDSM.16.MT88.4 R20, [R220+0x7900] ;  /* 0x00790000dc14783b */ /* 0x000e6e0000004200 */
[C---:B------:R-:W-:Y:S08]  /*dab0*/  HMMA.16816.F32.BF16 R92, R12.reuse, R168, R92 ;  /* 0x000000a80c5c723c */ /* 0x040ff0000004185c */
[C---:B------:R-:W-:Y:S08]  /*dac0*/  HMMA.16816.F32.BF16 R96, R12.reuse, R170, R96 ;  /* 0x000000aa0c60723c */ /* 0x040ff00000041860 */
[C---:B------:R-:W-:Y:S08]  /*dad0*/  HMMA.16816.F32.BF16 R100, R12.reuse, R172, R100 ;  /* 0x000000ac0c64723c */ /* 0x040ff00000041864 */
[C---:B------:R-:W-:Y:S08]  /*dae0*/  HMMA.16816.F32.BF16 R104, R12.reuse, R174, R104 ;  /* 0x000000ae0c68723c */ /* 0x040ff00000041868 */
[C---:B-----5:R-:W-:Y:S08]  /*daf0*/  HMMA.16816.F32.BF16 R108, R12.reuse, R16, R108 ;  /* 0x000000100c6c723c */ /* 0x060ff0000004186c */
[C---:B------:R-:W-:Y:S08]  /*db00*/  HMMA.16816.F32.BF16 R112, R12.reuse, R18, R112 ;  /* 0x000000120c70723c */ /* 0x040ff00000041870 */
[C---:B--2---:R-:W-:Y:S07]  /*db10*/  HMMA.16816.F32.BF16 R116, R12.reuse, R8, R116 ;  /* 0x000000080c74723c */ /* 0x044fee0000041874 */
[----:B------:R-:W-:Y:S01]  /*db20*/  MOV R8, R164 ;  /* 0x000000a400087202 */ /* 0x000fe20000000f00 */
[C---:B------:R-:W-:Y:S08]  /*db30*/  HMMA.16816.F32.BF16 R120, R12.reuse, R10, R120 ;  /* 0x0000000a0c78723c */ /* 0x040ff00000041878 */
[C---:B-1----:R-:W-:Y:S08]  /*db40*/  HMMA.16816.F32.BF16 R124, R12.reuse, R20, R124 ;  /* 0x000000140c7c723c */ /* 0x042ff0000004187c */
[----:B------:R-:W-:Y:S01]  /*db50*/  HMMA.16816.F32.BF16 R128, R12, R22, R128 ;  /* 0x000000160c80723c */ /* 0x000fe20000041880 */
[----:B------:R-:W-:-:S07]  /*db60*/  @P0 BRA `(.L_x_2003) ;  /* 0xffffcb8000000947 */ /* 0x000fce000383ffff */
.L_x_2000:
[----:B------:R-:W-:-:S06]  /*db70*/  UISETP.GE.AND UP2, UPT, UR20, UR9, UPT ;  /* 0x000000091400728c */ /* 0x000fcc000bf46270 */
[----:B------:R-:W-:-:S13]  /*db80*/  PLOP3.LUT P0, PT, PT, PT, UP2, 0x40, 0x0 ;  /* 0x000000000000781c */ /* 0x000fda0003f0e828 */
[----:B------:R-:W-:Y:S05]  /*db90*/  @P0 BRA `(.L_x_2004) ;  /* 0x0000401000000947 */ /* 0x000fea0003800000 */
[----:B------:R-:W-:Y:S01]  /*dba0*/  SHF.R.S32.HI R247, RZ, 0x1f, R244 ;  /* 0x0000001ffff77819 */ /* 0x000fe200000114f4 */
[----:B------:R-:W-:Y:S01]  /*dbb0*/  IMAD.MOV.U32 R2, RZ, RZ, R8 ;  /* 0x000000ffff027224 */ /* 0x000fe200078e0008 */
[----:B------:R-:W-:Y:S01]  /*dbc0*/  SHF.L.U64.HI R248, R243, 0x1, R248 ;  /* 0x00000001f3f87819 */ /* 0x000fe200000102f8 */
[----:B------:R-:W-:Y:S01]  /*dbd0*/  IMAD.MOV.U32 R3, RZ, RZ, R0 ;  /* 0x000000ffff037224 */ /* 0x000fe200078e0000 */
[C---:B------:R-:W-:Y:S01]  /*dbe0*/  SHF.L.U64.HI R247, R244.reuse, 0x1, R247 ;  /* 0x00000001f4f77819 */ /* 0x040fe200000102f7 */
[----:B------:R-:W-:Y:S01]  /*dbf0*/  IMAD.SHL.U32 R244, R244, 0x2, RZ ;  /* 0x00000002f4f47824 */ /* 0x000fe200078e00ff */
[C---:B------:R-:W-:Y:S01]  /*dc00*/  SHF.L.U64.HI R245, R242.reuse, 0x1, R245 ;  /* 0x00000001f2f57819 */ /* 0x040fe200000102f5 */
[----:B------:R-:W-:Y:S01]  /*dc10*/  IMAD.SHL.U32 R242, R242, 0x2, RZ ;  /* 0x00000002f2f27824 */ /* 0x000fe200078e00ff */
[----:B------:R-:W-:Y:S02]  /*dc20*/  SHF.L.U64.HI R246, R241, 0x1, R246 ;  /* 0x00000001f1f67819 */ /* 0x000fe400000102f6 */
[----:B------:R-:W-:-:S02]  /*dc30*/  SHF.L.U32 R243, R243, 0x1, RZ ;  /* 0x00000001f3f37819 */ /* 0x000fc400000006ff */
[----:B------:R-:W-:Y:S02]  /*dc40*/  SHF.L.U32 R241, R241, 0x1, RZ ;  /* 0x00000001f1f17819 */ /* 0x000fe400000006ff */
.L_x_2014:
[----:B------:R-:W-:Y:S01]  /*dc50*/  SHF.R.S32.HI R5, RZ, 0x1f, R234 ;  /* 0x0000001fff057819 */ /* 0x000fe200000114ea */
[----:B------:R-:W-:Y:S04]  /*dc60*/  DEPBAR.LE SB0, 0x0 ;  /* 0x000080000000791a */ /* 0x000fe80000000000 */
[----:B------:R-:W-:Y:S01]  /*dc70*/  BAR.SYNC.DEFER_BLOCKING 0x0 ;  /* 0x0000000000007b1d */ /* 0x000fe20000010000 */
[----:B------:R-:W-:Y:S01]  /*dc80*/  IMAD R5, R5, c[0x0][0x208], RZ ;  /* 0x0000820005057a24 */ /* 0x000fe200078e02ff */
[----:B------:R-:W-:Y:S01]  /*dc90*/  SHF.R.S32.HI R0, RZ, 0x1f, R233 ;  /* 0x0000001fff007819 */ /* 0x000fe200000114e9 */
[C---:B------:R-:W-:Y:S01]  /*dca0*/  IMAD.WIDE.U32 R6, R234.reuse, c[0x0][0x208], RZ ;  /* 0x00008200ea067a25 */ /* 0x040fe200078e00ff */
[----:B------:R-:W-:Y:S03]  /*dcb0*/  UISETP.GT.AND UP2, UPT, UR20, UR9, UPT ;  /* 0x000000091400728c */ /* 0x000fe6000bf44270 */
[----:B------:R-:W-:Y:S02]  /*dcc0*/  IMAD R5, R234, c[0x0][0x20c], R5 ;  /* 0x00008300ea057a24 */ /* 0x000fe400078e0205 */
[----:B------:R-:W-:Y:S02]  /*dcd0*/  IMAD R0, R0, c[0x0][0x218], RZ ;  /* 0x0000860000007a24 */ /* 0x000fe400078e02ff */
[----:B------:R-:W-:Y:S02]  /*dce0*/  IMAD.IADD R7, R7, 0x1, R5 ;  /* 0x0000000107077824 */ /* 0x000fe400078e0205 */
[C---:B------:R-:W-:Y:S02]  /*dcf0*/  IMAD R0, R233.reuse, c[0x0][0x21c], R0 ;  /* 0x00008700e9007a24 */ /* 0x040fe400078e0200 */
[----:B------:R-:W-:Y:S05]  /*dd00*/  IMAD.WIDE.U32 R6, R233, c[0x0][0x218], R6 ;  /* 0x00008600e9067a25 */ /* 0x000fea00078e0006 */
[----:B------:R-:W-:Y:S04]  /*dd10*/  IADD3 R5, P0, R6, UR22, RZ ;  /* 0x0000001606057c10 */ /* 0x000fe8000ff1e0ff */
[----:B------:R-:W-:Y:S01]  /*dd20*/  IADD3.X R0, R7, UR6, R0, P0, !PT ;  /* 0x0000000607007c10 */ /* 0x000fe200087fe400 */
[----:B------:R-:W-:Y:S01]  /*dd30*/  LDSM.16.M88.4 R32, [R230+0x10100] ;  /* 0x01010000e620783b */ /* 0x000fe20000000200 */
[C---:B------:R-:W-:Y:S03]  /*dd40*/  LEA R22, P0, R5.reuse, c[0x0][0x1f8], 0x1 ;  /* 0x00007e0005167a11 */ /* 0x040fe600078008ff */
[----:B------:R-:W1:Y:S01]  /*dd50*/  LDSM.16.M88.4 R8, [R229+0x8100] ;  /* 0x00810000e508783b */ /* 0x000e620000000200 */
[----:B------:R-:W-:Y:S03]  /*dd60*/  LEA.HI.X R21, R5, c[0x0][0x1fc], R0, 0x1, P0 ;  /* 0x00007f0005157a11 */ /* 0x000fe600000f0c00 */
[----:B------:R-:W2:Y:S04]  /*dd70*/  SHFL.IDX PT, R202, R22, RZ, 0x181f ;  /* 0x00181fff16ca7589 */ /* 0x000ea800000e0000 */
[----:B------:R-:W3:Y:S04]  /*dd80*/  SHFL.IDX PT, R20, R21, RZ, 0x181f ;  /* 0x00181fff15147589 */ /* 0x000ee800000e0000 */
[----:B------:R-:W4:Y:S04]  /*dd90*/  LDSM.16.M88.4 R16, [R229+0x8900] ;  /* 0x00890000e510783b */ /* 0x000f280000000200 */
[----:B------:R-:W-:Y:S04]  /*dda0*/  SHFL.IDX PT, R0, R22, 0x1, 0x181f ;  /* 0x00381f0016007f89 */ /* 0x000fe800000e0000 */
[----:B------:R-:W-:Y:S04]  /*ddb0*/  SHFL.IDX PT, R28, R21, 0x1, 0x181f ;  /* 0x00381f00151c7f89 */ /* 0x000fe800000e0000 */
[----:B------:R-:W5:Y:S04]  /*ddc0*/  LDSM.16.M88.4 R24, [R229+0x9100] ;  /* 0x00910000e518783b */ /* 0x000f680000000200 */
[----:B------:R-:W5:Y:S04]  /*ddd0*/  LDSM.16.M88.4 R164, [R229+0x9900] ;  /* 0x00990000e5a4783b */ /* 0x000f680000000200 */
[----:B------:R-:W-:Y:S04]  /*dde0*/  LDSM.16.M88.4 R168, [R226+0x10100] ;  /* 0x01010000e2a8783b */ /* 0x000fe80000000200 */
[----:B------:R-:W5:Y:S01]  /*ddf0*/  LDSM.16.M88.4 R172, [R228] ;  /* 0x00000000e4ac783b */ /* 0x000f620000000200 */
[C---:B-1----:R-:W-:Y:S03]  /*de00*/  HMMA.16816.F32.BF16 R4, R32.reuse, R8, RZ ;  /* 0x000000082004723c */ /* 0x042fe600000418ff */
[----:B------:R-:W1:Y:S01]  /*de10*/  LDSM.16.M88.4 R176, [R219] ;  /* 0x00000000dbb0783b */ /* 0x000e620000000200 */
[----:B--2---:R-:W-:Y:S03]  /*de20*/  IADD3 R190, P0, R202, R244, RZ ;  /* 0x000000f4cabe7210 */ /* 0x004fe60007f1e0ff */
[----:B------:R-:W2:Y:S01]  /*de30*/  LDSM.16.M88.4 R180, [R218] ;  /* 0x00000000dab4783b */ /* 0x000ea20000000200 */
[C---:B------:R-:W-:Y:S01]  /*de40*/  HMMA.16816.F32.BF16 R8, R32.reuse, R10, RZ ;  /* 0x0000000a2008723c */ /* 0x040fe200000418ff */
[----:B---3--:R-:W-:Y:S02]  /*de50*/  IMAD.X R191, R20, 0x1, R247, P0 ;  /* 0x0000000114bf7824 */ /* 0x008fe400000e06f7 */
[----:B------:R-:W3:Y:S01]  /*de60*/  LDSM.16.M88.4 R184, [R217] ;  /* 0x00000000d9b8783b */ /* 0x000ee20000000200 */
[----:B------:R-:W-:Y:S03]  /*de70*/  IADD3 R194, P0, R202, R243, RZ ;  /* 0x000000f3cac27210 */ /* 0x000fe60007f1e0ff */
[----:B------:R-:W-:Y:S01]  /*de80*/  @!PT LDS RZ, [RZ] ;  /* 0x00000000fffff984 */ /* 0x000fe20000000800 */
[----:B------:R-:W-:Y:S01]  /*de90*/  @!PT LDS RZ, [RZ] ;  /* 0x00000000fffff984 */ /* 0x000fe20000000800 */
[----:B------:R-:W-:Y:S01]  /*dea0*/  @!PT LDS RZ, [RZ] ;  /* 0x00000000fffff984 */ /* 0x000fe20000000800 */
[----:B------:R1:W-:Y:S01]  /*deb0*/  LDGSTS.E.BYPASS.LTC128B.128 [R238], [R190.64], !P3 ;  /* 0x00000000beee7fae */ /* 0x0003e2000d901d52 */
[C---:B----4-:R-:W-:Y:S01]  /*dec0*/  HMMA.16816.F32.BF16 R12, R32.reuse, R16, RZ ;  /* 0x00000010200c723c */ /* 0x050fe200000418ff */
[----:B------:R-:W-:Y:S03]  /*ded0*/  IMAD.X R195, R20, 0x1, R248, P0 ;  /* 0x0000000114c37824 */ /* 0x000fe600000e06f8 */
[----:B------:R-:W-:Y:S02]  /*dee0*/  IADD3 R192, P0, R202, R242, RZ ;  /* 0x000000f2cac07210 */ /* 0x000fe40007f1e0ff */
[----:B------:R4:W-:Y:S02]  /*def0*/  LDGSTS.E.BYPASS.LTC128B.128 [R238+0x2000], [R194.64], !P5 ;  /* 0x02000000c2ee7fae */ /* 0x0009e4000e901d52 */
[C---:B------:R-:W-:Y:S01]  /*df00*/  HMMA.16816.F32.BF16 R16, R32.reuse, R18, RZ ;  /* 0x000000122010723c */ /* 0x040fe200000418ff */
[----:B------:R-:W-:Y:S03]  /*df10*/  IMAD.X R193, R20, 0x1, R245, P0 ;  /* 0x0000000114c17824 */ /* 0x000fe600000e06f5 */
[----:B------:R-:W-:Y:S02]  /*df20*/  IADD3 R202, P0, R202, R241, RZ ;  /* 0x000000f1caca7210 */ /* 0x000fe40007f1e0ff */
[----:B------:R4:W-:Y:S03]  /*df30*/  LDGSTS.E.BYPASS.LTC128B.128 [R238+0x4000], [R192.64], !P4 ;  /* 0x04000000c0ee7fae */ /* 0x0009e6000e101d52 */
[----:B------:R-:W-:Y:S02]  /*df40*/  IMAD.X R203, R20, 0x1, R246, P0 ;  /* 0x0000000114cb7824 */ /* 0x000fe400000e06f6 */
[C---:B-----5:R-:W-:Y:S01]  /*df50*/  HMMA.16816.F32.BF16 R20, R32.reuse, R24, RZ ;  /* 0x000000182014723c */ /* 0x060fe200000418ff */
[----:B------:R-:W-:Y:S02]  /*df60*/  IADD3 R200, P0, R0, R244, RZ ;  /* 0x000000f400c87210 */ /* 0x000fe40007f1e0ff */
[----:B------:R5:W-:Y:S03]  /*df70*/  LDGSTS.E.BYPASS.LTC128B.128 [R238+0x6000], [R202.64], !P6 ;  /* 0x06000000caee7fae */ /* 0x000be6000f101d52 */
[----:B------:R-:W-:Y:S01]  /*df80*/  IMAD.X R201, R28, 0x1, R247, P0 ;  /* 0x000000011cc97824 */ /* 0x000fe200000e06f7 */
[----:B------:R-:W-:Y:S01]  /*df90*/  IADD3 R30, P0, R0, R243, RZ ;  /* 0x000000f3001e7210 */ /* 0x000fe20007f1e0ff */
[C---:B------:R-:W-:Y:S03]  /*dfa0*/  HMMA.16816.F32.BF16 R24, R32.reuse, R26, RZ ;  /* 0x0000001a2018723c */ /* 0x040fe600000418ff */
[----:B------:R5:W-:Y:S01]  /*dfb0*/  LDGSTS.E.BYPASS.LTC128B.128 [R238+0x1000], [R200.64], !P3 ;  /* 0x01000000c8ee7fae */ /* 0x000be2000d901d52 */
[----:B------:R-:W-:Y:S01]  /*dfc0*/  IMAD.X R31, R28, 0x1, R248, P0 ;  /* 0x000000011c1f7824 */ /* 0x000fe200000e06f8 */
[----:B------:R-:W-:Y:S04]  /*dfd0*/  IADD3 R250, P0, R0, R242, RZ ;  /* 0x000000f200fa7210 */ /* 0x000fe80007f1e0ff */
[----:B------:R1:W-:Y:S03]  /*dfe0*/  LDGSTS.E.BYPASS.LTC128B.128 [R238+0x3000], [R30.64], !P5 ;  /* 0x030000001eee7fae */ /* 0x0003e6000e901d52 */
[----:B------:R-:W-:Y:S01]  /*dff0*/  IMAD.X R251, R28, 0x1, R245, P0 ;  /* 0x000000011cfb7824 */ /* 0x000fe200000e06f5 */
[----:B------:R-:W-:Y:S04]  /*e000*/  IADD3 R188, P0, R0, R241, RZ ;  /* 0x000000f100bc7210 */ /* 0x000fe80007f1e0ff */
[----:B------:R2:W-:Y:S01]  /*e010*/  LDGSTS.E.BYPASS.LTC128B.128 [R238+0x5000], [R250.64], !P4 ;  /* 0x05000000faee7fae */ /* 0x0005e2000e101d52 */
[----:B------:R-:W-:Y:S01]  /*e020*/  IMAD.X R189, R28, 0x1, R246, P0 ;  /* 0x000000011cbd7824 */ /* 0x000fe200000e06f6 */
[----:B------:R-:W-:Y:S04]  /*e030*/  PLOP3.LUT P0, PT, PT, PT, UP2, 0x40, 0x0 ;  /* 0x000000000000781c */ /* 0x000fe80003f0e828 */
[----:B------:R2:W-:Y:S04]  /*e040*/  LDGSTS.E.BYPASS.LTC128B.128 [R238+0x7000], [R188.64], !P6 ;  /* 0x07000000bcee7fae */ /* 0x0005e8000f101d52 */
[----:B----4-:R-:W-:Y:S04]  /*e050*/  LDSM.16.M88.4 R192, [R224+0x8100] ;  /* 0x00810000e0c0783b */ /* 0x010fe80000000200 */
[----:B------:R-:W0:Y:S04]  /*e060*/  LDGDEPBAR ;  /* 0x00000000000079af */ /* 0x000e280000000000 */
[----:B------:R-:W-:Y:S01]  /*e070*/  LDSM.16.M88.4 R196, [R224+0x8900] ;  /* 0x00890000e0c4783b */ /* 0x000fe20000000200 */
[C---:B-1----:R-:W-:Y:S03]  /*e080*/  HMMA.16816.F32.BF16 R28, R32.reuse, R164, RZ ;  /* 0x000000a4201c723c */ /* 0x042fe600000418ff */
[----:B-----5:R-:W-:Y:S05]  /*e090*/  LDSM.16.M88.4 R200, [R224+0x9900] ;  /* 0x00990000e0c8783b */ /* 0x020fea0000000200 */
[----:B------:R-:W-:Y:S01]  /*e0a0*/  HMMA.16816.F32.BF16 R32, R32, R166, RZ ;  /* 0x000000a62020723c */ /* 0x000fe200000418ff */
[----:B------:R-:W-:Y:S04]  /*e0b0*/  LDSM.16.M88.4 R164, [R224+0x9100] ;  /* 0x00910000e0a4783b */ /* 0x000fe80000000200 */
[----:B--2---:R-:W1:Y:S03]  /*e0c0*/  LDSM.16.M88.4 R188, [R225+0x10100] ;  /* 0x01010000e1bc783b */ /* 0x004e660000000200 */
[C---:B------:R-:W-:Y:S08]  /*e0d0*/  HMMA.16816.F32.BF16 R4, R168.reuse, R172, R4 ;  /* 0x000000aca804723c */ /* 0x040ff00000041804 */
[C---:B------:R-:W-:Y:S01]  /*e0e0*/  HMMA.16816.F32.BF16 R8, R168.reuse, R174, R8 ;  /* 0x000000aea808723c */ /* 0x040fe20000041808 */
[----:B------:R-:W-:Y:S07]  /*e0f0*/  LDSM.16.M88.4 R172, [R223+0x10100] ;  /* 0x01010000dfac783b */ /* 0x000fee0000000200 */
[C---:B------:R-:W-:Y:S08]  /*e100*/  HMMA.16816.F32.BF16 R12, R168.reuse, R176, R12 ;  /* 0x000000b0a80c723c */ /* 0x040ff0000004180c */
[C---:B------:R-:W-:Y:S01]  /*e110*/  HMMA.16816.F32.BF16 R16, R168.reuse, R178, R16 ;  /* 0x000000b2a810723c */ /* 0x040fe20000041810 */
[----:B------:R-:W2:Y:S07]  /*e120*/  LDSM.16.M88.4 R176, [R216] ;  /* 0x00000000d8b0783b */ /* 0x000eae0000000200 */
[C---:B------:R-:W-:Y:S08]  /*e130*/  HMMA.16816.F32.BF16 R20, R168.reuse, R180, R20 ;  /* 0x000000b4a814723c */ /* 0x040ff00000041814 */
[C---:B------:R-:W-:Y:S01]  /*e140*/  HMMA.16816.F32.BF16 R24, R168.reuse, R182, R24 ;  /* 0x000000b6a818723c */ /* 0x040fe20000041818 */
[----:B------:R-:W4:Y:S07]  /*e150*/  LDSM.16.M88.4 R180, [R216+0x800] ;  /* 0x00080000d8b4783b */ /* 0x000f2e0000000200 */
[C---:B---3--:R-:W-:Y:S08]  /*e160*/  HMMA.16816.F32.BF16 R28, R168.reuse, R184, R28 ;  /* 0x000000b8a81c723c */ /* 0x048ff0000004181c */
[----:B------:R-:W-:Y:S01]  /*e170*/  HMMA.16816.F32.BF16 R32, R168, R186, R32 ;  /* 0x000000baa820723c */ /* 0x000fe20000041820 */
[----:B------:R-:W3:Y:S04]  /*e180*/  LDSM.16.M88.4 R168, [R216+0x1000] ;  /* 0x00100000d8a8783b */ /* 0x000ee80000000200 */
[----:B------:R-:W5:Y:S03]  /*e190*/  LDSM.16.M88.4 R184, [R216+0x1800] ;  /* 0x00180000d8b8783b */ /* 0x000f660000000200 */
        /* <DEDUP_REMOVED lines=8> */
[----:B------:R-:W1:Y:S07]  /*e220*/  LDSM.16.M88.4 R164, [R230+0x14100] ;  /* 0x01410000e6a4783b */ /* 0x000e6e0000000200 */
[C---:B------:R-:W-:Y:S08]  /*e230*/  HMMA.16816.F32.BF16 R28, R188.reuse, R200, R28 ;  /* 0x000000c8bc1c723c */ /* 0x040ff0000004181c */
[----:B------:R-:W-:Y:S01]  /*e240*/  HMMA.16816.F32.BF16 R32, R188, R202, R32 ;  /* 0x000000cabc20723c */ /* 0x000fe20000041820 */
[----:B------:R-:W1:Y:S04]  /*e250*/  LDSM.16.M88.4 R188, [R229+0xb100] ;  /* 0x00b10000e5bc783b */ /* 0x000e680000000200 */
[----:B------:R-:W1:Y:S03]  /*e260*/  LDSM.16.M88.4 R200, [R229+0xb900] ;  /* 0x00b90000e5c8783b */ /* 0x000e660000000200 */
[C---:B--2---:R-:W-:Y:S08]  /*e270*/  HMMA.16816.F32.BF16 R4, R172.reuse, R176, R4 ;  /* 0x000000b0ac04723c */ /* 0x044ff00000041804 */
[C---:B------:R-:W-:Y:S01]  /*e280*/  HMMA.16816.F32.BF16 R8, R172.reuse, R178, R8 ;  /* 0x000000b2ac08723c */ /* 0x040fe20000041808 */
[----:B------:R-:W-:Y:S07]  /*e290*/  LDSM.16.M88.4 R176, [R215] ;  /* 0x00000000d7b0783b */ /* 0x000fee0000000200 */
[C---:B----4-:R-:W-:Y:S08]  /*e2a0*/  HMMA.16816.F32.BF16 R12, R172.reuse, R180, R12 ;  /* 0x000000b4ac0c723c */ /* 0x050ff0000004180c */
[C---:B------:R-:W-:Y:S01]  /*e2b0*/  HMMA.16816.F32.BF16 R16, R172.reuse, R182, R16 ;  /* 0x000000b6ac10723c */ /* 0x040fe20000041810 */
[----:B------:R-:W-:Y:S07]  /*e2c0*/  LDSM.16.M88.4 R180, [R214] ;  /* 0x00000000d6b4783b */ /* 0x000fee0000000200 */
[C---:B---3--:R-:W-:Y:S08]  /*e2d0*/  HMMA.16816.F32.BF16 R20, R172.reuse, R168, R20 ;  /* 0x000000a8ac14723c */ /* 0x048ff00000041814 */
[C---:B------:R-:W-:Y:S01]  /*e2e0*/  HMMA.16816.F32.BF16 R24, R172.reuse, R170, R24 ;  /* 0x000000aaac18723c */ /* 0x040fe20000041818 */
[----:B------:R-:W2:Y:S07]  /*e2f0*/  LDSM.16.M88.4 R168, [R226+0x14100] ;  /* 0x01410000e2a8783b */ /* 0x000eae0000000200 */
[C---:B-----5:R-:W-:Y:S08]  /*e300*/  HMMA.16816.F32.BF16 R28, R172.reuse, R184, R28 ;  /* 0x000000b8ac1c723c */ /* 0x060ff0000004181c */
[----:B------:R-:W-:Y:S01]  /*e310*/  HMMA.16816.F32.BF16 R32, R172, R186, R32 ;  /* 0x000000baac20723c */ /* 0x000fe20000041820 */
[----:B------:R-:W3:Y:S04]  /*e320*/  LDSM.16.M88.4 R172, [R213] ;  /* 0x00000000d5ac783b */ /* 0x000ee80000000200 */
[----:B------:R-:W4:Y:S03]  /*e330*/  LDSM.16.M88.4 R184, [R212] ;  /* 0x00000000d4b8783b */ /* 0x000f260000000200 */
        /* <DEDUP_REMOVED lines=11> */
[----:B------:R-:W5:Y:S04]  /*e3f0*/  LDSM.16.M88.4 R164, [R224+0xb100] ;  /* 0x00b10000e0a4783b */ /* 0x000f680000000200 */
[----:B------:R-:W1:Y:S03]  /*e400*/  LDSM.16.M88.4 R200, [R224+0xb900] ;  /* 0x00b90000e0c8783b */ /* 0x000e660000000200 */
[C---:B--2---:R-:W-:Y:S08]  /*e410*/  HMMA.16816.F32.BF16 R4, R168.reuse, R176, R4 ;  /* 0x000000b0a804723c */ /* 0x044ff00000041804 */
[C---:B------:R-:W-:Y:S01]  /*e420*/  HMMA.16816.F32.BF16 R8, R168.reuse, R178, R8 ;  /* 0x000000b2a808723c */ /* 0x040fe20000041808 */
[----:B------:R-:W-:Y:S07]  /*e430*/  LDSM.16.M88.4 R176, [R216+0x2000] ;  /* 0x00200000d8b0783b */ /* 0x000fee0000000200 */
[C---:B------:R-:W-:Y:S08]  /*e440*/  HMMA.16816.F32.BF16 R12, R168.reuse, R180, R12 ;  /* 0x000000b4a80c723c */ /* 0x040ff0000004180c */
[C---:B------:R-:W-:Y:S01]  /*e450*/  HMMA.16816.F32.BF16 R16, R168.reuse, R182, R16 ;  /* 0x000000b6a810723c */ /* 0x040fe20000041810 */
[----:B------:R-:W-:Y:S07]  /*e460*/  LDSM.16.M88.4 R180, [R216+0x2800] ;  /* 0x00280000d8b4783b */ /* 0x000fee0000000200 */
[C---:B---3--:R-:W-:Y:S08]  /*e470*/  HMMA.16816.F32.BF16 R20, R168.reuse, R172, R20 ;  /* 0x000000aca814723c */ /* 0x048ff00000041814 */
[C---:B------:R-:W-:Y:S01]  /*e480*/  HMMA.16816.F32.BF16 R24, R168.reuse, R174, R24 ;  /* 0x000000aea818723c */ /* 0x040fe20000041818 */
[----:B------:R-:W2:Y:S07]  /*e490*/  LDSM.16.M88.4 R172, [R223+0x14100] ;  /* 0x01410000dfac783b */ /* 0x000eae0000000200 */
        /* <DEDUP_REMOVED lines=8> */
[C---:B------:R-:W-:Y:S01]  /*e520*/  HMMA.16816.F32.BF16 R16, R188.reuse, R198, R16 ;  /* 0x000000c6bc10723c */ /* 0x040fe20000041810 */
[----:B------:R-:W-:Y:S07]  /*e530*/  LDSM.16.M88.4 R196, [R229+0xc900] ;  /* 0x00c90000e5c4783b */ /* 0x000fee0000000200 */
[C---:B-----5:R-:W-:Y:S08]  /*e540*/  HMMA.16816.F32.BF16 R20, R188.reuse, R164, R20 ;  /* 0x000000a4bc14723c */ /* 0x060ff00000041814 */
        /* <DEDUP_REMOVED lines=8> */
[----:B------:R-:W-:Y:S07]  /*e5d0*/  LDSM.16.M88.4 R176, [R211] ;  /* 0x00000000d3b0783b */ /* 0x000fee0000000200 */
[C---:B------:R-:W-:Y:S08]  /*e5e0*/  HMMA.16816.F32.BF16 R12, R172.reuse, R180, R12 ;  /* 0x000000b4ac0c723c */ /* 0x040ff0000004180c */
[C---:B------:R-:W-:Y:S01]  /*e5f0*/  HMMA.16816.F32.BF16 R16, R172.reuse, R182, R16 ;  /* 0x000000b6ac10723c */ /* 0x040fe20000041810 */
[----:B------:R-:W-:Y:S07]  /*e600*/  LDSM.16.M88.4 R180, [R210] ;  /* 0x00000000d2b4783b */ /* 0x000fee0000000200 */
[C---:B---3--:R-:W-:Y:S08]  /*e610*/  HMMA.16816.F32.BF16 R20, R172.reuse, R168, R20 ;  /* 0x000000a8ac14723c */ /* 0x048ff00000041814 */
[C---:B------:R-:W-:Y:S01]  /*e620*/  HMMA.16816.F32.BF16 R24, R172.reuse, R170, R24 ;  /* 0x000000aaac18723c */ /* 0x040fe20000041818 */
[----:B------:R-:W2:Y:S07]  /*e630*/  LDSM.16.M88.4 R168, [R226+0x18100] ;  /* 0x01810000e2a8783b */ /* 0x000eae0000000200 */
[C---:B----4-:R-:W-:Y:S08]  /*e640*/  HMMA.16816.F32.BF16 R28, R172.reuse, R184, R28 ;  /* 0x000000b8ac1c723c */ /* 0x050ff0000004181c */
        /* <DEDUP_REMOVED lines=81> */
[C---:B-1----:R-:W-:Y:S01]  /*eb60*/  HMMA.16816.F32.BF16 R4, R188.reuse, R192, R4 ;  /* 0x000000c0bc04723c */ /* 0x042fe20000041804 */
[----:B------:R-:W-:Y:S04]  /*eb70*/  DEPBAR.LE SB0, 0x0 ;  /* 0x000080000000791a */ /* 0x000fe80000000000 */
[----:B------:R-:W-:Y:S03]  /*eb80*/  BAR.SYNC.DEFER_BLOCKING 0x0 ;  /* 0x0000000000007b1d */ /* 0x000fe60000010000 */
[C---:B------:R-:W-:Y:S08]  /*eb90*/  HMMA.16816.F32.BF16 R8, R188.reuse, R194, R8 ;  /* 0x000000c2bc08723c */ /* 0x040ff00000041808 */
[C---:B------:R-:W-:Y:S08]  /*eba0*/  HMMA.16816.F32.BF16 R12, R188.reuse, R196, R12 ;  /* 0x000000c4bc0c723c */ /* 0x040ff0000004180c */
[C---:B------:R-:W-:Y:S08]  /*ebb0*/  HMMA.16816.F32.BF16 R16, R188.reuse, R198, R16 ;  /* 0x000000c6bc10723c */ /* 0x040ff00000041810 */
[C---:B-----5:R-:W-:Y:S08]  /*ebc0*/  HMMA.16816.F32.BF16 R20, R188.reuse, R164, R20 ;  /* 0x000000a4bc14723c */ /* 0x060ff00000041814 */
[C---:B------:R-:W-:Y:S08]  /*ebd0*/  HMMA.16816.F32.BF16 R24, R188.reuse, R166, R24 ;  /* 0x000000a6bc18723c */ /* 0x040ff00000041818 */
[C---:B------:R-:W-:Y:S08]  /*ebe0*/  HMMA.16816.F32.BF16 R28, R188.reuse, R200, R28 ;  /* 0x000000c8bc1c723c */ /* 0x040ff0000004181c */
[----:B------:R-:W-:Y:S08]  /*ebf0*/  HMMA.16816.F32.BF16 R32, R188, R202, R32 ;  /* 0x000000cabc20723c */ /* 0x000ff00000041820 */
[C---:B--2---:R-:W-:Y:S08]  /*ec00*/  HMMA.16816.F32.BF16 R4, R172.reuse, R176, R4 ;  /* 0x000000b0ac04723c */ /* 0x044ff00000041804 */
[C---:B------:R-:W-:Y:S08]  /*ec10*/  HMMA.16816.F32.BF16 R8, R172.reuse, R178, R8 ;  /* 0x000000b2ac08723c */ /* 0x040ff00000041808 */
[C---:B------:R-:W-:Y:S08]  /*ec20*/  HMMA.16816.F32.BF16 R12, R172.reuse, R180, R12 ;  /* 0x000000b4ac0c723c */ /* 0x040ff0000004180c */
[C---:B------:R-:W-:Y:S08]  /*ec30*/  HMMA.16816.F32.BF16 R16, R172.reuse, R182, R16 ;  /* 0x000000b6ac10723c */ /* 0x040ff00000041810 */
[C---:B---3--:R-:W-:Y:S08]  /*ec40*/  HMMA.16816.F32.BF16 R20, R172.reuse, R168, R20 ;  /* 0x000000a8ac14723c */ /* 0x048ff00000041814 */
[C---:B------:R-:W-:Y:S08]  /*ec50*/  HMMA.16816.F32.BF16 R24, R172.reuse, R170, R24 ;  /* 0x000000aaac18723c */ /* 0x040ff00000041818 */
[C---:B----4-:R-:W-:Y:S08]  /*ec60*/  HMMA.16816.F32.BF16 R28, R172.reuse, R184, R28 ;  /* 0x000000b8ac1c723c */ /* 0x050ff0000004181c */
[----:B------:R-:W-:Y:S01]  /*ec70*/  HMMA.16816.F32.BF16 R32, R172, R186, R32 ;  /* 0x000000baac20723c */ /* 0x000fe20000041820 */
[----:B------:R-:W-:-:S07]  /*ec80*/  @P0 BRA `(.L_x_2005) ;  /* 0x0000038000000947 */ /* 0x000fce0003800000 */
[----:B------:R-:W-:Y:S01]  /*ec90*/  ULEA UR4, UR20, UR12, 0x6 ;  /* 0x0000000c14047291 */ /* 0x000fe2000f8e303f */
[----:B------:R-:W-:Y:S01]  /*eca0*/  ISETP.NE.AND P1, PT, R232, 0x1, PT ;  /* 0x00000001e800780c */ /* 0x000fe20003f25270 */
[----:B------:R-:W-:Y:S04]  /*ecb0*/  IMAD.MOV.U32 R233, RZ, RZ, RZ ;  /* 0x000000ffffe97224 */ /* 0x000fe800078e00ff */
[----:B------:R-:W-:Y:S05]  /*ecc0*/  IMAD.U32 R234, RZ, RZ, UR4 ;  /* 0x00000004ffea7e24 */ /* 0x000fea000f8e00ff */
[----:B------:R-:W-:Y:S05]  /*ecd0*/  IADD3 R234, R234, -0x40, R235 ;  /* 0xffffffc0eaea7810 */ /* 0x000fea0007ffe0eb */
[----:B------:R-:W-:Y:S04]  /*ece0*/  @P1 IMAD.HI.U32 R166, R234, c[0x0][0x2bc], RZ ;  /* 0x0000af00eaa61a27 */ /* 0x000fe800078e00ff */
[----:B------:R-:W-:Y:S01]  /*ecf0*/  IMAD.MOV.U32 R0, RZ, RZ, R234 ;  /* 0x000000ffff007224 */ /* 0x000fe200078e00ea */
[----:B------:R-:W-:Y:S04]  /*ed00*/  @P1 SHF.R.U32.HI R0, RZ, c[0x0][0x2c0], R166 ;  /* 0x0000b000ff001a19 */ /* 0x000fe800000116a6 */
[C---:B------:R-:W-:Y:S04]  /*ed10*/  @!P2 IADD3 R167, P0, R0.reuse, UR16, RZ ;  /* 0x0000001000a7ac10 */ /* 0x040fe8000ff1e0ff */
[----:B------:R-:W-:Y:S02]  /*ed20*/  @!P2 LEA.HI.X.SX32 R166, R0, UR8, 0x1, P0 ;  /* 0x0000000800a6ac11 */ /* 0x000fe400080f0eff */
[C---:B------:R-:W-:Y:S04]  /*ed30*/  @!P2 LEA R164, P0, R167.reuse, c[0x0][0x2a0], 0x2 ;  /* 0x0000a800a7a4aa11 */ /* 0x040fe800078010ff */
[----:B------:R-:W-:Y:S01]  /*ed40*/  @!P2 LEA.HI.X R165, R167, c[0x0][0x2a4], R166, 0x2, P0 ;  /* 0x0000a900a7a5aa11 */ /* 0x000fe200000f14a6 */
[----:B------:R-:W-:Y:S04]  /*ed50*/  IMAD.MOV R167, RZ, RZ, -R0 ;  /* 0x000000ffffa77224 */ /* 0x000fe800078e0a00 */
[----:B------:R-:W2:Y:S01]  /*ed60*/  @!P2 LDG.E R233, [R164.64] ;  /* 0x00000012a4e9a981 */ /* 0x000ea2000c1e1900 */
        /* <DEDUP_REMOVED lines=13> */
[----:B------:R-:W-:Y:S02]  /*ee40*/  LEA.HI.X R167, R165, c[0x0][0x1cc], R0, 0x1, P0 ;  /* 0x00007300a5a77a11 */ /* 0x000fe400000f0c00 */
[----:B------:R-:W1:Y:S04]  /*ee50*/  SHFL.IDX PT, R165, R176, RZ, 0x181f ;  /* 0x00181fffb0a57589 */ /* 0x000e6800000e0000 */
[----:B------:R-:W2:Y:S04]  /*ee60*/  SHFL.IDX PT, R166, R167, RZ, 0x181f ;  /* 0x00181fffa7a67589 */ /* 0x000ea800000e0000 */
[----:B------:R-:W3:Y:S04]  /*ee70*/  SHFL.IDX PT, R0, R176, 0x1, 0x181f ;  /* 0x00381f00b0007f89 */ /* 0x000ee800000e0000 */
[----:B------:R-:W4:Y:S01]  /*ee80*/  SHFL.IDX PT, R164, R167, 0x1, 0x181f ;  /* 0x00381f00a7a47f89 */ /* 0x000f2200000e0000 */
[C---:B-1----:R-:W-:Y:S05]  /*ee90*/  IADD3 R172, P0, R165.reuse, R244, RZ ;  /* 0x000000f4a5ac7210 */ /* 0x042fea0007f1e0ff */
        /* <DEDUP_REMOVED lines=10> */
[----:B---3--:R-:W-:Y:S04]  /*ef40*/  IADD3 R178, P0, R0, R244, RZ ;  /* 0x000000f400b27210 */ /* 0x008fe80007f1e0ff */
[----:B------:R1:W-:Y:S01]  /*ef50*/  LDGSTS.E.BYPASS.LTC128B.128 [R231+0xe100], [R174.64], !P6 ;  /* 0x0e100000aee77fae */ /* 0x0003e2000f101d52 */
[----:B----4-:R-:W-:Y:S01]  /*ef60*/  IMAD.X R179, R164, 0x1, R247, P0 ;  /* 0x00000001a4b37824 */ /* 0x010fe200000e06f7 */
[----:B------:R-:W-:Y:S04]  /*ef70*/  IADD3 R176, P0, R0, R243, RZ ;  /* 0x000000f300b07210 */ /* 0x000fe80007f1e0ff */
[----:B------:R1:W-:Y:S01]  /*ef80*/  LDGSTS.E.BYPASS.LTC128B.128 [R231+0x9100], [R178.64], !P3 ;  /* 0x09100000b2e77fae */ /* 0x0003e2000d901d52 */
        /* <DEDUP_REMOVED lines=8> */
.L_x_2005:
[----:B------:R-:W-:Y:S01]  /*f010*/  PLOP3.LUT P0, PT, PT, PT, UP1, 0x80, 0x0 ;  /* 0x000000000000781c */ /* 0x000fe20003f0f018 */
[----:B------:R-:W0:Y:S01]  /*f020*/  LDGDEPBAR ;  /* 0x00000000000079af */ /* 0x000e220000000000 */
[----:B-1----:R-:W-:Y:S01]  /*f030*/  IMAD.MOV.U32 R174, RZ, RZ, R236 ;  /* 0x000000ffffae7224 */ /* 0x002fe200078e00ec */
[----:B------:R-:W-:Y:S01]  /*f040*/  USHF.L.U32 UR4, UR20, 0x6, URZ ;  /* 0x0000000614047899 */ /* 0x000fe2000800063f */
[----:B------:R-:W-:Y:S09]  /*f050*/  IMAD.U32 R164, RZ, RZ, UR10 ;  /* 0x0000000affa47e24 */ /* 0x000ff2000f8e00ff */
[----:B------:R-:W-:Y:S01]  /*f060*/  @P0 IMAD.HI.U32 R0, R236, c[0x0][0x2c8], RZ ;  /* 0x0000b200ec000a27 */ /* 0x000fe200078e00ff */
[----:B------:R-:W-:Y:S11]  /*f070*/  PLOP3.LUT P0, PT, PT, PT, UP1, 0x80, 0x0 ;  /* 0x000000000000781c */ /* 0x000ff60003f0f018 */
[----:B------:R-:W-:Y:S02]  /*f080*/  @!UPT UIADD3 URZ, URZ, URZ, URZ ;  /* 0x0000003f3f3ff290 */ /* 0x000fe4000fffe03f */
[----:B------:R-:W-:Y:S01]  /*f090*/  @P0 SHF.R.U32.HI R174, RZ, c[0x0][0x2cc], R0 ;  /* 0x0000b300ffae0a19 */ /* 0x000fe20000011600 */
[----:B------:R-:W-:Y:S01]  /*f0a0*/  IMAD.U32 R0, RZ, RZ, UR4 ;  /* 0x00000004ff007e24 */ /* 0x000fe2000f8e00ff */
[----:B------:R-:W-:Y:S03]  /*f0b0*/  PLOP3.LUT P0, PT, PT, PT, UP0, 0x40, 0x0 ;  /* 0x000000000000781c */ /* 0x000fe60003f0e808 */
[----:B------:R-:W1:Y:S01]  /*f0c0*/  SHFL.IDX PT, R167, R174, RZ, 0x1c1f ;  /* 0x001c1fffaea77589 */ /* 0x000e6200000e0000 */
[----:B------:R-:W-:Y:S04]  /*f0d0*/  IADD3 R165, -R237, 0x1, -R0 ;  /* 0x00000001eda57810 */ /* 0x000fe80007ffe900 */
        /* <DEDUP_REMOVED lines=21> */
.L_x_2008:
[----:B------:R-:W-:Y:S04]  /*f230*/  MOV R165, c[0x0][0x32c] ;  /* 0x0000cb0000a57a02 */ /* 0x000fe80000000f00 */
[----:B------:R-:W-:Y:S11]  /*f240*/  ISETP.NE.AND P0, PT, R165, 0x1, PT ;  /* 0x00000001a500780c */ /* 0x000ff60003f05270 */
[----:B------:R-:W-:Y:S02]  /*f250*/  @!UPT UIADD3 URZ, URZ, URZ, URZ ;  /* 0x0000003f3f3ff290 */ /* 0x000fe4000fffe03f */
[----:B------:R-:W-:Y:S05]  /*f260*/  @P0 IMAD.HI.U32 R165, R167, c[0x0][0x330], RZ ;  /* 0x0000cc00a7a50a27 */ /* 0x000fea00078e00ff */
[----:B------:R-:W-:Y:S02]  /*f270*/  @P0 SHF.R.U32.HI R167, RZ, c[0x0][0x334], R165 ;  /* 0x0000cd00ffa70a19 */ /* 0x000fe400000116a5 */
.L_x_2009:
[----:B------:R-:W-:Y:S05]  /*f280*/  BSYNC B0 ;  /* 0x0000000000007941 */ /* 0x000fea0003800000 */
.L_x_2007:
[----:B------:R-:W-:Y:S04]  /*f290*/  IMAD R168, R167, c[0x0][0x32c], -R0 ;  /* 0x0000cb00a7a87a24 */ /* 0x000fe800078e0a00 */
[----:B------:R-:W-:Y:S05]  /*f2a0*/  IMAD.IADD R167, R168, 0x1, -R237 ;  /* 0x00000001a8a77824 */ /* 0x000fea00078e0aed */
[----:B------:R-:W-:Y:S02]  /*f2b0*/  IADD3 R165, R167, c[0x0][0x32c], RZ ;  /* 0x0000cb00a7a57a10 */ /* 0x000fe40007ffe0ff */
[----:B------:R-:W-:Y:S02]  /*f2c0*/  IMNMX R170, R170, R167, !PT ;  /* 0x000000a7aaaa7217 */ /* 0x000fe40007800200 */
[----:B------:R-:W-:Y:S02]  /*f2d0*/  IMNMX R172, R172, R165, PT ;  /* 0x000000a5acac7217 */ /* 0x000fe40003800200 */
.L_x_2006:
[----:B------:R-:W-:Y:S06]  /*f2e0*/  UISETP.GT.AND UP2, UPT, UR20, -0x1, UPT ;  /* 0xffffffff1400788c */ /* 0x000fec000bf44270 */
[----:B------:R-:W-:Y:S04]  /*f2f0*/  PLOP3.LUT P0, PT, PT, PT, UP2, 0x80, 0x0 ;  /* 0x000000000000781c */ /* 0x000fe80003f0f028 */
[----:B------:R-:W-:Y:S04]  /*f300*/  ISETP.GT.AND P0, PT, R170, RZ, P0 ;  /* 0x000000ffaa00720c */ /* 0x000fe80000704270 */
        /* <DEDUP_REMOVED lines=83> */
.L_x_2012:
[----:B------:R-:W-:Y:S04]  /*f840*/  MOV R8, 0x1 ;  /* 0x0000000100087802 */ /* 0x000fe80000000f00 */
[----:B------:R-:W-:Y:S11]  /*f850*/  ISETP.NE.AND P0, PT, R8, c[0x0][0x32c], PT ;  /* 0x0000cb0008007a0c */ /* 0x000ff60003f05270 */
[----:B------:R-:W-:Y:S02]  /*f860*/  @!UPT UIADD3 URZ, URZ, URZ, URZ ;  /* 0x0000003f3f3ff290 */ /* 0x000fe4000fffe03f */
[----:B------:R-:W-:Y:S05]  /*f870*/  @P0 IMAD.HI.U32 R8, R9, c[0x0][0x330], RZ ;  /* 0x0000cc0009080a27 */ /* 0x000fea00078e00ff */
[----:B------:R-:W-:Y:S02]  /*f880*/  @P0 SHF.R.U32.HI R9, RZ, c[0x0][0x334], R8 ;  /* 0x0000cd00ff090a19 */ /* 0x000fe40000011608 */
.L_x_2013:
[----:B------:R-:W-:Y:S05]  /*f890*/  BSYNC B0 ;  /* 0x0000000000007941 */ /* 0x000fea0003800000 */
.L_x_2011:
[----:B------:R-:W-:Y:S04]  /*f8a0*/  IMAD R0, R9, c[0x0][0x32c], -R0 ;  /* 0x0000cb0009007a24 */ /* 0x000fe800078e0a00 */
[----:B------:R-:W-:Y:S05]  /*f8b0*/  IMAD.IADD R0, R0, 0x1, -R237 ;  /* 0x0000000100007824 */ /* 0x000fea00078e0aed */
[----:B------:R-:W-:Y:S02]  /*f8c0*/  IADD3 R9, R0, c[0x0][0x32c], RZ ;  /* 0x0000cb0000097a10 */ /* 0x000fe40007ffe0ff */
[----:B------:R-:W-:Y:S02]  /*f8d0*/  IMNMX R5, R5, R0, !PT ;  /* 0x0000000005057217 */ /* 0x000fe40007800200 */
[----:B------:R-:W-:Y:S02]  /*f8e0*/  IMNMX R4, R4, R9, PT ;  /* 0x0000000904047217 */ /* 0x000fe40003800200 */
.L_x_2010:
[----:B------:R-:W-:Y:S02]  /*f8f0*/  PLOP3.LUT P0, PT, PT, PT, UP2, 0x80, 0x0 ;  /* 0x000000000000781c */ /* 0x000fe40003f0f028 */
[----:B------:R-:W-:Y:S02]  /*f900*/  FMNMX.FTZ R0, R168, R3, !PT ;  /* 0x00000003a8007209 */ /* 0x000fe40007810000 */
[----:B------:R-:W-:Y:S02]  /*f910*/  ISETP.GT.AND P0, PT, R5, RZ, P0 ;  /* 0x000000ff0500720c */ /* 0x000fe40000704270 */
        /* <DEDUP_REMOVED lines=50> */
[----:B------:R-:W-:Y:S03]  /*fc40*/  ISETP.LT.OR P0, PT, R4, 0x1a, P0 ;  /* 0x0000001a0400780c */ /* 0x000fe60000701670 */
[----:B------:R-:W1:Y:S01]  /*fc50*/  SHFL.BFLY PT, R7, R0, 0x2, 0x1f ;  /* 0x0c401f0000077f89 */ /* 0x000e6200000e0000 */
        /* <DEDUP_REMOVED lines=15> */
[C---:B------:R-:W-:Y:S01]  /*fd50*/  ISETP.GT.AND P0, PT, R5.reuse, 0x28, P0 ;  /* 0x000000280500780c */ /* 0x040fe20000704270 */
[----:B------:R-:W-:Y:S03]  /*fd60*/  LDSM.16.MT88.4 R20, [R222+0x100] ;  /* 0x00010000de14783b */ /* 0x000fe60000004200 */
[----:B------:R-:W-:Y:S04]  /*fd70*/  ISETP.LT.OR P0, PT, R4, 0x29, P0 ;  /* 0x000000290400780c */ /* 0x000fe80000701670 */
[----:B------:R-:W-:Y:S02]  /*fd80*/  FSEL R202, R26, -INF , !P0 ;  /* 0xff8000001aca7808 */ /* 0x000fe40004000000 */
[----:B------:R-:W-:Y:S02]  /*fd90*/  PLOP3.LUT P0, PT, PT, PT, UP2, 0x80, 0x0 ;  /* 0x000000000000781c */ /* 0x000fe40003f0f028 */
[----:B------:R-:W-:Y:S02]  /*fda0*/  FMNMX.FTZ R9, R202, R9, !PT ;  /* 0x00000009ca097209 */ /* 0x000fe40007810000 */
[----:B------:R-:W-:Y:S04]  /*fdb0*/  ISETP.GT.AND P0, PT, R5, 0x29, P0 ;  /* 0x000000290500780c */ /* 0x000fe80000704270 */
[----:B------:R-:W-:Y:S04]  /*fdc0*/  ISETP.LT.OR P0, PT, R4, 0x2a, P0 ;  /* 0x0000002a0400780c */ /* 0x000fe80000701670 */
[----:B------:R-:W-:Y:S02]  /*fdd0*/  FSEL R200, R27, -INF , !P0 ;  /* 0xff8000001bc87808 */ /* 0x000fe40004000000 */
[----:B------:R-:W-:Y:S01]  /*fde0*/  PLOP3.LUT P0, PT, PT, PT, UP2, 0x80, 0x0 ;  /* 0x000000000000781c */ /* 0x000fe20003f0f028 */
[----:B------:R-:W-:Y:S01]  /*fdf0*/  LDSM.16.MT88.4 R24, [R221+0x100] ;  /* 0x00010000dd18783b */ /* 0x000fe20000004200 */
[----:B------:R-:W-:Y:S02]  /*fe00*/  FMNMX.FTZ R9, R200, R9, !PT ;  /* 0x00000009c8097209 */ /* 0x000fe40007810000 */
        /* <DEDUP_REMOVED lines=11> */
[----:B------:R-:W-:Y:S01]  /*fec0*/  PLOP3.LUT P0, PT, PT, PT, UP2, 0x80, 0x0 ;  /* 0x000000000000781c */ /* 0x000fe20003f0f028 */
[----:B------:R-:W-:Y:S02]  /*fed0*/  UISETP.GT.AND UP2, UPT, UR20, UR9, UPT ;  /* 0x000000091400728c */ /* 0x000fe4000bf44270 */
[----:B------:R-:W-:Y:S01]  /*fee0*/  UIADD3 UR20, UR20, -0x1, URZ ;  /* 0xffffffff14147890 */ /* 0x000fe2000fffe03f */
[----:B------:R-:W-:Y:S02]  /*fef0*/  ISETP.GT.AND P0, PT, R5, 0x39, P0 ;  /* 0x000000390500780c */ /* 0x000fe40000704270 */
[----:B------:R-:W-:Y:S02]  /*ff00*/  FMNMX.FTZ R5, R186, R9, !PT ;  /* 0x00000009ba057209 */ /* 0x000fe40007810000 */
[----:B------:R-:W-:Y:S02]  /*ff10*/  ISETP.LT.OR P0, PT, R4, 0x3a, P0 ;  /* 0x0000003a0400780c */ /* 0x000fe40000701670 */
[----:B------:R-:W-:Y:S02]  /*ff20*/  FMNMX.FTZ R5, R184, R5, !PT ;  /* 0x00000005b8057209 */ /* 0x000fe40007810000 */
[----:B------:R-:W-:Y:S02]  /*ff30*/  FSEL R9, R35, -INF , !P0 ;  /* 0xff80000023097808 */ /* 0x000fe40004000000 */
[----:B------:R-:W-:Y:S04]  /*ff40*/  FMNMX.FTZ R0, R182, R5, !PT ;  /* 0x00000005b6007209 */ /* 0x000fe80007810000 */
        /* <DEDUP_REMOVED lines=11> */
[----:B------:R-:W-:Y:S01]  /*10000*/  LDSM.16.MT88.4 R172, [R222+0x4900] ;  /* 0x00490000deac783b */ /* 0x000fe20000004200 */
[--C-:B------:R-:W-:Y:S02]  /*10010*/  FFMA.FTZ R191, R171, c[0x0][0x2d0], -R190.reuse ;  /* 0x0000b400abbf7a23 */ /* 0x100fe400000108be */
[--C-:B------:R-:W-:Y:S01]  /*10020*/  FFMA.FTZ R192, R169, c[0x0][0x2d0], -R190.reuse ;  /* 0x0000b400a9c07a23 */ /* 0x100fe200000108be */
[----:B-1----:R-:W-:Y:S01]  /*10030*/  FMNMX.FTZ R5, R4, R7, !PT ;  /* 0x0000000704057209 */ /* 0x002fe20007810000 */
[--C-:B------:R-:W-:Y:S01]  /*10040*/  FFMA.FTZ R193, R167, c[0x0][0x2d0], -R190.reuse ;  /* 0x0000b400a7c17a23 */ /* 0x100fe200000108be */
[----:B------:R-:W-:Y:S01]  /*10050*/  FSEL R4, R0, RZ, P0 ;  /* 0x000000ff00047208 */ /* 0x000fe20000000000 */
[--C-:B------:R-:W-:Y:S01]  /*10060*/  FFMA.FTZ R194, R165, c[0x0][0x2d0], -R190.reuse ;  /* 0x0000b400a5c27a23 */ /* 0x100fe200000108be */
[----:B------:R-:W-:Y:S01]  /*10070*/  LDSM.16.MT88.4 R168, [R227+0x4900] ;  /* 0x00490000e3a8783b */ /* 0x000fe20000004200 */
[----:B------:R-:W-:Y:S01]  /*10080*/  MUFU.EX2 R11, R11 ;  /* 0x0000000b000b7308 */ /* 0x000fe20000000800 */
[--C-:B------:R-:W-:Y:S02]  /*10090*/  FFMA.FTZ R249, R249, c[0x0][0x2d0], -R190.reuse ;  /* 0x0000b400f9f97a23 */ /* 0x100fe400000108be */
[----:B------:R-:W-:Y:S02]  /*100a0*/  FADD.FTZ R4, -R4, R3 ;  /* 0x0000000304047221 */ /* 0x000fe40000010100 */
[--C-:B------:R-:W-:Y:S02]  /*100b0*/  FFMA.FTZ R203, R203, c[0x0][0x2d0], -R190.reuse ;  /* 0x0000b400cbcb7a23 */ /* 0x100fe400000108be */
[----:B------:R-:W1:Y:S01]  /*100c0*/  SHFL.BFLY PT, R8, R5, 0x1, 0x1f ;  /* 0x0c201f0005087f89 */ /* 0x000e6200000e0000 */
[----:B------:R-:W-:Y:S02]  /*100d0*/  FMUL.FTZ R3, R4, c[0x0][0x2d0] ;  /* 0x0000b40004037a20 */ /* 0x000fe40000410000 */
        /* <DEDUP_REMOVED lines=8> */
[----:B------:R-:W2:Y:S01]  /*10160*/  MUFU.EX2 R177, R177 ;  /* 0x000000b100b17308 */ /* 0x000ea20000000800 */
[----:B-1----:R-:W-:Y:S04]  /*10170*/  FMNMX.FTZ R8, R8, R5, !PT ;  /* 0x0000000508087209 */ /* 0x002fe80007810000 */
[C---:B------:R-:W-:Y:S01]  /*10180*/  FSETP.NEU.FTZ.AND P0, PT, R8.reuse, -INF , PT ;  /* 0xff8000000800780b */ /* 0x040fe20003f1d000 */
[C---:B------:R-:W-:Y:S03]  /*10190*/  FMUL.FTZ R183, R8.reuse, c[0x0][0x2d0] ;  /* 0x0000b40008b77a20 */ /* 0x040fe60000410000 */
[----:B------:R-:W-:Y:S01]  /*101a0*/  FSEL R5, R8, RZ, P0 ;  /* 0x000000ff08057208 */ /* 0x000fe20000000000 */
[----:B------:R-:W-:Y:S01]  /*101b0*/  MUFU.EX2 R191, R191 ;  /* 0x000000bf00bf7308 */ /* 0x000fe20000000800 */
[----:B------:R-:W-:Y:S02]  /*101c0*/  FSEL R183, R183, RZ, P0 ;  /* 0x000000ffb7b77208 */ /* 0x000fe40000000000 */
[----:B------:R-:W-:Y:S01]  /*101d0*/  PLOP3.LUT P0, PT, PT, PT, UP2, 0x80, 0x0 ;  /* 0x000000000000781c */ /* 0x000fe20003f0f028 */
[----:B------:R-:W-:Y:S02]  /*101e0*/  FADD.FTZ R5, -R5, R2 ;  /* 0x0000000205057221 */ /* 0x000fe40000010100 */
[--C-:B------:R-:W-:Y:S02]  /*101f0*/  FFMA.FTZ R180, R16, c[0x0][0x2d0], -R183.reuse ;  /* 0x0000b40010b47a23 */ /* 0x100fe400000108b7 */
[----:B------:R-:W1:Y:S01]  /*10200*/  LDSM.16.MT88.4 R16, [R227+0x100] ;  /* 0x00010000e310783b */ /* 0x000e620000004200 */
[--C-:B------:R-:W-:Y:S01]  /*10210*/  FFMA.FTZ R178, R6, c[0x0][0x2d0], -R183.reuse ;  /* 0x0000b40006b27a23 */ /* 0x100fe200000108b7 */
[----:B------:R-:W-:Y:S01]  /*10220*/  MUFU.EX2 R192, R192 ;  /* 0x000000c000c07308 */ /* 0x000fe20000000800 */
[----:B------:R-:W-:Y:S02]  /*10230*/  FMUL.FTZ R2, R5, c[0x0][0x2d0] ;  /* 0x0000b40005027a20 */ /* 0x000fe40000410000 */
[--C-:B------:R-:W-:Y:S01]  /*10240*/  FFMA.FTZ R181, R13, c[0x0][0x2d0], -R183.reuse ;  /* 0x0000b4000db57a23 */ /* 0x100fe200000108b7 */
[----:B--2---:R-:W-:Y:S01]  /*10250*/  F2FP.BF16.PACK_AB R14, R177, R10 ;  /* 0x0000000ab10e723e */ /* 0x004fe200000010ff */
[--C-:B------:R-:W-:Y:S01]  /*10260*/  FFMA.FTZ R179, R12, c[0x0][0x2d0], -R183.reuse ;  /* 0x0000b4000cb37a23 */ /* 0x100fe200000108b7 */
[----:B------:R-:W-:Y:S01]  /*10270*/  F2FP.BF16.PACK_AB R12, R11, R176 ;  /* 0x000000b00b0c723e */ /* 0x000fe200000010ff */
        /* <DEDUP_REMOVED lines=12> */
[--C-:B------:R-:W-:Y:S02]  /*10340*/  FFMA.FTZ R195, R166, c[0x0][0x2d0], -R183.reuse ;  /* 0x0000b400a6c37a23 */ /* 0x100fe400000108b7 */
[--C-:B------:R-:W-:Y:S01]  /*10350*/  FFMA.FTZ R196, R164, c[0x0][0x2d0], -R183.reuse ;  /* 0x0000b400a4c47a23 */ /* 0x100fe200000108b7 */
[----:B------:R-:W3:Y:S01]  /*10360*/  MUFU.EX2 R180, R180 ;  /* 0x000000b400b47308 */ /* 0x000ee20000000800 */
[----:B------:R-:W-:Y:S01]  /*10370*/  LDSM.16.MT88.4 R164, [R221+0x2900] ;  /* 0x00290000dda4783b */ /* 0x000fe20000004200 */
[--C-:B------:R-:W-:Y:S02]  /*10380*/  FFMA.FTZ R197, R32, c[0x0][0x2d0], -R183.reuse ;  /* 0x0000b40020c57a23 */ /* 0x100fe400000108b7 */
[C---:B--2---:R-:W-:Y:S02]  /*10390*/  FMUL.FTZ R6, R2.reuse, R162 ;  /* 0x000000a202067220 */ /* 0x044fe40000410000 */
[C---:B------:R-:W-:Y:S02]  /*103a0*/  FMUL.FTZ R7, R2.reuse, R163 ;  /* 0x000000a302077220 */ /* 0x040fe40000410000 */
[C---:B------:R-:W-:Y:S01]  /*103b0*/  FMUL.FTZ R134, R2.reuse, R134 ;  /* 0x0000008602867220 */ /* 0x040fe20000410000 */
[----:B------:R-:W-:Y:S01]  /*103c0*/  LDSM.16.MT88.4 R32, [R227+0x2900] ;  /* 0x00290000e320783b */ /* 0x000fe20000004200 */
[----:B------:R-:W-:Y:S01]  /*103d0*/  MUFU.EX2 R179, R179 ;  /* 0x000000b300b37308 */ /* 0x000fe20000000800 */
[C---:B------:R-:W-:Y:S02]  /*103e0*/  FMUL.FTZ R135, R2.reuse, R135 ;  /* 0x0000008702877220 */ /* 0x040fe40000410000 */
[C---:B------:R-:W-:Y:S02]  /*103f0*/  FMUL.FTZ R138, R2.reuse, R138 ;  /* 0x0000008a028a7220 */ /* 0x040fe40000410000 */
[C---:B------:R-:W-:Y:S02]  /*10400*/  FMUL.FTZ R139, R2.reuse, R139 ;  /* 0x0000008b028b7220 */ /* 0x040fe40000410000 */
[C---:B------:R-:W-:Y:S01]  /*10410*/  FMUL.FTZ R142, R2.reuse, R142 ;  /* 0x0000008e028e7220 */ /* 0x040fe20000410000 */
[----:B------:R-:W-:Y:S01]  /*10420*/  LDSM.16.MT88.4 R160, [R222+0x2900] ;  /* 0x00290000dea0783b */ /* 0x000fe20000004200 */
[C---:B------:R-:W-:Y:S01]  /*10430*/  FMUL.FTZ R143, R2.reuse, R143 ;  /* 0x0000008f028f7220 */ /* 0x040fe20000410000 */
[----:B------:R-:W2:Y:S01]  /*10440*/  MUFU.EX2 R178, R178 ;  /* 0x000000b200b27308 */ /* 0x000ea20000000800 */
[C---:B------:R-:W-:Y:S02]  /*10450*/  FMUL.FTZ R146, R2.reuse, R146 ;  /* 0x0000009202927220 */ /* 0x040fe40000410000 */
[----:B------:R-:W-:Y:S01]  /*10460*/  FMUL.FTZ R147, R2, R147 ;  /* 0x0000009302937220 */ /* 0x000fe20000410000 */
[----:B---3--:R-:W-:Y:S01]  /*10470*/  F2FP.BF16.PACK_AB R13, R180, R181 ;  /* 0x000000b5b40d723e */ /* 0x008fe200000010ff */
[--C-:B------:R-:W-:Y:S02]  /*10480*/  FFMA.FTZ R198, R28, c[0x0][0x2d0], -R183.reuse ;  /* 0x0000b4001cc67a23 */ /* 0x100fe400000108b7 */
[----:B------:R-:W-:Y:S01]  /*10490*/  LDSM.16.MT88.4 R28, [R221+0x900] ;  /* 0x00090000dd1c783b */ /* 0x000fe20000004200 */
        /* <DEDUP_REMOVED lines=9> */
[----:B------:R-:W-:Y:S01]  /*10530*/  FMUL.FTZ R155, R2, R155 ;  /* 0x0000009b029b7220 */ /* 0x000fe20000410000 */
[----:B--2---:R-:W-:Y:S01]  /*10540*/  F2FP.BF16.PACK_AB R15, R178, R179 ;  /* 0x000000b3b20f723e */ /* 0x004fe200000010ff */
[C---:B------:R-:W-:Y:S02]  /*10550*/  FMUL.FTZ R156, R3.reuse, R156 ;  /* 0x0000009c039c7220 */ /* 0x040fe40000410000 */
[C---:B------:R-:W-:Y:S02]  /*10560*/  FMUL.FTZ R157, R3.reuse, R157 ;  /* 0x0000009d039d7220 */ /* 0x040fe40000410000 */
[C---:B------:R-:W-:Y:S02]  /*10570*/  FMUL.FTZ R158, R2.reuse, R158 ;  /* 0x0000009e029e7220 */ /* 0x040fe40000410000 */
[C---:B-1----:R-:W-:Y:S01]  /*10580*/  HMMA.16816.F32.BF16 R4, R12.reuse, R16, R4 ;  /* 0x000000100c04723c */ /* 0x042fe20000041804 */
[----:B------:R-:W-:Y:S04]  /*10590*/  MUFU.EX2 R195, R195 ;  /* 0x000000c300c37308 */ /* 0x000fe80000000800 */
[C---:B------:R-:W-:Y:S02]  /*105a0*/  FMUL.FTZ R159, R2.reuse, R159 ;  /* 0x0000009f029f7220 */ /* 0x040fe40000410000 */
[C---:B------:R-:W-:Y:S01]  /*105b0*/  FMUL.FTZ R36, R3.reuse, R36 ;  /* 0x0000002403247220 */ /* 0x040fe20000410000 */
[C---:B------:R-:W-:Y:S01]  /*105c0*/  HMMA.16816.F32.BF16 R132, R12.reuse, R18, R132 ;  /* 0x000000120c84723c */ /* 0x040fe20000041884 */
[----:B------:R-:W1:Y:S02]  /*105d0*/  LDSM.16.MT88.4 R16, [R220+0x100] ;  /* 0x00010000dc10783b */ /* 0x000e640000004200 */
[----:B------:R-:W2:Y:S01]  /*105e0*/  MUFU.EX2 R196, R196 ;  /* 0x000000c400c47308 */ /* 0x000ea20000000800 */
[C---:B------:R-:W-:Y:S02]  /*105f0*/  FMUL.FTZ R37, R3.reuse, R37 ;  /* 0x0000002503257220 */ /* 0x040fe40000410000 */
[C---:B------:R-:W-:Y:S02]  /*10600*/  FMUL.FTZ R38, R2.reuse, R38 ;  /* 0x0000002602267220 */ /* 0x040fe40000410000 */
[C---:B------:R-:W-:Y:S04]  /*10610*/  HMMA.16816.F32.BF16 R136, R12.reuse, R20, R136 ;  /* 0x000000140c88723c */ /* 0x040fe80000041888 */
[C---:B------:R-:W-:Y:S01]  /*10620*/  FMUL.FTZ R39, R2.reuse, R39 ;  /* 0x0000002702277220 */ /* 0x040fe20000410000 */
[----:B------:R-:W-:Y:S01]  /*10630*/  MUFU.EX2 R197, R197 ;  /* 0x000000c500c57308 */ /* 0x000fe20000000800 */
[C---:B------:R-:W-:Y:S02]  /*10640*/  FMUL.FTZ R40, R3.reuse, R40 ;  /* 0x0000002803287220 */ /* 0x040fe40000410000 */
[C---:B------:R-:W-:Y:S01]  /*10650*/  HMMA.16816.F32.BF16 R140, R12.reuse, R22, R140 ;  /* 0x000000160c8c723c */ /* 0x040fe2000004188c */
[----:B------:R-:W4:Y:S03]  /*10660*/  LDSM.16.MT88.4 R20, [R227+0x2100] ;  /* 0x00210000e314783b */ /* 0x000f260000004200 */
[C---:B------:R-:W-:Y:S02]  /*10670*/  FMUL.FTZ R41, R3.reuse, R41 ;  /* 0x0000002903297220 */ /* 0x040fe40000410000 */
[C---:B------:R-:W-:Y:S01]  /*10680*/  FMUL.FTZ R42, R2.reuse, R42 ;  /* 0x0000002a022a7220 */ /* 0x040fe20000410000 */
[----:B------:R-:W5:Y:S01]  /*10690*/  MUFU.EX2 R198, R198 ;  /* 0x000000c600c67308 */ /* 0x000f620000000800 */
[C---:B------:R-:W-:Y:S04]  /*106a0*/  HMMA.16816.F32.BF16 R144, R12.reuse, R24, R144 ;  /* 0x000000180c90723c */ /* 0x040fe80000041890 */
[C---:B------:R-:W-:Y:S02]  /*106b0*/  FMUL.FTZ R43, R2.reuse, R43 ;  /* 0x0000002b022b7220 */ /* 0x040fe40000410000 */
[C---:B------:R-:W-:Y:S02]  /*106c0*/  FMUL.FTZ R44, R3.reuse, R44 ;  /* 0x0000002c032c7220 */ /* 0x040fe40000410000 */
[C---:B------:R-:W-:Y:S01]  /*106d0*/  HMMA.16816.F32.BF16 R148, R12.reuse, R26, R148 ;  /* 0x0000001a0c94723c */ /* 0x040fe20000041894 */
[----:B------:R-:W2:Y:S01]  /*106e0*/  LDSM.16.MT88.4 R24, [R222+0x2100] ;  /* 0x00210000de18783b */ /* 0x000ea20000004200 */
[----:B------:R-:W2:Y:S02]  /*106f0*/  MUFU.EX2 R249, R249 ;  /* 0x000000f900f97308 */ /* 0x000ea40000000800 */
[C---:B------:R-:W-:Y:S02]  /*10700*/  FMUL.FTZ R45, R3.reuse, R45 ;  /* 0x0000002d032d7220 */ /* 0x040fe40000410000 */
[C---:B------:R-:W-:Y:S02]  /*10710*/  FMUL.FTZ R46, R2.reuse, R46 ;  /* 0x0000002e022e7220 */ /* 0x040fe40000410000 */
[C---:B------:R-:W-:Y:S01]  /*10720*/  FMUL.FTZ R47, R2.reuse, R47 ;  /* 0x0000002f022f7220 */ /* 0x040fe20000410000 */
[C---:B-1----:R-:W-:Y:S03]  /*10730*/  HMMA.16816.F32.BF16 R152, R12.reuse, R16, R152 ;  /* 0x000000100c98723c */ /* 0x042fe60000041898 */
[C---:B------:R-:W-:Y:S01]  /*10740*/  FMUL.FTZ R48, R3.reuse, R48 ;  /* 0x0000003003307220 */ /* 0x040fe20000410000 */
[----:B------:R-:W-:Y:S01]  /*10750*/  MUFU.EX2 R203, R203 ;  /* 0x000000cb00cb7308 */ /* 0x000fe20000000800 */
[C---:B------:R-:W-:Y:S02]  /*10760*/  FMUL.FTZ R49, R3.reuse, R49 ;  /* 0x0000003103317220 */ /* 0x040fe40000410000 */
[C---:B------:R-:W-:Y:S01]  /*10770*/  FMUL.FTZ R50, R2.reuse, R50 ;  /* 0x0000003202327220 */ /* 0x040fe20000410000 */
[C---:B------:R-:W-:Y:S01]  /*10780*/  HMMA.16816.F32.BF16 R156, R12.reuse, R18, R156 ;  /* 0x000000120c9c723c */ /* 0x040fe2000004189c */
[----:B------:R-:W1:Y:S03]  /*10790*/  LDSM.16.MT88.4 R16, [R221+0x2100] ;  /* 0x00210000dd10783b */ /* 0x000e660000004200 */
[C---:B------:R-:W-:Y:S02]  /*107a0*/  FMUL.FTZ R51, R2.reuse, R51 ;  /* 0x0000003302337220 */ /* 0x040fe40000410000 */
[C---:B------:R-:W-:Y:S01]  /*107b0*/  FMUL.FTZ R52, R3.reuse, R52 ;  /* 0x0000003403347220 */ /* 0x040fe20000410000 */
[----:B------:R-:W-:Y:S01]  /*107c0*/  MUFU.EX2 R201, R201 ;  /* 0x000000c900c97308 */ /* 0x000fe20000000800 */
[C---:B----4-:R-:W-:Y:S04]  /*107d0*/  HMMA.16816.F32.BF16 R36, R12.reuse, R20, R36 ;  /* 0x000000140c24723c */ /* 0x050fe80000041824 */
[C---:B------:R-:W-:Y:S02]  /*107e0*/  FMUL.FTZ R53, R3.reuse, R53 ;  /* 0x0000003503357220 */ /* 0x040fe40000410000 */
[C---:B------:R-:W-:Y:S02]  /*107f0*/  FMUL.FTZ R54, R2.reuse, R54 ;  /* 0x0000003602367220 */ /* 0x040fe40000410000 */
[C---:B------:R-:W-:Y:S01]  /*10800*/  HMMA.16816.F32.BF16 R40, R12.reuse, R22, R40 ;  /* 0x000000160c28723c */ /* 0x040fe20000041828 */
[----:B------:R-:W4:Y:S01]  /*10810*/  LDSM.16.MT88.4 R20, [R220+0x2100] ;  /* 0x00210000dc14783b */ /* 0x000f220000004200 */
[----:B------:R-:W-:Y:S02]  /*10820*/  MUFU.EX2 R199, R199 ;  /* 0x000000c700c77308 */ /* 0x000fe40000000800 */
[C---:B------:R-:W-:Y:S02]  /*10830*/  FMUL.FTZ R55, R2.reuse, R55 ;  /* 0x0000003702377220 */ /* 0x040fe40000410000 */
[C---:B------:R-:W-:Y:S02]  /*10840*/  FMUL.FTZ R56, R3.reuse, R56 ;  /* 0x0000003803387220 */ /* 0x040fe40000410000 */
[C---:B--2---:R-:W-:Y:S04]  /*10850*/  HMMA.16816.F32.BF16 R44, R12.reuse, R24, R44 ;  /* 0x000000180c2c723c */ /* 0x044fe8000004182c */
        /* <DEDUP_REMOVED lines=8> */
[C---:B------:R-:W-:Y:S01]  /*108e0*/  FMUL.FTZ R61, R3.reuse, R61 ;  /* 0x0000003d033d7220 */ /* 0x040fe20000410000 */
[C---:B-1----:R-:W-:Y:S03]  /*108f0*/  HMMA.16816.F32.BF16 R52, R12.reuse, R16, R52 ;  /* 0x000000100c34723c */ /* 0x042fe60000041834 */
[C---:B------:R-:W-:Y:S02]  /*10900*/  FMUL.FTZ R62, R2.reuse, R62 ;  /* 0x0000003e023e7220 */ /* 0x040fe40000410000 */
[C---:B------:R-:W-:Y:S02]  /*10910*/  FMUL.FTZ R63, R2.reuse, R63 ;  /* 0x0000003f023f7220 */ /* 0x040fe40000410000 */
[C---:B------:R-:W-:Y:S01]  /*10920*/  FMUL.FTZ R64, R3.reuse, R64 ;  /* 0x0000004003407220 */ /* 0x040fe20000410000 */
[C---:B------:R-:W-:Y:S01]  /*10930*/  HMMA.16816.F32.BF16 R56, R12.reuse, R18, R56 ;  /* 0x000000120c38723c */ /* 0x040fe20000041838 */
[----:B------:R-:W1:Y:S01]  /*10940*/  LDSM.16.MT88.4 R16, [R222+0x4100] ;  /* 0x00410000de10783b */ /* 0x000e620000004200 */
[----:B------:R-:W-:Y:S02]  /*10950*/  MUFU.EX2 R187, R187 ;  /* 0x000000bb00bb7308 */ /* 0x000fe40000000800 */
[C---:B------:R-:W-:Y:S02]  /*10960*/  FMUL.FTZ R65, R3.reuse, R65 ;  /* 0x0000004103417220 */ /* 0x040fe40000410000 */
[C---:B------:R-:W-:Y:S02]  /*10970*/  FMUL.FTZ R66, R2.reuse, R66 ;  /* 0x0000004202427220 */ /* 0x040fe40000410000 */
[C---:B----4-:R-:W-:Y:S04]  /*10980*/  HMMA.16816.F32.BF16 R60, R12.reuse, R20, R60 ;  /* 0x000000140c3c723c */ /* 0x050fe8000004183c */
[C---:B------:R-:W-:Y:S01]  /*10990*/  FMUL.FTZ R67, R2.reuse, R67 ;  /* 0x0000004302437220 */ /* 0x040fe20000410000 */
[----:B------:R-:W-:Y:S01]  /*109a0*/  MUFU.EX2 R190, R190 ;  /* 0x000000be00be7308 */ /* 0x000fe20000000800 */
        /* <DEDUP_REMOVED lines=84> */
[----:B------:R-:W-:Y:S03]  /*10ef0*/  FMUL.FTZ R129, R3, R129 ;  /* 0x0000008103817220 */ /* 0x000fe60000410000 */
[C---:B-1----:R-:W-:Y:S03]  /*10f00*/  HMMA.16816.F32.BF16 R124, R12.reuse, R16, R124 ;  /* 0x000000100c7c723c */ /* 0x042fe6000004187c */
[C---:B------:R-:W-:Y:S02]  /*10f10*/  FMUL.FTZ R130, R2.reuse, R130 ;  /* 0x0000008202827220 */ /* 0x040fe40000410000 */
[----:B------:R-:W-:Y:S02]  /*10f20*/  FMUL.FTZ R131, R2, R131 ;  /* 0x0000008302837220 */ /* 0x000fe40000410000 */
[--C-:B------:R-:W-:Y:S02]  /*10f30*/  FFMA.FTZ R251, R252, c[0x0][0x2d0], -R183.reuse ;  /* 0x0000b400fcfb7a23 */ /* 0x100fe400000108b7 */
[--C-:B------:R-:W-:Y:S03]  /*10f40*/  FFMA.FTZ R250, R250, c[0x0][0x2d0], -R183.reuse ;  /* 0x0000b400fafa7a23 */ /* 0x100fe600000108b7 */
[----:B------:R-:W-:Y:S01]  /*10f50*/  HMMA.16816.F32.BF16 R128, R12, R18, R128 ;  /* 0x000000120c80723c */ /* 0x000fe20000041880 */
[----:B------:R-:W1:Y:S01]  /*10f60*/  LDSM.16.MT88.4 R16, [R220+0x900] ;  /* 0x00090000dc10783b */ /* 0x000e620000004200 */
[----:B------:R-:W1:Y:S01]  /*10f70*/  MUFU.EX2 R251, R251 ;  /* 0x000000fb00fb7308 */ /* 0x000e620000000800 */
[--C-:B------:R-:W-:Y:S02]  /*10f80*/  FFMA.FTZ R202, R202, c[0x0][0x2d0], -R183.reuse ;  /* 0x0000b400caca7a23 */ /* 0x100fe400000108b7 */
[--C-:B------:R-:W-:Y:S02]  /*10f90*/  FFMA.FTZ R200, R200, c[0x0][0x2d0], -R183.reuse ;  /* 0x0000b400c8c87a23 */ /* 0x100fe400000108b7 */
[----:B------:R-:W-:Y:S01]  /*10fa0*/  F2FP.BF16.PACK_AB R12, R192, R191 ;  /* 0x000000bfc00c723e */ /* 0x000fe200000010ff */
[--C-:B------:R-:W-:Y:S01]  /*10fb0*/  FFMA.FTZ R185, R186, c[0x0][0x2d0], -R183.reuse ;  /* 0x0000b400bab97a23 */ /* 0x100fe200000108b7 */
[----:B---3--:R-:W-:Y:S03]  /*10fc0*/  F2FP.BF16.PACK_AB R14, R194, R193 ;  /* 0x000000c1c20e723e */ /* 0x008fe600000010ff */
[----:B------:R-:W-:Y:S01]  /*10fd0*/  F2FP.BF16.PACK_AB R13, R196, R195 ;  /* 0x000000c3c40d723e */ /* 0x000fe200000010ff */
[----:B------:R-:W3:Y:S01]  /*10fe0*/  MUFU.EX2 R250, R250 ;  /* 0x000000fa00fa7308 */ /* 0x000ee20000000800 */
[----:B-----5:R-:W-:Y:S01]  /*10ff0*/  F2FP.BF16.PACK_AB R15, R198, R197 ;  /* 0x000000c5c60f723e */ /* 0x020fe200000010ff */
[--C-:B------:R-:W-:Y:S02]  /*11000*/  FFMA.FTZ R184, R184, c[0x0][0x2d0], -R183.reuse ;  /* 0x0000b400b8b87a23 */ /* 0x100fe400000108b7 */
[--C-:B------:R-:W-:Y:S02]  /*11010*/  FFMA.FTZ R182, R182, c[0x0][0x2d0], -R183.reuse ;  /* 0x0000b400b6b67a23 */ /* 0x100fe400000108b7 */
[----:B------:R-:W-:Y:S02]  /*11020*/  FFMA.FTZ R183, R9, c[0x0][0x2d0], -R183 ;  /* 0x0000b40009b77a23 */ /* 0x000fe400000108b7 */
[C---:B----4-:R-:W-:Y:S02]  /*11030*/  HMMA.16816.F32.BF16 R4, R12.reuse, R20, R4 ;  /* 0x000000140c04723c */ /* 0x050fe40000041804 */
[----:B------:R-:W4:Y:S01]  /*11040*/  MUFU.EX2 R202, R202 ;  /* 0x000000ca00ca7308 */ /* 0x000f220000000800 */
[----:B------:R-:W-:Y:S02]  /*11050*/  FFMA.FTZ R176, R3, R240, R176 ;  /* 0x000000f003b07223 */ /* 0x000fe400000100b0 */
[----:B------:R-:W-:Y:S02]  /*11060*/  FFMA.FTZ R181, R2, R239, R181 ;  /* 0x000000ef02b57223 */ /* 0x000fe400000100b5 */
[----:B------:R-:W-:Y:S01]  /*11070*/  FADD.FTZ R11, R11, R176 ;  /* 0x000000b00b0b7221 */ /* 0x000fe20000010000 */
[C---:B------:R-:W-:Y:S01]  /*11080*/  HMMA.16816.F32.BF16 R132, R12.reuse, R22, R132 ;  /* 0x000000160c84723c */ /* 0x040fe20000041884 */
[----:B------:R-:W5:Y:S03]  /*11090*/  LDSM.16.MT88.4 R20, [R220+0x2900] ;  /* 0x00290000dc14783b */ /* 0x000f660000004200 */
[----:B------:R-:W1:Y:S01]  /*110a0*/  MUFU.EX2 R200, R200 ;  /* 0x000000c800c87308 */ /* 0x000e620000000800 */
[----:B------:R-:W-:Y:S02]  /*110b0*/  FADD.FTZ R180, R180, R181 ;  /* 0x000000b5b4b47221 */ /* 0x000fe40000010000 */
[----:B------:R-:W-:Y:S01]  /*110c0*/  FADD.FTZ R10, R10, R11 ;  /* 0x0000000b0a0a7221 */ /* 0x000fe20000010000 */
[C---:B--2---:R-:W-:Y:S04]  /*110d0*/  HMMA.16816.F32.BF16 R136, R12.reuse, R24, R136 ;  /* 0x000000180c88723c */ /* 0x044fe80000041888 */
[----:B------:R-:W-:Y:S02]  /*110e0*/  FADD.FTZ R179, R179, R180 ;  /* 0x000000b4b3b37221 */ /* 0x000fe40000010000 */
[----:B------:R-:W-:Y:S01]  /*110f0*/  MUFU.EX2 R185, R185 ;  /* 0x000000b900b97308 */ /* 0x000fe20000000800 */
[----:B------:R-:W-:Y:S01]  /*11100*/  FADD.FTZ R10, R177, R10 ;  /* 0x0000000ab10a7221 */ /* 0x000fe20000010000 */
[C---:B------:R-:W-:Y:S01]  /*11110*/  HMMA.16816.F32.BF16 R140, R12.reuse, R26, R140 ;  /* 0x0000001a0c8c723c */ /* 0x040fe2000004188c */
[----:B------:R-:W2:Y:S03]  /*11120*/  LDSM.16.MT88.4 R24, [R221+0x4900] ;  /* 0x00490000dd18783b */ /* 0x000ea60000004200 */
[----:B------:R-:W-:Y:S02]  /*11130*/  FADD.FTZ R178, R178, R179 ;  /* 0x000000b3b2b27221 */ /* 0x000fe40000010000 */
[----:B------:R-:W-:Y:S02]  /*11140*/  FADD.FTZ R191, R191, R10 ;  /* 0x0000000abfbf7221 */ /* 0x000fe40000010000 */
[C---:B------:R-:W-:Y:S01]  /*11150*/  HMMA.16816.F32.BF16 R144, R12.reuse, R28, R144 ;  /* 0x0000001c0c90723c */ /* 0x040fe20000041890 */
[----:B------:R-:W2:Y:S03]  /*11160*/  MUFU.EX2 R184, R184 ;  /* 0x000000b800b87308 */ /* 0x000ea60000000800 */
[----:B------:R-:W-:Y:S02]  /*11170*/  FADD.FTZ R195, R195, R178 ;  /* 0x000000b2c3c37221 */ /* 0x000fe40000010000 */
[----:B------:R-:W-:Y:S02]  /*11180*/  FADD.FTZ R192, R192, R191 ;  /* 0x000000bfc0c07221 */ /* 0x000fe40000010000 */
[C---:B------:R-:W-:Y:S01]  /*11190*/  HMMA.16816.F32.BF16 R148, R12.reuse, R30, R148 ;  /* 0x0000001e0c94723c */ /* 0x040fe20000041894 */
[----:B------:R-:W-:Y:S02]  /*111a0*/  LDSM.16.MT88.4 R28, [R222+0x6900] ;  /* 0x00690000de1c783b */ /* 0x000fe40000004200 */
[----:B------:R-:W-:Y:S01]  /*111b0*/  MUFU.EX2 R182, R182 ;  /* 0x000000b600b67308 */ /* 0x000fe20000000800 */
[----:B------:R-:W-:Y:S02]  /*111c0*/  FADD.FTZ R196, R196, R195 ;  /* 0x000000c3c4c47221 */ /* 0x000fe40000010000 */
[----:B------:R-:W-:Y:S02]  /*111d0*/  FADD.FTZ R193, R193, R192 ;  /* 0x000000c0c1c17221 */ /* 0x000fe40000010000 */
[C---:B-1----:R-:W-:Y:S04]  /*111e0*/  HMMA.16816.F32.BF16 R152, R12.reuse, R16, R152 ;  /* 0x000000100c98723c */ /* 0x042fe80000041898 */
[----:B------:R-:W-:Y:S01]  /*111f0*/  FADD.FTZ R197, R197, R196 ;  /* 0x000000c4c5c57221 */ /* 0x000fe20000010000 */
[----:B------:R-:W1:Y:S01]  /*11200*/  MUFU.EX2 R183, R183 ;  /* 0x000000b700b77308 */ /* 0x000e620000000800 */
[----:B------:R-:W-:Y:S02]  /*11210*/  FADD.FTZ R2, R194, R193 ;  /* 0x000000c1c2027221 */ /* 0x000fe40000010000 */
[C---:B------:R-:W-:Y:S01]  /*11220*/  HMMA.16816.F32.BF16 R156, R12.reuse, R18, R156 ;  /* 0x000000120c9c723c */ /* 0x040fe2000004189c */
[----:B------:R-:W1:Y:S03]  /*11230*/  LDSM.16.MT88.4 R16, [R220+0x4900] ;  /* 0x00490000dc10783b */ /* 0x000e660000004200 */
[----:B------:R-:W-:Y:S02]  /*11240*/  FADD.FTZ R198, R198, R197 ;  /* 0x000000c5c6c67221 */ /* 0x000fe40000010000 */
[----:B------:R-:W-:Y:S02]  /*11250*/  FADD.FTZ R2, R249, R2 ;  /* 0x00000002f9027221 */ /* 0x000fe40000010000 */
[C---:B------:R-:W-:Y:S04]  /*11260*/  HMMA.16816.F32.BF16 R36, R12.reuse, R32, R36 ;  /* 0x000000200c24723c */ /* 0x040fe80000041824 */
[----:B------:R-:W-:Y:S02]  /*11270*/  FADD.FTZ R3, R251, R198 ;  /* 0x000000c6fb037221 */ /* 0x000fe40000010000 */
[----:B------:R-:W-:Y:S02]  /*11280*/  FADD.FTZ R2, R203, R2 ;  /* 0x00000002cb027221 */ /* 0x000fe40000010000 */
[C---:B------:R-:W-:Y:S01]  /*11290*/  HMMA.16816.F32.BF16 R40, R12.reuse, R34, R40 ;  /* 0x000000220c28723c */ /* 0x040fe20000041828 */
[----:B------:R-:W-:Y:S03]  /*112a0*/  LDSM.16.MT88.4 R32, [R227+0x3100] ;  /* 0x00310000e320783b */ /* 0x000fe60000004200 */
[----:B---3--:R-:W-:Y:S02]  /*112b0*/  FADD.FTZ R3, R250, R3 ;  /* 0x00000003fa037221 */ /* 0x008fe40000010000 */
[----:B------:R-:W-:Y:S02]  /*112c0*/  FADD.FTZ R2, R201, R2 ;  /* 0x00000002c9027221 */ /* 0x000fe40000010000 */
[C---:B------:R-:W-:Y:S04]  /*112d0*/  HMMA.16816.F32.BF16 R44, R12.reuse, R160, R44 ;  /* 0x000000a00c2c723c */ /* 0x040fe8000004182c */
[----:B----4-:R-:W-:Y:S02]  /*112e0*/  FADD.FTZ R3, R202, R3 ;  /* 0x00000003ca037221 */ /* 0x010fe40000010000 */
[----:B------:R-:W-:Y:S02]  /*112f0*/  FADD.FTZ R2, R199, R2 ;  /* 0x00000002c7027221 */ /* 0x000fe40000010000 */
[C---:B------:R-:W-:Y:S01]  /*11300*/  HMMA.16816.F32.BF16 R48, R12.reuse, R162, R48 ;  /* 0x000000a20c30723c */ /* 0x040fe20000041830 */
[----:B------:R-:W-:Y:S07]  /*11310*/  LDSM.16.MT88.4 R160, [R222+0x3100] ;  /* 0x00310000dea0783b */ /* 0x000fee0000004200 */
[C---:B------:R-:W-:Y:S08]  /*11320*/  HMMA.16816.F32.BF16 R52, R12.reuse, R164, R52 ;  /* 0x000000a40c34723c */ /* 0x040ff00000041834 */
[C---:B------:R-:W-:Y:S01]  /*11330*/  HMMA.16816.F32.BF16 R56, R12.reuse, R166, R56 ;  /* 0x000000a60c38723c */ /* 0x040fe20000041838 */
[----:B------:R-:W-:Y:S07]  /*11340*/  LDSM.16.MT88.4 R164, [R222+0x5100] ;  /* 0x00510000dea4783b */ /* 0x000fee0000004200 */
[C---:B-----5:R-:W-:Y:S08]  /*11350*/  HMMA.16816.F32.BF16 R60, R12.reuse, R20, R60 ;  /* 0x000000140c3c723c */ /* 0x060ff0000004183c */
[C---:B------:R-:W-:Y:S01]  /*11360*/  HMMA.16816.F32.BF16 R64, R12.reuse, R22, R64 ;  /* 0x000000160c40723c */ /* 0x040fe20000041840 */
[----:B------:R-:W3:Y:S07]  /*11370*/  LDSM.16.MT88.4 R20, [R227+0x6900] ;  /* 0x00690000e314783b */ /* 0x000eee0000004200 */
        /* <DEDUP_REMOVED lines=15> */
[C---:B------:R-:W-:Y:S08]  /*11470*/  HMMA.16816.F32.BF16 R108, R12.reuse, R28, R108 ;  /* 0x0000001c0c6c723c */ /* 0x040ff0000004186c */
        /* <DEDUP_REMOVED lines=8> */
[----:B------:R-:W-:Y:S02]  /*11500*/  F2FP.BF16.PACK_AB R12, R203, R249 ;  /* 0x000000f9cb0c723e */ /* 0x000fe400000010ff */
[----:B------:R-:W-:Y:S03]  /*11510*/  F2FP.BF16.PACK_AB R14, R199, R201 ;  /* 0x000000c9c70e723e */ /* 0x000fe600000010ff */
[----:B------:R-:W-:Y:S02]  /*11520*/  F2FP.BF16.PACK_AB R13, R250, R251 ;  /* 0x000000fbfa0d723e */ /* 0x000fe400000010ff */
[C---:B------:R-:W-:Y:S01]  /*11530*/  F2FP.BF16.PACK_AB R15, R200.reuse, R202 ;  /* 0x000000cac80f723e */ /* 0x040fe200000010ff */
[----:B------:R-:W-:Y:S01]  /*11540*/  FADD.FTZ R200, R200, R3 ;  /* 0x00000003c8c87221 */ /* 0x000fe20000010000 */
[----:B------:R-:W-:Y:S05]  /*11550*/  MOV R3, R0 ;  /* 0x0000000000037202 */ /* 0x000fea0000000f00 */
        /* <DEDUP_REMOVED lines=14> */
[----:B------:R-:W-:Y:S07]  /*11640*/  LDSM.16.MT88.4 R32, [R221+0x1900] ;  /* 0x00190000dd20783b */ /* 0x000fee0000004200 */
[C---:B------:R-:W-:Y:S08]  /*11650*/  HMMA.16816.F32.BF16 R44, R12.reuse, R160, R44 ;  /* 0x000000a00c2c723c */ /* 0x040ff0000004182c */
[C---:B------:R-:W-:Y:S08]  /*11660*/  HMMA.16816.F32.BF16 R48, R12.reuse, R162, R48 ;  /* 0x000000a20c30723c */ /* 0x040ff00000041830 */
[C---:B---3--:R-:W-:Y:S08]  /*11670*/  HMMA.16816.F32.BF16 R52, R12.reuse, R20, R52 ;  /* 0x000000140c34723c */ /* 0x048ff00000041834 */
[C---:B------:R-:W-:Y:S01]  /*11680*/  HMMA.16816.F32.BF16 R56, R12.reuse, R22, R56 ;  /* 0x000000160c38723c */ /* 0x040fe20000041838 */
[----:B------:R-:W3:Y:S07]  /*11690*/  LDSM.16.MT88.4 R20, [R220+0x5100] ;  /* 0x00510000dc14783b */ /* 0x000eee0000004200 */
[C---:B----4-:R-:W-:Y:S08]  /*116a0*/  HMMA.16816.F32.BF16 R60, R12.reuse, R28, R60 ;  /* 0x0000001c0c3c723c */ /* 0x050ff0000004183c */
[C---:B------:R-:W-:Y:S01]  /*116b0*/  HMMA.16816.F32.BF16 R64, R12.reuse, R30, R64 ;  /* 0x0000001e0c40723c */ /* 0x040fe20000041840 */
[----:B------:R-:W-:Y:S07]  /*116c0*/  LDSM.16.MT88.4 R28, [R222+0x7100] ;  /* 0x00710000de1c783b */ /* 0x000fee0000004200 */
[C---:B--2---:R-:W-:Y:S08]  /*116d0*/  HMMA.16816.F32.BF16 R68, R12.reuse, R24, R68 ;  /* 0x000000180c44723c */ /* 0x044ff00000041844 */
[C---:B------:R-:W-:Y:S01]  /*116e0*/  HMMA.16816.F32.BF16 R72, R12.reuse, R26, R72 ;  /* 0x0000001a0c48723c */ /* 0x040fe20000041848 */
[----:B------:R-:W2:Y:S07]  /*116f0*/  LDSM.16.MT88.4 R24, [R227+0x7100] ;  /* 0x00710000e318783b */ /* 0x000eae0000004200 */
[C---:B------:R-:W-:Y:S08]  /*11700*/  HMMA.16816.F32.BF16 R76, R12.reuse, R164, R76 ;  /* 0x000000a40c4c723c */ /* 0x040ff0000004184c */
[C---:B------:R-:W-:Y:S01]  /*11710*/  HMMA.16816.F32.BF16 R80, R12.reuse, R166, R80 ;  /* 0x000000a60c50723c */ /* 0x040fe20000041850 */
[----:B------:R-:W-:Y:S07]  /*11720*/  LDSM.16.MT88.4 R164, [R227+0x5900] ;  /* 0x00590000e3a4783b */ /* 0x000fee0000004200 */
        /* <DEDUP_REMOVED lines=9> */
[C---:B------:R-:W-:Y:S08]  /*117c0*/  HMMA.16816.F32.BF16 R108, R12.reuse, R28, R108 ;  /* 0x0000001c0c6c723c */ /* 0x040ff0000004186c */
[C---:B------:R-:W-:Y:S01]  /*117d0*/  HMMA.16816.F32.BF16 R112, R12.reuse, R30, R112 ;  /* 0x0000001e0c70723c */ /* 0x040fe20000041870 */
[----:B------:R-:W4:Y:S07]  /*117e0*/  LDSM.16.MT88.4 R28, [R222+0x1900] ;  /* 0x00190000de1c783b */ /* 0x000f2e0000004200 */
[C---:B-1----:R-:W-:Y:S08]  /*117f0*/  HMMA.16816.F32.BF16 R116, R12.reuse, R16, R116 ;  /* 0x000000100c74723c */ /* 0x042ff00000041874 */
[C---:B------:R-:W-:Y:S01]  /*11800*/  HMMA.16816.F32.BF16 R120, R12.reuse, R18, R120 ;  /* 0x000000120c78723c */ /* 0x040fe20000041878 */
[----:B------:R-:W1:Y:S07]  /*11810*/  LDSM.16.MT88.4 R16, [R220+0x1900] ;  /* 0x00190000dc10783b */ /* 0x000e6e0000004200 */
[C---:B---3--:R-:W-:Y:S08]  /*11820*/  HMMA.16816.F32.BF16 R124, R12.reuse, R20, R124 ;  /* 0x000000140c7c723c */ /* 0x048ff0000004187c */
[----:B------:R-:W-:Y:S01]  /*11830*/  HMMA.16816.F32.BF16 R128, R12, R22, R128 ;  /* 0x000000160c80723c */ /* 0x000fe20000041880 */
[----:B------:R-:W-:Y:S06]  /*11840*/  LDSM.16.MT88.4 R20, [R222+0x3900] ;  /* 0x00390000de14783b */ /* 0x000fec0000004200 */
[----:B------:R-:W-:Y:S01]  /*11850*/  F2FP.BF16.PACK_AB R12, R188, R189 ;  /* 0x000000bdbc0c723e */ /* 0x000fe200000010ff */
[----:B------:R-:W-:Y:S01]  /*11860*/  FADD.FTZ R189, R189, R2 ;  /* 0x00000002bdbd7221 */ /* 0x000fe20000010000 */
[----:B------:R-:W-:Y:S03]  /*11870*/  F2FP.BF16.PACK_AB R14, R190, R187 ;  /* 0x000000bbbe0e723e */ /* 0x000fe600000010ff */
[----:B------:R-:W-:Y:S01]  /*11880*/  F2FP.BF16.PACK_AB R13, R184, R185 ;  /* 0x000000b9b80d723e */ /* 0x000fe200000010ff */
[----:B------:R-:W-:Y:S01]  /*11890*/  FADD.FTZ R185, R185, R200 ;  /* 0x000000c8b9b97221 */ /* 0x000fe20000010000 */
[----:B------:R-:W-:Y:S01]  /*118a0*/  F2FP.BF16.PACK_AB R15, R183, R182 ;  /* 0x000000b6b70f723e */ /* 0x000fe200000010ff */
[----:B------:R-:W-:Y:S01]  /*118b0*/  FADD.FTZ R188, R188, R189 ;  /* 0x000000bdbcbc7221 */ /* 0x000fe20000010000 */
[----:B------:R-:W-:Y:S01]  /*118c0*/  MOV R2, R8 ;  /* 0x0000000800027202 */ /* 0x000fe20000000f00 */
[----:B------:R-:W-:Y:S02]  /*118d0*/  FADD.FTZ R185, R184, R185 ;  /* 0x000000b9b8b97221 */ /* 0x000fe40000010000 */
[----:B------:R-:W-:Y:S02]  /*118e0*/  FADD.FTZ R187, R187, R188 ;  /* 0x000000bcbbbb7221 */ /* 0x000fe40000010000 */
[C---:B--2---:R-:W-:Y:S01]  /*118f0*/  HMMA.16816.F32.BF16 R160, R12.reuse, R24, R4 ;  /* 0x000000180ca0723c */ /* 0x044fe20000041804 */
[----:B------:R-:W2:Y:S02]  /*11900*/  LDSM.16.MT88.4 R4, [R227+0x3900] ;  /* 0x00390000e304783b */ /* 0x000ea40000004200 */
[----:B------:R-:W-:Y:S02]  /*11910*/  FADD.FTZ R182, R182, R185 ;  /* 0x000000b9b6b67221 */ /* 0x000fe40000010000 */
[----:B------:R-:W-:Y:S02]  /*11920*/  FADD.FTZ R240, R190, R187 ;  /* 0x000000bbbef07221 */ /* 0x000fe40000010000 */
[----:B------:R-:W-:Y:S01]  /*11930*/  FADD.FTZ R239, R183, R182 ;  /* 0x000000b6b7ef7221 */ /* 0x000fe20000010000 */
[C---:B------:R-:W-:Y:S01]  /*11940*/  HMMA.16816.F32.BF16 R132, R12.reuse, R26, R132 ;  /* 0x0000001a0c84723c */ /* 0x040fe20000041884 */
[----:B------:R-:W3:Y:S07]  /*11950*/  LDSM.16.MT88.4 R24, [R221+0x3900] ;  /* 0x00390000dd18783b */ /* 0x000eee0000004200 */
[C---:B----4-:R-:W-:Y:S08]  /*11960*/  HMMA.16816.F32.BF16 R136, R12.reuse, R28, R136 ;  /* 0x0000001c0c88723c */ /* 0x050ff00000041888 */
        /* <DEDUP_REMOVED lines=8> */
[C---:B--2---:R-:W-:Y:S08]  /*119f0*/  HMMA.16816.F32.BF16 R36, R12.reuse, R4, R36 ;  /* 0x000000040c24723c */ /* 0x044ff00000041824 */
[C---:B------:R-:W-:Y:S01]  /*11a00*/  HMMA.16816.F32.BF16 R40, R12.reuse, R6, R40 ;  /* 0x000000060c28723c */ /* 0x040fe20000041828 */
[----:B------:R-:W2:Y:S07]  /*11a10*/  LDSM.16.MT88.4 R4, [R222+0x7900] ;  /* 0x00790000de04783b */ /* 0x000eae0000004200 */
[C---:B------:R-:W-:Y:S08]  /*11a20*/  HMMA.16816.F32.BF16 R44, R12.reuse, R20, R44 ;  /* 0x000000140c2c723c */ /* 0x040ff0000004182c */
[C---:B------:R-:W-:Y:S01]  /*11a30*/  HMMA.16816.F32.BF16 R48, R12.reuse, R22, R48 ;  /* 0x000000160c30723c */ /* 0x040fe20000041830 */
[----:B------:R-:W1:Y:S07]  /*11a40*/  LDSM.16.MT88.4 R20, [R221+0x7900] ;  /* 0x00790000dd14783b */ /* 0x000e6e0000004200 */
[C---:B---3--:R-:W-:Y:S08]  /*11a50*/  HMMA.16816.F32.BF16 R52, R12.reuse, R24, R52 ;  /* 0x000000180c34723c */ /* 0x048ff00000041834 */
[C---:B------:R-:W-:Y:S08]  /*11a60*/  HMMA.16816.F32.BF16 R56, R12.reuse, R26, R56 ;  /* 0x0000001a0c38723c */ /* 0x040ff00000041838 */
[C---:B----4-:R-:W-:Y:S08]  /*11a70*/  HMMA.16816.F32.BF16 R60, R12.reuse, R28, R60 ;  /* 0x0000001c0c3c723c */ /* 0x050ff0000004183c */
[C---:B------:R-:W-:Y:S08]  /*11a80*/  HMMA.16816.F32.BF16 R64, R12.reuse, R30, R64 ;  /* 0x0000001e0c40723c */ /* 0x040ff00000041840 */
[C---:B------:R-:W-:Y:S08]  /*11a90*/  HMMA.16816.F32.BF16 R68, R12.reuse, R164, R68 ;  /* 0x000000a40c44723c */ /* 0x040ff00000041844 */
[C---:B------:R-:W-:Y:S08]  /*11aa0*/  HMMA.16816.F32.BF16 R72, R12.reuse, R166, R72 ;  /* 0x000000a60c48723c */ /* 0x040ff00000041848 */
[C---:B------:R-:W-:Y:S08]  /*11ab0*/  HMMA.16816.F32.BF16 R76, R12.reuse, R168, R76 ;  /* 0x000000a80c4c723c */ /* 0x040ff0000004184c */
[C---:B------:R-:W-:Y:S08]  /*11ac0*/  HMMA.16816.F32.BF16 R80, R12.reuse, R170, R80 ;  /* 0x000000aa0c50723c */ /* 0x040ff00000041850 */
[C---:B-----5:R-:W-:Y:S08]  /*11ad0*/  HMMA.16816.F32.BF16 R84, R12.reuse, R32, R84 ;  /* 0x000000200c54723c */ /* 0x060ff00000041854 */
[C---:B------:R-:W-:Y:S08]  /*11ae0*/  HMMA.16816.F32.BF16 R88, R12.reuse, R34, R88 ;  /* 0x000000220c58723c */ /* 0x040ff00000041858 */
[C---:B------:R-:W-:Y:S08]  /*11af0*/  HMMA.16816.F32.BF16 R92, R12.reuse, R172, R92 ;  /* 0x000000ac0c5c723c */ /* 0x040ff0000004185c */
[C---:B------:R-:W-:Y:S08]  /*11b00*/  HMMA.16816.F32.BF16 R96, R12.reuse, R174, R96 ;  /* 0x000000ae0c60723c */ /* 0x040ff00000041860 */
[C---:B-1----:R-:W-:Y:S08]  /*11b10*/  HMMA.16816.F32.BF16 R100, R12.reuse, R16, R100 ;  /* 0x000000100c64723c */ /* 0x042ff00000041864 */
[C---:B------:R-:W-:Y:S01]  /*11b20*/  HMMA.16816.F32.BF16 R104, R12.reuse, R18, R104 ;  /* 0x000000120c68723c */ /* 0x040fe20000041868 */
[----:B------:R-:W1:Y:S07]  /*11b30*/  LDSM.16.MT88.4 R16, [R220+0x7900] ;  /* 0x00790000dc10783b */ /* 0x000e6e0000004200 */
[C---:B--2---:R-:W-:Y:S08]  /*11b40*/  HMMA.16816.F32.BF16 R108, R12.reuse, R4, R108 ;  /* 0x000000040c6c723c */ /* 0x044ff0000004186c */
[C---:B------:R-:W-:Y:S08]  /*11b50*/  HMMA.16816.F32.BF16 R112, R12.reuse, R6, R112 ;  /* 0x000000060c70723c */ /* 0x040ff00000041870 */
[C---:B------:R-:W-:Y:S08]  /*11b60*/  HMMA.16816.F32.BF16 R116, R12.reuse, R20, R116 ;  /* 0x000000140c74723c */ /* 0x040ff00000041874 */
[C---:B------:R-:W-:Y:S08]  /*11b70*/  HMMA.16816.F32.BF16 R120, R12.reuse, R22, R120 ;  /* 0x000000160c78723c */ /* 0x040ff00000041878 */
[C---:B-1----:R-:W-:Y:S08]  /*11b80*/  HMMA.16816.F32.BF16 R124, R12.reuse, R16, R124 ;  /* 0x000000100c7c723c */ /* 0x042ff0000004187c */
[----:B------:R-:W-:Y:S01]  /*11b90*/  HMMA.16816.F32.BF16 R128, R12, R18, R128 ;  /* 0x000000120c80723c */ /* 0x000fe20000041880 */
[----:B------:R-:W-:-:S07]  /*11ba0*/  @P0 BRA `(.L_x_2014) ;  /* 0xffffc0a000000947 */ /* 0x000fce000383ffff */
.L_x_2004:
[----:B------:R-:W1:Y:S01]  /*11bb0*/  SHFL.BFLY PT, R3, R240, 0x2, 0x1f ;  /* 0x0c401f00f0037f89 */ /* 0x000e6200000e0000 */
[----:B------:R-:W-:-:S02]  /*11bc0*/  MOV R2, RZ ;  /* 0x000000ff00027202 */ /* 0x000fc40000000f00 */
[----:B------:R-:W-:Y:S01]  /*11bd0*/  MOV R4, RZ ;  /* 0x000000ff00047202 */ /* 0x000fe20000000f00 */
[----:B------:R-:W2:Y:S01]  /*11be0*/  SHFL.BFLY PT, R10, R239, 0x2, 0x1f ;  /* 0x0c401f00ef0a7f89 */ /* 0x000ea200000e0000 */
[----:B------:R-:W-:Y:S02]  /*11bf0*/  MOV R7, 0xff800000 ;  /* 0xff80000000077802 */ /* 0x000fe40000000f00 */
[----:B------:R-:W-:Y:S01]  /*11c00*/  PLOP3.LUT P2, PT, PT, PT, PT, 0x8, 0x0 ;  /* 0x000000000000781c */ /* 0x000fe20003f4e170 */
[----:B-1----:R-:W-:Y:S02]  /*11c10*/  FADD.FTZ R3, R3, R240 ;  /* 0x000000f003037221 */ /* 0x002fe40000010000 */
[----:B--2---:R-:W-:-:S03]  /*11c20*/  FADD.FTZ R10, R10, R239 ;  /* 0x000000ef0a0a7221 */ /* 0x004fc60000010000 */
[----:B------:R-:W1:Y:S04]  /*11c30*/  SHFL.BFLY PT, R6, R3, 0x1, 0x1f ;  /* 0x0c201f0003067f89 */ /* 0x000e6800000e0000 */
[----:B------:R-:W2:Y:S01]  /*11c40*/  SHFL.BFLY PT, R5, R10, 0x1, 0x1f ;  /* 0x0c201f000a057f89 */ /* 0x000ea200000e0000 */
[----:B-1----:R-:W-:Y:S02]  /*11c50*/  FADD.FTZ R6, R3, R6 ;  /* 0x0000000603067221 */ /* 0x002fe40000010000 */
[----:B--2---:R-:W-:-:S03]  /*11c60*/  FADD.FTZ R5, R5, R10 ;  /* 0x0000000a05057221 */ /* 0x004fc60000010000 */
[----:B------:R-:W-:Y:S02]  /*11c70*/  FSETP.NE.FTZ.AND P1, PT, R6, RZ, PT ;  /* 0x000000ff0600720b */ /* 0x000fe40003f35000 */
[----:B------:R-:W-:-:S11]  /*11c80*/  FSETP.NE.FTZ.AND P0, PT, R5, RZ, PT ;  /* 0x000000ff0500720b */ /* 0x000fd60003f15000 */
[----:B------:R-:W1:Y:S01]  /*11c90*/  @P1 MUFU.RCP R2, R6 ;  /* 0x0000000600021308 */ /* 0x000e620000001000 */
[----:B------:R-:W-:Y:S02]  /*11ca0*/  @P1 MOV R10, 0x3f317218 ;  /* 0x3f317218000a1802 */ /* 0x000fe40000000f00 */
[----:B------:R-:W-:-:S05]  /*11cb0*/  @P0 MOV R12, 0x3f317218 ;  /* 0x3f317218000c0802 */ /* 0x000fca0000000f00 */
[----:B------:R-:W2:Y:S08]  /*11cc0*/  @P1 MUFU.LG2 R6, R6 ;  /* 0x0000000600061308 */ /* 0x000eb00000000c00 */
[----:B------:R-:W3:Y:S01]  /*11cd0*/  @P0 MUFU.LG2 R9, R5 ;  /* 0x0000000500090308 */ /* 0x000ee20000000c00 */
[C---:B-1----:R-:W-:Y:S02]  /*11ce0*/  FMUL.FTZ R160, R2.reuse, R160 ;  /* 0x000000a002a07220 */ /* 0x042fe40000410000 */
[----:B------:R-:W-:-:S02]  /*11cf0*/  FMUL.FTZ R161, R2, R161 ;  /* 0x000000a102a17220 */ /* 0x000fc40000410000 */
[C---:B------:R-:W-:Y:S02]  /*11d00*/  FMUL.FTZ R132, R2.reuse, R132 ;  /* 0x0000008402847220 */ /* 0x040fe40000410000 */
[----:B------:R-:W-:Y:S01]  /*11d10*/  FMUL.FTZ R133, R2, R133 ;  /* 0x0000008502857220 */ /* 0x000fe20000410000 */
[----:B------:R1:W4:Y:S01]  /*11d20*/  @P0 MUFU.RCP R4, R5 ;  /* 0x0000000500040308 */ /* 0x0003220000001000 */
[----:B--2---:R-:W-:Y:S02]  /*11d30*/  @P1 FMUL.FTZ R11, R6, 0.69314718246459960938 ;  /* 0x3f317218060b1820 */ /* 0x004fe40000410000 */
[----:B------:R-:W-:Y:S02]  /*11d40*/  @P1 FMUL.FTZ R6, R10, c[0x0][0x2d0] ;  /* 0x0000b4000a061a20 */ /* 0x000fe40000410000 */
[C---:B------:R-:W-:Y:S02]  /*11d50*/  FMUL.FTZ R136, R2.reuse, R136 ;  /* 0x0000008802887220 */ /* 0x040fe40000410000 */
[----:B------:R-:W-:-:S02]  /*11d60*/  FMUL.FTZ R137, R2, R137 ;  /* 0x0000008902897220 */ /* 0x000fc40000410000 */
[----:B---3--:R-:W-:Y:S02]  /*11d70*/  @P0 FMUL.FTZ R10, R9, 0.69314718246459960938 ;  /* 0x3f317218090a0820 */ /* 0x008fe40000410000 */
[----:B------:R-:W-:Y:S02]  /*11d80*/  @P0 FMUL.FTZ R9, R12, c[0x0][0x2d0] ;  /* 0x0000b4000c090a20 */ /* 0x000fe40000410000 */
[C---:B------:R-:W-:Y:S02]  /*11d90*/  FMUL.FTZ R140, R2.reuse, R140 ;  /* 0x0000008c028c7220 */ /* 0x040fe40000410000 */
[C---:B------:R-:W-:Y:S01]  /*11da0*/  FMUL.FTZ R141, R2.reuse, R141 ;  /* 0x0000008d028d7220 */ /* 0x040fe20000410000 */
[----:B-1----:R-:W-:Y:S01]  /*11db0*/  MOV R5, 0xff800000 ;  /* 0xff80000000057802 */ /* 0x002fe20000000f00 */
        /* <DEDUP_REMOVED lines=56> */
[C---:B----4-:R-:W-:Y:S02]  /*12140*/  FMUL.FTZ R162, R4.reuse, R162 ;  /* 0x000000a204a27220 */ /* 0x050fe40000410000 */
        /* <DEDUP_REMOVED lines=65> */
.L_x_1966:
[----:B------:R-:W-:Y:S05]  /*12560*/  @P2 BRA `(.L_x_2015) ;  /* 0x00001f9000002947 */ /* 0x000fea0003800000 */
[----:B------:R-:W1:Y:S01]  /*12570*/  S2R R9, SR_CTAID.Y ;  /* 0x0000000000097919 */ /* 0x000e620000002600 */
[----:B------:R-:W-:Y:S01]  /*12580*/  IMAD R8, RZ, RZ, -UR13 ;  /* 0x8000000dff087e24 */ /* 0x000fe2000f8e02ff */
[----:B------:R-:W-:Y:S01]  /*12590*/  USHF.R.S32.HI UR6, URZ, 0x1f, UR13 ;  /* 0x0000001f3f067899 */ /* 0x000fe2000801140d */
[----:B------:R-:W-:Y:S01]  /*125a0*/  BSSY B0, `(.L_x_2016) ;  /* 0x0000132000007945 */ /* 0x000fe20003800000 */
[----:B------:R-:W3:Y:S01]  /*125b0*/  S2R R4, SR_TID.X ;  /* 0x0000000000047919 */ /* 0x000ee20000002100 */
[----:B------:R-:W-:-:S02]  /*125c0*/  ULDC.64 UR4, c[0x0][0x4d0] ;  /* 0x0001340000047ab9 */ /* 0x000fc40000000a00 */
[----:B------:R-:W-:Y:S01]  /*125d0*/  UIMAD UR7, UR6, UR4, URZ ;  /* 0x00000004060772a4 */ /* 0x000fe2000f8e023f */
[----:B------:R-:W4:Y:S01]  /*125e0*/  S2R R11, SR_CTAID.Z ;  /* 0x00000000000b7919 */ /* 0x000f220000002700 */
[----:B------:R-:W-:Y:S02]  /*125f0*/  UIMAD.WIDE.U32 UR8, UR13, UR4, URZ ;  /* 0x000000040d0872a5 */ /* 0x000fe4000f8e003f */
[----:B------:R-:W-:Y:S01]  /*12600*/  UIMAD UR7, UR13, UR5, UR7 ;  /* 0x000000050d0772a4 */ /* 0x000fe2000f8e0207 */
[----:B------:R-:W5:Y:S02]  /*12610*/  S2R R12, SR_CTAID.X ;  /* 0x00000000000c7919 */ /* 0x000f640000002500 */
[----:B------:R-:W-:Y:S01]  /*12620*/  ULDC.64 UR4, c[0x0][0x438] ;  /* 0x00010e0000047ab9 */ /* 0x000fe20000000a00 */
[----:B------:R-:W-:Y:S01]  /*12630*/  MOV R19, UR9 ;  /* 0x0000000900137c02 */ /* 0x000fe20008000f00 */
[----:B------:R-:W-:Y:S01]  /*12640*/  UIMAD.WIDE.U32 UR10, UR13, UR4, URZ ;  /* 0x000000040d0a72a5 */ /* 0x000fe2000f8e003f */
[----:B------:R-:W-:Y:S01]  /*12650*/  IMAD.U32 R18, RZ, RZ, UR8 ;  /* 0x00000008ff127e24 */ /* 0x000fe2000f8e00ff */
[----:B------:R-:W-:-:S02]  /*12660*/  UIMAD UR4, UR6, UR4, URZ ;  /* 0x00000004060472a4 */ /* 0x000fc4000f8e023f */
[----:B------:R-:W-:Y:S02]  /*12670*/  UIADD3 UR7, UR9, UR7, URZ ;  /* 0x0000000709077290 */ /* 0x000fe4000fffe03f */
[----:B------:R-:W-:Y:S01]  /*12680*/  UIMAD UR4, UR13, UR5, UR4 ;  /* 0x000000050d0472a4 */ /* 0x000fe2000f8e0204 */
[----:B------:R-:W-:Y:S01]  /*12690*/  MOV R16, UR10 ;  /* 0x0000000a00107c02 */ /* 0x000fe20008000f00 */
[----:B-1----:R-:W-:Y:S02]  /*126a0*/  IMAD R8, R8, c[0x0][0x550], R9 ;  /* 0x0001540008087a24 */ /* 0x002fe400078e0209 */
[----:B------:R-:W-:Y:S01]  /*126b0*/  UIADD3 UR4, UR11, UR4, URZ ;  /* 0x000000040b047290 */ /* 0x000fe2000fffe03f */
[----:B------:R-:W-:Y:S01]  /*126c0*/  IMAD.U32 R17, RZ, RZ, UR11 ;  /* 0x0000000bff117e24 */ /* 0x000fe2000f8e00ff */
[----:B---3--:R-:W-:Y:S01]  /*126d0*/  SHF.R.S32.HI R9, RZ, 0x1f, R4 ;  /* 0x0000001fff097819 */ /* 0x008fe20000011404 */
[----:B------:R-:W-:-:S03]  /*126e0*/  IMAD.U32 R19, RZ, RZ, UR7 ;  /* 0x00000007ff137e24 */ /* 0x000fc6000f8e00ff */
[CC--:B------:R-:W-:Y:S01]  /*126f0*/  LEA.HI R0, R9.reuse, R4.reuse, RZ, 0x5 ;  /* 0x0000000409007211 */ /* 0x0c0fe200078f28ff */
[----:B------:R-:W-:Y:S01]  /*12700*/  IMAD.U32 R17, RZ, RZ, UR4 ;  /* 0x00000004ff117e24 */ /* 0x000fe2000f8e00ff */
[-C--:B------:R-:W-:Y:S01]  /*12710*/  LEA.HI R9, R9, R4.reuse, RZ, 0x2 ;  /* 0x0000000409097211 */ /* 0x080fe200078f10ff */
[C---:B----4-:R-:W-:Y:S01]  /*12720*/  IMAD.WIDE.U32 R18, R11.reuse, c[0x0][0x4d8], R18 ;  /* 0x000136000b127a25 */ /* 0x050fe200078e0012 */
[----:B------:R-:W-:Y:S02]  /*12730*/  LOP3.LUT R13, R0, 0xffffffe0, RZ, 0xc0, !PT ;  /* 0xffffffe0000d7812 */ /* 0x000fe400078ec0ff */
[----:B------:R-:W-:Y:S01]  /*12740*/  SHF.R.S32.HI R15, RZ, 0x5, R0 ;  /* 0x00000005ff0f7819 */ /* 0x000fe20000011400 */
[----:B------:R-:W-:Y:S01]  /*12750*/  IMAD.WIDE.U32 R16, R11, c[0x0][0x440], R16 ;  /* 0x000110000b107a25 */ /* 0x000fe200078e0010 */
[----:B------:R-:W-:Y:S02]  /*12760*/  SHF.R.S32.HI R0, RZ, 0x1f, R0 ;  /* 0x0000001fff007819 */ /* 0x000fe40000011400 */
[----:B------:R-:W-:Y:S01]  /*12770*/  LOP3.LUT R9, R9, 0xfffffffc, RZ, 0xc0, !PT ;  /* 0xfffffffc09097812 */ /* 0x000fe200078ec0ff */
[----:B------:R-:W-:Y:S01]  /*12780*/  IMAD.IADD R6, R4, 0x1, -R13 ;  /* 0x0000000104067824 */ /* 0x000fe200078e0a0d */
[----:B------:R-:W-:Y:S01]  /*12790*/  LEA.HI R0, R0, R15, RZ, 0x3 ;  /* 0x0000000f00007211 */ /* 0x000fe200078f18ff */
[----:B------:R-:W-:Y:S01]  /*127a0*/  IMAD.MOV.U32 R20, RZ, RZ, R18 ;  /* 0x000000ffff147224 */ /* 0x000fe200078e0012 */
[----:B------:R-:W-:Y:S01]  /*127b0*/  IADD3 R9, -R9, R4, RZ ;  /* 0x0000000409097210 */ /* 0x000fe20007ffe1ff */
[----:B------:R-:W-:Y:S01]  /*127c0*/  IMAD.MOV.U32 R22, RZ, RZ, R16 ;  /* 0x000000ffff167224 */ /* 0x000fe200078e0010 */
[----:B------:R-:W-:-:S02]  /*127d0*/  LOP3.LUT R0, R0, 0xffffff8, RZ, 0xc0, !PT ;  /* 0x0ffffff800007812 */ /* 0x000fc400078ec0ff */
[----:B------:R-:W-:Y:S02]  /*127e0*/  SHF.R.S32.HI R13, RZ, 0x1f, R6 ;  /* 0x0000001fff0d7819 */ /* 0x000fe40000011406 */
[----:B------:R-:W-:Y:S01]  /*127f0*/  SHF.R.S32.HI R10, RZ, 0x1f, R11 ;  /* 0x0000001fff0a7819 */ /* 0x000fe2000001140b */
[----:B------:R-:W-:Y:S01]  /*12800*/  IMAD.IADD R15, R15, 0x1, -R0 ;  /* 0x000000010f0f7824 */ /* 0x000fe200078e0a00 */
[----:B------:R-:W-:Y:S02]  /*12810*/  LEA.HI R0, R9, R9, RZ, 0x1 ;  /* 0x0000000909007211 */ /* 0x000fe400078f08ff */
[----:B------:R-:W-:Y:S01]  /*12820*/  LEA.HI R4, R13, R6, RZ, 0x2 ;  /* 0x000000060d047211 */ /* 0x000fe200078f10ff */
[----:B------:R-:W-:Y:S01]  /*12830*/  IMAD.MOV.U32 R13, RZ, RZ, c[0x0][0x4e8] ;  /* 0x00013a00ff0d7624 */ /* 0x000fe200078e00ff */
[----:B------:R-:W-:Y:S02]  /*12840*/  LOP3.LUT R0, R0, 0x1ffffffe, RZ, 0xc0, !PT ;  /* 0x1ffffffe00007812 */ /* 0x000fe400078ec0ff */
[----:B------:R-:W-:-:S02]  /*12850*/  SHF.R.S32.HI R14, RZ, 0x2, R4 ;  /* 0x00000002ff0e7819 */ /* 0x000fc40000011404 */
[----:B------:R-:W-:Y:S01]  /*12860*/  IADD3 R0, R9, -R0, RZ ;  /* 0x8000000009007210 */ /* 0x000fe20007ffe0ff */
[----:B------:R-:W-:Y:S01]  /*12870*/  BAR.SYNC.DEFER_BLOCKING 0x1, 0x100 ;  /* 0x0044000000007b1d */ /* 0x000fe20000010000 */
[----:B------:R-:W-:Y:S01]  /*12880*/  ISETP.NE.AND P1, PT, R13, 0x1, PT ;  /* 0x000000010d00780c */ /* 0x000fe20003f25270 */
[----:B------:R-:W-:Y:S02]  /*12890*/  IMAD R15, R15, 0x10, R14 ;  /* 0x000000100f0f7824 */ /* 0x000fe400078e020e */
[----:B------:R-:W-:Y:S02]  /*128a0*/  IMAD R14, R10, c[0x0][0x4d8], RZ ;  /* 0x000136000a0e7a24 */ /* 0x000fe400078e02ff */
[----:B------:R-:W-:Y:S01]  /*128b0*/  IMAD R9, R0, 0x8, R15 ;  /* 0x0000000800097824 */ /* 0x000fe200078e020f */
[----:B------:R-:W-:Y:S01]  /*128c0*/  SHF.R.S32.HI R0, RZ, 0x1f, R8 ;  /* 0x0000001fff007819 */ /* 0x000fe20000011408 */
[----:B------:R-:W-:Y:S02]  /*128d0*/  IMAD R10, R10, c[0x0][0x440], RZ ;  /* 0x000110000a0a7a24 */ /* 0x000fe400078e02ff */
[C---:B------:R-:W-:Y:S01]  /*128e0*/  IMAD R14, R11.reuse, c[0x0][0x4dc], R14 ;  /* 0x000137000b0e7a24 */ /* 0x040fe200078e020e */
[C---:B-----5:R-:W-:Y:S01]  /*128f0*/  LEA R9, R12.reuse, R9, 0x7 ;  /* 0x000000090c097211 */ /* 0x060fe200078e38ff */
[----:B------:R-:W-:Y:S01]  /*12900*/  IMAD R10, R11, c[0x0][0x444], R10 ;  /* 0x000111000b0a7a24 */ /* 0x000fe200078e020a */
[----:B------:R-:W-:Y:S01]  /*12910*/  LEA R12, R12, R15, 0x7 ;  /* 0x0000000f0c0c7211 */ /* 0x000fe200078e38ff */
[----:B------:R-:W-:Y:S01]  /*12920*/  IMAD.IADD R21, R19, 0x1, R14 ;  /* 0x0000000113157824 */ /* 0x000fe200078e020e */
[----:B------:R-:W-:Y:S01]  /*12930*/  MOV R11, R9 ;  /* 0x00000009000b7202 */ /* 0x000fe20000000f00 */
[----:B------:R-:W-:-:S02]  /*12940*/  IMAD.IADD R23, R17, 0x1, R10 ;  /* 0x0000000111177824 */ /* 0x000fc400078e020a */
[----:B------:R-:W-:-:S04]  /*12950*/  @P1 IMAD.HI.U32 R10, R9, c[0x0][0x4ec], RZ ;  /* 0x00013b00090a1a27 */ /* 0x000fc800078e00ff */
[C---:B------:R-:W-:Y:S01]  /*12960*/  IMAD R17, R0.reuse, c[0x0][0x4e0], RZ ;  /* 0x0001380000117a24 */ /* 0x040fe200078e02ff */
[----:B------:R-:W-:Y:S01]  /*12970*/  @P1 SHF.R.U32.HI R11, RZ, c[0x0][0x4f0], R10 ;  /* 0x00013c00ff0b1a19 */ /* 0x000fe2000001160a */
[----:B------:R-:W-:Y:S02]  /*12980*/  IMAD R19, R0, c[0x0][0x448], RZ ;  /* 0x0001120000137a24 */ /* 0x000fe400078e02ff */
[C---:B------:R-:W-:Y:S01]  /*12990*/  IMAD R17, R8.reuse, c[0x0][0x4e4], R17 ;  /* 0x0001390008117a24 */ /* 0x040fe200078e0211 */
[----:B------:R-:W-:Y:S01]  /*129a0*/  IADD3 R0, -R11, RZ, RZ ;  /* 0x000000ff0b007210 */ /* 0x000fe20007ffe1ff */
[C---:B------:R-:W-:Y:S01]  /*129b0*/  IMAD R19, R8.reuse, c[0x0][0x44c], R19 ;  /* 0x0001130008137a24 */ /* 0x040fe200078e0213 */
[----:B------:R-:W-:Y:S01]  /*129c0*/  SHF.R.S32.HI R14, RZ, 0x1f, R11 ;  /* 0x0000001fff0e7819 */ /* 0x000fe2000001140b */
[----:B------:R-:W-:-:S04]  /*129d0*/  IMAD.WIDE.U32 R22, R8, c[0x0][0x448], R22 ;  /* 0x0001120008167a25 */ /* 0x000fc800078e0016 */
[----:B------:R-:W-:-:S04]  /*129e0*/  IMAD.WIDE.U32 R20, R8, c[0x0][0x4e0], R20 ;  /* 0x0001380008147a25 */ /* 0x000fc800078e0014 */
[----:B------:R-:W-:Y:S01]  /*129f0*/  @P1 IMAD.HI.U32 R8, R9, c[0x0][0x4ec], RZ ;  /* 0x00013b0009081a27 */ /* 0x000fe200078e00ff */
[----:B------:R-:W-:-:S03]  /*12a00*/  IADD3 R16, P0, R11, R20, RZ ;  /* 0x000000140b107210 */ /* 0x000fc60007f1e0ff */
[----:B------:R-:W-:Y:S01]  /*12a10*/  IMAD R0, R0, c[0x0][0x4e8], R9 ;  /* 0x00013a0000007a24 */ /* 0x000fe200078e0209 */
[----:B------:R-:W-:Y:S01]  /*12a20*/  IADD3.X R17, R14, R21, R17, P0, !PT ;  /* 0x000000150e117210 */ /* 0x000fe200007fe411 */
[----:B------:R-:W-:Y:S01]  /*12a30*/  IMAD.MOV.U32 R10, RZ, RZ, R9 ;  /* 0x000000ffff0a7224 */ /* 0x000fe200078e0009 */
[----:B------:R-:W-:Y:S01]  /*12a40*/  @P1 SHF.R.U32.HI R10, RZ, c[0x0][0x4f0], R8 ;  /* 0x00013c00ff0a1a19 */ /* 0x000fe20000011608 */
[----:B------:R-:W-:Y:S01]  /*12a50*/  IMAD.IADD R23, R23, 0x1, R19 ;  /* 0x0000000117177824 */ /* 0x000fe200078e0213 */
[----:B------:R-:W-:Y:S01]  /*12a60*/  SHF.R.S32.HI R8, RZ, 0x1f, R0 ;  /* 0x0000001fff087819 */ /* 0x000fe20000011400 */
[----:B------:R-:W-:Y:S01]  /*12a70*/  IMAD.WIDE.U32 R16, R0, c[0x0][0x4c8], R16 ;  /* 0x0001320000107a25 */ /* 0x000fe200078e0010 */
[----:B------:R-:W-:-:S03]  /*12a80*/  IADD3 R14, -R10, RZ, RZ ;  /* 0x000000ff0a0e7210 */ /* 0x000fc60007ffe1ff */
[----:B------:R-:W-:Y:S01]  /*12a90*/  IMAD R11, R8, c[0x0][0x4c8], RZ ;  /* 0x00013200080b7a24 */ /* 0x000fe200078e02ff */
[----:B------:R-:W-:Y:S01]  /*12aa0*/  SHF.R.S32.HI R8, RZ, 0x1f, R10 ;  /* 0x0000001fff087819 */ /* 0x000fe2000001140a */
[----:B------:R-:W-:Y:S02]  /*12ab0*/  IMAD R14, R14, c[0x0][0x4e8], R9 ;  /* 0x00013a000e0e7a24 */ /* 0x000fe400078e0209 */
[----:B------:R-:W-:Y:S01]  /*12ac0*/  IMAD R11, R0, c[0x0][0x4cc], R11 ;  /* 0x00013300000b7a24 */ /* 0x000fe200078e020b */
[----:B------:R-:W-:Y:S01]  /*12ad0*/  LEA R0, P0, R16, c[0x0][0x4a8], 0x2 ;  /* 0x00012a0010007a11 */ /* 0x000fe200078010ff */
[----:B------:R-:W-:Y:S01]  /*12ae0*/  IMAD R9, R8, c[0x0][0x430], RZ ;  /* 0x00010c0008097a24 */ /* 0x000fe200078e02ff */
[----:B------:R-:W-:Y:S01]  /*12af0*/  SHF.R.S32.HI R8, RZ, 0x1f, R14 ;  /* 0x0000001fff087819 */ /* 0x000fe2000001140e */
[----:B------:R-:W-:Y:S02]  /*12b00*/  IMAD.IADD R11, R17, 0x1, R11 ;  /* 0x00000001110b7824 */ /* 0x000fe400078e020b */
[----:B------:R-:W-:Y:S01]  /*12b10*/  SHFL.IDX PT, R18, R0, 0x1, 0x1c1f ;  /* 0x003c1f0000127f89 */ /* 0x000fe200000e0000 */
[----:B------:R-:W-:-:S02]  /*12b20*/  IMAD.WIDE.U32 R22, R10, c[0x0][0x430], R22 ;  /* 0x00010c000a167a25 */ /* 0x000fc400078e0016 */
[----:B------:R-:W-:Y:S02]  /*12b30*/  LEA.HI.X R11, R16, c[0x0][0x4ac], R11, 0x2, P0 ;  /* 0x00012b00100b7a11 */ /* 0x000fe400000f140b */
[----:B------:R-:W-:Y:S01]  /*12b40*/  SHFL.IDX PT, R16, R0, RZ, 0x1c1f ;  /* 0x001c1fff00107589 */ /* 0x000fe200000e0000 */
[----:B------:R-:W-:Y:S01]  /*12b50*/  IMAD R9, R10, c[0x0][0x434], R9 ;  /* 0x00010d000a097a24 */ /* 0x000fe200078e0209 */
[----:B------:R-:W-:Y:S01]  /*12b60*/  LOP3.LUT P0, RZ, R6, 0x3, RZ, 0xc0, !PT ;  /* 0x0000000306ff7812 */ /* 0x000fe2000780c0ff */
[----:B------:R-:W-:Y:S01]  /*12b70*/  IMAD R13, R13, c[0x0][0x388], RZ ;  /* 0x0000e2000d0d7a24 */ /* 0x000fe200078e02ff */
[----:B------:R-:W1:Y:S01]  /*12b80*/  SHFL.IDX PT, R17, R11, RZ, 0x1c1f ;  /* 0x001c1fff0b117589 */ /* 0x000e6200000e0000 */
[----:B------:R-:W-:Y:S02]  /*12b90*/  IMAD.IADD R23, R23, 0x1, R9 ;  /* 0x0000000117177824 */ /* 0x000fe400078e0209 */
[----:B------:R-:W-:Y:S01]  /*12ba0*/  IMAD R9, R8, c[0x0][0x428], RZ ;  /* 0x00010a0008097a24 */ /* 0x000fe200078e02ff */
[----:B------:R3:W4:Y:S01]  /*12bb0*/  SHFL.IDX PT, R19, R11, 0x1, 0x1c1f ;  /* 0x003c1f000b137f89 */ /* 0x00072200000e0000 */
[----:B------:R-:W-:-:S02]  /*12bc0*/  IADD3 R8, R12, 0x8, RZ ;  /* 0x000000080c087810 */ /* 0x000fc40007ffe0ff */
[-C--:B------:R-:W-:Y:S01]  /*12bd0*/  ISETP.GE.OR P2, PT, R12, R13.reuse, P0 ;  /* 0x0000000d0c00720c */ /* 0x080fe20000746670 */
[----:B------:R-:W-:Y:S01]  /*12be0*/  IMAD R9, R14, c[0x0][0x42c], R9 ;  /* 0x00010b000e097a24 */ /* 0x000fe200078e0209 */
[----:B------:R-:W-:Y:S01]  /*12bf0*/  ISETP.GE.OR P0, PT, R8, R13, P0 ;  /* 0x0000000d0800720c */ /* 0x000fe20000706670 */
[----:B------:R-:W-:-:S05]  /*12c00*/  IMAD.WIDE.U32 R14, R14, c[0x0][0x428], R22 ;  /* 0x00010a000e0e7a25 */ /* 0x000fca00078e0016 */
[----:B------:R-:W-:Y:S02]  /*12c10*/  IADD3 R10, R15, R9, RZ ;  /* 0x000000090f0a7210 */ /* 0x000fe40007ffe0ff */
[----:B------:R-:W-:-:S04]  /*12c20*/  LEA R9, P1, R14, c[0x0][0x400], 0x2 ;  /* 0x000100000e097a11 */ /* 0x000fc800078210ff */
[----:B------:R-:W-:Y:S02]  /*12c30*/  LEA.HI.X R10, R14, c[0x0][0x404], R10, 0x2, P1 ;  /* 0x000101000e0a7a11 */ /* 0x000fe400008f140a */
[----:B------:R-:W-:Y:S01]  /*12c40*/  ISETP.GE.AND P1, PT, R8, R13, PT ;  /* 0x0000000d0800720c */ /* 0x000fe20003f26270 */
[----:B-1----:R1:W-:Y:S01]  /*12c50*/  @!P2 ST.E [R16.64], R5 ;  /* 0x000000051000a985 */ /* 0x0023e2000c101912 */
[----:B---3--:R-:W-:-:S03]  /*12c60*/  LOP3.LUT R11, R4, 0x7ffffffc, RZ, 0xc0, !PT ;  /* 0x7ffffffc040b7812 */ /* 0x008fc600078ec0ff */
[----:B----4-:R3:W-:Y:S01]  /*12c70*/  @!P0 ST.E [R18.64], R7 ;  /* 0x0000000712008985 */ /* 0x0107e2000c101912 */
[----:B------:R-:W-:Y:S01]  /*12c80*/  ISETP.GE.AND P0, PT, R12, R13, PT ;  /* 0x0000000d0c00720c */ /* 0x000fe20003f06270 */
[----:B------:R-:W-:Y:S02]  /*12c90*/  IMAD.IADD R11, R6, 0x1, -R11 ;  /* 0x00000001060b7824 */ /* 0x000fe400078e0a0b */
[----:B------:R3:W4:Y:S04]  /*12ca0*/  SHFL.IDX PT, R14, R9, RZ, 0x1c1f ;  /* 0x001c1fff090e7589 */ /* 0x00072800000e0000 */
[----:B------:R3:W2:Y:S01]  /*12cb0*/  SHFL.IDX PT, R15, R10, RZ, 0x1c1f ;  /* 0x001c1fff0a0f7589 */ /* 0x0006a200000e0000 */
[----:B------:R-:W-:Y:S02]  /*12cc0*/  SHF.L.U32 R11, R11, 0x1, RZ ;  /* 0x000000010b0b7819 */ /* 0x000fe400000006ff */
[----:B-1----:R-:W-:-:S03]  /*12cd0*/  P2R R5, PR, RZ, 0x2 ;  /* 0x00000002ff057803 */ /* 0x002fc60000000000 */
[----:B------:R-:W-:Y:S05]  /*12ce0*/  @P0 BRA `(.L_x_2017) ;  /* 0x00000bd000000947 */ /* 0x000fea0003800000 */
[C---:B------:R-:W-:Y:S02]  /*12cf0*/  IADD3 R4, R11.reuse, 0x8, RZ ;  /* 0x000000080b047810 */ /* 0x040fe40007ffe0ff */
[C---:B------:R-:W-:Y:S02]  /*12d00*/  IADD3 R0, R11.reuse, 0x10, RZ ;  /* 0x000000100b007810 */ /* 0x040fe40007ffe0ff */
[----:B------:R-:W-:Y:S02]  /*12d10*/  ISETP.GE.AND P5, PT, R4, c[0x0][0x3c8], PT ;  /* 0x0000f20004007a0c */ /* 0x000fe40003fa6270 */
[C---:B------:R-:W-:Y:S02]  /*12d20*/  ISETP.GE.AND P0, PT, R11.reuse, c[0x0][0x3c8], PT ;  /* 0x0000f2000b007a0c */ /* 0x040fe40003f06270 */
[----:B------:R-:W-:Y:S02]  /*12d30*/  ISETP.GE.AND P4, PT, R0, c[0x0][0x3c8], PT ;  /* 0x0000f20000007a0c */ /* 0x000fe40003f86270 */
[----:B------:R-:W-:-:S02]  /*12d40*/  IADD3 R8, R11, 0x18, RZ ;  /* 0x000000180b087810 */ /* 0x000fc40007ffe0ff */
[C---:B---3--:R-:W-:Y:S02]  /*12d50*/  IADD3 R7, R11.reuse, 0x20, RZ ;  /* 0x000000200b077810 */ /* 0x048fe40007ffe0ff */
[C---:B------:R-:W-:Y:S02]  /*12d60*/  IADD3 R6, R11.reuse, 0x28, RZ ;  /* 0x000000280b067810 */ /* 0x040fe40007ffe0ff */
[----:B------:R-:W-:Y:S02]  /*12d70*/  ISETP.GE.AND P3, PT, R8, c[0x0][0x3c8], PT ;  /* 0x0000f20008007a0c */ /* 0x000fe40003f66270 */
[----:B------:R-:W-:Y:S01]  /*12d80*/  @!P5 LEA.HI R4, R4, R4, RZ, 0x1 ;  /* 0x000000040404d211 */ /* 0x000fe200078f08ff */
[----:B--2-4-:R-:W-:Y:S01]  /*12d90*/  @!P0 IMAD.WIDE R18, R11, 0x4, R14 ;  /* 0x000000040b128825 */ /* 0x014fe200078e020e */
[----:B------:R-:W-:Y:S02]  /*12da0*/  ISETP.GE.AND P2, PT, R7, c[0x0][0x3c8], PT ;  /* 0x0000f20007007a0c */ /* 0x000fe40003f46270 */
[----:B------:R-:W-:-:S02]  /*12db0*/  @!P4 LEA.HI R12, R0, R0, RZ, 0x1 ;  /* 0x00000000000cc211 */ /* 0x000fc400078f08ff */
[----:B------:R-:W-:Y:S01]  /*12dc0*/  IADD3 R0, R11, 0x30, RZ ;  /* 0x000000300b007810 */ /* 0x000fe20007ffe0ff */
[----:B------:R1:W-:Y:S01]  /*12dd0*/  @!P0 ST.E.64 [R18.64], R160 ;  /* 0x000000a012008985 */ /* 0x0003e2000c101b12 */
[----:B------:R-:W-:Y:S02]  /*12de0*/  @!P5 LOP3.LUT R13, R4, 0xfffffffe, RZ, 0xc0, !PT ;  /* 0xfffffffe040dd812 */ /* 0x000fe400078ec0ff */
[----:B------:R-:W-:Y:S02]  /*12df0*/  ISETP.GE.AND P1, PT, R6, c[0x0][0x3c8], PT ;  /* 0x0000f20006007a0c */ /* 0x000fe40003f26270 */
[----:B------:R-:W-:Y:S01]  /*12e00*/  @!P4 LOP3.LUT R17, R12, 0xfffffffe, RZ, 0xc0, !PT ;  /* 0xfffffffe0c11c812 */ /* 0x000fe200078ec0ff */
[--C-:B------:R-:W-:Y:S01]  /*12e10*/  @!P5 IMAD.WIDE R12, R13, 0x4, R14.reuse ;  /* 0x000000040d0cd825 */ /* 0x100fe200078e020e */
[----:B------:R-:W-:Y:S02]  /*12e20*/  ISETP.GE.AND P0, PT, R0, c[0x0][0x3c8], PT ;  /* 0x0000f20000007a0c */ /* 0x000fe40003f06270 */
[----:B------:R-:W-:Y:S01]  /*12e30*/  IADD3 R4, R11, 0x38, RZ ;  /* 0x000000380b047810 */ /* 0x000fe20007ffe0ff */
[----:B------:R-:W-:Y:S01]  /*12e40*/  @!P4 IMAD.WIDE R16, R17, 0x4, R14 ;  /* 0x000000041110c825 */ /* 0x000fe200078e020e */
[----:B------:R2:W-:Y:S01]  /*12e50*/  @!P5 ST.E.64 [R12.64], R132 ;  /* 0x000000840c00d985 */ /* 0x0005e2000c101b12 */
[----:B------:R-:W-:-:S02]  /*12e60*/  @!P3 LEA.HI R8, R8, R8, RZ, 0x1 ;  /* 0x000000080808b211 */ /* 0x000fc400078f08ff */
[----:B------:R-:W-:Y:S01]  /*12e70*/  ISETP.GE.AND P5, PT, R4, c[0x0][0x3c8], PT ;  /* 0x0000f20004007a0c */ /* 0x000fe20003fa6270 */
[----:B------:R3:W-:Y:S01]  /*12e80*/  @!P4 ST.E.64 [R16.64], R136 ;  /* 0x000000881000c985 */ /* 0x0007e2000c101b12 */
[----:B------:R-:W-:Y:S02]  /*12e90*/  @!P2 LEA.HI R7, R7, R7, RZ, 0x1 ;  /* 0x000000070707a211 */ /* 0x000fe400078f08ff */
[----:B------:R-:W-:Y:S02]  /*12ea0*/  @!P1 LEA.HI R6, R6, R6, RZ, 0x1 ;  /* 0x0000000606069211 */ /* 0x000fe400078f08ff */
[----:B------:R-:W-:Y:S02]  /*12eb0*/  @!P0 LEA.HI R0, R0, R0, RZ, 0x1 ;  /* 0x0000000000008211 */ /* 0x000fe400078f08ff */
[----:B------:R-:W-:Y:S02]  /*12ec0*/  @!P2 LOP3.LUT R7, R7, 0xfffffffe, RZ, 0xc0, !PT ;  /* 0xfffffffe0707a812 */ /* 0x000fe400078ec0ff */
[----:B------:R-:W-:-:S03]  /*12ed0*/  @!P1 LOP3.LUT R21, R6, 0xfffffffe, RZ, 0xc0, !PT ;  /* 0xfffffffe06159812 */ /* 0x000fc600078ec0ff */
[--C-:B------:R-:W-:Y:S01]  /*12ee0*/  @!P2 IMAD.WIDE R6, R7, 0x4, R14.reuse ;  /* 0x000000040706a825 */ /* 0x100fe200078e020e */
[----:B------:R-:W-:Y:S02]  /*12ef0*/  @!P5 LEA.HI R4, R4, R4, RZ, 0x1 ;  /* 0x000000040404d211 */ /* 0x000fe400078f08ff */
[----:B-1----:R-:W-:Y:S01]  /*12f00*/  IADD3 R18, R11, 0x40, RZ ;  /* 0x000000400b127810 */ /* 0x002fe20007ffe0ff */
[----:B------:R-:W-:Y:S01]  /*12f10*/  @!P1 IMAD.WIDE R20, R21, 0x4, R14 ;  /* 0x0000000415149825 */ /* 0x000fe200078e020e */
[----:B------:R-:W-:Y:S02]  /*12f20*/  @!P3 LOP3.LUT R19, R8, 0xfffffffe, RZ, 0xc0, !PT ;  /* 0xfffffffe0813b812 */ /* 0x000fe400078ec0ff */
[----:B------:R-:W-:Y:S02]  /*12f30*/  ISETP.GE.AND P4, PT, R18, c[0x0][0x3c8], PT ;  /* 0x0000f20012007a0c */ /* 0x000fe40003f86270 */
[----:B------:R-:W-:Y:S02]  /*12f40*/  IADD3 R8, R11, 0x50, RZ ;  /* 0x000000500b087810 */ /* 0x000fe40007ffe0ff */
[----:B--2---:R-:W-:-:S02]  /*12f50*/  @!P0 LOP3.LUT R13, R0, 0xfffffffe, RZ, 0xc0, !PT ;  /* 0xfffffffe000d8812 */ /* 0x004fc400078ec0ff */
[----:B------:R-:W-:Y:S01]  /*12f60*/  IADD3 R0, R11, 0x58, RZ ;  /* 0x000000580b007810 */ /* 0x000fe20007ffe0ff */
[----:B---3--:R-:W-:Y:S01]  /*12f70*/  @!P3 IMAD.WIDE R16, R19, 0x4, R14 ;  /* 0x000000041310b825 */ /* 0x008fe200078e020e */
[----:B------:R-:W-:-:S05]  /*12f80*/  IADD3 R19, R11, 0x48, RZ ;  /* 0x000000480b137810 */ /* 0x000fca0007ffe0ff */
[----:B------:R-:W-:Y:S01]  /*12f90*/  @!P4 LEA.HI R22, R18, R18, RZ, 0x1 ;  /* 0x000000121216c211 */ /* 0x000fe200078f08ff */
[----:B------:R-:W-:Y:S01]  /*12fa0*/  @!P0 IMAD.WIDE R12, R13, 0x4, R14 ;  /* 0x000000040d0c8825 */ /* 0x000fe200078e020e */
[----:B------:R1:W-:Y:S01]  /*12fb0*/  @!P3 ST.E.64 [R16.64], R140 ;  /* 0x0000008c1000b985 */ /* 0x0003e2000c101b12 */
[----:B------:R-:W-:Y:S02]  /*12fc0*/  ISETP.GE.AND P3, PT, R19, c[0x0][0x3c8], PT ;  /* 0x0000f20013007a0c */ /* 0x000fe40003f66270 */
[----:B------:R-:W-:Y:S01]  /*12fd0*/  IADD3 R18, R11, 0x60, RZ ;  /* 0x000000600b127810 */ /* 0x000fe20007ffe0ff */
[----:B------:R2:W-:Y:S01]  /*12fe0*/  @!P2 ST.E.64 [R6.64], R144 ;  /* 0x000000900600a985 */ /* 0x0005e2000c101b12 */
[----:B------:R-:W-:-:S03]  /*12ff0*/  ISETP.GE.AND P2, PT, R8, c[0x0][0x3c8], PT ;  /* 0x0000f20008007a0c */ /* 0x000fc60003f46270 */
[----:B------:R3:W-:Y:S01]  /*13000*/  @!P1 ST.E.64 [R20.64], R148 ;  /* 0x0000009414009985 */ /* 0x0007e2000c101b12 */
[----:B------:R-:W-:-:S03]  /*13010*/  ISETP.GE.AND P1, PT, R0, c[0x0][0x3c8], PT ;  /* 0x0000f20000007a0c */ /* 0x000fc60003f26270 */
[----:B------:R4:W-:Y:S01]  /*13020*/  @!P0 ST.E.64 [R12.64], R152 ;  /* 0x000000980c008985 */ /* 0x0009e2000c101b12 */
[----:B------:R-:W-:Y:S02]  /*13030*/  ISETP.GE.AND P0, PT, R18, c[0x0][0x3c8], PT ;  /* 0x0000f20012007a0c */ /* 0x000fe40003f06270 */
[----:B------:R-:W-:-:S03]  /*13040*/  @!P3 LEA.HI R19, R19, R19, RZ, 0x1 ;  /* 0x000000131313b211 */ /* 0x000fc600078f08ff */
[----:B------:R-:W-:Y:S02]  /*13050*/  @!P2 LEA.HI R8, R8, R8, RZ, 0x1 ;  /* 0x000000080808a211 */ /* 0x000fe400078f08ff */
[----:B------:R-:W-:Y:S02]  /*13060*/  @!P3 LOP3.LUT R19, R19, 0xfffffffe, RZ, 0xc0, !PT ;  /* 0xfffffffe1313b812 */ /* 0x000fe400078ec0ff */
[----:B------:R-:W-:-:S04]  /*13070*/  @!P1 LEA.HI R0, R0, R0, RZ, 0x1 ;  /* 0x0000000000009211 */ /* 0x000fc800078f08ff */
[----:B------:R-:W-:Y:S02]  /*13080*/  @!P0 LEA.HI R18, R18, R18, RZ, 0x1 ;  /* 0x0000001212128211 */ /* 0x000fe400078f08ff */
[----:B-1----:R-:W-:Y:S02]  /*13090*/  @!P5 LOP3.LUT R17, R4, 0xfffffffe, RZ, 0xc0, !PT ;  /* 0xfffffffe0411d812 */ /* 0x002fe400078ec0ff */
[C---:B------:R-:W-:Y:S02]  /*130a0*/  IADD3 R4, R11.reuse, 0x68, RZ ;  /* 0x000000680b047810 */ /* 0x040fe40007ffe0ff */
[----:B--2---:R-:W-:Y:S02]  /*130b0*/  @!P4 LOP3.LUT R7, R22, 0xfffffffe, RZ, 0xc0, !PT ;  /* 0xfffffffe1607c812 */ /* 0x004fe400078ec0ff */
[----:B------:R-:W-:Y:S02]  /*130c0*/  IADD3 R16, R11, 0x70, RZ ;  /* 0x000000700b107810 */ /* 0x000fe40007ffe0ff */
[----:B---3--:R-:W-:Y:S01]  /*130d0*/  @!P1 LOP3.LUT R21, R0, 0xfffffffe, RZ, 0xc0, !PT ;  /* 0xfffffffe00159812 */ /* 0x008fe200078ec0ff */
[----:B------:R-:W-:Y:S01]  /*130e0*/  @!P4 IMAD.WIDE R6, R7, 0x4, R14 ;  /* 0x000000040706c825 */ /* 0x000fe200078e020e */
[----:B------:R-:W-:-:S02]  /*130f0*/  IADD3 R22, R11, 0x78, RZ ;  /* 0x000000780b167810 */ /* 0x000fc40007ffe0ff */
[----:B------:R-:W-:Y:S01]  /*13100*/  IADD3 R0, R11, 0x90, RZ ;  /* 0x000000900b007810 */ /* 0x000fe20007ffe0ff */
[--C-:B----4-:R-:W-:Y:S01]  /*13110*/  @!P5 IMAD.WIDE R12, R17, 0x4, R14.reuse ;  /* 0x00000004110cd825 */ /* 0x110fe200078e020e */
[----:B------:R-:W-:Y:S02]  /*13120*/  @!P2 LOP3.LUT R17, R8, 0xfffffffe, RZ, 0xc0, !PT ;  /* 0xfffffffe0811a812 */ /* 0x000fe400078ec0ff */
[----:B------:R-:W-:Y:S01]  /*13130*/  IADD3 R8, R11, 0x88, RZ ;  /* 0x000000880b087810 */ /* 0x000fe20007ffe0ff */
[----:B------:R-:W-:Y:S01]  /*13140*/  @!P1 IMAD.WIDE R20, R21, 0x4, R14 ;  /* 0x0000000415149825 */ /* 0x000fe200078e020e */
[----:B------:R1:W-:Y:S01]  /*13150*/  @!P5 ST.E.64 [R12.64], R156 ;  /* 0x0000009c0c00d985 */ /* 0x0003e2000c101b12 */
[----:B------:R-:W-:-:S03]  /*13160*/  ISETP.GE.AND P5, PT, R4, c[0x0][0x3c8], PT ;  /* 0x0000f20004007a0c */ /* 0x000fc60003fa6270 */
[----:B------:R2:W-:Y:S01]  /*13170*/  @!P4 ST.E.64 [R6.64], R36 ;  /* 0x000000240600c985 */ /* 0x0005e2000c101b12 */
[----:B------:R-:W-:-:S09]  /*13180*/  ISETP.GE.AND P4, PT, R16, c[0x0][0x3c8], PT ;  /* 0x0000f20010007a0c */ /* 0x000fd20003f86270 */
[----:B------:R-:W-:-:S04]  /*13190*/  @!P5 LEA.HI R4, R4, R4, RZ, 0x1 ;  /* 0x000000040404d211 */ /* 0x000fc800078f08ff */
[----:B------:R-:W-:Y:S02]  /*131a0*/  @!P4 LEA.HI R16, R16, R16, RZ, 0x1 ;  /* 0x000000101010c211 */ /* 0x000fe400078f08ff */
[----:B-1----:R-:W-:Y:S01]  /*131b0*/  @!P0 LOP3.LUT R13, R18, 0xfffffffe, RZ, 0xc0, !PT ;  /* 0xfffffffe120d8812 */ /* 0x002fe200078ec0ff */
[----:B--2---:R-:W-:-:S04]  /*131c0*/  @!P3 IMAD.WIDE R6, R19, 0x4, R14 ;  /* 0x000000041306b825 */ /* 0x004fc800078e020e */
[--C-:B------:R-:W-:Y:S01]  /*131d0*/  @!P2 IMAD.WIDE R18, R17, 0x4, R14.reuse ;  /* 0x000000041112a825 */ /* 0x100fe200078e020e */
[----:B------:R1:W-:Y:S01]  /*131e0*/  @!P3 ST.E.64 [R6.64], R40 ;  /* 0x000000280600b985 */ /* 0x0003e2000c101b12 */
[----:B------:R-:W-:Y:S02]  /*131f0*/  IADD3 R17, R11, 0x80, RZ ;  /* 0x000000800b117810 */ /* 0x000fe40007ffe0ff */
[----:B------:R-:W-:Y:S01]  /*13200*/  @!P0 IMAD.WIDE R12, R13, 0x4, R14 ;  /* 0x000000040d0c8825 */ /* 0x000fe200078e020e */
[----:B------:R2:W-:Y:S01]  /*13210*/  @!P2 ST.E.64 [R18.64], R44 ;  /* 0x0000002c1200a985 */ /* 0x0005e2000c101b12 */
[----:B------:R-:W-:Y:S02]  /*13220*/  ISETP.GE.AND P3, PT, R22, c[0x0][0x3c8], PT ;  /* 0x0000f20016007a0c */ /* 0x000fe40003f66270 */
[----:B------:R-:W-:Y:S01]  /*13230*/  ISETP.GE.AND P2, PT, R17, c[0x0][0x3c8], PT ;  /* 0x0000f20011007a0c */ /* 0x000fe20003f46270 */
[----:B------:R3:W-:Y:S01]  /*13240*/  @!P1 ST.E.64 [R20.64], R48 ;  /* 0x0000003014009985 */ /* 0x0007e2000c101b12 */
[----:B------:R-:W-:-:S03]  /*13250*/  ISETP.GE.AND P1, PT, R8, c[0x0][0x3c8], PT ;  /* 0x0000f20008007a0c */ /* 0x000fc60003f26270 */
[----:B------:R4:W-:Y:S01]  /*13260*/  @!P0 ST.E.64 [R12.64], R52 ;  /* 0x000000340c008985 */ /* 0x0009e2000c101b12 */
[----:B------:R-:W-:-:S05]  /*13270*/  ISETP.GE.AND P0, PT, R0, c[0x0][0x3c8], PT ;  /* 0x0000f20000007a0c */ /* 0x000fca0003f06270 */
[----:B------:R-:W-:Y:S02]  /*13280*/  @!P3 LEA.HI R22, R22, R22, RZ, 0x1 ;  /* 0x000000161616b211 */ /* 0x000fe400078f08ff */
[----:B------:R-:W-:Y:S02]  /*13290*/  @!P2 LEA.HI R17, R17, R17, RZ, 0x1 ;  /* 0x000000111111a211 */ /* 0x000fe400078f08ff */
[----:B------:R-:W-:Y:S02]  /*132a0*/  @!P1 LEA.HI R8, R8, R8, RZ, 0x1 ;  /* 0x0000000808089211 */ /* 0x000fe400078f08ff */
[----:B------:R-:W-:Y:S02]  /*132b0*/  @!P2 LOP3.LUT R17, R17, 0xfffffffe, RZ, 0xc0, !PT ;  /* 0xfffffffe1111a812 */ /* 0x000fe400078ec0ff */
[----:B------:R-:W-:Y:S02]  /*132c0*/  @!P0 LEA.HI R0, R0, R0, RZ, 0x1 ;  /* 0x0000000000008211 */ /* 0x000fe400078f08ff */
[----:B-1----:R-:W-:-:S02]  /*132d0*/  @!P5 LOP3.LUT R7, R4, 0xfffffffe, RZ, 0xc0, !PT ;  /* 0xfffffffe0407d812 */ /* 0x002fc400078ec0ff */
[----:B------:R-:W-:Y:S02]  /*132e0*/  IADD3 R4, R11, 0x98, RZ ;  /* 0x000000980b047810 */ /* 0x000fe40007ffe0ff */
[----:B--2---:R-:W-:Y:S01]  /*132f0*/  @!P4 LOP3.LUT R19, R16, 0xfffffffe, RZ, 0xc0, !PT ;  /* 0xfffffffe1013c812 */ /* 0x004fe200078ec0ff */
[----:B------:R-:W-:Y:S01]  /*13300*/  @!P5 IMAD.WIDE R6, R7, 0x4, R14 ;  /* 0x000000040706d825 */ /* 0x000fe200078e020e */
[----:B---3--:R-:W-:-:S03]  /*13310*/  @!P1 LOP3.LUT R21, R8, 0xfffffffe, RZ, 0xc0, !PT ;  /* 0xfffffffe08159812 */ /* 0x008fc600078ec0ff */
[--C-:B------:R-:W-:Y:S01]  /*13320*/  @!P2 IMAD.WIDE R16, R17, 0x4, R14.reuse ;  /* 0x000000041110a825 */ /* 0x100fe200078e020e */
[----:B------:R1:W-:Y:S01]  /*13330*/  @!P5 ST.E.64 [R6.64], R56 ;  /* 0x000000380600d985 */ /* 0x0003e2000c101b12 */
[----:B------:R-:W-:Y:S02]  /*13340*/  ISETP.GE.AND P5, PT, R4, c[0x0][0x3c8], PT ;  /* 0x0000f20004007a0c */ /* 0x000fe40003fa6270 */
[----:B----4-:R-:W-:Y:S01]  /*13350*/  @!P4 IMAD.WIDE R12, R19, 0x4, R14 ;  /* 0x00000004130cc825 */ /* 0x010fe200078e020e */
[----:B------:R-:W-:Y:S02]  /*13360*/  @!P3 LOP3.LUT R19, R22, 0xfffffffe, RZ, 0xc0, !PT ;  /* 0xfffffffe1613b812 */ /* 0x000fe400078ec0ff */
[C---:B------:R-:W-:Y:S02]  /*13370*/  IADD3 R8, R11.reuse, 0xa0, RZ ;  /* 0x000000a00b087810 */ /* 0x040fe40007ffe0ff */
[----:B------:R2:W-:Y:S01]  /*13380*/  @!P4 ST.E.64 [R12.64], R60 ;  /* 0x0000003c0c00c985 */ /* 0x0005e2000c101b12 */
[----:B------:R-:W-:-:S02]  /*13390*/  IADD3 R20, R11, 0xb0, RZ ;  /* 0x000000b00b147810 */ /* 0x000fc40007ffe0ff */
[----:B------:R-:W-:Y:S02]  /*133a0*/  ISETP.GE.AND P6, PT, R8, c[0x0][0x3c8], PT ;  /* 0x0000f20008007a0c */ /* 0x000fe40003fc6270 */
[----:B------:R-:W-:Y:S02]  /*133b0*/  IADD3 R22, R11, 0xc0, RZ ;  /* 0x000000c00b167810 */ /* 0x000fe40007ffe0ff */
[----:B------:R-:W-:-:S04]  /*133c0*/  @!P5 LEA.HI R4, R4, R4, RZ, 0x1 ;  /* 0x000000040404d211 */ /* 0x000fc800078f08ff */
[----:B------:R-:W-:Y:S02]  /*133d0*/  @!P5 LOP3.LUT R23, R4, 0xfffffffe, RZ, 0xc0, !PT ;  /* 0xfffffffe0417d812 */ /* 0x000fe400078ec0ff */
[----:B------:R-:W-:-:S03]  /*133e0*/  IADD3 R4, R11, 0xc8, RZ ;  /* 0x000000c80b047810 */ /* 0x000fc60007ffe0ff */
[----:B------:R-:W-:Y:S02]  /*133f0*/  @!P6 LEA.HI R8, R8, R8, RZ, 0x1 ;  /* 0x000000080808e211 */ /* 0x000fe400078f08ff */
[----:B-1----:R-:W-:Y:S02]  /*13400*/  @!P0 LOP3.LUT R7, R0, 0xfffffffe, RZ, 0xc0, !PT ;  /* 0xfffffffe00078812 */ /* 0x002fe400078ec0ff */
[----:B------:R-:W-:-:S03]  /*13410*/  IADD3 R0, R11, 0xb8, RZ ;  /* 0x000000b80b007810 */ /* 0x000fc60007ffe0ff */
[----:B------:R-:W-:-:S04]  /*13420*/  @!P0 IMAD.WIDE R6, R7, 0x4, R14 ;  /* 0x0000000407068825 */ /* 0x000fc800078e020e */
[----:B--2---:R-:W-:-:S04]  /*13430*/  @!P3 IMAD.WIDE R12, R19, 0x4, R14 ;  /* 0x00000004130cb825 */ /* 0x004fc800078e020e */
[----:B------:R-:W-:Y:S01]  /*13440*/  @!P1 IMAD.WIDE R18, R21, 0x4, R14 ;  /* 0x0000000415129825 */ /* 0x000fe200078e020e */
[----:B------:R-:W-:Y:S01]  /*13450*/  IADD3 R21, R11, 0xa8, RZ ;  /* 0x000000a80b157810 */ /* 0x000fe20007ffe0ff */
[----:B------:R1:W-:Y:S01]  /*13460*/  @!P3 ST.E.64 [R12.64], R64 ;  /* 0x000000400c00b985 */ /* 0x0003e2000c101b12 */
[----:B------:R-:W-:Y:S02]  /*13470*/  ISETP.GE.AND P3, PT, R20, c[0x0][0x3c8], PT ;  /* 0x0000f20014007a0c */ /* 0x000fe40003f66270 */
[----:B------:R-:W-:Y:S01]  /*13480*/  ISETP.GE.AND P4, PT, R21, c[0x0][0x3c8], PT ;  /* 0x0000f20015007a0c */ /* 0x000fe20003f86270 */
[----:B------:R2:W-:Y:S01]  /*13490*/  @!P2 ST.E.64 [R16.64], R68 ;  /* 0x000000441000a985 */ /* 0x0005e2000c101b12 */
[----:B------:R-:W-:-:S03]  /*134a0*/  ISETP.GE.AND P2, PT, R0, c[0x0][0x3c8], PT ;  /* 0x0000f20000007a0c */ /* 0x000fc60003f46270 */
[----:B------:R3:W-:Y:S01]  /*134b0*/  @!P1 ST.E.64 [R18.64], R72 ;  /* 0x0000004812009985 */ /* 0x0007e2000c101b12 */
[----:B------:R-:W-:-:S03]  /*134c0*/  ISETP.GE.AND P1, PT, R22, c[0x0][0x3c8], PT ;  /* 0x0000f20016007a0c */ /* 0x000fc60003f26270 */
[----:B------:R4:W-:Y:S01]  /*134d0*/  @!P0 ST.E.64 [R6.64], R76 ;  /* 0x0000004c06008985 */ /* 0x0009e2000c101b12 */
[----:B------:R-:W-:Y:S02]  /*134e0*/  ISETP.GE.AND P0, PT, R4, c[0x0][0x3c8], PT ;  /* 0x0000f20004007a0c */ /* 0x000fe40003f06270 */
[----:B------:R-:W-:Y:S02]  /*134f0*/  @!P3 LEA.HI R20, R20, R20, RZ, 0x1 ;  /* 0x000000141414b211 */ /* 0x000fe400078f08ff */
[----:B------:R-:W-:Y:S02]  /*13500*/  @!P4 LEA.HI R21, R21, R21, RZ, 0x1 ;  /* 0x000000151515c211 */ /* 0x000fe400078f08ff */
[----:B------:R-:W-:Y:S02]  /*13510*/  @!P2 LEA.HI R0, R0, R0, RZ, 0x1 ;  /* 0x000000000000a211 */ /* 0x000fe400078f08ff */
[----:B------:R-:W-:Y:S02]  /*13520*/  @!P4 LOP3.LUT R21, R21, 0xfffffffe, RZ, 0xc0, !PT ;  /* 0xfffffffe1515c812 */ /* 0x000fe400078ec0ff */
[----:B------:R-:W-:-:S03]  /*13530*/  @!P1 LEA.HI R22, R22, R22, RZ, 0x1 ;  /* 0x0000001616169211 */ /* 0x000fc600078f08ff */
[----:B------:R-:W-:Y:S01]  /*13540*/  @!P0 LEA.HI R4, R4, R4, RZ, 0x1 ;  /* 0x0000000404048211 */ /* 0x000fe200078f08ff */
[--C-:B-1----:R-:W-:Y:S01]  /*13550*/  @!P5 IMAD.WIDE R12, R23, 0x4, R14.reuse ;  /* 0x00000004170cd825 */ /* 0x102fe200078e020e */
[----:B------:R-:W-:Y:S02]  /*13560*/  IADD3 R23, R11, 0xe0, RZ ;  /* 0x000000e00b177810 */ /* 0x000fe40007ffe0ff */
[----:B--2---:R-:W-:Y:S02]  /*13570*/  @!P3 LOP3.LUT R17, R20, 0xfffffffe, RZ, 0xc0, !PT ;  /* 0xfffffffe1411b812 */ /* 0x004fe400078ec0ff */
[----:B------:R1:W-:Y:S01]  /*13580*/  @!P5 ST.E.64 [R12.64], R80 ;  /* 0x000000500c00d985 */ /* 0x0003e2000c101b12 */
[----:B------:R-:W-:Y:S01]  /*13590*/  @!P4 IMAD.WIDE R20, R21, 0x4, R14 ;  /* 0x000000041514c825 */ /* 0x000fe200078e020e */
[----:B---3--:R-:W-:-:S03]  /*135a0*/  @!P1 LOP3.LUT R19, R22, 0xfffffffe, RZ, 0xc0, !PT ;  /* 0xfffffffe16139812 */ /* 0x008fc600078ec0ff */
[--C-:B------:R-:W-:Y:S01]  /*135b0*/  @!P3 IMAD.WIDE R16, R17, 0x4, R14.reuse ;  /* 0x000000041110b825 */ /* 0x100fe200078e020e */
[----:B------:R-:W-:Y:S02]  /*135c0*/  IADD3 R22, R11, 0xe8, RZ ;  /* 0x000000e80b167810 */ /* 0x000fe40007ffe0ff */
[----:B----4-:R-:W-:Y:S01]  /*135d0*/  @!P6 LOP3.LUT R7, R8, 0xfffffffe, RZ, 0xc0, !PT ;  /* 0xfffffffe0807e812 */ /* 0x010fe200078ec0ff */
[----:B------:R-:W-:Y:S01]  /*135e0*/  @!P1 IMAD.WIDE R18, R19, 0x4, R14 ;  /* 0x0000000413129825 */ /* 0x000fe200078e020e */
[----:B------:R-:W-:-:S03]  /*135f0*/  IADD3 R8, R11, 0xf8, RZ ;  /* 0x000000f80b087810 */ /* 0x000fc60007ffe0ff */
[----:B------:R-:W-:-:S05]  /*13600*/  @!P6 IMAD.WIDE R6, R7, 0x4, R14 ;  /* 0x000000040706e825 */ /* 0x000fca00078e020e */
[----:B------:R2:W-:Y:S04]  /*13610*/  @!P6 ST.E.64 [R6.64], R84 ;  /* 0x000000540600e985 */ /* 0x0005e8000c101b12 */
[----:B------:R3:W-:Y:S04]  /*13620*/  @!P4 ST.E.64 [R20.64], R88 ;  /* 0x000000581400c985 */ /* 0x0007e8000c101b12 */
[----:B------:R-:W-:Y:S01]  /*13630*/  @!P3 ST.E.64 [R16.64], R92 ;  /* 0x0000005c1000b985 */ /* 0x000fe2000c101b12 */
[----:B------:R-:W-:Y:S02]  /*13640*/  ISETP.GE.AND P3, PT, R23, c[0x0][0x3c8], PT ;  /* 0x0000f20017007a0c */ /* 0x000fe40003f66270 */
[----:B-1----:R-:W-:-:S02]  /*13650*/  @!P2 LOP3.LUT R13, R0, 0xfffffffe, RZ, 0xc0, !PT ;  /* 0xfffffffe000da812 */ /* 0x002fc400078ec0ff */
[----:B------:R-:W-:-:S03]  /*13660*/  IADD3 R0, R11, 0xd0, RZ ;  /* 0x000000d00b007810 */ /* 0x000fc60007ffe0ff */
[----:B------:R-:W-:Y:S01]  /*13670*/  @!P2 IMAD.WIDE R12, R13, 0x4, R14 ;  /* 0x000000040d0ca825 */ /* 0x000fe200078e020e */
[----:B------:R-:W-:-:S04]  /*13680*/  ISETP.GE.AND P5, PT, R0, c[0x0][0x3c8], PT ;  /* 0x0000f20000007a0c */ /* 0x000fc80003fa6270 */
[----:B------:R1:W-:Y:S01]  /*13690*/  @!P2 ST.E.64 [R12.64], R96 ;  /* 0x000000600c00a985 */ /* 0x0003e2000c101b12 */
[----:B------:R-:W-:Y:S02]  /*136a0*/  ISETP.GE.AND P2, PT, R22, c[0x0][0x3c8], PT ;  /* 0x0000f20016007a0c */ /* 0x000fe40003f46270 */
[----:B------:R-:W-:Y:S01]  /*136b0*/  @!P3 LEA.HI R23, R23, R23, RZ, 0x1 ;  /* 0x000000171717b211 */ /* 0x000fe200078f08ff */
[----:B------:R4:W-:Y:S03]  /*136c0*/  @!P1 ST.E.64 [R18.64], R100 ;  /* 0x0000006412009985 */ /* 0x0009e6000c101b12 */
[----:B------:R-:W-:Y:S02]  /*136d0*/  @!P3 LOP3.LUT R23, R23, 0xfffffffe, RZ, 0xc0, !PT ;  /* 0xfffffffe1717b812 */ /* 0x000fe400078ec0ff */
[----:B--2---:R-:W-:Y:S02]  /*136e0*/  @!P0 LOP3.LUT R7, R4, 0xfffffffe, RZ, 0xc0, !PT ;  /* 0xfffffffe04078812 */ /* 0x004fe400078ec0ff */
[----:B------:R-:W-:-:S02]  /*136f0*/  IADD3 R4, R11, 0xd8, RZ ;  /* 0x000000d80b047810 */ /* 0x000fc40007ffe0ff */
[----:B---3--:R-:W-:Y:S01]  /*13700*/  IADD3 R20, R11, 0xf0, RZ ;  /* 0x000000f00b147810 */ /* 0x008fe20007ffe0ff */
[----:B------:R-:W-:Y:S01]  /*13710*/  @!P0 IMAD.WIDE R6, R7, 0x4, R14 ;  /* 0x0000000407068825 */ /* 0x000fe200078e020e */
[----:B------:R-:W-:Y:S02]  /*13720*/  ISETP.GE.AND P4, PT, R4, c[0x0][0x3c8], PT ;  /* 0x0000f20004007a0c */ /* 0x000fe40003f86270 */
[----:B------:R-:W-:Y:S02]  /*13730*/  ISETP.GE.AND P1, PT, R20, c[0x0][0x3c8], PT ;  /* 0x0000f20014007a0c */ /* 0x000fe40003f26270 */
[----:B------:R2:W-:Y:S01]  /*13740*/  @!P0 ST.E.64 [R6.64], R104 ;  /* 0x0000006806008985 */ /* 0x0005e2000c101b12 */
[----:B------:R-:W-:Y:S02]  /*13750*/  ISETP.GE.AND P0, PT, R8, c[0x0][0x3c8], PT ;  /* 0x0000f20008007a0c */ /* 0x000fe40003f06270 */
[----:B------:R-:W-:Y:S02]  /*13760*/  @!P5 LEA.HI R0, R0, R0, RZ, 0x1 ;  /* 0x000000000000d211 */ /* 0x000fe400078f08ff */
[----:B------:R-:W-:-:S04]  /*13770*/  @!P2 LEA.HI R22, R22, R22, RZ, 0x1 ;  /* 0x000000161616a211 */ /* 0x000fc800078f08ff */
[----:B------:R-:W-:Y:S02]  /*13780*/  @!P4 LEA.HI R4, R4, R4, RZ, 0x1 ;  /* 0x000000040404c211 */ /* 0x000fe400078f08ff */
[----:B------:R-:W-:Y:S02]  /*13790*/  @!P1 LEA.HI R20, R20, R20, RZ, 0x1 ;  /* 0x0000001414149211 */ /* 0x000fe400078f08ff */
[----:B-1----:R-:W-:Y:S02]  /*137a0*/  @!P4 LOP3.LUT R13, R4, 0xfffffffe, RZ, 0xc0, !PT ;  /* 0xfffffffe040dc812 */ /* 0x002fe400078ec0ff */
[----:B------:R-:W-:Y:S02]  /*137b0*/  @!P0 LEA.HI R8, R8, R8, RZ, 0x1 ;  /* 0x0000000808088211 */ /* 0x000fe400078f08ff */
[----:B------:R-:W-:Y:S01]  /*137c0*/  @!P2 LOP3.LUT R17, R22, 0xfffffffe, RZ, 0xc0, !PT ;  /* 0xfffffffe1611a812 */ /* 0x000fe200078ec0ff */
[----:B------:R-:W-:Y:S01]  /*137d0*/  @!P4 IMAD.WIDE R12, R13, 0x4, R14 ;  /* 0x000000040d0cc825 */ /* 0x000fe200078e020e */
[----:B----4-:R-:W-:-:S02]  /*137e0*/  @!P1 LOP3.LUT R19, R20, 0xfffffffe, RZ, 0xc0, !PT ;  /* 0xfffffffe14139812 */ /* 0x010fc400078ec0ff */
[----:B------:R-:W-:Y:S01]  /*137f0*/  @!P0 LOP3.LUT R21, R8, 0xfffffffe, RZ, 0xc0, !PT ;  /* 0xfffffffe08158812 */ /* 0x000fe200078ec0ff */
[----:B------:R-:W-:-:S04]  /*13800*/  @!P3 IMAD.WIDE R22, R23, 0x4, R14 ;  /* 0x000000041716b825 */ /* 0x000fc800078e020e */
[----:B------:R-:W-:Y:S01]  /*13810*/  @!P2 IMAD.WIDE R16, R17, 0x4, R14 ;  /* 0x000000041110a825 */ /* 0x000fe200078e020e */
[----:B--2---:R-:W-:-:S03]  /*13820*/  @!P5 LOP3.LUT R7, R0, 0xfffffffe, RZ, 0xc0, !PT ;  /* 0xfffffffe0007d812 */ /* 0x004fc600078ec0ff */
[----:B------:R-:W-:-:S04]  /*13830*/  @!P1 IMAD.WIDE R18, R19, 0x4, R14 ;  /* 0x0000000413129825 */ /* 0x000fc800078e020e */
[----:B------:R-:W-:-:S04]  /*13840*/  @!P5 IMAD.WIDE R6, R7, 0x4, R14 ;  /* 0x000000040706d825 */ /* 0x000fc800078e020e */
[----:B------:R-:W-:Y:S01]  /*13850*/  @!P0 IMAD.WIDE R14, R21, 0x4, R14 ;  /* 0x00000004150e8825 */ /* 0x000fe200078e020e */
[----:B------:R1:W-:Y:S04]  /*13860*/  @!P5 ST.E.64 [R6.64], R108 ;  /* 0x0000006c0600d985 */ /* 0x0003e8000c101b12 */
[----:B------:R1:W-:Y:S04]  /*13870*/  @!P4 ST.E.64 [R12.64], R112 ;  /* 0x000000700c00c985 */ /* 0x0003e8000c101b12 */
[----:B------:R1:W-:Y:S04]  /*13880*/  @!P3 ST.E.64 [R22.64], R116 ;  /* 0x000000741600b985 */ /* 0x0003e8000c101b12 */
[----:B------:R1:W-:Y:S04]  /*13890*/  @!P2 ST.E.64 [R16.64], R120 ;  /* 0x000000781000a985 */ /* 0x0003e8000c101b12 */
[----:B------:R1:W-:Y:S04]  /*138a0*/  @!P1 ST.E.64 [R18.64], R124 ;  /* 0x0000007c12009985 */ /* 0x0003e8000c101b12 */
[----:B------:R1:W-:Y:S02]  /*138b0*/  @!P0 ST.E.64 [R14.64], R128 ;  /* 0x000000800e008985 */ /* 0x0003e4000c101b12 */
.L_x_2017:
[----:B------:R-:W-:Y:S05]  /*138c0*/  BSYNC B0 ;  /* 0x0000000000007941 */ /* 0x000fea0003800000 */
.L_x_2016:
[----:B------:R-:W-:Y:S01]  /*138d0*/  ISETP.NE.AND P0, PT, R5, RZ, PT ;  /* 0x000000ff0500720c */ /* 0x000fe20003f05270 */
[----:B-1----:R1:W3:Y:S04]  /*138e0*/  SHFL.IDX PT, R13, R10, 0x1, 0x1c1f ;  /* 0x003c1f000a0d7f89 */ /* 0x0022e800000e0000 */
[----:B------:R1:W4:Y:S08]  /*138f0*/  SHFL.IDX PT, R12, R9, 0x1, 0x1c1f ;  /* 0x003c1f00090c7f89 */ /* 0x00033000000e0000 */
        /* <DEDUP_REMOVED lines=12> */
[--C-:B-1-34-:R-:W-:Y:S01]  /*139c0*/  @!P2 IMAD.WIDE R8, R11, 0x4, R12.reuse ;  /* 0x000000040b08a825 */ /* 0x11afe200078e020c */
[----:B------:R-:W-:Y:S02]  /*139d0*/  @!P1 LOP3.LUT R6, R6, 0xfffffffe, RZ, 0xc0, !PT ;  /* 0xfffffffe06069812 */ /* 0x000fe400078ec0ff */
[----:B------:R-:W-:Y:S02]  /*139e0*/  @!P0 LOP3.LUT R5, R5, 0xfffffffe, RZ, 0xc0, !PT ;  /* 0xfffffffe05058812 */ /* 0x000fe400078ec0ff */
[C---:B------:R-:W-:Y:S01]  /*139f0*/  IADD3 R18, R11.reuse, 0x28, RZ ;  /* 0x000000280b127810 */ /* 0x040fe20007ffe0ff */
[--C-:B------:R-:W-:Y:S01]  /*13a00*/  @!P1 IMAD.WIDE R6, R6, 0x4, R12.reuse ;  /* 0x0000000406069825 */ /* 0x100fe200078e020c */
[C---:B------:R-:W-:Y:S01]  /*13a10*/  IADD3 R17, R11.reuse, 0x30, RZ ;  /* 0x000000300b117810 */ /* 0x040fe20007ffe0ff */
[----:B------:R1:W-:Y:S01]  /*13a20*/  @!P2 ST.E.64 [R8.64], R162 ;  /* 0x000000a20800a985 */ /* 0x0003e2000c101b12 */
[----:B------:R-:W-:Y:S01]  /*13a30*/  IADD3 R16, R11, 0x38, RZ ;  /* 0x000000380b107810 */ /* 0x000fe20007ffe0ff */
[----:B--2---:R-:W-:Y:S01]  /*13a40*/  @!P0 IMAD.WIDE R14, R5, 0x4, R12 ;  /* 0x00000004050e8825 */ /* 0x004fe200078e020c */
[C---:B------:R-:W-:Y:S01]  /*13a50*/  IADD3 R10, R11.reuse, 0x40, RZ ;  /* 0x000000400b0a7810 */ /* 0x040fe20007ffe0ff */
[----:B------:R2:W-:Y:S01]  /*13a60*/  @!P1 ST.E.64 [R6.64], R134 ;  /* 0x0000008606009985 */ /* 0x0005e2000c101b12 */
[----:B------:R-:W-:-:S02]  /*13a70*/  IADD3 R5, R11, 0x48, RZ ;  /* 0x000000480b057810 */ /* 0x000fc40007ffe0ff */
[----:B------:R-:W-:Y:S01]  /*13a80*/  ISETP.GE.AND P4, PT, R18, c[0x0][0x3c8], PT ;  /* 0x0000f20012007a0c */ /* 0x000fe20003f86270 */
[----:B------:R3:W-:Y:S01]  /*13a90*/  @!P0 ST.E.64 [R14.64], R138 ;  /* 0x0000008a0e008985 */ /* 0x0007e2000c101b12 */
[----:B------:R-:W-:Y:S02]  /*13aa0*/  ISETP.GE.AND P3, PT, R17, c[0x0][0x3c8], PT ;  /* 0x0000f20011007a0c */ /* 0x000fe40003f66270 */
[----:B------:R-:W-:Y:S02]  /*13ab0*/  ISETP.GE.AND P2, PT, R16, c[0x0][0x3c8], PT ;  /* 0x0000f20010007a0c */ /* 0x000fe40003f46270 */
[----:B------:R-:W-:Y:S02]  /*13ac0*/  ISETP.GE.AND P1, PT, R10, c[0x0][0x3c8], PT ;  /* 0x0000f2000a007a0c */ /* 0x000fe40003f26270 */
[----:B------:R-:W-:Y:S02]  /*13ad0*/  @!P6 LEA.HI R4, R4, R4, RZ, 0x1 ;  /* 0x000000040404e211 */ /* 0x000fe400078f08ff */
[----:B------:R-:W-:-:S02]  /*13ae0*/  ISETP.GE.AND P0, PT, R5, c[0x0][0x3c8], PT ;  /* 0x0000f20005007a0c */ /* 0x000fc40003f06270 */
[----:B------:R-:W-:Y:S02]  /*13af0*/  @!P5 LEA.HI R0, R0, R0, RZ, 0x1 ;  /* 0x000000000000d211 */ /* 0x000fe400078f08ff */
[----:B------:R-:W-:Y:S02]  /*13b00*/  @!P4 LEA.HI R18, R18, R18, RZ, 0x1 ;  /* 0x000000121212c211 */ /* 0x000fe400078f08ff */
[----:B------:R-:W-:Y:S02]  /*13b10*/  @!P3 LEA.HI R17, R17, R17, RZ, 0x1 ;  /* 0x000000111111b211 */ /* 0x000fe400078f08ff */
[----:B------:R-:W-:Y:S02]  /*13b20*/  @!P2 LEA.HI R16, R16, R16, RZ, 0x1 ;  /* 0x000000101010a211 */ /* 0x000fe400078f08ff */
[----:B------:R-:W-:Y:S02]  /*13b30*/  @!P1 LEA.HI R10, R10, R10, RZ, 0x1 ;  /* 0x0000000a0a0a9211 */ /* 0x000fe400078f08ff */
[----:B-1----:R-:W-:-:S02]  /*13b40*/  @!P5 LOP3.LUT R9, R0, 0xfffffffe, RZ, 0xc0, !PT ;  /* 0xfffffffe0009d812 */ /* 0x002fc400078ec0ff */
[----:B------:R-:W-:Y:S02]  /*13b50*/  IADD3 R0, R11, 0x58, RZ ;  /* 0x000000580b007810 */ /* 0x000fe40007ffe0ff */
[----:B--2---:R-:W-:Y:S01]  /*13b60*/  @!P6 LOP3.LUT R7, R4, 0xfffffffe, RZ, 0xc0, !PT ;  /* 0xfffffffe0407e812 */ /* 0x004fe200078ec0ff */
[--C-:B------:R-:W-:Y:S01]  /*13b70*/  @!P5 IMAD.WIDE R8, R9, 0x4, R12.reuse ;  /* 0x000000040908d825 */ /* 0x100fe200078e020c */
[----:B------:R-:W-:Y:S02]  /*13b80*/  IADD3 R4, R11, 0x50, RZ ;  /* 0x000000500b047810 */ /* 0x000fe40007ffe0ff */
[----:B------:R-:W-:Y:S01]  /*13b90*/  @!P0 LEA.HI R5, R5, R5, RZ, 0x1 ;  /* 0x0000000505058211 */ /* 0x000fe200078f08ff */
[----:B------:R-:W-:Y:S01]  /*13ba0*/  @!P6 IMAD.WIDE R6, R7, 0x4, R12 ;  /* 0x000000040706e825 */ /* 0x000fe200078e020c */
[----:B---3--:R-:W-:Y:S02]  /*13bb0*/  @!P4 LOP3.LUT R15, R18, 0xfffffffe, RZ, 0xc0, !PT ;  /* 0xfffffffe120fc812 */ /* 0x008fe400078ec0ff */
[----:B------:R-:W-:-:S02]  /*13bc0*/  @!P3 LOP3.LUT R17, R17, 0xfffffffe, RZ, 0xc0, !PT ;  /* 0xfffffffe1111b812 */ /* 0x000fc400078ec0ff */
[----:B------:R1:W-:Y:S01]  /*13bd0*/  @!P6 ST.E.64 [R6.64], R142 ;  /* 0x0000008e0600e985 */ /* 0x0003e2000c101b12 */
[----:B------:R-:W-:Y:S01]  /*13be0*/  ISETP.GE.AND P6, PT, R4, c[0x0][0x3c8], PT ;  /* 0x0000f20004007a0c */ /* 0x000fe20003fc6270 */
[--C-:B------:R-:W-:Y:S01]  /*13bf0*/  @!P4 IMAD.WIDE R14, R15, 0x4, R12.reuse ;  /* 0x000000040f0ec825 */ /* 0x100fe200078e020c */
[----:B------:R-:W-:Y:S01]  /*13c00*/  @!P0 LOP3.LUT R5, R5, 0xfffffffe, RZ, 0xc0, !PT ;  /* 0xfffffffe05058812 */ /* 0x000fe200078ec0ff */
[----:B------:R2:W-:Y:S01]  /*13c10*/  @!P5 ST.E.64 [R8.64], R146 ;  /* 0x000000920800d985 */ /* 0x0005e2000c101b12 */
[----:B------:R-:W-:Y:S02]  /*13c20*/  ISETP.GE.AND P5, PT, R0, c[0x0][0x3c8], PT ;  /* 0x0000f20000007a0c */ /* 0x000fe40003fa6270 */
[----:B------:R-:W-:Y:S01]  /*13c30*/  IADD3 R22, R11, 0x60, RZ ;  /* 0x000000600b167810 */ /* 0x000fe20007ffe0ff */
[----:B------:R-:W-:Y:S01]  /*13c40*/  @!P0 IMAD.WIDE R18, R5, 0x4, R12 ;  /* 0x0000000405128825 */ /* 0x000fe200078e020c */
[C---:B------:R-:W-:Y:S01]  /*13c50*/  IADD3 R21, R11.reuse, 0x68, RZ ;  /* 0x000000680b157810 */ /* 0x040fe20007ffe0ff */
[----:B------:R3:W-:Y:S01]  /*13c60*/  @!P4 ST.E.64 [R14.64], R150 ;  /* 0x000000960e00c985 */ /* 0x0007e2000c101b12 */
[----:B------:R-:W-:-:S02]  /*13c70*/  IADD3 R20, R11, 0x70, RZ ;  /* 0x000000700b147810 */ /* 0x000fc40007ffe0ff */
[----:B------:R-:W-:Y:S02]  /*13c80*/  IADD3 R5, R11, 0x80, RZ ;  /* 0x000000800b057810 */ /* 0x000fe40007ffe0ff */
[----:B------:R-:W-:Y:S02]  /*13c90*/  ISETP.GE.AND P4, PT, R22, c[0x0][0x3c8], PT ;  /* 0x0000f20016007a0c */ /* 0x000fe40003f86270 */
[----:B------:R-:W-:Y:S02]  /*13ca0*/  @!P6 LEA.HI R4, R4, R4, RZ, 0x1 ;  /* 0x000000040404e211 */ /* 0x000fe400078f08ff */
[----:B------:R-:W-:-:S09]  /*13cb0*/  @!P5 LEA.HI R0, R0, R0, RZ, 0x1 ;  /* 0x000000000000d211 */ /* 0x000fd200078f08ff */
[----:B------:R-:W-:Y:S02]  /*13cc0*/  @!P4 LEA.HI R22, R22, R22, RZ, 0x1 ;  /* 0x000000161616c211 */ /* 0x000fe400078f08ff */
[----:B-1----:R-:W-:Y:S01]  /*13cd0*/  @!P2 LOP3.LUT R7, R16, 0xfffffffe, RZ, 0xc0, !PT ;  /* 0xfffffffe1007a812 */ /* 0x002fe200078ec0ff */
[----:B------:R-:W-:Y:S01]  /*13ce0*/  @!P3 IMAD.WIDE R16, R17, 0x4, R12 ;  /* 0x000000041110b825 */ /* 0x000fe200078e020c */
[----:B--2---:R-:W-:-:S03]  /*13cf0*/  @!P1 LOP3.LUT R9, R10, 0xfffffffe, RZ, 0xc0, !PT ;  /* 0xfffffffe0a099812 */ /* 0x004fc600078ec0ff */
[--C-:B------:R-:W-:Y:S01]  /*13d00*/  @!P2 IMAD.WIDE R6, R7, 0x4, R12.reuse ;  /* 0x000000040706a825 */ /* 0x100fe200078e020c */
[----:B------:R-:W-:Y:S01]  /*13d10*/  IADD3 R10, R11, 0x78, RZ ;  /* 0x000000780b0a7810 */ /* 0x000fe20007ffe0ff */
[----:B------:R1:W-:Y:S01]  /*13d20*/  @!P3 ST.E.64 [R16.64], R154 ;  /* 0x0000009a1000b985 */ /* 0x0003e2000c101b12 */
[----:B------:R-:W-:Y:S01]  /*13d30*/  ISETP.GE.AND P3, PT, R21, c[0x0][0x3c8], PT ;  /* 0x0000f20015007a0c */ /* 0x000fe20003f66270 */
[--C-:B------:R-:W-:Y:S01]  /*13d40*/  @!P1 IMAD.WIDE R8, R9, 0x4, R12.reuse ;  /* 0x0000000409089825 */ /* 0x100fe200078e020c */
[----:B---3--:R-:W-:Y:S01]  /*13d50*/  @!P4 LOP3.LUT R15, R22, 0xfffffffe, RZ, 0xc0, !PT ;  /* 0xfffffffe160fc812 */ /* 0x008fe200078ec0ff */
[----:B------:R2:W-:Y:S01]  /*13d60*/  @!P2 ST.E.64 [R6.64], R158 ;  /* 0x0000009e0600a985 */ /* 0x0005e2000c101b12 */
[----:B------:R-:W-:Y:S02]  /*13d70*/  ISETP.GE.AND P2, PT, R20, c[0x0][0x3c8], PT ;  /* 0x0000f20014007a0c */ /* 0x000fe40003f46270 */
[----:B------:R-:W-:Y:S01]  /*13d80*/  IADD3 R22, R11, 0x98, RZ ;  /* 0x000000980b167810 */ /* 0x000fe20007ffe0ff */
[----:B------:R3:W-:Y:S01]  /*13d90*/  @!P1 ST.E.64 [R8.64], R38 ;  /* 0x0000002608009985 */ /* 0x0007e2000c101b12 */
[----:B------:R-:W-:Y:S01]  /*13da0*/  ISETP.GE.AND P1, PT, R10, c[0x0][0x3c8], PT ;  /* 0x0000f2000a007a0c */ /* 0x000fe20003f26270 */
[----:B------:R-:W-:-:S02]  /*13db0*/  @!P4 IMAD.WIDE R14, R15, 0x4, R12 ;  /* 0x000000040f0ec825 */ /* 0x000fc400078e020c */
[----:B------:R4:W-:Y:S01]  /*13dc0*/  @!P0 ST.E.64 [R18.64], R42 ;  /* 0x0000002a12008985 */ /* 0x0009e2000c101b12 */
[----:B------:R-:W-:Y:S02]  /*13dd0*/  ISETP.GE.AND P0, PT, R5, c[0x0][0x3c8], PT ;  /* 0x0000f20005007a0c */ /* 0x000fe40003f06270 */
[----:B------:R-:W-:-:S03]  /*13de0*/  @!P3 LEA.HI R21, R21, R21, RZ, 0x1 ;  /* 0x000000151515b211 */ /* 0x000fc600078f08ff */
[----:B------:R-:W-:Y:S02]  /*13df0*/  @!P2 LEA.HI R20, R20, R20, RZ, 0x1 ;  /* 0x000000141414a211 */ /* 0x000fe400078f08ff */
[----:B------:R-:W-:Y:S02]  /*13e00*/  @!P3 LOP3.LUT R21, R21, 0xfffffffe, RZ, 0xc0, !PT ;  /* 0xfffffffe1515b812 */ /* 0x000fe400078ec0ff */
[----:B------:R-:W-:-:S04]  /*13e10*/  @!P1 LEA.HI R10, R10, R10, RZ, 0x1 ;  /* 0x0000000a0a0a9211 */ /* 0x000fc800078f08ff */
[----:B------:R-:W-:Y:S01]  /*13e20*/  @!P0 LEA.HI R5, R5, R5, RZ, 0x1 ;  /* 0x0000000505058211 */ /* 0x000fe200078f08ff */
[----:B-1----:R-:W-:-:S03]  /*13e30*/  @!P3 IMAD.WIDE R16, R21, 0x4, R12 ;  /* 0x000000041510b825 */ /* 0x002fc600078e020c */
[----:B------:R-:W-:Y:S02]  /*13e40*/  @!P0 LOP3.LUT R5, R5, 0xfffffffe, RZ, 0xc0, !PT ;  /* 0xfffffffe05058812 */ /* 0x000fe400078ec0ff */
[C---:B------:R-:W-:Y:S02]  /*13e50*/  IADD3 R21, R11.reuse, 0xa0, RZ ;  /* 0x000000a00b157810 */ /* 0x040fe40007ffe0ff */
[----:B--2---:R-:W-:Y:S02]  /*13e60*/  @!P6 LOP3.LUT R7, R4, 0xfffffffe, RZ, 0xc0, !PT ;  /* 0xfffffffe0407e812 */ /* 0x004fe400078ec0ff */
[----:B------:R-:W-:Y:S02]  /*13e70*/  IADD3 R4, R11, 0x88, RZ ;  /* 0x000000880b047810 */ /* 0x000fe40007ffe0ff */
[----:B---3--:R-:W-:Y:S01]  /*13e80*/  @!P5 LOP3.LUT R9, R0, 0xfffffffe, RZ, 0xc0, !PT ;  /* 0xfffffffe0009d812 */ /* 0x008fe200078ec0ff */
[----:B------:R-:W-:Y:S01]  /*13e90*/  @!P6 IMAD.WIDE R6, R7, 0x4, R12 ;  /* 0x000000040706e825 */ /* 0x000fe200078e020c */
[----:B------:R-:W-:-:S03]  /*13ea0*/  IADD3 R0, R11, 0x90, RZ ;  /* 0x000000900b007810 */ /* 0x000fc60007ffe0ff */
[--C-:B------:R-:W-:Y:S01]  /*13eb0*/  @!P5 IMAD.WIDE R8, R9, 0x4, R12.reuse ;  /* 0x000000040908d825 */ /* 0x100fe200078e020c */
[----:B------:R1:W-:Y:S01]  /*13ec0*/  @!P6 ST.E.64 [R6.64], R46 ;  /* 0x0000002e0600e985 */ /* 0x0003e2000c101b12 */
[----:B------:R-:W-:Y:S02]  /*13ed0*/  ISETP.GE.AND P6, PT, R4, c[0x0][0x3c8], PT ;  /* 0x0000f20004007a0c */ /* 0x000fe40003fc6270 */
[----:B----4-:R-:W-:Y:S01]  /*13ee0*/  @!P0 IMAD.WIDE R18, R5, 0x4, R12 ;  /* 0x0000000405128825 */ /* 0x010fe200078e020c */
[----:B------:R2:W-:Y:S01]  /*13ef0*/  @!P5 ST.E.64 [R8.64], R50 ;  /* 0x000000320800d985 */ /* 0x0005e2000c101b12 */
[----:B------:R-:W-:Y:S02]  /*13f00*/  ISETP.GE.AND P5, PT, R0, c[0x0][0x3c8], PT ;  /* 0x0000f20000007a0c */ /* 0x000fe40003fa6270 */
[----:B------:R-:W-:Y:S01]  /*13f10*/  IADD3 R5, R11, 0xb8, RZ ;  /* 0x000000b80b057810 */ /* 0x000fe20007ffe0ff */
[----:B------:R3:W-:Y:S01]  /*13f20*/  @!P4 ST.E.64 [R14.64], R54 ;  /* 0x000000360e00c985 */ /* 0x0007e2000c101b12 */
[----:B------:R-:W-:-:S03]  /*13f30*/  ISETP.GE.AND P4, PT, R22, c[0x0][0x3c8], PT ;  /* 0x0000f20016007a0c */ /* 0x000fc60003f86270 */
[----:B------:R4:W-:Y:S01]  /*13f40*/  @!P3 ST.E.64 [R16.64], R58 ;  /* 0x0000003a1000b985 */ /* 0x0009e2000c101b12 */
[----:B------:R-:W-:Y:S02]  /*13f50*/  ISETP.GE.AND P3, PT, R21, c[0x0][0x3c8], PT ;  /* 0x0000f20015007a0c */ /* 0x000fe40003f66270 */
[----:B------:R-:W-:-:S03]  /*13f60*/  @!P6 LEA.HI R4, R4, R4, RZ, 0x1 ;  /* 0x000000040404e211 */ /* 0x000fc600078f08ff */
[----:B------:R-:W-:-:S04]  /*13f70*/  @!P5 LEA.HI R0, R0, R0, RZ, 0x1 ;  /* 0x000000000000d211 */ /* 0x000fc800078f08ff */
[----:B------:R-:W-:-:S04]  /*13f80*/  @!P4 LEA.HI R22, R22, R22, RZ, 0x1 ;  /* 0x000000161616c211 */ /* 0x000fc800078f08ff */
[----:B------:R-:W-:Y:S02]  /*13f90*/  @!P3 LEA.HI R21, R21, R21, RZ, 0x1 ;  /* 0x000000151515b211 */ /* 0x000fe400078f08ff */
[----:B-1----:R-:W-:Y:S02]  /*13fa0*/  @!P2 LOP3.LUT R7, R20, 0xfffffffe, RZ, 0xc0, !PT ;  /* 0xfffffffe1407a812 */ /* 0x002fe400078ec0ff */
[----:B------:R-:W-:Y:S02]  /*13fb0*/  IADD3 R20, R11, 0xa8, RZ ;  /* 0x000000a80b147810 */ /* 0x000fe40007ffe0ff */
[----:B--2---:R-:W-:Y:S01]  /*13fc0*/  @!P1 LOP3.LUT R9, R10, 0xfffffffe, RZ, 0xc0, !PT ;  /* 0xfffffffe0a099812 */ /* 0x004fe200078ec0ff */
[--C-:B------:R-:W-:Y:S01]  /*13fd0*/  @!P2 IMAD.WIDE R6, R7, 0x4, R12.reuse ;  /* 0x000000040706a825 */ /* 0x100fe200078e020c */
[----:B------:R-:W-:Y:S02]  /*13fe0*/  IADD3 R10, R11, 0xb0, RZ ;  /* 0x000000b00b0a7810 */ /* 0x000fe40007ffe0ff */
[----:B---3--:R-:W-:Y:S01]  /*13ff0*/  @!P4 LOP3.LUT R15, R22, 0xfffffffe, RZ, 0xc0, !PT ;  /* 0xfffffffe160fc812 */ /* 0x008fe200078ec0ff */
[----:B------:R-:W-:Y:S01]  /*14000*/  @!P1 IMAD.WIDE R8, R9, 0x4, R12 ;  /* 0x0000000409089825 */ /* 0x000fe200078e020c */
[----:B------:R1:W-:Y:S01]  /*14010*/  @!P2 ST.E.64 [R6.64], R62 ;  /* 0x0000003e0600a985 */ /* 0x0003e2000c101b12 */
[----:B------:R-:W-:-:S02]  /*14020*/  ISETP.GE.AND P2, PT, R20, c[0x0][0x3c8], PT ;  /* 0x0000f20014007a0c */ /* 0x000fc40003f46270 */
[----:B------:R-:W-:Y:S01]  /*14030*/  @!P3 LOP3.LUT R21, R21, 0xfffffffe, RZ, 0xc0, !PT ;  /* 0xfffffffe1515b812 */ /* 0x000fe200078ec0ff */
[----:B------:R2:W-:Y:S01]  /*14040*/  @!P1 ST.E.64 [R8.64], R66 ;  /* 0x0000004208009985 */ /* 0x0005e2000c101b12 */
[----:B------:R-:W-:Y:S01]  /*14050*/  ISETP.GE.AND P1, PT, R10, c[0x0][0x3c8], PT ;  /* 0x0000f2000a007a0c */ /* 0x000fe20003f26270 */
[--C-:B------:R-:W-:Y:S01]  /*14060*/  @!P4 IMAD.WIDE R14, R15, 0x4, R12.reuse ;  /* 0x000000040f0ec825 */ /* 0x100fe200078e020c */
[----:B------:R-:W-:Y:S01]  /*14070*/  IADD3 R22, R11, 0xd0, RZ ;  /* 0x000000d00b167810 */ /* 0x000fe20007ffe0ff */
[----:B------:R3:W-:Y:S01]  /*14080*/  @!P0 ST.E.64 [R18.64], R70 ;  /* 0x0000004612008985 */ /* 0x0007e2000c101b12 */
[----:B------:R-:W-:Y:S01]  /*14090*/  ISETP.GE.AND P0, PT, R5, c[0x0][0x3c8], PT ;  /* 0x0000f20005007a0c */ /* 0x000fe20003f06270 */
[----:B----4-:R-:W-:Y:S01]  /*140a0*/  @!P3 IMAD.WIDE R16, R21, 0x4, R12 ;  /* 0x000000041510b825 */ /* 0x010fe200078e020c */
[----:B------:R-:W-:-:S03]  /*140b0*/  IADD3 R21, R11, 0xd8, RZ ;  /* 0x000000d80b157810 */ /* 0x000fc60007ffe0ff */
[----:B------:R-:W-:-:S04]  /*140c0*/  @!P2 LEA.HI R20, R20, R20, RZ, 0x1 ;  /* 0x000000141414a211 */ /* 0x000fc800078f08ff */
[----:B------:R-:W-:-:S04]  /*140d0*/  @!P1 LEA.HI R10, R10, R10, RZ, 0x1 ;  /* 0x0000000a0a0a9211 */ /* 0x000fc800078f08ff */
[----:B------:R-:W-:-:S04]  /*140e0*/  @!P0 LEA.HI R5, R5, R5, RZ, 0x1 ;  /* 0x0000000505058211 */ /* 0x000fc800078f08ff */
[----:B------:R-:W-:Y:S02]  /*140f0*/  @!P0 LOP3.LUT R5, R5, 0xfffffffe, RZ, 0xc0, !PT ;  /* 0xfffffffe05058812 */ /* 0x000fe400078ec0ff */
[----:B-1----:R-:W-:Y:S02]  /*14100*/  @!P6 LOP3.LUT R7, R4, 0xfffffffe, RZ, 0xc0, !PT ;  /* 0xfffffffe0407e812 */ /* 0x002fe400078ec0ff */
[----:B------:R-:W-:Y:S02]  /*14110*/  IADD3 R4, R11, 0xc0, RZ ;  /* 0x000000c00b047810 */ /* 0x000fe40007ffe0ff */
[----:B--2---:R-:W-:Y:S01]  /*14120*/  @!P5 LOP3.LUT R9, R0, 0xfffffffe, RZ, 0xc0, !PT ;  /* 0xfffffffe0009d812 */ /* 0x004fe200078ec0ff */
[----:B------:R-:W-:Y:S01]  /*14130*/  @!P6 IMAD.WIDE R6, R7, 0x4, R12 ;  /* 0x000000040706e825 */ /* 0x000fe200078e020c */
[----:B------:R-:W-:-:S03]  /*14140*/  IADD3 R0, R11, 0xc8, RZ ;  /* 0x000000c80b007810 */ /* 0x000fc60007ffe0ff */
[--C-:B------:R-:W-:Y:S01]  /*14150*/  @!P5 IMAD.WIDE R8, R9, 0x4, R12.reuse ;  /* 0x000000040908d825 */ /* 0x100fe200078e020c */
[----:B------:R1:W-:Y:S01]  /*14160*/  @!P6 ST.E.64 [R6.64], R74 ;  /* 0x0000004a0600e985 */ /* 0x0003e2000c101b12 */
[----:B------:R-:W-:Y:S02]  /*14170*/  ISETP.GE.AND P6, PT, R4, c[0x0][0x3c8], PT ;  /* 0x0000f20004007a0c */ /* 0x000fe40003fc6270 */
[----:B---3--:R-:W-:Y:S01]  /*14180*/  @!P0 IMAD.WIDE R18, R5, 0x4, R12 ;  /* 0x0000000405128825 */ /* 0x008fe200078e020c */
        /* <DEDUP_REMOVED lines=20> */
[----:B------:R-:W-:Y:S01]  /*142d0*/  @!P6 IMAD.WIDE R2, R3, 0x4, R12 ;  /* 0x000000040302e825 */ /* 0x000fe200078e020c */
[----:B------:R2:W-:Y:S01]  /*142e0*/  @!P1 ST.E.64 [R8.64], R94 ;  /* 0x0000005e08009985 */ /* 0x0005e2000c101b12 */
[----:B------:R-:W-:Y:S02]  /*142f0*/  ISETP.GE.AND P1, PT, R10, c[0x0][0x3c8], PT ;  /* 0x0000f2000a007a0c */ /* 0x000fe40003f26270 */
[----:B------:R-:W-:Y:S01]  /*14300*/  @!P3 LOP3.LUT R21, R21, 0xfffffffe, RZ, 0xc0, !PT ;  /* 0xfffffffe1515b812 */ /* 0x000fe200078ec0ff */
[----:B------:R-:W-:Y:S01]  /*14310*/  @!P0 ST.E.64 [R18.64], R98 ;  /* 0x0000006212008985 */ /* 0x000fe2000c101b12 */
[----:B------:R-:W-:Y:S02]  /*14320*/  ISETP.GE.AND P0, PT, R5, c[0x0][0x3c8], PT ;  /* 0x0000f20005007a0c */ /* 0x000fe40003f06270 */
[----:B------:R-:W-:Y:S01]  /*14330*/  IADD3 R11, R11, 0xf8, RZ ;  /* 0x000000f80b0b7810 */ /* 0x000fe20007ffe0ff */
[----:B------:R3:W-:Y:S02]  /*14340*/  @!P6 ST.E.64 [R2.64], R102 ;  /* 0x000000660200e985 */ /* 0x0007e4000c101b12 */
[----:B------:R-:W-:-:S04]  /*14350*/  @!P2 LEA.HI R20, R20, R20, RZ, 0x1 ;  /* 0x000000141414a211 */ /* 0x000fc800078f08ff */
[----:B------:R-:W-:Y:S02]  /*14360*/  @!P1 LEA.HI R10, R10, R10, RZ, 0x1 ;  /* 0x0000000a0a0a9211 */ /* 0x000fe400078f08ff */
[----:B------:R-:W-:Y:S02]  /*14370*/  @!P2 LOP3.LUT R15, R20, 0xfffffffe, RZ, 0xc0, !PT ;  /* 0xfffffffe140fa812 */ /* 0x000fe400078ec0ff */
[----:B------:R-:W-:Y:S02]  /*14380*/  @!P0 LEA.HI R5, R5, R5, RZ, 0x1 ;  /* 0x0000000505058211 */ /* 0x000fe400078f08ff */
[----:B----4-:R-:W-:Y:S02]  /*14390*/  @!P1 LOP3.LUT R17, R10, 0xfffffffe, RZ, 0xc0, !PT ;  /* 0xfffffffe0a119812 */ /* 0x010fe400078ec0ff */
[----:B------:R-:W-:Y:S02]  /*143a0*/  @!P0 LOP3.LUT R5, R5, 0xfffffffe, RZ, 0xc0, !PT ;  /* 0xfffffffe05058812 */ /* 0x000fe400078ec0ff */
[----:B-1----:R-:W-:-:S03]  /*143b0*/  @!P5 LOP3.LUT R7, R0, 0xfffffffe, RZ, 0xc0, !PT ;  /* 0xfffffffe0007d812 */ /* 0x002fc600078ec0ff */
[----:B------:R-:W-:Y:S01]  /*143c0*/  @!P0 IMAD.WIDE R4, R5, 0x4, R12 ;  /* 0x0000000405048825 */ /* 0x000fe200078e020c */
[----:B--2---:R-:W-:-:S03]  /*143d0*/  @!P4 LOP3.LUT R9, R22, 0xfffffffe, RZ, 0xc0, !PT ;  /* 0xfffffffe1609c812 */ /* 0x004fc600078ec0ff */
[----:B------:R-:W-:-:S05]  /*143e0*/  @!P5 IMAD.WIDE R6, R7, 0x4, R12 ;  /* 0x000000040706d825 */ /* 0x000fca00078e020c */
[----:B------:R1:W-:Y:S01]  /*143f0*/  @!P5 ST.E.64 [R6.64], R106 ;  /* 0x0000006a0600d985 */ /* 0x0003e2000c101b12 */
[----:B---3--:R-:W-:-:S04]  /*14400*/  @!P4 IMAD.WIDE R2, R9, 0x4, R12 ;  /* 0x000000040902c825 */ /* 0x008fc800078e020c */
[--C-:B------:R-:W-:Y:S01]  /*14410*/  @!P2 IMAD.WIDE R8, R15, 0x4, R12.reuse ;  /* 0x000000040f08a825 */ /* 0x100fe200078e020c */
[----:B------:R2:W-:Y:S03]  /*14420*/  @!P4 ST.E.64 [R2.64], R110 ;  /* 0x0000006e0200c985 */ /* 0x0005e6000c101b12 */
[----:B------:R-:W-:-:S04]  /*14430*/  @!P1 IMAD.WIDE R14, R17, 0x4, R12 ;  /* 0x00000004110e9825 */ /* 0x000fc800078e020c */
[----:B-1----:R-:W-:-:S05]  /*14440*/  @!P3 IMAD.WIDE R6, R21, 0x4, R12 ;  /* 0x000000041506b825 */ /* 0x002fca00078e020c */
[----:B------:R2:W-:Y:S04]  /*14450*/  @!P3 ST.E.64 [R6.64], R114 ;  /* 0x000000720600b985 */ /* 0x0005e8000c101b12 */
[----:B------:R2:W-:Y:S04]  /*14460*/  @!P2 ST.E.64 [R8.64], R118 ;  /* 0x000000760800a985 */ /* 0x0005e8000c101b12 */
[----:B------:R2:W-:Y:S04]  /*14470*/  @!P1 ST.E.64 [R14.64], R122 ;  /* 0x0000007a0e009985 */ /* 0x0005e8000c101b12 */
[----:B------:R2:W-:Y:S01]  /*14480*/  @!P0 ST.E.64 [R4.64], R126 ;  /* 0x0000007e04008985 */ /* 0x0005e2000c101b12 */
[----:B------:R-:W-:-:S13]  /*14490*/  ISETP.GE.AND P0, PT, R11, c[0x0][0x3c8], PT ;  /* 0x0000f2000b007a0c */ /* 0x000fda0003f06270 */
[----:B------:R-:W-:Y:S05]  /*144a0*/  @P0 EXIT ;  /* 0x000000000000094d */ /* 0x000fea0003800000 */
[----:B--2---:R-:W-:-:S04]  /*144b0*/  LEA.HI R3, R11, R11, RZ, 0x1 ;  /* 0x0000000b0b037211 */ /* 0x004fc800078f08ff */
[----:B------:R-:W-:-:S05]  /*144c0*/  LOP3.LUT R3, R3, 0xfffffffe, RZ, 0xc0, !PT ;  /* 0xfffffffe03037812 */ /* 0x000fca00078ec0ff */
[----:B------:R-:W-:-:S05]  /*144d0*/  IMAD.WIDE R12, R3, 0x4, R12 ;  /* 0x00000004030c7825 */ /* 0x000fca00078e020c */
[----:B------:R-:W-:Y:S01]  /*144e0*/  ST.E.64 [R12.64], R130 ;  /* 0x000000820c007985 */ /* 0x000fe2000c101b12 */
[----:B------:R-:W-:Y:S05]  /*144f0*/  EXIT ;  /* 0x000000000000794d */ /* 0x000fea0003800000 */
.L_x_2015:
        /* <DEDUP_REMOVED lines=26> */
[----:B------:R-:W-:Y:S01]  /*146a0*/  IMAD.WIDE.U32 R8, R5, c[0x0][0x4d8], R8 ;  /* 0x0001360005087a25 */ /* 0x000fe200078e0008 */
[----:B------:R-:W-:-:S03]  /*146b0*/  IADD3 R4, -R6, RZ, RZ ;  /* 0x000000ff06047210 */ /* 0x000fc60007ffe1ff */
[----:B------:R-:W-:Y:S02]  /*146c0*/  IMAD R0, R0, c[0x0][0x4d8], RZ ;  /* 0x0001360000007a24 */ /* 0x000fe400078e02ff */
[----:B---3--:R-:W-:Y:S02]  /*146d0*/  IMAD R2, R2, c[0x0][0x550], R3 ;  /* 0x0001540002027a24 */ /* 0x008fe400078e0203 */
[----:B------:R-:W-:Y:S02]  /*146e0*/  IMAD R0, R5, c[0x0][0x4dc], R0 ;  /* 0x0001370005007a24 */ /* 0x000fe400078e0200 */
[----:B------:R-:W-:Y:S01]  /*146f0*/  IMAD R4, R4, c[0x0][0x4e8], R7 ;  /* 0x00013a0004047a24 */ /* 0x000fe200078e0207 */
[----:B------:R-:W-:Y:S01]  /*14700*/  SHF.R.S32.HI R3, RZ, 0x1f, R2 ;  /* 0x0000001fff037819 */ /* 0x000fe20000011402 */
[----:B------:R-:W-:Y:S01]  /*14710*/  IMAD.IADD R9, R0, 0x1, R9 ;  /* 0x0000000100097824 */ /* 0x000fe200078e0209 */
[----:B------:R-:W-:-:S03]  /*14720*/  SHF.R.S32.HI R0, RZ, 0x1f, R6 ;  /* 0x0000001fff007819 */ /* 0x000fc60000011406 */
[----:B------:R-:W-:Y:S02]  /*14730*/  IMAD R3, R3, c[0x0][0x4e0], RZ ;  /* 0x0001380003037a24 */ /* 0x000fe400078e02ff */
        /* <DEDUP_REMOVED lines=14> */
.L_x_2018:
        /* <DEDUP_REMOVED lines=14> */
.L_x_3275:


//--------------------- .text._ZN7cutlass13device_kernelIN5flash19enable_sm80_to_sm89INS1_16FlashAttnFwdSm80INS1_25CollectiveMainloopFwdSm80ILi8ELi1ELb0EN4cute5tupleIJNS5_1CILi128EEENS7_ILi64EEENS7_ILi256EEEEEELi256ENS_10bfloat16_tEfNS_4arch4Sm80ELb0ELb1ELb0ELb1ELb1ELb0ELb1ELb1EEENS1_21CollectiveEpilogueFwdINS6_IJS8_SA_S9_EEENS6_IJNS7_ILi1EEESI_SI_EEESC_SE_Li256ELb1ELb1ELb1ELb0EEENS1_36VarlenDynamicPersistentTileSchedulerILi128ELi64ELi256ELi256ELb1ELb1ELb0ELb1ELb0ELb1EEEEEEEEEvNT_6ParamsE --------------------------
	.section	.text._ZN7cutlass13device_kernelIN5flash19enable_sm80_to_sm89INS1_16FlashAttnFwdSm80INS1_25CollectiveMainloopFwdSm80ILi8ELi1ELb0EN4cute5tupleIJNS5_1CILi128EEENS7_ILi64EEENS7_ILi256EEEEEELi256ENS_10bfloat16_tEfNS_4arch4Sm80ELb0ELb1ELb0ELb1ELb1ELb0ELb1ELb1EEENS1_21CollectiveEpilogueFwdINS6_IJS8_SA_S9_EEENS6_IJNS7_ILi1EEESI_SI_EEESC_SE_Li256ELb1ELb1ELb1ELb0EEENS1_36VarlenDynamicPersistentTileSchedulerILi128ELi64ELi256ELi256ELb1ELb1ELb0ELb1ELb0ELb1EEEEEEEEEvNT_6ParamsE,"ax",@progbits
	.sectioninfo	@"SHI_REGISTERS=255"
	.align	128
.text._ZN7cutlass13device_kernelIN5flash19enable_sm80_to_sm89INS1_16FlashAttnFwdSm80INS1_25CollectiveMainloopFwdSm80ILi8ELi1ELb0EN4cute5tupleIJNS5_1CILi128EEENS7_ILi64EEENS7_ILi256EEEEEELi256ENS_10bfloat16_tEfNS_4arch4Sm80ELb0ELb1ELb0ELb1ELb1ELb0ELb1ELb1EEENS1_21CollectiveEpilogueFwdINS6_IJS8_SA_S9_EEENS6_IJNS7_ILi1EEESI_SI_EEESC_SE_Li256ELb1ELb1ELb1ELb0EEENS1_36VarlenDynamicPersistentTileSchedulerILi128ELi64ELi256ELi256ELb1ELb1ELb0ELb1ELb0ELb1EEEEEEEEEvNT_6ParamsE:
        .type           _ZN7cutlass13device_kernelIN5flash19enable_sm80_to_sm89INS1_16FlashAttnFwdSm80INS1_25CollectiveMainloopFwdSm80ILi8ELi1ELb0EN4cute5tupleIJNS5_1CILi128EEENS7_ILi64EEENS7_ILi256EEEEEELi256ENS_10bfloat16_tEfNS_4arch4Sm80ELb0ELb1ELb0ELb1ELb1ELb0ELb1ELb1EEENS1_21CollectiveEpilogueFwdINS6_IJS8_SA_S9_EEENS6_IJNS7_ILi1EEESI_SI_EEESC_SE_Li256ELb1ELb1ELb1ELb0EEENS1_36VarlenDynamicPersistentTileSchedulerILi128ELi64ELi256ELi256ELb1ELb1ELb0ELb1ELb0ELb1EEEEEEEEEvNT_6ParamsE,@function
        .size           _ZN7cutlass13device_kernelIN5flash19enable_sm80_to_sm89INS1_16FlashAttnFwdSm80INS1_25CollectiveMainloopFwdSm80ILi8ELi1ELb0EN4cute5tupleIJNS5_1CILi128EEENS7_ILi64EEENS7_ILi256EEEEEELi256ENS_10bfloat16_tEfNS_4arch4Sm80ELb0ELb1ELb0ELb1ELb1ELb0ELb1ELb1EEENS1_21CollectiveEpilogueFwdINS6_IJS8_SA_S9_EEENS6_IJNS7_ILi1EEESI_SI_EEESC_SE_Li256ELb1ELb1ELb1ELb0EEENS1_36VarlenDynamicPersistentTileSchedulerILi128ELi64ELi256ELi256ELb1ELb1ELb0ELb1ELb0ELb1EEEEEEEEEvNT_6ParamsE,(.L_x_3276 - _ZN7cutlass13device_kernelIN5flash19enable_sm80_to_sm89INS1_16FlashAttnFwdSm80INS1_25CollectiveMainloopFwdSm80ILi8ELi1ELb0EN4cute5tupleIJNS5_1CILi128EEENS7_ILi64EEENS7_ILi256EEEEEELi256ENS_10bfloat16_tEfNS_4arch4Sm80ELb0ELb1ELb0ELb1ELb1ELb0ELb1ELb1EEENS1_21CollectiveEpilogueFwdINS6_IJS8_SA_S9_EEENS6_IJNS7_ILi1EEESI_SI_EEESC_SE_Li256ELb1ELb1ELb1ELb0EEENS1_36VarlenDynamicPersistentTileSchedulerILi128ELi64ELi256ELi256ELb1ELb1ELb0ELb1ELb0ELb1EEEEEEEEEvNT_6ParamsE)
        .other          _ZN7cutlass13device_kernelIN5flash19enable_sm80_to_sm89INS1_16FlashAttnFwdSm80INS1_25CollectiveMainloopFwdSm80ILi8ELi1ELb0EN4cute5tupleIJNS5_1CILi128EEENS7_ILi64EEENS7_ILi256EEEEEELi256ENS_10bfloat16_tEfNS_4arch4Sm80ELb0ELb1ELb0ELb1ELb1ELb0ELb1ELb1EEENS1_21CollectiveEpilogueFwdINS6_IJS8_SA_S9_EEENS6_IJNS7_ILi1EEESI_SI_EEESC_SE_Li256ELb1ELb1ELb1ELb0EEENS1_36VarlenDynamicPersistentTileSchedulerILi128ELi64ELi256ELi256ELb1ELb1ELb0ELb1ELb0ELb1EEEEEEEEEvNT_6ParamsE,@"STO_CUDA_ENTRY STV_DEFAULT"
_ZN7cutlass13device_kernelIN5flash19enable_sm80_to_sm89INS1_16FlashAttnFwdSm80INS1_25CollectiveMainloopFwdSm80ILi8ELi1ELb0EN4cute5tupleIJNS5_1CILi128EEENS7_ILi64EEENS7_ILi256EEEEEELi256ENS_10bfloat16_tEfNS_4arch4Sm80ELb0ELb1ELb0ELb1ELb1ELb0ELb1ELb1EEENS1_21CollectiveEpilogueFwdINS6_IJS8_SA_S9_EEENS6_IJNS7_ILi1EEESI_SI_EEESC_SE_Li256ELb1ELb1ELb1ELb0EEENS1_36VarlenDynamicPersistentTileSchedulerILi128ELi64ELi256ELi256ELb1ELb1ELb0ELb1ELb0ELb1EEEEEEEEEvNT_6ParamsE:
        /* <DEDUP_REMOVED lines=52> */
.L_x_2024:
        /* <DEDUP_REMOVED lines=16> */
.L_x_2200:
        /* <DEDUP_REMOVED lines=16> */
.L_x_2201:
[----:B---3--:R-:W-:-:S05]  /*0540*/  IMAD R0, R0, c[0x0][0x538], RZ ;  /* 0x00014e0000007a24 */ /* 0x008fca00078e02ff */
[----:B------:R-:W-:-:S04]  /*0550*/  IADD3 R6, R0, R6, RZ ;  /* 0x0000000600067210 */ /* 0x000fc80007ffe0ff */
[----:B------:R-:W-:-:S13]  /*0560*/  ISETP.GT.AND P0, PT, R6, UR4, PT ;  /* 0x0000000406007c0c */ /* 0x000fda000bf04270 */
[----:B-12---:R-:W-:Y:S05]  /*0570*/  @!P0 BRA `(.L_x_2024) ;  /* 0xfffffdc000008947 */ /* 0x006fea000383ffff */
.L_x_2020:
[----:B------:R-:W-:-:S05]  /*0580*/  IADD3 R10, -R0, R6, RZ ;  /* 0x00000006000a7210 */ /* 0x000fca0007ffe1ff */
[----:B------:R-:W-:-:S05]  /*0590*/  IMAD R0, R4, c[0x0][0x538], R10 ;  /* 0x00014e0004007a24 */ /* 0x000fca00078e020a */
[----:B------:R-:W-:Y:S01]  /*05a0*/  ISETP.GT.AND P0, PT, R0, UR4, PT ;  /* 0x0000000400007c0c */ /* 0x000fe2000bf04270 */
[----:B------:R-:W-:-:S12]  /*05b0*/  BRA.DIV ~URZ, `(.L_x_2025) ;  /* 0x00018f727f007947 */ /* 0x000fd8000b800000 */
[----:B------:R-:W-:-:S04]  /*05c0*/  VOTE.ANY R6, PT, !P0 ;  /* 0x0000000000067806 */ /* 0x000fc800040e0100 */
.L_x_2202:
[----:B------:R-:W1:Y:S02]  /*05d0*/  POPC R0, R6 ;  /* 0x0000000600007309 */ /* 0x000e640000000000 */
[----:B-12---:R-:W-:Y:S01]  /*05e0*/  IADD3 R251, R0, R7, RZ ;  /* 0x0000000700fb7210 */ /* 0x006fe20007ffe0ff */
[----:B------:R-:W-:Y:S05]  /*05f0*/  BRA.DIV ~URZ, `(.L_x_2026) ;  /* 0x00018f827f007947 */ /* 0x000fea000b800000 */
[----:B------:R1:W2:Y:S01]  /*0600*/  SHFL.IDX PT, R12, R9, R0, 0x1f ;  /* 0x00001f00090c7589 */ /* 0x0002a200000e0000 */
[----:B------:R-:W-:-:S03]  /*0610*/  MOV R5, RZ ;  /* 0x000000ff00057202 */ /* 0x000fc60000000f00 */
[----:B------:R1:W3:Y:S04]  /*0620*/  SHFL.IDX PT, R9, R8, R0, 0x1f ;  /* 0x00001f0008097589 */ /* 0x0002e800000e0000 */
.L_x_2203:
[----:B------:R-:W-:Y:S01]  /*0630*/  ISETP.NE.AND P0, PT, R6, RZ, PT ;  /* 0x000000ff0600720c */ /* 0x000fe20003f05270 */
[----:B------:R-:W-:-:S12]  /*0640*/  BSSY B0, `(.L_x_2027) ;  /* 0x0000005000007945 */ /* 0x000fd80003800000 */
[----:B------:R-:W-:Y:S05]  /*0650*/  @!P0 BRA `(.L_x_2028) ;  /* 0x0000003000008947 */ /* 0x000fea0003800000 */
[----:B-1----:R-:W-:Y:S01]  /*0660*/  IADD3 R0, R0, -0x1, RZ ;  /* 0xffffffff00007810 */ /* 0x002fe20007ffe0ff */
[----:B------:R-:W-:Y:S05]  /*0670*/  BRA.DIV ~URZ, `(.L_x_2029) ;  /* 0x00018fe27f007947 */ /* 0x000fea000b800000 */
[----:B------:R1:W4:Y:S02]  /*0680*/  SHFL.IDX PT, R5, R4, R0, 0x1f ;  /* 0x00001f0004057589 */ /* 0x00032400000e0000 */
.L_x_2028:
[----:B------:R-:W-:Y:S05]  /*0690*/  BSYNC B0 ;  /* 0x0000000000007941 */ /* 0x000fea0003800000 */
.L_x_2027:
[----:B---3--:R-:W-:Y:S01]  /*06a0*/  ISETP.NE.AND P0, PT, R9, 0x1, PT ;  /* 0x000000010900780c */ /* 0x008fe20003f05270 */
[----:B----4-:R-:W-:Y:S01]  /*06b0*/  IMAD R248, R5, c[0x0][0x538], R10 ;  /* 0x00014e0005f87a24 */ /* 0x010fe200078e020a */
[----:B------:R-:W-:Y:S04]  /*06c0*/  BSSY B0, `(.L_x_2030) ;  /* 0x0000085000007945 */ /* 0x000fe80003800000 */
[----:B------:R-:W-:-:S07]  /*06d0*/  IADD3 R11, -R248, UR4, RZ ;  /* 0x00000004f80b7c10 */ /* 0x000fce000fffe1ff */
[----:B------:R-:W-:Y:S05]  /*06e0*/  @!P0 BRA `(.L_x_2031) ;  /* 0x000003e000008947 */ /* 0x000fea0003800000 */
[-C--:B-12---:R-:W-:Y:S02]  /*06f0*/  IABS R0, R12.reuse ;  /* 0x0000000c00007213 */ /* 0x086fe40000000000 */
        /* <DEDUP_REMOVED lines=61> */
.L_x_2031:
[----:B------:R-:W-:-:S04]  /*0ad0*/  IMAD.MOV.U32 R2, RZ, RZ, 0x4 ;  /* 0x00000004ff027424 */ /* 0x000fc800078e00ff */
[----:B------:R-:W-:-:S05]  /*0ae0*/  IMAD.WIDE R2, R251, R2, c[0x0][0x590] ;  /* 0x00016400fb027625 */ /* 0x000fca00078e0202 */
[----:B------:R-:W3:Y:S02]  /*0af0*/  LDG.E R7, [R2.64] ;  /* 0x0000000602077981 */ /* 0x000ee4000c1e1900 */
[----:B-123--:R-:W-:-:S05]  /*0b00*/  IMAD R9, R7, R12, RZ ;  /* 0x0000000c07097224 */ /* 0x00efca00078e02ff */
        /* <DEDUP_REMOVED lines=64> */
.L_x_2032:
[----:B------:R-:W-:Y:S05]  /*0f10*/  BSYNC B0 ;  /* 0x0000000000007941 */ /* 0x000fea0003800000 */
.L_x_2030:
[----:B------:R-:W-:-:S04]  /*0f20*/  LOP3.LUT R0, RZ, R0, RZ, 0x33, !PT ;  /* 0x00000000ff007212 */ /* 0x000fc800078e33ff */
[----:B------:R-:W-:Y:S01]  /*0f30*/  IADD3 R249, R0, R12, RZ ;  /* 0x0000000c00f97210 */ /* 0x000fe20007ffe0ff */
[----:B------:R-:W-:Y:S05]  /*0f40*/  BRA `(.L_x_2033) ;  /* 0x0000004000007947 */ /* 0x000fea0003800000 */
.L_x_2021:
[----:B--2---:R-:W-:Y:S01]  /*0f50*/  IMAD.MOV.U32 R249, RZ, RZ, RZ ;  /* 0x000000fffff97224 */ /* 0x004fe200078e00ff */
[----:B------:R-:W-:Y:S01]  /*0f60*/  MOV R250, RZ ;  /* 0x000000ff00fa7202 */ /* 0x000fe20000000f00 */
[----:B------:R-:W-:Y:S01]  /*0f70*/  IMAD.U32 R248, RZ, RZ, UR4 ;  /* 0x00000004fff87e24 */ /* 0x000fe2000f8e00ff */
[----:B------:R-:W-:Y:S02]  /*0f80*/  MOV R251, c[0x0][0x53c] ;  /* 0x00014f0000fb7a02 */ /* 0x000fe40000000f00 */
.L_x_2033:
[----:B------:R-:W-:Y:S01]  /*0f90*/  ISETP.NE.AND P0, PT, R13, RZ, PT ;  /* 0x000000ff0d00720c */ /* 0x000fe20003f05270 */
[----:B------:R-:W-:-:S12]  /*0fa0*/  WARPSYNC 0xffffffff ;  /* 0xffffffff00007948 */ /* 0x000fd80003800000 */
[----:B------:R1:W-:Y:S04]  /*0fb0*/  @!P0 STS.128 [0x20100], R248 ;  /* 0x020100f8ff008388 */ /* 0x0003e80000000c00 */
[----:B------:R-:W-:Y:S06]  /*0fc0*/  BAR.ARV 0x5, 0x100 ;  /* 0x0144000000007b1d */ /* 0x000fec0000002000 */
.L_x_2019:
        /* <DEDUP_REMOVED lines=8> */
[CC--:B------:R-:W-:Y:S02]  /*1050*/  LEA.HI R13, R9.reuse, R17.reuse, RZ, 0x2 ;  /* 0x00000011090d7211 */ /* 0x0c0fe400078f10ff */
[----:B------:R-:W-:Y:S02]  /*1060*/  SHF.R.S32.HI R3, RZ, 0x4, R2 ;  /* 0x00000004ff037819 */ /* 0x000fe40000011402 */
[----:B------:R-:W-:Y:S02]  /*1070*/  LEA.HI R15, R9, R17, RZ, 0x3 ;  /* 0x00000011090f7211 */ /* 0x000fe400078f18ff */
[----:B------:R-:W-:Y:S02]  /*1080*/  LEA.HI R0, R2, R3, RZ, 0x1 ;  /* 0x0000000302007211 */ /* 0x000fe400078f08ff */
[----:B------:R-:W-:-:S02]  /*1090*/  SHF.R.S32.HI R7, RZ, 0x2, R13 ;  /* 0x00000002ff077819 */ /* 0x000fc4000001140d */
[----:B------:R-:W-:Y:S02]  /*10a0*/  LOP3.LUT R0, R0, 0xfffffffe, RZ, 0xc0, !PT ;  /* 0xfffffffe00007812 */ /* 0x000fe400078ec0ff */
[----:B------:R-:W-:Y:S02]  /*10b0*/  SHF.R.S32.HI R252, RZ, 0x3, R15 ;  /* 0x00000003fffc7819 */ /* 0x000fe4000001140f */
[----:B------:R-:W-:Y:S01]  /*10c0*/  LEA.HI R8, R9, R17, RZ, 0x5 ;  /* 0x0000001109087211 */ /* 0x000fe200078f28ff */
[----:B------:R-:W-:Y:S01]  /*10d0*/  IMAD.IADD R14, R3, 0x1, -R0 ;  /* 0x00000001030e7824 */ /* 0x000fe200078e0a00 */
[----:B------:R-:W-:Y:S01]  /*10e0*/  LOP3.LUT R0, R2, 0xfffffff0, RZ, 0xc0, !PT ;  /* 0xfffffff002007812 */ /* 0x000fe200078ec0ff */
[----:B------:R-:W-:Y:S01]  /*10f0*/  IMAD.SHL.U32 R4, R252, 0x40, RZ ;  /* 0x00000040fc047824 */ /* 0x000fe200078e00ff */
[----:B------:R-:W-:Y:S02]  /*1100*/  SHF.R.S32.HI R2, RZ, 0x1f, R13 ;  /* 0x0000001fff027819 */ /* 0x000fe4000001140d */
[----:B------:R-:W-:Y:S01]  /*1110*/  LOP3.LUT R3, R15, 0xfffffff8, RZ, 0xc0, !PT ;  /* 0xfffffff80f037812 */ /* 0x000fe200078ec0ff */
[----:B------:R-:W-:Y:S01]  /*1120*/  IMAD.IADD R0, R17, 0x1, -R0 ;  /* 0x0000000111007824 */ /* 0x000fe200078e0a00 */
[----:B------:R-:W-:-:S03]  /*1130*/  LEA.HI R2, R2, R7, RZ, 0x3 ;  /* 0x0000000702027211 */ /* 0x000fc600078f18ff */
[----:B------:R-:W-:Y:S01]  /*1140*/  IMAD.IADD R230, R17, 0x1, -R3 ;  /* 0x0000000111e67824 */ /* 0x000fe200078e0a03 */
[----:B------:R-:W-:Y:S02]  /*1150*/  SHF.R.S32.HI R5, RZ, 0x1f, R0 ;  /* 0x0000001fff057819 */ /* 0x000fe40000011400 */
[----:B------:R-:W-:Y:S01]  /*1160*/  LOP3.LUT R3, R2, 0xfffffff8, RZ, 0xc0, !PT ;  /* 0xfffffff802037812 */ /* 0x000fe200078ec0ff */
[C---:B------:R-:W-:Y:S01]  /*1170*/  IMAD.SHL.U32 R218, R230.reuse, 0x8, RZ ;  /* 0x00000008e6da7824 */ /* 0x040fe200078e00ff */
[----:B------:R-:W-:Y:S01]  /*1180*/  LEA.HI R10, R5, R0, RZ, 0x3 ;  /* 0x00000000050a7211 */ /* 0x000fe200078f18ff */
[----:B------:R-:W-:Y:S01]  /*1190*/  IMAD R229, R230, 0x20, R252 ;  /* 0x00000020e6e57824 */ /* 0x000fe200078e02fc */
        /* <DEDUP_REMOVED lines=8> */
[----:B------:R-:W-:Y:S01]  /*1220*/  SHF.R.S32.HI R4, RZ, 0x5, R8 ;  /* 0x00000005ff047819 */ /* 0x000fe20000011408 */
[----:B------:R-:W-:Y:S01]  /*1230*/  IMAD.IADD R16, R17, 0x1, -R0 ;  /* 0x0000000111107824 */ /* 0x000fe200078e0a00 */
[----:B------:R-:W-:Y:S01]  /*1240*/  SHF.R.S32.HI R2, RZ, 0x1f, R8 ;  /* 0x0000001fff027819 */ /* 0x000fe20000011408 */
[----:B------:R-:W-:Y:S01]  /*1250*/  IMAD.SHL.U32 R0, R230, 0x40, RZ ;  /* 0x00000040e6007824 */ /* 0x000fe200078e00ff */
[----:B------:R-:W-:-:S02]  /*1260*/  LOP3.LUT R6, R7, 0x1, RZ, 0xc0, !PT ;  /* 0x0000000107067812 */ /* 0x000fc400078ec0ff */
[----:B------:R-:W-:Y:S02]  /*1270*/  LEA.HI R2, R2, R4, RZ, 0x3 ;  /* 0x0000000402027211 */ /* 0x000fe400078f18ff */
[----:B------:R-:W-:Y:S02]  /*1280*/  SHF.R.S32.HI R12, RZ, 0x1f, R16 ;  /* 0x0000001fff0c7819 */ /* 0x000fe40000011410 */
[----:B------:R-:W-:Y:S02]  /*1290*/  LEA.HI R3, R9, R17, RZ, 0x6 ;  /* 0x0000001109037211 */ /* 0x000fe400078f30ff */
[----:B------:R-:W-:Y:S02]  /*12a0*/  LOP3.LUT R0, R0, 0x1c0, RZ, 0xc0, !PT ;  /* 0x000001c000007812 */ /* 0x000fe400078ec0ff */
[----:B------:R-:W-:Y:S01]  /*12b0*/  LOP3.LUT R2, R2, 0xffffff8, RZ, 0xc0, !PT ;  /* 0x0ffffff802027812 */ /* 0x000fe200078ec0ff */
[----:B------:R-:W-:Y:S01]  /*12c0*/  IMAD.SHL.U32 R9, R3, 0x8, RZ ;  /* 0x0000000803097824 */ /* 0x000fe200078e00ff */
[----:B------:R-:W-:-:S02]  /*12d0*/  ISETP.NE.U32.AND P0, PT, R6, 0x1, PT ;  /* 0x000000010600780c */ /* 0x000fc40003f05070 */
[----:B------:R-:W-:Y:S01]  /*12e0*/  LEA.HI R12, R12, R16, RZ, 0x2 ;  /* 0x000000100c0c7211 */ /* 0x000fe200078f10ff */
[----:B------:R-:W-:Y:S01]  /*12f0*/  IMAD.IADD R3, R4, 0x1, -R2 ;  /* 0x0000000104037824 */ /* 0x000fe200078e0a02 */
[----:B------:R-:W-:Y:S02]  /*1300*/  LOP3.LUT R8, R0, 0x8, R15, 0xf8, !PT ;  /* 0x0000000800087812 */ /* 0x000fe400078ef80f */
        /* <DEDUP_REMOVED lines=28> */
[----:B------:R-:W-:Y:S01]  /*14d0*/  IMAD.SHL.U32 R215, R11, 0x2, RZ ;  /* 0x000000020bd77824 */ /* 0x000fe200078e00ff */
[----:B------:R-:W-:Y:S01]  /*14e0*/  LOP3.LUT R4, R7, 0xfffffe00, RZ, 0xc0, !PT ;  /* 0xfffffe0007047812 */ /* 0x000fe200078ec0ff */
[----:B------:R-:W-:Y:S01]  /*14f0*/  IMAD.IADD R7, R5, 0x1, R3 ;  /* 0x0000000105077824 */ /* 0x000fe200078e0203 */
[----:B------:R-:W-:Y:S01]  /*1500*/  IADD3 R224, R218, 0x40, RZ ;  /* 0x00000040dae07810 */ /* 0x000fe20007ffe0ff */
[----:B------:R-:W-:Y:S01]  /*1510*/  IMAD.MOV.U32 R10, RZ, RZ, 0x40 ;  /* 0x00000040ff0a7424 */ /* 0x000fe200078e00ff */
[CC--:B------:R-:W-:Y:S01]  /*1520*/  IADD3 R3, R2.reuse, R4.reuse, R8 ;  /* 0x0000000402037210 */ /* 0x0c0fe20007ffe008 */
[----:B------:R-:W-:Y:S01]  /*1530*/  IMAD.MOV.U32 R8, RZ, RZ, 0x20 ;  /* 0x00000020ff087424 */ /* 0x000fe200078e00ff */
[----:B------:R-:W-:-:S02]  /*1540*/  LOP3.LUT R4, R2, R4, RZ, 0xfc, !PT ;  /* 0x0000000402047212 */ /* 0x000fc400078efcff */
[----:B------:R-:W-:Y:S02]  /*1550*/  LOP3.LUT R2, R12, 0x7ffffffc, RZ, 0xc0, !PT ;  /* 0x7ffffffc0c027812 */ /* 0x000fe400078ec0ff */
[----:B------:R-:W-:Y:S02]  /*1560*/  LEA R9, R7, 0x80, 0x1 ;  /* 0x0000008007097811 */ /* 0x000fe400078e08ff */
[----:B------:R-:W-:Y:S01]  /*1570*/  IADD3 R223, R218, 0x80, RZ ;  /* 0x00000080dadf7810 */ /* 0x000fe20007ffe0ff */
[----:B------:R-:W-:Y:S01]  /*1580*/  IMAD.IADD R2, R16, 0x1, -R2 ;  /* 0x0000000110027824 */ /* 0x000fe200078e0a02 */
[----:B------:R-:W-:Y:S01]  /*1590*/  SHF.R.S32.HI R5, RZ, 0x1f, R218 ;  /* 0x0000001fff057819 */ /* 0x000fe200000114da */
[----:B------:R-:W-:Y:S01]  /*15a0*/  STL [R1+0x4], R9 ;  /* 0x0000040901007387 */ /* 0x000fe20000100800 */
[----:B------:R-:W-:Y:S01]  /*15b0*/  SHF.R.S32.HI R12, RZ, 0x1f, R224 ;  /* 0x0000001fff0c7819 */ /* 0x000fe200000114e0 */
[----:B------:R-:W-:Y:S01]  /*15c0*/  IMAD.SHL.U32 R231, R2, 0x2, RZ ;  /* 0x0000000202e77824 */ /* 0x000fe200078e00ff */
[----:B------:R-:W-:-:S02]  /*15d0*/  SHF.R.S32.HI R5, RZ, 0x1f, R223 ;  /* 0x0000001fff057819 */ /* 0x000fc400000114df */
[----:B------:R-:W-:Y:S02]  /*15e0*/  SEL R5, R8, 0xffffffe0, !P1 ;  /* 0xffffffe008057807 */ /* 0x000fe40004800000 */
[C---:B------:R-:W-:Y:S02]  /*15f0*/  IADD3 R38, R231.reuse, 0x10, RZ ;  /* 0x00000010e7267810 */ /* 0x040fe40007ffe0ff */
[C---:B------:R-:W-:Y:S02]  /*1600*/  IADD3 R36, R231.reuse, 0x20, RZ ;  /* 0x00000020e7247810 */ /* 0x040fe40007ffe0ff */
[C---:B------:R-:W-:Y:S02]  /*1610*/  IADD3 R33, R231.reuse, 0x38, RZ ;  /* 0x00000038e7217810 */ /* 0x040fe40007ffe0ff */
[C---:B------:R-:W-:Y:S02]  /*1620*/  IADD3 R30, R231.reuse, 0x50, RZ ;  /* 0x00000050e71e7810 */ /* 0x040fe40007ffe0ff */
[----:B------:R-:W-:-:S02]  /*1630*/  IADD3 R27, R231, 0x68, RZ ;  /* 0x00000068e71b7810 */ /* 0x000fc40007ffe0ff */
[----:B------:R-:W-:Y:S02]  /*1640*/  SHF.R.S32.HI R7, RZ, 0x1f, R38 ;  /* 0x0000001fff077819 */ /* 0x000fe40000011426 */
[C---:B------:R-:W-:Y:S02]  /*1650*/  IADD3 R24, R231.reuse, 0x80, RZ ;  /* 0x00000080e7187810 */ /* 0x040fe40007ffe0ff */
[----:B------:R-:W-:Y:S02]  /*1660*/  SHF.R.S32.HI R7, RZ, 0x1f, R36 ;  /* 0x0000001fff077819 */ /* 0x000fe40000011424 */
[C---:B------:R-:W-:Y:S02]  /*1670*/  IADD3 R21, R231.reuse, 0x98, RZ ;  /* 0x00000098e7157810 */ /* 0x040fe40007ffe0ff */
[----:B------:R-:W-:Y:S02]  /*1680*/  SHF.R.S32.HI R7, RZ, 0x1f, R33 ;  /* 0x0000001fff077819 */ /* 0x000fe40000011421 */
[----:B------:R-:W-:-:S02]  /*1690*/  IADD3 R18, R231, 0xb0, RZ ;  /* 0x000000b0e7127810 */ /* 0x000fc40007ffe0ff */
[----:B------:R-:W-:Y:S02]  /*16a0*/  SHF.R.S32.HI R7, RZ, 0x1f, R30 ;  /* 0x0000001fff077819 */ /* 0x000fe4000001141e */
[C---:B-1----:R-:W-:Y:S02]  /*16b0*/  IADD3 R15, R231.reuse, 0xc8, RZ ;  /* 0x000000c8e70f7810 */ /* 0x042fe40007ffe0ff */
[----:B------:R-:W-:Y:S02]  /*16c0*/  SHF.R.S32.HI R7, RZ, 0x1f, R27 ;  /* 0x0000001fff077819 */ /* 0x000fe4000001141b */
[----:B------:R-:W-:Y:S02]  /*16d0*/  SEL R2, R8, 0xffffffe0, !P4 ;  /* 0xffffffe008027807 */ /* 0x000fe40006000000 */
[----:B------:R-:W-:Y:S02]  /*16e0*/  IADD3 R12, R231, 0xe0, RZ ;  /* 0x000000e0e70c7810 */ /* 0x000fe40007ffe0ff */
[----:B------:R-:W-:-:S02]  /*16f0*/  SHF.R.S32.HI R7, RZ, 0x1f, R24 ;  /* 0x0000001fff077819 */ /* 0x000fc40000011418 */
[----:B------:R-:W-:Y:S02]  /*1700*/  IADD3 R225, R218, 0xc0, RZ ;  /* 0x000000c0dae17810 */ /* 0x000fe40007ffe0ff */
[----:B------:R-:W-:Y:S02]  /*1710*/  SHF.R.S32.HI R8, RZ, 0x1f, R231 ;  /* 0x0000001fff087819 */ /* 0x000fe400000114e7 */
[C---:B------:R-:W-:Y:S02]  /*1720*/  IADD3 R11, R231.reuse, 0xe8, RZ ;  /* 0x000000e8e70b7810 */ /* 0x040fe40007ffe0ff */
[----:B------:R-:W-:Y:S02]  /*1730*/  SHF.R.S32.HI R7, RZ, 0x1f, R21 ;  /* 0x0000001fff077819 */ /* 0x000fe40000011415 */
[----:B------:R-:W-:Y:S02]  /*1740*/  IADD3 R8, R231, 0xf0, RZ ;  /* 0x000000f0e7087810 */ /* 0x000fe40007ffe0ff */
[----:B------:R-:W-:-:S02]  /*1750*/  SHF.R.S32.HI R7, RZ, 0x1f, R18 ;  /* 0x0000001fff077819 */ /* 0x000fc40000011412 */
[----:B------:R-:W-:Y:S02]  /*1760*/  SHF.R.S32.HI R7, RZ, 0x1f, R15 ;  /* 0x0000001fff077819 */ /* 0x000fe4000001140f */
[----:B------:R-:W-:Y:S02]  /*1770*/  SHF.R.S32.HI R7, RZ, 0x1f, R12 ;  /* 0x0000001fff077819 */ /* 0x000fe4000001140c */
[----:B------:R-:W-:Y:S02]  /*1780*/  SHF.R.S32.HI R6, RZ, 0x1f, R225 ;  /* 0x0000001fff067819 */ /* 0x000fe400000114e1 */
[----:B------:R-:W-:Y:S02]  /*1790*/  LEA R201, R0, 0x8100, 0x1 ;  /* 0x0000810000c97811 */ /* 0x000fe400078e08ff */
[----:B------:R-:W-:Y:S02]  /*17a0*/  SHF.R.S32.HI R12, RZ, 0x1f, R11 ;  /* 0x0000001fff0c7819 */ /* 0x000fe4000001140b */
[----:B------:R-:W-:-:S02]  /*17b0*/  SEL R6, R10, 0xffffffc0, !P2 ;  /* 0xffffffc00a067807 */ /* 0x000fc40005000000 */
[----:B------:R-:W-:Y:S02]  /*17c0*/  SEL R0, R10, 0xffffffc0, !P3 ;  /* 0xffffffc00a007807 */ /* 0x000fe40005800000 */
[----:B------:R-:W-:Y:S01]  /*17d0*/  SHF.R.S32.HI R11, RZ, 0x1f, R8 ;  /* 0x0000001fff0b7819 */ /* 0x000fe20000011408 */
[----:B------:R-:W-:Y:S01]  /*17e0*/  IMAD.IADD R8, R9, 0x1, R5 ;  /* 0x0000000109087824 */ /* 0x000fe200078e0205 */
[----:B------:R-:W-:Y:S02]  /*17f0*/  IADD3 R10, R231, 0xf8, RZ ;  /* 0x000000f8e70a7810 */ /* 0x000fe40007ffe0ff */
[C---:B------:R-:W-:Y:S02]  /*1800*/  IADD3 R7, R9.reuse, -0x10, RZ ;  /* 0xfffffff009077810 */ /* 0x040fe40007ffe0ff */
[C---:B------:R-:W-:Y:S01]  /*1810*/  @P0 IADD3 R7, R9.reuse, 0x10, RZ ;  /* 0x0000001009070810 */ /* 0x040fe20007ffe0ff */
[----:B------:R1:W-:Y:S01]  /*1820*/  STL [R1+0x10], R8 ;  /* 0x0000100801007387 */ /* 0x0003e20000100800 */
[----:B------:R-:W-:Y:S01]  /*1830*/  SHF.R.S32.HI R11, RZ, 0x1f, R10 ;  /* 0x0000001fff0b7819 */ /* 0x000fe2000001140a */
[----:B------:R-:W-:Y:S01]  /*1840*/  IMAD.IADD R10, R9, 0x1, R6 ;  /* 0x00000001090a7824 */ /* 0x000fe200078e0206 */
[----:B------:R-:W-:Y:S01]  /*1850*/  LEA R208, R3, 0x10100, 0x1 ;  /* 0x0001010003d07811 */ /* 0x000fe200078e08ff */
[--C-:B------:R-:W-:Y:S01]  /*1860*/  IMAD.IADD R5, R5, 0x1, R7.reuse ;  /* 0x0000000105057824 */ /* 0x100fe200078e0207 */
[----:B------:R-:W-:Y:S01]  /*1870*/  LEA R204, R4, 0x100, 0x1 ;  /* 0x0000010004cc7811 */ /* 0x000fe200078e08ff */
[----:B------:R-:W-:Y:S01]  /*1880*/  IMAD.IADD R3, R6, 0x1, R7 ;  /* 0x0000000106037824 */ /* 0x000fe200078e0207 */
[----:B------:R2:W-:Y:S01]  /*1890*/  STL [R1+0x20], R10 ;  /* 0x0000200a01007387 */ /* 0x0005e20000100800 */
[----:B------:R-:W-:Y:S01]  /*18a0*/  IMAD.IADD R209, R208, 0x1, R2 ;  /* 0x00000001d0d17824 */ /* 0x000fe200078e0202 */
[C---:B------:R-:W-:Y:S01]  /*18b0*/  IADD3 R39, R231.reuse, 0x8, RZ ;  /* 0x00000008e7277810 */ /* 0x040fe20007ffe0ff */
[----:B------:R-:W-:Y:S01]  /*18c0*/  IMAD.IADD R205, R2, 0x1, R204 ;  /* 0x0000000102cd7824 */ /* 0x000fe200078e02cc */
[----:B------:R-:W-:Y:S01]  /*18d0*/  IADD3 R37, R231, 0x18, RZ ;  /* 0x00000018e7257810 */ /* 0x000fe20007ffe0ff */
[----:B------:R-:W-:Y:S01]  /*18e0*/  IMAD.IADD R2, R5, 0x1, R6 ;  /* 0x0000000105027824 */ /* 0x000fe200078e0206 */
[C---:B------:R-:W-:Y:S01]  /*18f0*/  IADD3 R35, R231.reuse, 0x28, RZ ;  /* 0x00000028e7237810 */ /* 0x040fe20007ffe0ff */
[----:B------:R-:W-:Y:S01]  /*1900*/  IMAD.IADD R211, R208, 0x1, R0 ;  /* 0x00000001d0d37824 */ /* 0x000fe200078e0200 */
[C---:B------:R-:W-:Y:S01]  /*1910*/  IADD3 R34, R231.reuse, 0x30, RZ ;  /* 0x00000030e7227810 */ /* 0x040fe20007ffe0ff */
[C---:B------:R-:W-:Y:S01]  /*1920*/  IMAD.IADD R207, R0.reuse, 0x1, R204 ;  /* 0x0000000100cf7824 */ /* 0x040fe200078e02cc */
[----:B------:R-:W-:Y:S01]  /*1930*/  IADD3 R32, R231, 0x40, RZ ;  /* 0x00000040e7207810 */ /* 0x000fe20007ffe0ff */
[----:B------:R-:W-:Y:S01]  /*1940*/  IMAD.IADD R210, R209, 0x1, R0 ;  /* 0x00000001d1d27824 */ /* 0x000fe200078e0200 */
[C---:B------:R-:W-:Y:S01]  /*1950*/  IADD3 R31, R231.reuse, 0x48, RZ ;  /* 0x00000048e71f7810 */ /* 0x040fe20007ffe0ff */
[----:B------:R-:W-:Y:S01]  /*1960*/  IMAD.IADD R206, R0, 0x1, R205 ;  /* 0x0000000100ce7824 */ /* 0x000fe200078e02cd */
[----:B------:R-:W-:-:S02]  /*1970*/  IADD3 R29, R231, 0x58, RZ ;  /* 0x00000058e71d7810 */ /* 0x000fc40007ffe0ff */
[C---:B------:R-:W-:Y:S01]  /*1980*/  IADD3 R28, R231.reuse, 0x60, RZ ;  /* 0x00000060e71c7810 */ /* 0x040fe20007ffe0ff */
[----:B-1----:R-:W-:Y:S01]  /*1990*/  IMAD.IADD R8, R8, 0x1, R6 ;  /* 0x0000000108087824 */ /* 0x002fe200078e0206 */
        /* <DEDUP_REMOVED lines=11> */
[----:B------:R2:W-:Y:S01]  /*1a50*/  STL [R1+0xc], R5 ;  /* 0x00000c0501007387 */ /* 0x0005e20000100800 */
[C---:B------:R-:W-:Y:S02]  /*1a60*/  IADD3 R14, R231.reuse, 0xd0, RZ ;  /* 0x000000d0e70e7810 */ /* 0x040fe40007ffe0ff */
[----:B------:R-:W-:Y:S01]  /*1a70*/  IADD3 R13, R231, 0xd8, RZ ;  /* 0x000000d8e70d7810 */ /* 0x000fe20007ffe0ff */
[----:B------:R2:W-:Y:S01]  /*1a80*/  STL [R1+0x14], R2 ;  /* 0x0000140201007387 */ /* 0x0005e20000100800 */
        /* <DEDUP_REMOVED lines=18> */
.L_x_2199:
[----:B------:R-:W-:Y:S01]  /*1bb0*/  ISETP.NE.U32.AND P0, PT, RZ, c[0x0][0x370], PT ;  /* 0x0000dc00ff007a0c */ /* 0x000fe20003f05070 */
[----:B------:R-:W-:Y:S01]  /*1bc0*/  IMAD.MOV.U32 R13, RZ, RZ, 0x4 ;  /* 0x00000004ff0d7424 */ /* 0x000fe200078e00ff */
[----:B------:R-:W-:Y:S01]  /*1bd0*/  ISETP.NE.U32.AND P2, PT, RZ, c[0x0][0x360], PT ;  /* 0x0000d800ff007a0c */ /* 0x000fe20003f45070 */
[----:B------:R-:W-:Y:S01]  /*1be0*/  IMAD.MOV.U32 R232, RZ, RZ, RZ ;  /* 0x000000ffffe87224 */ /* 0x000fe200078e00ff */
[----:B------:R-:W-:Y:S01]  /*1bf0*/  ISETP.NE.AND.EX P1, PT, RZ, c[0x0][0x374], PT, P0 ;  /* 0x0000dd00ff007a0c */ /* 0x000fe20003f25300 */
[----:B------:R-:W-:Y:S01]  /*1c00*/  IMAD.MOV.U32 R12, RZ, RZ, RZ ;  /* 0x000000ffff0c7224 */ /* 0x000fe200078e00ff */
[----:B------:R-:W-:Y:S01]  /*1c10*/  ISETP.NE.AND.EX P0, PT, RZ, c[0x0][0x364], PT, P2 ;  /* 0x0000d900ff007a0c */ /* 0x000fe20003f05320 */
[----:B------:R-:W-:Y:S01]  /*1c20*/  IMAD.WIDE R2, R251, R13, c[0x0][0x348] ;  /* 0x0000d200fb027625 */ /* 0x000fe200078e020d */
[----:B------:R-:W-:-:S04]  /*1c30*/  ISETP.NE.U32.AND P3, PT, RZ, c[0x0][0x348], PT ;  /* 0x0000d200ff007a0c */ /* 0x000fc80003f65070 */
[----:B------:R-:W-:-:S05]  /*1c40*/  ISETP.NE.AND.EX P3, PT, RZ, c[0x0][0x34c], PT, P3 ;  /* 0x0000d300ff007a0c */ /* 0x000fca0003f65330 */
[----:B------:R-:W-:-:S04]  /*1c50*/  @P1 IMAD.WIDE R6, R251, R13, c[0x0][0x370] ;  /* 0x0000dc00fb061625 */ /* 0x000fc800078e020d */
[----:B------:R-:W-:Y:S01]  /*1c60*/  @P0 IMAD.WIDE R4, R251, R13, c[0x0][0x360] ;  /* 0x0000d800fb040625 */ /* 0x000fe200078e020d */
[----:B------:R1:W5:Y:S04]  /*1c70*/  @P1 LDG.E R232, [R6.64] ;  /* 0x0000000606e81981 */ /* 0x000368000c1e1900 */
[----:B------:R1:W5:Y:S04]  /*1c80*/  @P3 LDG.E R12, [R2.64] ;  /* 0x00000006020c3981 */ /* 0x000368000c1e1900 */
[----:B------:R1:W5:Y:S01]  /*1c90*/  @P0 LDG.E R228, [R4.64] ;  /* 0x0000000604e40981 */ /* 0x000362000c1e1900 */
[----:B------:R-:W-:Y:S01]  /*1ca0*/  YIELD ;  /* 0x0000000000007946 */ /* 0x000fe20003800000 */
[----:B------:R-:W-:Y:S05]  /*1cb0*/  @P0 BRA `(.L_x_2034) ;  /* 0x0000005000000947 */ /* 0x000fea0003800000 */
[----:B-----5:R-:W-:Y:S01]  /*1cc0*/  MOV R228, c[0x0][0x168] ;  /* 0x00005a0000e47a02 */ /* 0x020fe20000000f00 */
[----:B------:R-:W-:Y:S05]  /*1cd0*/  @!P3 BRA `(.L_x_2034) ;  /* 0x000000300000b947 */ /* 0x000fea0003800000 */
[----:B------:R2:W3:Y:S04]  /*1ce0*/  LDG.E R0, [R2.64] ;  /* 0x0000000602007981 */ /* 0x0004e8000c1e1900 */
[----:B-12---:R-:W3:Y:S02]  /*1cf0*/  LDG.E R2, [R2.64+0x4] ;  /* 0x0000040602027981 */ /* 0x006ee4000c1e1900 */
[----:B---3--:R-:W-:-:S02]  /*1d00*/  IADD3 R228, -R0, R2, RZ ;  /* 0x0000000200e47210 */ /* 0x008fc40007ffe1ff */
.L_x_2034:
[----:B------:R-:W-:-:S04]  /*1d10*/  ISETP.NE.U32.AND P0, PT, RZ, c[0x0][0x368], PT ;  /* 0x0000da00ff007a0c */ /* 0x000fc80003f05070 */
[----:B------:R-:W-:-:S13]  /*1d20*/  ISETP.NE.AND.EX P0, PT, RZ, c[0x0][0x36c], PT, P0 ;  /* 0x0000db00ff007a0c */ /* 0x000fda0003f05300 */
[----:B------:R-:W-:Y:S05]  /*1d30*/  @!P0 BRA `(.L_x_2035) ;  /* 0x0000003000008947 */ /* 0x000fea0003800000 */
[----:B-1----:R-:W-:-:S05]  /*1d40*/  IMAD.WIDE R2, R251, R13, c[0x0][0x368] ;  /* 0x0000da00fb027625 */ /* 0x002fca00078e020d */
[----:B------:R1:W5:Y:S01]  /*1d50*/  LDG.E R0, [R2.64] ;  /* 0x0000000602007981 */ /* 0x000362000c1e1900 */
[----:B------:R-:W-:Y:S05]  /*1d60*/  BRA `(.L_x_2036) ;  /* 0x0000008000007947 */ /* 0x000fea0003800000 */
.L_x_2035:
[----:B------:R-:W-:Y:S01]  /*1d70*/  ISETP.NE.U32.AND P0, PT, RZ, c[0x0][0x350], PT ;  /* 0x0000d400ff007a0c */ /* 0x000fe20003f05070 */
[----:B------:R-:W-:-:S03]  /*1d80*/  IMAD.U32 R0, RZ, RZ, UR5 ;  /* 0x00000005ff007e24 */ /* 0x000fc6000f8e00ff */
[----:B------:R-:W-:-:S13]  /*1d90*/  ISETP.NE.AND.EX P0, PT, RZ, c[0x0][0x354], PT, P0 ;  /* 0x0000d500ff007a0c */ /* 0x000fda0003f05300 */
[----:B------:R-:W-:Y:S05]  /*1da0*/  @!P0 BRA `(.L_x_2036) ;  /* 0x0000004000008947 */ /* 0x000fea0003800000 */
[----:B-1----:R-:W-:-:S05]  /*1db0*/  IMAD.WIDE R2, R251, R13, c[0x0][0x350] ;  /* 0x0000d400fb027625 */ /* 0x002fca00078e020d */
[----:B------:R-:W2:Y:S04]  /*1dc0*/  LDG.E R4, [R2.64] ;  /* 0x0000000602047981 */ /* 0x000ea8000c1e1900 */
[----:B------:R-:W2:Y:S02]  /*1dd0*/  LDG.E R0, [R2.64+0x4] ;  /* 0x0000040602007981 */ /* 0x000ea4000c1e1900 */
[----:B--2---:R-:W-:Y:S02]  /*1de0*/  IADD3 R0, -R4, R0, RZ ;  /* 0x0000000004007210 */ /* 0x004fe40007ffe1ff */
.L_x_2036:
[----:B-1----:R-:W2:Y:S01]  /*1df0*/  LDL.LU R4, [R1] ;  /* 0x0000000001047983 */ /* 0x002ea20000300800 */
[----:B------:R-:W-:Y:S02]  /*1e00*/  IMAD.MOV.U32 R2, RZ, RZ, c[0x0][0x2c4] ;  /* 0x0000b100ff027624 */ /* 0x000fe400078e00ff */
[----:B------:R-:W-:Y:S02]  /*1e10*/  IMAD.MOV.U32 R7, RZ, RZ, c[0x0][0x32c] ;  /* 0x0000cb00ff077624 */ /* 0x000fe400078e00ff */
[----:B------:R-:W-:Y:S01]  /*1e20*/  IMAD.SHL.U32 R242, R249, 0x80, RZ ;  /* 0x00000080f9f27824 */ /* 0x000fe200078e00ff */
[----:B------:R-:W-:Y:S01]  /*1e30*/  ISETP.NE.AND P4, PT, R2, 0x1, PT ;  /* 0x000000010200780c */ /* 0x000fe20003f85270 */
[----:B-----5:R-:W-:Y:S01]  /*1e40*/  IMAD.IADD R227, R0, 0x1, -R232 ;  /* 0x0000000100e37824 */ /* 0x020fe200078e0ae8 */
[----:B------:R-:W-:-:S02]  /*1e50*/  ISETP.GE.AND P1, PT, R7, 0x1, PT ;  /* 0x000000010700780c */ /* 0x000fc40003f26270 */
[----:B------:R-:W-:-:S05]  /*1e60*/  IADD3 R2, R242, 0x7f, RZ ;  /* 0x0000007ff2027810 */ /* 0x000fca0007ffe0ff */
[----:B------:R-:W-:-:S04]  /*1e70*/  IMAD.MOV.U32 R0, RZ, RZ, R2 ;  /* 0x000000ffff007224 */ /* 0x000fc800078e0002 */
[----:B------:R-:W-:Y:S01]  /*1e80*/  @P4 IMAD.HI.U32 R3, R2, c[0x0][0x2c8], RZ ;  /* 0x0000b20002034a27 */ /* 0x000fe200078e00ff */
[----:B------:R-:W-:-:S04]  /*1e90*/  IADD3 R2, R227, 0x1, -R228 ;  /* 0x00000001e3027810 */ /* 0x000fc80007ffe8e4 */
[----:B------:R-:W-:-:S05]  /*1ea0*/  @P4 SHF.R.U32.HI R0, RZ, c[0x0][0x2cc], R3 ;  /* 0x0000b300ff004a19 */ /* 0x000fca0000011603 */
[----:B------:R-:W-:-:S05]  /*1eb0*/  IMAD.IADD R0, R2, 0x1, R0 ;  /* 0x0000000102007824 */ /* 0x000fca00078e0200 */
[----:B------:R-:W-:Y:S02]  /*1ec0*/  IADD3 R3, R0, c[0x0][0x328], RZ ;  /* 0x0000ca0000037a10 */ /* 0x000fe40007ffe0ff */
[----:B--2---:R-:W-:-:S04]  /*1ed0*/  LOP3.LUT R4, R4, 0xfffffffd, RZ, 0xc0, !PT ;  /* 0xfffffffd04047812 */ /* 0x004fc800078ec0ff */
[----:B------:R-:W-:-:S04]  /*1ee0*/  @P4 LOP3.LUT R4, R4, 0x2, RZ, 0xfc, !PT ;  /* 0x0000000204044812 */ /* 0x000fc800078efcff */
[----:B------:R-:W-:-:S04]  /*1ef0*/  LOP3.LUT R4, R4, 0xfffffffb, RZ, 0xc0, !PT ;  /* 0xfffffffb04047812 */ /* 0x000fc800078ec0ff */
[----:B------:R-:W-:-:S05]  /*1f00*/  @P1 LOP3.LUT R4, R4, 0x4, RZ, 0xfc, !PT ;  /* 0x0000000404041812 */ /* 0x000fca00078efcff */
[----:B------:R1:W-:Y:S01]  /*1f10*/  STL [R1], R4 ;  /* 0x0000000401007387 */ /* 0x0003e20000100800 */
        /* <DEDUP_REMOVED lines=11> */
.L_x_2039:
[----:B------:R-:W-:-:S13]  /*1fd0*/  ISETP.NE.AND P0, PT, R7, 0x1, PT ;  /* 0x000000010700780c */ /* 0x000fda0003f05270 */
[----:B------:R-:W-:-:S05]  /*1fe0*/  @P0 IMAD.HI.U32 R0, R2, c[0x0][0x330], RZ ;  /* 0x0000cc0002000a27 */ /* 0x000fca00078e00ff */
[----:B------:R-:W-:Y:S02]  /*1ff0*/  @P0 SHF.R.U32.HI R2, RZ, c[0x0][0x334], R0 ;  /* 0x0000cd00ff020a19 */ /* 0x000fe40000011600 */
.L_x_2040:
[----:B------:R-:W-:Y:S05]  /*2000*/  BSYNC B0 ;  /* 0x0000000000007941 */ /* 0x000fea0003800000 */
.L_x_2038:
[----:B------:R-:W-:-:S05]  /*2010*/  IMAD R2, R2, R7, c[0x0][0x32c] ;  /* 0x0000cb0002027624 */ /* 0x000fca00078e0207 */
[----:B------:R-:W-:-:S04]  /*2020*/  IMNMX R3, R3, R2, PT ;  /* 0x0000000203037217 */ /* 0x000fc80003800200 */
.L_x_2037:
[----:B------:R-:W-:Y:S01]  /*2030*/  IADD3 R3, R3, 0x3f, RZ ;  /* 0x0000003f03037810 */ /* 0x000fe20007ffe0ff */
[----:B-1----:R-:W-:Y:S01]  /*2040*/  @P4 IMAD.HI.U32 R4, R242, c[0x0][0x2c8], RZ ;  /* 0x0000b200f2044a27 */ /* 0x002fe200078e00ff */
[C---:B------:R-:W-:Y:S02]  /*2050*/  IADD3 R2, R227.reuse, 0x3f, RZ ;  /* 0x0000003fe3027810 */ /* 0x040fe40007ffe0ff */
[----:B------:R-:W-:Y:S01]  /*2060*/  SHF.R.S32.HI R5, RZ, 0x1f, R3 ;  /* 0x0000001fff057819 */ /* 0x000fe20000011403 */
[----:B------:R-:W-:Y:S01]  /*2070*/  IMAD.MOV.U32 R0, RZ, RZ, R242 ;  /* 0x000000ffff007224 */ /* 0x000fe200078e00f2 */
[----:B------:R-:W-:Y:S01]  /*2080*/  SHF.R.S32.HI R6, RZ, 0x1f, R2 ;  /* 0x0000001fff067819 */ /* 0x000fe20000011402 */
[----:B------:R-:W-:Y:S01]  /*2090*/  IMAD.IADD R213, R227, 0x1, -R228 ;  /* 0x00000001e3d57824 */ /* 0x000fe200078e0ae4 */
[----:B------:R-:W-:Y:S02]  /*20a0*/  @P4 SHF.R.U32.HI R0, RZ, c[0x0][0x2cc], R4 ;  /* 0x0000b300ff004a19 */ /* 0x000fe40000011604 */
[----:B------:R-:W-:-:S02]  /*20b0*/  LEA.HI R3, R5, R3, RZ, 0x6 ;  /* 0x0000000305037211 */ /* 0x000fc400078f30ff */
[----:B------:R-:W-:Y:S01]  /*20c0*/  LEA.HI R2, R6, R2, RZ, 0x6 ;  /* 0x0000000206027211 */ /* 0x000fe200078f30ff */
[----:B------:R-:W-:Y:S01]  /*20d0*/  IMAD.IADD R0, R213, 0x1, R0 ;  /* 0x00000001d5007824 */ /* 0x000fe200078e0200 */
[----:B------:R-:W-:Y:S02]  /*20e0*/  SHF.R.S32.HI R3, RZ, 0x6, R3 ;  /* 0x00000006ff037819 */ /* 0x000fe40000011403 */
[----:B------:R-:W-:Y:S02]  /*20f0*/  SHF.R.S32.HI R4, RZ, 0x6, R2 ;  /* 0x00000006ff047819 */ /* 0x000fe40000011402 */
        /* <DEDUP_REMOVED lines=12> */
.L_x_2043:
[----:B------:R-:W-:-:S13]  /*21c0*/  ISETP.NE.AND P0, PT, R7, 0x1, PT ;  /* 0x000000010700780c */ /* 0x000fda0003f05270 */
[----:B------:R-:W-:-:S05]  /*21d0*/  @P0 IMAD.HI.U32 R3, R0, c[0x0][0x330], RZ ;  /* 0x0000cc0000030a27 */ /* 0x000fca00078e00ff */
[----:B------:R-:W-:Y:S02]  /*21e0*/  @P0 SHF.R.U32.HI R0, RZ, c[0x0][0x334], R3 ;  /* 0x0000cd00ff000a19 */ /* 0x000fe40000011603 */
.L_x_2044:
[----:B------:R-:W-:Y:S05]  /*21f0*/  BSYNC B0 ;  /* 0x0000000000007941 */ /* 0x000fea0003800000 */
.L_x_2042:
[----:B------:R-:W-:-:S05]  /*2200*/  IMAD R0, R0, c[0x0][0x32c], RZ ;  /* 0x0000cb0000007a24 */ /* 0x000fca00078e02ff */
[----:B------:R-:W-:-:S04]  /*2210*/  IMNMX R2, R2, R0, !PT ;  /* 0x0000000002027217 */ /* 0x000fc80007800200 */
.L_x_2041:
[----:B------:R-:W-:Y:S01]  /*2220*/  SHF.R.S32.HI R0, RZ, 0x1f, R2 ;  /* 0x0000001fff007819 */ /* 0x000fe20000011402 */
[----:B------:R-:W-:Y:S01]  /*2230*/  BSSY B0, `(.L_x_2045) ;  /* 0x000002d000007945 */ /* 0x000fe20003800000 */
[----:B------:R-:W-:Y:S02]  /*2240*/  LOP3.LUT R3, R250, 0xff0000, RZ, 0xc0, !PT ;  /* 0x00ff0000fa037812 */ /* 0x000fe400078ec0ff */
[----:B------:R-:W-:Y:S02]  /*2250*/  LEA.HI R0, R0, R2, RZ, 0x6 ;  /* 0x0000000200007211 */ /* 0x000fe400078f30ff */
[----:B------:R-:W-:Y:S02]  /*2260*/  LOP3.LUT R2, R250, 0xff000000, RZ, 0xc0, !PT ;  /* 0xff000000fa027812 */ /* 0x000fe400078ec0ff */
[----:B------:R-:W-:-:S04]  /*2270*/  SHF.R.S32.HI R0, RZ, 0x6, R0 ;  /* 0x00000006ff007819 */ /* 0x000fc80000011400 */
[----:B------:R-:W-:Y:S02]  /*2280*/  IMNMX R7, RZ, R0, !PT ;  /* 0x00000000ff077217 */ /* 0x000fe40007800200 */
[----:B------:R-:W-:Y:S01]  /*2290*/  SHF.R.U32.HI R0, RZ, 0x8, R2 ;  /* 0x00000008ff007819 */ /* 0x000fe20000011602 */
[----:B------:R-:W-:Y:S01]  /*22a0*/  IMAD.MOV.U32 R2, RZ, RZ, RZ ;  /* 0x000000ffff027224 */ /* 0x000fe200078e00ff */
[----:B------:R-:W-:Y:S02]  /*22b0*/  ISETP.GT.AND P0, PT, R11, R7, PT ;  /* 0x000000070b00720c */ /* 0x000fe40003f04270 */
[----:B------:R-:W-:-:S04]  /*22c0*/  LEA.HI R0, R3, R0, RZ, 0x10 ;  /* 0x0000000003007211 */ /* 0x000fc800078f80ff */
[----:B------:R-:W-:Y:S02]  /*22d0*/  LOP3.LUT R14, R0, 0xff, RZ, 0xc0, !PT ;  /* 0x000000ff000e7812 */ /* 0x000fe400078ec0ff */
[----:B------:R-:W-:-:S03]  /*22e0*/  SHF.R.U32.HI R249, RZ, 0x10, R0 ;  /* 0x00000010fff97819 */ /* 0x000fc60000011600 */
[----:B------:R1:W-:Y:S02]  /*22f0*/  STL [R1+0x24], R14 ;  /* 0x0000240e01007387 */ /* 0x0003e40000100800 */
[----:B------:R-:W-:Y:S05]  /*2300*/  @!P0 BRA `(.L_x_2046) ;  /* 0x000001f000008947 */ /* 0x000fea0003800000 */
[----:B------:R-:W-:-:S04]  /*2310*/  ISETP.NE.AND P0, PT, R249, RZ, PT ;  /* 0x000000fff900720c */ /* 0x000fc80003f05270 */
[----:B------:R-:W-:-:S04]  /*2320*/  SEL R0, R249, c[0x0][0x338], P0 ;  /* 0x0000ce00f9007a07 */ /* 0x000fc80000000000 */
[----:B------:R-:W-:Y:S02]  /*2330*/  IABS R3, R0 ;  /* 0x0000000000037213 */ /* 0x000fe40000000000 */
[----:B------:R-:W-:Y:S02]  /*2340*/  IADD3 R6, R0, -0x1, R11 ;  /* 0xffffffff00067810 */ /* 0x000fe40007ffe00b */
[----:B------:R-:W2:Y:S03]  /*2350*/  I2F.RP R2, R3 ;  /* 0x0000000300027306 */ /* 0x000ea60000209400 */
[----:B------:R-:W-:-:S05]  /*2360*/  IMAD.IADD R6, R6, 0x1, -R7 ;  /* 0x0000000106067824 */ /* 0x000fca00078e0a07 */
[----:B------:R-:W-:Y:S01]  /*2370*/  IABS R10, R6 ;  /* 0x00000006000a7213 */ /* 0x000fe20000000000 */
[----:B--2---:R-:W2:Y:S02]  /*2380*/  MUFU.RCP R2, R2 ;  /* 0x0000000200027308 */ /* 0x004ea40000001000 */
[----:B--2---:R-:W-:-:S06]  /*2390*/  IADD3 R2, R2, 0xffffffe, RZ ;  /* 0x0ffffffe02027810 */ /* 0x004fcc0007ffe0ff */
[----:B------:R-:W2:Y:S02]  /*23a0*/  F2I.FTZ.U32.TRUNC.NTZ R5, R2 ;  /* 0x0000000200057305 */ /* 0x000ea4000021f000 */
        /* <DEDUP_REMOVED lines=21> */
.L_x_2046:
[----:B------:R-:W-:Y:S05]  /*2500*/  BSYNC B0 ;  /* 0x0000000000007941 */ /* 0x000fea0003800000 */
.L_x_2045:
[----:B------:R-:W-:Y:S01]  /*2510*/  IMAD R226, R14, R2, R7 ;  /* 0x000000020ee27224 */ /* 0x000fe200078e0207 */
[----:B------:R-:W-:Y:S01]  /*2520*/  PRMT R0, RZ, 0x7610, R0 ;  /* 0x00007610ff007816 */ /* 0x000fe20000000000 */
[----:B------:R-:W-:Y:S01]  /*2530*/  CS2R R18, SRZ ;  /* 0x0000000000127805 */ /* 0x000fe2000001ff00 */
[----:B------:R-:W-:Y:S01]  /*2540*/  CS2R R74, SRZ ;  /* 0x00000000004a7805 */ /* 0x000fe2000001ff00 */
        /* <DEDUP_REMOVED lines=69> */
[----:B------:R-:W-:-:S05]  /*29a0*/  @P1 IMAD.WIDE R2, R251, R13, c[0x0][0x340] ;  /* 0x0000d000fb021625 */ /* 0x000fca00078e020d */
[----:B------:R2:W5:Y:S01]  /*29b0*/  @P1 LDG.E R15, [R2.64] ;  /* 0x00000006020f1981 */ /* 0x000562000c1e1900 */
[----:B------:R-:W-:Y:S01]  /*29c0*/  SHF.R.S32.HI R0, RZ, 0x1f, R12 ;  /* 0x0000001fff007819 */ /* 0x000fe2000001140c */
[----:B------:R-:W-:Y:S01]  /*29d0*/  IMAD.IADD R5, R229, 0x1, R242 ;  /* 0x00000001e5057824 */ /* 0x000fe200078e02f2 */
[----:B------:R-:W-:Y:S02]  /*29e0*/  LOP3.LUT R16, R250, 0xffff, RZ, 0xc0, !PT ;  /* 0x0000fffffa107812 */ /* 0x000fe400078ec0ff */
[----:B------:R-:W-:Y:S01]  /*29f0*/  SEL R4, R251, RZ, !P3 ;  /* 0x000000fffb047207 */ /* 0x000fe20005800000 */
[----:B------:R-:W-:Y:S01]  /*2a00*/  IMAD R0, R0, c[0x0][0x178], RZ ;  /* 0x00005e0000007a24 */ /* 0x000fe200078e02ff */
[----:B------:R-:W-:Y:S01]  /*2a10*/  ISETP.GE.AND P2, PT, R218, c[0x0][0x198], PT ;  /* 0x00006600da007a0c */ /* 0x000fe20003f46270 */
[----:B------:R-:W-:Y:S01]  /*2a20*/  @P4 IMAD.HI.U32 R7, R5, c[0x0][0x2c8], RZ ;  /* 0x0000b20005074a27 */ /* 0x000fe200078e00ff */
[----:B------:R-:W-:Y:S02]  /*2a30*/  ISETP.GE.AND P5, PT, R224, c[0x0][0x198], PT ;  /* 0x00006600e0007a0c */ /* 0x000fe40003fa6270 */
[----:B------:R-:W-:Y:S01]  /*2a40*/  IADD3 R97, R216, -0x1, RZ ;  /* 0xffffffffd8617810 */ /* 0x000fe20007ffe0ff */
[----:B------:R-:W-:-:S02]  /*2a50*/  IMAD R0, R12, c[0x0][0x17c], R0 ;  /* 0x00005f000c007a24 */ /* 0x000fc400078e0200 */
[----:B--2---:R-:W-:-:S04]  /*2a60*/  IMAD.WIDE.U32 R2, R12, c[0x0][0x178], RZ ;  /* 0x00005e000c027a25 */ /* 0x004fc800078e00ff */
[----:B------:R-:W-:Y:S01]  /*2a70*/  IMAD.IADD R3, R3, 0x1, R0 ;  /* 0x0000000103037824 */ /* 0x000fe200078e0200 */
[----:B------:R-:W-:-:S03]  /*2a80*/  SHF.R.S32.HI R0, RZ, 0x1f, R251 ;  /* 0x0000001fff007819 */ /* 0x000fc600000114fb */
[----:B------:R-:W-:Y:S01]  /*2a90*/  IMAD.WIDE.U32 R2, R16, c[0x0][0x1b8], R2 ;  /* 0x00006e0010027a25 */ /* 0x000fe200078e0002 */
[----:B------:R-:W-:Y:S02]  /*2aa0*/  SEL R6, R0, RZ, !P3 ;  /* 0x000000ff00067207 */ /* 0x000fe40005800000 */
[----:B------:R-:W-:Y:S01]  /*2ab0*/  MOV R0, R5 ;  /* 0x0000000500007202 */ /* 0x000fe20000000f00 */
[----:B------:R-:W-:Y:S01]  /*2ac0*/  IMAD R3, R16, c[0x0][0x1bc], R3 ;  /* 0x00006f0010037a24 */ /* 0x000fe200078e0203 */
[----:B------:R-:W-:Y:S01]  /*2ad0*/  @P4 SHF.R.U32.HI R0, RZ, c[0x0][0x2cc], R7 ;  /* 0x0000b300ff004a19 */ /* 0x000fe20000011607 */
[----:B------:R-:W-:Y:S01]  /*2ae0*/  IMAD R6, R6, c[0x0][0x1c0], RZ ;  /* 0x0000700006067a24 */ /* 0x000fe200078e02ff */
[----:B------:R-:W-:Y:S01]  /*2af0*/  ISETP.GE.AND P4, PT, R223, c[0x0][0x198], PT ;  /* 0x00006600df007a0c */ /* 0x000fe20003f86270 */
[C---:B------:R-:W-:Y:S01]  /*2b00*/  IMAD.WIDE.U32 R2, R4.reuse, c[0x0][0x1c0], R2 ;  /* 0x0000700004027a25 */ /* 0x040fe200078e0002 */
[----:B------:R-:W-:Y:S02]  /*2b10*/  SHF.R.S32.HI R7, RZ, 0x1f, R0 ;  /* 0x0000001fff077819 */ /* 0x000fe40000011400 */
[----:B------:R-:W-:Y:S01]  /*2b20*/  ISETP.GE.AND P3, PT, R225, c[0x0][0x198], PT ;  /* 0x00006600e1007a0c */ /* 0x000fe20003f66270 */
[----:B------:R-:W-:-:S02]  /*2b30*/  IMAD R6, R4, c[0x0][0x1c4], R6 ;  /* 0x0000710004067a24 */ /* 0x000fc400078e0206 */
[----:B------:R-:W-:-:S03]  /*2b40*/  IMAD.MOV R4, RZ, RZ, -R0 ;  /* 0x000000ffff047224 */ /* 0x000fc600078e0a00 */
[----:B------:R-:W-:Y:S01]  /*2b50*/  IADD3 R3, R3, R6, RZ ;  /* 0x0000000603037210 */ /* 0x000fe20007ffe0ff */
        /* <DEDUP_REMOVED lines=9> */
[----:B-1----:R-:W-:-:S04]  /*2bf0*/  LEA R14, P0, R2, c[0x0][0x160], 0x1 ;  /* 0x00005800020e7a11 */ /* 0x002fc800078008ff */
[----:B------:R-:W-:-:S04]  /*2c00*/  IADD3 R0, R3, R0, RZ ;  /* 0x0000000003007210 */ /* 0x000fc80007ffe0ff */
[----:B------:R-:W-:Y:S02]  /*2c10*/  LEA.HI.X R5, R2, c[0x0][0x164], R0, 0x1, P0 ;  /* 0x0000590002057a11 */ /* 0x000fe400000f0c00 */
[----:B------:R-:W-:Y:S01]  /*2c20*/  @!P1 MOV R15, R251 ;  /* 0x000000fb000f9202 */ /* 0x000fe20000000f00 */
[----:B------:R-:W-:Y:S05]  /*2c30*/  BRA.DIV ~URZ, `(.L_x_2048) ;  /* 0x00016a927f007947 */ /* 0x000fea000b800000 */
[----:B------:R1:W2:Y:S02]  /*2c40*/  SHFL.IDX PT, R4, R5, RZ, 0x181f ;  /* 0x00181fff05047589 */ /* 0x0002a400000e0000 */
.L_x_2204:
[----:B------:R-:W-:Y:S05]  /*2c50*/  BRA.DIV ~URZ, `(.L_x_2049) ;  /* 0x00016ae27f007947 */ /* 0x000fea000b800000 */
[----:B------:R3:W4:Y:S02]  /*2c60*/  SHFL.IDX PT, R0, R14, RZ, 0x181f ;  /* 0x00181fff0e007589 */ /* 0x00072400000e0000 */
.L_x_2205:
[----:B------:R-:W-:Y:S01]  /*2c70*/  IMAD R13, R228, c[0x0][0x2c4], RZ ;  /* 0x0000b100e40d7a24 */ /* 0x000fe200078e02ff */
[----:B------:R-:W-:Y:S01]  /*2c80*/  IADD3 R12, R252, R242, RZ ;  /* 0x000000f2fc0c7210 */ /* 0x000fe20007ffe0ff */
[----:B------:R-:W-:Y:S03]  /*2c90*/  BSSY B0, `(.L_x_2050) ;  /* 0x0000016000007945 */ /* 0x000fe60003800000 */
[----:B------:R-:W-:-:S13]  /*2ca0*/  ISETP.GE.AND P0, PT, R12, R13, PT ;  /* 0x0000000d0c00720c */ /* 0x000fda0003f06270 */
[----:B------:R-:W-:Y:S05]  /*2cb0*/  @P0 BRA `(.L_x_2051) ;  /* 0x0000013000000947 */ /* 0x000fea0003800000 */
[----:B------:R-:W-:Y:S02]  /*2cc0*/  SHF.R.S32.HI R2, RZ, 0x1f, R218 ;  /* 0x0000001fff027819 */ /* 0x000fe400000114da */
[C---:B----4-:R-:W-:Y:S02]  /*2cd0*/  LEA R10, P0, R218.reuse, R0, 0x1 ;  /* 0x00000000da0a7211 */ /* 0x050fe400078008ff */
[----:B------:R-:W-:Y:S02]  /*2ce0*/  SHF.R.S32.HI R3, RZ, 0x1f, R224 ;  /* 0x0000001fff037819 */ /* 0x000fe400000114e0 */
[----:B--2---:R-:W-:Y:S02]  /*2cf0*/  LEA.HI.X R11, R218, R4, R2, 0x1, P0 ;  /* 0x00000004da0b7211 */ /* 0x004fe400000f0c02 */
[C---:B------:R-:W-:Y:S02]  /*2d00*/  LEA R8, P0, R224.reuse, R0, 0x1 ;  /* 0x00000000e0087211 */ /* 0x040fe400078008ff */
[----:B------:R-:W-:Y:S01]  /*2d10*/  SHF.R.S32.HI R2, RZ, 0x1f, R223 ;  /* 0x0000001fff027819 */ /* 0x000fe200000114df */
[----:B------:R-:W-:Y:S01]  /*2d20*/  @!PT LDS RZ, [RZ] ;  /* 0x00000000fffff984 */ /* 0x000fe20000000800 */
[----:B------:R-:W-:Y:S01]  /*2d30*/  @!PT LDS RZ, [RZ] ;  /* 0x00000000fffff984 */ /* 0x000fe20000000800 */
[----:B------:R-:W-:Y:S01]  /*2d40*/  @!PT LDS RZ, [RZ] ;  /* 0x00000000fffff984 */ /* 0x000fe20000000800 */
[----:B------:R2:W-:Y:S01]  /*2d50*/  LDGSTS.E.BYPASS.LTC128B.128 [R215+0x10100], [R10.64], !P2 ;  /* 0x101000000ad77fae */ /* 0x0005e2000d101d46 */
[----:B------:R-:W-:-:S02]  /*2d60*/  LEA.HI.X R9, R224, R4, R3, 0x1, P0 ;  /* 0x00000004e0097211 */ /* 0x000fc400000f0c03 */
[C---:B------:R-:W-:Y:S02]  /*2d70*/  LEA R6, P0, R223.reuse, R0, 0x1 ;  /* 0x00000000df067211 */ /* 0x040fe400078008ff */
[----:B------:R-:W-:Y:S01]  /*2d80*/  SHF.R.S32.HI R17, RZ, 0x1f, R225 ;  /* 0x0000001fff117819 */ /* 0x000fe200000114e1 */
[----:B------:R2:W-:Y:S01]  /*2d90*/  LDGSTS.E.BYPASS.LTC128B.128 [R215+0x14100], [R8.64], !P5 ;  /* 0x1410000008d77fae */ /* 0x0005e2000e901d46 */
[----:B------:R-:W-:Y:S02]  /*2da0*/  LEA.HI.X R7, R223, R4, R2, 0x1, P0 ;  /* 0x00000004df077211 */ /* 0x000fe400000f0c02 */
[----:B------:R-:W-:-:S03]  /*2db0*/  LEA R2, P0, R225, R0, 0x1 ;  /* 0x00000000e1027211 */ /* 0x000fc600078008ff */
[----:B------:R2:W-:Y:S01]  /*2dc0*/  LDGSTS.E.BYPASS.LTC128B.128 [R215+0x18100], [R6.64], !P4 ;  /* 0x1810000006d77fae */ /* 0x0005e2000e101d46 */
[----:B------:R-:W-:-:S05]  /*2dd0*/  LEA.HI.X R3, R225, R4, R17, 0x1, P0 ;  /* 0x00000004e1037211 */ /* 0x000fca00000f0c11 */
[----:B------:R2:W-:Y:S04]  /*2de0*/  LDGSTS.E.BYPASS.LTC128B.128 [R215+0x1c100], [R2.64], !P3 ;  /* 0x1c10000002d77fae */ /* 0x0005e8000d901d46 */
.L_x_2051:
[----:B------:R-:W-:Y:S05]  /*2df0*/  BSYNC B0 ;  /* 0x0000000000007941 */ /* 0x000fea0003800000 */
.L_x_2050:
[----:B------:R-:W-:Y:S05]  /*2e00*/  BRA.DIV ~URZ, `(.L_x_2052) ;  /* 0x000169a27f007947 */ /* 0x000fea000b800000 */
[----:B--2---:R2:W1:Y:S04]  /*2e10*/  SHFL.IDX PT, R4, R5, 0x1, 0x181f ;  /* 0x00381f0005047f89 */ /* 0x00446800000e0000 */
[----:B----4-:R2:W4:Y:S02]  /*2e20*/  SHFL.IDX PT, R0, R14, 0x1, 0x181f ;  /* 0x00381f000e007f89 */ /* 0x01052400000e0000 */
.L_x_2206:
[----:B------:R-:W-:Y:S01]  /*2e30*/  IADD3 R2, R12, 0x20, RZ ;  /* 0x000000200c027810 */ /* 0x000fe20007ffe0ff */
[----:B------:R-:W-:Y:S03]  /*2e40*/  BSSY B0, `(.L_x_2053) ;  /* 0x0000016000007945 */ /* 0x000fe60003800000 */
[----:B------:R-:W-:-:S13]  /*2e50*/  ISETP.GE.AND P0, PT, R2, R13, PT ;  /* 0x0000000d0200720c */ /* 0x000fda0003f06270 */
[----:B------:R-:W-:Y:S05]  /*2e60*/  @P0 BRA `(.L_x_2054) ;  /* 0x0000013000000947 */ /* 0x000fea0003800000 */
[----:B------:R-:W-:Y:S02]  /*2e70*/  SHF.R.S32.HI R3, RZ, 0x1f, R218 ;  /* 0x0000001fff037819 */ /* 0x000fe400000114da */
[C---:B----4-:R-:W-:Y:S02]  /*2e80*/  LEA R10, P0, R218.reuse, R0, 0x1 ;  /* 0x00000000da0a7211 */ /* 0x050fe400078008ff */
[----:B------:R-:W-:Y:S02]  /*2e90*/  SHF.R.S32.HI R6, RZ, 0x1f, R224 ;  /* 0x0000001fff067819 */ /* 0x000fe400000114e0 */
[----:B-1----:R-:W-:Y:S02]  /*2ea0*/  LEA.HI.X R11, R218, R4, R3, 0x1, P0 ;  /* 0x00000004da0b7211 */ /* 0x002fe400000f0c03 */
        /* <DEDUP_REMOVED lines=15> */
.L_x_2054:
[----:B------:R-:W-:Y:S05]  /*2fa0*/  BSYNC B0 ;  /* 0x0000000000007941 */ /* 0x000fea0003800000 */
.L_x_2053:
[----:B------:R-:W-:Y:S05]  /*2fb0*/  BRA.DIV ~URZ, `(.L_x_2055) ;  /* 0x000168c27f007947 */ /* 0x000fea000b800000 */
[----:B-1----:R1:W2:Y:S02]  /*2fc0*/  SHFL.IDX PT, R4, R5, 0x2, 0x181f ;  /* 0x00581f0005047f89 */ /* 0x0022a400000e0000 */
.L_x_2207:
[----:B------:R-:W-:Y:S05]  /*2fd0*/  BRA.DIV ~URZ, `(.L_x_2056) ;  /* 0x000169127f007947 */ /* 0x000fea000b800000 */
[----:B----4-:R4:W1:Y:S02]  /*2fe0*/  SHFL.IDX PT, R0, R14, 0x2, 0x181f ;  /* 0x00581f000e007f89 */ /* 0x01086400000e0000 */
.L_x_2208:
[----:B------:R-:W-:Y:S01]  /*2ff0*/  IADD3 R2, R12, 0x40, RZ ;  /* 0x000000400c027810 */ /* 0x000fe20007ffe0ff */
[----:B------:R-:W-:Y:S03]  /*3000*/  BSSY B0, `(.L_x_2057) ;  /* 0x0000016000007945 */ /* 0x000fe60003800000 */
[----:B------:R-:W-:-:S13]  /*3010*/  ISETP.GE.AND P0, PT, R2, R13, PT ;  /* 0x0000000d0200720c */ /* 0x000fda0003f06270 */
[----:B------:R-:W-:Y:S05]  /*3020*/  @P0 BRA `(.L_x_2058) ;  /* 0x0000013000000947 */ /* 0x000fea0003800000 */
[----:B------:R-:W-:Y:S02]  /*3030*/  SHF.R.S32.HI R3, RZ, 0x1f, R218 ;  /* 0x0000001fff037819 */ /* 0x000fe400000114da */
[C---:B-1----:R-:W-:Y:S02]  /*3040*/  LEA R10, P0, R218.reuse, R0, 0x1 ;  /* 0x00000000da0a7211 */ /* 0x042fe400078008ff */
        /* <DEDUP_REMOVED lines=17> */
.L_x_2058:
[----:B------:R-:W-:Y:S05]  /*3160*/  BSYNC B0 ;  /* 0x0000000000007941 */ /* 0x000fea0003800000 */
.L_x_2057:
[----:B------:R-:W-:Y:S05]  /*3170*/  BRA.DIV ~URZ, `(.L_x_2059) ;  /* 0x000167e27f007947 */ /* 0x000fea000b800000 */
[----:B--2---:R2:W3:Y:S04]  /*3180*/  SHFL.IDX PT, R4, R5, 0x3, 0x181f ;  /* 0x00781f0005047f89 */ /* 0x0044e800000e0000 */
[----:B-1----:R2:W1:Y:S02]  /*3190*/  SHFL.IDX PT, R0, R14, 0x3, 0x181f ;  /* 0x00781f000e007f89 */ /* 0x00246400000e0000 */
.L_x_2209:
[----:B------:R-:W-:Y:S01]  /*31a0*/  IADD3 R2, R12, 0x60, RZ ;  /* 0x000000600c027810 */ /* 0x000fe20007ffe0ff */
[----:B-----5:R-:W-:Y:S01]  /*31b0*/  IMAD.WIDE.U32 R236, R15, c[0x0][0x2b0], RZ ;  /* 0x0000ac000fec7a25 */ /* 0x020fe200078e00ff */
[----:B------:R-:W-:Y:S02]  /*31c0*/  SHF.R.S32.HI R19, RZ, 0x1f, R218 ;  /* 0x0000001fff137819 */ /* 0x000fe400000114da */
[----:B------:R-:W-:Y:S02]  /*31d0*/  ISETP.GE.AND P0, PT, R2, R13, PT ;  /* 0x0000000d0200720c */ /* 0x000fe40003f06270 */
[----:B------:R-:W-:-:S02]  /*31e0*/  SHF.R.S32.HI R18, RZ, 0x1f, R224 ;  /* 0x0000001fff127819 */ /* 0x000fc400000114e0 */
[----:B------:R-:W-:Y:S02]  /*31f0*/  SHF.R.S32.HI R17, RZ, 0x1f, R223 ;  /* 0x0000001fff117819 */ /* 0x000fe400000114df */
[----:B--234-:R-:W-:-:S07]  /*3200*/  SHF.R.S32.HI R14, RZ, 0x1f, R225 ;  /* 0x0000001fff0e7819 */ /* 0x01cfce00000114e1 */
[----:B-1----:R-:W-:-:S04]  /*3210*/  @!P0 LEA R2, P1, R218, R0, 0x1 ;  /* 0x00000000da028211 */ /* 0x002fc800078208ff */
[----:B------:R-:W-:Y:S02]  /*3220*/  @!P0 LEA.HI.X R3, R218, R4, R19, 0x1, P1 ;  /* 0x00000004da038211 */ /* 0x000fe400008f0c13 */
        /* <DEDUP_REMOVED lines=19> */
[----:B------:R-:W3:Y:S01]  /*3360*/  LDL.LU R5, [R1] ;  /* 0x0000000001057983 */ /* 0x000ee20000300800 */
[----:B------:R-:W-:Y:S02]  /*3370*/  IMAD.MOV.U32 R103, RZ, RZ, c[0x0][0x2b8] ;  /* 0x0000ae00ff677624 */ /* 0x000fe400078e00ff */
[----:B------:R-:W-:-:S02]  /*3380*/  IMAD.SHL.U32 R100, R97, 0x40, RZ ;  /* 0x0000004061647824 */ /* 0x000fc400078e00ff */
[----:B------:R-:W-:Y:S01]  /*3390*/  IMAD.MOV.U32 R217, RZ, RZ, RZ ;  /* 0x000000ffffd97224 */ /* 0x000fe200078e00ff */
[----:B------:R-:W-:Y:S01]  /*33a0*/  ISETP.NE.AND P1, PT, R103, 0x1, PT ;  /* 0x000000016700780c */ /* 0x000fe20003f25270 */
[----:B--2---:R-:W-:-:S05]  /*33b0*/  IMAD.IADD R2, R229, 0x1, R100 ;  /* 0x00000001e5027824 */ /* 0x004fca00078e0264 */
[C---:B------:R-:W-:Y:S01]  /*33c0*/  ISETP.GE.AND P0, PT, R2.reuse, R227, PT ;  /* 0x000000e30200720c */ /* 0x040fe20003f06270 */
[----:B------:R-:W-:-:S03]  /*33d0*/  IMAD.IADD R2, R2, 0x1, R232 ;  /* 0x0000000102027824 */ /* 0x000fc600078e02e8 */
[----:B------:R-:W-:Y:S01]  /*33e0*/  ISETP.GT.OR P0, PT, R229, 0x3f, P0 ;  /* 0x0000003fe500780c */ /* 0x000fe20000704670 */
[----:B------:R-:W-:Y:S02]  /*33f0*/  IMAD.MOV.U32 R0, RZ, RZ, R2 ;  /* 0x000000ffff007224 */ /* 0x000fe400078e0002 */
[----:B------:R-:W-:-:S05]  /*3400*/  @P1 IMAD.HI.U32 R3, R2, c[0x0][0x2bc], RZ ;  /* 0x0000af0002031a27 */ /* 0x000fca00078e00ff */
[----:B------:R-:W-:Y:S01]  /*3410*/  @P1 SHF.R.U32.HI R0, RZ, c[0x0][0x2c0], R3 ;  /* 0x0000b000ff001a19 */ /* 0x000fe20000011603 */
[----:B------:R-:W-:Y:S01]  /*3420*/  BAR.SYNC.DEFER_BLOCKING 0x0 ;  /* 0x0000000000007b1d */ /* 0x000fe20000010000 */
[----:B---3--:R-:W-:-:S04]  /*3430*/  LOP3.LUT R5, R5, 0xfffffffe, RZ, 0xc0, !PT ;  /* 0xfffffffe05057812 */ /* 0x008fc800078ec0ff */
[----:B------:R-:W-:Y:S02]  /*3440*/  @P1 LOP3.LUT R5, R5, 0x1, RZ, 0xfc, !PT ;  /* 0x0000000105051812 */ /* 0x000fe400078efcff */
[----:B------:R-:W-:-:S03]  /*3450*/  @!P0 IADD3 R3, P1, R0, R236, RZ ;  /* 0x000000ec00038210 */ /* 0x000fc60007f3e0ff */
[----:B------:R1:W-:Y:S02]  /*3460*/  STL [R1], R5 ;  /* 0x0000000501007387 */ /* 0x0003e40000100800 */
[----:B-1----:R-:W-:Y:S02]  /*3470*/  @!P0 LEA.HI.X.SX32 R5, R0, R240, 0x1, P1 ;  /* 0x000000f000058211 */ /* 0x002fe400008f0eff */
[----:B------:R-:W-:-:S04]  /*3480*/  @!P0 LEA R4, P1, R3, c[0x0][0x2a0], 0x2 ;  /* 0x0000a80003048a11 */ /* 0x000fc800078210ff */
[----:B------:R-:W-:-:S05]  /*3490*/  @!P0 LEA.HI.X R5, R3, c[0x0][0x2a4], R5, 0x2, P1 ;  /* 0x0000a90003058a11 */ /* 0x000fca00008f1405 */
[----:B------:R-:W2:Y:S01]  /*34a0*/  @!P0 LDG.E R217, [R4.64] ;  /* 0x0000000604d98981 */ /* 0x000ea2000c1e1900 */
[----:B------:R-:W-:Y:S01]  /*34b0*/  IMAD.MOV R0, RZ, RZ, -R0 ;  /* 0x000000ffff007224 */ /* 0x000fe200078e0a00 */
[----:B------:R-:W-:Y:S01]  /*34c0*/  SHF.L.U64.HI R93, R224, 0x1, R18 ;  /* 0x00000001e05d7819 */ /* 0x000fe20000010212 */
[----:B------:R-:W-:Y:S01]  /*34d0*/  IMAD.WIDE.U32 R234, R16, c[0x0][0x1e8], RZ ;  /* 0x00007a0010ea7a25 */ /* 0x000fe200078e00ff */
[----:B------:R-:W-:Y:S01]  /*34e0*/  SHF.L.U64.HI R92, R218, 0x1, R19 ;  /* 0x00000001da5c7819 */ /* 0x000fe20000010213 */
[----:B------:R-:W-:Y:S01]  /*34f0*/  BSSY B0, `(.L_x_2060) ;  /* 0x00001ad000007945 */ /* 0x000fe20003800000 */
[----:B------:R-:W-:Y:S01]  /*3500*/  IADD3 R200, R201, 0x20, RZ ;  /* 0x00000020c9c87810 */ /* 0x000fe20007ffe0ff */
[----:B------:R-:W-:Y:S01]  /*3510*/  IMAD R219, R0, c[0x0][0x2b8], R2 ;  /* 0x0000ae0000db7a24 */ /* 0x000fe200078e0202 */
[----:B------:R-:W-:Y:S01]  /*3520*/  SHF.L.U64.HI R95, R225, 0x1, R14 ;  /* 0x00000001e15f7819 */ /* 0x000fe2000001020e */
[----:B------:R-:W-:Y:S01]  /*3530*/  IMAD R233, R16, c[0x0][0x1ec], R235 ;  /* 0x00007b0010e97a24 */ /* 0x000fe200078e02eb */
[----:B------:R-:W-:Y:S01]  /*3540*/  SHF.L.U64.HI R94, R223, 0x1, R17 ;  /* 0x00000001df5e7819 */ /* 0x000fe20000010211 */
[----:B------:R-:W-:Y:S01]  /*3550*/  IMAD.WIDE.U32 R2, R219, c[0x0][0x1e0], RZ ;  /* 0x00007800db027a25 */ /* 0x000fe200078e00ff */
[----:B------:R-:W-:-:S03]  /*3560*/  SHF.R.S32.HI R9, RZ, 0x1f, R219 ;  /* 0x0000001fff097819 */ /* 0x000fc600000114db */
[----:B------:R-:W-:Y:S02]  /*3570*/  IMAD.IADD R96, R227, 0x1, -R100 ;  /* 0x00000001e3607824 */ /* 0x000fe400078e0a64 */
[----:B------:R-:W-:Y:S02]  /*3580*/  IMAD R0, R9, c[0x0][0x1e0], RZ ;  /* 0x0000780009007a24 */ /* 0x000fe400078e02ff */
[----:B------:R-:W-:Y:S02]  /*3590*/  IMAD.IADD R13, R96, 0x1, -R252 ;  /* 0x00000001600d7824 */ /* 0x000fe400078e0afc */
[----:B------:R-:W-:Y:S02]  /*35a0*/  IMAD R0, R219, c[0x0][0x1e4], R0 ;  /* 0x00007900db007a24 */ /* 0x000fe400078e0200 */
[----:B------:R-:W-:-:S04]  /*35b0*/  IMAD.WIDE.U32 R238, R16, c[0x0][0x210], RZ ;  /* 0x0000840010ee7a25 */ /* 0x000fc800078e00ff */
[----:B------:R-:W-:Y:S02]  /*35c0*/  IMAD.IADD R3, R3, 0x1, R0 ;  /* 0x0000000103037824 */ /* 0x000fe400078e0200 */
[----:B------:R-:W-:Y:S02]  /*35d0*/  IMAD R241, R16, c[0x0][0x214], R239 ;  /* 0x0000850010f17a24 */ /* 0x000fe400078e02ef */
[----:B------:R-:W-:Y:S02]  /*35e0*/  IMAD.SHL.U32 R99, R224, 0x2, RZ ;  /* 0x00000002e0637824 */ /* 0x000fe400078e00ff */
[----:B------:R-:W-:Y:S02]  /*35f0*/  IMAD.SHL.U32 R98, R218, 0x2, RZ ;  /* 0x00000002da627824 */ /* 0x000fe400078e00ff */
[----:B------:R-:W-:Y:S02]  /*3600*/  IMAD.SHL.U32 R102, R225, 0x2, RZ ;  /* 0x00000002e1667824 */ /* 0x000fe400078e00ff */
[----:B------:R-:W-:Y:S01]  /*3610*/  IMAD.SHL.U32 R101, R223, 0x2, RZ ;  /* 0x00000002df657824 */ /* 0x000fe200078e00ff */
[----:B--2---:R-:W-:Y:S01]  /*3620*/  SHF.R.S32.HI R10, RZ, 0x1f, R217 ;  /* 0x0000001fff0a7819 */ /* 0x004fe200000114d9 */
[----:B------:R-:W-:-:S04]  /*3630*/  IMAD.WIDE.U32 R2, R217, c[0x0][0x1f0], R2 ;  /* 0x00007c00d9027a25 */ /* 0x000fc800078e0002 */
[----:B------:R-:W-:-:S04]  /*3640*/  IMAD R0, R10, c[0x0][0x1f0], RZ ;  /* 0x00007c000a007a24 */ /* 0x000fc800078e02ff */
[----:B------:R-:W-:Y:S01]  /*3650*/  IMAD R4, R217, c[0x0][0x1f4], R0 ;  /* 0x00007d00d9047a24 */ /* 0x000fe200078e0200 */
[----:B------:R-:W-:-:S04]  /*3660*/  IADD3 R0, P0, R2, R234, RZ ;  /* 0x000000ea02007210 */ /* 0x000fc80007f1e0ff */
[----:B------:R-:W-:Y:S02]  /*3670*/  IADD3.X R2, R233, R3, R4, P0, !PT ;  /* 0x00000003e9027210 */ /* 0x000fe400007fe404 */
[----:B------:R-:W-:-:S04]  /*3680*/  LEA R3, P0, R0, c[0x0][0x1c8], 0x1 ;  /* 0x0000720000037a11 */ /* 0x000fc800078008ff */
[----:B------:R-:W-:Y:S01]  /*3690*/  LEA.HI.X R11, R0, c[0x0][0x1cc], R2, 0x1, P0 ;  /* 0x00007300000b7a11 */ /* 0x000fe200000f0c02 */
[----:B------:R-:W-:Y:S01]  /*36a0*/  SHFL.IDX PT, R8, R3, 0x1, 0x181f ;  /* 0x00381f0003087f89 */ /* 0x000fe200000e0000 */
[----:B------:R-:W-:-:S03]  /*36b0*/  ISETP.GE.AND P0, PT, R13, 0x1, PT ;  /* 0x000000010d00780c */ /* 0x000fc60003f06270 */
[----:B------:R1:W2:Y:S04]  /*36c0*/  SHFL.IDX PT, R0, R3, RZ, 0x181f ;  /* 0x00181fff03007589 */ /* 0x0002a800000e0000 */
[----:B------:R-:W3:Y:S06]  /*36d0*/  SHFL.IDX PT, R2, R11, RZ, 0x181f ;  /* 0x00181fff0b027589 */ /* 0x000eec00000e0000 */
[----:B------:R-:W-:-:S02]  /*36e0*/  @P0 ISETP.GE.AND P2, PT, R218, c[0x0][0x1d4], PT ;  /* 0x00007500da000a0c */ /* 0x000fc40003f46270 */
[----:B------:R-:W-:Y:S01]  /*36f0*/  @P0 ISETP.GE.AND P3, PT, R224, c[0x0][0x1d4], PT ;  /* 0x00007500e0000a0c */ /* 0x000fe20003f66270 */
[----:B-1----:R-:W-:Y:S01]  /*3700*/  IMAD R3, R9, c[0x0][0x208], RZ ;  /* 0x0000820009037a24 */ /* 0x002fe200078e02ff */
[C---:B--2---:R-:W-:Y:S01]  /*3710*/  @P0 LEA R4, P1, R218.reuse, R0, 0x1 ;  /* 0x00000000da040211 */ /* 0x044fe200078208ff */
[----:B------:R-:W1:Y:S02]  /*3720*/  SHFL.IDX PT, R9, R11, 0x1, 0x181f ;  /* 0x00381f000b097f89 */ /* 0x000e6400000e0000 */
[----:B------:R-:W-:Y:S01]  /*3730*/  IMAD R3, R219, c[0x0][0x20c], R3 ;  /* 0x00008300db037a24 */ /* 0x000fe200078e0203 */
[----:B---3--:R-:W-:Y:S02]  /*3740*/  @P0 LEA.HI.X R5, R218, R2, R19, 0x1, P1 ;  /* 0x00000002da050211 */ /* 0x008fe400008f0c13 */
[----:B------:R-:W-:-:S03]  /*3750*/  @P0 LEA R6, P1, R224, R0, 0x1 ;  /* 0x00000000e0060211 */ /* 0x000fc600078208ff */
[----:B------:R2:W-:Y:S01]  /*3760*/  @P0 LDGSTS.E.BYPASS.LTC128B.128 [R215+0x8100], [R4.64], !P2 ;  /* 0x0810000004d70fae */ /* 0x0005e2000d101d46 */
[----:B------:R-:W-:Y:S02]  /*3770*/  @P0 ISETP.GE.AND P2, PT, R223, c[0x0][0x1d4], PT ;  /* 0x00007500df000a0c */ /* 0x000fe40003f46270 */
[----:B------:R-:W-:-:S05]  /*3780*/  @P0 LEA.HI.X R7, R224, R2, R18, 0x1, P1 ;  /* 0x00000002e0070211 */ /* 0x000fca00008f0c12 */
[----:B------:R3:W-:Y:S01]  /*3790*/  @P0 LDGSTS.E.BYPASS.LTC128B.128 [R215+0xa100], [R6.64], !P3 ;  /* 0x0a10000006d70fae */ /* 0x0007e2000d901d46 */
[----:B------:R-:W-:-:S13]  /*37a0*/  ISETP.GE.AND P3, PT, R13, 0x21, PT ;  /* 0x000000210d00780c */ /* 0x000fda0003f66270 */
[----:B------:R-:W-:Y:S02]  /*37b0*/  @P3 ISETP.GE.AND P4, PT, R225, c[0x0][0x1d4], PT ;  /* 0x00007500e1003a0c */ /* 0x000fe40003f86270 */
[----:B--2---:R-:W-:-:S04]  /*37c0*/  @P0 LEA R4, P1, R223, R0, 0x1 ;  /* 0x00000000df040211 */ /* 0x004fc800078208ff */
[----:B------:R-:W-:Y:S02]  /*37d0*/  @P0 LEA.HI.X R5, R223, R2, R17, 0x1, P1 ;  /* 0x00000002df050211 */ /* 0x000fe400008f0c11 */
[----:B---3--:R-:W-:-:S03]  /*37e0*/  @P0 LEA R6, P1, R225, R0, 0x1 ;  /* 0x00000000e1060211 */ /* 0x008fc600078208ff */
[----:B------:R2:W-:Y:S01]  /*37f0*/  @P0 LDGSTS.E.BYPASS.LTC128B.128 [R215+0xc100], [R4.64], !P2 ;  /* 0x0c10000004d70fae */ /* 0x0005e2000d101d46 */
[C---:B------:R-:W-:Y:S01]  /*3800*/  @P0 ISETP.GE.AND P2, PT, R225.reuse, c[0x0][0x1d4], PT ;  /* 0x00007500e1000a0c */ /* 0x040fe20003f46270 */
[----:B------:R-:W-:Y:S01]  /*3810*/  IMAD R0, R10, c[0x0][0x218], RZ ;  /* 0x000086000a007a24 */ /* 0x000fe200078e02ff */
[----:B------:R-:W-:-:S03]  /*3820*/  @P0 LEA.HI.X R7, R225, R2, R14, 0x1, P1 ;  /* 0x00000002e1070211 */ /* 0x000fc600008f0c0e */
[----:B------:R-:W-:-:S08]  /*3830*/  IMAD R10, R217, c[0x0][0x21c], R0 ;  /* 0x00008700d90a7a24 */ /* 0x000fd000078e0200 */
[----:B------:R3:W-:Y:S01]  /*3840*/  @P0 LDGSTS.E.BYPASS.LTC128B.128 [R215+0xe100], [R6.64], !P2 ;  /* 0x0e10000006d70fae */ /* 0x0007e2000d101d46 */
[----:B------:R-:W-:Y:S01]  /*3850*/  @P3 ISETP.GE.AND P2, PT, R218, c[0x0][0x1d4], PT ;  /* 0x00007500da003a0c */ /* 0x000fe20003f46270 */
[----:B--2---:R-:W-:-:S04]  /*3860*/  IMAD.WIDE.U32 R4, R219, c[0x0][0x208], RZ ;  /* 0x00008200db047a25 */ /* 0x004fc800078e00ff */
[----:B------:R-:W-:Y:S02]  /*3870*/  IMAD.IADD R3, R5, 0x1, R3 ;  /* 0x0000000105037824 */ /* 0x000fe400078e0203 */
[----:B------:R-:W-:Y:S01]  /*3880*/  IMAD.MOV.U32 R2, RZ, RZ, R4 ;  /* 0x000000ffff027224 */ /* 0x000fe200078e0004 */
[----:B------:R-:W-:-:S03]  /*3890*/  @P3 LEA R4, P0, R224, R8, 0x1 ;  /* 0x00000008e0043211 */ /* 0x000fc600078008ff */
[----:B------:R-:W-:Y:S01]  /*38a0*/  IMAD.WIDE.U32 R2, R217, c[0x0][0x218], R2 ;  /* 0x00008600d9027a25 */ /* 0x000fe200078e0002 */
[-C--:B-1----:R-:W-:Y:S02]  /*38b0*/  @P3 LEA.HI.X R5, R224, R9.reuse, R18, 0x1, P0 ;  /* 0x00000009e0053211 */ /* 0x082fe400000f0c12 */
[----:B---3--:R-:W-:Y:S02]  /*38c0*/  @P3 LEA R6, P1, R218, R8, 0x1 ;  /* 0x00000008da063211 */ /* 0x008fe400078208ff */
[----:B------:R-:W-:Y:S02]  /*38d0*/  IADD3 R0, P0, R2, R238, RZ ;  /* 0x000000ee02007210 */ /* 0x000fe40007f1e0ff */
[----:B------:R-:W-:Y:S02]  /*38e0*/  @P3 LEA.HI.X R7, R218, R9, R19, 0x1, P1 ;  /* 0x00000009da073211 */ /* 0x000fe400008f0c13 */
[----:B------:R-:W-:Y:S02]  /*38f0*/  @P3 ISETP.GE.AND P1, PT, R224, c[0x0][0x1d4], PT ;  /* 0x00007500e0003a0c */ /* 0x000fe40003f26270 */
[----:B------:R-:W-:Y:S01]  /*3900*/  IADD3.X R2, R241, R3, R10, P0, !PT ;  /* 0x00000003f1027210 */ /* 0x000fe200007fe40a */
[----:B------:R1:W-:Y:S01]  /*3910*/  @P3 LDGSTS.E.BYPASS.LTC128B.128 [R215+0x9100], [R6.64], !P2 ;  /* 0x0910000006d73fae */ /* 0x0003e2000d101d46 */
[----:B------:R-:W-:-:S02]  /*3920*/  LEA R3, P0, R0, c[0x0][0x1f8], 0x1 ;  /* 0x00007e0000037a11 */ /* 0x000fc400078008ff */
[----:B------:R-:W-:Y:S02]  /*3930*/  @P3 ISETP.GE.AND P2, PT, R223, c[0x0][0x1d4], PT ;  /* 0x00007500df003a0c */ /* 0x000fe40003f46270 */
[----:B------:R-:W-:Y:S01]  /*3940*/  LEA.HI.X R10, R0, c[0x0][0x1fc], R2, 0x1, P0 ;  /* 0x00007f00000a7a11 */ /* 0x000fe200000f0c02 */
[----:B------:R-:W-:Y:S04]  /*3950*/  SHFL.IDX PT, R12, R3, 0x1, 0x181f ;  /* 0x00381f00030c7f89 */ /* 0x000fe800000e0000 */
[----:B------:R2:W-:Y:S04]  /*3960*/  @P3 LDGSTS.E.BYPASS.LTC128B.128 [R215+0xb100], [R4.64], !P1 ;  /* 0x0b10000004d73fae */ /* 0x0005e8000c901d46 */
[----:B------:R-:W3:Y:S04]  /*3970*/  SHFL.IDX PT, R0, R3, RZ, 0x181f ;  /* 0x00181fff03007589 */ /* 0x000ee800000e0000 */
[----:B------:R-:W4:Y:S04]  /*3980*/  SHFL.IDX PT, R2, R10, RZ, 0x181f ;  /* 0x00181fff0a027589 */ /* 0x000f2800000e0000 */
[----:B------:R-:W5:Y:S01]  /*3990*/  SHFL.IDX PT, R3, R10, 0x1, 0x181f ;  /* 0x00381f000a037f89 */ /* 0x000f6200000e0000 */
[----:B-1----:R-:W-:-:S04]  /*39a0*/  @P3 LEA R6, P0, R225, R8, 0x1 ;  /* 0x00000008e1063211 */ /* 0x002fc800078008ff */
[----:B------:R-:W-:Y:S02]  /*39b0*/  @P3 LEA.HI.X R7, R225, R9, R14, 0x1, P0 ;  /* 0x00000009e1073211 */ /* 0x000fe400000f0c0e */
[----:B--2---:R-:W-:-:S04]  /*39c0*/  @P3 LEA R4, P1, R223, R8, 0x1 ;  /* 0x00000008df043211 */ /* 0x004fc800078208ff */
[----:B------:R-:W-:-:S05]  /*39d0*/  @P3 LEA.HI.X R5, R223, R9, R17, 0x1, P1 ;  /* 0x00000009df053211 */ /* 0x000fca00008f0c11 */
[----:B------:R1:W-:Y:S04]  /*39e0*/  @P3 LDGSTS.E.BYPASS.LTC128B.128 [R215+0xd100], [R4.64], !P2 ;  /* 0x0d10000004d73fae */ /* 0x0003e8000d101d46 */
[----:B------:R1:W-:Y:S01]  /*39f0*/  @P3 LDGSTS.E.BYPASS.LTC128B.128 [R215+0xf100], [R6.64], !P4 ;  /* 0x0f10000006d73fae */ /* 0x0003e2000e101d46 */
[----:B------:R-:W-:Y:S02]  /*3a00*/  R2P PR, R230, 0x6 ;  /* 0x00000006e6007804 */ /* 0x000fe40000000000 */
[C---:B---3--:R-:W-:Y:S01]  /*3a10*/  IADD3 R18, P0, R0.reuse, R99, RZ ;  /* 0x0000006300127210 */ /* 0x048fe20007f1e0ff */
[----:B------:R-:W0:Y:S01]  /*3a20*/  LDGDEPBAR ;  /* 0x00000000000079af */ /* 0x000e220000000000 */
[-C--:B------:R-:W-:Y:S02]  /*3a30*/  IADD3 R20, P3, R0, R98.reuse, RZ ;  /* 0x0000006200147210 */ /* 0x080fe40007f7e0ff */
[----:B------:R-:W-:Y:S01]  /*3a40*/  ISETP.GE.AND P5, PT, R224, c[0x0][0x1d4], PT ;  /* 0x00007500e0007a0c */ /* 0x000fe20003fa6270 */
[----:B----4-:R-:W-:Y:S01]  /*3a50*/  IMAD.X R19, R2, 0x1, R93, P0 ;  /* 0x0000000102137824 */ /* 0x010fe200000e065d */
[----:B------:R-:W-:Y:S01]  /*3a60*/  IADD3 R22, P0, R12, R98, RZ ;  /* 0x000000620c167210 */ /* 0x000fe20007f1e0ff */
[----:B------:R-:W-:Y:S01]  /*3a70*/  IMAD.X R21, R2, 0x1, R92, P3 ;  /* 0x0000000102157824 */ /* 0x000fe200018e065c */
[----:B------:R-:W-:-:S02]  /*3a80*/  ISETP.GE.AND P3, PT, R218, c[0x0][0x1d4], PT ;  /* 0x00007500da007a0c */ /* 0x000fc40003f66270 */
[----:B------:R-:W-:Y:S01]  /*3a90*/  IADD3 R16, P4, R0, R101, RZ ;  /* 0x0000006500107210 */ /* 0x000fe20007f9e0ff */
[----:B-----5:R-:W-:Y:S01]  /*3aa0*/  IMAD.X R23, R3, 0x1, R92, P0 ;  /* 0x0000000103177824 */ /* 0x020fe200000e065c */
[----:B------:R-:W-:Y:S02]  /*3ab0*/  ISETP.LT.OR P0, PT, R13, 0x1, P3 ;  /* 0x000000010d00780c */ /* 0x000fe40001f01670 */
[----:B------:R-:W-:Y:S01]  /*3ac0*/  @P1 IADD3 R200, R201, -0x20, RZ ;  /* 0xffffffe0c9c81810 */ /* 0x000fe20007ffe0ff */
[----:B------:R-:W-:Y:S01]  /*3ad0*/  IMAD.X R17, R2, 0x1, R94, P4 ;  /* 0x0000000102117824 */ /* 0x000fe200020e065e */
[----:B------:R-:W-:Y:S01]  /*3ae0*/  IADD3 R14, P1, R0, R102, RZ ;  /* 0x00000066000e7210 */ /* 0x000fe20007f3e0ff */
[----:B------:R-:W-:Y:S01]  /*3af0*/  IMAD.MOV.U32 R0, RZ, RZ, 0x40 ;  /* 0x00000040ff007424 */ /* 0x000fe200078e00ff */
[----:B------:R-:W-:Y:S02]  /*3b00*/  ISETP.GE.AND P4, PT, R225, c[0x0][0x1d4], PT ;  /* 0x00007500e1007a0c */ /* 0x000fe40003f86270 */
[----:B------:R-:W-:Y:S01]  /*3b10*/  ISETP.GT.AND P6, PT, R229, 0x3f, PT ;  /* 0x0000003fe500780c */ /* 0x000fe20003fc4270 */
[----:B------:R-:W-:Y:S01]  /*3b20*/  IMAD.X R15, R2, 0x1, R95, P1 ;  /* 0x00000001020f7824 */ /* 0x000fe200008e065f */
[----:B------:R-:W-:-:S02]  /*3b30*/  ISETP.GE.AND P1, PT, R223, c[0x0][0x1d4], PT ;  /* 0x00007500df007a0c */ /* 0x000fc40003f26270 */
[----:B------:R-:W-:Y:S01]  /*3b40*/  SEL R0, R0, 0xffffffc0, !P2 ;  /* 0xffffffc000007807 */ /* 0x000fe20005000000 */
[----:B------:R-:W-:-:S04]  /*3b50*/  DEPBAR.LE SB0, 0x1 ;  /* 0x000080400000791a */ /* 0x000fc80000000000 */
[----:B------:R-:W-:-:S04]  /*3b60*/  DEPBAR.LE SB0, 0x0 ;  /* 0x000080000000791a */ /* 0x000fc80000000000 */
[----:B------:R-:W-:Y:S01]  /*3b70*/  BAR.SYNC.DEFER_BLOCKING 0x0 ;  /* 0x0000000000007b1d */ /* 0x000fe20000010000 */
[----:B------:R-:W-:-:S05]  /*3b80*/  IMAD.IADD R203, R201, 0x1, R0 ;  /* 0x00000001c9cb7824 */ /* 0x000fca00078e0200 */
[----:B-1----:R-:W-:Y:S04]  /*3b90*/  LDSM.16.M88.4 R4, [R208] ;  /* 0x00000000d004783b */ /* 0x002fe80000000200 */
[----:B------:R-:W1:Y:S04]  /*3ba0*/  LDSM.16.M88.4 R28, [R201] ;  /* 0x00000000c91c783b */ /* 0x000e680000000200 */
[----:B------:R-:W2:Y:S04]  /*3bb0*/  LDSM.16.M88.4 R32, [R201+0x800] ;  /* 0x00080000c920783b */ /* 0x000ea80000000200 */
[----:B------:R-:W-:Y:S04]  /*3bc0*/  LDSM.16.M88.4 R40, [R201+0x1000] ;  /* 0x00100000c928783b */ /* 0x000fe80000000200 */
[----:B------:R-:W3:Y:S04]  /*3bd0*/  LDSM.16.M88.4 R48, [R201+0x1800] ;  /* 0x00180000c930783b */ /* 0x000ee80000000200 */
[----:B------:R-:W-:Y:S04]  /*3be0*/  LDSM.16.M88.4 R8, [R209] ;  /* 0x00000000d108783b */ /* 0x000fe80000000200 */
[----:B------:R-:W-:Y:S04]  /*3bf0*/  LDSM.16.M88.4 R44, [R200] ;  /* 0x00000000c82c783b */ /* 0x000fe80000000200 */
[----:B------:R-:W4:Y:S04]  /*3c00*/  LDSM.16.M88.4 R52, [R200+0x800] ;  /* 0x00080000c834783b */ /* 0x000f280000000200 */
[----:B------:R-:W-:Y:S04]  /*3c10*/  LDSM.16.M88.4 R72, [R200+0x1000] ;  /* 0x00100000c848783b */ /* 0x000fe80000000200 */
[----:B------:R-:W5:Y:S04]  /*3c20*/  LDSM.16.M88.4 R76, [R200+0x1800] ;  /* 0x00180000c84c783b */ /* 0x000f680000000200 */
[----:B------:R-:W-:Y:S01]  /*3c30*/  @!PT LDS RZ, [RZ] ;  /* 0x00000000fffff984 */ /* 0x000fe20000000800 */
[----:B------:R-:W-:Y:S01]  /*3c40*/  @!PT LDS RZ, [RZ] ;  /* 0x00000000fffff984 */ /* 0x000fe20000000800 */
[----:B------:R-:W-:Y:S01]  /*3c50*/  @!PT LDS RZ, [RZ] ;  /* 0x00000000fffff984 */ /* 0x000fe20000000800 */
[----:B------:R3:W-:Y:S01]  /*3c60*/  LDGSTS.E.BYPASS.LTC128B.128 [R215+0x100], [R20.64], !P0 ;  /* 0x0010000014d77fae */ /* 0x0007e2000c101d46 */
[C---:B------:R-:W-:Y:S01]  /*3c70*/  ISETP.LT.OR P0, PT, R13.reuse, 0x1, P5 ;  /* 0x000000010d00780c */ /* 0x040fe20002f01670 */
[C---:B-1----:R-:W-:Y:S08]  /*3c80*/  HMMA.16816.F32.BF16 R36, R4.reuse, R28, RZ ;  /* 0x0000001c0424723c */ /* 0x042ff000000418ff */
[----:B--2---:R-:W-:Y:S04]  /*3c90*/  HMMA.16816.F32.BF16 R24, R4, R32, RZ ;  /* 0x000000200418723c */ /* 0x004fe800000418ff */
[----:B------:R1:W-:Y:S01]  /*3ca0*/  LDGSTS.E.BYPASS.LTC128B.128 [R215+0x2100], [R18.64], !P0 ;  /* 0x0210000012d77fae */ /* 0x0003e2000c101d46 */
[----:B------:R-:W-:-:S02]  /*3cb0*/  ISETP.LT.OR P0, PT, R13, 0x1, P1 ;  /* 0x000000010d00780c */ /* 0x000fc40000f01670 */
[----:B------:R-:W-:Y:S01]  /*3cc0*/  ISETP.LT.OR P1, PT, R13, 0x21, P1 ;  /* 0x000000210d00780c */ /* 0x000fe20000f21670 */
[C---:B------:R-:W-:Y:S10]  /*3cd0*/  HMMA.16816.F32.BF16 R28, R4.reuse, R30, RZ ;  /* 0x0000001e041c723c */ /* 0x040ff400000418ff */
[----:B------:R2:W-:Y:S01]  /*3ce0*/  LDGSTS.E.BYPASS.LTC128B.128 [R215+0x4100], [R16.64], !P0 ;  /* 0x0410000010d77fae */ /* 0x0005e2000c101d46 */
[C---:B---3--:R-:W-:Y:S08]  /*3cf0*/  HMMA.16816.F32.BF16 R64, R4.reuse, R48, RZ ;  /* 0x000000300440723c */ /* 0x048ff000000418ff */
[----:B------:R-:W-:Y:S08]  /*3d00*/  HMMA.16816.F32.BF16 R60, R4, R50, RZ ;  /* 0x00000032043c723c */ /* 0x000ff000000418ff */
[C---:B----4-:R-:W-:Y:S08]  /*3d10*/  HMMA.16816.F32.BF16 R48, R8.reuse, R52, R24 ;  /* 0x000000340830723c */ /* 0x050ff00000041818 */
[----:B------:R-:W-:Y:S01]  /*3d20*/  HMMA.16816.F32.BF16 R68, R8, R44, R36 ;  /* 0x0000002c0844723c */ /* 0x000fe20000041824 */
[----:B--2---:R-:W-:-:S05]  /*3d30*/  IADD3 R16, P0, R12, R99, RZ ;  /* 0x000000630c107210 */ /* 0x004fca0007f1e0ff */
[----:B------:R-:W-:Y:S01]  /*3d40*/  IMAD.X R17, R3, 0x1, R93, P0 ;  /* 0x0000000103117824 */ /* 0x000fe200000e065d */
[----:B------:R-:W-:Y:S01]  /*3d50*/  ISETP.LT.OR P0, PT, R13, 0x1, P4 ;  /* 0x000000010d00780c */ /* 0x000fe20002701670 */
[C---:B------:R-:W-:Y:S08]  /*3d60*/  HMMA.16816.F32.BF16 R56, R8.reuse, R46, R28 ;  /* 0x0000002e0838723c */ /* 0x040ff0000004181c */
[----:B-----5:R-:W-:Y:S04]  /*3d70*/  HMMA.16816.F32.BF16 R28, R8, R78, R60 ;  /* 0x0000004e081c723c */ /* 0x020fe8000004183c */
[----:B------:R2:W-:Y:S02]  /*3d80*/  LDGSTS.E.BYPASS.LTC128B.128 [R215+0x6100], [R14.64], !P0 ;  /* 0x061000000ed77fae */ /* 0x0005e4000c101d46 */
[----:B--2---:R-:W-:-:S05]  /*3d90*/  IADD3 R14, P0, R12, R101, RZ ;  /* 0x000000650c0e7210 */ /* 0x004fca0007f1e0ff */
[----:B------:R-:W-:Y:S01]  /*3da0*/  IMAD.X R15, R3, 0x1, R94, P0 ;  /* 0x00000001030f7824 */ /* 0x000fe200000e065e */
[C---:B------:R-:W-:Y:S02]  /*3db0*/  ISETP.LT.OR P0, PT, R13.reuse, 0x21, P3 ;  /* 0x000000210d00780c */ /* 0x040fe40001f01670 */
[----:B------:R-:W-:-:S11]  /*3dc0*/  ISETP.LT.OR P3, PT, R13, 0x21, P5 ;  /* 0x000000210d00780c */ /* 0x000fd60002f61670 */
[----:B------:R2:W-:Y:S01]  /*3dd0*/  LDGSTS.E.BYPASS.LTC128B.128 [R215+0x1100], [R22.64], !P0 ;  /* 0x0110000016d77fae */ /* 0x0005e2000c101d46 */
[----:B------:R-:W-:-:S03]  /*3de0*/  IADD3 R2, P0, R12, R102, RZ ;  /* 0x000000660c027210 */ /* 0x000fc60007f1e0ff */
[----:B------:R1:W-:Y:S02]  /*3df0*/  LDGSTS.E.BYPASS.LTC128B.128 [R215+0x3100], [R16.64], !P3 ;  /* 0x0310000010d77fae */ /* 0x0003e4000d901d46 */
[----:B------:R-:W-:Y:S01]  /*3e00*/  IMAD.X R3, R3, 0x1, R95, P0 ;  /* 0x0000000103037824 */ /* 0x000fe200000e065f */
[----:B------:R-:W-:Y:S01]  /*3e10*/  ISETP.LT.OR P0, PT, R13, 0x21, P4 ;  /* 0x000000210d00780c */ /* 0x000fe20002701670 */
[----:B------:R3:W-:Y:S11]  /*3e20*/  LDGSTS.E.BYPASS.LTC128B.128 [R215+0x5100], [R14.64], !P1 ;  /* 0x051000000ed77fae */ /* 0x0007f6000c901d46 */
[----:B------:R-:W-:Y:S01]  /*3e30*/  @!UPT UIADD3 URZ, URZ, URZ, URZ ;  /* 0x0000003f3f3ff290 */ /* 0x000fe2000fffe03f */
[----:B------:R4:W-:Y:S01]  /*3e40*/  LDGSTS.E.BYPASS.LTC128B.128 [R215+0x7100], [R2.64], !P0 ;  /* 0x0710000002d77fae */ /* 0x0009e2000c101d46 */
[----:B------:R-:W-:-:S03]  /*3e50*/  ISETP.GT.AND P0, PT, R97, R226, PT ;  /* 0x000000e26100720c */ /* 0x000fc60003f04270 */
[----:B------:R-:W-:Y:S01]  /*3e60*/  LDSM.16.M88.4 R24, [R203] ;  /* 0x00000000cb18783b */ /* 0x000fe20000000200 */
[C---:B--2---:R-:W-:Y:S03]  /*3e70*/  HMMA.16816.F32.BF16 R20, R4.reuse, R34, RZ ;  /* 0x000000220414723c */ /* 0x044fe600000418ff */
[----:B------:R-:W-:Y:S04]  /*3e80*/  LDSM.16.M88.4 R80, [R201+0x3800] ;  /* 0x00380000c950783b */ /* 0x000fe80000000200 */
[----:B-1----:R-:W-:Y:S01]  /*3e90*/  LDSM.16.M88.4 R16, [R203+0x1000] ;  /* 0x00100000cb10783b */ /* 0x002fe20000000200 */
[C---:B------:R-:W-:Y:S03]  /*3ea0*/  HMMA.16816.F32.BF16 R32, R4.reuse, R40, RZ ;  /* 0x000000280420723c */ /* 0x040fe600000418ff */
[----:B------:R-:W-:Y:S04]  /*3eb0*/  LDSM.16.M88.4 R88, [R200+0x7800] ;  /* 0x00780000c858783b */ /* 0x000fe80000000200 */
[----:B------:R-:W0:Y:S01]  /*3ec0*/  LDGDEPBAR ;  /* 0x00000000000079af */ /* 0x000e220000000000 */
[----:B------:R-:W-:Y:S03]  /*3ed0*/  HMMA.16816.F32.BF16 R40, R4, R42, RZ ;  /* 0x0000002a0428723c */ /* 0x000fe600000418ff */
[----:B------:R-:W1:Y:S01]  /*3ee0*/  LDSM.16.M88.4 R4, [R211] ;  /* 0x00000000d304783b */ /* 0x000e620000000200 */
[----:B----4-:R-:W-:-:S04]  /*3ef0*/  IADD3 R2, R200, 0x6000, RZ ;  /* 0x00006000c8027810 */ /* 0x010fc80007ffe0ff */
[----:B------:R-:W-:Y:S01]  /*3f00*/  HMMA.16816.F32.BF16 R44, R8, R54, R20 ;  /* 0x00000036082c723c */ /* 0x000fe20000041814 */
[----:B------:R-:W2:Y:S01]  /*3f10*/  LDSM.16.M88.4 R20, [R203+0x800] ;  /* 0x00080000cb14783b */ /* 0x000ea20000000200 */
[----:B------:R-:W-:-:S05]  /*3f20*/  IMAD.IADD R202, R2, 0x1, R0 ;  /* 0x0000000102ca7824 */ /* 0x000fca00078e0200 */
[----:B------:R-:W-:Y:S01]  /*3f30*/  LDSM.16.M88.4 R84, [R202+-0x4800] ;  /* 0xffb80000ca54783b */ /* 0x000fe20000000200 */
[C---:B------:R-:W-:Y:S08]  /*3f40*/  HMMA.16816.F32.BF16 R36, R8.reuse, R72, R32 ;  /* 0x000000480824723c */ /* 0x040ff00000041820 */
[C---:B---3--:R-:W-:Y:S01]  /*3f50*/  HMMA.16816.F32.BF16 R12, R8.reuse, R74, R40 ;  /* 0x0000004a080c723c */ /* 0x048fe20000041828 */
[----:B------:R-:W3:Y:S04]  /*3f60*/  LDSM.16.M88.4 R40, [R203+0x1800] ;  /* 0x00180000cb28783b */ /* 0x000ee80000000200 */
[----:B------:R-:W-:Y:S03]  /*3f70*/  LDSM.16.M88.4 R72, [R202+-0x5800] ;  /* 0xffa80000ca48783b */ /* 0x000fe60000000200 */
[----:B------:R-:W-:Y:S01]  /*3f80*/  HMMA.16816.F32.BF16 R32, R8, R76, R64 ;  /* 0x0000004c0820723c */ /* 0x000fe20000041840 */
[----:B------:R-:W-:Y:S04]  /*3f90*/  LDSM.16.M88.4 R8, [R210] ;  /* 0x00000000d208783b */ /* 0x000fe80000000200 */
[----:B------:R-:W4:Y:S04]  /*3fa0*/  LDSM.16.M88.4 R64, [R202+-0x6000] ;  /* 0xffa00000ca40783b */ /* 0x000f280000000200 */
[----:B------:R-:W5:Y:S01]  /*3fb0*/  LDSM.16.M88.4 R76, [R202+-0x5000] ;  /* 0xffb00000ca4c783b */ /* 0x000f620000000200 */
[C---:B-1----:R-:W-:Y:S03]  /*3fc0*/  HMMA.16816.F32.BF16 R60, R4.reuse, R24, R68 ;  /* 0x00000018043c723c */ /* 0x042fe60000041844 */
[----:B------:R-:W-:Y:S05]  /*3fd0*/  LDSM.16.M88.4 R68, [R201+0x3000] ;  /* 0x00300000c944783b */ /* 0x000fea0000000200 */
[C---:B------:R-:W-:Y:S01]  /*3fe0*/  HMMA.16816.F32.BF16 R52, R4.reuse, R26, R56 ;  /* 0x0000001a0434723c */ /* 0x040fe20000041838 */
[----:B------:R-:W-:Y:S07]  /*3ff0*/  LDSM.16.M88.4 R56, [R201+0x2800] ;  /* 0x00280000c938783b */ /* 0x000fee0000000200 */
[C---:B--2---:R-:W-:Y:S08]  /*4000*/  HMMA.16816.F32.BF16 R48, R4.reuse, R20, R48 ;  /* 0x000000140430723c */ /* 0x044ff00000041830 */
[C---:B------:R-:W-:Y:S08]  /*4010*/  HMMA.16816.F32.BF16 R44, R4.reuse, R22, R44 ;  /* 0x00000016042c723c */ /* 0x040ff0000004182c */
[C---:B------:R-:W-:Y:S08]  /*4020*/  HMMA.16816.F32.BF16 R36, R4.reuse, R16, R36 ;  /* 0x000000100424723c */ /* 0x040ff00000041824 */
[C---:B------:R-:W-:Y:S08]  /*4030*/  HMMA.16816.F32.BF16 R20, R4.reuse, R18, R12 ;  /* 0x000000120414723c */ /* 0x040ff0000004180c */
[C---:B---3--:R-:W-:Y:S08]  /*4040*/  HMMA.16816.F32.BF16 R16, R4.reuse, R40, R32 ;  /* 0x000000280410723c */ /* 0x048ff00000041820 */
[----:B------:R-:W-:Y:S01]  /*4050*/  HMMA.16816.F32.BF16 R12, R4, R42, R28 ;  /* 0x0000002a040c723c */ /* 0x000fe2000004181c */
[----:B------:R-:W-:Y:S04]  /*4060*/  LDSM.16.M88.4 R4, [R208+0x4000] ;  /* 0x00400000d004783b */ /* 0x000fe80000000200 */
[----:B------:R-:W1:Y:S03]  /*4070*/  LDSM.16.M88.4 R28, [R201+0x2000] ;  /* 0x00200000c91c783b */ /* 0x000e660000000200 */
[C---:B----4-:R-:W-:Y:S01]  /*4080*/  HMMA.16816.F32.BF16 R24, R8.reuse, R64, R60 ;  /* 0x000000400818723c */ /* 0x050fe2000004183c */
[----:B------:R-:W-:Y:S07]  /*4090*/  LDSM.16.M88.4 R60, [R200+0x2800] ;  /* 0x00280000c83c783b */ /* 0x000fee0000000200 */
[C---:B------:R-:W-:Y:S01]  /*40a0*/  HMMA.16816.F32.BF16 R32, R8.reuse, R66, R52 ;  /* 0x000000420820723c */ /* 0x040fe20000041834 */
[----:B------:R-:W-:Y:S04]  /*40b0*/  LDSM.16.M88.4 R52, [R203+0x2800] ;  /* 0x00280000cb34783b */ /* 0x000fe80000000200 */
[----:B------:R-:W-:Y:S03]  /*40c0*/  LDSM.16.M88.4 R64, [R203+0x3000] ;  /* 0x00300000cb40783b */ /* 0x000fe60000000200 */
[C---:B------:R-:W-:Y:S01]  /*40d0*/  HMMA.16816.F32.BF16 R40, R8.reuse, R72, R48 ;  /* 0x000000480828723c */ /* 0x040fe20000041830 */
[----:B------:R-:W-:Y:S07]  /*40e0*/  LDSM.16.M88.4 R48, [R200+0x2000] ;  /* 0x00200000c830783b */ /* 0x000fee0000000200 */
[C---:B------:R-:W-:Y:S01]  /*40f0*/  HMMA.16816.F32.BF16 R44, R8.reuse, R74, R44 ;  /* 0x0000004a082c723c */ /* 0x040fe2000004182c */
[----:B------:R-:W-:Y:S07]  /*4100*/  LDSM.16.M88.4 R72, [R200+0x3000] ;  /* 0x00300000c848783b */ /* 0x000fee0000000200 */
[C---:B-----5:R-:W-:Y:S08]  /*4110*/  HMMA.16816.F32.BF16 R36, R8.reuse, R76, R36 ;  /* 0x0000004c0824723c */ /* 0x060ff00000041824 */
[C---:B------:R-:W-:Y:S01]  /*4120*/  HMMA.16816.F32.BF16 R20, R8.reuse, R78, R20 ;  /* 0x0000004e0814723c */ /* 0x040fe20000041814 */
[----:B------:R-:W-:Y:S07]  /*4130*/  LDSM.16.M88.4 R76, [R200+0x3800] ;  /* 0x00380000c84c783b */ /* 0x000fee0000000200 */
[C---:B------:R-:W-:Y:S08]  /*4140*/  HMMA.16816.F32.BF16 R16, R8.reuse, R84, R16 ;  /* 0x000000540810723c */ /* 0x040ff00000041810 */
[----:B------:R-:W-:Y:S01]  /*4150*/  HMMA.16816.F32.BF16 R12, R8, R86, R12 ;  /* 0x00000056080c723c */ /* 0x000fe2000004180c */
[----:B------:R-:W2:Y:S04]  /*4160*/  LDSM.16.M88.4 R8, [R209+0x4000] ;  /* 0x00400000d108783b */ /* 0x000ea80000000200 */
[----:B------:R-:W-:Y:S03]  /*4170*/  LDSM.16.M88.4 R84, [R201+0x7800] ;  /* 0x00780000c954783b */ /* 0x000fe60000000200 */
[C---:B-1----:R-:W-:Y:S08]  /*4180*/  HMMA.16816.F32.BF16 R24, R4.reuse, R28, R24 ;  /* 0x0000001c0418723c */ /* 0x042ff00000041818 */
[C---:B------:R-:W-:Y:S08]  /*4190*/  HMMA.16816.F32.BF16 R28, R4.reuse, R30, R32 ;  /* 0x0000001e041c723c */ /* 0x040ff00000041820 */
[C---:B------:R-:W-:Y:S08]  /*41a0*/  HMMA.16816.F32.BF16 R32, R4.reuse, R56, R40 ;  /* 0x000000380420723c */ /* 0x040ff00000041828 */
[C---:B------:R-:W-:Y:S01]  /*41b0*/  HMMA.16816.F32.BF16 R56, R4.reuse, R58, R44 ;  /* 0x0000003a0438723c */ /* 0x040fe2000004182c */
[----:B------:R-:W-:Y:S07]  /*41c0*/  LDSM.16.M88.4 R44, [R202+-0x4000] ;  /* 0xffc00000ca2c783b */ /* 0x000fee0000000200 */
[C---:B------:R-:W-:Y:S08]  /*41d0*/  HMMA.16816.F32.BF16 R40, R4.reuse, R68, R36 ;  /* 0x000000440428723c */ /* 0x040ff00000041824 */
[C---:B------:R-:W-:Y:S01]  /*41e0*/  HMMA.16816.F32.BF16 R36, R4.reuse, R70, R20 ;  /* 0x000000460424723c */ /* 0x040fe20000041814 */
[----:B------:R-:W-:Y:S04]  /*41f0*/  LDSM.16.M88.4 R20, [R203+0x2000] ;  /* 0x00200000cb14783b */ /* 0x000fe80000000200 */
[----:B------:R-:W-:Y:S03]  /*4200*/  LDSM.16.M88.4 R68, [R203+0x3800] ;  /* 0x00380000cb44783b */ /* 0x000fe60000000200 */
[C---:B------:R-:W-:Y:S08]  /*4210*/  HMMA.16816.F32.BF16 R16, R4.reuse, R80, R16 ;  /* 0x000000500410723c */ /* 0x040ff00000041810 */
[----:B------:R-:W-:Y:S01]  /*4220*/  HMMA.16816.F32.BF16 R12, R4, R82, R12 ;  /* 0x00000052040c723c */ /* 0x000fe2000004180c */
[----:B------:R-:W1:Y:S04]  /*4230*/  LDSM.16.M88.4 R4, [R211+0x4000] ;  /* 0x00400000d304783b */ /* 0x000e680000000200 */
[----:B------:R-:W-:Y:S03]  /*4240*/  LDSM.16.M88.4 R80, [R201+0x7000] ;  /* 0x00700000c950783b */ /* 0x000fe60000000200 */
[C---:B--2---:R-:W-:Y:S08]  /*4250*/  HMMA.16816.F32.BF16 R24, R8.reuse, R48, R24 ;  /* 0x000000300818723c */ /* 0x044ff00000041818 */
[C---:B------:R-:W-:Y:S08]  /*4260*/  HMMA.16816.F32.BF16 R32, R8.reuse, R60, R32 ;  /* 0x0000003c0820723c */ /* 0x040ff00000041820 */
[C---:B------:R-:W-:Y:S01]  /*4270*/  HMMA.16816.F32.BF16 R56, R8.reuse, R62, R56 ;  /* 0x0000003e0838723c */ /* 0x040fe20000041838 */
[----:B------:R-:W-:Y:S07]  /*4280*/  LDSM.16.M88.4 R60, [R202+-0x3000] ;  /* 0xffd00000ca3c783b */ /* 0x000fee0000000200 */
[C---:B------:R-:W-:Y:S01]  /*4290*/  HMMA.16816.F32.BF16 R28, R8.reuse, R50, R28 ;  /* 0x00000032081c723c */ /* 0x040fe2000004181c */
[----:B------:R-:W-:Y:S07]  /*42a0*/  LDSM.16.M88.4 R48, [R202+-0x3800] ;  /* 0xffc80000ca30783b */ /* 0x000fee0000000200 */
[C---:B------:R-:W-:Y:S08]  /*42b0*/  HMMA.16816.F32.BF16 R40, R8.reuse, R72, R40 ;  /* 0x000000480828723c */ /* 0x040ff00000041828 */
[C---:B------:R-:W-:Y:S01]  /*42c0*/  HMMA.16816.F32.BF16 R36, R8.reuse, R74, R36 ;  /* 0x0000004a0824723c */ /* 0x040fe20000041824 */
[----:B------:R-:W-:Y:S07]  /*42d0*/  LDSM.16.M88.4 R72, [R201+0x5800] ;  /* 0x00580000c948783b */ /* 0x000fee0000000200 */
[C---:B------:R-:W-:Y:S08]  /*42e0*/  HMMA.16816.F32.BF16 R16, R8.reuse, R76, R16 ;  /* 0x0000004c0810723c */ /* 0x040ff00000041810 */
[----:B------:R-:W-:Y:S01]  /*42f0*/  HMMA.16816.F32.BF16 R12, R8, R78, R12 ;  /* 0x0000004e080c723c */ /* 0x000fe2000004180c */
[----:B------:R-:W2:Y:S04]  /*4300*/  LDSM.16.M88.4 R8, [R210+0x4000] ;  /* 0x00400000d208783b */ /* 0x000ea80000000200 */
[----:B------:R-:W3:Y:S03]  /*4310*/  LDSM.16.M88.4 R76, [R202+-0x2800] ;  /* 0xffd80000ca4c783b */ /* 0x000ee60000000200 */
[C---:B-1----:R-:W-:Y:S08]  /*4320*/  HMMA.16816.F32.BF16 R24, R4.reuse, R20, R24 ;  /* 0x000000140418723c */ /* 0x042ff00000041818 */
[C---:B------:R-:W-:Y:S08]  /*4330*/  HMMA.16816.F32.BF16 R32, R4.reuse, R52, R32 ;  /* 0x000000340420723c */ /* 0x040ff00000041820 */
[C---:B------:R-:W-:Y:S01]  /*4340*/  HMMA.16816.F32.BF16 R56, R4.reuse, R54, R56 ;  /* 0x000000360438723c */ /* 0x040fe20000041838 */
        /* <DEDUP_REMOVED lines=25> */
[C---:B------:R-:W-:Y:S01]  /*44e0*/  HMMA.16816.F32.BF16 R56, R4.reuse, R54, R56 ;  /* 0x000000360438723c */ /* 0x040fe20000041838 */
[----:B------:R-:W-:Y:S07]  /*44f0*/  LDSM.16.M88.4 R52, [R203+0x4800] ;  /* 0x00480000cb34783b */ /* 0x000fee0000000200 */
[C---:B------:R-:W-:Y:S08]  /*4500*/  HMMA.16816.F32.BF16 R28, R4.reuse, R22, R28 ;  /* 0x00000016041c723c */ /* 0x040ff0000004181c */
        /* <DEDUP_REMOVED lines=15> */
[----:B------:R-:W-:Y:S07]  /*4600*/  LDSM.16.M88.4 R68, [R202+-0x1000] ;  /* 0xfff00000ca44783b */ /* 0x000fee0000000200 */
[C---:B---3--:R-:W-:Y:S08]  /*4610*/  HMMA.16816.F32.BF16 R24, R8.reuse, R76, R20 ;  /* 0x0000004c0818723c */ /* 0x048ff00000041814 */
[----:B------:R-:W-:Y:S01]  /*4620*/  HMMA.16816.F32.BF16 R12, R8, R78, R12 ;  /* 0x0000004e080c723c */ /* 0x000fe2000004180c */
[----:B------:R-:W2:Y:S04]  /*4630*/  LDSM.16.M88.4 R8, [R210+0x8000] ;  /* 0x00800000d208783b */ /* 0x000ea80000000200 */
[----:B------:R-:W3:Y:S03]  /*4640*/  LDSM.16.M88.4 R76, [R202+-0x800] ;  /* 0xfff80000ca4c783b */ /* 0x000ee60000000200 */
[C---:B-1----:R-:W-:Y:S08]  /*4650*/  HMMA.16816.F32.BF16 R16, R4.reuse, R44, R16 ;  /* 0x0000002c0410723c */ /* 0x042ff00000041810 */
[C---:B------:R-:W-:Y:S08]  /*4660*/  HMMA.16816.F32.BF16 R32, R4.reuse, R52, R32 ;  /* 0x000000340420723c */ /* 0x040ff00000041820 */
[C---:B------:R-:W-:Y:S08]  /*4670*/  HMMA.16816.F32.BF16 R56, R4.reuse, R54, R56 ;  /* 0x000000360438723c */ /* 0x040ff00000041838 */
[C---:B------:R-:W-:Y:S08]  /*4680*/  HMMA.16816.F32.BF16 R20, R4.reuse, R46, R28 ;  /* 0x0000002e0414723c */ /* 0x040ff0000004181c */
[C---:B------:R-:W-:Y:S08]  /*4690*/  HMMA.16816.F32.BF16 R40, R4.reuse, R64, R40 ;  /* 0x000000400428723c */ /* 0x040ff00000041828 */
[C---:B------:R-:W-:Y:S01]  /*46a0*/  HMMA.16816.F32.BF16 R36, R4.reuse, R66, R36 ;  /* 0x000000420424723c */ /* 0x040fe20000041824 */
[----:B------:R-:W-:Y:S07]  /*46b0*/  LDSM.16.M88.4 R64, [R201+0x6000] ;  /* 0x00600000c940783b */ /* 0x000fee0000000200 */
[C---:B----4-:R-:W-:Y:S08]  /*46c0*/  HMMA.16816.F32.BF16 R28, R4.reuse, R72, R24 ;  /* 0x00000048041c723c */ /* 0x050ff00000041818 */
[----:B------:R-:W-:Y:S01]  /*46d0*/  HMMA.16816.F32.BF16 R12, R4, R74, R12 ;  /* 0x0000004a040c723c */ /* 0x000fe2000004180c */
[----:B------:R-:W-:Y:S04]  /*46e0*/  LDSM.16.M88.4 R4, [R208+0xc000] ;  /* 0x00c00000d004783b */ /* 0x000fe80000000200 */
[----:B------:R-:W1:Y:S03]  /*46f0*/  LDSM.16.M88.4 R72, [R201+0x6800] ;  /* 0x00680000c948783b */ /* 0x000e660000000200 */
[C---:B--2---:R-:W-:Y:S08]  /*4700*/  HMMA.16816.F32.BF16 R24, R8.reuse, R48, R16 ;  /* 0x000000300818723c */ /* 0x044ff00000041810 */
[C---:B------:R-:W-:Y:S08]  /*4710*/  HMMA.16816.F32.BF16 R16, R8.reuse, R60, R32 ;  /* 0x0000003c0810723c */ /* 0x040ff00000041820 */
[C---:B------:R-:W-:Y:S01]  /*4720*/  HMMA.16816.F32.BF16 R56, R8.reuse, R62, R56 ;  /* 0x0000003e0838723c */ /* 0x040fe20000041838 */
[----:B------:R-:W-:Y:S07]  /*4730*/  LDSM.16.M88.4 R60, [R200+0x6000] ;  /* 0x00600000c83c783b */ /* 0x000fee0000000200 */
        /* <DEDUP_REMOVED lines=11> */
[----:B------:R-:W-:Y:S04]  /*47f0*/  LDSM.16.M88.4 R72, [R203+0x6800] ;  /* 0x00680000cb48783b */ /* 0x000fe80000000200 */
[----:B------:R-:W-:Y:S03]  /*4800*/  LDSM.16.M88.4 R56, [R202] ;  /* 0x00000000ca38783b */ /* 0x000fe60000000200 */
[C---:B------:R-:W-:Y:S01]  /*4810*/  HMMA.16816.F32.BF16 R36, R4.reuse, R66, R20 ;  /* 0x000000420424723c */ /* 0x040fe20000041814 */
[----:B------:R-:W-:Y:S07]  /*4820*/  LDSM.16.M88.4 R64, [R203+0x6000] ;  /* 0x00600000cb40783b */ /* 0x000fee0000000200 */
[C---:B------:R-:W-:Y:S01]  /*4830*/  HMMA.16816.F32.BF16 R24, R4.reuse, R80, R52 ;  /* 0x000000500418723c */ /* 0x040fe20000041834 */
[----:B------:R-:W-:Y:S07]  /*4840*/  LDSM.16.M88.4 R52, [R202+0x800] ;  /* 0x00080000ca34783b */ /* 0x000fee0000000200 */
[C---:B------:R-:W-:Y:S01]  /*4850*/  HMMA.16816.F32.BF16 R20, R4.reuse, R82, R48 ;  /* 0x000000520414723c */ /* 0x040fe20000041830 */
[----:B------:R-:W-:Y:S04]  /*4860*/  LDSM.16.M88.4 R80, [R203+0x7000] ;  /* 0x00700000cb50783b */ /* 0x000fe80000000200 */
[----:B------:R-:W-:Y:S03]  /*4870*/  LDSM.16.M88.4 R48, [R202+0x1000] ;  /* 0x00100000ca30783b */ /* 0x000fe60000000200 */
[C---:B------:R-:W-:Y:S01]  /*4880*/  HMMA.16816.F32.BF16 R16, R4.reuse, R84, R44 ;  /* 0x000000540410723c */ /* 0x040fe2000004182c */
[----:B------:R-:W-:Y:S07]  /*4890*/  LDSM.16.M88.4 R44, [R202+0x1800] ;  /* 0x00180000ca2c783b */ /* 0x000fee0000000200 */
[----:B------:R-:W-:Y:S01]  /*48a0*/  HMMA.16816.F32.BF16 R4, R4, R86, R8 ;  /* 0x000000560404723c */ /* 0x000fe20000041808 */
[----:B------:R-:W1:Y:S04]  /*48b0*/  LDSM.16.M88.4 R8, [R211+0xc000] ;  /* 0x00c00000d308783b */ /* 0x000e680000000200 */
[----:B------:R-:W4:Y:S03]  /*48c0*/  LDSM.16.M88.4 R84, [R203+0x7800] ;  /* 0x00780000cb54783b */ /* 0x000f260000000200 */
[C---:B--2---:R-:W-:Y:S08]  /*48d0*/  HMMA.16816.F32.BF16 R32, R12.reuse, R68, R32 ;  /* 0x000000440c20723c */ /* 0x044ff00000041820 */
[C---:B------:R-:W-:Y:S08]  /*48e0*/  HMMA.16816.F32.BF16 R28, R12.reuse, R70, R28 ;  /* 0x000000460c1c723c */ /* 0x040ff0000004181c */
[C---:B---3--:R-:W-:Y:S08]  /*48f0*/  HMMA.16816.F32.BF16 R24, R12.reuse, R76, R24 ;  /* 0x0000004c0c18723c */ /* 0x048ff00000041818 */
[C---:B------:R-:W-:Y:S08]  /*4900*/  HMMA.16816.F32.BF16 R40, R12.reuse, R60, R40 ;  /* 0x0000003c0c28723c */ /* 0x040ff00000041828 */
[C---:B------:R-:W-:Y:S08]  /*4910*/  HMMA.16816.F32.BF16 R36, R12.reuse, R62, R36 ;  /* 0x0000003e0c24723c */ /* 0x040ff00000041824 */
[C---:B------:R-:W-:Y:S08]  /*4920*/  HMMA.16816.F32.BF16 R20, R12.reuse, R78, R20 ;  /* 0x0000004e0c14723c */ /* 0x040ff00000041814 */
[C---:B------:R-:W-:Y:S08]  /*4930*/  HMMA.16816.F32.BF16 R16, R12.reuse, R88, R16 ;  /* 0x000000580c10723c */ /* 0x040ff00000041810 */
[----:B------:R-:W-:Y:S01]  /*4940*/  HMMA.16816.F32.BF16 R12, R12, R90, R4 ;  /* 0x0000005a0c0c723c */ /* 0x000fe20000041804 */
[----:B------:R-:W2:Y:S01]  /*4950*/  LDSM.16.M88.4 R4, [R210+0xc000] ;  /* 0x00c00000d204783b */ /* 0x000ea20000000200 */
[----:B------:R-:W-:-:S06]  /*4960*/  DEPBAR.LE SB0, 0x0 ;  /* 0x000080000000791a */ /* 0x000fcc0000000000 */
[C---:B-1----:R-:W-:Y:S08]  /*4970*/  HMMA.16816.F32.BF16 R32, R8.reuse, R72, R32 ;  /* 0x000000480820723c */ /* 0x042ff00000041820 */
[C---:B------:R-:W-:Y:S08]  /*4980*/  HMMA.16816.F32.BF16 R28, R8.reuse, R74, R28 ;  /* 0x0000004a081c723c */ /* 0x040ff0000004181c */
[C---:B------:R-:W-:Y:S08]  /*4990*/  HMMA.16816.F32.BF16 R24, R8.reuse, R80, R24 ;  /* 0x000000500818723c */ /* 0x040ff00000041818 */
        /* <DEDUP_REMOVED lines=45> */
.L_x_2210:
[----:B------:R-:W-:Y:S05]  /*4c70*/  BRA.DIV ~URZ, `(.L_x_2063) ;  /* 0x00014e227f007947 */ /* 0x000fea000b800000 */
[----:B------:R-:W3:Y:S01]  /*4c80*/  SHFL.IDX PT, R0, R10, RZ, 0x181f ;  /* 0x00181fff0a007589 */ /* 0x000ee200000e0000 */
[----:B------:R-:W-:Y:S02]  /*4c90*/  ISETP.GE.AND P0, PT, R218, c[0x0][0x1d4], PT ;  /* 0x00007500da007a0c */ /* 0x000fe40003f06270 */
[----:B------:R-:W-:Y:S02]  /*4ca0*/  ISETP.GE.AND P2, PT, R224, c[0x0][0x1d4], PT ;  /* 0x00007500e0007a0c */ /* 0x000fe40003f46270 */
[----:B------:R-:W-:Y:S02]  /*4cb0*/  SEL R14, RZ, 0x10, P0 ;  /* 0x00000010ff0e7807 */ /* 0x000fe40000000000 */
[----:B------:R-:W-:Y:S02]  /*4cc0*/  SEL R13, RZ, 0x10, P2 ;  /* 0x00000010ff0d7807 */ /* 0x000fe40001000000 */
[----:B---3--:R-:W-:-:S05]  /*4cd0*/  IADD3 R2, P1, R0, R98, RZ ;  /* 0x0000006200027210 */ /* 0x008fca0007f3e0ff */
[----:B--2---:R-:W-:Y:S01]  /*4ce0*/  IMAD.X R3, R4, 0x1, R92, P1 ;  /* 0x0000000104037824 */ /* 0x004fe200008e065c */
[----:B------:R-:W-:-:S04]  /*4cf0*/  IADD3 R8, P1, R0, R99, RZ ;  /* 0x0000006300087210 */ /* 0x000fc80007f3e0ff */
[----:B------:R-:W-:Y:S01]  /*4d00*/  @!PT LDS RZ, [RZ] ;  /* 0x00000000fffff984 */ /* 0x000fe20000000800 */
[----:B------:R-:W-:Y:S01]  /*4d10*/  @!PT LDS RZ, [RZ] ;  /* 0x00000000fffff984 */ /* 0x000fe20000000800 */
[----:B------:R2:W-:Y:S01]  /*4d20*/  LDGSTS.E.BYPASS.LTC128B.128 [R215+0x8100], [R2.64], !P0 ;  /* 0x0810000002d77fae */ /* 0x0005e2000c101d46 */
[----:B------:R-:W-:Y:S01]  /*4d30*/  IADD3 R6, P0, R0, R101, RZ ;  /* 0x0000006500067210 */ /* 0x000fe20007f1e0ff */
[----:B------:R-:W-:Y:S01]  /*4d40*/  IMAD.X R9, R4, 0x1, R93, P1 ;  /* 0x0000000104097824 */ /* 0x000fe200008e065d */
[----:B------:R-:W-:-:S03]  /*4d50*/  ISETP.GE.AND P1, PT, R223, c[0x0][0x1d4], PT ;  /* 0x00007500df007a0c */ /* 0x000fc60003f26270 */
[----:B------:R-:W-:Y:S01]  /*4d60*/  IMAD.X R7, R4, 0x1, R94, P0 ;  /* 0x0000000104077824 */ /* 0x000fe200000e065e */
[----:B------:R-:W-:Y:S01]  /*4d70*/  ISETP.GE.AND P0, PT, R225, c[0x0][0x1d4], PT ;  /* 0x00007500e1007a0c */ /* 0x000fe20003f06270 */
[----:B------:R3:W-:Y:S01]  /*4d80*/  LDGSTS.E.BYPASS.LTC128B.128 [R215+0xa100], [R8.64], !P2 ;  /* 0x0a10000008d77fae */ /* 0x0007e2000d101d46 */
[----:B------:R-:W-:-:S07]  /*4d90*/  SEL R12, RZ, 0x10, P1 ;  /* 0x00000010ff0c7807 */ /* 0x000fce0000800000 */
[----:B------:R3:W-:Y:S01]  /*4da0*/  LDGSTS.E.BYPASS.LTC128B.128 [R215+0xc100], [R6.64], !P1 ;  /* 0x0c10000006d77fae */ /* 0x0007e2000c901d46 */
[----:B--2---:R-:W-:-:S03]  /*4db0*/  IADD3 R2, P3, R0, R102, RZ ;  /* 0x0000006600027210 */ /* 0x004fc60007f7e0ff */
[----:B------:R-:W2:Y:S02]  /*4dc0*/  SHFL.IDX PT, R0, R10, 0x1, 0x181f ;  /* 0x00381f000a007f89 */ /* 0x000ea400000e0000 */
[----:B------:R-:W-:Y:S02]  /*4dd0*/  IMAD.X R3, R4, 0x1, R95, P3 ;  /* 0x0000000104037824 */ /* 0x000fe400018e065f */
[----:B------:R4:W1:Y:S04]  /*4de0*/  SHFL.IDX PT, R4, R5, 0x1, 0x181f ;  /* 0x00381f0005047f89 */ /* 0x00086800000e0000 */
[----:B------:R3:W-:Y:S01]  /*4df0*/  LDGSTS.E.BYPASS.LTC128B.128 [R215+0xe100], [R2.64], !P0 ;  /* 0x0e10000002d77fae */ /* 0x0007e2000c101d46 */
[----:B-1--4-:R-:W-:-:S03]  /*4e00*/  SEL R5, RZ, 0x10, P0 ;  /* 0x00000010ff057807 */ /* 0x012fc60000000000 */
.L_x_2211:
[----:B--23--:R-:W-:Y:S02]  /*4e10*/  IADD3 R2, -R14, 0x10, RZ ;  /* 0x000000100e027810 */ /* 0x00cfe40007ffe1ff */
[----:B------:R-:W-:-:S02]  /*4e20*/  IADD3 R3, -R13, 0x10, RZ ;  /* 0x000000100d037810 */ /* 0x000fc40007ffe1ff */
[----:B------:R-:W-:Y:S02]  /*4e30*/  LOP3.LUT R2, R2, 0xf, RZ, 0xc0, !PT ;  /* 0x0000000f02027812 */ /* 0x000fe400078ec0ff */
[----:B------:R-:W-:Y:S02]  /*4e40*/  ISETP.NE.U32.AND P3, PT, R14, RZ, PT ;  /* 0x000000ff0e00720c */ /* 0x000fe40003f65070 */
[----:B------:R-:W-:Y:S02]  /*4e50*/  IADD3 R10, P1, P0, R2, R0, R98 ;  /* 0x00000000020a7210 */ /* 0x000fe4000783e062 */
[----:B------:R-:W-:Y:S02]  /*4e60*/  LOP3.LUT R2, R3, 0xf, RZ, 0xc0, !PT ;  /* 0x0000000f03027812 */ /* 0x000fe400078ec0ff */
[----:B------:R-:W-:Y:S02]  /*4e70*/  IADD3 R3, -R12, 0x10, RZ ;  /* 0x000000100c037810 */ /* 0x000fe40007ffe1ff */
[----:B------:R-:W-:-:S02]  /*4e80*/  IADD3.X R11, RZ, R4, R92, P1, P0 ;  /* 0x00000004ff0b7210 */ /* 0x000fc40000fe045c */
[----:B------:R-:W-:Y:S02]  /*4e90*/  IADD3 R8, P1, P0, R2, R0, R99 ;  /* 0x0000000002087210 */ /* 0x000fe4000783e063 */
[----:B------:R-:W-:Y:S01]  /*4ea0*/  LOP3.LUT R2, R3, 0xf, RZ, 0xc0, !PT ;  /* 0x0000000f03027812 */ /* 0x000fe200078ec0ff */
[----:B------:R-:W-:Y:S01]  /*4eb0*/  @!PT LDS RZ, [RZ] ;  /* 0x00000000fffff984 */ /* 0x000fe20000000800 */
[----:B------:R-:W-:Y:S01]  /*4ec0*/  @!PT LDS RZ, [RZ] ;  /* 0x00000000fffff984 */ /* 0x000fe20000000800 */
[----:B------:R-:W-:Y:S01]  /*4ed0*/  @!PT LDS RZ, [RZ] ;  /* 0x00000000fffff984 */ /* 0x000fe20000000800 */
[----:B------:R1:W-:Y:S01]  /*4ee0*/  LDGSTS.E.BYPASS.LTC128B.128.ZFILL [R215+0x9100], [R10.64], P3 ;  /* 0x091000000ad77fae */ /* 0x0003e20009941d46 */
[----:B------:R-:W-:Y:S02]  /*4ef0*/  IADD3 R3, -R5, 0x10, RZ ;  /* 0x0000001005037810 */ /* 0x000fe40007ffe1ff */
[----:B------:R-:W-:Y:S02]  /*4f00*/  IADD3.X R9, RZ, R4, R93, P1, P0 ;  /* 0x00000004ff097210 */ /* 0x000fe40000fe045d */
[----:B------:R-:W-:Y:S02]  /*4f10*/  IADD3 R6, P1, P0, R2, R0, R101 ;  /* 0x0000000002067210 */ /* 0x000fe4000783e065 */
[----:B------:R-:W-:-:S02]  /*4f20*/  LOP3.LUT R2, R3, 0xf, RZ, 0xc0, !PT ;  /* 0x0000000f03027812 */ /* 0x000fc400078ec0ff */
[----:B------:R-:W-:Y:S02]  /*4f30*/  IADD3.X R7, RZ, R4, R94, P1, P0 ;  /* 0x00000004ff077210 */ /* 0x000fe40000fe045e */
[----:B------:R-:W-:Y:S02]  /*4f40*/  IADD3 R2, P1, P0, R2, R0, R102 ;  /* 0x0000000002027210 */ /* 0x000fe4000783e066 */
[----:B------:R-:W-:Y:S02]  /*4f50*/  ISETP.NE.U32.AND P2, PT, R13, RZ, PT ;  /* 0x000000ff0d00720c */ /* 0x000fe40003f45070 */
[----:B------:R-:W-:Y:S02]  /*4f60*/  IADD3.X R3, RZ, R4, R95, P1, P0 ;  /* 0x00000004ff037210 */ /* 0x000fe40000fe045f */
[----:B------:R-:W-:Y:S02]  /*4f70*/  ISETP.NE.U32.AND P1, PT, R12, RZ, PT ;  /* 0x000000ff0c00720c */ /* 0x000fe40003f25070 */
[----:B------:R-:W-:-:S07]  /*4f80*/  ISETP.NE.U32.AND P0, PT, R5, RZ, PT ;  /* 0x000000ff0500720c */ /* 0x000fce0003f05070 */
[----:B------:R1:W-:Y:S04]  /*4f90*/  LDGSTS.E.BYPASS.LTC128B.128.ZFILL [R215+0xb100], [R8.64], P2 ;  /* 0x0b10000008d77fae */ /* 0x0003e80009141d46 */
[----:B------:R1:W-:Y:S04]  /*4fa0*/  LDGSTS.E.BYPASS.LTC128B.128.ZFILL [R215+0xd100], [R6.64], P1 ;  /* 0x0d10000006d77fae */ /* 0x0003e80008941d46 */
[----:B------:R1:W-:Y:S02]  /*4fb0*/  LDGSTS.E.BYPASS.LTC128B.128.ZFILL [R215+0xf100], [R2.64], P0 ;  /* 0x0f10000002d77fae */ /* 0x0003e40008141d46 */
.L_x_2061:
[----:B------:R-:W-:Y:S05]  /*4fc0*/  BSYNC B0 ;  /* 0x0000000000007941 */ /* 0x000fea0003800000 */
.L_x_2060:
[----:B------:R-:W-:Y:S01]  /*4fd0*/  IMAD.MOV.U32 R0, RZ, RZ, c[0x0][0x2c4] ;  /* 0x0000b100ff007624 */ /* 0x000fe200078e00ff */
[----:B------:R-:W-:Y:S01]  /*4fe0*/  ULDC UR4, c[0x0][0x324] ;  /* 0x0000c90000047ab9 */ /* 0x000fe20000000800 */
[----:B-1----:R-:W-:Y:S01]  /*4ff0*/  IADD3 R2, R227, 0x1, -R100 ;  /* 0x00000001e3027810 */ /* 0x002fe20007ffe864 */
[----:B------:R-:W-:Y:S01]  /*5000*/  ULOP3.LUT UR4, URZ, UR4, URZ, 0x33, !UPT ;  /* 0x000000043f047292 */ /* 0x000fe2000f8e333f */
[----:B------:R-:W0:Y:S01]  /*5010*/  LDGDEPBAR ;  /* 0x00000000000079af */ /* 0x000e220000000000 */
[----:B------:R-:W-:Y:S01]  /*5020*/  ISETP.NE.AND P0, PT, R0, 0x1, PT ;  /* 0x000000010000780c */ /* 0x000fe20003f05270 */
[----:B------:R-:W-:-:S02]  /*5030*/  IMAD.IADD R0, R243, 0x1, R242 ;  /* 0x00000001f3007824 */ /* 0x000fc400078e02f2 */
[----:B------:R-:W-:Y:S02]  /*5040*/  IMAD.IADD R8, R96, 0x1, -R231 ;  /* 0x0000000160087824 */ /* 0x000fe400078e0ae7 */
[----:B------:R-:W-:-:S08]  /*5050*/  IMAD.MOV.U32 R4, RZ, RZ, R0 ;  /* 0x000000ffff047224 */ /* 0x000fd000078e0000 */
[----:B------:R-:W-:Y:S01]  /*5060*/  @P0 IMAD.HI.U32 R3, R0, c[0x0][0x2c8], RZ ;  /* 0x0000b20000030a27 */ /* 0x000fe200078e00ff */
[----:B------:R-:W-:-:S04]  /*5070*/  IADD3 R0, -R228, R2, -R231 ;  /* 0x00000002e4007210 */ /* 0x000fc80007ffe9e7 */
[C---:B------:R-:W-:Y:S02]  /*5080*/  IADD3 R7, R0.reuse, UR4, RZ ;  /* 0x0000000400077c10 */ /* 0x040fe4000fffe0ff */
[----:B------:R-:W-:Y:S02]  /*5090*/  @P0 SHF.R.U32.HI R4, RZ, c[0x0][0x2cc], R3 ;  /* 0x0000b300ff040a19 */ /* 0x000fe40000011603 */
[----:B------:R-:W-:Y:S01]  /*50a0*/  IADD3 R6, R0, c[0x0][0x328], RZ ;  /* 0x0000ca0000067a10 */ /* 0x000fe20007ffe0ff */
[----:B------:R-:W-:Y:S05]  /*50b0*/  BRA.DIV ~URZ, `(.L_x_2064) ;  /* 0x00014c727f007947 */ /* 0x000fea000b800000 */
[----:B------:R1:W2:Y:S02]  /*50c0*/  SHFL.IDX PT, R3, R4, RZ, 0x1c1f ;  /* 0x001c1fff04037589 */ /* 0x0002a400000e0000 */
.L_x_2212:
        /* <DEDUP_REMOVED lines=17> */
.L_x_2067:
[----:B------:R-:W-:-:S04]  /*51e0*/  MOV R5, 0x1 ;  /* 0x0000000100057802 */ /* 0x000fc80000000f00 */
[----:B------:R-:W-:-:S13]  /*51f0*/  ISETP.NE.AND P0, PT, R5, c[0x0][0x32c], PT ;  /* 0x0000cb0005007a0c */ /* 0x000fda0003f05270 */
[----:B------:R-:W-:-:S05]  /*5200*/  @P0 IMAD.HI.U32 R5, R3, c[0x0][0x330], RZ ;  /* 0x0000cc0003050a27 */ /* 0x000fca00078e00ff */
[----:B------:R-:W-:Y:S02]  /*5210*/  @P0 SHF.R.U32.HI R3, RZ, c[0x0][0x334], R5 ;  /* 0x0000cd00ff030a19 */ /* 0x000fe40000011605 */
.L_x_2068:
[----:B------:R-:W-:Y:S05]  /*5220*/  BSYNC B0 ;  /* 0x0000000000007941 */ /* 0x000fea0003800000 */
.L_x_2066:
[----:B------:R-:W-:-:S04]  /*5230*/  IMAD R3, R3, c[0x0][0x32c], -R100 ;  /* 0x0000cb0003037a24 */ /* 0x000fc800078e0a64 */
[----:B------:R-:W-:-:S05]  /*5240*/  IMAD.IADD R3, R3, 0x1, -R231 ;  /* 0x0000000103037824 */ /* 0x000fca00078e0ae7 */
[----:B------:R-:W-:Y:S02]  /*5250*/  IADD3 R5, R3, c[0x0][0x32c], RZ ;  /* 0x0000cb0003057a10 */ /* 0x000fe40007ffe0ff */
[----:B------:R-:W-:Y:S02]  /*5260*/  IMNMX R0, R0, R3, !PT ;  /* 0x0000000300007217 */ /* 0x000fe40007800200 */
[----:B------:R-:W-:Y:S02]  /*5270*/  IMNMX R2, R2, R5, PT ;  /* 0x0000000502027217 */ /* 0x000fe40003800200 */
.L_x_2065:
[----:B------:R-:W-:-:S04]  /*5280*/  ISETP.GT.AND P1, PT, R216, RZ, PT ;  /* 0x000000ffd800720c */ /* 0x000fc80003f24270 */
[C---:B------:R-:W-:Y:S02]  /*5290*/  ISETP.GT.AND P2, PT, R0.reuse, RZ, P1 ;  /* 0x000000ff0000720c */ /* 0x040fe40000f44270 */
[----:B------:R-:W-:Y:S02]  /*52a0*/  ISETP.GT.AND P0, PT, R0, 0x1, P1 ;  /* 0x000000010000780c */ /* 0x000fe40000f04270 */
[C---:B------:R-:W-:Y:S02]  /*52b0*/  ISETP.LT.OR P2, PT, R2.reuse, 0x1, P2 ;  /* 0x000000010200780c */ /* 0x040fe40001741670 */
[----:B------:R-:W-:Y:S02]  /*52c0*/  ISETP.LT.OR P0, PT, R2, 0x2, P0 ;  /* 0x000000020200780c */ /* 0x000fe40000701670 */
[----:B------:R-:W-:Y:S02]  /*52d0*/  FSEL R9, R40, -INF , !P2 ;  /* 0xff80000028097808 */ /* 0x000fe40005000000 */
[----:B------:R-:W-:-:S02]  /*52e0*/  FSEL R10, R41, -INF , !P0 ;  /* 0xff800000290a7808 */ /* 0x000fc40004000000 */
[C---:B------:R-:W-:Y:S02]  /*52f0*/  ISETP.GT.AND P2, PT, R0.reuse, 0x8, P1 ;  /* 0x000000080000780c */ /* 0x040fe40000f44270 */
        /* <DEDUP_REMOVED lines=40> */
[----:B------:R-:W-:Y:S01]  /*5580*/  FSEL R92, R45, -INF , !P0 ;  /* 0xff8000002d5c7808 */ /* 0x000fe20004000000 */
[----:B------:R-:W-:Y:S06]  /*5590*/  BRA.DIV ~URZ, `(.L_x_2069) ;  /* 0x000148027f007947 */ /* 0x000fec000b800000 */
[----:B------:R2:W3:Y:S02]  /*55a0*/  SHFL.IDX PT, R3, R4, 0x1, 0x1c1f ;  /* 0x003c1f0004037f89 */ /* 0x0004e400000e0000 */
.L_x_2213:
        /* <DEDUP_REMOVED lines=10> */
[----:B-12---:R-:W-:Y:S01]  /*5650*/  IMAD.MOV.U32 R4, RZ, RZ, 0x1 ;  /* 0x00000001ff047424 */ /* 0x006fe200078e00ff */
[----:B------:R-:W-:-:S04]  /*5660*/  LOP3.LUT R3, RZ, R3, RZ, 0x33, !PT ;  /* 0x00000003ff037212 */ /* 0x000fc800078e33ff */
[----:B------:R-:W-:-:S13]  /*5670*/  ISETP.NE.AND P0, PT, R4, c[0x0][0x32c], PT ;  /* 0x0000cb0004007a0c */ /* 0x000fda0003f05270 */
[----:B------:R-:W-:-:S05]  /*5680*/  @P0 IMAD.HI.U32 R4, R3, c[0x0][0x330], RZ ;  /* 0x0000cc0003040a27 */ /* 0x000fca00078e00ff */
[----:B------:R-:W-:-:S04]  /*5690*/  @P0 SHF.R.U32.HI R3, RZ, c[0x0][0x334], R4 ;  /* 0x0000cd00ff030a19 */ /* 0x000fc80000011604 */
[----:B------:R-:W-:Y:S01]  /*56a0*/  LOP3.LUT R3, RZ, R3, RZ, 0x33, !PT ;  /* 0x00000003ff037212 */ /* 0x000fe200078e33ff */
[----:B------:R-:W-:Y:S05]  /*56b0*/  BRA `(.L_x_2073) ;  /* 0x0000004000007947 */ /* 0x000fea0003800000 */
.L_x_2072:
[----:B-12---:R-:W-:-:S04]  /*56c0*/  MOV R4, 0x1 ;  /* 0x0000000100047802 */ /* 0x006fc80000000f00 */
[----:B------:R-:W-:-:S13]  /*56d0*/  ISETP.NE.AND P0, PT, R4, c[0x0][0x32c], PT ;  /* 0x0000cb0004007a0c */ /* 0x000fda0003f05270 */
[----:B------:R-:W-:-:S05]  /*56e0*/  @P0 IMAD.HI.U32 R4, R3, c[0x0][0x330], RZ ;  /* 0x0000cc0003040a27 */ /* 0x000fca00078e00ff */
[----:B------:R-:W-:Y:S02]  /*56f0*/  @P0 SHF.R.U32.HI R3, RZ, c[0x0][0x334], R4 ;  /* 0x0000cd00ff030a19 */ /* 0x000fe40000011604 */
.L_x_2073:
[----:B------:R-:W-:Y:S05]  /*5700*/  BSYNC B0 ;  /* 0x0000000000007941 */ /* 0x000fea0003800000 */
.L_x_2071:
[----:B------:R-:W-:-:S04]  /*5710*/  IMAD R3, R3, c[0x0][0x32c], -R100 ;  /* 0x0000cb0003037a24 */ /* 0x000fc800078e0a64 */
[----:B------:R-:W-:-:S05]  /*5720*/  IMAD.IADD R3, R3, 0x1, -R231 ;  /* 0x0000000103037824 */ /* 0x000fca00078e0ae7 */
[----:B------:R-:W-:Y:S02]  /*5730*/  IADD3 R4, R3, c[0x0][0x32c], RZ ;  /* 0x0000cb0003047a10 */ /* 0x000fe40007ffe0ff */
[----:B------:R-:W-:Y:S02]  /*5740*/  IMNMX R0, R0, R3, !PT ;  /* 0x0000000300007217 */ /* 0x000fe40007800200 */
[----:B------:R-:W-:Y:S02]  /*5750*/  IMNMX R2, R2, R4, PT ;  /* 0x0000000402027217 */ /* 0x000fe40003800200 */
.L_x_2070:
[C---:B------:R-:W-:Y:S02]  /*5760*/  ISETP.GT.AND P0, PT, R0.reuse, 0x1, P1 ;  /* 0x000000010000780c */ /* 0x040fe40000f04270 */
[----:B------:R-:W-:Y:S02]  /*5770*/  ISETP.GT.AND P2, PT, R0, 0x8, P1 ;  /* 0x000000080000780c */ /* 0x000fe40000f44270 */
[C---:B------:R-:W-:Y:S02]  /*5780*/  ISETP.LT.OR P0, PT, R2.reuse, 0x2, P0 ;  /* 0x000000020200780c */ /* 0x040fe40000701670 */
[----:B------:R-:W-:-:S02]  /*5790*/  ISETP.LT.OR P2, PT, R2, 0x9, P2 ;  /* 0x000000090200780c */ /* 0x000fc40001741670 */
[----:B------:R-:W-:Y:S02]  /*57a0*/  FSEL R7, R43, -INF , !P0 ;  /* 0xff8000002b077808 */ /* 0x000fe40004000000 */
[----:B------:R-:W-:Y:S02]  /*57b0*/  ISETP.GT.AND P0, PT, R0, 0x9, P1 ;  /* 0x000000090000780c */ /* 0x000fe40000f04270 */
[----:B------:R-:W-:Y:S02]  /*57c0*/  FSEL R12, R38, -INF , !P2 ;  /* 0xff800000260c7808 */ /* 0x000fe40005000000 */
[----:B------:R-:W-:Y:S02]  /*57d0*/  ISETP.LT.OR P0, PT, R2, 0xa, P0 ;  /* 0x0000000a0200780c */ /* 0x000fe40000701670 */
[----:B------:R-:W-:Y:S02]  /*57e0*/  FMNMX.FTZ R3, R9, R10, !PT ;  /* 0x0000000a09037209 */ /* 0x000fe40007810000 */
[----:B------:R-:W-:-:S02]  /*57f0*/  FSEL R13, R39, -INF , !P0 ;  /* 0xff800000270d7808 */ /* 0x000fc40004000000 */
[C---:B------:R-:W-:Y:S02]  /*5800*/  ISETP.GT.AND P0, PT, R0.reuse, 0x11, P1 ;  /* 0x000000110000780c */ /* 0x040fe40000f04270 */
[----:B------:R-:W-:Y:S02]  /*5810*/  ISETP.GT.AND P3, PT, R0, 0x10, P1 ;  /* 0x000000100000780c */ /* 0x000fe40000f64270 */
[----:B------:R-:W-:Y:S02]  /*5820*/  ISETP.LT.OR P2, PT, R2, 0x12, P0 ;  /* 0x000000120200780c */ /* 0x000fe40000741670 */
[C---:B------:R-:W-:Y:S02]  /*5830*/  ISETP.GT.AND P0, PT, R0.reuse, 0x18, P1 ;  /* 0x000000180000780c */ /* 0x040fe40000f04270 */
[----:B------:R-:W-:Y:S02]  /*5840*/  FSEL R17, R35, -INF , !P2 ;  /* 0xff80000023117808 */ /* 0x000fe40005000000 */
[----:B------:R-:W-:-:S02]  /*5850*/  ISETP.GT.AND P2, PT, R0, RZ, P1 ;  /* 0x000000ff0000720c */ /* 0x000fc40000f44270 */
[C---:B------:R-:W-:Y:S02]  /*5860*/  ISETP.LT.OR P0, PT, R2.reuse, 0x19, P0 ;  /* 0x000000190200780c */ /* 0x040fe40000701670 */
[----:B------:R-:W-:Y:S02]  /*5870*/  ISETP.LT.OR P2, PT, R2, 0x1, P2 ;  /* 0x000000010200780c */ /* 0x000fe40001741670 */
[----:B------:R-:W-:Y:S02]  /*5880*/  FMNMX.FTZ R3, R11, R3, !PT ;  /* 0x000000030b037209 */ /* 0x000fe40007810000 */
[----:B------:R-:W-:Y:S02]  /*5890*/  FSEL R6, R42, -INF , !P2 ;  /* 0xff8000002a067808 */ /* 0x000fe40005000000 */
[----:B------:R-:W-:Y:S02]  /*58a0*/  ISETP.LT.OR P3, PT, R2, 0x11, P3 ;  /* 0x000000110200780c */ /* 0x000fe40001f61670 */
[----:B-12---:R-:W-:-:S02]  /*58b0*/  FMNMX.FTZ R4, R6, R7, !PT ;  /* 0x0000000706047209 */ /* 0x006fc40007810000 */
[----:B------:R-:W-:Y:S02]  /*58c0*/  FSEL R24, R54, -INF , !P0 ;  /* 0xff80000036187808 */ /* 0x000fe40004000000 */
[----:B------:R-:W-:Y:S02]  /*58d0*/  FMNMX.FTZ R4, R12, R4, !PT ;  /* 0x000000040c047209 */ /* 0x000fe40007810000 */
[----:B------:R-:W-:Y:S02]  /*58e0*/  ISETP.GT.AND P0, PT, R0, 0x19, P1 ;  /* 0x000000190000780c */ /* 0x000fe40000f04270 */
[----:B------:R-:W-:Y:S02]  /*58f0*/  FMNMX.FTZ R3, R15, R3, !PT ;  /* 0x000000030f037209 */ /* 0x000fe40007810000 */
[----:B------:R-:W-:Y:S02]  /*5900*/  FSEL R14, R34, -INF , !P3 ;  /* 0xff800000220e7808 */ /* 0x000fe40005800000 */
[----:B------:R-:W-:-:S02]  /*5910*/  FMNMX.FTZ R4, R13, R4, !PT ;  /* 0x000000040d047209 */ /* 0x000fc40007810000 */
[----:B------:R-:W-:Y:S02]  /*5920*/  ISETP.LT.OR P0, PT, R2, 0x1a, P0 ;  /* 0x0000001a0200780c */ /* 0x000fe40000701670 */
[----:B------:R-:W-:Y:S02]  /*5930*/  FMNMX.FTZ R3, R16, R3, !PT ;  /* 0x0000000310037209 */ /* 0x000fe40007810000 */
[----:B------:R-:W-:Y:S02]  /*5940*/  FMNMX.FTZ R4, R14, R4, !PT ;  /* 0x000000040e047209 */ /* 0x000fe40007810000 */
[----:B------:R-:W-:Y:S02]  /*5950*/  FSEL R25, R55, -INF , !P0 ;  /* 0xff80000037197808 */ /* 0x000fe40004000000 */
[C---:B------:R-:W-:Y:S02]  /*5960*/  ISETP.GT.AND P2, PT, R0.reuse, 0x20, P1 ;  /* 0x000000200000780c */ /* 0x040fe40000f44270 */
[----:B------:R-:W-:-:S02]  /*5970*/  ISETP.GT.AND P0, PT, R0, 0x21, P1 ;  /* 0x000000210000780c */ /* 0x000fc40000f04270 */
[----:B------:R-:W-:Y:S02]  /*5980*/  FMNMX.FTZ R3, R18, R3, !PT ;  /* 0x0000000312037209 */ /* 0x000fe40007810000 */
[----:B------:R-:W-:Y:S02]  /*5990*/  FMNMX.FTZ R4, R17, R4, !PT ;  /* 0x0000000411047209 */ /* 0x000fe40007810000 */
[C---:B------:R-:W-:Y:S02]  /*59a0*/  ISETP.LT.OR P2, PT, R2.reuse, 0x21, P2 ;  /* 0x000000210200780c */ /* 0x040fe40001741670 */
[----:B------:R-:W-:Y:S02]  /*59b0*/  ISETP.LT.OR P0, PT, R2, 0x22, P0 ;  /* 0x000000220200780c */ /* 0x000fe40000701670 */
[----:B------:R-:W-:Y:S02]  /*59c0*/  FMNMX.FTZ R3, R19, R3, !PT ;  /* 0x0000000313037209 */ /* 0x000fe40007810000 */
[----:B------:R-:W-:-:S02]  /*59d0*/  FMNMX.FTZ R4, R24, R4, !PT ;  /* 0x0000000418047209 */ /* 0x000fc40007810000 */
[----:B------:R-:W-:Y:S02]  /*59e0*/  FSEL R91, R30, -INF , !P2 ;  /* 0xff8000001e5b7808 */ /* 0x000fe40005000000 */
[----:B------:R-:W-:Y:S02]  /*59f0*/  FSEL R90, R31, -INF , !P0 ;  /* 0xff8000001f5a7808 */ /* 0x000fe40004000000 */
[C---:B------:R-:W-:Y:S02]  /*5a00*/  ISETP.GT.AND P2, PT, R0.reuse, 0x28, P1 ;  /* 0x000000280000780c */ /* 0x040fe40000f44270 */
[----:B------:R-:W-:Y:S02]  /*5a10*/  ISETP.GT.AND P0, PT, R0, 0x29, P1 ;  /* 0x000000290000780c */ /* 0x000fe40000f04270 */
[----:B------:R-:W-:Y:S02]  /*5a20*/  FMNMX.FTZ R3, R20, R3, !PT ;  /* 0x0000000314037209 */ /* 0x000fe40007810000 */
[----:B------:R-:W-:-:S02]  /*5a30*/  FMNMX.FTZ R4, R25, R4, !PT ;  /* 0x0000000419047209 */ /* 0x000fc40007810000 */
[C---:B------:R-:W-:Y:S02]  /*5a40*/  ISETP.LT.OR P3, PT, R2.reuse, 0x29, P2 ;  /* 0x000000290200780c */ /* 0x040fe40001761670 */
[----:B------:R-:W-:Y:S02]  /*5a50*/  ISETP.LT.OR P2, PT, R2, 0x2a, P0 ;  /* 0x0000002a0200780c */ /* 0x000fe40000741670 */
[----:B------:R-:W-:Y:S02]  /*5a60*/  FMNMX.FTZ R3, R99, R3, !PT ;  /* 0x0000000363037209 */ /* 0x000fe40007810000 */
[----:B------:R-:W-:Y:S02]  /*5a70*/  ISETP.GT.AND P0, PT, R0, 0x30, P1 ;  /* 0x000000300000780c */ /* 0x000fe40000f04270 */
[----:B------:R-:W-:Y:S02]  /*5a80*/  FMNMX.FTZ R4, R91, R4, !PT ;  /* 0x000000045b047209 */ /* 0x000fe40007810000 */
[----:B------:R-:W-:-:S02]  /*5a90*/  FSEL R88, R51, -INF , !P2 ;  /* 0xff80000033587808 */ /* 0x000fc40005000000 */
[----:B------:R-:W-:Y:S02]  /*5aa0*/  FMNMX.FTZ R3, R98, R3, !PT ;  /* 0x0000000362037209 */ /* 0x000fe40007810000 */
[----:B------:R-:W-:Y:S02]  /*5ab0*/  FSEL R89, R50, -INF , !P3 ;  /* 0xff80000032597808 */ /* 0x000fe40005800000 */
[----:B------:R-:W-:Y:S02]  /*5ac0*/  ISETP.LT.OR P2, PT, R2, 0x31, P0 ;  /* 0x000000310200780c */ /* 0x000fe40000741670 */
[----:B------:R-:W-:Y:S02]  /*5ad0*/  FMNMX.FTZ R4, R90, R4, !PT ;  /* 0x000000045a047209 */ /* 0x000fe40007810000 */
[----:B------:R-:W-:Y:S02]  /*5ae0*/  ISETP.GT.AND P0, PT, R0, 0x31, P1 ;  /* 0x000000310000780c */ /* 0x000fe40000f04270 */
[----:B------:R-:W-:-:S02]  /*5af0*/  FMNMX.FTZ R3, R97, R3, !PT ;  /* 0x0000000361037209 */ /* 0x000fc40007810000 */
[----:B------:R-:W-:Y:S02]  /*5b00*/  FSEL R87, R26, -INF , !P2 ;  /* 0xff8000001a577808 */ /* 0x000fe40005000000 */
[----:B------:R-:W-:Y:S02]  /*5b10*/  FMNMX.FTZ R4, R89, R4, !PT ;  /* 0x0000000459047209 */ /* 0x000fe40007810000 */
[----:B------:R-:W-:Y:S02]  /*5b20*/  ISETP.LT.OR P2, PT, R2, 0x32, P0 ;  /* 0x000000320200780c */ /* 0x000fe40000741670 */
[C---:B------:R-:W-:Y:S02]  /*5b30*/  ISETP.GT.AND P3, PT, R0.reuse, 0x38, P1 ;  /* 0x000000380000780c */ /* 0x040fe40000f64270 */
[----:B------:R-:W-:Y:S02]  /*5b40*/  ISETP.GT.AND P0, PT, R0, 0x39, P1 ;  /* 0x000000390000780c */ /* 0x000fe40000f04270 */
[----:B------:R-:W-:-:S02]  /*5b50*/  FMNMX.FTZ R0, R96, R3, !PT ;  /* 0x0000000360007209 */ /* 0x000fc40007810000 */
[----:B------:R-:W-:Y:S02]  /*5b60*/  FMNMX.FTZ R3, R88, R4, !PT ;  /* 0x0000000458037209 */ /* 0x000fe40007810000 */
[----:B------:R-:W-:Y:S02]  /*5b70*/  FSEL R86, R27, -INF , !P2 ;  /* 0xff8000001b567808 */ /* 0x000fe40005000000 */
[C---:B------:R-:W-:Y:S02]  /*5b80*/  ISETP.LT.OR P1, PT, R2.reuse, 0x39, P3 ;  /* 0x000000390200780c */ /* 0x040fe40001f21670 */
[----:B------:R-:W-:Y:S02]  /*5b90*/  FMNMX.FTZ R0, R95, R0, !PT ;  /* 0x000000005f007209 */ /* 0x000fe40007810000 */
[----:B------:R-:W-:Y:S02]  /*5ba0*/  FMNMX.FTZ R3, R87, R3, !PT ;  /* 0x0000000357037209 */ /* 0x000fe40007810000 */
[----:B------:R-:W-:-:S02]  /*5bb0*/  ISETP.LT.OR P0, PT, R2, 0x3a, P0 ;  /* 0x0000003a0200780c */ /* 0x000fc40000701670 */
[----:B------:R-:W-:Y:S02]  /*5bc0*/  FSEL R85, R46, -INF , !P1 ;  /* 0xff8000002e557808 */ /* 0x000fe40004800000 */
[----:B------:R-:W-:Y:S02]  /*5bd0*/  FMNMX.FTZ R0, R94, R0, !PT ;  /* 0x000000005e007209 */ /* 0x000fe40007810000 */
[----:B------:R-:W-:Y:S02]  /*5be0*/  FMNMX.FTZ R2, R86, R3, !PT ;  /* 0x0000000356027209 */ /* 0x000fe40007810000 */
[----:B------:R-:W-:Y:S02]  /*5bf0*/  FSEL R84, R47, -INF , !P0 ;  /* 0xff8000002f547808 */ /* 0x000fe40004000000 */
[----:B------:R-:W-:Y:S02]  /*5c00*/  FMNMX.FTZ R0, R93, R0, !PT ;  /* 0x000000005d007209 */ /* 0x000fe40007810000 */
[----:B------:R-:W-:-:S02]  /*5c10*/  FMNMX.FTZ R2, R85, R2, !PT ;  /* 0x0000000255027209 */ /* 0x000fc40007810000 */
[----:B------:R-:W-:Y:S02]  /*5c20*/  FMNMX.FTZ R4, R92, R0, !PT ;  /* 0x000000005c047209 */ /* 0x000fe40007810000 */
[----:B------:R-:W-:Y:S01]  /*5c30*/  FMNMX.FTZ R5, R84, R2, !PT ;  /* 0x0000000254057209 */ /* 0x000fe20007810000 */
[----:B------:R-:W-:Y:S05]  /*5c40*/  BRA.DIV ~URZ, `(.L_x_2074) ;  /* 0x000141c27f007947 */ /* 0x000fea000b800000 */
[----:B------:R1:W2:Y:S02]  /*5c50*/  SHFL.BFLY PT, R0, R4, 0x2, 0x1f ;  /* 0x0c401f0004007f89 */ /* 0x0002a400000e0000 */
.L_x_2214:
[----:B-12---:R-:W-:Y:S01]  /*5c60*/  FMNMX.FTZ R4, R4, R0, !PT ;  /* 0x0000000004047209 */ /* 0x006fe20007810000 */
[----:B------:R-:W-:Y:S05]  /*5c70*/  BRA.DIV ~URZ, `(.L_x_2075) ;  /* 0x000141e27f007947 */ /* 0x000fea000b800000 */
[----:B------:R-:W1:Y:S04]  /*5c80*/  SHFL.BFLY PT, R0, R5, 0x2, 0x1f ;  /* 0x0c401f0005007f89 */ /* 0x000e6800000e0000 */
[----:B------:R-:W2:Y:S01]  /*5c90*/  SHFL.BFLY PT, R2, R4, 0x1, 0x1f ;  /* 0x0c201f0004027f89 */ /* 0x000ea200000e0000 */
[----:B-1----:R-:W-:Y:S02]  /*5ca0*/  FMNMX.FTZ R5, R5, R0, !PT ;  /* 0x0000000005057209 */ /* 0x002fe40007810000 */
[----:B--2---:R-:W-:-:S03]  /*5cb0*/  FMNMX.FTZ R133, R4, R2, !PT ;  /* 0x0000000204857209 */ /* 0x004fc60007810000 */
[----:B------:R1:W2:Y:S04]  /*5cc0*/  SHFL.BFLY PT, R3, R5, 0x1, 0x1f ;  /* 0x0c201f0005037f89 */ /* 0x0002a800000e0000 */
.L_x_2215:
[C---:B------:R-:W-:Y:S01]  /*5cd0*/  FMUL.FTZ R2, R133.reuse, c[0x0][0x2d0] ;  /* 0x0000b40085027a20 */ /* 0x040fe20000410000 */
[----:B------:R-:W-:Y:S01]  /*5ce0*/  FSETP.NEU.FTZ.AND P0, PT, R133, -INF , PT ;  /* 0xff8000008500780b */ /* 0x000fe20003f1d000 */
[----:B------:R-:W-:Y:S01]  /*5cf0*/  WARPSYNC 0xffffffff ;  /* 0xffffffff00007948 */ /* 0x000fe20003800000 */
[----:B------:R-:W-:Y:S01]  /*5d00*/  LDSM.16.MT88.4 R36, [R204+0x800] ;  /* 0x00080000cc24783b */ /* 0x000fe20000004200 */
[----:B------:R-:W-:Y:S02]  /*5d10*/  MOV R214, c[0x0][0x2c4] ;  /* 0x0000b10000d67a02 */ /* 0x000fe40000000f00 */
[----:B------:R-:W-:Y:S01]  /*5d20*/  FSEL R2, R2, RZ, P0 ;  /* 0x000000ff02027208 */ /* 0x000fe20000000000 */
[----:B------:R-:W-:Y:S01]  /*5d30*/  LDSM.16.MT88.4 R44, [R207] ;  /* 0x00000000cf2c783b */ /* 0x000fe20000004200 */
[----:B------:R-:W-:Y:S02]  /*5d40*/  ISETP.NE.AND P1, PT, R214, 0x1, PT ;  /* 0x00000001d600780c */ /* 0x000fe40003f25270 */
[----:B------:R-:W-:Y:S01]  /*5d50*/  MOV R214, c[0x0][0x32c] ;  /* 0x0000cb0000d67a02 */ /* 0x000fe20000000f00 */
[----:B------:R-:W-:Y:S01]  /*5d60*/  FFMA.FTZ R0, R9, c[0x0][0x2d0], -R2 ;  /* 0x0000b40009007a23 */ /* 0x000fe20000010802 */
[----:B------:R-:W-:Y:S01]  /*5d70*/  LDSM.16.MT88.4 R40, [R205+0x800] ;  /* 0x00080000cd28783b */ /* 0x000fe20000004200 */
[----:B------:R-:W-:-:S02]  /*5d80*/  IADD3 R216, R216, -0x2, RZ ;  /* 0xfffffffed8d87810 */ /* 0x000fc40007ffe0ff */
[----:B------:R3:W-:Y:S01]  /*5d90*/  MUFU.EX2 R113, R0 ;  /* 0x0000000000717308 */ /* 0x0007e20000000800 */
[----:B------:R-:W-:Y:S04]  /*5da0*/  LDSM.16.MT88.4 R28, [R206] ;  /* 0x00000000ce1c783b */ /* 0x000fe80000004200 */
[----:B------:R-:W-:Y:S04]  /*5db0*/  LDSM.16.MT88.4 R68, [R205+0x2000] ;  /* 0x00200000cd44783b */ /* 0x000fe80000004200 */
[----:B------:R-:W-:Y:S04]  /*5dc0*/  LDSM.16.MT88.4 R60, [R207+0x800] ;  /* 0x00080000cf3c783b */ /* 0x000fe80000004200 */
[----:B------:R-:W-:Y:S01]  /*5dd0*/  LDSM.16.MT88.4 R64, [R206+0x800] ;  /* 0x00080000ce40783b */ /* 0x000fe20000004200 */
[----:B---3--:R-:W-:-:S03]  /*5de0*/  FFMA.FTZ R0, R10, c[0x0][0x2d0], -R2 ;  /* 0x0000b4000a007a23 */ /* 0x008fc60000010802 */
[----:B------:R-:W-:Y:S01]  /*5df0*/  LDSM.16.MT88.4 R72, [R207+0x2000] ;  /* 0x00200000cf48783b */ /* 0x000fe20000004200 */
[----:B------:R3:W4:Y:S03]  /*5e00*/  MUFU.EX2 R112, R0 ;  /* 0x0000000000707308 */ /* 0x0007260000000800 */
[----:B------:R-:W-:Y:S04]  /*5e10*/  LDSM.16.MT88.4 R48, [R204+0x2800] ;  /* 0x00280000cc30783b */ /* 0x000fe80000004200 */
[----:B------:R-:W-:Y:S04]  /*5e20*/  LDSM.16.MT88.4 R56, [R206+0x2000] ;  /* 0x00200000ce38783b */ /* 0x000fe80000004200 */
[----:B------:R-:W-:Y:S04]  /*5e30*/  LDSM.16.MT88.4 R76, [R207+0x2800] ;  /* 0x00280000cf4c783b */ /* 0x000fe80000004200 */
[----:B------:R-:W-:Y:S01]  /*5e40*/  LDSM.16.MT88.4 R80, [R204+0x4000] ;  /* 0x00400000cc50783b */ /* 0x000fe20000004200 */
[----:B---3--:R-:W-:-:S03]  /*5e50*/  FFMA.FTZ R0, R11, c[0x0][0x2d0], -R2 ;  /* 0x0000b4000b007a23 */ /* 0x008fc60000010802 */
[----:B------:R-:W3:Y:S01]  /*5e60*/  LDSM.16.MT88.4 R8, [R204] ;  /* 0x00000000cc08783b */ /* 0x000ee20000004200 */
[----:B------:R5:W-:Y:S02]  /*5e70*/  MUFU.EX2 R117, R0 ;  /* 0x0000000000757308 */ /* 0x000be40000000800 */
[----:B-----5:R-:W-:-:S06]  /*5e80*/  FFMA.FTZ R0, R15, c[0x0][0x2d0], -R2 ;  /* 0x0000b4000f007a23 */ /* 0x020fcc0000010802 */
[----:B------:R5:W-:Y:S02]  /*5e90*/  MUFU.EX2 R119, R0 ;  /* 0x0000000000777308 */ /* 0x000be40000000800 */
[--C-:B-----5:R-:W-:Y:S01]  /*5ea0*/  FFMA.FTZ R0, R16, c[0x0][0x2d0], -R2.reuse ;  /* 0x0000b40010007a23 */ /* 0x120fe20000010802 */
[----:B--2---:R-:W-:Y:S01]  /*5eb0*/  FMNMX.FTZ R16, R3, R5, !PT ;  /* 0x0000000503107209 */ /* 0x004fe20007810000 */
[----:B------:R-:W-:-:S04]  /*5ec0*/  FFMA.FTZ R3, R19, c[0x0][0x2d0], -R2 ;  /* 0x0000b40013037a23 */ /* 0x000fc80000010802 */
[----:B------:R2:W-:Y:S01]  /*5ed0*/  MUFU.EX2 R129, R0 ;  /* 0x0000000000817308 */ /* 0x0005e20000000800 */
[----:B------:R-:W-:-:S07]  /*5ee0*/  FSETP.NEU.FTZ.AND P0, PT, R16, -INF , PT ;  /* 0xff8000001000780b */ /* 0x000fce0003f1d000 */
[----:B------:R5:W-:Y:S01]  /*5ef0*/  MUFU.EX2 R131, R3 ;  /* 0x0000000300837308 */ /* 0x000be20000000800 */
[----:B--2---:R-:W-:-:S07]  /*5f00*/  FFMA.FTZ R0, R18, c[0x0][0x2d0], -R2 ;  /* 0x0000b40012007a23 */ /* 0x004fce0000010802 */
[----:B------:R2:W-:Y:S01]  /*5f10*/  MUFU.EX2 R130, R0 ;  /* 0x0000000000827308 */ /* 0x0005e20000000800 */
[----:B-----5:R-:W-:Y:S02]  /*5f20*/  FFMA.FTZ R3, R20, c[0x0][0x2d0], -R2 ;  /* 0x0000b40014037a23 */ /* 0x020fe40000010802 */
[----:B------:R-:W5:Y:S05]  /*5f30*/  LDSM.16.MT88.4 R20, [R205] ;  /* 0x00000000cd14783b */ /* 0x000f6a0000004200 */
[----:B------:R1:W-:Y:S01]  /*5f40*/  MUFU.EX2 R135, R3 ;  /* 0x0000000300877308 */ /* 0x0003e20000000800 */
[----:B--2---:R-:W-:-:S05]  /*5f50*/  FMUL.FTZ R0, R16, c[0x0][0x2d0] ;  /* 0x0000b40010007a20 */ /* 0x004fca0000410000 */
[----:B------:R-:W-:-:S05]  /*5f60*/  FSEL R0, R0, RZ, P0 ;  /* 0x000000ff00007208 */ /* 0x000fca0000000000 */
[----:B-1----:R-:W-:-:S04]  /*5f70*/  FFMA.FTZ R3, R6, c[0x0][0x2d0], -R0 ;  /* 0x0000b40006037a23 */ /* 0x002fc80000010800 */
[----:B------:R1:W-:Y:S02]  /*5f80*/  MUFU.EX2 R19, R3 ;  /* 0x0000000300137308 */ /* 0x0003e40000000800 */
[----:B-1----:R-:W-:-:S06]  /*5f90*/  FFMA.FTZ R3, R7, c[0x0][0x2d0], -R0 ;  /* 0x0000b40007037a23 */ /* 0x002fcc0000010800 */
[----:B------:R1:W2:Y:S02]  /*5fa0*/  MUFU.EX2 R18, R3 ;  /* 0x0000000300127308 */ /* 0x0002a40000000800 */
[----:B-1----:R-:W-:Y:S01]  /*5fb0*/  FFMA.FTZ R3, R12, c[0x0][0x2d0], -R0 ;  /* 0x0000b4000c037a23 */ /* 0x002fe20000010800 */
[----:B----4-:R-:W-:-:S05]  /*5fc0*/  F2FP.BF16.PACK_AB R12, R112, R113 ;  /* 0x00000071700c723e */ /* 0x010fca00000010ff */
[----:B------:R1:W-:Y:S02]  /*5fd0*/  MUFU.EX2 R116, R3 ;  /* 0x0000000300747308 */ /* 0x0003e40000000800 */
[----:B-1----:R-:W-:Y:S01]  /*5fe0*/  FFMA.FTZ R3, R13, c[0x0][0x2d0], -R0 ;  /* 0x0000b4000d037a23 */ /* 0x002fe20000010800 */
[----:B--2---:R-:W-:-:S05]  /*5ff0*/  F2FP.BF16.PACK_AB R13, R18, R19 ;  /* 0x00000013120d723e */ /* 0x004fca00000010ff */
[----:B------:R1:W2:Y:S02]  /*6000*/  MUFU.EX2 R118, R3 ;  /* 0x0000000300767308 */ /* 0x0002a40000000800 */
[----:B-1----:R-:W-:Y:S01]  /*6010*/  FFMA.FTZ R3, R14, c[0x0][0x2d0], -R0 ;  /* 0x0000b4000e037a23 */ /* 0x002fe20000010800 */
[----:B------:R-:W-:Y:S02]  /*6020*/  F2FP.BF16.PACK_AB R14, R119, R117 ;  /* 0x00000075770e723e */ /* 0x000fe400000010ff */
[----:B--2---:R-:W-:-:S03]  /*6030*/  F2FP.BF16.PACK_AB R15, R118, R116 ;  /* 0x00000074760f723e */ /* 0x004fc600000010ff */
[----:B------:R1:W-:Y:S04]  /*6040*/  MUFU.EX2 R128, R3 ;  /* 0x0000000300807308 */ /* 0x0003e80000000800 */
[C---:B---3--:R-:W-:Y:S07]  /*6050*/  HMMA.16816.F32.BF16 R4, R12.reuse, R8, RZ ;  /* 0x000000080c04723c */ /* 0x048fee00000418ff */
[----:B------:R-:W-:Y:S01]  /*6060*/  F2FP.BF16.PACK_AB R8, R130, R129 ;  /* 0x000000818208723e */ /* 0x000fe200000010ff */
[----:B-----5:R-:W-:Y:S01]  /*6070*/  HMMA.16816.F32.BF16 R32, R12, R20, RZ ;  /* 0x000000140c20723c */ /* 0x020fe200000418ff */
[----:B-1----:R-:W-:-:S02]  /*6080*/  FFMA.FTZ R3, R17, c[0x0][0x2d0], -R0 ;  /* 0x0000b40011037a23 */ /* 0x002fc40000010800 */
[----:B------:R-:W-:Y:S02]  /*6090*/  FADD.FTZ R17, R19, R18 ;  /* 0x0000001213117221 */ /* 0x000fe40000010000 */
[----:B------:R1:W2:Y:S01]  /*60a0*/  MUFU.EX2 R132, R3 ;  /* 0x0000000300847308 */ /* 0x0002a20000000800 */
[--C-:B------:R-:W-:Y:S02]  /*60b0*/  FFMA.FTZ R19, R97, c[0x0][0x2d0], -R2.reuse ;  /* 0x0000b40061137a23 */ /* 0x100fe40000010802 */
[----:B------:R-:W-:Y:S01]  /*60c0*/  HMMA.16816.F32.BF16 R20, R12, R22, RZ ;  /* 0x000000160c14723c */ /* 0x000fe200000418ff */
[----:B------:R-:W-:Y:S02]  /*60d0*/  FADD.FTZ R17, R116, R17 ;  /* 0x0000001174117221 */ /* 0x000fe40000010000 */
[----:B------:R-:W-:-:S05]  /*60e0*/  FFMA.FTZ R18, R96, c[0x0][0x2d0], -R2 ;  /* 0x0000b40060127a23 */ /* 0x000fca0000010802 */
[----:B------:R-:W-:Y:S01]  /*60f0*/  HMMA.16816.F32.BF16 R52, R12, R46, RZ ;  /* 0x0000002e0c34723c */ /* 0x000fe200000418ff */
[----:B-1----:R-:W-:Y:S01]  /*6100*/  FFMA.FTZ R3, R24, c[0x0][0x2d0], -R0 ;  /* 0x0000b40018037a23 */ /* 0x002fe20000010800 */
[----:B--2---:R-:W-:-:S03]  /*6110*/  F2FP.BF16.PACK_AB R9, R132, R128 ;  /* 0x000000808409723e */ /* 0x004fc600000010ff */
[----:B------:R1:W-:Y:S02]  /*6120*/  MUFU.EX2 R134, R3 ;  /* 0x0000000300867308 */ /* 0x0003e40000000800 */
[----:B-1----:R-:W-:Y:S02]  /*6130*/  FFMA.FTZ R3, R25, c[0x0][0x2d0], -R0 ;  /* 0x0000b40019037a23 */ /* 0x002fe40000010800 */
[----:B------:R-:W-:Y:S04]  /*6140*/  HMMA.16816.F32.BF16 R24, R12, R10, RZ ;  /* 0x0000000a0c18723c */ /* 0x000fe800000418ff */
[----:B------:R-:W1:Y:S03]  /*6150*/  MUFU.EX2 R212, R3 ;  /* 0x0000000300d47308 */ /* 0x000e660000000800 */
[----:B------:R-:W-:-:S02]  /*6160*/  F2FP.BF16.PACK_AB R10, R135, R131 ;  /* 0x00000083870a723e */ /* 0x000fc400000010ff */
        /* <DEDUP_REMOVED lines=61> */
[----:B--2---:R-:W-:Y:S08]  /*6540*/  HMMA.16816.F32.BF16 R108, R8, R24, R4 ;  /* 0x00000018086c723c */ /* 0x004ff00000041804 */
[----:B------:R-:W-:Y:S08]  /*6550*/  HMMA.16816.F32.BF16 R4, R12, R42, RZ ;  /* 0x0000002a0c04723c */ /* 0x000ff000000418ff */
[C---:B------:R-:W-:Y:S01]  /*6560*/  HMMA.16816.F32.BF16 R104, R8.reuse, R38, R20 ;  /* 0x000000260868723c */ /* 0x040fe20000041814 */
[----:B------:R-:W2:Y:S11]  /*6570*/  LDSM.16.MT88.4 R20, [R204+0x6800] ;  /* 0x00680000cc14783b */ /* 0x000eb60000004200 */
[----:B------:R-:W-:Y:S04]  /*6580*/  @!UPT UIADD3 URZ, URZ, URZ, URZ ;  /* 0x0000003f3f3ff290 */ /* 0x000fe8000fffe03f */
[----:B------:R-:W-:Y:S01]  /*6590*/  HMMA.16816.F32.BF16 R112, R8, R26, R4 ;  /* 0x0000001a0870723c */ /* 0x000fe20000041804 */
[----:B------:R-:W3:Y:S07]  /*65a0*/  LDSM.16.MT88.4 R24, [R205+0x6000] ;  /* 0x00600000cd18783b */ /* 0x000eee0000004200 */
[----:B-1----:R-:W-:Y:S07]  /*65b0*/  HMMA.16816.F32.BF16 R4, R12, R28, RZ ;  /* 0x0000001c0c04723c */ /* 0x002fee00000418ff */
[----:B------:R-:W-:-:S02]  /*65c0*/  FFMA.FTZ R29, R99, c[0x0][0x2d0], -R2 ;  /* 0x0000b400631d7a23 */ /* 0x000fc40000010802 */
[--C-:B------:R-:W-:Y:S11]  /*65d0*/  FFMA.FTZ R28, R98, c[0x0][0x2d0], -R2.reuse ;  /* 0x0000b400621c7a23 */ /* 0x100ff60000010802 */
[----:B------:R-:W-:Y:S04]  /*65e0*/  @!UPT UIADD3 URZ, URZ, URZ, URZ ;  /* 0x0000003f3f3ff290 */ /* 0x000fe8000fffe03f */
[----:B--2---:R-:W-:Y:S08]  /*65f0*/  HMMA.16816.F32.BF16 R124, R8, R20, R4 ;  /* 0x00000014087c723c */ /* 0x004ff00000041804 */
[----:B------:R-:W-:Y:S07]  /*6600*/  HMMA.16816.F32.BF16 R4, R12, R30, RZ ;  /* 0x0000001e0c04723c */ /* 0x000fee00000418ff */
[----:B------:R-:W-:-:S02]  /*6610*/  FFMA.FTZ R30, R95, c[0x0][0x2d0], -R2 ;  /* 0x0000b4005f1e7a23 */ /* 0x000fc40000010802 */
[----:B------:R-:W-:Y:S02]  /*6620*/  FFMA.FTZ R31, R94, c[0x0][0x2d0], -R2 ;  /* 0x0000b4005e1f7a23 */ /* 0x000fe40000010802 */
[----:B------:R-:W-:-:S04]  /*6630*/  FADD.FTZ R2, R131, R3 ;  /* 0x0000000383027221 */ /* 0x000fc80000010000 */
[----:B------:R-:W-:-:S09]  /*6640*/  FADD.FTZ R2, R135, R2 ;  /* 0x0000000287027221 */ /* 0x000fd20000010000 */
[----:B------:R-:W-:Y:S01]  /*6650*/  HMMA.16816.F32.BF16 R120, R8, R22, R4 ;  /* 0x000000160878723c */ /* 0x000fe20000041804 */
[----:B------:R-:W1:Y:S06]  /*6660*/  LDSM.16.MT88.4 R20, [R205+0x6800] ;  /* 0x00680000cd14783b */ /* 0x000e6c0000004200 */
[----:B------:R-:W-:-:S04]  /*6670*/  FADD.FTZ R4, R118, R17 ;  /* 0x0000001176047221 */ /* 0x000fc80000010000 */
[----:B------:R-:W-:Y:S02]  /*6680*/  FADD.FTZ R17, R128, R4 ;  /* 0x0000000480117221 */ /* 0x000fe40000010000 */
[----:B---3--:R-:W-:Y:S01]  /*6690*/  HMMA.16816.F32.BF16 R4, R12, R24, RZ ;  /* 0x000000180c04723c */ /* 0x008fe200000418ff */
[----:B------:R-:W-:Y:S01]  /*66a0*/  MUFU.EX2 R25, R28 ;  /* 0x0000001c00197308 */ /* 0x000fe20000000800 */
[----:B------:R-:W-:Y:S02]  /*66b0*/  FADD.FTZ R3, R132, R17 ;  /* 0x0000001184037221 */ /* 0x000fe40000010000 */
[----:B------:R-:W-:Y:S02]  /*66c0*/  FFMA.FTZ R17, R89, c[0x0][0x2d0], -R0 ;  /* 0x0000b40059117a23 */ /* 0x000fe40000010800 */
[----:B------:R-:W-:-:S03]  /*66d0*/  FADD.FTZ R3, R134, R3 ;  /* 0x0000000386037221 */ /* 0x000fc60000010000 */
[----:B------:R2:W-:Y:S02]  /*66e0*/  MUFU.EX2 R24, R18 ;  /* 0x0000001200187308 */ /* 0x0005e40000000800 */
[--C-:B--2---:R-:W-:Y:S11]  /*66f0*/  FFMA.FTZ R18, R90, c[0x0][0x2d0], -R0.reuse ;  /* 0x0000b4005a127a23 */ /* 0x104ff60000010800 */
[----:B------:R-:W-:Y:S02]  /*6700*/  @!UPT UIADD3 URZ, URZ, URZ, URZ ;  /* 0x0000003f3f3ff290 */ /* 0x000fe4000fffe03f */
[----:B-1----:R-:W-:Y:S01]  /*6710*/  HMMA.16816.F32.BF16 R116, R8, R20, R4 ;  /* 0x000000140874723c */ /* 0x002fe20000041804 */
[----:B------:R-:W-:Y:S07]  /*6720*/  MUFU.EX2 R21, R30 ;  /* 0x0000001e00157308 */ /* 0x000fee0000000800 */
[----:B------:R-:W-:Y:S01]  /*6730*/  HMMA.16816.F32.BF16 R4, R12, R26, RZ ;  /* 0x0000001a0c04723c */ /* 0x000fe200000418ff */
[----:B------:R-:W-:Y:S08]  /*6740*/  MUFU.EX2 R27, R29 ;  /* 0x0000001d001b7308 */ /* 0x000ff00000000800 */
[----:B------:R1:W2:Y:S08]  /*6750*/  MUFU.EX2 R20, R31 ;  /* 0x0000001f00147308 */ /* 0x0002b00000000800 */
[----:B------:R3:W4:Y:S07]  /*6760*/  MUFU.EX2 R26, R19 ;  /* 0x00000013001a7308 */ /* 0x00072e0000000800 */
[----:B------:R-:W-:Y:S01]  /*6770*/  HMMA.16816.F32.BF16 R64, R8, R22, R4 ;  /* 0x000000160840723c */ /* 0x000fe20000041804 */
[----:B-1----:R-:W1:Y:S01]  /*6780*/  LDSM.16.MT88.4 R28, [R207+0x6000] ;  /* 0x00600000cf1c783b */ /* 0x002e620000004200 */
[----:B--2---:R-:W-:Y:S01]  /*6790*/  F2FP.BF16.PACK_AB R128, R20, R21 ;  /* 0x000000151480723e */ /* 0x004fe200000010ff */
[----:B------:R-:W-:Y:S04]  /*67a0*/  MUFU.EX2 R18, R18 ;  /* 0x0000001200127308 */ /* 0x000fe80000000800 */
[--C-:B------:R-:W-:Y:S01]  /*67b0*/  FFMA.FTZ R7, R88, c[0x0][0x2d0], -R0.reuse ;  /* 0x0000b40058077a23 */ /* 0x100fe20000010800 */
[----:B------:R-:W-:Y:S01]  /*67c0*/  F2FP.BF16.PACK_AB R4, R25, R27 ;  /* 0x0000001b1904723e */ /* 0x000fe200000010ff */
[--C-:B---3--:R-:W-:Y:S01]  /*67d0*/  FFMA.FTZ R19, R91, c[0x0][0x2d0], -R0.reuse ;  /* 0x0000b4005b137a23 */ /* 0x108fe20000010800 */
[----:B----4-:R-:W-:Y:S01]  /*67e0*/  F2FP.BF16.PACK_AB R6, R24, R26 ;  /* 0x0000001a1806723e */ /* 0x010fe200000010ff */
[----:B------:R-:W-:-:S02]  /*67f0*/  FFMA.FTZ R5, R87, c[0x0][0x2d0], -R0 ;  /* 0x0000b40057057a23 */ /* 0x000fc40000010800 */
[----:B------:R-:W-:Y:S01]  /*6800*/  FADD.FTZ R0, R27, R2 ;  /* 0x000000021b007221 */ /* 0x000fe20000010000 */
[----:B------:R-:W-:Y:S01]  /*6810*/  MUFU.EX2 R7, R7 ;  /* 0x0000000700077308 */ /* 0x000fe20000000800 */
[----:B------:R-:W-:Y:S02]  /*6820*/  FADD.FTZ R2, R212, R3 ;  /* 0x00000003d4027221 */ /* 0x000fe40000010000 */
[----:B------:R-:W-:-:S04]  /*6830*/  FADD.FTZ R0, R25, R0 ;  /* 0x0000000019007221 */ /* 0x000fc80000010000 */
[----:B------:R-:W-:-:S04]  /*6840*/  FADD.FTZ R0, R26, R0 ;  /* 0x000000001a007221 */ /* 0x000fc80000010000 */
[----:B------:R-:W-:Y:S02]  /*6850*/  FADD.FTZ R0, R24, R0 ;  /* 0x0000000018007221 */ /* 0x000fe40000010000 */
[----:B------:R-:W2:Y:S02]  /*6860*/  LDSM.16.MT88.4 R24, [R207+0x6800] ;  /* 0x00680000cf18783b */ /* 0x000ea40000004200 */
[----:B------:R-:W-:-:S04]  /*6870*/  FADD.FTZ R0, R21, R0 ;  /* 0x0000000015007221 */ /* 0x000fc80000010000 */
[----:B------:R-:W-:Y:S02]  /*6880*/  FADD.FTZ R3, R20, R0 ;  /* 0x0000000014037221 */ /* 0x000fe40000010000 */
[----:B-1----:R-:W-:Y:S01]  /*6890*/  HMMA.16816.F32.BF16 R20, R12, R28, RZ ;  /* 0x0000001c0c14723c */ /* 0x002fe200000418ff */
[----:B------:R-:W-:Y:S08]  /*68a0*/  MUFU.EX2 R29, R36 ;  /* 0x00000024001d7308 */ /* 0x000ff00000000800 */
[----:B------:R-:W1:Y:S02]  /*68b0*/  MUFU.EX2 R28, R35 ;  /* 0x00000023001c7308 */ /* 0x000e640000000800 */
[----:B-1----:R-:W-:Y:S11]  /*68c0*/  F2FP.BF16.PACK_AB R130, R28, R29 ;  /* 0x0000001d1c82723e */ /* 0x002ff600000010ff */
[----:B------:R-:W-:Y:S02]  /*68d0*/  @!UPT UIADD3 URZ, URZ, URZ, URZ ;  /* 0x0000003f3f3ff290 */ /* 0x000fe4000fffe03f */
[----:B--2---:R-:W-:Y:S01]  /*68e0*/  HMMA.16816.F32.BF16 R48, R8, R24, R20 ;  /* 0x000000180830723c */ /* 0x004fe20000041814 */
[----:B------:R-:W1:Y:S07]  /*68f0*/  MUFU.EX2 R25, R19 ;  /* 0x0000001300197308 */ /* 0x000e6e0000000800 */
[----:B------:R-:W-:Y:S01]  /*6900*/  HMMA.16816.F32.BF16 R20, R12, R30, RZ ;  /* 0x0000001e0c14723c */ /* 0x000fe200000418ff */
[----:B------:R-:W2:Y:S01]  /*6910*/  MUFU.EX2 R24, R17 ;  /* 0x0000001100187308 */ /* 0x000ea20000000800 */
[----:B-1----:R-:W-:-:S07]  /*6920*/  FADD.FTZ R0, R25, R2 ;  /* 0x0000000219007221 */ /* 0x002fce0000010000 */
[----:B------:R1:W3:Y:S01]  /*6930*/  MUFU.EX2 R19, R5 ;  /* 0x0000000500137308 */ /* 0x0002e20000000800 */
[----:B------:R-:W-:Y:S02]  /*6940*/  FADD.FTZ R2, R18, R0 ;  /* 0x0000000012027221 */ /* 0x000fe40000010000 */
[----:B------:R-:W-:Y:S02]  /*6950*/  FADD.FTZ R0, R29, R3 ;  /* 0x000000031d007221 */ /* 0x000fe40000010000 */
[----:B--2---:R-:W-:-:S03]  /*6960*/  FADD.FTZ R2, R24, R2 ;  /* 0x0000000218027221 */ /* 0x004fc60000010000 */
[----:B------:R-:W2:Y:S01]  /*6970*/  MUFU.EX2 R17, R32 ;  /* 0x0000002000117308 */ /* 0x000ea20000000800 */
[----:B------:R-:W-:Y:S02]  /*6980*/  FADD.FTZ R222, R28, R0 ;  /* 0x000000001cde7221 */ /* 0x000fe40000010000 */
[C---:B------:R-:W-:Y:S01]  /*6990*/  FADD.FTZ R0, R7.reuse, R2 ;  /* 0x0000000207007221 */ /* 0x040fe20000010000 */
[----:B------:R-:W-:-:S03]  /*69a0*/  F2FP.BF16.PACK_AB R7, R7, R24 ;  /* 0x000000180707723e */ /* 0x000fc600000010ff */
[----:B------:R-:W-:Y:S01]  /*69b0*/  HMMA.16816.F32.BF16 R40, R8, R26, R20 ;  /* 0x0000001a0828723c */ /* 0x000fe20000041814 */
[----:B------:R-:W4:Y:S01]  /*69c0*/  LDSM.16.MT88.4 R20, [R206+0x6000] ;  /* 0x00600000ce14783b */ /* 0x000f220000004200 */
[----:B-1----:R-:W-:Y:S01]  /*69d0*/  F2FP.BF16.PACK_AB R5, R18, R25 ;  /* 0x000000191205723e */ /* 0x002fe200000010ff */
[----:B------:R-:W1:Y:S01]  /*69e0*/  MUFU.EX2 R3, R34 ;  /* 0x0000002200037308 */ /* 0x000e620000000800 */
[----:B---3--:R-:W-:Y:S01]  /*69f0*/  FADD.FTZ R0, R19, R0 ;  /* 0x0000000013007221 */ /* 0x008fe20000010000 */
[----:B--2---:R-:W-:-:S06]  /*6a00*/  F2FP.BF16.PACK_AB R129, R17, R19 ;  /* 0x000000131181723e */ /* 0x004fcc00000010ff */
[----:B------:R-:W2:Y:S01]  /*6a10*/  MUFU.EX2 R2, R33 ;  /* 0x0000002100027308 */ /* 0x000ea20000000800 */
[----:B------:R-:W-:-:S04]  /*6a20*/  FADD.FTZ R0, R17, R0 ;  /* 0x0000000011007221 */ /* 0x000fc80000010000 */
[----:B-1----:R-:W-:Y:S01]  /*6a30*/  FADD.FTZ R0, R3, R0 ;  /* 0x0000000003007221 */ /* 0x002fe20000010000 */
[----:B--2---:R-:W-:-:S03]  /*6a40*/  F2FP.BF16.PACK_AB R131, R2, R3 ;  /* 0x000000030283723e */ /* 0x004fc600000010ff */
[----:B------:R-:W-:Y:S01]  /*6a50*/  FADD.FTZ R220, R2, R0 ;  /* 0x0000000002dc7221 */ /* 0x000fe20000010000 */
[----:B------:R-:W-:Y:S01]  /*6a60*/  MOV R0, R242 ;  /* 0x000000f200007202 */ /* 0x000fe20000000f00 */
[----:B------:R-:W-:-:S05]  /*6a70*/  @P1 IMAD.HI.U32 R2, R242, c[0x0][0x2c8], RZ ;  /* 0x0000b200f2021a27 */ /* 0x000fca00078e00ff */
[----:B------:R-:W-:Y:S02]  /*6a80*/  @P1 SHF.R.U32.HI R0, RZ, c[0x0][0x2cc], R2 ;  /* 0x0000b300ff001a19 */ /* 0x000fe40000011602 */
[----:B------:R-:W-:Y:S02]  /*6a90*/  ISETP.GE.AND P1, PT, R214, 0x1, PT ;  /* 0x00000001d600780c */ /* 0x000fe40003f26270 */
[----:B------:R-:W-:Y:S01]  /*6aa0*/  IADD3 R2, R213, R0, RZ ;  /* 0x00000000d5027210 */ /* 0x000fe20007ffe0ff */
[----:B----4-:R-:W-:Y:S03]  /*6ab0*/  HMMA.16816.F32.BF16 R24, R12, R20, RZ ;  /* 0x000000140c18723c */ /* 0x010fe600000418ff */
[----:B------:R-:W-:-:S05]  /*6ac0*/  IADD3 R0, R2, c[0x0][0x328], RZ ;  /* 0x0000ca0002007a10 */ /* 0x000fca0007ffe0ff */
        /* <DEDUP_REMOVED lines=113> */
.L_x_2078:
[----:B------:R-:W-:-:S04]  /*71e0*/  MOV R2, 0x1 ;  /* 0x0000000100027802 */ /* 0x000fc80000000f00 */
[----:B------:R-:W-:-:S13]  /*71f0*/  ISETP.NE.AND P0, PT, R2, c[0x0][0x32c], PT ;  /* 0x0000cb0002007a0c */ /* 0x000fda0003f05270 */
[----:B------:R-:W-:-:S05]  /*7200*/  @P0 IMAD.HI.U32 R2, R3, c[0x0][0x330], RZ ;  /* 0x0000cc0003020a27 */ /* 0x000fca00078e00ff */
[----:B------:R-:W-:Y:S02]  /*7210*/  @P0 SHF.R.U32.HI R3, RZ, c[0x0][0x334], R2 ;  /* 0x0000cd00ff030a19 */ /* 0x000fe40000011602 */
.L_x_2079:
[----:B------:R-:W-:Y:S05]  /*7220*/  BSYNC B0 ;  /* 0x0000000000007941 */ /* 0x000fea0003800000 */
.L_x_2077:
[----:B------:R-:W-:-:S05]  /*7230*/  MOV R2, c[0x0][0x32c] ;  /* 0x0000cb0000027a02 */ /* 0x000fca0000000f00 */
[----:B------:R-:W-:-:S05]  /*7240*/  IMAD R3, R3, R2, c[0x0][0x32c] ;  /* 0x0000cb0003037624 */ /* 0x000fca00078e0202 */
[----:B------:R-:W-:-:S04]  /*7250*/  IMNMX R0, R0, R3, PT ;  /* 0x0000000300007217 */ /* 0x000fc80003800200 */
.L_x_2076:
        /* <DEDUP_REMOVED lines=8> */
.L_x_2101:
        /* <DEDUP_REMOVED lines=8> */
[----:B------:R1:W1:Y:S04]  /*7360*/  LDSM.16.M88.4 R24, [R201+0x1000] ;  /* 0x00100000c918783b */ /* 0x0002680000000200 */
[----:B------:R1:W1:Y:S04]  /*7370*/  LDSM.16.M88.4 R168, [R201+0x1800] ;  /* 0x00180000c9a8783b */ /* 0x0002680000000200 */
[----:B------:R1:W1:Y:S04]  /*7380*/  LDSM.16.M88.4 R172, [R209] ;  /* 0x00000000d1ac783b */ /* 0x0002680000000200 */
[----:B------:R1:W1:Y:S04]  /*7390*/  LDSM.16.M88.4 R176, [R200] ;  /* 0x00000000c8b0783b */ /* 0x0002680000000200 */
[----:B------:R1:W1:Y:S04]  /*73a0*/  LDSM.16.M88.4 R180, [R200+0x800] ;  /* 0x00080000c8b4783b */ /* 0x0002680000000200 */
[----:B------:R1:W1:Y:S04]  /*73b0*/  LDSM.16.M88.4 R184, [R200+0x1000] ;  /* 0x00100000c8b8783b */ /* 0x0002680000000200 */
[----:B------:R1:W1:Y:S01]  /*73c0*/  LDSM.16.M88.4 R188, [R200+0x1800] ;  /* 0x00180000c8bc783b */ /* 0x0002620000000200 */
[----:B------:R-:W-:-:S05]  /*73d0*/  @P0 BRA `(.L_x_2082) ;  /* 0x0000050000000947 */ /* 0x000fca0003800000 */
[----:B------:R-:W-:Y:S01]  /*73e0*/  SHF.R.S32.HI R0, RZ, 0x1f, R219 ;  /* 0x0000001fff007819 */ /* 0x000fe200000114db */
[C---:B------:R-:W-:Y:S01]  /*73f0*/  IMAD.WIDE.U32 R2, R219.reuse, c[0x0][0x208], RZ ;  /* 0x00008200db027a25 */ /* 0x040fe200078e00ff */
[----:B------:R-:W-:Y:S02]  /*7400*/  SHF.R.S32.HI R4, RZ, 0x1f, R217 ;  /* 0x0000001fff047819 */ /* 0x000fe400000114d9 */
[----:B------:R-:W-:Y:S01]  /*7410*/  SHF.R.S32.HI R6, RZ, 0x1f, R223 ;  /* 0x0000001fff067819 */ /* 0x000fe200000114df */
[----:B------:R-:W-:Y:S01]  /*7420*/  IMAD R0, R0, c[0x0][0x208], RZ ;  /* 0x0000820000007a24 */ /* 0x000fe200078e02ff */
[----:B------:R-:W-:Y:S01]  /*7430*/  SHF.R.S32.HI R5, RZ, 0x1f, R225 ;  /* 0x0000001fff057819 */ /* 0x000fe200000114e1 */
[----:B------:R-:W-:Y:S01]  /*7440*/  IMAD R4, R4, c[0x0][0x218], RZ ;  /* 0x0000860004047a24 */ /* 0x000fe200078e02ff */
[----:B------:R-:W-:Y:S01]  /*7450*/  SHF.R.S32.HI R7, RZ, 0x1f, R224 ;  /* 0x0000001fff077819 */ /* 0x000fe200000114e0 */
[----:B------:R-:W-:Y:S01]  /*7460*/  IMAD R0, R219, c[0x0][0x20c], R0 ;  /* 0x00008300db007a24 */ /* 0x000fe200078e0200 */
[----:B------:R-:W-:Y:S01]  /*7470*/  SHF.L.U64.HI R23, R223, 0x1, R6 ;  /* 0x00000001df177819 */ /* 0x000fe20000010206 */
[----:B------:R-:W-:Y:S01]  /*7480*/  IMAD R4, R217, c[0x0][0x21c], R4 ;  /* 0x00008700d9047a24 */ /* 0x000fe200078e0204 */
[----:B------:R-:W-:Y:S01]  /*7490*/  SHF.R.S32.HI R6, RZ, 0x1f, R218 ;  /* 0x0000001fff067819 */ /* 0x000fe200000114da */
[----:B------:R-:W-:Y:S01]  /*74a0*/  IMAD.IADD R3, R3, 0x1, R0 ;  /* 0x0000000103037824 */ /* 0x000fe200078e0200 */
[C---:B------:R-:W-:Y:S01]  /*74b0*/  SHF.L.U64.HI R28, R225.reuse, 0x1, R5 ;  /* 0x00000001e11c7819 */ /* 0x040fe20000010205 */
[----:B------:R-:W-:Y:S01]  /*74c0*/  IMAD.SHL.U32 R132, R225, 0x2, RZ ;  /* 0x00000002e1847824 */ /* 0x000fe200078e00ff */
[----:B------:R-:W-:Y:S01]  /*74d0*/  SHF.L.U64.HI R22, R224, 0x1, R7 ;  /* 0x00000001e0167819 */ /* 0x000fe20000010207 */
[----:B------:R-:W-:Y:S01]  /*74e0*/  IMAD.WIDE.U32 R2, R217, c[0x0][0x218], R2 ;  /* 0x00008600d9027a25 */ /* 0x000fe200078e0002 */
[----:B------:R-:W-:Y:S03]  /*74f0*/  SHF.L.U64.HI R21, R218, 0x1, R6 ;  /* 0x00000001da157819 */ /* 0x000fe60000010206 */
[----:B------:R-:W-:Y:S01]  /*7500*/  IMAD.SHL.U32 R31, R223, 0x2, RZ ;  /* 0x00000002df1f7824 */ /* 0x000fe200078e00ff */
[----:B------:R-:W-:Y:S01]  /*7510*/  IADD3 R0, P0, R238, R2, RZ ;  /* 0x00000002ee007210 */ /* 0x000fe20007f1e0ff */
[----:B------:R-:W-:Y:S02]  /*7520*/  IMAD.SHL.U32 R30, R224, 0x2, RZ ;  /* 0x00000002e01e7824 */ /* 0x000fe400078e00ff */
[----:B------:R-:W-:Y:S01]  /*7530*/  IMAD.SHL.U32 R29, R218, 0x2, RZ ;  /* 0x00000002da1d7824 */ /* 0x000fe200078e00ff */
[----:B------:R-:W-:Y:S02]  /*7540*/  IADD3.X R2, R241, R3, R4, P0, !PT ;  /* 0x00000003f1027210 */ /* 0x000fe400007fe404 */
[C---:B------:R-:W-:Y:S04]  /*7550*/  LEA R20, P0, R0.reuse, c[0x0][0x1f8], 0x1 ;  /* 0x00007e0000147a11 */ /* 0x040fe800078008ff */
[----:B------:R-:W-:Y:S01]  /*7560*/  LEA.HI.X R5, R0, c[0x0][0x1fc], R2, 0x1, P0 ;  /* 0x00007f0000057a11 */ /* 0x000fe200000f0c02 */
[----:B------:R-:W-:-:S06]  /*7570*/  BRA.DIV ~URZ, `(.L_x_2083) ;  /* 0x000129e27f007947 */ /* 0x000fcc000b800000 */
[----:B------:R4:W3:Y:S02]  /*7580*/  SHFL.IDX PT, R4, R5, RZ, 0x181f ;  /* 0x00181fff05047589 */ /* 0x0008e400000e0000 */
.L_x_2216:
[----:B------:R-:W-:-:S05]  /*7590*/  BRA.DIV ~URZ, `(.L_x_2084) ;  /* 0x00012a327f007947 */ /* 0x000fca000b800000 */
[----:B------:R-:W5:Y:S01]  /*75a0*/  SHFL.IDX PT, R0, R20, RZ, 0x181f ;  /* 0x00181fff14007589 */ /* 0x000f6200000e0000 */
[----:B------:R-:W-:Y:S02]  /*75b0*/  ISETP.GE.AND P1, PT, R218, c[0x0][0x1d4], PT ;  /* 0x00007500da007a0c */ /* 0x000fe40003f26270 */
[----:B------:R-:W-:Y:S04]  /*75c0*/  ISETP.GE.AND P3, PT, R224, c[0x0][0x1d4], PT ;  /* 0x00007500e0007a0c */ /* 0x000fe80003f66270 */
[----:B------:R-:W-:Y:S02]  /*75d0*/  SEL R15, RZ, 0x10, P3 ;  /* 0x00000010ff0f7807 */ /* 0x000fe40001800000 */
[C---:B-----5:R-:W-:Y:S02]  /*75e0*/  IADD3 R2, P0, R0.reuse, R29, RZ ;  /* 0x0000001d00027210 */ /* 0x060fe40007f1e0ff */
[----:B------:R-:W-:Y:S03]  /*75f0*/  IADD3 R6, P2, R0, R31, RZ ;  /* 0x0000001f00067210 */ /* 0x000fe60007f5e0ff */
[----:B---3--:R-:W-:Y:S01]  /*7600*/  IMAD.X R3, R4, 0x1, R21, P0 ;  /* 0x0000000104037824 */ /* 0x008fe200000e0615 */
[----:B------:R-:W-:Y:S01]  /*7610*/  IADD3 R12, P0, R0, R30, RZ ;  /* 0x0000001e000c7210 */ /* 0x000fe20007f1e0ff */
[C---:B------:R-:W-:Y:S03]  /*7620*/  IMAD.X R7, R4.reuse, 0x1, R23, P2 ;  /* 0x0000000104077824 */ /* 0x040fe600010e0617 */
[----:B------:R-:W-:Y:S01]  /*7630*/  @!PT LDS RZ, [RZ] ;  /* 0x00000000fffff984 */ /* 0x000fe20000000800 */
[----:B------:R-:W-:Y:S01]  /*7640*/  @!PT LDS RZ, [RZ] ;  /* 0x00000000fffff984 */ /* 0x000fe20000000800 */
[----:B------:R3:W-:Y:S01]  /*7650*/  LDGSTS.E.BYPASS.LTC128B.128 [R215+0x100], [R2.64], !P1 ;  /* 0x0010000002d77fae */ /* 0x0007e2000c901d46 */
[----:B------:R-:W-:Y:S05]  /*7660*/  IMAD.X R13, R4, 0x1, R22, P0 ;  /* 0x00000001040d7824 */ /* 0x000fea00000e0616 */
[----:B------:R5:W-:Y:S01]  /*7670*/  LDGSTS.E.BYPASS.LTC128B.128 [R215+0x2100], [R12.64], !P3 ;  /* 0x021000000cd77fae */ /* 0x000be2000d901d46 */
[----:B---3--:R-:W-:Y:S03]  /*7680*/  IADD3 R2, P0, R0, R132, RZ ;  /* 0x0000008400027210 */ /* 0x008fe60007f1e0ff */
[----:B------:R-:W3:Y:S02]  /*7690*/  SHFL.IDX PT, R0, R20, 0x1, 0x181f ;  /* 0x00381f0014007f89 */ /* 0x000ee400000e0000 */
[----:B------:R-:W-:Y:S01]  /*76a0*/  IMAD.X R3, R4, 0x1, R28, P0 ;  /* 0x0000000104037824 */ /* 0x000fe200000e061c */
[----:B-----5:R-:W-:Y:S01]  /*76b0*/  SEL R12, RZ, 0x10, P1 ;  /* 0x00000010ff0c7807 */ /* 0x020fe20000800000 */
[----:B------:R5:W4:Y:S01]  /*76c0*/  SHFL.IDX PT, R4, R5, 0x1, 0x181f ;  /* 0x00381f0005047f89 */ /* 0x000b2200000e0000 */
[----:B------:R-:W-:Y:S02]  /*76d0*/  ISETP.GE.AND P1, PT, R223, c[0x0][0x1d4], PT ;  /* 0x00007500df007a0c */ /* 0x000fe40003f26270 */
[----:B------:R-:W-:Y:S02]  /*76e0*/  ISETP.GE.AND P0, PT, R225, c[0x0][0x1d4], PT ;  /* 0x00007500e1007a0c */ /* 0x000fe40003f06270 */
[----:B------:R-:W-:Y:S09]  /*76f0*/  SEL R14, RZ, 0x10, P1 ;  /* 0x00000010ff0e7807 */ /* 0x000ff20000800000 */
[----:B------:R2:W-:Y:S04]  /*7700*/  LDGSTS.E.BYPASS.LTC128B.128 [R215+0x4100], [R6.64], !P1 ;  /* 0x0410000006d77fae */ /* 0x0005e8000c901d46 */
[----:B------:R2:W-:Y:S01]  /*7710*/  LDGSTS.E.BYPASS.LTC128B.128 [R215+0x6100], [R2.64], !P0 ;  /* 0x0610000002d77fae */ /* 0x0005e2000c101d46 */
[----:B----45:R-:W-:Y:S03]  /*7720*/  SEL R5, RZ, 0x10, P0 ;  /* 0x00000010ff057807 */ /* 0x030fe60000000000 */
.L_x_2217:
[C---:B--23--:R-:W-:Y:S02]  /*7730*/  IADD3 R2, -R12.reuse, 0x10, RZ ;  /* 0x000000100c027810 */ /* 0x04cfe40007ffe1ff */
[----:B------:R-:W-:Y:S02]  /*7740*/  ISETP.NE.U32.AND P2, PT, R12, RZ, PT ;  /* 0x000000ff0c00720c */ /* 0x000fe40003f45070 */
[----:B------:R-:W-:Y:S04]  /*7750*/  LOP3.LUT R2, R2, 0xf, RZ, 0xc0, !PT ;  /* 0x0000000f02027812 */ /* 0x000fe800078ec0ff */
[----:B------:R-:W-:Y:S04]  /*7760*/  IADD3 R2, P1, P0, R2, R0, R29 ;  /* 0x0000000002027210 */ /* 0x000fe8000783e01d */
[----:B------:R-:W-:Y:S05]  /*7770*/  IADD3.X R3, RZ, R4, R21, P1, P0 ;  /* 0x00000004ff037210 */ /* 0x000fea0000fe0415 */
[----:B------:R-:W-:Y:S01]  /*7780*/  @!PT LDS RZ, [RZ] ;  /* 0x00000000fffff984 */ /* 0x000fe20000000800 */
[----:B------:R-:W-:Y:S01]  /*7790*/  @!PT LDS RZ, [RZ] ;  /* 0x00000000fffff984 */ /* 0x000fe20000000800 */
[----:B------:R-:W-:Y:S01]  /*77a0*/  @!PT LDS RZ, [RZ] ;  /* 0x00000000fffff984 */ /* 0x000fe20000000800 */
[----:B------:R2:W-:Y:S01]  /*77b0*/  LDGSTS.E.BYPASS.LTC128B.128.ZFILL [R215+0x1100], [R2.64], P2 ;  /* 0x0110000002d77fae */ /* 0x0005e20009141d46 */
[C---:B------:R-:W-:Y:S02]  /*77c0*/  ISETP.NE.U32.AND P2, PT, R15.reuse, RZ, PT ;  /* 0x000000ff0f00720c */ /* 0x040fe40003f45070 */
[----:B--2---:R-:W-:Y:S04]  /*77d0*/  IADD3 R2, -R15, 0x10, RZ ;  /* 0x000000100f027810 */ /* 0x004fe80007ffe1ff */
[----:B------:R-:W-:Y:S04]  /*77e0*/  LOP3.LUT R2, R2, 0xf, RZ, 0xc0, !PT ;  /* 0x0000000f02027812 */ /* 0x000fe800078ec0ff */
[----:B------:R-:W-:Y:S02]  /*77f0*/  IADD3 R12, P1, P0, R2, R0, R30 ;  /* 0x00000000020c7210 */ /* 0x000fe4000783e01e */
[----:B------:R-:W-:Y:S02]  /*7800*/  IADD3 R2, -R14, 0x10, RZ ;  /* 0x000000100e027810 */ /* 0x000fe40007ffe1ff */
[----:B------:R-:W-:Y:S02]  /*7810*/  IADD3.X R13, RZ, R4, R22, P1, P0 ;  /* 0x00000004ff0d7210 */ /* 0x000fe40000fe0416 */
[----:B------:R-:W-:Y:S03]  /*7820*/  LOP3.LUT R2, R2, 0xf, RZ, 0xc0, !PT ;  /* 0x0000000f02027812 */ /* 0x000fe600078ec0ff */
[----:B------:R2:W-:Y:S01]  /*7830*/  LDGSTS.E.BYPASS.LTC128B.128.ZFILL [R215+0x3100], [R12.64], P2 ;  /* 0x031000000cd77fae */ /* 0x0005e20009141d46 */
[----:B------:R-:W-:Y:S02]  /*7840*/  IADD3 R6, P1, P0, R2, R0, R31 ;  /* 0x0000000002067210 */ /* 0x000fe4000783e01f */
[C---:B------:R-:W-:Y:S02]  /*7850*/  IADD3 R2, -R5.reuse, 0x10, RZ ;  /* 0x0000001005027810 */ /* 0x040fe40007ffe1ff */
[----:B------:R-:W-:Y:S02]  /*7860*/  IADD3.X R7, RZ, R4, R23, P1, P0 ;  /* 0x00000004ff077210 */ /* 0x000fe40000fe0417 */
[----:B------:R-:W-:Y:S04]  /*7870*/  LOP3.LUT R2, R2, 0xf, RZ, 0xc0, !PT ;  /* 0x0000000f02027812 */ /* 0x000fe800078ec0ff */
[----:B------:R-:W-:Y:S04]  /*7880*/  IADD3 R2, P1, P0, R2, R0, R132 ;  /* 0x0000000002027210 */ /* 0x000fe8000783e084 */
[----:B------:R-:W-:Y:S02]  /*7890*/  IADD3.X R3, RZ, R4, R28, P1, P0 ;  /* 0x00000004ff037210 */ /* 0x000fe40000fe041c */
[----:B------:R-:W-:Y:S02]  /*78a0*/  ISETP.NE.U32.AND P1, PT, R14, RZ, PT ;  /* 0x000000ff0e00720c */ /* 0x000fe40003f25070 */
[----:B------:R-:W-:Y:S11]  /*78b0*/  ISETP.NE.U32.AND P0, PT, R5, RZ, PT ;  /* 0x000000ff0500720c */ /* 0x000ff60003f05070 */
[----:B------:R2:W-:Y:S04]  /*78c0*/  LDGSTS.E.BYPASS.LTC128B.128.ZFILL [R215+0x5100], [R6.64], P1 ;  /* 0x0510000006d77fae */ /* 0x0005e80008941d46 */
[----:B------:R2:W-:Y:S02]  /*78d0*/  LDGSTS.E.BYPASS.LTC128B.128.ZFILL [R215+0x7100], [R2.64], P0 ;  /* 0x0710000002d77fae */ /* 0x0005e40008141d46 */
.L_x_2082:
[----:B------:R-:W-:Y:S05]  /*78e0*/  BSYNC B0 ;  /* 0x0000000000007941 */ /* 0x000fea0003800000 */
.L_x_2081:
[----:B------:R-:W0:Y:S01]  /*78f0*/  LDGDEPBAR ;  /* 0x00000000000079af */ /* 0x000e220000000000 */
[----:B------:R-:W-:Y:S01]  /*7900*/  WARPSYNC 0xffffffff ;  /* 0xffffffff00007948 */ /* 0x000fe20003800000 */
[C---:B--23--:R-:W-:Y:S01]  /*7910*/  HMMA.16816.F32.BF16 R4, R32.reuse, R8, RZ ;  /* 0x000000082004723c */ /* 0x04cfe200000418ff */
[----:B------:R-:W-:Y:S02]  /*7920*/  BSSY B0, `(.L_x_2085) ;  /* 0x000012a000007945 */ /* 0x000fe40003800000 */
[----:B------:R-:W-:Y:S05]  /*7930*/  ISETP.GT.AND P0, PT, R216, R226, PT ;  /* 0x000000e2d800720c */ /* 0x000fea0003f04270 */
[C---:B------:R-:W-:Y:S08]  /*7940*/  HMMA.16816.F32.BF16 R8, R32.reuse, R10, RZ ;  /* 0x0000000a2008723c */ /* 0x040ff000000418ff */
[C---:B----4-:R-:W-:Y:S08]  /*7950*/  HMMA.16816.F32.BF16 R12, R32.reuse, R16, RZ ;  /* 0x00000010200c723c */ /* 0x050ff000000418ff */
[C---:B------:R-:W-:Y:S08]  /*7960*/  HMMA.16816.F32.BF16 R16, R32.reuse, R18, RZ ;  /* 0x000000122010723c */ /* 0x040ff000000418ff */
[C---:B-1----:R-:W-:Y:S08]  /*7970*/  HMMA.16816.F32.BF16 R20, R32.reuse, R24, RZ ;  /* 0x000000182014723c */ /* 0x042ff000000418ff */
        /* <DEDUP_REMOVED lines=15> */
[----:B------:R-:W3:Y:S07]  /*7a70*/  LDSM.16.M88.4 R172, [R203+0x1000] ;  /* 0x00100000cbac783b */ /* 0x000eee0000000200 */
[C---:B-1----:R-:W-:Y:S08]  /*7a80*/  HMMA.16816.F32.BF16 R4, R168.reuse, R176, R4 ;  /* 0x000000b0a804723c */ /* 0x042ff00000041804 */
[C---:B------:R-:W-:Y:S01]  /*7a90*/  HMMA.16816.F32.BF16 R8, R168.reuse, R178, R8 ;  /* 0x000000b2a808723c */ /* 0x040fe20000041808 */
[----:B------:R-:W-:Y:S07]  /*7aa0*/  LDSM.16.M88.4 R176, [R202+-0x6000] ;  /* 0xffa00000cab0783b */ /* 0x000fee0000000200 */
[C---:B--2---:R-:W-:Y:S08]  /*7ab0*/  HMMA.16816.F32.BF16 R12, R168.reuse, R180, R12 ;  /* 0x000000b4a80c723c */ /* 0x044ff0000004180c */
[C---:B------:R-:W-:Y:S01]  /*7ac0*/  HMMA.16816.F32.BF16 R16, R168.reuse, R182, R16 ;  /* 0x000000b6a810723c */ /* 0x040fe20000041810 */
[----:B------:R-:W-:Y:S07]  /*7ad0*/  LDSM.16.M88.4 R180, [R202+-0x5800] ;  /* 0xffa80000cab4783b */ /* 0x000fee0000000200 */
[C---:B---3--:R-:W-:Y:S08]  /*7ae0*/  HMMA.16816.F32.BF16 R20, R168.reuse, R172, R20 ;  /* 0x000000aca814723c */ /* 0x048ff00000041814 */
[C---:B------:R-:W-:Y:S01]  /*7af0*/  HMMA.16816.F32.BF16 R24, R168.reuse, R174, R24 ;  /* 0x000000aea818723c */ /* 0x040fe20000041818 */
[----:B------:R-:W1:Y:S07]  /*7b00*/  LDSM.16.M88.4 R172, [R210] ;  /* 0x00000000d2ac783b */ /* 0x000e6e0000000200 */
[C---:B------:R-:W-:Y:S08]  /*7b10*/  HMMA.16816.F32.BF16 R28, R168.reuse, R184, R28 ;  /* 0x000000b8a81c723c */ /* 0x040ff0000004181c */
[----:B------:R-:W-:Y:S01]  /*7b20*/  HMMA.16816.F32.BF16 R32, R168, R186, R32 ;  /* 0x000000baa820723c */ /* 0x000fe20000041820 */
[----:B------:R-:W2:Y:S06]  /*7b30*/  LDSM.16.M88.4 R168, [R202+-0x5000] ;  /* 0xffb00000caa8783b */ /* 0x000eac0000000200 */
[----:B------:R-:W3:Y:S01]  /*7b40*/  LDSM.16.M88.4 R184, [R202+-0x4800] ;  /* 0xffb80000cab8783b */ /* 0x000ee20000000200 */
[C---:B-1----:R-:W-:Y:S08]  /*7b50*/  HMMA.16816.F32.BF16 R4, R172.reuse, R176, R4 ;  /* 0x000000b0ac04723c */ /* 0x042ff00000041804 */
        /* <DEDUP_REMOVED lines=10> */
[----:B------:R-:W2:Y:S06]  /*7c00*/  LDSM.16.M88.4 R172, [R201+0x3000] ;  /* 0x00300000c9ac783b */ /* 0x000eac0000000200 */
[----:B------:R-:W3:Y:S01]  /*7c10*/  LDSM.16.M88.4 R184, [R201+0x3800] ;  /* 0x00380000c9b8783b */ /* 0x000ee20000000200 */
        /* <DEDUP_REMOVED lines=28> */
[----:B------:R-:W-:Y:S07]  /*7de0*/  LDSM.16.M88.4 R176, [R202+-0x4000] ;  /* 0xffc00000cab0783b */ /* 0x000fee0000000200 */
[C---:B------:R-:W-:Y:S08]  /*7df0*/  HMMA.16816.F32.BF16 R12, R168.reuse, R180, R12 ;  /* 0x000000b4a80c723c */ /* 0x040ff0000004180c */
[C---:B------:R-:W-:Y:S01]  /*7e00*/  HMMA.16816.F32.BF16 R16, R168.reuse, R182, R16 ;  /* 0x000000b6a810723c */ /* 0x040fe20000041810 */
[----:B------:R-:W-:Y:S07]  /*7e10*/  LDSM.16.M88.4 R180, [R202+-0x3800] ;  /* 0xffc80000cab4783b */ /* 0x000fee0000000200 */
[C---:B--2---:R-:W-:Y:S08]  /*7e20*/  HMMA.16816.F32.BF16 R20, R168.reuse, R172, R20 ;  /* 0x000000aca814723c */ /* 0x044ff00000041814 */
[C---:B------:R-:W-:Y:S01]  /*7e30*/  HMMA.16816.F32.BF16 R24, R168.reuse, R174, R24 ;  /* 0x000000aea818723c */ /* 0x040fe20000041818 */
[----:B------:R-:W1:Y:S07]  /*7e40*/  LDSM.16.M88.4 R172, [R210+0x4000] ;  /* 0x00400000d2ac783b */ /* 0x000e6e0000000200 */
[C---:B---3--:R-:W-:Y:S08]  /*7e50*/  HMMA.16816.F32.BF16 R28, R168.reuse, R184, R28 ;  /* 0x000000b8a81c723c */ /* 0x048ff0000004181c */
        /* <DEDUP_REMOVED lines=96> */
[----:B------:R-:W-:Y:S07]  /*8460*/  LDSM.16.M88.4 R176, [R202] ;  /* 0x00000000cab0783b */ /* 0x000fee0000000200 */
        /* <DEDUP_REMOVED lines=10> */
[----:B------:R-:W-:Y:S05]  /*8510*/  DEPBAR.LE SB0, 0x0 ;  /* 0x000080000000791a */ /* 0x000fea0000000000 */
[----:B------:R-:W-:Y:S01]  /*8520*/  BAR.SYNC.DEFER_BLOCKING 0x0 ;  /* 0x0000000000007b1d */ /* 0x000fe20000010000 */
[C---:B-1----:R-:W-:Y:S08]  /*8530*/  HMMA.16816.F32.BF16 R4, R172.reuse, R176, R4 ;  /* 0x000000b0ac04723c */ /* 0x042ff00000041804 */
[C---:B------:R-:W-:Y:S08]  /*8540*/  HMMA.16816.F32.BF16 R8, R172.reuse, R178, R8 ;  /* 0x000000b2ac08723c */ /* 0x040ff00000041808 */
[C---:B------:R-:W-:Y:S08]  /*8550*/  HMMA.16816.F32.BF16 R12, R172.reuse, R180, R12 ;  /* 0x000000b4ac0c723c */ /* 0x040ff0000004180c */
[C---:B------:R-:W-:Y:S08]  /*8560*/  HMMA.16816.F32.BF16 R16, R172.reuse, R182, R16 ;  /* 0x000000b6ac10723c */ /* 0x040ff00000041810 */
[C---:B--2---:R-:W-:Y:S08]  /*8570*/  HMMA.16816.F32.BF16 R20, R172.reuse, R168, R20 ;  /* 0x000000a8ac14723c */ /* 0x044ff00000041814 */
[C---:B------:R-:W-:Y:S08]  /*8580*/  HMMA.16816.F32.BF16 R24, R172.reuse, R170, R24 ;  /* 0x000000aaac18723c */ /* 0x040ff00000041818 */
[C---:B---3--:R-:W-:Y:S08]  /*8590*/  HMMA.16816.F32.BF16 R28, R172.reuse, R184, R28 ;  /* 0x000000b8ac1c723c */ /* 0x048ff0000004181c */
[----:B------:R-:W-:Y:S01]  /*85a0*/  HMMA.16816.F32.BF16 R32, R172, R186, R32 ;  /* 0x000000baac20723c */ /* 0x000fe20000041820 */
[----:B------:R-:W-:Y:S07]  /*85b0*/  @!UPT UIADD3 URZ, URZ, URZ, URZ ;  /* 0x0000003f3f3ff290 */ /* 0x000fee000fffe03f */
[----:B------:R-:W-:-:S11]  /*85c0*/  @!P0 BRA `(.L_x_2086) ;  /* 0x000005f000008947 */ /* 0x000fd60003800000 */
[----:B------:R-:W-:Y:S01]  /*85d0*/  SHF.R.S32.HI R168, RZ, 0x1f, R223 ;  /* 0x0000001fffa87819 */ /* 0x000fe200000114df */
[----:B------:R-:W-:Y:S01]  /*85e0*/  IMAD.MOV.U32 R0, RZ, RZ, c[0x0][0x2b8] ;  /* 0x0000ae00ff007624 */ /* 0x000fe200078e00ff */
[----:B------:R-:W-:Y:S01]  /*85f0*/  SHF.R.S32.HI R192, RZ, 0x1f, R225 ;  /* 0x0000001fffc07819 */ /* 0x000fe200000114e1 */
[----:B------:R-:W-:Y:S01]  /*8600*/  IMAD R2, R216, 0x40, R232 ;  /* 0x00000040d8027824 */ /* 0x000fe200078e02e8 */
[----:B------:R-:W-:Y:S01]  /*8610*/  SHF.R.S32.HI R169, RZ, 0x1f, R224 ;  /* 0x0000001fffa97819 */ /* 0x000fe200000114e0 */
[----:B------:R-:W-:Y:S01]  /*8620*/  IMAD.MOV.U32 R217, RZ, RZ, RZ ;  /* 0x000000ffffd97224 */ /* 0x000fe200078e00ff */
[----:B------:R-:W-:Y:S01]  /*8630*/  ISETP.NE.AND P1, PT, R0, 0x1, PT ;  /* 0x000000010000780c */ /* 0x000fe20003f25270 */
[----:B------:R-:W-:Y:S01]  /*8640*/  IMAD.SHL.U32 R180, R225, 0x2, RZ ;  /* 0x00000002e1b47824 */ /* 0x000fe200078e00ff */
[----:B------:R-:W-:Y:S01]  /*8650*/  IADD3 R2, R2, -0x40, R229 ;  /* 0xffffffc002027810 */ /* 0x000fe20007ffe0e5 */
[C---:B------:R-:W-:Y:S01]  /*8660*/  IMAD.SHL.U32 R179, R223.reuse, 0x2, RZ ;  /* 0x00000002dfb37824 */ /* 0x040fe200078e00ff */
[----:B------:R-:W-:Y:S01]  /*8670*/  SHF.L.U64.HI R175, R223, 0x1, R168 ;  /* 0x00000001dfaf7819 */ /* 0x000fe200000102a8 */
[----:B------:R-:W-:Y:S01]  /*8680*/  IMAD.SHL.U32 R178, R224, 0x2, RZ ;  /* 0x00000002e0b27824 */ /* 0x000fe200078e00ff */
[----:B------:R-:W-:Y:S01]  /*8690*/  SHF.R.S32.HI R168, RZ, 0x1f, R218 ;  /* 0x0000001fffa87819 */ /* 0x000fe200000114da */
[----:B------:R-:W-:Y:S01]  /*86a0*/  IMAD.MOV.U32 R0, RZ, RZ, R2 ;  /* 0x000000ffff007224 */ /* 0x000fe200078e0002 */
[----:B------:R-:W-:Y:S01]  /*86b0*/  SHF.L.U64.HI R176, R225, 0x1, R192 ;  /* 0x00000001e1b07819 */ /* 0x000fe200000102c0 */
[----:B------:R-:W-:Y:S01]  /*86c0*/  IMAD.SHL.U32 R177, R218, 0x2, RZ ;  /* 0x00000002dab17824 */ /* 0x000fe200078e00ff */
[----:B------:R-:W-:Y:S02]  /*86d0*/  SHF.L.U64.HI R174, R224, 0x1, R169 ;  /* 0x00000001e0ae7819 */ /* 0x000fe400000102a9 */
[----:B------:R-:W-:Y:S01]  /*86e0*/  SHF.L.U64.HI R171, R218, 0x1, R168 ;  /* 0x00000001daab7819 */ /* 0x000fe200000102a8 */
[----:B------:R-:W-:Y:S05]  /*86f0*/  @P1 IMAD.HI.U32 R3, R2, c[0x0][0x2bc], RZ ;  /* 0x0000af0002031a27 */ /* 0x000fea00078e00ff */
[----:B------:R-:W-:Y:S04]  /*8700*/  @P1 SHF.R.U32.HI R0, RZ, c[0x0][0x2c0], R3 ;  /* 0x0000b000ff001a19 */ /* 0x000fe80000011603 */
[C---:B------:R-:W-:Y:S04]  /*8710*/  @!P6 IADD3 R3, P0, R0.reuse, R236, RZ ;  /* 0x000000ec0003e210 */ /* 0x040fe80007f1e0ff */
[----:B------:R-:W-:Y:S01]  /*8720*/  @!P6 LEA.HI.X.SX32 R133, R0, R240, 0x1, P0 ;  /* 0x000000f00085e211 */ /* 0x000fe200000f0eff */
[----:B------:R-:W-:Y:S01]  /*8730*/  IMAD.MOV R0, RZ, RZ, -R0 ;  /* 0x000000ffff007224 */ /* 0x000fe200078e0a00 */
[C---:B------:R-:W-:Y:S03]  /*8740*/  @!P6 LEA R132, P0, R3.reuse, c[0x0][0x2a0], 0x2 ;  /* 0x0000a8000384ea11 */ /* 0x040fe600078010ff */
[----:B------:R-:W-:Y:S01]  /*8750*/  IMAD R219, R0, c[0x0][0x2b8], R2 ;  /* 0x0000ae0000db7a24 */ /* 0x000fe200078e0202 */
[----:B------:R-:W-:Y:S03]  /*8760*/  @!P6 LEA.HI.X R133, R3, c[0x0][0x2a4], R133, 0x2, P0 ;  /* 0x0000a9000385ea11 */ /* 0x000fe600000f1485 */
[C---:B------:R-:W-:Y:S01]  /*8770*/  IMAD.WIDE.U32 R2, R219.reuse, c[0x0][0x1e0], RZ ;  /* 0x00007800db027a25 */ /* 0x040fe200078e00ff */
[----:B------:R-:W-:Y:S01]  /*8780*/  SHF.R.S32.HI R0, RZ, 0x1f, R219 ;  /* 0x0000001fff007819 */ /* 0x000fe200000114db */
[----:B------:R-:W2:Y:S04]  /*8790*/  @!P6 LDG.E R217, [R132.64] ;  /* 0x0000000684d9e981 */ /* 0x000ea8000c1e1900 */
        /* <DEDUP_REMOVED lines=13> */
.L_x_2218:
[----:B------:R-:W-:-:S05]  /*8870*/  BRA.DIV ~URZ, `(.L_x_2088) ;  /* 0x00011a527f007947 */ /* 0x000fca000b800000 */
[----:B------:R-:W3:Y:S01]  /*8880*/  SHFL.IDX PT, R0, R170, RZ, 0x181f ;  /* 0x00181fffaa007589 */ /* 0x000ee200000e0000 */
[----:B------:R-:W-:Y:S02]  /*8890*/  ISETP.GE.AND P2, PT, R218, c[0x0][0x1d4], PT ;  /* 0x00007500da007a0c */ /* 0x000fe40003f46270 */
[----:B------:R-:W-:Y:S02]  /*88a0*/  ISETP.GE.AND P3, PT, R224, c[0x0][0x1d4], PT ;  /* 0x00007500e0007a0c */ /* 0x000fe40003f66270 */
[----:B------:R-:W-:Y:S04]  /*88b0*/  ISETP.GE.AND P1, PT, R223, c[0x0][0x1d4], PT ;  /* 0x00007500df007a0c */ /* 0x000fe80003f26270 */
[----:B------:R-:W-:Y:S02]  /*88c0*/  SEL R173, RZ, 0x10, P1 ;  /* 0x00000010ffad7807 */ /* 0x000fe40000800000 */
[----:B---3--:R-:W-:Y:S05]  /*88d0*/  IADD3 R168, P0, R0, R177, RZ ;  /* 0x000000b100a87210 */ /* 0x008fea0007f1e0ff */
[----:B--2---:R-:W-:Y:S01]  /*88e0*/  IMAD.X R169, R132, 0x1, R171, P0 ;  /* 0x0000000184a97824 */ /* 0x004fe200000e06ab */
[----:B------:R-:W-:Y:S04]  /*88f0*/  IADD3 R2, P0, R0, R178, RZ ;  /* 0x000000b200027210 */ /* 0x000fe80007f1e0ff */
[----:B------:R-:W-:Y:S01]  /*8900*/  @!PT LDS RZ, [RZ] ;  /* 0x00000000fffff984 */ /* 0x000fe20000000800 */
[----:B------:R-:W-:Y:S01]  /*8910*/  @!PT LDS RZ, [RZ] ;  /* 0x00000000fffff984 */ /* 0x000fe20000000800 */
[----:B------:R2:W-:Y:S01]  /*8920*/  LDGSTS.E.BYPASS.LTC128B.128 [R215+0x8100], [R168.64], !P2 ;  /* 0x08100000a8d77fae */ /* 0x0005e2000d101d46 */
[----:B------:R-:W-:Y:S05]  /*8930*/  IMAD.X R3, R132, 0x1, R174, P0 ;  /* 0x0000000184037824 */ /* 0x000fea00000e06ae */
[----:B------:R3:W-:Y:S01]  /*8940*/  LDGSTS.E.BYPASS.LTC128B.128 [R215+0xa100], [R2.64], !P3 ;  /* 0x0a10000002d77fae */ /* 0x0007e2000d901d46 */
[----:B--2---:R-:W-:Y:S02]  /*8950*/  SEL R168, RZ, 0x10, P2 ;  /* 0x00000010ffa87807 */ /* 0x004fe40001000000 */
[----:B---3--:R-:W-:Y:S05]  /*8960*/  IADD3 R2, P0, R0, R179, RZ ;  /* 0x000000b300027210 */ /* 0x008fea0007f1e0ff */
[----:B------:R-:W-:Y:S05]  /*8970*/  IMAD.X R3, R132, 0x1, R175, P0 ;  /* 0x0000000184037824 */ /* 0x000fea00000e06af */
[----:B------:R2:W-:Y:S02]  /*8980*/  LDGSTS.E.BYPASS.LTC128B.128 [R215+0xc100], [R2.64], !P1 ;  /* 0x0c10000002d77fae */ /* 0x0005e4000c901d46 */
[----:B--2---:R-:W-:Y:S02]  /*8990*/  IADD3 R2, P0, R0, R180, RZ ;  /* 0x000000b400027210 */ /* 0x004fe40007f1e0ff */
[----:B------:R-:W2:Y:S03]  /*89a0*/  SHFL.IDX PT, R0, R170, 0x1, 0x181f ;  /* 0x00381f00aa007f89 */ /* 0x000ea600000e0000 */
[----:B------:R-:W-:Y:S01]  /*89b0*/  IMAD.X R3, R132, 0x1, R176, P0 ;  /* 0x0000000184037824 */ /* 0x000fe200000e06b0 */
[----:B------:R-:W-:Y:S01]  /*89c0*/  ISETP.GE.AND P0, PT, R225, c[0x0][0x1d4], PT ;  /* 0x00007500e1007a0c */ /* 0x000fe20003f06270 */
[----:B------:R3:W4:Y:S03]  /*89d0*/  SHFL.IDX PT, R132, R133, 0x1, 0x181f ;  /* 0x00381f0085847f89 */ /* 0x00072600000e0000 */
[----:B------:R-:W-:Y:S09]  /*89e0*/  SEL R172, RZ, 0x10, P0 ;  /* 0x00000010ffac7807 */ /* 0x000ff20000000000 */
[----:B------:R1:W-:Y:S02]  /*89f0*/  LDGSTS.E.BYPASS.LTC128B.128 [R215+0xe100], [R2.64], !P0 ;  /* 0x0e10000002d77fae */ /* 0x0003e4000c101d46 */
[----:B-1-3--:R-:W-:Y:S02]  /*8a00*/  SEL R133, RZ, 0x10, P3 ;  /* 0x00000010ff857807 */ /* 0x00afe40001800000 */
.L_x_2219:
[C---:B--2---:R-:W-:Y:S02]  /*8a10*/  IADD3 R2, -R168.reuse, 0x10, RZ ;  /* 0x00000010a8027810 */ /* 0x044fe40007ffe1ff */
[----:B------:R-:W-:Y:S02]  /*8a20*/  ISETP.NE.U32.AND P2, PT, R168, RZ, PT ;  /* 0x000000ffa800720c */ /* 0x000fe40003f45070 */
[----:B------:R-:W-:Y:S04]  /*8a30*/  LOP3.LUT R2, R2, 0xf, RZ, 0xc0, !PT ;  /* 0x0000000f02027812 */ /* 0x000fe800078ec0ff */
[----:B------:R-:W-:Y:S04]  /*8a40*/  IADD3 R2, P1, P0, R2, R0, R177 ;  /* 0x0000000002027210 */ /* 0x000fe8000783e0b1 */
[----:B----4-:R-:W-:Y:S05]  /*8a50*/  IADD3.X R3, RZ, R132, R171, P1, P0 ;  /* 0x00000084ff037210 */ /* 0x010fea0000fe04ab */
[----:B------:R-:W-:Y:S01]  /*8a60*/  @!PT LDS RZ, [RZ] ;  /* 0x00000000fffff984 */ /* 0x000fe20000000800 */
[----:B------:R-:W-:Y:S01]  /*8a70*/  @!PT LDS RZ, [RZ] ;  /* 0x00000000fffff984 */ /* 0x000fe20000000800 */
[----:B------:R-:W-:Y:S01]  /*8a80*/  @!PT LDS RZ, [RZ] ;  /* 0x00000000fffff984 */ /* 0x000fe20000000800 */
[----:B------:R1:W-:Y:S01]  /*8a90*/  LDGSTS.E.BYPASS.LTC128B.128.ZFILL [R215+0x9100], [R2.64], P2 ;  /* 0x0910000002d77fae */ /* 0x0003e20009141d46 */
[C---:B------:R-:W-:Y:S02]  /*8aa0*/  ISETP.NE.U32.AND P2, PT, R133.reuse, RZ, PT ;  /* 0x000000ff8500720c */ /* 0x040fe40003f45070 */
[----:B-1----:R-:W-:Y:S04]  /*8ab0*/  IADD3 R2, -R133, 0x10, RZ ;  /* 0x0000001085027810 */ /* 0x002fe80007ffe1ff */
[----:B------:R-:W-:Y:S04]  /*8ac0*/  LOP3.LUT R2, R2, 0xf, RZ, 0xc0, !PT ;  /* 0x0000000f02027812 */ /* 0x000fe800078ec0ff */
[----:B------:R-:W-:Y:S02]  /*8ad0*/  IADD3 R170, P1, P0, R2, R0, R178 ;  /* 0x0000000002aa7210 */ /* 0x000fe4000783e0b2 */
[C---:B------:R-:W-:Y:S02]  /*8ae0*/  IADD3 R2, -R173.reuse, 0x10, RZ ;  /* 0x00000010ad027810 */ /* 0x040fe40007ffe1ff */
[----:B------:R-:W-:Y:S02]  /*8af0*/  IADD3.X R171, RZ, R132, R174, P1, P0 ;  /* 0x00000084ffab7210 */ /* 0x000fe40000fe04ae */
[----:B------:R-:W-:Y:S03]  /*8b00*/  LOP3.LUT R2, R2, 0xf, RZ, 0xc0, !PT ;  /* 0x0000000f02027812 */ /* 0x000fe600078ec0ff */
[----:B------:R1:W-:Y:S01]  /*8b10*/  LDGSTS.E.BYPASS.LTC128B.128.ZFILL [R215+0xb100], [R170.64], P2 ;  /* 0x0b100000aad77fae */ /* 0x0003e20009141d46 */
[----:B------:R-:W-:Y:S02]  /*8b20*/  IADD3 R168, P1, P0, R2, R0, R179 ;  /* 0x0000000002a87210 */ /* 0x000fe4000783e0b3 */
[----:B------:R-:W-:Y:S02]  /*8b30*/  IADD3 R2, -R172, 0x10, RZ ;  /* 0x00000010ac027810 */ /* 0x000fe40007ffe1ff */
        /* <DEDUP_REMOVED lines=8> */
.L_x_2086:
[----:B------:R-:W-:Y:S05]  /*8bc0*/  BSYNC B0 ;  /* 0x0000000000007941 */ /* 0x000fea0003800000 */
.L_x_2085:
[----:B------:R-:W-:Y:S01]  /*8bd0*/  IMAD.MOV.U32 R0, RZ, RZ, c[0x0][0x2c4] ;  /* 0x0000b100ff007624 */ /* 0x000fe200078e00ff */
[----:B------:R-:W0:Y:S01]  /*8be0*/  LDGDEPBAR ;  /* 0x00000000000079af */ /* 0x000e220000000000 */
[----:B------:R-:W-:Y:S01]  /*8bf0*/  IMAD.IADD R132, R243, 0x1, R242 ;  /* 0x00000001f3847824 */ /* 0x000fe200078e02f2 */
[----:B------:R-:W-:Y:S01]  /*8c00*/  ULDC UR4, c[0x0][0x324] ;  /* 0x0000c90000047ab9 */ /* 0x000fe20000000800 */
[----:B------:R-:W-:Y:S01]  /*8c10*/  IMAD.SHL.U32 R133, R216, 0x40, RZ ;  /* 0x00000040d8857824 */ /* 0x000fe200078e00ff */
[----:B------:R-:W-:Y:S01]  /*8c20*/  ISETP.NE.AND P0, PT, R0, 0x1, PT ;  /* 0x000000010000780c */ /* 0x000fe20003f05270 */
[----:B------:R-:W-:Y:S11]  /*8c30*/  ULOP3.LUT UR4, URZ, UR4, URZ, 0x33, !UPT ;  /* 0x000000043f047292 */ /* 0x000ff6000f8e333f */
[----:B------:R-:W-:Y:S01]  /*8c40*/  @!UPT UIADD3 URZ, URZ, URZ, URZ ;  /* 0x0000003f3f3ff290 */ /* 0x000fe2000fffe03f */
[----:B------:R-:W-:Y:S05]  /*8c50*/  @P0 IMAD.HI.U32 R0, R132, c[0x0][0x2c8], RZ ;  /* 0x0000b20084000a27 */ /* 0x000fea00078e00ff */
[----:B------:R-:W-:Y:S02]  /*8c60*/  @P0 SHF.R.U32.HI R132, RZ, c[0x0][0x2cc], R0 ;  /* 0x0000b300ff840a19 */ /* 0x000fe40000011600 */
[----:B------:R-:W-:Y:S04]  /*8c70*/  IADD3 R0, -R231, 0x1, -R133 ;  /* 0x00000001e7007810 */ /* 0x000fe80007ffe985 */
[----:B------:R-:W-:Y:S04]  /*8c80*/  IADD3 R0, -R228, R0, R227 ;  /* 0x00000000e4007210 */ /* 0x000fe80007ffe1e3 */
[C---:B-1----:R-:W-:Y:S02]  /*8c90*/  IADD3 R168, R0.reuse, UR4, RZ ;  /* 0x0000000400a87c10 */ /* 0x042fe4000fffe0ff */
[----:B------:R-:W-:Y:S01]  /*8ca0*/  IADD3 R169, R0, c[0x0][0x328], RZ ;  /* 0x0000ca0000a97a10 */ /* 0x000fe20007ffe0ff */
[----:B------:R-:W-:-:S05]  /*8cb0*/  BRA.DIV ~URZ, `(.L_x_2089) ;  /* 0x000118a27f007947 */ /* 0x000fca000b800000 */
[----:B------:R1:W2:Y:S02]  /*8cc0*/  SHFL.IDX PT, R3, R132, RZ, 0x1c1f ;  /* 0x001c1fff84037589 */ /* 0x0002a400000e0000 */
.L_x_2220:
        /* <DEDUP_REMOVED lines=19> */
.L_x_2092:
[----:B------:R-:W-:Y:S04]  /*8e00*/  MOV R170, 0x1 ;  /* 0x0000000100aa7802 */ /* 0x000fe80000000f00 */
[----:B------:R-:W-:Y:S11]  /*8e10*/  ISETP.NE.AND P0, PT, R170, c[0x0][0x32c], PT ;  /* 0x0000cb00aa007a0c */ /* 0x000ff60003f05270 */
[----:B------:R-:W-:Y:S02]  /*8e20*/  @!UPT UIADD3 URZ, URZ, URZ, URZ ;  /* 0x0000003f3f3ff290 */ /* 0x000fe4000fffe03f */
[----:B------:R-:W-:Y:S05]  /*8e30*/  @P0 IMAD.HI.U32 R170, R3, c[0x0][0x330], RZ ;  /* 0x0000cc0003aa0a27 */ /* 0x000fea00078e00ff */
[----:B------:R-:W-:Y:S02]  /*8e40*/  @P0 SHF.R.U32.HI R3, RZ, c[0x0][0x334], R170 ;  /* 0x0000cd00ff030a19 */ /* 0x000fe400000116aa */
.L_x_2093:
[----:B------:R-:W-:Y:S05]  /*8e50*/  BSYNC B0 ;  /* 0x0000000000007941 */ /* 0x000fea0003800000 */
.L_x_2091:
[----:B------:R-:W-:Y:S04]  /*8e60*/  IMAD R3, R3, c[0x0][0x32c], -R133 ;  /* 0x0000cb0003037a24 */ /* 0x000fe800078e0a85 */
[----:B------:R-:W-:Y:S05]  /*8e70*/  IMAD.IADD R3, R3, 0x1, -R231 ;  /* 0x0000000103037824 */ /* 0x000fea00078e0ae7 */
[----:B------:R-:W-:Y:S02]  /*8e80*/  IMNMX R0, R0, R3, !PT ;  /* 0x0000000300007217 */ /* 0x000fe40007800200 */
[----:B------:R-:W-:Y:S04]  /*8e90*/  IADD3 R3, R3, c[0x0][0x32c], RZ ;  /* 0x0000cb0003037a10 */ /* 0x000fe80007ffe0ff */
[----:B------:R-:W-:Y:S02]  /*8ea0*/  IMNMX R2, R2, R3, PT ;  /* 0x0000000302027217 */ /* 0x000fe40003800200 */
.L_x_2090:
        /* <DEDUP_REMOVED lines=51> */
.L_x_2221:
        /* <DEDUP_REMOVED lines=19> */
.L_x_2097:
[----:B------:R-:W-:Y:S04]  /*9310*/  MOV R4, 0x1 ;  /* 0x0000000100047802 */ /* 0x000fe80000000f00 */
[----:B------:R-:W-:Y:S11]  /*9320*/  ISETP.NE.AND P0, PT, R4, c[0x0][0x32c], PT ;  /* 0x0000cb0004007a0c */ /* 0x000ff60003f05270 */
[----:B------:R-:W-:Y:S02]  /*9330*/  @!UPT UIADD3 URZ, URZ, URZ, URZ ;  /* 0x0000003f3f3ff290 */ /* 0x000fe4000fffe03f */
[----:B------:R-:W-:Y:S05]  /*9340*/  @P0 IMAD.HI.U32 R4, R3, c[0x0][0x330], RZ ;  /* 0x0000cc0003040a27 */ /* 0x000fea00078e00ff */
[----:B------:R-:W-:Y:S02]  /*9350*/  @P0 SHF.R.U32.HI R3, RZ, c[0x0][0x334], R4 ;  /* 0x0000cd00ff030a19 */ /* 0x000fe40000011604 */
.L_x_2098:
[----:B------:R-:W-:Y:S05]  /*9360*/  BSYNC B0 ;  /* 0x0000000000007941 */ /* 0x000fea0003800000 */
.L_x_2096:
[----:B------:R-:W-:Y:S04]  /*9370*/  IMAD R133, R3, c[0x0][0x32c], -R133 ;  /* 0x0000cb0003857a24 */ /* 0x000fe800078e0a85 */
[----:B------:R-:W-:Y:S05]  /*9380*/  IMAD.IADD R3, R133, 0x1, -R231 ;  /* 0x0000000185037824 */ /* 0x000fea00078e0ae7 */
[----:B------:R-:W-:Y:S02]  /*9390*/  IMNMX R0, R0, R3, !PT ;  /* 0x0000000300007217 */ /* 0x000fe40007800200 */
[----:B------:R-:W-:Y:S04]  /*93a0*/  IADD3 R3, R3, c[0x0][0x32c], RZ ;  /* 0x0000cb0003037a10 */ /* 0x000fe80007ffe0ff */
[----:B------:R-:W-:Y:S02]  /*93b0*/  IMNMX R2, R2, R3, PT ;  /* 0x0000000302027217 */ /* 0x000fe40003800200 */
.L_x_2095:
        /* <DEDUP_REMOVED lines=82> */
.L_x_2222:
[----:B-12---:R-:W-:Y:S01]  /*98e0*/  FMNMX.FTZ R132, R132, R0, !PT ;  /* 0x0000000084847209 */ /* 0x006fe20007810000 */
[----:B------:R-:W-:-:S05]  /*98f0*/  BRA.DIV ~URZ, `(.L_x_2100) ;  /* 0x00010d827f007947 */ /* 0x000fca000b800000 */
[----:B------:R-:W1:Y:S02]  /*9900*/  SHFL.BFLY PT, R0, R132, 0x1, 0x1f ;  /* 0x0c201f0084007f89 */ /* 0x000e6400000e0000 */
[----:B-1----:R-:W-:Y:S02]  /*9910*/  FMNMX.FTZ R133, R132, R0, !PT ;  /* 0x0000000084857209 */ /* 0x002fe40007810000 */
[----:B------:R-:W1:Y:S02]  /*9920*/  SHFL.BFLY PT, R0, R4, 0x2, 0x1f ;  /* 0x0c401f0004007f89 */ /* 0x000e6400000e0000 */
[----:B-1----:R-:W-:Y:S05]  /*9930*/  FMNMX.FTZ R132, R4, R0, !PT ;  /* 0x0000000004847209 */ /* 0x002fea0007810000 */
[----:B------:R1:W2:Y:S02]  /*9940*/  SHFL.BFLY PT, R0, R132, 0x1, 0x1f ;  /* 0x0c201f0084007f89 */ /* 0x0002a400000e0000 */
.L_x_2223:
        /* <DEDUP_REMOVED lines=41> */
[----:B------:R-:W-:Y:S01]  /*9be0*/  MUFU.EX2 R135, R178 ;  /* 0x000000b200877308 */ /* 0x000fe20000000800 */
[----:B------:R-:W-:Y:S01]  /*9bf0*/  FMUL.FTZ R2, R2, c[0x0][0x2d0] ;  /* 0x0000b40002027a20 */ /* 0x000fe20000410000 */
[----:B------:R-:W-:Y:S01]  /*9c00*/  ISETP.GT.AND P0, PT, R216, R212, PT ;  /* 0x000000d4d800720c */ /* 0x000fe20003f04270 */
[--C-:B------:R-:W-:Y:S01]  /*9c10*/  FFMA.FTZ R16, R16, c[0x0][0x2d0], -R4.reuse ;  /* 0x0000b40010107a23 */ /* 0x100fe20000010804 */
[----:B------:R-:W-:Y:S01]  /*9c20*/  IADD3 R216, R216, -0x1, RZ ;  /* 0xffffffffd8d87810 */ /* 0x000fe20007ffe0ff */
[--C-:B------:R-:W-:Y:S02]  /*9c30*/  FFMA.FTZ R190, R7, c[0x0][0x2d0], -R4.reuse ;  /* 0x0000b40007be7a23 */ /* 0x100fe40000010804 */
[--C-:B------:R-:W-:Y:S02]  /*9c40*/  FFMA.FTZ R18, R24, c[0x0][0x2d0], -R4.reuse ;  /* 0x0000b40018127a23 */ /* 0x100fe40000010804 */
[--C-:B-1----:R-:W-:Y:S01]  /*9c50*/  FFMA.FTZ R132, R21, c[0x0][0x2d0], -R4.reuse ;  /* 0x0000b40015847a23 */ /* 0x102fe20000010804 */
[----:B------:R-:W1:Y:S01]  /*9c60*/  MUFU.EX2 R2, R2 ;  /* 0x0000000200027308 */ /* 0x000e620000000800 */
[--C-:B------:R-:W-:Y:S02]  /*9c70*/  FFMA.FTZ R134, R20, c[0x0][0x2d0], -R4.reuse ;  /* 0x0000b40014867a23 */ /* 0x100fe40000010804 */
[--C-:B------:R-:W-:Y:S02]  /*9c80*/  FFMA.FTZ R182, R12, c[0x0][0x2d0], -R4.reuse ;  /* 0x0000b4000cb67a23 */ /* 0x100fe40000010804 */
[----:B------:R-:W-:Y:S02]  /*9c90*/  FMUL.FTZ R12, R0, R156 ;  /* 0x0000009c000c7220 */ /* 0x000fe40000410000 */
[--C-:B------:R-:W-:Y:S02]  /*9ca0*/  FFMA.FTZ R191, R6, c[0x0][0x2d0], -R4.reuse ;  /* 0x0000b40006bf7a23 */ /* 0x100fe40000010804 */
[--C-:B------:R-:W-:Y:S01]  /*9cb0*/  FFMA.FTZ R174, R17, c[0x0][0x2d0], -R4.reuse ;  /* 0x0000b40011ae7a23 */ /* 0x100fe20000010804 */
[----:B------:R2:W3:Y:S01]  /*9cc0*/  MUFU.EX2 R7, R16 ;  /* 0x0000001000077308 */ /* 0x0004e20000000800 */
[--C-:B------:R-:W-:Y:S02]  /*9cd0*/  FFMA.FTZ R181, R11, c[0x0][0x2d0], -R4.reuse ;  /* 0x0000b4000bb57a23 */ /* 0x100fe40000010804 */
[--C-:B------:R-:W-:Y:S02]  /*9ce0*/  FFMA.FTZ R183, R10, c[0x0][0x2d0], -R4.reuse ;  /* 0x0000b4000ab77a23 */ /* 0x100fe40000010804 */
[--C-:B------:R-:W-:Y:S02]  /*9cf0*/  FFMA.FTZ R184, R9, c[0x0][0x2d0], -R4.reuse ;  /* 0x0000b40009b87a23 */ /* 0x100fe40000010804 */
[--C-:B------:R-:W-:Y:S02]  /*9d00*/  FFMA.FTZ R189, R8, c[0x0][0x2d0], -R4.reuse ;  /* 0x0000b40008bd7a23 */ /* 0x100fe40000010804 */
[--C-:B------:R-:W-:Y:S01]  /*9d10*/  FFMA.FTZ R173, R15, c[0x0][0x2d0], -R4.reuse ;  /* 0x0000b4000fad7a23 */ /* 0x100fe20000010804 */
[----:B------:R-:W4:Y:S01]  /*9d20*/  MUFU.EX2 R6, R18 ;  /* 0x0000001200067308 */ /* 0x000f220000000800 */
[--C-:B------:R-:W-:Y:S02]  /*9d30*/  FFMA.FTZ R175, R14, c[0x0][0x2d0], -R4.reuse ;  /* 0x0000b4000eaf7a23 */ /* 0x100fe40000010804 */
[--C-:B------:R-:W-:Y:S02]  /*9d40*/  FFMA.FTZ R176, R13, c[0x0][0x2d0], -R4.reuse ;  /* 0x0000b4000db07a23 */ /* 0x100fe40000010804 */
[C---:B-1----:R-:W-:Y:S02]  /*9d50*/  FMUL.FTZ R34, R2.reuse, R138 ;  /* 0x0000008a02227220 */ /* 0x042fe40000410000 */
[----:B------:R-:W-:Y:S02]  /*9d60*/  FMUL.FTZ R35, R2, R139 ;  /* 0x0000008b02237220 */ /* 0x000fe40000410000 */
[----:B------:R-:W1:Y:S01]  /*9d70*/  LDSM.16.MT88.4 R136, [R204] ;  /* 0x00000000cc88783b */ /* 0x000e620000004200 */
[----:B------:R-:W-:Y:S01]  /*9d80*/  MUFU.EX2 R156, R134 ;  /* 0x00000086009c7308 */ /* 0x000fe20000000800 */
[----:B------:R-:W-:Y:S02]  /*9d90*/  FFMA.FTZ R195, R5, c[0x0][0x2d0], -R4 ;  /* 0x0000b40005c37a23 */ /* 0x000fe40000010804 */
[----:B------:R-:W-:Y:S02]  /*9da0*/  FADD.FTZ R4, R22, R19 ;  /* 0x0000001316047221 */ /* 0x000fe40000010000 */
[----:B--2---:R-:W-:Y:S02]  /*9db0*/  FMUL.FTZ R16, R0, R152 ;  /* 0x0000009800107220 */ /* 0x004fe40000410000 */
[----:B---3--:R-:W-:Y:S02]  /*9dc0*/  FFMA.FTZ R5, R2, R220, R7 ;  /* 0x000000dc02057223 */ /* 0x008fe40000010007 */
[----:B------:R-:W-:Y:S01]  /*9dd0*/  FADD.FTZ R172, R23, R4 ;  /* 0x0000000417ac7221 */ /* 0x000fe20000010000 */
[----:B------:R-:W2:Y:S01]  /*9de0*/  MUFU.EX2 R152, R132 ;  /* 0x0000008400987308 */ /* 0x000ea20000000800 */
[C---:B------:R-:W-:Y:S02]  /*9df0*/  FMUL.FTZ R4, R0.reuse, R164 ;  /* 0x000000a400047220 */ /* 0x040fe40000410000 */
[----:B------:R-:W-:Y:S01]  /*9e00*/  FMUL.FTZ R8, R0, R160 ;  /* 0x000000a000087220 */ /* 0x000fe20000410000 */
[C---:B----4-:R-:W-:Y:S01]  /*9e10*/  F2FP.BF16.PACK_AB R169, R6.reuse, R7 ;  /* 0x0000000706a9723e */ /* 0x050fe200000010ff */
[----:B------:R-:W-:Y:S02]  /*9e20*/  FADD.FTZ R197, R6, R5 ;  /* 0x0000000506c57221 */ /* 0x000fe40000010000 */
[----:B------:R-:W-:Y:S02]  /*9e30*/  FMUL.FTZ R5, R0, R165 ;  /* 0x000000a500057220 */ /* 0x000fe40000410000 */
[C---:B------:R-:W-:Y:S01]  /*9e40*/  FMUL.FTZ R6, R2.reuse, R166 ;  /* 0x000000a602067220 */ /* 0x040fe20000410000 */
[----:B------:R-:W-:Y:S01]  /*9e50*/  MUFU.EX2 R178, R182 ;  /* 0x000000b600b27308 */ /* 0x000fe20000000800 */
[----:B------:R-:W-:Y:S02]  /*9e60*/  FMUL.FTZ R7, R2, R167 ;  /* 0x000000a702077220 */ /* 0x000fe40000410000 */
[----:B------:R-:W-:Y:S02]  /*9e70*/  FMUL.FTZ R9, R0, R161 ;  /* 0x000000a100097220 */ /* 0x000fe40000410000 */
[C---:B------:R-:W-:Y:S02]  /*9e80*/  FMUL.FTZ R10, R2.reuse, R162 ;  /* 0x000000a2020a7220 */ /* 0x040fe40000410000 */
[----:B------:R-:W-:Y:S02]  /*9e90*/  FMUL.FTZ R11, R2, R163 ;  /* 0x000000a3020b7220 */ /* 0x000fe40000410000 */
[----:B------:R-:W-:Y:S01]  /*9ea0*/  FMUL.FTZ R13, R0, R157 ;  /* 0x0000009d000d7220 */ /* 0x000fe20000410000 */
[----:B------:R-:W-:Y:S01]  /*9eb0*/  LDSM.16.MT88.4 R160, [R204+0x1800] ;  /* 0x00180000cca0783b */ /* 0x000fe20000004200 */
[C---:B------:R-:W-:Y:S01]  /*9ec0*/  FMUL.FTZ R14, R2.reuse, R158 ;  /* 0x0000009e020e7220 */ /* 0x040fe20000410000 */
[----:B------:R-:W3:Y:S01]  /*9ed0*/  MUFU.EX2 R132, R180 ;  /* 0x000000b400847308 */ /* 0x000ee20000000800 */
[----:B------:R-:W-:Y:S01]  /*9ee0*/  FMUL.FTZ R15, R2, R159 ;  /* 0x0000009f020f7220 */ /* 0x000fe20000410000 */
[----:B--2---:R-:W-:Y:S01]  /*9ef0*/  F2FP.BF16.PACK_AB R171, R156, R152 ;  /* 0x000000989cab723e */ /* 0x004fe200000010ff */
[----:B------:R-:W-:Y:S02]  /*9f00*/  FMUL.FTZ R17, R0, R153 ;  /* 0x0000009900117220 */ /* 0x000fe40000410000 */
[C---:B------:R-:W-:Y:S02]  /*9f10*/  FMUL.FTZ R18, R2.reuse, R154 ;  /* 0x0000009a02127220 */ /* 0x040fe40000410000 */
[----:B------:R-:W-:Y:S02]  /*9f20*/  FMUL.FTZ R19, R2, R155 ;  /* 0x0000009b02137220 */ /* 0x000fe40000410000 */
[C---:B-1----:R-:W-:Y:S01]  /*9f30*/  HMMA.16816.F32.BF16 R4, R168.reuse, R136, R4 ;  /* 0x00000088a804723c */ /* 0x042fe20000041804 */
[----:B------:R-:W-:Y:S04]  /*9f40*/  MUFU.EX2 R134, R177 ;  /* 0x000000b100867308 */ /* 0x000fe80000000800 */
[C---:B------:R-:W-:Y:S02]  /*9f50*/  FMUL.FTZ R20, R0.reuse, R148 ;  /* 0x0000009400147220 */ /* 0x040fe40000410000 */
[----:B------:R-:W-:Y:S01]  /*9f60*/  FMUL.FTZ R21, R0, R149 ;  /* 0x0000009500157220 */ /* 0x000fe20000410000 */
[C---:B------:R-:W-:Y:S01]  /*9f70*/  HMMA.16816.F32.BF16 R8, R168.reuse, R138, R8 ;  /* 0x0000008aa808723c */ /* 0x040fe20000041808 */
[----:B------:R-:W1:Y:S02]  /*9f80*/  LDSM.16.MT88.4 R136, [R205] ;  /* 0x00000000cd88783b */ /* 0x000e640000004200 */
[----:B------:R-:W-:Y:S01]  /*9f90*/  MUFU.EX2 R177, R181 ;  /* 0x000000b500b17308 */ /* 0x000fe20000000800 */
[C---:B------:R-:W-:Y:S02]  /*9fa0*/  FMUL.FTZ R22, R2.reuse, R150 ;  /* 0x0000009602167220 */ /* 0x040fe40000410000 */
[----:B------:R-:W-:Y:S02]  /*9fb0*/  FMUL.FTZ R23, R2, R151 ;  /* 0x0000009702177220 */ /* 0x000fe40000410000 */
[----:B------:R-:W-:Y:S01]  /*9fc0*/  FMUL.FTZ R24, R0, R144 ;  /* 0x0000009000187220 */ /* 0x000fe20000410000 */
[----:B------:R-:W-:Y:S03]  /*9fd0*/  LDSM.16.MT88.4 R148, [R207+0x1000] ;  /* 0x00100000cf94783b */ /* 0x000fe60000004200 */
[C---:B------:R-:W-:Y:S01]  /*9fe0*/  FMUL.FTZ R26, R2.reuse, R146 ;  /* 0x00000092021a7220 */ /* 0x040fe20000410000 */
[----:B------:R-:W-:Y:S01]  /*9ff0*/  MUFU.EX2 R199, R174 ;  /* 0x000000ae00c77308 */ /* 0x000fe20000000800 */
[----:B------:R-:W-:Y:S02]  /*a000*/  FMUL.FTZ R27, R2, R147 ;  /* 0x00000093021b7220 */ /* 0x000fe40000410000 */
[C---:B------:R-:W-:Y:S01]  /*a010*/  FMUL.FTZ R28, R0.reuse, R140 ;  /* 0x0000008c001c7220 */ /* 0x040fe20000410000 */
[----:B------:R-:W-:Y:S01]  /*a020*/  LDSM.16.MT88.4 R144, [R205+0x800] ;  /* 0x00080000cd90783b */ /* 0x000fe20000004200 */
[----:B------:R-:W-:Y:S02]  /*a030*/  FMUL.FTZ R29, R0, R141 ;  /* 0x0000008d001d7220 */ /* 0x000fe40000410000 */
[C---:B------:R-:W-:Y:S02]  /*a040*/  FMUL.FTZ R30, R2.reuse, R142 ;  /* 0x0000008e021e7220 */ /* 0x040fe40000410000 */
[----:B------:R-:W-:Y:S01]  /*a050*/  FMUL.FTZ R31, R2, R143 ;  /* 0x0000008f021f7220 */ /* 0x000fe20000410000 */
[----:B------:R-:W-:Y:S01]  /*a060*/  MUFU.EX2 R198, R173 ;  /* 0x000000ad00c67308 */ /* 0x000fe20000000800 */
[C---:B------:R-:W-:Y:S01]  /*a070*/  FMUL.FTZ R36, R0.reuse, R36 ;  /* 0x0000002400247220 */ /* 0x040fe20000410000 */
[----:B------:R-:W-:Y:S01]  /*a080*/  LDSM.16.MT88.4 R140, [R204+0x800] ;  /* 0x00080000cc8c783b */ /* 0x000fe20000004200 */
        /* <DEDUP_REMOVED lines=8> */
[C---:B------:R-:W-:Y:S01]  /*a110*/  FMUL.FTZ R44, R0.reuse, R44 ;  /* 0x0000002c002c7220 */ /* 0x040fe20000410000 */
[C---:B-1----:R-:W-:Y:S02]  /*a120*/  HMMA.16816.F32.BF16 R12, R168.reuse, R136, R12 ;  /* 0x00000088a80c723c */ /* 0x042fe4000004180c */
[----:B------:R-:W-:Y:S01]  /*a130*/  MUFU.EX2 R175, R184 ;  /* 0x000000b800af7308 */ /* 0x000fe20000000800 */
[----:B------:R-:W-:Y:S02]  /*a140*/  FMUL.FTZ R45, R0, R45 ;  /* 0x0000002d002d7220 */ /* 0x000fe40000410000 */
        /* <DEDUP_REMOVED lines=92> */
[C---:B------:R-:W-:Y:S02]  /*a710*/  FMUL.FTZ R127, R2.reuse, R127 ;  /* 0x0000007f027f7220 */ /* 0x040fe40000410000 */
[C---:B------:R-:W-:Y:S02]  /*a720*/  FMUL.FTZ R130, R2.reuse, R130 ;  /* 0x0000008202827220 */ /* 0x040fe40000410000 */
[----:B------:R-:W-:Y:S02]  /*a730*/  FMUL.FTZ R131, R2, R131 ;  /* 0x0000008302837220 */ /* 0x000fe40000410000 */
[----:B------:R-:W2:Y:S01]  /*a740*/  MUFU.EX2 R2, R179 ;  /* 0x000000b300027308 */ /* 0x000ea20000000800 */
[C---:B-1----:R-:W-:Y:S03]  /*a750*/  HMMA.16816.F32.BF16 R44, R168.reuse, R136, R44 ;  /* 0x00000088a82c723c */ /* 0x042fe6000004182c */
[C---:B------:R-:W-:Y:S02]  /*a760*/  FMUL.FTZ R124, R0.reuse, R124 ;  /* 0x0000007c007c7220 */ /* 0x040fe40000410000 */
[C---:B------:R-:W-:Y:S02]  /*a770*/  FMUL.FTZ R125, R0.reuse, R125 ;  /* 0x0000007d007d7220 */ /* 0x040fe40000410000 */
[C---:B------:R-:W-:Y:S01]  /*a780*/  FMUL.FTZ R128, R0.reuse, R128 ;  /* 0x0000008000807220 */ /* 0x040fe20000410000 */
[C---:B------:R-:W-:Y:S01]  /*a790*/  HMMA.16816.F32.BF16 R48, R168.reuse, R138, R48 ;  /* 0x0000008aa830723c */ /* 0x040fe20000041830 */
[----:B------:R-:W1:Y:S01]  /*a7a0*/  LDSM.16.MT88.4 R136, [R207+0x2000] ;  /* 0x00200000cf88783b */ /* 0x000e620000004200 */
[----:B------:R-:W4:Y:S02]  /*a7b0*/  MUFU.EX2 R179, R176 ;  /* 0x000000b000b37308 */ /* 0x000f240000000800 */
[----:B------:R-:W-:Y:S02]  /*a7c0*/  FMUL.FTZ R129, R0, R129 ;  /* 0x0000008100817220 */ /* 0x000fe40000410000 */
[----:B---3--:R-:W-:Y:S06]  /*a7d0*/  FADD.FTZ R0, R132, R172 ;  /* 0x000000ac84007221 */ /* 0x008fec0000010000 */
[----:B------:R-:W-:Y:S01]  /*a7e0*/  MUFU.EX2 R176, R183 ;  /* 0x000000b700b07308 */ /* 0x000fe20000000800 */
[----:B--2---:R-:W-:Y:S04]  /*a7f0*/  FADD.FTZ R0, R2, R0 ;  /* 0x0000000002007221 */ /* 0x004fe80000010000 */
[----:B------:R-:W-:Y:S05]  /*a800*/  FADD.FTZ R0, R135, R0 ;  /* 0x0000000087007221 */ /* 0x000fea0000010000 */
[----:B------:R-:W-:Y:S01]  /*a810*/  MUFU.EX2 R172, R191 ;  /* 0x000000bf00ac7308 */ /* 0x000fe20000000800 */
        /* <DEDUP_REMOVED lines=34> */
[----:B----4-:R-:W-:Y:S02]  /*aa40*/  F2FP.BF16.PACK_AB R139, R179, R180 ;  /* 0x000000b4b38b723e */ /* 0x010fe400000010ff */
[----:B------:R-:W2:Y:S01]  /*aa50*/  MUFU.EX2 R2, R187 ;  /* 0x000000bb00027308 */ /* 0x000ea20000000800 */
[----:B------:R-:W-:Y:S04]  /*aa60*/  F2FP.BF16.PACK_AB R169, R173, R174 ;  /* 0x000000aeada9723e */ /* 0x000fe800000010ff */
[C---:B------:R-:W-:Y:S05]  /*aa70*/  HMMA.16816.F32.BF16 R4, R136.reuse, R140, R4 ;  /* 0x0000008c8804723c */ /* 0x040fea0000041804 */
[----:B------:R-:W3:Y:S03]  /*aa80*/  MUFU.EX2 R135, R186 ;  /* 0x000000ba00877308 */ /* 0x000ee60000000800 */
[C---:B------:R-:W-:Y:S01]  /*aa90*/  HMMA.16816.F32.BF16 R8, R136.reuse, R142, R8 ;  /* 0x0000008e8808723c */ /* 0x040fe20000041808 */
[----:B------:R-:W4:Y:S03]  /*aaa0*/  LDSM.16.MT88.4 R140, [R207+0x800] ;  /* 0x00080000cf8c783b */ /* 0x000f260000004200 */
[----:B-1----:R-:W-:Y:S03]  /*aab0*/  FADD.FTZ R0, R132, R0 ;  /* 0x0000000084007221 */ /* 0x002fe60000010000 */
[----:B------:R-:W1:Y:S01]  /*aac0*/  MUFU.EX2 R134, R185 ;  /* 0x000000b900867308 */ /* 0x000e620000000800 */
[C---:B------:R-:W-:Y:S04]  /*aad0*/  HMMA.16816.F32.BF16 R12, R136.reuse, R144, R12 ;  /* 0x00000090880c723c */ /* 0x040fe8000004180c */
[----:B--2---:R-:W-:Y:S04]  /*aae0*/  FADD.FTZ R0, R2, R0 ;  /* 0x0000000002007221 */ /* 0x004fe80000010000 */
[C---:B------:R-:W-:Y:S01]  /*aaf0*/  HMMA.16816.F32.BF16 R16, R136.reuse, R146, R16 ;  /* 0x000000928810723c */ /* 0x040fe20000041810 */
[----:B------:R-:W2:Y:S03]  /*ab00*/  LDSM.16.MT88.4 R144, [R206+0x800] ;  /* 0x00080000ce90783b */ /* 0x000ea60000004200 */
[----:B---3--:R-:W-:Y:S04]  /*ab10*/  FADD.FTZ R0, R135, R0 ;  /* 0x0000000087007221 */ /* 0x008fe80000010000 */
[----:B-1----:R-:W-:Y:S01]  /*ab20*/  FADD.FTZ R0, R134, R0 ;  /* 0x0000000086007221 */ /* 0x002fe20000010000 */
[C---:B----4-:R-:W-:Y:S08]  /*ab30*/  HMMA.16816.F32.BF16 R20, R136.reuse, R140, R20 ;  /* 0x0000008c8814723c */ /* 0x050ff00000041814 */
        /* <DEDUP_REMOVED lines=46> */
[----:B------:R-:W3:Y:S01]  /*ae20*/  MUFU.EX2 R132, R192 ;  /* 0x000000c000847308 */ /* 0x000ee20000000800 */
[C---:B-1----:R-:W-:Y:S09]  /*ae30*/  HMMA.16816.F32.BF16 R4, R136.reuse, R140, R4 ;  /* 0x0000008c8804723c */ /* 0x042ff20000041804 */
[----:B------:R-:W1:Y:S01]  /*ae40*/  MUFU.EX2 R135, R196 ;  /* 0x000000c400877308 */ /* 0x000e620000000800 */
[C---:B------:R-:W-:Y:S01]  /*ae50*/  HMMA.16816.F32.BF16 R8, R136.reuse, R142, R8 ;  /* 0x0000008e8808723c */ /* 0x040fe20000041808 */
[----:B------:R-:W4:Y:S08]  /*ae60*/  LDSM.16.MT88.4 R140, [R206+0x1000] ;  /* 0x00100000ce8c783b */ /* 0x000f300000004200 */
[----:B------:R-:W5:Y:S01]  /*ae70*/  MUFU.EX2 R134, R194 ;  /* 0x000000c200867308 */ /* 0x000f620000000800 */
[C---:B--2---:R-:W-:Y:S03]  /*ae80*/  HMMA.16816.F32.BF16 R12, R136.reuse, R144, R12 ;  /* 0x00000090880c723c */ /* 0x044fe6000004180c */
[----:B---3--:R-:W-:Y:S01]  /*ae90*/  F2FP.BF16.PACK_AB R168, R2, R132 ;  /* 0x0000008402a8723e */ /* 0x008fe200000010ff */
[----:B------:R-:W-:Y:S04]  /*aea0*/  FADD.FTZ R0, R132, R0 ;  /* 0x0000000084007221 */ /* 0x000fe80000010000 */
[C---:B------:R-:W-:Y:S01]  /*aeb0*/  HMMA.16816.F32.BF16 R16, R136.reuse, R146, R16 ;  /* 0x000000928810723c */ /* 0x040fe20000041810 */
[----:B------:R-:W2:Y:S01]  /*aec0*/  LDSM.16.MT88.4 R144, [R204+0x3000] ;  /* 0x00300000cc90783b */ /* 0x000ea20000004200 */
[----:B------:R-:W3:Y:S02]  /*aed0*/  MUFU.EX2 R132, R195 ;  /* 0x000000c300847308 */ /* 0x000ee40000000800 */
[----:B------:R-:W-:Y:S02]  /*aee0*/  FADD.FTZ R0, R2, R0 ;  /* 0x0000000002007221 */ /* 0x000fe40000010000 */
[----:B------:R-:W-:Y:S02]  /*aef0*/  FADD.FTZ R2, R152, R197 ;  /* 0x000000c598027221 */ /* 0x000fe40000010000 */
[C---:B------:R-:W-:Y:S01]  /*af00*/  HMMA.16816.F32.BF16 R20, R136.reuse, R148, R20 ;  /* 0x000000948814723c */ /* 0x040fe20000041814 */
[----:B------:R-:W-:Y:S03]  /*af10*/  LDSM.16.MT88.4 R152, [R205+0x1800] ;  /* 0x00180000cd98783b */ /* 0x000fe60000004200 */
[----:B-1----:R-:W-:Y:S01]  /*af20*/  FADD.FTZ R0, R135, R0 ;  /* 0x0000000087007221 */ /* 0x002fe20000010000 */
[C---:B-----5:R-:W-:Y:S03]  /*af30*/  F2FP.BF16.PACK_AB R170, R134.reuse, R135 ;  /* 0x0000008786aa723e */ /* 0x060fe600000010ff */
[C---:B------:R-:W-:Y:S01]  /*af40*/  HMMA.16816.F32.BF16 R24, R136.reuse, R150, R24 ;  /* 0x000000968818723c */ /* 0x040fe20000041818 */
[----:B------:R-:W1:Y:S03]  /*af50*/  LDSM.16.MT88.4 R148, [R205+0x3000] ;  /* 0x00300000cd94783b */ /* 0x000e660000004200 */
[----:B------:R-:W-:Y:S01]  /*af60*/  FADD.FTZ R222, R134, R0 ;  /* 0x0000000086de7221 */ /* 0x000fe20000010000 */
[----:B------:R-:W-:Y:S01]  /*af70*/  MOV R134, R133 ;  /* 0x0000008500867202 */ /* 0x000fe20000000f00 */
[----:B------:R-:W-:Y:S01]  /*af80*/  FADD.FTZ R0, R156, R2 ;  /* 0x000000029c007221 */ /* 0x000fe20000010000 */
[-C--:B------:R-:W-:Y:S01]  /*af90*/  MOV R135, R3.reuse ;  /* 0x0000000300877202 */ /* 0x080fe20000000f00 */
[C---:B----4-:R-:W-:Y:S04]  /*afa0*/  HMMA.16816.F32.BF16 R28, R136.reuse, R140, R28 ;  /* 0x0000008c881c723c */ /* 0x050fe8000004181c */
[----:B---3--:R-:W-:Y:S01]  /*afb0*/  F2FP.BF16.PACK_AB R171, R132, R172 ;  /* 0x000000ac84ab723e */ /* 0x008fe200000010ff */
[----:B------:R-:W-:Y:S03]  /*afc0*/  FADD.FTZ R0, R199, R0 ;  /* 0x00000000c7007221 */ /* 0x000fe60000010000 */
[C---:B------:R-:W-:Y:S01]  /*afd0*/  HMMA.16816.F32.BF16 R32, R136.reuse, R142, R32 ;  /* 0x0000008e8820723c */ /* 0x040fe20000041820 */
[----:B------:R-:W3:Y:S03]  /*afe0*/  LDSM.16.MT88.4 R140, [R207+0x3000] ;  /* 0x00300000cf8c783b */ /* 0x000ee60000004200 */
[----:B------:R-:W-:Y:S04]  /*aff0*/  FADD.FTZ R0, R198, R0 ;  /* 0x00000000c6007221 */ /* 0x000fe80000010000 */
[C---:B--2---:R-:W-:Y:S04]  /*b000*/  HMMA.16816.F32.BF16 R36, R136.reuse, R144, R36 ;  /* 0x000000908824723c */ /* 0x044fe80000041824 */
[----:B------:R-:W-:Y:S04]  /*b010*/  FADD.FTZ R0, R180, R0 ;  /* 0x00000000b4007221 */ /* 0x000fe80000010000 */
        /* <DEDUP_REMOVED lines=85> */
[C---:B----4-:R-:W-:Y:S07]  /*b570*/  HMMA.16816.F32.BF16 R124, R168.reuse, R16, R124 ;  /* 0x00000010a87c723c */ /* 0x050fee000004187c */
[----:B------:R-:W-:Y:S01]  /*b580*/  MOV R16, R3 ;  /* 0x0000000300107202 */ /* 0x000fe20000000f00 */
[----:B------:R-:W-:Y:S01]  /*b590*/  HMMA.16816.F32.BF16 R128, R168, R18, R128 ;  /* 0x00000012a880723c */ /* 0x000fe20000041880 */
[----:B------:R-:W-:-:S07]  /*b5a0*/  @P0 BRA `(.L_x_2101) ;  /* 0xffffbd3000000947 */ /* 0x000fce000383ffff */
.L_x_2080:
        /* <DEDUP_REMOVED lines=21> */
.L_x_2104:
[----:B------:R-:W-:-:S04]  /*b700*/  MOV R3, 0x1 ;  /* 0x0000000100037802 */ /* 0x000fc80000000f00 */
[----:B------:R-:W-:-:S13]  /*b710*/  ISETP.NE.AND P0, PT, R3, c[0x0][0x32c], PT ;  /* 0x0000cb0003007a0c */ /* 0x000fda0003f05270 */
[----:B------:R-:W-:-:S05]  /*b720*/  @P0 IMAD.HI.U32 R3, R0, c[0x0][0x330], RZ ;  /* 0x0000cc0000030a27 */ /* 0x000fca00078e00ff */
[----:B------:R-:W-:Y:S02]  /*b730*/  @P0 SHF.R.U32.HI R0, RZ, c[0x0][0x334], R3 ;  /* 0x0000cd00ff000a19 */ /* 0x000fe40000011603 */
.L_x_2105:
[----:B------:R-:W-:Y:S05]  /*b740*/  BSYNC B0 ;  /* 0x0000000000007941 */ /* 0x000fea0003800000 */
.L_x_2103:
[----:B------:R-:W-:-:S05]  /*b750*/  IMAD R0, R0, c[0x0][0x32c], RZ ;  /* 0x0000cb0000007a24 */ /* 0x000fca00078e02ff */
[----:B------:R-:W-:-:S04]  /*b760*/  IMNMX R2, R2, R0, !PT ;  /* 0x0000000002027217 */ /* 0x000fc80007800200 */
.L_x_2102:
        /* <DEDUP_REMOVED lines=9> */
.L_x_2117:
        /* <DEDUP_REMOVED lines=43> */
.L_x_2224:
        /* <DEDUP_REMOVED lines=26> */
.L_x_2225:
        /* <DEDUP_REMOVED lines=27> */
.L_x_2108:
[----:B------:R-:W-:Y:S05]  /*be00*/  BSYNC B0 ;  /* 0x0000000000007941 */ /* 0x000fea0003800000 */
.L_x_2107:
        /* <DEDUP_REMOVED lines=248> */
.L_x_2226:
        /* <DEDUP_REMOVED lines=26> */
.L_x_2227:
        /* <DEDUP_REMOVED lines=27> */
.L_x_2112:
[----:B------:R-:W-:Y:S05]  /*d0e0*/  BSYNC B0 ;  /* 0x0000000000007941 */ /* 0x000fea0003800000 */
.L_x_2111:
        /* <DEDUP_REMOVED lines=35> */
.L_x_2228:
[----:B-12---:R-:W-:Y:S01]  /*d320*/  FMNMX.FTZ R132, R132, R0, !PT ;  /* 0x0000000084847209 */ /* 0x006fe20007810000 */
[----:B------:R-:W-:-:S05]  /*d330*/  BRA.DIV ~URZ, `(.L_x_2116) ;  /* 0x0000da527f007947 */ /* 0x000fca000b800000 */
[----:B------:R-:W1:Y:S02]  /*d340*/  SHFL.BFLY PT, R0, R132, 0x1, 0x1f ;  /* 0x0c201f0084007f89 */ /* 0x000e6400000e0000 */
[----:B-1----:R-:W-:Y:S02]  /*d350*/  FMNMX.FTZ R133, R132, R0, !PT ;  /* 0x0000000084857209 */ /* 0x002fe40007810000 */
[----:B------:R-:W1:Y:S02]  /*d360*/  SHFL.BFLY PT, R0, R168, 0x2, 0x1f ;  /* 0x0c401f00a8007f89 */ /* 0x000e6400000e0000 */
[----:B-1----:R-:W-:Y:S05]  /*d370*/  FMNMX.FTZ R132, R168, R0, !PT ;  /* 0x00000000a8847209 */ /* 0x002fea0007810000 */
[----:B------:R1:W2:Y:S02]  /*d380*/  SHFL.BFLY PT, R0, R132, 0x1, 0x1f ;  /* 0x0c201f0084007f89 */ /* 0x0002a400000e0000 */
.L_x_2229:
[----:B--2---:R-:W-:Y:S01]  /*d390*/  FMNMX.FTZ R3, R0, R132, !PT ;  /* 0x0000008400037209 */ /* 0x004fe20007810000 */
[C---:B-1----:R-:W-:Y:S01]  /*d3a0*/  FMUL.FTZ R132, R133.reuse, c[0x0][0x2d0] ;  /* 0x0000b40085847a20 */ /* 0x042fe20000410000 */
[----:B------:R-:W-:Y:S01]  /*d3b0*/  WARPSYNC 0xffffffff ;  /* 0xffffffff00007948 */ /* 0x000fe20003800000 */
[----:B------:R-:W-:Y:S01]  /*d3c0*/  FADD.FTZ R0, -R133, R134 ;  /* 0x0000008685007221 */ /* 0x000fe20000010100 */
[----:B------:R-:W-:Y:S01]  /*d3d0*/  ISETP.GT.AND P0, PT, R216, R198, PT ;  /* 0x000000c6d800720c */ /* 0x000fe20003f04270 */
[--C-:B------:R-:W-:Y:S01]  /*d3e0*/  FFMA.FTZ R134, R4, c[0x0][0x2d0], -R132.reuse ;  /* 0x0000b40004867a23 */ /* 0x100fe20000010884 */
[----:B------:R-:W-:Y:S01]  /*d3f0*/  IADD3 R216, R216, -0x1, RZ ;  /* 0xffffffffd8d87810 */ /* 0x000fe20007ffe0ff */
        /* <DEDUP_REMOVED lines=441> */
.L_x_2106:
[----:B------:R-:W-:-:S13]  /*ef90*/  ISETP.GE.AND P0, PT, R216, R226, PT ;  /* 0x000000e2d800720c */ /* 0x000fda0003f06270 */
[----:B------:R-:W-:Y:S05]  /*efa0*/  @!P0 BRA `(.L_x_2118) ;  /* 0x0000426000008947 */ /* 0x000fea0003800000 */
[----:B------:R-:W-:Y:S02]  /*efb0*/  MOV R135, R16 ;  /* 0x0000001000877202 */ /* 0x000fe40000000f00 */
[----:B------:R-:W-:Y:S02]  /*efc0*/  MOV R134, R133 ;  /* 0x0000008500867202 */ /* 0x000fe40000000f00 */
.L_x_2136:
[----:B------:R-:W-:Y:S01]  /*efd0*/  SHF.R.S32.HI R0, RZ, 0x1f, R219 ;  /* 0x0000001fff007819 */ /* 0x000fe200000114db */
[----:B------:R-:W-:Y:S04]  /*efe0*/  DEPBAR.LE SB0, 0x0 ;  /* 0x000080000000791a */ /* 0x000fe80000000000 */
[----:B------:R-:W-:Y:S01]  /*eff0*/  SHF.R.S32.HI R4, RZ, 0x1f, R217 ;  /* 0x0000001fff047819 */ /* 0x000fe200000114d9 */
[----:B------:R-:W-:Y:S01]  /*f000*/  WARPSYNC 0xffffffff ;  /* 0xffffffff00007948 */ /* 0x000fe20003800000 */
[----:B------:R-:W-:Y:S01]  /*f010*/  SHF.R.S32.HI R6, RZ, 0x1f, R225 ;  /* 0x0000001fff067819 */ /* 0x000fe200000114e1 */
[----:B------:R-:W-:Y:S01]  /*f020*/  BAR.SYNC.DEFER_BLOCKING 0x0 ;  /* 0x0000000000007b1d */ /* 0x000fe20000010000 */
[----:B------:R-:W-:Y:S01]  /*f030*/  SHF.R.S32.HI R5, RZ, 0x1f, R223 ;  /* 0x0000001fff057819 */ /* 0x000fe200000114df */
[----:B------:R-:W-:Y:S01]  /*f040*/  IMAD R0, R0, c[0x0][0x208], RZ ;  /* 0x0000820000007a24 */ /* 0x000fe200078e02ff */
[----:B------:R-:W-:Y:S01]  /*f050*/  SHF.L.U64.HI R29, R225, 0x1, R6 ;  /* 0x00000001e11d7819 */ /* 0x000fe20000010206 */
[----:B------:R-:W-:Y:S01]  /*f060*/  IMAD.WIDE.U32 R2, R219, c[0x0][0x208], RZ ;  /* 0x00008200db027a25 */ /* 0x000fe200078e00ff */
[----:B------:R-:W-:Y:S02]  /*f070*/  SHF.R.S32.HI R6, RZ, 0x1f, R224 ;  /* 0x0000001fff067819 */ /* 0x000fe400000114e0 */
[----:B------:R-:W-:Y:S01]  /*f080*/  SHF.L.U64.HI R28, R223, 0x1, R5 ;  /* 0x00000001df1c7819 */ /* 0x000fe20000010205 */
[----:B------:R-:W-:Y:S01]  /*f090*/  IMAD R0, R219, c[0x0][0x20c], R0 ;  /* 0x00008300db007a24 */ /* 0x000fe200078e0200 */
[----:B------:R-:W-:Y:S01]  /*f0a0*/  SHF.R.S32.HI R5, RZ, 0x1f, R218 ;  /* 0x0000001fff057819 */ /* 0x000fe200000114da */
[----:B------:R-:W-:Y:S01]  /*f0b0*/  IMAD R4, R4, c[0x0][0x218], RZ ;  /* 0x0000860004047a24 */ /* 0x000fe200078e02ff */
[C---:B------:R-:W-:Y:S01]  /*f0c0*/  IADD3 R213, R200.reuse, 0x7800, RZ ;  /* 0x00007800c8d57810 */ /* 0x040fe20007ffe0ff */
[----:B------:R-:W-:Y:S01]  /*f0d0*/  IMAD.IADD R3, R3, 0x1, R0 ;  /* 0x0000000103037824 */ /* 0x000fe200078e0200 */
[C---:B------:R-:W-:Y:S01]  /*f0e0*/  IADD3 R212, R200.reuse, 0x7000, RZ ;  /* 0x00007000c8d47810 */ /* 0x040fe20007ffe0ff */
[C---:B------:R-:W-:Y:S01]  /*f0f0*/  IMAD R4, R217.reuse, c[0x0][0x21c], R4 ;  /* 0x00008700d9047a24 */ /* 0x040fe200078e0204 */
[C---:B------:R-:W-:Y:S01]  /*f100*/  IADD3 R199, R200.reuse, 0x6800, RZ ;  /* 0x00006800c8c77810 */ /* 0x040fe20007ffe0ff */
[----:B------:R-:W-:Y:S01]  /*f110*/  IMAD.WIDE.U32 R2, R217, c[0x0][0x218], R2 ;  /* 0x00008600d9027a25 */ /* 0x000fe200078e0002 */
[C---:B------:R-:W-:Y:S02]  /*f120*/  IADD3 R198, R200.reuse, 0x6000, RZ ;  /* 0x00006000c8c67810 */ /* 0x040fe40007ffe0ff */
[----:B------:R-:W-:Y:S01]  /*f130*/  IADD3 R197, R200, 0x5800, RZ ;  /* 0x00005800c8c57810 */ /* 0x000fe20007ffe0ff */
[----:B------:R-:W-:Y:S01]  /*f140*/  IMAD.SHL.U32 R31, R225, 0x2, RZ ;  /* 0x00000002e11f7824 */ /* 0x000fe200078e00ff */
[----:B------:R-:W-:Y:S01]  /*f150*/  IADD3 R0, P0, R238, R2, RZ ;  /* 0x00000002ee007210 */ /* 0x000fe20007f1e0ff */
[----:B------:R-:W-:Y:S01]  /*f160*/  IMAD.SHL.U32 R30, R223, 0x2, RZ ;  /* 0x00000002df1e7824 */ /* 0x000fe200078e00ff */
[----:B------:R-:W-:Y:S01]  /*f170*/  IADD3 R196, R200, 0x5000, RZ ;  /* 0x00005000c8c47810 */ /* 0x000fe20007ffe0ff */
[----:B------:R1:W2:Y:S01]  /*f180*/  LDSM.16.M88.4 R32, [R208] ;  /* 0x00000000d020783b */ /* 0x0002a20000000200 */
[----:B------:R-:W-:Y:S01]  /*f190*/  IADD3.X R2, R241, R3, R4, P0, !PT ;  /* 0x00000003f1027210 */ /* 0x000fe200007fe404 */
[----:B------:R-:W-:Y:S01]  /*f1a0*/  IMAD.SHL.U32 R20, R224, 0x2, RZ ;  /* 0x00000002e0147824 */ /* 0x000fe200078e00ff */
[----:B------:R-:W-:Y:S01]  /*f1b0*/  LEA R13, P0, R0, c[0x0][0x1f8], 0x1 ;  /* 0x00007e00000d7a11 */ /* 0x000fe200078008ff */
[----:B------:R1:W3:Y:S01]  /*f1c0*/  LDSM.16.M88.4 R8, [R201] ;  /* 0x00000000c908783b */ /* 0x0002e20000000200 */
[----:B------:R-:W-:Y:S01]  /*f1d0*/  IADD3 R194, R200, 0x4800, RZ ;  /* 0x00004800c8c27810 */ /* 0x000fe20007ffe0ff */
[----:B------:R-:W-:Y:S01]  /*f1e0*/  IMAD.SHL.U32 R22, R218, 0x2, RZ ;  /* 0x00000002da167824 */ /* 0x000fe200078e00ff */
[----:B------:R-:W-:Y:S01]  /*f1f0*/  LEA.HI.X R4, R0, c[0x0][0x1fc], R2, 0x1, P0 ;  /* 0x00007f0000047a11 */ /* 0x000fe200000f0c02 */
[----:B------:R1:W4:Y:S01]  /*f200*/  LDSM.16.M88.4 R16, [R201+0x800] ;  /* 0x00080000c910783b */ /* 0x0003220000000200 */
[C---:B------:R-:W-:Y:S02]  /*f210*/  IADD3 R193, R200.reuse, 0x4000, RZ ;  /* 0x00004000c8c17810 */ /* 0x040fe40007ffe0ff */
[C---:B------:R-:W-:Y:S01]  /*f220*/  IADD3 R192, R200.reuse, 0x3800, RZ ;  /* 0x00003800c8c07810 */ /* 0x040fe20007ffe0ff */
[----:B------:R1:W1:Y:S01]  /*f230*/  LDSM.16.M88.4 R24, [R201+0x1000] ;  /* 0x00100000c918783b */ /* 0x0002620000000200 */
[C---:B------:R-:W-:Y:S02]  /*f240*/  IADD3 R133, R200.reuse, 0x3000, RZ ;  /* 0x00003000c8857810 */ /* 0x040fe40007ffe0ff */
[C---:B------:R-:W-:Y:S01]  /*f250*/  IADD3 R132, R200.reuse, 0x2800, RZ ;  /* 0x00002800c8847810 */ /* 0x040fe20007ffe0ff */
[----:B------:R1:W1:Y:S01]  /*f260*/  LDSM.16.M88.4 R168, [R201+0x1800] ;  /* 0x00180000c9a8783b */ /* 0x0002620000000200 */
[----:B------:R-:W-:Y:S02]  /*f270*/  IADD3 R0, R200, 0x2000, RZ ;  /* 0x00002000c8007810 */ /* 0x000fe40007ffe0ff */
[----:B------:R-:W-:Y:S01]  /*f280*/  SHF.L.U64.HI R15, R224, 0x1, R6 ;  /* 0x00000001e00f7819 */ /* 0x000fe20000010206 */
[----:B------:R1:W1:Y:S01]  /*f290*/  LDSM.16.M88.4 R172, [R209] ;  /* 0x00000000d1ac783b */ /* 0x0002620000000200 */
[----:B------:R-:W-:Y:S03]  /*f2a0*/  SHF.L.U64.HI R14, R218, 0x1, R5 ;  /* 0x00000001da0e7819 */ /* 0x000fe60000010205 */
[----:B------:R1:W1:Y:S04]  /*f2b0*/  LDSM.16.M88.4 R176, [R200] ;  /* 0x00000000c8b0783b */ /* 0x0002680000000200 */
[----:B------:R1:W1:Y:S04]  /*f2c0*/  LDSM.16.M88.4 R180, [R200+0x800] ;  /* 0x00080000c8b4783b */ /* 0x0002680000000200 */
[----:B------:R1:W1:Y:S04]  /*f2d0*/  LDSM.16.M88.4 R184, [R200+0x1000] ;  /* 0x00100000c8b8783b */ /* 0x0002680000000200 */
[----:B------:R1:W1:Y:S01]  /*f2e0*/  LDSM.16.M88.4 R188, [R200+0x1800] ;  /* 0x00180000c8bc783b */ /* 0x0002620000000200 */
[----:B------:R-:W-:-:S05]  /*f2f0*/  BRA.DIV ~URZ, `(.L_x_2119) ;  /* 0x0000bb627f007947 */ /* 0x000fca000b800000 */
[----:B------:R4:W3:Y:S02]  /*f300*/  SHFL.IDX PT, R2, R4, RZ, 0x181f ;  /* 0x00181fff04027589 */ /* 0x0008e400000e0000 */
.L_x_2230:
[----:B------:R-:W5:Y:S01]  /*f310*/  SHFL.IDX PT, R5, R13, RZ, 0x181f ;  /* 0x00181fff0d057589 */ /* 0x000f6200000e0000 */
[----:B------:R-:W-:Y:S01]  /*f320*/  ISETP.GE.AND P1, PT, R218, c[0x0][0x1d4], PT ;  /* 0x00007500da007a0c */ /* 0x000fe20003f26270 */
[----:B------:R-:W-:Y:S01]  /*f330*/  BSSY B0, `(.L_x_2120) ;  /* 0x000014f000007945 */ /* 0x000fe20003800000 */
[----:B------:R-:W-:Y:S02]  /*f340*/  ISETP.GE.AND P5, PT, R224, c[0x0][0x1d4], PT ;  /* 0x00007500e0007a0c */ /* 0x000fe40003fa6270 */
[----:B------:R4:W3:Y:S01]  /*f350*/  SHFL.IDX PT, R3, R13, 0x1, 0x181f ;  /* 0x00381f000d037f89 */ /* 0x0008e200000e0000 */
[----:B------:R-:W-:Y:S02]  /*f360*/  SEL R214, RZ, 0x10, P1 ;  /* 0x00000010ffd67807 */ /* 0x000fe40000800000 */
[----:B------:R-:W-:Y:S02]  /*f370*/  ISETP.GE.AND P4, PT, R223, c[0x0][0x1d4], PT ;  /* 0x00007500df007a0c */ /* 0x000fe40003f86270 */
[----:B----4-:R-:W4:Y:S01]  /*f380*/  SHFL.IDX PT, R4, R4, 0x1, 0x181f ;  /* 0x00381f0004047f89 */ /* 0x010f2200000e0000 */
[----:B------:R-:W-:Y:S02]  /*f390*/  ISETP.GE.AND P3, PT, R225, c[0x0][0x1d4], PT ;  /* 0x00007500e1007a0c */ /* 0x000fe40003f66270 */
[C---:B-----5:R-:W-:Y:S05]  /*f3a0*/  IADD3 R6, P0, R5.reuse, R22, RZ ;  /* 0x0000001605067210 */ /* 0x060fea0007f1e0ff */
[C---:B---3--:R-:W-:Y:S05]  /*f3b0*/  IMAD.X R7, R2.reuse, 0x1, R14, P0 ;  /* 0x0000000102077824 */ /* 0x048fea00000e060e */
[----:B------:R3:W-:Y:S02]  /*f3c0*/  LDGSTS.E.BYPASS.LTC128B.128 [R215+0x100], [R6.64], !P1 ;  /* 0x0010000006d77fae */ /* 0x0007e4000c901d46 */
[C---:B---3--:R-:W-:Y:S05]  /*f3d0*/  IADD3 R6, P0, R5.reuse, R20, RZ ;  /* 0x0000001405067210 */ /* 0x048fea0007f1e0ff */
[C---:B------:R-:W-:Y:S01]  /*f3e0*/  IMAD.X R7, R2.reuse, 0x1, R15, P0 ;  /* 0x0000000102077824 */ /* 0x040fe200000e060f */
[C---:B------:R-:W-:Y:S04]  /*f3f0*/  IADD3 R12, P0, R5.reuse, R30, RZ ;  /* 0x0000001e050c7210 */ /* 0x040fe80007f1e0ff */
[----:B------:R3:W-:Y:S01]  /*f400*/  LDGSTS.E.BYPASS.LTC128B.128 [R215+0x2100], [R6.64], !P5 ;  /* 0x0210000006d77fae */ /* 0x0007e2000e901d46 */
[----:B------:R-:W-:Y:S05]  /*f410*/  IMAD.X R13, R2, 0x1, R28, P0 ;  /* 0x00000001020d7824 */ /* 0x000fea00000e061c */
[----:B------:R5:W-:Y:S01]  /*f420*/  LDGSTS.E.BYPASS.LTC128B.128 [R215+0x4100], [R12.64], !P4 ;  /* 0x041000000cd77fae */ /* 0x000be2000e101d46 */
[----:B---3--:R-:W-:Y:S04]  /*f430*/  IADD3 R6, -R214, 0x10, RZ ;  /* 0x00000010d6067810 */ /* 0x008fe80007ffe1ff */
[----:B------:R-:W-:Y:S04]  /*f440*/  LOP3.LUT R6, R6, 0xf, RZ, 0xc0, !PT ;  /* 0x0000000f06067812 */ /* 0x000fe800078ec0ff */
[----:B------:R-:W-:Y:S04]  /*f450*/  IADD3 R22, P1, P0, R6, R3, R22 ;  /* 0x0000000306167210 */ /* 0x000fe8000783e016 */
[-C--:B----4-:R-:W-:Y:S02]  /*f460*/  IADD3.X R23, RZ, R4.reuse, R14, P1, P0 ;  /* 0x00000004ff177210 */ /* 0x090fe40000fe040e */
[----:B------:R-:W-:Y:S02]  /*f470*/  IADD3 R6, P0, R5, R31, RZ ;  /* 0x0000001f05067210 */ /* 0x000fe40007f1e0ff */
[----:B------:R-:W-:Y:S03]  /*f480*/  SEL R5, RZ, 0x10, P4 ;  /* 0x00000010ff057807 */ /* 0x000fe60002000000 */
[----:B------:R-:W-:Y:S05]  /*f490*/  IMAD.X R7, R2, 0x1, R29, P0 ;  /* 0x0000000102077824 */ /* 0x000fea00000e061d */
[----:B------:R3:W-:Y:S02]  /*f4a0*/  LDGSTS.E.BYPASS.LTC128B.128 [R215+0x6100], [R6.64], !P3 ;  /* 0x0610000006d77fae */ /* 0x0007e4000d901d46 */
[----:B---3--:R-:W-:Y:S04]  /*f4b0*/  SEL R6, RZ, 0x10, P5 ;  /* 0x00000010ff067807 */ /* 0x008fe80002800000 */
[----:B------:R-:W-:Y:S04]  /*f4c0*/  IADD3 R2, -R6, 0x10, RZ ;  /* 0x0000001006027810 */ /* 0x000fe80007ffe1ff */
[----:B------:R-:W-:Y:S04]  /*f4d0*/  LOP3.LUT R2, R2, 0xf, RZ, 0xc0, !PT ;  /* 0x0000000f02027812 */ /* 0x000fe800078ec0ff */
[-C--:B------:R-:W-:Y:S02]  /*f4e0*/  IADD3 R20, P1, P0, R2, R3.reuse, R20 ;  /* 0x0000000302147210 */ /* 0x080fe4000783e014 */
[----:B------:R-:W-:Y:S02]  /*f4f0*/  IADD3 R2, -R5, 0x10, RZ ;  /* 0x0000001005027810 */ /* 0x000fe40007ffe1ff */
[-C--:B------:R-:W-:Y:S02]  /*f500*/  IADD3.X R21, RZ, R4.reuse, R15, P1, P0 ;  /* 0x00000004ff157210 */ /* 0x080fe40000fe040f */
[----:B------:R-:W-:Y:S04]  /*f510*/  LOP3.LUT R2, R2, 0xf, RZ, 0xc0, !PT ;  /* 0x0000000f02027812 */ /* 0x000fe800078ec0ff */
[-C--:B------:R-:W-:Y:S02]  /*f520*/  IADD3 R14, P1, P0, R2, R3.reuse, R30 ;  /* 0x00000003020e7210 */ /* 0x080fe4000783e01e */
[----:B------:R-:W-:Y:S02]  /*f530*/  SEL R2, RZ, 0x10, P3 ;  /* 0x00000010ff027807 */ /* 0x000fe40001800000 */
[-C--:B------:R-:W-:Y:S02]  /*f540*/  IADD3.X R15, RZ, R4.reuse, R28, P1, P0 ;  /* 0x00000004ff0f7210 */ /* 0x080fe40000fe041c */
[----:B------:R-:W-:Y:S04]  /*f550*/  IADD3 R7, -R2, 0x10, RZ ;  /* 0x0000001002077810 */ /* 0x000fe80007ffe1ff */
[----:B------:R-:W-:Y:S04]  /*f560*/  LOP3.LUT R7, R7, 0xf, RZ, 0xc0, !PT ;  /* 0x0000000f07077812 */ /* 0x000fe800078ec0ff */
[----:B-----5:R-:W-:Y:S04]  /*f570*/  IADD3 R12, P1, P0, R7, R3, R31 ;  /* 0x00000003070c7210 */ /* 0x020fe8000783e01f */
[----:B------:R-:W-:Y:S02]  /*f580*/  IADD3.X R13, RZ, R4, R29, P1, P0 ;  /* 0x00000004ff0d7210 */ /* 0x000fe40000fe041d */
[----:B------:R-:W-:Y:S11]  /*f590*/  ISETP.NE.U32.AND P0, PT, R214, RZ, PT ;  /* 0x000000ffd600720c */ /* 0x000ff60003f05070 */
[----:B------:R-:W-:Y:S02]  /*f5a0*/  @!UPT UIADD3 URZ, URZ, URZ, URZ ;  /* 0x0000003f3f3ff290 */ /* 0x000fe4000fffe03f */
[----:B------:R3:W-:Y:S01]  /*f5b0*/  LDGSTS.E.BYPASS.LTC128B.128.ZFILL [R215+0x1100], [R22.64], P0 ;  /* 0x0110000016d77fae */ /* 0x0007e20008141d46 */
[----:B------:R-:W-:Y:S11]  /*f5c0*/  ISETP.NE.U32.AND P0, PT, R6, RZ, PT ;  /* 0x000000ff0600720c */ /* 0x000ff60003f05070 */
[----:B------:R-:W-:Y:S02]  /*f5d0*/  @!UPT UIADD3 URZ, URZ, URZ, URZ ;  /* 0x0000003f3f3ff290 */ /* 0x000fe4000fffe03f */
[----:B------:R3:W-:Y:S01]  /*f5e0*/  LDGSTS.E.BYPASS.LTC128B.128.ZFILL [R215+0x3100], [R20.64], P0 ;  /* 0x0310000014d77fae */ /* 0x0007e20008141d46 */
[----:B------:R-:W-:Y:S02]  /*f5f0*/  ISETP.NE.U32.AND P0, PT, R5, RZ, PT ;  /* 0x000000ff0500720c */ /* 0x000fe40003f05070 */
[C---:B--2---:R-:W-:Y:S08]  /*f600*/  HMMA.16816.F32.BF16 R4, R32.reuse, R8, RZ ;  /* 0x000000082004723c */ /* 0x044ff000000418ff */
[C---:B------:R-:W-:Y:S03]  /*f610*/  HMMA.16816.F32.BF16 R8, R32.reuse, R10, RZ ;  /* 0x0000000a2008723c */ /* 0x040fe600000418ff */
[----:B------:R2:W-:Y:S01]  /*f620*/  LDGSTS.E.BYPASS.LTC128B.128.ZFILL [R215+0x5100], [R14.64], P0 ;  /* 0x051000000ed77fae */ /* 0x0005e20008141d46 */
[----:B------:R-:W-:Y:S11]  /*f630*/  ISETP.NE.U32.AND P0, PT, R2, RZ, PT ;  /* 0x000000ff0200720c */ /* 0x000ff60003f05070 */
[----:B------:R-:W-:Y:S02]  /*f640*/  @!UPT UIADD3 URZ, URZ, URZ, URZ ;  /* 0x0000003f3f3ff290 */ /* 0x000fe4000fffe03f */
[----:B------:R2:W-:Y:S01]  /*f650*/  LDGSTS.E.BYPASS.LTC128B.128.ZFILL [R215+0x7100], [R12.64], P0 ;  /* 0x071000000cd77fae */ /* 0x0005e20008141d46 */
[----:B------:R-:W-:Y:S04]  /*f660*/  ISETP.GT.AND P0, PT, R216, R226, PT ;  /* 0x000000e2d800720c */ /* 0x000fe80003f04270 */
[----:B------:R-:W0:Y:S01]  /*f670*/  LDGDEPBAR ;  /* 0x00000000000079af */ /* 0x000e220000000000 */
[C---:B--2---:R-:W-:Y:S08]  /*f680*/  HMMA.16816.F32.BF16 R12, R32.reuse, R16, RZ ;  /* 0x00000010200c723c */ /* 0x044ff000000418ff */
[C---:B------:R-:W-:Y:S08]  /*f690*/  HMMA.16816.F32.BF16 R16, R32.reuse, R18, RZ ;  /* 0x000000122010723c */ /* 0x040ff000000418ff */
[C---:B-1-3--:R-:W-:Y:S08]  /*f6a0*/  HMMA.16816.F32.BF16 R20, R32.reuse, R24, RZ ;  /* 0x000000182014723c */ /* 0x04aff000000418ff */
        /* <DEDUP_REMOVED lines=15> */
[----:B------:R-:W3:Y:S05]  /*f7a0*/  LDSM.16.M88.4 R172, [R203+0x1000] ;  /* 0x00100000cbac783b */ /* 0x000eea0000000200 */
[----:B------:R-:W-:Y:S02]  /*f7b0*/  LDSM.16.M88.4 R188, [R133] ;  /* 0x0000000085bc783b */ /* 0x000fe40000000200 */
[C---:B-1----:R-:W-:Y:S08]  /*f7c0*/  HMMA.16816.F32.BF16 R4, R168.reuse, R176, R4 ;  /* 0x000000b0a804723c */ /* 0x042ff00000041804 */
[C---:B------:R-:W-:Y:S01]  /*f7d0*/  HMMA.16816.F32.BF16 R8, R168.reuse, R178, R8 ;  /* 0x000000b2a808723c */ /* 0x040fe20000041808 */
[----:B------:R-:W-:Y:S07]  /*f7e0*/  LDSM.16.M88.4 R176, [R210] ;  /* 0x00000000d2b0783b */ /* 0x000fee0000000200 */
[C---:B--2---:R-:W-:Y:S08]  /*f7f0*/  HMMA.16816.F32.BF16 R12, R168.reuse, R180, R12 ;  /* 0x000000b4a80c723c */ /* 0x044ff0000004180c */
[C---:B------:R-:W-:Y:S01]  /*f800*/  HMMA.16816.F32.BF16 R16, R168.reuse, R182, R16 ;  /* 0x000000b6a810723c */ /* 0x040fe20000041810 */
[----:B------:R-:W1:Y:S07]  /*f810*/  LDSM.16.M88.4 R180, [R202+-0x6000] ;  /* 0xffa00000cab4783b */ /* 0x000e6e0000000200 */
[C---:B---3--:R-:W-:Y:S08]  /*f820*/  HMMA.16816.F32.BF16 R20, R168.reuse, R172, R20 ;  /* 0x000000aca814723c */ /* 0x048ff00000041814 */
[C---:B------:R-:W-:Y:S01]  /*f830*/  HMMA.16816.F32.BF16 R24, R168.reuse, R174, R24 ;  /* 0x000000aea818723c */ /* 0x040fe20000041818 */
[----:B------:R-:W2:Y:S07]  /*f840*/  LDSM.16.M88.4 R172, [R202+-0x5800] ;  /* 0xffa80000caac783b */ /* 0x000eae0000000200 */
[C---:B------:R-:W-:Y:S08]  /*f850*/  HMMA.16816.F32.BF16 R28, R168.reuse, R184, R28 ;  /* 0x000000b8a81c723c */ /* 0x040ff0000004181c */
[----:B------:R-:W-:Y:S01]  /*f860*/  HMMA.16816.F32.BF16 R32, R168, R186, R32 ;  /* 0x000000baa820723c */ /* 0x000fe20000041820 */
[----:B------:R-:W3:Y:S05]  /*f870*/  LDSM.16.M88.4 R168, [R202+-0x5000] ;  /* 0xffb00000caa8783b */ /* 0x000eea0000000200 */
[----:B------:R-:W-:Y:S02]  /*f880*/  LDSM.16.M88.4 R184, [R201+0x2000] ;  /* 0x00200000c9b8783b */ /* 0x000fe40000000200 */
[C---:B-1----:R-:W-:Y:S08]  /*f890*/  HMMA.16816.F32.BF16 R4, R176.reuse, R180, R4 ;  /* 0x000000b4b004723c */ /* 0x042ff00000041804 */
[C---:B------:R-:W-:Y:S01]  /*f8a0*/  HMMA.16816.F32.BF16 R8, R176.reuse, R182, R8 ;  /* 0x000000b6b008723c */ /* 0x040fe20000041808 */
[----:B------:R-:W1:Y:S07]  /*f8b0*/  LDSM.16.M88.4 R180, [R202+-0x4800] ;  /* 0xffb80000cab4783b */ /* 0x000e6e0000000200 */
[C---:B--2---:R-:W-:Y:S08]  /*f8c0*/  HMMA.16816.F32.BF16 R12, R176.reuse, R172, R12 ;  /* 0x000000acb00c723c */ /* 0x044ff0000004180c */
[C---:B------:R-:W-:Y:S01]  /*f8d0*/  HMMA.16816.F32.BF16 R16, R176.reuse, R174, R16 ;  /* 0x000000aeb010723c */ /* 0x040fe20000041810 */
[----:B------:R-:W2:Y:S07]  /*f8e0*/  LDSM.16.M88.4 R172, [R208+0x4000] ;  /* 0x00400000d0ac783b */ /* 0x000eae0000000200 */
[C---:B---3--:R-:W-:Y:S08]  /*f8f0*/  HMMA.16816.F32.BF16 R20, R176.reuse, R168, R20 ;  /* 0x000000a8b014723c */ /* 0x048ff00000041814 */
[C---:B------:R-:W-:Y:S01]  /*f900*/  HMMA.16816.F32.BF16 R24, R176.reuse, R170, R24 ;  /* 0x000000aab018723c */ /* 0x040fe20000041818 */
[----:B------:R-:W3:Y:S07]  /*f910*/  LDSM.16.M88.4 R168, [R201+0x2800] ;  /* 0x00280000c9a8783b */ /* 0x000eee0000000200 */
[C---:B-1----:R-:W-:Y:S08]  /*f920*/  HMMA.16816.F32.BF16 R28, R176.reuse, R180, R28 ;  /* 0x000000b4b01c723c */ /* 0x042ff0000004181c */
[----:B------:R-:W-:Y:S01]  /*f930*/  HMMA.16816.F32.BF16 R32, R176, R182, R32 ;  /* 0x000000b6b020723c */ /* 0x000fe20000041820 */
[----:B------:R-:W1:Y:S05]  /*f940*/  LDSM.16.M88.4 R176, [R201+0x3000] ;  /* 0x00300000c9b0783b */ /* 0x000e6a0000000200 */
[----:B------:R-:W4:Y:S02]  /*f950*/  LDSM.16.M88.4 R180, [R201+0x3800] ;  /* 0x00380000c9b4783b */ /* 0x000f240000000200 */
[C---:B--2---:R-:W-:Y:S08]  /*f960*/  HMMA.16816.F32.BF16 R4, R172.reuse, R184, R4 ;  /* 0x000000b8ac04723c */ /* 0x044ff00000041804 */
[C---:B------:R-:W-:Y:S01]  /*f970*/  HMMA.16816.F32.BF16 R8, R172.reuse, R186, R8 ;  /* 0x000000baac08723c */ /* 0x040fe20000041808 */
[----:B------:R-:W-:Y:S07]  /*f980*/  LDSM.16.M88.4 R184, [R0] ;  /* 0x0000000000b8783b */ /* 0x000fee0000000200 */
[C---:B---3--:R-:W-:Y:S08]  /*f990*/  HMMA.16816.F32.BF16 R12, R172.reuse, R168, R12 ;  /* 0x000000a8ac0c723c */ /* 0x048ff0000004180c */
[C---:B------:R-:W-:Y:S01]  /*f9a0*/  HMMA.16816.F32.BF16 R16, R172.reuse, R170, R16 ;  /* 0x000000aaac10723c */ /* 0x040fe20000041810 */
[----:B------:R-:W2:Y:S07]  /*f9b0*/  LDSM.16.M88.4 R168, [R209+0x4000] ;  /* 0x00400000d1a8783b */ /* 0x000eae0000000200 */
[C---:B-1----:R-:W-:Y:S08]  /*f9c0*/  HMMA.16816.F32.BF16 R20, R172.reuse, R176, R20 ;  /* 0x000000b0ac14723c */ /* 0x042ff00000041814 */
[C---:B------:R-:W-:Y:S01]  /*f9d0*/  HMMA.16816.F32.BF16 R24, R172.reuse, R178, R24 ;  /* 0x000000b2ac18723c */ /* 0x040fe20000041818 */
[----:B------:R-:W1:Y:S07]  /*f9e0*/  LDSM.16.M88.4 R176, [R132] ;  /* 0x0000000084b0783b */ /* 0x000e6e0000000200 */
[C---:B----4-:R-:W-:Y:S08]  /*f9f0*/  HMMA.16816.F32.BF16 R28, R172.reuse, R180, R28 ;  /* 0x000000b4ac1c723c */ /* 0x050ff0000004181c */
[----:B------:R-:W-:Y:S01]  /*fa00*/  HMMA.16816.F32.BF16 R32, R172, R182, R32 ;  /* 0x000000b6ac20723c */ /* 0x000fe20000041820 */
[----:B------:R-:W3:Y:S05]  /*fa10*/  LDSM.16.M88.4 R172, [R192] ;  /* 0x00000000c0ac783b */ /* 0x000eea0000000200 */
[----:B------:R-:W-:Y:S02]  /*fa20*/  LDSM.16.M88.4 R180, [R211+0x4000] ;  /* 0x00400000d3b4783b */ /* 0x000fe40000000200 */
[C---:B--2---:R-:W-:Y:S08]  /*fa30*/  HMMA.16816.F32.BF16 R4, R168.reuse, R184, R4 ;  /* 0x000000b8a804723c */ /* 0x044ff00000041804 */
[C---:B------:R-:W-:Y:S01]  /*fa40*/  HMMA.16816.F32.BF16 R8, R168.reuse, R186, R8 ;  /* 0x000000baa808723c */ /* 0x040fe20000041808 */
[----:B------:R-:W2:Y:S07]  /*fa50*/  LDSM.16.M88.4 R184, [R203+0x2000] ;  /* 0x00200000cbb8783b */ /* 0x000eae0000000200 */
[C---:B-1----:R-:W-:Y:S08]  /*fa60*/  HMMA.16816.F32.BF16 R12, R168.reuse, R176, R12 ;  /* 0x000000b0a80c723c */ /* 0x042ff0000004180c */
[C---:B------:R-:W-:Y:S01]  /*fa70*/  HMMA.16816.F32.BF16 R16, R168.reuse, R178, R16 ;  /* 0x000000b2a810723c */ /* 0x040fe20000041810 */
[----:B------:R-:W1:Y:S07]  /*fa80*/  LDSM.16.M88.4 R176, [R203+0x2800] ;  /* 0x00280000cbb0783b */ /* 0x000e6e0000000200 */
[C---:B------:R-:W-:Y:S08]  /*fa90*/  HMMA.16816.F32.BF16 R20, R168.reuse, R188, R20 ;  /* 0x000000bca814723c */ /* 0x040ff00000041814 */
[C---:B------:R-:W-:Y:S01]  /*faa0*/  HMMA.16816.F32.BF16 R24, R168.reuse, R190, R24 ;  /* 0x000000bea818723c */ /* 0x040fe20000041818 */
[----:B------:R-:W-:Y:S07]  /*fab0*/  LDSM.16.M88.4 R188, [R202+-0x4000] ;  /* 0xffc00000cabc783b */ /* 0x000fee0000000200 */
[C---:B---3--:R-:W-:Y:S08]  /*fac0*/  HMMA.16816.F32.BF16 R28, R168.reuse, R172, R28 ;  /* 0x000000aca81c723c */ /* 0x048ff0000004181c */
[----:B------:R-:W-:Y:S01]  /*fad0*/  HMMA.16816.F32.BF16 R32, R168, R174, R32 ;  /* 0x000000aea820723c */ /* 0x000fe20000041820 */
[----:B------:R-:W3:Y:S05]  /*fae0*/  LDSM.16.M88.4 R168, [R203+0x3000] ;  /* 0x00300000cba8783b */ /* 0x000eea0000000200 */
[----:B------:R-:W4:Y:S02]  /*faf0*/  LDSM.16.M88.4 R172, [R203+0x3800] ;  /* 0x00380000cbac783b */ /* 0x000f240000000200 */
[C---:B--2---:R-:W-:Y:S08]  /*fb00*/  HMMA.16816.F32.BF16 R4, R180.reuse, R184, R4 ;  /* 0x000000b8b404723c */ /* 0x044ff00000041804 */
[C---:B------:R-:W-:Y:S01]  /*fb10*/  HMMA.16816.F32.BF16 R8, R180.reuse, R186, R8 ;  /* 0x000000bab408723c */ /* 0x040fe20000041808 */
[----:B------:R-:W2:Y:S07]  /*fb20*/  LDSM.16.M88.4 R184, [R210+0x4000] ;  /* 0x00400000d2b8783b */ /* 0x000eae0000000200 */
[C---:B-1----:R-:W-:Y:S08]  /*fb30*/  HMMA.16816.F32.BF16 R12, R180.reuse, R176, R12 ;  /* 0x000000b0b40c723c */ /* 0x042ff0000004180c */
[C---:B------:R-:W-:Y:S01]  /*fb40*/  HMMA.16816.F32.BF16 R16, R180.reuse, R178, R16 ;  /* 0x000000b2b410723c */ /* 0x040fe20000041810 */
[----:B------:R-:W-:Y:S07]  /*fb50*/  LDSM.16.M88.4 R176, [R202+-0x2800] ;  /* 0xffd80000cab0783b */ /* 0x000fee0000000200 */
[C---:B---3--:R-:W-:Y:S08]  /*fb60*/  HMMA.16816.F32.BF16 R20, R180.reuse, R168, R20 ;  /* 0x000000a8b414723c */ /* 0x048ff00000041814 */
[C---:B------:R-:W-:Y:S01]  /*fb70*/  HMMA.16816.F32.BF16 R24, R180.reuse, R170, R24 ;  /* 0x000000aab418723c */ /* 0x040fe20000041818 */
[----:B------:R-:W1:Y:S07]  /*fb80*/  LDSM.16.M88.4 R168, [R202+-0x3800] ;  /* 0xffc80000caa8783b */ /* 0x000e6e0000000200 */
[C---:B----4-:R-:W-:Y:S08]  /*fb90*/  HMMA.16816.F32.BF16 R28, R180.reuse, R172, R28 ;  /* 0x000000acb41c723c */ /* 0x050ff0000004181c */
[----:B------:R-:W-:Y:S01]  /*fba0*/  HMMA.16816.F32.BF16 R32, R180, R174, R32 ;  /* 0x000000aeb420723c */ /* 0x000fe20000041820 */
[----:B------:R-:W3:Y:S05]  /*fbb0*/  LDSM.16.M88.4 R172, [R202+-0x3000] ;  /* 0xffd00000caac783b */ /* 0x000eea0000000200 */
[----:B------:R-:W-:Y:S02]  /*fbc0*/  LDSM.16.M88.4 R180, [R208+0x8000] ;  /* 0x00800000d0b4783b */ /* 0x000fe40000000200 */
        /* <DEDUP_REMOVED lines=11> */
[----:B------:R-:W4:Y:S05]  /*fc80*/  LDSM.16.M88.4 R176, [R201+0x5800] ;  /* 0x00580000c9b0783b */ /* 0x000f2a0000000200 */
[----:B------:R-:W-:Y:S02]  /*fc90*/  LDSM.16.M88.4 R184, [R209+0x8000] ;  /* 0x00800000d1b8783b */ /* 0x000fe40000000200 */
[C---:B--2---:R-:W-:Y:S08]  /*fca0*/  HMMA.16816.F32.BF16 R4, R180.reuse, R188, R4 ;  /* 0x000000bcb404723c */ /* 0x044ff00000041804 */
[C---:B------:R-:W-:Y:S01]  /*fcb0*/  HMMA.16816.F32.BF16 R8, R180.reuse, R190, R8 ;  /* 0x000000beb408723c */ /* 0x040fe20000041808 */
[----:B------:R-:W2:Y:S05]  /*fcc0*/  LDSM.16.M88.4 R188, [R193] ;  /* 0x00000000c1bc783b */ /* 0x000eaa0000000200 */
[----:B------:R-:W5:Y:S02]  /*fcd0*/  LDSM.16.M88.4 R192, [R194] ;  /* 0x00000000c2c0783b */ /* 0x000f640000000200 */
[C---:B-1----:R-:W-:Y:S08]  /*fce0*/  HMMA.16816.F32.BF16 R12, R180.reuse, R168, R12 ;  /* 0x000000a8b40c723c */ /* 0x042ff0000004180c */
[C---:B------:R-:W-:Y:S01]  /*fcf0*/  HMMA.16816.F32.BF16 R16, R180.reuse, R170, R16 ;  /* 0x000000aab410723c */ /* 0x040fe20000041810 */
[----:B------:R-:W1:Y:S07]  /*fd00*/  LDSM.16.M88.4 R168, [R196] ;  /* 0x00000000c4a8783b */ /* 0x000e6e0000000200 */
[C---:B---3--:R-:W-:Y:S08]  /*fd10*/  HMMA.16816.F32.BF16 R20, R180.reuse, R172, R20 ;  /* 0x000000acb414723c */ /* 0x048ff00000041814 */
[C---:B------:R-:W-:Y:S01]  /*fd20*/  HMMA.16816.F32.BF16 R24, R180.reuse, R174, R24 ;  /* 0x000000aeb418723c */ /* 0x040fe20000041818 */
[----:B------:R-:W3:Y:S07]  /*fd30*/  LDSM.16.M88.4 R172, [R197] ;  /* 0x00000000c5ac783b */ /* 0x000eee0000000200 */
[C---:B----4-:R-:W-:Y:S08]  /*fd40*/  HMMA.16816.F32.BF16 R28, R180.reuse, R176, R28 ;  /* 0x000000b0b41c723c */ /* 0x050ff0000004181c */
[----:B------:R-:W-:Y:S01]  /*fd50*/  HMMA.16816.F32.BF16 R32, R180, R178, R32 ;  /* 0x000000b2b420723c */ /* 0x000fe20000041820 */
[----:B------:R-:W-:Y:S05]  /*fd60*/  LDSM.16.M88.4 R176, [R211+0x8000] ;  /* 0x00800000d3b0783b */ /* 0x000fea0000000200 */
[----:B------:R-:W4:Y:S02]  /*fd70*/  LDSM.16.M88.4 R180, [R203+0x4000] ;  /* 0x00400000cbb4783b */ /* 0x000f240000000200 */
[C---:B--2---:R-:W-:Y:S08]  /*fd80*/  HMMA.16816.F32.BF16 R4, R184.reuse, R188, R4 ;  /* 0x000000bcb804723c */ /* 0x044ff00000041804 */
[C---:B------:R-:W-:Y:S01]  /*fd90*/  HMMA.16816.F32.BF16 R8, R184.reuse, R190, R8 ;  /* 0x000000beb808723c */ /* 0x040fe20000041808 */
[----:B------:R-:W2:Y:S07]  /*fda0*/  LDSM.16.M88.4 R188, [R203+0x4800] ;  /* 0x00480000cbbc783b */ /* 0x000eae0000000200 */
[C---:B-----5:R-:W-:Y:S08]  /*fdb0*/  HMMA.16816.F32.BF16 R12, R184.reuse, R192, R12 ;  /* 0x000000c0b80c723c */ /* 0x060ff0000004180c */
[C---:B------:R-:W-:Y:S01]  /*fdc0*/  HMMA.16816.F32.BF16 R16, R184.reuse, R194, R16 ;  /* 0x000000c2b810723c */ /* 0x040fe20000041810 */
[----:B------:R-:W5:Y:S07]  /*fdd0*/  LDSM.16.M88.4 R192, [R203+0x5000] ;  /* 0x00500000cbc0783b */ /* 0x000f6e0000000200 */
[C---:B-1----:R-:W-:Y:S08]  /*fde0*/  HMMA.16816.F32.BF16 R20, R184.reuse, R168, R20 ;  /* 0x000000a8b814723c */ /* 0x042ff00000041814 */
[C---:B------:R-:W-:Y:S01]  /*fdf0*/  HMMA.16816.F32.BF16 R24, R184.reuse, R170, R24 ;  /* 0x000000aab818723c */ /* 0x040fe20000041818 */
[----:B------:R-:W1:Y:S07]  /*fe00*/  LDSM.16.M88.4 R168, [R203+0x5800] ;  /* 0x00580000cba8783b */ /* 0x000e6e0000000200 */
[C---:B---3--:R-:W-:Y:S08]  /*fe10*/  HMMA.16816.F32.BF16 R28, R184.reuse, R172, R28 ;  /* 0x000000acb81c723c */ /* 0x048ff0000004181c */
[----:B------:R-:W-:Y:S01]  /*fe20*/  HMMA.16816.F32.BF16 R32, R184, R174, R32 ;  /* 0x000000aeb820723c */ /* 0x000fe20000041820 */
[----:B------:R-:W-:Y:S05]  /*fe30*/  LDSM.16.M88.4 R172, [R210+0x8000] ;  /* 0x00800000d2ac783b */ /* 0x000fea0000000200 */
[----:B------:R-:W-:Y:S02]  /*fe40*/  LDSM.16.M88.4 R184, [R202+-0x1800] ;  /* 0xffe80000cab8783b */ /* 0x000fe40000000200 */
[C---:B----4-:R-:W-:Y:S08]  /*fe50*/  HMMA.16816.F32.BF16 R4, R176.reuse, R180, R4 ;  /* 0x000000b4b004723c */ /* 0x050ff00000041804 */
[C---:B------:R-:W-:Y:S01]  /*fe60*/  HMMA.16816.F32.BF16 R8, R176.reuse, R182, R8 ;  /* 0x000000b6b008723c */ /* 0x040fe20000041808 */
[----:B------:R-:W3:Y:S07]  /*fe70*/  LDSM.16.M88.4 R180, [R202+-0x2000] ;  /* 0xffe00000cab4783b */ /* 0x000eee0000000200 */
[C---:B--2---:R-:W-:Y:S08]  /*fe80*/  HMMA.16816.F32.BF16 R12, R176.reuse, R188, R12 ;  /* 0x000000bcb00c723c */ /* 0x044ff0000004180c */
[C---:B------:R-:W-:Y:S01]  /*fe90*/  HMMA.16816.F32.BF16 R16, R176.reuse, R190, R16 ;  /* 0x000000beb010723c */ /* 0x040fe20000041810 */
[----:B------:R-:W2:Y:S07]  /*fea0*/  LDSM.16.M88.4 R188, [R202+-0x1000] ;  /* 0xfff00000cabc783b */ /* 0x000eae0000000200 */
[C---:B-----5:R-:W-:Y:S08]  /*feb0*/  HMMA.16816.F32.BF16 R20, R176.reuse, R192, R20 ;  /* 0x000000c0b014723c */ /* 0x060ff00000041814 */
[C---:B------:R-:W-:Y:S01]  /*fec0*/  HMMA.16816.F32.BF16 R24, R176.reuse, R194, R24 ;  /* 0x000000c2b018723c */ /* 0x040fe20000041818 */
[----:B------:R-:W4:Y:S07]  /*fed0*/  LDSM.16.M88.4 R192, [R202+-0x800] ;  /* 0xfff80000cac0783b */ /* 0x000f2e0000000200 */
[C---:B-1----:R-:W-:Y:S08]  /*fee0*/  HMMA.16816.F32.BF16 R28, R176.reuse, R168, R28 ;  /* 0x000000a8b01c723c */ /* 0x042ff0000004181c */
[----:B------:R-:W-:Y:S01]  /*fef0*/  HMMA.16816.F32.BF16 R32, R176, R170, R32 ;  /* 0x000000aab020723c */ /* 0x000fe20000041820 */
[----:B------:R-:W-:Y:S05]  /*ff00*/  LDSM.16.M88.4 R168, [R208+0xc000] ;  /* 0x00c00000d0a8783b */ /* 0x000fea0000000200 */
[----:B------:R-:W1:Y:S02]  /*ff10*/  LDSM.16.M88.4 R176, [R201+0x6000] ;  /* 0x00600000c9b0783b */ /* 0x000e640000000200 */
[C---:B---3--:R-:W-:Y:S08]  /*ff20*/  HMMA.16816.F32.BF16 R4, R172.reuse, R180, R4 ;  /* 0x000000b4ac04723c */ /* 0x048ff00000041804 */
[C---:B------:R-:W-:Y:S01]  /*ff30*/  HMMA.16816.F32.BF16 R8, R172.reuse, R182, R8 ;  /* 0x000000b6ac08723c */ /* 0x040fe20000041808 */
[----:B------:R-:W3:Y:S07]  /*ff40*/  LDSM.16.M88.4 R180, [R201+0x6800] ;  /* 0x00680000c9b4783b */ /* 0x000eee0000000200 */
[C---:B------:R-:W-:Y:S08]  /*ff50*/  HMMA.16816.F32.BF16 R12, R172.reuse, R184, R12 ;  /* 0x000000b8ac0c723c */ /* 0x040ff0000004180c */
[C---:B------:R-:W-:Y:S01]  /*ff60*/  HMMA.16816.F32.BF16 R16, R172.reuse, R186, R16 ;  /* 0x000000baac10723c */ /* 0x040fe20000041810 */
[----:B------:R-:W5:Y:S07]  /*ff70*/  LDSM.16.M88.4 R184, [R201+0x7000] ;  /* 0x00700000c9b8783b */ /* 0x000f6e0000000200 */
[C---:B--2---:R-:W-:Y:S08]  /*ff80*/  HMMA.16816.F32.BF16 R20, R172.reuse, R188, R20 ;  /* 0x000000bcac14723c */ /* 0x044ff00000041814 */
[C---:B------:R-:W-:Y:S01]  /*ff90*/  HMMA.16816.F32.BF16 R24, R172.reuse, R190, R24 ;  /* 0x000000beac18723c */ /* 0x040fe20000041818 */
[----:B------:R-:W2:Y:S07]  /*ffa0*/  LDSM.16.M88.4 R188, [R201+0x7800] ;  /* 0x00780000c9bc783b */ /* 0x000eae0000000200 */
[C---:B----4-:R-:W-:Y:S08]  /*ffb0*/  HMMA.16816.F32.BF16 R28, R172.reuse, R192, R28 ;  /* 0x000000c0ac1c723c */ /* 0x050ff0000004181c */
[----:B------:R-:W-:Y:S01]  /*ffc0*/  HMMA.16816.F32.BF16 R32, R172, R194, R32 ;  /* 0x000000c2ac20723c */ /* 0x000fe20000041820 */
[----:B------:R-:W-:Y:S05]  /*ffd0*/  LDSM.16.M88.4 R192, [R198] ;  /* 0x00000000c6c0783b */ /* 0x000fea0000000200 */
[----:B------:R-:W4:Y:S02]  /*ffe0*/  LDSM.16.M88.4 R172, [R209+0xc000] ;  /* 0x00c00000d1ac783b */ /* 0x000f240000000200 */
[C---:B-1----:R-:W-:Y:S03]  /*fff0*/  HMMA.16816.F32.BF16 R4, R168.reuse, R176, R4 ;  /* 0x000000b0a804723c */ /* 0x042fe60000041804 */
[----:B------:R-:W1:Y:S05]  /*10000*/  LDSM.16.M88.4 R196, [R199] ;  /* 0x00000000c7c4783b */ /* 0x000e6a0000000200 */
[C---:B------:R-:W-:Y:S01]  /*10010*/  HMMA.16816.F32.BF16 R8, R168.reuse, R178, R8 ;  /* 0x000000b2a808723c */ /* 0x040fe20000041808 */
[----:B------:R-:W1:Y:S07]  /*10020*/  LDSM.16.M88.4 R176, [R212] ;  /* 0x00000000d4b0783b */ /* 0x000e6e0000000200 */
[C---:B---3--:R-:W-:Y:S08]  /*10030*/  HMMA.16816.F32.BF16 R12, R168.reuse, R180, R12 ;  /* 0x000000b4a80c723c */ /* 0x048ff0000004180c */
[C---:B------:R-:W-:Y:S01]  /*10040*/  HMMA.16816.F32.BF16 R16, R168.reuse, R182, R16 ;  /* 0x000000b6a810723c */ /* 0x040fe20000041810 */
[----:B------:R-:W-:Y:S07]  /*10050*/  LDSM.16.M88.4 R180, [R211+0xc000] ;  /* 0x00c00000d3b4783b */ /* 0x000fee0000000200 */
[C---:B-----5:R-:W-:Y:S08]  /*10060*/  HMMA.16816.F32.BF16 R20, R168.reuse, R184, R20 ;  /* 0x000000b8a814723c */ /* 0x060ff00000041814 */
[C---:B------:R-:W-:Y:S01]  /*10070*/  HMMA.16816.F32.BF16 R24, R168.reuse, R186, R24 ;  /* 0x000000baa818723c */ /* 0x040fe20000041818 */
[----:B------:R-:W-:Y:S07]  /*10080*/  LDSM.16.M88.4 R184, [R203+0x6000] ;  /* 0x00600000cbb8783b */ /* 0x000fee0000000200 */
[C---:B--2---:R-:W-:Y:S08]  /*10090*/  HMMA.16816.F32.BF16 R28, R168.reuse, R188, R28 ;  /* 0x000000bca81c723c */ /* 0x044ff0000004181c */
[----:B------:R-:W-:Y:S01]  /*100a0*/  HMMA.16816.F32.BF16 R32, R168, R190, R32 ;  /* 0x000000bea820723c */ /* 0x000fe20000041820 */
[----:B------:R-:W2:Y:S05]  /*100b0*/  LDSM.16.M88.4 R168, [R213] ;  /* 0x00000000d5a8783b */ /* 0x000eaa0000000200 */
[----:B------:R-:W3:Y:S02]  /*100c0*/  LDSM.16.M88.4 R188, [R203+0x6800] ;  /* 0x00680000cbbc783b */ /* 0x000ee40000000200 */
[C---:B----4-:R-:W-:Y:S08]  /*100d0*/  HMMA.16816.F32.BF16 R4, R172.reuse, R192, R4 ;  /* 0x000000c0ac04723c */ /* 0x050ff00000041804 */
[C---:B------:R-:W-:Y:S01]  /*100e0*/  HMMA.16816.F32.BF16 R8, R172.reuse, R194, R8 ;  /* 0x000000c2ac08723c */ /* 0x040fe20000041808 */
[----:B------:R-:W4:Y:S07]  /*100f0*/  LDSM.16.M88.4 R192, [R203+0x7000] ;  /* 0x00700000cbc0783b */ /* 0x000f2e0000000200 */
[C---:B-1----:R-:W-:Y:S08]  /*10100*/  HMMA.16816.F32.BF16 R12, R172.reuse, R196, R12 ;  /* 0x000000c4ac0c723c */ /* 0x042ff0000004180c */
[C---:B------:R-:W-:Y:S01]  /*10110*/  HMMA.16816.F32.BF16 R16, R172.reuse, R198, R16 ;  /* 0x000000c6ac10723c */ /* 0x040fe20000041810 */
[----:B------:R-:W1:Y:S07]  /*10120*/  LDSM.16.M88.4 R196, [R203+0x7800] ;  /* 0x00780000cbc4783b */ /* 0x000e6e0000000200 */
[C---:B------:R-:W-:Y:S08]  /*10130*/  HMMA.16816.F32.BF16 R20, R172.reuse, R176, R20 ;  /* 0x000000b0ac14723c */ /* 0x040ff00000041814 */
[C---:B------:R-:W-:Y:S01]  /*10140*/  HMMA.16816.F32.BF16 R24, R172.reuse, R178, R24 ;  /* 0x000000b2ac18723c */ /* 0x040fe20000041818 */
[----:B------:R-:W-:Y:S07]  /*10150*/  LDSM.16.M88.4 R176, [R202+0x800] ;  /* 0x00080000cab0783b */ /* 0x000fee0000000200 */
[C---:B--2---:R-:W-:Y:S08]  /*10160*/  HMMA.16816.F32.BF16 R28, R172.reuse, R168, R28 ;  /* 0x000000a8ac1c723c */ /* 0x044ff0000004181c */
[----:B------:R-:W-:Y:S01]  /*10170*/  HMMA.16816.F32.BF16 R32, R172, R170, R32 ;  /* 0x000000aaac20723c */ /* 0x000fe20000041820 */
[----:B------:R-:W-:Y:S05]  /*10180*/  LDSM.16.M88.4 R168, [R210+0xc000] ;  /* 0x00c00000d2a8783b */ /* 0x000fea0000000200 */
[----:B------:R-:W2:Y:S02]  /*10190*/  LDSM.16.M88.4 R172, [R202] ;  /* 0x00000000caac783b */ /* 0x000ea40000000200 */
[C---:B------:R-:W-:Y:S08]  /*101a0*/  HMMA.16816.F32.BF16 R4, R180.reuse, R184, R4 ;  /* 0x000000b8b404723c */ /* 0x040ff00000041804 */
[C---:B------:R-:W-:Y:S01]  /*101b0*/  HMMA.16816.F32.BF16 R8, R180.reuse, R186, R8 ;  /* 0x000000bab408723c */ /* 0x040fe20000041808 */
[----:B------:R-:W5:Y:S07]  /*101c0*/  LDSM.16.M88.4 R184, [R202+0x1000] ;  /* 0x00100000cab8783b */ /* 0x000f6e0000000200 */
[C---:B---3--:R-:W-:Y:S08]  /*101d0*/  HMMA.16816.F32.BF16 R12, R180.reuse, R188, R12 ;  /* 0x000000bcb40c723c */ /* 0x048ff0000004180c */
[C---:B------:R-:W-:Y:S01]  /*101e0*/  HMMA.16816.F32.BF16 R16, R180.reuse, R190, R16 ;  /* 0x000000beb410723c */ /* 0x040fe20000041810 */
[----:B------:R-:W3:Y:S01]  /*101f0*/  LDSM.16.M88.4 R188, [R202+0x1800] ;  /* 0x00180000cabc783b */ /* 0x000ee20000000200 */
[----:B------:R-:W-:Y:S04]  /*10200*/  DEPBAR.LE SB0, 0x0 ;  /* 0x000080000000791a */ /* 0x000fe80000000000 */
[----:B------:R-:W-:Y:S02]  /*10210*/  BAR.SYNC.DEFER_BLOCKING 0x0 ;  /* 0x0000000000007b1d */ /* 0x000fe40000010000 */
[C---:B----4-:R-:W-:Y:S08]  /*10220*/  HMMA.16816.F32.BF16 R20, R180.reuse, R192, R20 ;  /* 0x000000c0b414723c */ /* 0x050ff00000041814 */
[C---:B------:R-:W-:Y:S08]  /*10230*/  HMMA.16816.F32.BF16 R24, R180.reuse, R194, R24 ;  /* 0x000000c2b418723c */ /* 0x040ff00000041818 */
[C---:B-1----:R-:W-:Y:S08]  /*10240*/  HMMA.16816.F32.BF16 R28, R180.reuse, R196, R28 ;  /* 0x000000c4b41c723c */ /* 0x042ff0000004181c */
[----:B------:R-:W-:Y:S08]  /*10250*/  HMMA.16816.F32.BF16 R32, R180, R198, R32 ;  /* 0x000000c6b420723c */ /* 0x000ff00000041820 */
[C---:B--2---:R-:W-:Y:S08]  /*10260*/  HMMA.16816.F32.BF16 R4, R168.reuse, R172, R4 ;  /* 0x000000aca804723c */ /* 0x044ff00000041804 */
[C---:B------:R-:W-:Y:S08]  /*10270*/  HMMA.16816.F32.BF16 R8, R168.reuse, R174, R8 ;  /* 0x000000aea808723c */ /* 0x040ff00000041808 */
[C---:B------:R-:W-:Y:S08]  /*10280*/  HMMA.16816.F32.BF16 R12, R168.reuse, R176, R12 ;  /* 0x000000b0a80c723c */ /* 0x040ff0000004180c */
[C---:B------:R-:W-:Y:S08]  /*10290*/  HMMA.16816.F32.BF16 R16, R168.reuse, R178, R16 ;  /* 0x000000b2a810723c */ /* 0x040ff00000041810 */
[C---:B-----5:R-:W-:Y:S08]  /*102a0*/  HMMA.16816.F32.BF16 R20, R168.reuse, R184, R20 ;  /* 0x000000b8a814723c */ /* 0x060ff00000041814 */
        /* <DEDUP_REMOVED lines=9> */
[----:B------:R-:W-:Y:S01]  /*10340*/  SHF.L.U64.HI R173, R223, 0x1, R168 ;  /* 0x00000001dfad7819 */ /* 0x000fe200000102a8 */
[----:B------:R-:W-:Y:S01]  /*10350*/  IMAD.MOV.U32 R217, RZ, RZ, RZ ;  /* 0x000000ffffd97224 */ /* 0x000fe200078e00ff */
[----:B------:R-:W-:Y:S01]  /*10360*/  ISETP.NE.AND P2, PT, R221, 0x1, PT ;  /* 0x00000001dd00780c */ /* 0x000fe20003f45270 */
[----:B------:R-:W-:Y:S01]  /*10370*/  IMAD.SHL.U32 R178, R225, 0x2, RZ ;  /* 0x00000002e1b27824 */ /* 0x000fe200078e00ff */
[----:B------:R-:W-:Y:S01]  /*10380*/  IADD3 R2, R2, -0x40, R229 ;  /* 0xffffffc002027810 */ /* 0x000fe20007ffe0e5 */
[----:B------:R-:W-:Y:S01]  /*10390*/  IMAD.SHL.U32 R177, R223, 0x2, RZ ;  /* 0x00000002dfb17824 */ /* 0x000fe200078e00ff */
[----:B------:R-:W-:Y:S01]  /*103a0*/  SHF.R.S32.HI R221, RZ, 0x1f, R225 ;  /* 0x0000001fffdd7819 */ /* 0x000fe200000114e1 */
        /* <DEDUP_REMOVED lines=31> */
.L_x_2231:
[----:B------:R-:W-:-:S05]  /*105a0*/  BRA.DIV ~URZ, `(.L_x_2123) ;  /* 0x0000a9927f007947 */ /* 0x000fca000b800000 */
[----:B------:R-:W3:Y:S01]  /*105b0*/  SHFL.IDX PT, R0, R170, RZ, 0x181f ;  /* 0x00181fffaa007589 */ /* 0x000ee200000e0000 */
[----:B------:R-:W-:Y:S04]  /*105c0*/  IADD3 R2, -R214, 0x10, RZ ;  /* 0x00000010d6027810 */ /* 0x000fe80007ffe1ff */
[----:B------:R-:W-:Y:S04]  /*105d0*/  LOP3.LUT R2, R2, 0xf, RZ, 0xc0, !PT ;  /* 0x0000000f02027812 */ /* 0x000fe800078ec0ff */
[----:B---3--:R-:W-:Y:S04]  /*105e0*/  IADD3 R168, P1, P0, R2, R0, R175 ;  /* 0x0000000002a87210 */ /* 0x008fe8000783e0af */
[----:B--2---:R-:W-:Y:S02]  /*105f0*/  IADD3.X R169, RZ, R132, R171, P1, P0 ;  /* 0x00000084ffa97210 */ /* 0x004fe40000fe04ab */
[----:B------:R-:W-:Y:S11]  /*10600*/  ISETP.NE.U32.AND P0, PT, R214, RZ, PT ;  /* 0x000000ffd600720c */ /* 0x000ff60003f05070 */
[----:B------:R-:W-:Y:S02]  /*10610*/  @!UPT UIADD3 URZ, URZ, URZ, URZ ;  /* 0x0000003f3f3ff290 */ /* 0x000fe4000fffe03f */
[----:B------:R-:W-:Y:S01]  /*10620*/  @!PT LDS RZ, [RZ] ;  /* 0x00000000fffff984 */ /* 0x000fe20000000800 */
[----:B------:R-:W-:Y:S01]  /*10630*/  @!PT LDS RZ, [RZ] ;  /* 0x00000000fffff984 */ /* 0x000fe20000000800 */
[----:B------:R2:W-:Y:S01]  /*10640*/  LDGSTS.E.BYPASS.LTC128B.128.ZFILL [R215+0x8100], [R168.64], P0 ;  /* 0x08100000a8d77fae */ /* 0x0005e20008141d46 */
[----:B------:R-:W-:Y:S05]  /*10650*/  IADD3 R2, P0, R0, R176, RZ ;  /* 0x000000b000027210 */ /* 0x000fea0007f1e0ff */
[----:B------:R-:W-:Y:S05]  /*10660*/  IMAD.X R3, R132, 0x1, R172, P0 ;  /* 0x0000000184037824 */ /* 0x000fea00000e06ac */
[----:B------:R3:W-:Y:S02]  /*10670*/  LDGSTS.E.BYPASS.LTC128B.128 [R215+0xa100], [R2.64], !P5 ;  /* 0x0a10000002d77fae */ /* 0x0007e4000e901d46 */
[----:B---3--:R-:W-:Y:S05]  /*10680*/  IADD3 R2, P0, R0, R177, RZ ;  /* 0x000000b100027210 */ /* 0x008fea0007f1e0ff */
[----:B------:R-:W-:Y:S05]  /*10690*/  IMAD.X R3, R132, 0x1, R173, P0 ;  /* 0x0000000184037824 */ /* 0x000fea00000e06ad */
[----:B------:R3:W-:Y:S02]  /*106a0*/  LDGSTS.E.BYPASS.LTC128B.128 [R215+0xc100], [R2.64], !P4 ;  /* 0x0c10000002d77fae */ /* 0x0007e4000e101d46 */
[----:B---3--:R-:W-:Y:S02]  /*106b0*/  IADD3 R2, P0, R0, R178, RZ ;  /* 0x000000b200027210 */ /* 0x008fe40007f1e0ff */
[----:B------:R2:W3:Y:S03]  /*106c0*/  SHFL.IDX PT, R0, R170, 0x1, 0x181f ;  /* 0x00381f00aa007f89 */ /* 0x0004e600000e0000 */
[----:B------:R-:W-:Y:S02]  /*106d0*/  IMAD.X R3, R132, 0x1, R174, P0 ;  /* 0x0000000184037824 */ /* 0x000fe400000e06ae */
[----:B------:R2:W4:Y:S04]  /*106e0*/  SHFL.IDX PT, R132, R133, 0x1, 0x181f ;  /* 0x00381f0085847f89 */ /* 0x00052800000e0000 */
[----:B------:R2:W-:Y:S02]  /*106f0*/  LDGSTS.E.BYPASS.LTC128B.128 [R215+0xe100], [R2.64], !P3 ;  /* 0x0e10000002d77fae */ /* 0x0005e4000d901d46 */
.L_x_2232:
[C---:B--2---:R-:W-:Y:S02]  /*10700*/  IADD3 R2, -R214.reuse, 0x10, RZ ;  /* 0x00000010d6027810 */ /* 0x044fe40007ffe1ff */
[----:B------:R-:W-:Y:S02]  /*10710*/  ISETP.NE.U32.AND P0, PT, R214, RZ, PT ;  /* 0x000000ffd600720c */ /* 0x000fe40003f05070 */
[----:B------:R-:W-:Y:S04]  /*10720*/  LOP3.LUT R2, R2, 0xf, RZ, 0xc0, !PT ;  /* 0x0000000f02027812 */ /* 0x000fe800078ec0ff */
[----:B---3--:R-:W-:Y:S04]  /*10730*/  IADD3 R2, P2, P1, R2, R0, R175 ;  /* 0x0000000002027210 */ /* 0x008fe8000795e0af */
[----:B----4-:R-:W-:Y:S05]  /*10740*/  IADD3.X R3, RZ, R132, R171, P2, P1 ;  /* 0x00000084ff037210 */ /* 0x010fea00017e24ab */
[----:B------:R-:W-:Y:S01]  /*10750*/  @!PT LDS RZ, [RZ] ;  /* 0x00000000fffff984 */ /* 0x000fe20000000800 */
[----:B------:R-:W-:Y:S01]  /*10760*/  @!PT LDS RZ, [RZ] ;  /* 0x00000000fffff984 */ /* 0x000fe20000000800 */
[----:B------:R-:W-:Y:S01]  /*10770*/  @!PT LDS RZ, [RZ] ;  /* 0x00000000fffff984 */ /* 0x000fe20000000800 */
[----:B------:R2:W-:Y:S01]  /*10780*/  LDGSTS.E.BYPASS.LTC128B.128.ZFILL [R215+0x9100], [R2.64], P0 ;  /* 0x0910000002d77fae */ /* 0x0005e20008141d46 */
[----:B------:R-:W-:Y:S05]  /*10790*/  IADD3 R170, P0, R0, R176, RZ ;  /* 0x000000b000aa7210 */ /* 0x000fea0007f1e0ff */
        /* <DEDUP_REMOVED lines=8> */
.L_x_2121:
[----:B------:R-:W-:Y:S05]  /*10820*/  BSYNC B0 ;  /* 0x0000000000007941 */ /* 0x000fea0003800000 */
.L_x_2120:
[----:B---3--:R-:W-:Y:S01]  /*10830*/  LOP3.LUT R168, RZ, c[0x0][0x324], RZ, 0x33, !PT ;  /* 0x0000c900ffa87a12 */ /* 0x008fe200078e33ff */
[----:B------:R-:W-:Y:S01]  /*10840*/  IMAD.MOV.U32 R0, RZ, RZ, c[0x0][0x2c4] ;  /* 0x0000b100ff007624 */ /* 0x000fe200078e00ff */
[----:B------:R-:W0:Y:S01]  /*10850*/  LDGDEPBAR ;  /* 0x00000000000079af */ /* 0x000e220000000000 */
[----:B------:R-:W-:Y:S02]  /*10860*/  IMAD.IADD R132, R243, 0x1, R242 ;  /* 0x00000001f3847824 */ /* 0x000fe400078e02f2 */
[----:B-1----:R-:W-:Y:S01]  /*10870*/  IMAD.SHL.U32 R133, R216, 0x40, RZ ;  /* 0x00000040d8857824 */ /* 0x002fe200078e00ff */
[----:B------:R-:W-:Y:S11]  /*10880*/  ISETP.NE.AND P0, PT, R0, 0x1, PT ;  /* 0x000000010000780c */ /* 0x000ff60003f05270 */
[----:B------:R-:W-:Y:S02]  /*10890*/  @!UPT UIADD3 URZ, URZ, URZ, URZ ;  /* 0x0000003f3f3ff290 */ /* 0x000fe4000fffe03f */
[----:B------:R-:W-:Y:S05]  /*108a0*/  @P0 IMAD.HI.U32 R0, R132, c[0x0][0x2c8], RZ ;  /* 0x0000b20084000a27 */ /* 0x000fea00078e00ff */
[----:B------:R-:W-:Y:S02]  /*108b0*/  @P0 SHF.R.U32.HI R132, RZ, c[0x0][0x2cc], R0 ;  /* 0x0000b300ff840a19 */ /* 0x000fe40000011600 */
[----:B------:R-:W-:Y:S04]  /*108c0*/  IADD3 R0, -R231, 0x1, -R133 ;  /* 0x00000001e7007810 */ /* 0x000fe80007ffe985 */
[----:B------:R-:W-:Y:S04]  /*108d0*/  IADD3 R0, -R228, R0, R227 ;  /* 0x00000000e4007210 */ /* 0x000fe80007ffe1e3 */
[----:B------:R-:W-:Y:S01]  /*108e0*/  IADD3 R169, R0, c[0x0][0x328], RZ ;  /* 0x0000ca0000a97a10 */ /* 0x000fe20007ffe0ff */
[----:B------:R-:W-:-:S05]  /*108f0*/  BRA.DIV ~URZ, `(.L_x_2124) ;  /* 0x0000a8927f007947 */ /* 0x000fca000b800000 */
[----:B------:R1:W2:Y:S02]  /*10900*/  SHFL.IDX PT, R3, R132, RZ, 0x1c1f ;  /* 0x001c1fff84037589 */ /* 0x0002a400000e0000 */
.L_x_2233:
[----:B------:R-:W-:Y:S02]  /*10910*/  IMAD.MOV.U32 R2, RZ, RZ, c[0x0][0x32c] ;  /* 0x0000cb00ff027624 */ /* 0x000fe400078e00ff */
[----:B------:R-:W-:Y:S03]  /*10920*/  IMAD.IADD R168, R168, 0x1, R0 ;  /* 0x00000001a8a87824 */ /* 0x000fe600078e0200 */
[----:B------:R-:W-:Y:S02]  /*10930*/  ISETP.GE.AND P0, PT, R2, 0x1, PT ;  /* 0x000000010200780c */ /* 0x000fe40003f06270 */
[-C--:B--2---:R-:W-:Y:S02]  /*10940*/  IADD3 R2, R169, R3.reuse, RZ ;  /* 0x00000003a9027210 */ /* 0x084fe40007ffe0ff */
[----:B------:R-:W-:Y:S09]  /*10950*/  IADD3 R0, R168, R3, RZ ;  /* 0x00000003a8007210 */ /* 0x000ff20007ffe0ff */
        /* <DEDUP_REMOVED lines=14> */
.L_x_2127:
[----:B------:R-:W-:Y:S04]  /*10a40*/  MOV R170, 0x1 ;  /* 0x0000000100aa7802 */ /* 0x000fe80000000f00 */
[----:B------:R-:W-:Y:S11]  /*10a50*/  ISETP.NE.AND P0, PT, R170, c[0x0][0x32c], PT ;  /* 0x0000cb00aa007a0c */ /* 0x000ff60003f05270 */
[----:B------:R-:W-:Y:S02]  /*10a60*/  @!UPT UIADD3 URZ, URZ, URZ, URZ ;  /* 0x0000003f3f3ff290 */ /* 0x000fe4000fffe03f */
[----:B------:R-:W-:Y:S05]  /*10a70*/  @P0 IMAD.HI.U32 R170, R3, c[0x0][0x330], RZ ;  /* 0x0000cc0003aa0a27 */ /* 0x000fea00078e00ff */
[----:B------:R-:W-:Y:S02]  /*10a80*/  @P0 SHF.R.U32.HI R3, RZ, c[0x0][0x334], R170 ;  /* 0x0000cd00ff030a19 */ /* 0x000fe400000116aa */
.L_x_2128:
[----:B------:R-:W-:Y:S05]  /*10a90*/  BSYNC B0 ;  /* 0x0000000000007941 */ /* 0x000fea0003800000 */
.L_x_2126:
[----:B------:R-:W-:Y:S04]  /*10aa0*/  IMAD R3, R3, c[0x0][0x32c], -R133 ;  /* 0x0000cb0003037a24 */ /* 0x000fe800078e0a85 */
[----:B------:R-:W-:Y:S05]  /*10ab0*/  IMAD.IADD R3, R3, 0x1, -R231 ;  /* 0x0000000103037824 */ /* 0x000fea00078e0ae7 */
[----:B------:R-:W-:Y:S02]  /*10ac0*/  IMNMX R0, R0, R3, !PT ;  /* 0x0000000300007217 */ /* 0x000fe40007800200 */
[----:B------:R-:W-:Y:S04]  /*10ad0*/  IADD3 R3, R3, c[0x0][0x32c], RZ ;  /* 0x0000cb0003037a10 */ /* 0x000fe80007ffe0ff */
[----:B------:R-:W-:Y:S02]  /*10ae0*/  IMNMX R2, R2, R3, PT ;  /* 0x0000000302027217 */ /* 0x000fe40003800200 */
.L_x_2125:
        /* <DEDUP_REMOVED lines=51> */
.L_x_2234:
        /* <DEDUP_REMOVED lines=19> */
.L_x_2132:
[----:B------:R-:W-:Y:S04]  /*10f50*/  MOV R4, 0x1 ;  /* 0x0000000100047802 */ /* 0x000fe80000000f00 */
[----:B------:R-:W-:Y:S11]  /*10f60*/  ISETP.NE.AND P0, PT, R4, c[0x0][0x32c], PT ;  /* 0x0000cb0004007a0c */ /* 0x000ff60003f05270 */
[----:B------:R-:W-:Y:S02]  /*10f70*/  @!UPT UIADD3 URZ, URZ, URZ, URZ ;  /* 0x0000003f3f3ff290 */ /* 0x000fe4000fffe03f */
[----:B------:R-:W-:Y:S05]  /*10f80*/  @P0 IMAD.HI.U32 R4, R3, c[0x0][0x330], RZ ;  /* 0x0000cc0003040a27 */ /* 0x000fea00078e00ff */
[----:B------:R-:W-:Y:S02]  /*10f90*/  @P0 SHF.R.U32.HI R3, RZ, c[0x0][0x334], R4 ;  /* 0x0000cd00ff030a19 */ /* 0x000fe40000011604 */
.L_x_2133:
[----:B------:R-:W-:Y:S05]  /*10fa0*/  BSYNC B0 ;  /* 0x0000000000007941 */ /* 0x000fea0003800000 */
.L_x_2131:
[----:B------:R-:W-:Y:S04]  /*10fb0*/  IMAD R133, R3, c[0x0][0x32c], -R133 ;  /* 0x0000cb0003857a24 */ /* 0x000fe800078e0a85 */
[----:B------:R-:W-:Y:S05]  /*10fc0*/  IMAD.IADD R3, R133, 0x1, -R231 ;  /* 0x0000000185037824 */ /* 0x000fea00078e0ae7 */
[----:B------:R-:W-:Y:S02]  /*10fd0*/  IMNMX R0, R0, R3, !PT ;  /* 0x0000000300007217 */ /* 0x000fe40007800200 */
[----:B------:R-:W-:Y:S04]  /*10fe0*/  IADD3 R3, R3, c[0x0][0x32c], RZ ;  /* 0x0000cb0003037a10 */ /* 0x000fe80007ffe0ff */
[----:B------:R-:W-:Y:S02]  /*10ff0*/  IMNMX R2, R2, R3, PT ;  /* 0x0000000302027217 */ /* 0x000fe40003800200 */
.L_x_2130:
        /* <DEDUP_REMOVED lines=82> */
.L_x_2235:
[----:B-12---:R-:W-:Y:S01]  /*11520*/  FMNMX.FTZ R132, R132, R0, !PT ;  /* 0x0000000084847209 */ /* 0x006fe20007810000 */
[----:B------:R-:W-:-:S05]  /*11530*/  BRA.DIV ~URZ, `(.L_x_2135) ;  /* 0x00009d727f007947 */ /* 0x000fca000b800000 */
[----:B------:R-:W1:Y:S02]  /*11540*/  SHFL.BFLY PT, R0, R132, 0x1, 0x1f ;  /* 0x0c201f0084007f89 */ /* 0x000e6400000e0000 */
[----:B-1----:R-:W-:Y:S02]  /*11550*/  FMNMX.FTZ R133, R132, R0, !PT ;  /* 0x0000000084857209 */ /* 0x002fe40007810000 */
[----:B------:R-:W1:Y:S02]  /*11560*/  SHFL.BFLY PT, R0, R4, 0x2, 0x1f ;  /* 0x0c401f0004007f89 */ /* 0x000e6400000e0000 */
[----:B-1----:R-:W-:Y:S05]  /*11570*/  FMNMX.FTZ R4, R4, R0, !PT ;  /* 0x0000000004047209 */ /* 0x002fea0007810000 */
[----:B------:R1:W2:Y:S02]  /*11580*/  SHFL.BFLY PT, R0, R4, 0x1, 0x1f ;  /* 0x0c201f0004007f89 */ /* 0x0002a400000e0000 */
.L_x_2236:
        /* <DEDUP_REMOVED lines=29> */
[----:B------:R-:W1:Y:S02]  /*11760*/  MUFU.EX2 R23, R23 ;  /* 0x0000001700177308 */ /* 0x000e640000000800 */
[----:B-1----:R-:W-:Y:S01]  /*11770*/  F2FP.BF16.PACK_AB R170, R23, R22 ;  /* 0x0000001617aa723e */ /* 0x002fe200000010ff */
        /* <DEDUP_REMOVED lines=13> */
[--C-:B------:R-:W-:Y:S02]  /*11850*/  FFMA.FTZ R16, R16, c[0x0][0x2d0], -R4.reuse ;  /* 0x0000b40010107a23 */ /* 0x100fe40000010804 */
[--C-:B------:R-:W-:Y:S02]  /*11860*/  FFMA.FTZ R190, R7, c[0x0][0x2d0], -R4.reuse ;  /* 0x0000b40007be7a23 */ /* 0x100fe40000010804 */
[--C-:B------:R-:W-:Y:S02]  /*11870*/  FFMA.FTZ R18, R24, c[0x0][0x2d0], -R4.reuse ;  /* 0x0000b40018127a23 */ /* 0x100fe40000010804 */
[--C-:B------:R-:W-:Y:S01]  /*11880*/  FFMA.FTZ R132, R21, c[0x0][0x2d0], -R4.reuse ;  /* 0x0000b40015847a23 */ /* 0x100fe20000010804 */
        /* <DEDUP_REMOVED lines=332> */
[----:B------:R-:W-:Y:S01]  /*12d50*/  FADD.FTZ R2, R172, R0 ;  /* 0x00000000ac027221 */ /* 0x000fe20000010000 */
[----:B------:R-:W-:Y:S03]  /*12d60*/  IADD3 R0, R216, -0x1, RZ ;  /* 0xffffffffd8007810 */ /* 0x000fe60007ffe0ff */
[C---:B------:R-:W-:Y:S01]  /*12d70*/  HMMA.16816.F32.BF16 R64, R136.reuse, R146, R64 ;  /* 0x000000928840723c */ /* 0x040fe20000041840 */
[----:B------:R-:W2:Y:S03]  /*12d80*/  LDSM.16.MT88.4 R144, [R207+0x5000] ;  /* 0x00500000cf90783b */ /* 0x000ea60000004200 */
[----:B------:R-:W-:Y:S01]  /*12d90*/  FADD.FTZ R220, R132, R2 ;  /* 0x0000000284dc7221 */ /* 0x000fe20000010000 */
[----:B------:R-:W-:Y:S03]  /*12da0*/  MOV R216, R0 ;  /* 0x0000000000d87202 */ /* 0x000fe60000000f00 */
        /* <DEDUP_REMOVED lines=68> */
[----:B------:R-:W-:Y:S07]  /*131f0*/  @!UPT UIADD3 URZ, URZ, URZ, URZ ;  /* 0x0000003f3f3ff290 */ /* 0x000fee000fffe03f */
[----:B------:R-:W-:-:S11]  /*13200*/  @P0 BRA `(.L_x_2136) ;  /* 0xffffbdc000000947 */ /* 0x000fd6000383ffff */
.L_x_2118:
[----:B------:R-:W-:Y:S05]  /*13210*/  BRA.DIV ~URZ, `(.L_x_2137) ;  /* 0x000081727f007947 */ /* 0x000fea000b800000 */
[----:B------:R1:W2:Y:S02]  /*13220*/  SHFL.BFLY PT, R0, R222, 0x2, 0x1f ;  /* 0x0c401f00de007f89 */ /* 0x0002a400000e0000 */
.L_x_2237:
[----:B--2---:R-:W-:Y:S01]  /*13230*/  FADD.FTZ R4, R0, R222 ;  /* 0x000000de00047221 */ /* 0x004fe20000010000 */
[----:B------:R-:W-:Y:S05]  /*13240*/  BRA.DIV ~URZ, `(.L_x_2138) ;  /* 0x000081927f007947 */ /* 0x000fea000b800000 */
[----:B------:R-:W2:Y:S02]  /*13250*/  SHFL.BFLY PT, R0, R220, 0x2, 0x1f ;  /* 0x0c401f00dc007f89 */ /* 0x000ea400000e0000 */
[----:B--2---:R-:W-:-:S02]  /*13260*/  FADD.FTZ R5, R0, R220 ;  /* 0x000000dc00057221 */ /* 0x004fc40000010000 */
[----:B------:R-:W2:Y:S04]  /*13270*/  SHFL.BFLY PT, R0, R4, 0x1, 0x1f ;  /* 0x0c201f0004007f89 */ /* 0x000ea800000e0000 */
[----:B------:R3:W4:Y:S01]  /*13280*/  SHFL.BFLY PT, R3, R5, 0x1, 0x1f ;  /* 0x0c201f0005037f89 */ /* 0x00072200000e0000 */
[----:B--2---:R-:W-:-:S05]  /*13290*/  FADD.FTZ R4, R4, R0 ;  /* 0x0000000004047221 */ /* 0x004fca0000010000 */
.L_x_2238:
        /* <DEDUP_REMOVED lines=148> */
.L_x_2047:
        /* <DEDUP_REMOVED lines=16> */
[----:B---3--:R-:W-:-:S06]  /*13ce0*/  IADD3 R248, R3, c[0x0][0xc], R2 ;  /* 0x0000030003f87a10 */ /* 0x008fcc0007ffe002 */
.L_x_2140:
[----:B------:R-:W-:Y:S05]  /*13cf0*/  BSYNC B0 ;  /* 0x0000000000007941 */ /* 0x000fea0003800000 */
.L_x_2139:
[----:B------:R-:W-:Y:S01]  /*13d00*/  PRMT R0, R0, 0x9910, RZ ;  /* 0x0000991000007816 */ /* 0x000fe200000000ff */
[----:B------:R-:W-:Y:S01]  /*13d10*/  BSSY B1, `(.L_x_2141) ;  /* 0x000045e000017945 */ /* 0x000fe20003800000 */
[----:B------:R-:W-:Y:S02]  /*13d20*/  IMAD.MOV.U32 R110, RZ, RZ, R248 ;  /* 0x000000ffff6e7224 */ /* 0x000fe400078e00f8 */
[----:B------:R-:W-:-:S13]  /*13d30*/  ISETP.NE.AND P0, PT, R0, RZ, PT ;  /* 0x000000ff0000720c */ /* 0x000fda0003f05270 */
[----:B------:R-:W-:Y:S05]  /*13d40*/  @!P0 BRA `(.L_x_2142) ;  /* 0x000037d000008947 */ /* 0x000fea0003800000 */
[----:B------:R-:W2:Y:S04]  /*13d50*/  LDL R10, [R1+0x4] ;  /* 0x00000400010a7983 */ /* 0x000ea80000100800 */
[----:B------:R-:W4:Y:S04]  /*13d60*/  LDL R9, [R1+0x8] ;  /* 0x0000080001097983 */ /* 0x000f280000100800 */
[----:B---3--:R-:W3:Y:S04]  /*13d70*/  LDL R8, [R1+0x10] ;  /* 0x0000100001087983 */ /* 0x008ee80000100800 */
[----:B------:R-:W3:Y:S04]  /*13d80*/  LDL R7, [R1+0xc] ;  /* 0x00000c0001077983 */ /* 0x000ee80000100800 */
[----:B------:R-:W3:Y:S04]  /*13d90*/  LDL R6, [R1+0x20] ;  /* 0x0000200001067983 */ /* 0x000ee80000100800 */
[----:B------:R-:W3:Y:S04]  /*13da0*/  LDL R5, [R1+0x18] ;  /* 0x0000180001057983 */ /* 0x000ee80000100800 */
[----:B------:R-:W3:Y:S04]  /*13db0*/  LDL R4, [R1+0x1c] ;  /* 0x00001c0001047983 */ /* 0x000ee80000100800 */
[----:B------:R-:W3:Y:S01]  /*13dc0*/  LDL R3, [R1+0x14] ;  /* 0x0000140001037983 */ /* 0x000ee20000100800 */
[----:B------:R-:W-:Y:S01]  /*13dd0*/  WARPSYNC 0xffffffff ;  /* 0xffffffff00007948 */ /* 0x000fe20003800000 */
[----:B------:R-:W-:Y:S01]  /*13de0*/  F2FP.BF16.PACK_AB R2, R23, R22 ;  /* 0x000000161702723e */ /* 0x000fe200000010ff */
[----:B-1----:R-:W-:Y:S01]  /*13df0*/  IMAD.MOV.U32 R14, RZ, RZ, c[0x0][0x388] ;  /* 0x0000e200ff0e7624 */ /* 0x002fe200078e00ff */
[----:B------:R-:W-:Y:S01]  /*13e00*/  BAR.SYNC.DEFER_BLOCKING 0x1, 0x100 ;  /* 0x0044000000007b1d */ /* 0x000fe20000010000 */
[----:B------:R-:W-:-:S02]  /*13e10*/  F2FP.BF16.PACK_AB R0, R29, R28 ;  /* 0x0000001c1d00723e */ /* 0x000fc400000010ff */
[----:B------:R-:W-:Y:S02]  /*13e20*/  ISETP.NE.U32.AND P0, PT, RZ, c[0x0][0x508], PT ;  /* 0x00014200ff007a0c */ /* 0x000fe40003f05070 */
[----:B------:R-:W-:Y:S02]  /*13e30*/  ISETP.NE.U32.AND P2, PT, RZ, c[0x0][0x500], PT ;  /* 0x00014000ff007a0c */ /* 0x000fe40003f45070 */
[----:B------:R-:W-:Y:S02]  /*13e40*/  ISETP.NE.AND.EX P1, PT, RZ, c[0x0][0x50c], PT, P0 ;  /* 0x00014300ff007a0c */ /* 0x000fe40003f25300 */
[----:B------:R-:W-:Y:S01]  /*13e50*/  ISETP.NE.AND.EX P2, PT, RZ, c[0x0][0x504], PT, P2 ;  /* 0x00014100ff007a0c */ /* 0x000fe20003f45320 */
[----:B--2---:R1:W-:Y:S04]  /*13e60*/  STS [R10], R2 ;  /* 0x000000020a007388 */ /* 0x0043e80000000800 */
[----:B------:R2:W-:Y:S01]  /*13e70*/  STS [R10+0x400], R0 ;  /* 0x000400000a007388 */ /* 0x0005e20000000800 */
[----:B-1----:R-:W-:-:S02]  /*13e80*/  F2FP.BF16.PACK_AB R2, R25, R24 ;  /* 0x000000181902723e */ /* 0x002fc400000010ff */
[----:B--2---:R-:W-:-:S03]  /*13e90*/  F2FP.BF16.PACK_AB R0, R129, R128 ;  /* 0x000000808100723e */ /* 0x004fc600000010ff */
[----:B----4-:R1:W-:Y:S04]  /*13ea0*/  STS [R9], R2 ;  /* 0x0000000209007388 */ /* 0x0103e80000000800 */
[----:B------:R2:W-:Y:S01]  /*13eb0*/  STS [R9+0x400], R0 ;  /* 0x0004000009007388 */ /* 0x0005e20000000800 */
[----:B-1----:R-:W-:Y:S02]  /*13ec0*/  F2FP.BF16.PACK_AB R2, R27, R26 ;  /* 0x0000001a1b02723e */ /* 0x002fe400000010ff */
[----:B--2---:R-:W-:-:S03]  /*13ed0*/  F2FP.BF16.PACK_AB R0, R117, R116 ;  /* 0x000000747500723e */ /* 0x004fc600000010ff */
[----:B---3--:R1:W-:Y:S04]  /*13ee0*/  STS [R8], R2 ;  /* 0x0000000208007388 */ /* 0x0083e80000000800 */
        /* <DEDUP_REMOVED lines=115> */
[----:B------:R-:W-:Y:S01]  /*14620*/  STS [R3+0xc000], R2 ;  /* 0x00c0000203007388 */ /* 0x000fe20000000800 */
[----:B------:R-:W-:-:S03]  /*14630*/  IMAD.MOV.U32 R4, RZ, RZ, 0x4 ;  /* 0x00000004ff047424 */ /* 0x000fc600078e00ff */
[----:B------:R1:W-:Y:S02]  /*14640*/  STS [R3+0xc400], R0 ;  /* 0x00c4000003007388 */ /* 0x0003e40000000800 */
[----:B-1----:R-:W-:Y:S02]  /*14650*/  @P1 IMAD.WIDE R2, R251, R4, c[0x0][0x508] ;  /* 0x00014200fb021625 */ /* 0x002fe400078e0204 */
[----:B------:R-:W-:Y:S02]  /*14660*/  BAR.SYNC.DEFER_BLOCKING 0x1, 0x100 ;  /* 0x0044000000007b1d */ /* 0x000fe40000010000 */
[----:B------:R-:W-:-:S04]  /*14670*/  IMAD.MOV.U32 R0, RZ, RZ, RZ ;  /* 0x000000ffff007224 */ /* 0x000fc800078e00ff */
[----:B------:R1:W5:Y:S02]  /*14680*/  @P1 LDG.E R14, [R2.64] ;  /* 0x00000006020e1981 */ /* 0x000364000c1e1900 */
[----:B-1----:R-:W-:-:S05]  /*14690*/  IMAD.WIDE R2, R251, R4, c[0x0][0x500] ;  /* 0x00014000fb027625 */ /* 0x002fca00078e0204 */
        /* <DEDUP_REMOVED lines=8> */
.L_x_2143:
[----:B------:R-:W2:Y:S01]  /*14720*/  LDL R9, [R1+0x24] ;  /* 0x0000240001097983 */ /* 0x000ea20000100800 */
[----:B------:R-:W-:Y:S01]  /*14730*/  IMAD.MOV.U32 R15, RZ, RZ, 0x368 ;  /* 0x00000368ff0f7424 */ /* 0x000fe200078e00ff */
[----:B------:R-:W-:Y:S02]  /*14740*/  ISETP.GT.AND P2, PT, R5, 0x1, PT ;  /* 0x000000010500780c */ /* 0x000fe40003f44270 */
[----:B------:R-:W3:Y:S01]  /*14750*/  LDL R114, [R1+0x2c] ;  /* 0x00002c0001727983 */ /* 0x000ee20000100800 */
[----:B------:R-:W-:-:S02]  /*14760*/  ISETP.NE.U32.AND P0, PT, RZ, c[0x0][0x500], PT ;  /* 0x00014000ff007a0c */ /* 0x000fc40003f05070 */
[----:B------:R-:W-:Y:S02]  /*14770*/  SEL R15, R15, 0x328, P2 ;  /* 0x000003280f0f7807 */ /* 0x000fe40001000000 */
[----:B------:R-:W-:Y:S02]  /*14780*/  ISETP.NE.AND.EX P0, PT, RZ, c[0x0][0x504], PT, P0 ;  /* 0x00014100ff007a0c */ /* 0x000fe40003f05300 */
[----:B------:R-:W4:Y:S01]  /*14790*/  LDC.64 R4, c[0x0][R15+0x170] ;  /* 0x00005c000f047b82 */ /* 0x000f220000000a00 */
[----:B-1----:R-:W-:Y:S02]  /*147a0*/  SHF.R.S32.HI R2, RZ, 0x1f, R251 ;  /* 0x0000001fff027819 */ /* 0x002fe400000114fb */
[----:B------:R-:W-:Y:S02]  /*147b0*/  SEL R8, R251, RZ, !P0 ;  /* 0x000000fffb087207 */ /* 0x000fe40004000000 */
[----:B------:R-:W-:Y:S02]  /*147c0*/  SEL R3, R2, RZ, !P0 ;  /* 0x000000ff02037207 */ /* 0x000fe40004000000 */
[----:B------:R-:W-:Y:S01]  /*147d0*/  LOP3.LUT R11, R250, 0xffff, RZ, 0xc0, !PT ;  /* 0x0000fffffa0b7812 */ /* 0x000fe200078ec0ff */
[----:B------:R-:W1:Y:S01]  /*147e0*/  LDC.64 R12, c[0x0][R15+0x168] ;  /* 0x00005a000f0c7b82 */ /* 0x000e620000000a00 */
[----:B-----5:R-:W-:-:S07]  /*147f0*/  SHF.R.S32.HI R10, RZ, 0x1f, R0 ;  /* 0x0000001fff0a7819 */ /* 0x020fce0000011400 */
[----:B------:R-:W2:Y:S01]  /*14800*/  LDC.64 R16, c[0x0][R15+0x178] ;  /* 0x00005e000f107b82 */ /* 0x000ea20000000a00 */
[----:B----4-:R-:W-:-:S04]  /*14810*/  IMAD R2, R5, R8, RZ ;  /* 0x0000000805027224 */ /* 0x010fc800078e02ff */
[C---:B------:R-:W-:Y:S02]  /*14820*/  IMAD R7, R4.reuse, R3, R2 ;  /* 0x0000000304077224 */ /* 0x040fe400078e0202 */
[----:B------:R-:W-:-:S04]  /*14830*/  IMAD.WIDE.U32 R2, R4, R8, RZ ;  /* 0x0000000804027225 */ /* 0x000fc800078e00ff */
[----:B-1----:R-:W-:-:S04]  /*14840*/  IMAD.WIDE.U32 R4, R12, R11, RZ ;  /* 0x0000000b0c047225 */ /* 0x002fc800078e00ff */
[----:B------:R-:W-:Y:S01]  /*14850*/  IMAD R6, R13, R11, RZ ;  /* 0x0000000b0d067224 */ /* 0x000fe200078e02ff */
[----:B------:R-:W-:Y:S01]  /*14860*/  IADD3 R12, P1, P0, R2, R4, R0 ;  /* 0x00000004020c7210 */ /* 0x000fe2000783e000 */
[----:B------:R-:W-:Y:S02]  /*14870*/  IMAD.MOV.U32 R2, RZ, RZ, c[0x0][0x4e8] ;  /* 0x00013a00ff027624 */ /* 0x000fe400078e00ff */
[----:B------:R-:W-:Y:S02]  /*14880*/  IMAD.IADD R7, R3, 0x1, R7 ;  /* 0x0000000103077824 */ /* 0x000fe400078e0207 */
[----:B------:R-:W-:Y:S01]  /*14890*/  IMAD.IADD R4, R5, 0x1, R6 ;  /* 0x0000000105047824 */ /* 0x000fe200078e0206 */
[----:B------:R-:W-:-:S04]  /*148a0*/  ISETP.NE.AND P3, PT, R2, 0x1, PT ;  /* 0x000000010200780c */ /* 0x000fc80003f65270 */
[----:B------:R-:W-:Y:S01]  /*148b0*/  IADD3.X R7, R7, R4, R10, P1, P0 ;  /* 0x0000000407077210 */ /* 0x000fe20000fe040a */
[----:B------:R-:W1:Y:S02]  /*148c0*/  S2R R115, SR_TID.X ;  /* 0x0000000000737919 */ /* 0x000e640000002100 */
[----:B-1----:R-:W-:-:S04]  /*148d0*/  SHF.R.S32.HI R111, RZ, 0x1f, R115 ;  /* 0x0000001fff6f7819 */ /* 0x002fc80000011473 */
[----:B------:R-:W-:-:S04]  /*148e0*/  LEA.HI R111, R111, R115, RZ, 0x5 ;  /* 0x000000736f6f7211 */ /* 0x000fc800078f28ff */
[----:B------:R-:W-:-:S05]  /*148f0*/  LOP3.LUT R111, R111, 0xffffffe0, RZ, 0xc0, !PT ;  /* 0xffffffe06f6f7812 */ /* 0x000fca00078ec0ff */
[----:B------:R-:W-:Y:S01]  /*14900*/  IMAD.IADD R111, R115, 0x1, -R111 ;  /* 0x00000001736f7824 */ /* 0x000fe200078e0a6f */
[----:B--2---:R-:W-:Y:S01]  /*14910*/  SEL R2, R9, RZ, P2 ;  /* 0x000000ff09027207 */ /* 0x004fe20001000000 */
[----:B------:R-:W-:-:S04]  /*14920*/  IMAD.IADD R9, R243, 0x1, R242 ;  /* 0x00000001f3097824 */ /* 0x000fc800078e02f2 */
[----:B------:R-:W-:-:S04]  /*14930*/  @P3 IMAD.HI.U32 R3, R9, c[0x0][0x4ec], RZ ;  /* 0x00013b0009033a27 */ /* 0x000fc800078e00ff */
[-C--:B------:R-:W-:Y:S02]  /*14940*/  IMAD R6, R17, R2.reuse, RZ ;  /* 0x0000000211067224 */ /* 0x080fe400078e02ff */
[----:B------:R-:W-:-:S04]  /*14950*/  IMAD.WIDE.U32 R4, R16, R2, RZ ;  /* 0x0000000210047225 */ /* 0x000fc800078e00ff */
[----:B------:R-:W-:Y:S01]  /*14960*/  IMAD.MOV.U32 R2, RZ, RZ, R9 ;  /* 0x000000ffff027224 */ /* 0x000fe200078e0009 */
[----:B------:R-:W-:-:S04]  /*14970*/  @P3 SHF.R.U32.HI R2, RZ, c[0x0][0x4f0], R3 ;  /* 0x00013c00ff023a19 */ /* 0x000fc80000011603 */
[----:B------:R-:W-:Y:S02]  /*14980*/  IADD3 R4, P1, P0, R2, R12, R4 ;  /* 0x0000000c02047210 */ /* 0x000fe4000783e004 */
[----:B------:R-:W1:Y:S01]  /*14990*/  LDC.64 R12, c[0x0][R15+0x160] ;  /* 0x000058000f0c7b82 */ /* 0x000e620000000a00 */
[--C-:B------:R-:W-:Y:S01]  /*149a0*/  SHF.R.S32.HI R3, RZ, 0x1f, R2.reuse ;  /* 0x0000001fff037819 */ /* 0x100fe20000011402 */
[----:B------:R-:W-:Y:S02]  /*149b0*/  IMAD.MOV R2, RZ, RZ, -R2 ;  /* 0x000000ffff027224 */ /* 0x000fe400078e0a02 */
[----:B------:R-:W-:Y:S02]  /*149c0*/  IMAD.IADD R6, R5, 0x1, R6 ;  /* 0x0000000105067824 */ /* 0x000fe400078e0206 */
[----:B------:R-:W-:-:S03]  /*149d0*/  IMAD R2, R2, c[0x0][0x4e8], R9 ;  /* 0x00013a0002027a24 */ /* 0x000fc600078e0209 */
[----:B------:R-:W-:Y:S02]  /*149e0*/  IADD3.X R5, R3, R7, R6, P1, P0 ;  /* 0x0000000703057210 */ /* 0x000fe40000fe0406 */
[----:B------:R-:W-:Y:S01]  /*149f0*/  SHF.R.S32.HI R6, RZ, 0x1f, R2 ;  /* 0x0000001fff067819 */ /* 0x000fe20000011402 */
        /* <DEDUP_REMOVED lines=8> */
[----:B------:R-:W-:-:S04]  /*14a80*/  LEA R4, P0, R2, R4, 0x2 ;  /* 0x0000000402047211 */ /* 0x000fc800078010ff */
[----:B------:R-:W-:Y:S01]  /*14a90*/  LEA.HI.X R2, R2, R5, R3, 0x2, P0 ;  /* 0x0000000502027211 */ /* 0x000fe200000f1403 */
[----:B------:R-:W-:Y:S04]  /*14aa0*/  SHFL.IDX PT, R6, R4, RZ, 0x1c1f ;  /* 0x001c1fff04067589 */ /* 0x000fe800000e0000 */
[----:B------:R-:W1:Y:S01]  /*14ab0*/  SHFL.IDX PT, R7, R2, RZ, 0x1c1f ;  /* 0x001c1fff02077589 */ /* 0x000e6200000e0000 */
[----:B------:R-:W-:-:S03]  /*14ac0*/  IMAD R13, R14, c[0x0][0x4e8], RZ ;  /* 0x00013a000e0d7a24 */ /* 0x000fc600078e02ff */
[----:B------:R-:W-:Y:S01]  /*14ad0*/  SHFL.IDX PT, R4, R4, 0x1, 0x1c1f ;  /* 0x003c1f0004047f89 */ /* 0x000fe200000e0000 */
[----:B------:R-:W-:-:S03]  /*14ae0*/  LOP3.LUT P0, RZ, R111, 0x3, RZ, 0xc0, !PT ;  /* 0x000000036fff7812 */ /* 0x000fc6000780c0ff */
[----:B------:R3:W2:Y:S02]  /*14af0*/  SHFL.IDX PT, R5, R2, 0x1, 0x1c1f ;  /* 0x003c1f0002057f89 */ /* 0x0006a400000e0000 */
[----:B---3--:R-:W-:-:S05]  /*14b00*/  IMAD.IADD R2, R114, 0x1, R242 ;  /* 0x0000000172027824 */ /* 0x008fca00078e02f2 */
        /* <DEDUP_REMOVED lines=9> */
[----:B-1----:R-:W-:Y:S01]  /*14ba0*/  IMAD R4, R10, c[0x0][0x3a0], RZ ;  /* 0x0000e8000a047a24 */ /* 0x002fe200078e02ff */
[----:B------:R-:W-:Y:S01]  /*14bb0*/  SHF.R.S32.HI R5, RZ, 0x1f, R8 ;  /* 0x0000001fff057819 */ /* 0x000fe20000011408 */
[C---:B------:R-:W-:Y:S01]  /*14bc0*/  IMAD.WIDE.U32 R2, R0.reuse, c[0x0][0x3a0], RZ ;  /* 0x0000e80000027a25 */ /* 0x040fe200078e00ff */
[----:B------:R1:W2:Y:S03]  /*14bd0*/  LDS.128 R28, [R215+0x80] ;  /* 0x00008000d71c7984 */ /* 0x0002a60000000c00 */
[----:B------:R-:W-:Y:S01]  /*14be0*/  IMAD R0, R0, c[0x0][0x3a4], R4 ;  /* 0x0000e90000007a24 */ /* 0x000fe200078e0204 */
[----:B------:R-:W-:Y:S01]  /*14bf0*/  IADD3 R4, R229, R242, RZ ;  /* 0x000000f2e5047210 */ /* 0x000fe20007ffe0ff */
        /* <DEDUP_REMOVED lines=41> */
.L_x_2239:
[----:B------:R-:W-:Y:S05]  /*14e90*/  BRA.DIV ~URZ, `(.L_x_2146) ;  /* 0x000066b27f007947 */ /* 0x000fea000b800000 */
[----:B------:R4:W2:Y:S02]  /*14ea0*/  SHFL.IDX PT, R0, R14, RZ, 0x181f ;  /* 0x00181fff0e007589 */ /* 0x0008a400000e0000 */
.L_x_2240:
[----:B------:R-:W-:Y:S01]  /*14eb0*/  IADD3 R12, R252, R242, RZ ;  /* 0x000000f2fc0c7210 */ /* 0x000fe20007ffe0ff */
        /* <DEDUP_REMOVED lines=23> */
.L_x_2148:
[----:B------:R-:W-:Y:S05]  /*15030*/  BSYNC B0 ;  /* 0x0000000000007941 */ /* 0x000fea0003800000 */
.L_x_2147:
[----:B------:R-:W-:Y:S05]  /*15040*/  BRA.DIV ~URZ, `(.L_x_2149) ;  /* 0x000065727f007947 */ /* 0x000fea000b800000 */
[----:B---3--:R3:W4:Y:S04]  /*15050*/  SHFL.IDX PT, R4, R5, 0x1, 0x181f ;  /* 0x00381f0005047f89 */ /* 0x00872800000e0000 */
[----:B--2---:R3:W2:Y:S02]  /*15060*/  SHFL.IDX PT, R0, R14, 0x1, 0x181f ;  /* 0x00381f000e007f89 */ /* 0x0046a400000e0000 */
.L_x_2241:
        /* <DEDUP_REMOVED lines=24> */
.L_x_2151:
[----:B------:R-:W-:Y:S05]  /*151f0*/  BSYNC B0 ;  /* 0x0000000000007941 */ /* 0x000fea0003800000 */
.L_x_2150:
[----:B------:R-:W-:Y:S05]  /*15200*/  BRA.DIV ~URZ, `(.L_x_2152) ;  /* 0x000064827f007947 */ /* 0x000fea000b800000 */
[----:B----4-:R4:W3:Y:S02]  /*15210*/  SHFL.IDX PT, R4, R5, 0x2, 0x181f ;  /* 0x00581f0005047f89 */ /* 0x0108e400000e0000 */
.L_x_2242:
[----:B------:R-:W-:Y:S05]  /*15220*/  BRA.DIV ~URZ, `(.L_x_2153) ;  /* 0x000064d27f007947 */ /* 0x000fea000b800000 */
[----:B--2---:R2:W4:Y:S02]  /*15230*/  SHFL.IDX PT, R0, R14, 0x2, 0x181f ;  /* 0x00581f000e007f89 */ /* 0x00452400000e0000 */
.L_x_2243:
        /* <DEDUP_REMOVED lines=24> */
.L_x_2155:
[----:B------:R-:W-:Y:S05]  /*153c0*/  BSYNC B0 ;  /* 0x0000000000007941 */ /* 0x000fea0003800000 */
.L_x_2154:
[----:B------:R-:W-:Y:S05]  /*153d0*/  BRA.DIV ~URZ, `(.L_x_2156) ;  /* 0x000063927f007947 */ /* 0x000fea000b800000 */
[----:B---3--:R3:W1:Y:S04]  /*153e0*/  SHFL.IDX PT, R4, R5, 0x3, 0x181f ;  /* 0x00781f0005047f89 */ /* 0x00866800000e0000 */
[----:B----4-:R3:W4:Y:S02]  /*153f0*/  SHFL.IDX PT, R0, R14, 0x3, 0x181f ;  /* 0x00781f000e007f89 */ /* 0x01072400000e0000 */
.L_x_2244:
        /* <DEDUP_REMOVED lines=10> */
[-C--:B------:R-:W-:Y:S02]  /*154a0*/  @!P1 LEA R6, P4, R224, R0.reuse, 0x1 ;  /* 0x00000000e0069211 */ /* 0x080fe400078808ff */
[C---:B------:R-:W-:Y:S02]  /*154b0*/  @!P0 LEA R2, P3, R223.reuse, R0, 0x1 ;  /* 0x00000000df028211 */ /* 0x040fe400078608ff */
        /* <DEDUP_REMOVED lines=13> */
.L_x_2144:
        /* <DEDUP_REMOVED lines=33> */
.L_x_2245:
[----:B------:R-:W-:Y:S05]  /*157a0*/  BRA.DIV ~URZ, `(.L_x_2159) ;  /* 0x000061027f007947 */ /* 0x000fea000b800000 */
[----:B------:R3:W4:Y:S02]  /*157b0*/  SHFL.IDX PT, R0, R12, RZ, 0x1c1f ;  /* 0x001c1fff0c007589 */ /* 0x00072400000e0000 */
.L_x_2246:
[----:B------:R-:W-:Y:S01]  /*157c0*/  BSSY B0, `(.L_x_2160) ;  /* 0x00000e0000007945 */ /* 0x000fe20003800000 */
[----:B------:R-:W-:Y:S05]  /*157d0*/  @P0 BRA `(.L_x_2161) ;  /* 0x00000de000000947 */ /* 0x000fea0003800000 */
[C---:B------:R-:W-:Y:S02]  /*157e0*/  ISETP.GE.AND P0, PT, R231.reuse, c[0x0][0x3c8], PT ;  /* 0x0000f200e7007a0c */ /* 0x040fe40003f06270 */
[C---:B------:R-:W-:Y:S02]  /*157f0*/  IADD3 R8, R231.reuse, 0x8, RZ ;  /* 0x00000008e7087810 */ /* 0x040fe40007ffe0ff */
[----:B------:R-:W-:Y:S02]  /*15800*/  SHF.R.S32.HI R6, RZ, 0x1f, R231 ;  /* 0x0000001fff067819 */ /* 0x000fe400000114e7 */
[----:B------:R-:W-:Y:S02]  /*15810*/  ISETP.GE.AND P2, PT, R8, c[0x0][0x3c8], PT ;  /* 0x0000f20008007a0c */ /* 0x000fe40003f46270 */
[----:B------:R-:W-:-:S02]  /*15820*/  IADD3 R7, R231, 0x10, RZ ;  /* 0x00000010e7077810 */ /* 0x000fc40007ffe0ff */
[C---:B------:R-:W-:Y:S02]  /*15830*/  IADD3 R9, R231.reuse, 0x8, RZ ;  /* 0x00000008e7097810 */ /* 0x040fe40007ffe0ff */
[C---:B------:R-:W-:Y:S02]  /*15840*/  IADD3 R13, R231.reuse, 0x20, RZ ;  /* 0x00000020e70d7810 */ /* 0x040fe40007ffe0ff */
[C---:B----4-:R-:W-:Y:S02]  /*15850*/  @!P0 LEA R2, P1, R231.reuse, R0, 0x2 ;  /* 0x00000000e7028211 */ /* 0x050fe400078210ff */
[----:B------:R-:W-:Y:S02]  /*15860*/  SHF.R.S32.HI R9, RZ, 0x1f, R9 ;  /* 0x0000001fff097819 */ /* 0x000fe40000011409 */
[----:B--2---:R-:W-:Y:S02]  /*15870*/  @!P0 LEA.HI.X R3, R231, R4, R6, 0x2, P1 ;  /* 0x00000004e7038211 */ /* 0x004fe400008f1406 */
[----:B------:R-:W-:-:S02]  /*15880*/  ISETP.GE.AND P1, PT, R7, c[0x0][0x3c8], PT ;  /* 0x0000f20007007a0c */ /* 0x000fc40003f26270 */
[----:B------:R-:W-:Y:S01]  /*15890*/  IADD3 R6, R231, 0x18, RZ ;  /* 0x00000018e7067810 */ /* 0x000fe20007ffe0ff */
[----:B------:R2:W-:Y:S01]  /*158a0*/  @!P0 ST.E.64 [R2.64], R22 ;  /* 0x0000001602008985 */ /* 0x0005e2000c101b06 */
[----:B------:R-:W-:Y:S02]  /*158b0*/  ISETP.GE.AND P3, PT, R13, c[0x0][0x3c8], PT ;  /* 0x0000f2000d007a0c */ /* 0x000fe40003f66270 */
[C---:B------:R-:W-:Y:S02]  /*158c0*/  IADD3 R10, R231.reuse, 0x30, RZ ;  /* 0x00000030e70a7810 */ /* 0x040fe40007ffe0ff */
[C---:B------:R-:W-:Y:S02]  /*158d0*/  IADD3 R15, R231.reuse, 0x20, RZ ;  /* 0x00000020e70f7810 */ /* 0x040fe40007ffe0ff */
[----:B------:R-:W-:Y:S02]  /*158e0*/  IADD3 R11, R231, 0x28, RZ ;  /* 0x00000028e70b7810 */ /* 0x000fe40007ffe0ff */
[----:B------:R-:W-:-:S02]  /*158f0*/  ISETP.GE.AND P4, PT, R10, c[0x0][0x3c8], PT ;  /* 0x0000f2000a007a0c */ /* 0x000fc40003f86270 */
[----:B------:R-:W-:Y:S02]  /*15900*/  SHF.R.S32.HI R15, RZ, 0x1f, R15 ;  /* 0x0000001fff0f7819 */ /* 0x000fe4000001140f */
[----:B------:R-:W-:Y:S02]  /*15910*/  SHF.R.S32.HI R11, RZ, 0x1f, R11 ;  /* 0x0000001fff0b7819 */ /* 0x000fe4000001140b */
[C---:B------:R-:W-:Y:S02]  /*15920*/  IADD3 R16, R231.reuse, 0xa0, RZ ;  /* 0x000000a0e7107810 */ /* 0x040fe40007ffe0ff */
[----:B------:R-:W-:Y:S02]  /*15930*/  IADD3 R17, R231, 0xc0, RZ ;  /* 0x000000c0e7117810 */ /* 0x000fe40007ffe0ff */
[----:B------:R-:W-:Y:S02]  /*15940*/  SHF.R.S32.HI R16, RZ, 0x1f, R16 ;  /* 0x0000001fff107819 */ /* 0x000fe40000011410 */
[----:B------:R-:W-:-:S02]  /*15950*/  SHF.R.S32.HI R17, RZ, 0x1f, R17 ;  /* 0x0000001fff117819 */ /* 0x000fc40000011411 */
[C---:B------:R-:W-:Y:S02]  /*15960*/  IADD3 R18, R231.reuse, 0xe8, RZ ;  /* 0x000000e8e7127810 */ /* 0x040fe40007ffe0ff */
[C---:B------:R-:W-:Y:S02]  /*15970*/  IADD3 R19, R231.reuse, 0xe8, RZ ;  /* 0x000000e8e7137810 */ /* 0x040fe40007ffe0ff */
[C---:B--2---:R-:W-:Y:S02]  /*15980*/  @!P2 LEA R2, P0, R8.reuse, R0, 0x2 ;  /* 0x000000000802a211 */ /* 0x044fe400078010ff */
[----:B------:R-:W-:Y:S02]  /*15990*/  SHF.R.S32.HI R19, RZ, 0x1f, R19 ;  /* 0x0000001fff137819 */ /* 0x000fe40000011413 */
[----:B------:R-:W-:Y:S02]  /*159a0*/  @!P2 LEA.HI.X R3, R8, R4, R9, 0x2, P0 ;  /* 0x000000040803a211 */ /* 0x000fe400000f1409 */
[----:B------:R-:W-:-:S02]  /*159b0*/  IADD3 R8, R231, 0x10, RZ ;  /* 0x00000010e7087810 */ /* 0x000fc40007ffe0ff */
        /* <DEDUP_REMOVED lines=15> */
[----:B------:R-:W-:Y:S02]  /*15ab0*/  ISETP.GE.AND P2, PT, R8, c[0x0][0x3c8], PT ;  /* 0x0000f20008007a0c */ /* 0x000fe40003f46270 */
[----:B------:R-:W-:Y:S02]  /*15ac0*/  @!P3 LEA.HI.X R7, R13, R4, R15, 0x2, P5 ;  /* 0x000000040d07b211 */ /* 0x000fe400028f140f */
[C---:B------:R-:W-:Y:S02]  /*15ad0*/  IADD3 R13, R231.reuse, 0x40, RZ ;  /* 0x00000040e70d7810 */ /* 0x040fe40007ffe0ff */
[----:B------:R-:W-:Y:S01]  /*15ae0*/  IADD3 R15, R231, 0x30, RZ ;  /* 0x00000030e70f7810 */ /* 0x000fe20007ffe0ff */
[----:B------:R4:W-:Y:S01]  /*15af0*/  @!P3 ST.E.64 [R6.64], R132 ;  /* 0x000000840600b985 */ /* 0x0009e2000c101b06 */
[----:B------:R-:W-:Y:S02]  /*15b00*/  ISETP.GE.AND P3, PT, R13, c[0x0][0x3c8], PT ;  /* 0x0000f2000d007a0c */ /* 0x000fe40003f66270 */
[----:B------:R-:W-:-:S02]  /*15b10*/  SHF.R.S32.HI R15, RZ, 0x1f, R15 ;  /* 0x0000001fff0f7819 */ /* 0x000fc4000001140f */
[----:B--2---:R-:W-:-:S04]  /*15b20*/  @!P1 LEA R2, P0, R9, R0, 0x2 ;  /* 0x0000000009029211 */ /* 0x004fc800078010ff */
[----:B------:R-:W-:Y:S02]  /*15b30*/  @!P1 LEA.HI.X R3, R9, R4, R11, 0x2, P0 ;  /* 0x0000000409039211 */ /* 0x000fe400000f140b */
[C---:B------:R-:W-:Y:S02]  /*15b40*/  IADD3 R9, R231.reuse, 0x48, RZ ;  /* 0x00000048e7097810 */ /* 0x040fe40007ffe0ff */
[----:B------:R-:W-:Y:S01]  /*15b50*/  IADD3 R11, R231, 0x38, RZ ;  /* 0x00000038e70b7810 */ /* 0x000fe20007ffe0ff */
[----:B------:R2:W-:Y:S01]  /*15b60*/  @!P1 ST.E.64 [R2.64], R134 ;  /* 0x0000008602009985 */ /* 0x0005e2000c101b06 */
[----:B------:R-:W-:Y:S02]  /*15b70*/  ISETP.GE.AND P1, PT, R9, c[0x0][0x3c8], PT ;  /* 0x0000f20009007a0c */ /* 0x000fe40003f26270 */
[----:B----4-:R-:W-:Y:S02]  /*15b80*/  @!P4 LEA R6, P5, R10, R0, 0x2 ;  /* 0x000000000a06c211 */ /* 0x010fe400078a10ff */
[----:B------:R-:W-:-:S02]  /*15b90*/  SHF.R.S32.HI R11, RZ, 0x1f, R11 ;  /* 0x0000001fff0b7819 */ /* 0x000fc4000001140b */
        /* <DEDUP_REMOVED lines=123> */
[----:B------:R-:W-:Y:S02]  /*16350*/  IADD3 R15, R231, 0xe0, RZ ;  /* 0x000000e0e70f7810 */ /* 0x000fe40007ffe0ff */
[----:B----4-:R-:W-:Y:S01]  /*16360*/  @!P6 LEA R6, P0, R11, R0, 0x2 ;  /* 0x000000000b06e211 */ /* 0x010fe200078010ff */
        /* <DEDUP_REMOVED lines=12> */
[C---:B------:R-:W-:Y:S02]  /*16430*/  IADD3 R11, R231.reuse, 0xd8, RZ ;  /* 0x000000d8e70b7810 */ /* 0x040fe40007ffe0ff */
[----:B------:R-:W-:Y:S01]  /*16440*/  IADD3 R13, R231, 0xf8, RZ ;  /* 0x000000f8e70d7810 */ /* 0x000fe20007ffe0ff */
[----:B------:R4:W-:Y:S01]  /*16450*/  @!P6 ST.E.64 [R6.64], R104 ;  /* 0x000000680600e985 */ /* 0x0009e2000c101b06 */
[----:B------:R-:W-:Y:S02]  /*16460*/  SHF.R.S32.HI R11, RZ, 0x1f, R11 ;  /* 0x0000001fff0b7819 */ /* 0x000fe4000001140b */
[----:B------:R-:W-:Y:S02]  /*16470*/  ISETP.GE.AND P1, PT, R16, c[0x0][0x3c8], PT ;  /* 0x0000f20010007a0c */ /* 0x000fe40003f26270 */
[----:B------:R-:W-:Y:S02]  /*16480*/  ISETP.GE.AND P0, PT, R13, c[0x0][0x3c8], PT ;  /* 0x0000f2000d007a0c */ /* 0x000fe40003f06270 */
[----:B--2---:R-:W-:-:S04]  /*16490*/  @!P5 LEA R2, P3, R10, R0, 0x2 ;  /* 0x000000000a02d211 */ /* 0x004fc800078610ff */
[----:B------:R-:W-:Y:S02]  /*164a0*/  @!P5 LEA.HI.X R3, R10, R4, R11, 0x2, P3 ;  /* 0x000000040a03d211 */ /* 0x000fe400018f140b */
[CC--:B------:R-:W-:Y:S02]  /*164b0*/  @!P4 LEA R10, P6, R15.reuse, R0.reuse, 0x2 ;  /* 0x000000000f0ac211 */ /* 0x0c0fe400078c10ff */
[----:B------:R-:W-:Y:S01]  /*164c0*/  @!P2 LEA R8, P3, R18, R0, 0x2 ;  /* 0x000000001208a211 */ /* 0x000fe200078610ff */
[----:B------:R2:W-:Y:S01]  /*164d0*/  @!P5 ST.E.64 [R2.64], R108 ;  /* 0x0000006c0200d985 */ /* 0x0005e2000c101b06 */
[----:B------:R-:W-:Y:S02]  /*164e0*/  @!P4 LEA.HI.X R11, R15, R4, R17, 0x2, P6 ;  /* 0x000000040f0bc211 */ /* 0x000fe400030f1411 */
[C---:B------:R-:W-:Y:S02]  /*164f0*/  IADD3 R17, R231.reuse, 0xf0, RZ ;  /* 0x000000f0e7117810 */ /* 0x040fe40007ffe0ff */
[----:B------:R-:W-:Y:S01]  /*16500*/  IADD3 R15, R231, 0xf8, RZ ;  /* 0x000000f8e70f7810 */ /* 0x000fe20007ffe0ff */
[----:B------:R1:W-:Y:S01]  /*16510*/  @!P4 ST.E.64 [R10.64], R152 ;  /* 0x000000980a00c985 */ /* 0x0003e2000c101b06 */
[----:B----4-:R-:W-:-:S02]  /*16520*/  @!P1 LEA R6, P5, R16, R0, 0x2 ;  /* 0x0000000010069211 */ /* 0x010fc400078a10ff */
[----:B------:R-:W-:Y:S02]  /*16530*/  SHF.R.S32.HI R17, RZ, 0x1f, R17 ;  /* 0x0000001fff117819 */ /* 0x000fe40000011411 */
[-C--:B------:R-:W-:Y:S02]  /*16540*/  @!P2 LEA.HI.X R9, R18, R4.reuse, R19, 0x2, P3 ;  /* 0x000000041209a211 */ /* 0x080fe400018f1413 */
[----:B------:R-:W-:Y:S02]  /*16550*/  SHF.R.S32.HI R15, RZ, 0x1f, R15 ;  /* 0x0000001fff0f7819 */ /* 0x000fe4000001140f */
[----:B------:R-:W-:Y:S01]  /*16560*/  @!P1 LEA.HI.X R7, R16, R4, R17, 0x2, P5 ;  /* 0x0000000410079211 */ /* 0x000fe200028f1411 */
[----:B------:R1:W-:Y:S04]  /*16570*/  @!P2 ST.E.64 [R8.64], R148 ;  /* 0x000000940800a985 */ /* 0x0003e8000c101b06 */
[----:B------:R1:W-:Y:S01]  /*16580*/  @!P1 ST.E.64 [R6.64], R112 ;  /* 0x0000007006009985 */ /* 0x0003e2000c101b06 */
[----:B--2---:R-:W-:-:S04]  /*16590*/  @!P0 LEA R2, P3, R13, R0, 0x2 ;  /* 0x000000000d028211 */ /* 0x004fc800078610ff */
[----:B------:R-:W-:-:S05]  /*165a0*/  @!P0 LEA.HI.X R3, R13, R4, R15, 0x2, P3 ;  /* 0x000000040d038211 */ /* 0x000fca00018f140f */
[----:B------:R1:W-:Y:S04]  /*165b0*/  @!P0 ST.E.64 [R2.64], R20 ;  /* 0x0000001402008985 */ /* 0x0003e8000c101b06 */
.L_x_2161:
[----:B------:R-:W-:Y:S05]  /*165c0*/  BSYNC B0 ;  /* 0x0000000000007941 */ /* 0x000fea0003800000 */
.L_x_2160:
[----:B------:R-:W-:Y:S05]  /*165d0*/  BRA.DIV ~URZ, `(.L_x_2162) ;  /* 0x000053427f007947 */ /* 0x000fea000b800000 */
[----:B--2---:R2:W1:Y:S04]  /*165e0*/  SHFL.IDX PT, R4, R5, 0x1, 0x1c1f ;  /* 0x003c1f0005047f89 */ /* 0x00446800000e0000 */
[----:B----4-:R2:W4:Y:S02]  /*165f0*/  SHFL.IDX PT, R0, R12, 0x1, 0x1c1f ;  /* 0x003c1f000c007f89 */ /* 0x01052400000e0000 */
.L_x_2247:
[----:B------:R-:W-:-:S13]  /*16600*/  ISETP.NE.AND P0, PT, R14, RZ, PT ;  /* 0x000000ff0e00720c */ /* 0x000fda0003f05270 */
[----:B------:R-:W-:Y:S05]  /*16610*/  @P0 BRA `(.L_x_2157) ;  /* 0x00001cd000000947 */ /* 0x000fea0003800000 */
[C---:B------:R-:W-:Y:S02]  /*16620*/  ISETP.GE.AND P3, PT, R231.reuse, c[0x0][0x3c8], PT ;  /* 0x0000f200e7007a0c */ /* 0x040fe40003f66270 */
[C---:B-1----:R-:W-:Y:S02]  /*16630*/  IADD3 R11, R231.reuse, 0x8, RZ ;  /* 0x00000008e70b7810 */ /* 0x042fe40007ffe0ff */
[----:B--23--:R-:W-:Y:S02]  /*16640*/  IADD3 R12, R231, 0x10, RZ ;  /* 0x00000010e70c7810 */ /* 0x00cfe40007ffe0ff */
[----:B------:R-:W-:Y:S02]  /*16650*/  ISETP.GE.AND P2, PT, R11, c[0x0][0x3c8], PT ;  /* 0x0000f2000b007a0c */ /* 0x000fe40003f46270 */
[----:B------:R-:W-:Y:S02]  /*16660*/  SHF.R.S32.HI R5, RZ, 0x1f, R231 ;  /* 0x0000001fff057819 */ /* 0x000fe400000114e7 */
[----:B------:R-:W-:-:S02]  /*16670*/  ISETP.GE.AND P1, PT, R12, c[0x0][0x3c8], PT ;  /* 0x0000f2000c007a0c */ /* 0x000fc40003f26270 */
[C---:B------:R-:W-:Y:S02]  /*16680*/  IADD3 R10, R231.reuse, 0x18, RZ ;  /* 0x00000018e70a7810 */ /* 0x040fe40007ffe0ff */
[C---:B----4-:R-:W-:Y:S02]  /*16690*/  @!P3 LEA R2, P4, R231.reuse, R0, 0x2 ;  /* 0x00000000e702b211 */ /* 0x050fe400078810ff */
[----:B------:R-:W-:Y:S02]  /*166a0*/  ISETP.GE.AND P0, PT, R10, c[0x0][0x3c8], PT ;  /* 0x0000f2000a007a0c */ /* 0x000fe40003f06270 */
[C---:B------:R-:W-:Y:S02]  /*166b0*/  @!P3 LEA.HI.X R3, R231.reuse, R4, R5, 0x2, P4 ;  /* 0x00000004e703b211 */ /* 0x040fe400020f1405 */
[C---:B------:R-:W-:Y:S02]  /*166c0*/  IADD3 R13, R231.reuse, 0x8, RZ ;  /* 0x00000008e70d7810 */ /* 0x040fe40007ffe0ff */
[----:B------:R-:W-:Y:S01]  /*166d0*/  IADD3 R15, R231, 0x10, RZ ;  /* 0x00000010e70f7810 */ /* 0x000fe20007ffe0ff */
[----:B------:R1:W-:Y:S01]  /*166e0*/  @!P3 ST.E.64 [R2.64], R28 ;  /* 0x0000001c0200b985 */ /* 0x0003e2000c101b06 */
[----:B------:R-:W-:-:S02]  /*166f0*/  SHF.R.S32.HI R13, RZ, 0x1f, R13 ;  /* 0x0000001fff0d7819 */ /* 0x000fc4000001140d */
[CC--:B------:R-:W-:Y:S02]  /*16700*/  @!P2 LEA R8, P3, R11.reuse, R0.reuse, 0x2 ;  /* 0x000000000b08a211 */ /* 0x0c0fe400078610ff */
[----:B------:R-:W-:Y:S02]  /*16710*/  @!P1 LEA R6, P4, R12, R0, 0x2 ;  /* 0x000000000c069211 */ /* 0x000fe400078810ff */
[----:B------:R-:W-:Y:S02]  /*16720*/  @!P2 LEA.HI.X R9, R11, R4, R13, 0x2, P3 ;  /* 0x000000040b09a211 */ /* 0x000fe400018f140d */
[----:B------:R-:W-:Y:S02]  /*16730*/  SHF.R.S32.HI R15, RZ, 0x1f, R15 ;  /* 0x0000001fff0f7819 */ /* 0x000fe4000001140f */
[C---:B------:R-:W-:Y:S01]  /*16740*/  IADD3 R11, R231.reuse, 0x18, RZ ;  /* 0x00000018e70b7810 */ /* 0x040fe20007ffe0ff */
[----:B------:R2:W-:Y:S01]  /*16750*/  @!P2 ST.E.64 [R8.64], R128 ;  /* 0x000000800800a985 */ /* 0x0005e2000c101b06 */
[----:B------:R-:W-:-:S02]  /*16760*/  IADD3 R13, R231, 0x20, RZ ;  /* 0x00000020e70d7810 */ /* 0x000fc40007ffe0ff */
[----:B------:R-:W-:Y:S02]  /*16770*/  @!P1 LEA.HI.X R7, R12, R4, R15, 0x2, P4 ;  /* 0x000000040c079211 */ /* 0x000fe400020f140f */
[----:B------:R-:W-:Y:S02]  /*16780*/  SHF.R.S32.HI R11, RZ, 0x1f, R11 ;  /* 0x0000001fff0b7819 */ /* 0x000fe4000001140b */
[----:B------:R-:W-:Y:S01]  /*16790*/  ISETP.GE.AND P4, PT, R13, c[0x0][0x3c8], PT ;  /* 0x0000f2000d007a0c */ /* 0x000fe20003f86270 */
[----:B------:R3:W-:Y:S01]  /*167a0*/  @!P1 ST.E.64 [R6.64], R116 ;  /* 0x0000007406009985 */ /* 0x0007e2000c101b06 */
[C---:B------:R-:W-:Y:S02]  /*167b0*/  IADD3 R16, R231.reuse, 0x28, RZ ;  /* 0x00000028e7107810 */ /* 0x040fe40007ffe0ff */
[C---:B------:R-:W-:Y:S02]  /*167c0*/  IADD3 R5, R231.reuse, 0x30, RZ ;  /* 0x00000030e7057810 */ /* 0x040fe40007ffe0ff */
[----:B------:R-:W-:-:S02]  /*167d0*/  IADD3 R17, R231, 0x28, RZ ;  /* 0x00000028e7117810 */ /* 0x000fc40007ffe0ff */
[----:B------:R-:W-:Y:S02]  /*167e0*/  ISETP.GE.AND P6, PT, R5, c[0x0][0x3c8], PT ;  /* 0x0000f20005007a0c */ /* 0x000fe40003fc6270 */
[C---:B-1----:R-:W-:Y:S02]  /*167f0*/  @!P0 LEA R2, P3, R10.reuse, R0, 0x2 ;  /* 0x000000000a028211 */ /* 0x042fe400078610ff */
[----:B------:R-:W-:Y:S02]  /*16800*/  SHF.R.S32.HI R17, RZ, 0x1f, R17 ;  /* 0x0000001fff117819 */ /* 0x000fe40000011411 */
[----:B------:R-:W-:Y:S02]  /*16810*/  @!P0 LEA.HI.X R3, R10, R4, R11, 0x2, P3 ;  /* 0x000000040a038211 */ /* 0x000fe400018f140b */
[----:B------:R-:W-:Y:S02]  /*16820*/  ISETP.GE.AND P3, PT, R16, c[0x0][0x3c8], PT ;  /* 0x0000f20010007a0c */ /* 0x000fe40003f66270 */
[C---:B------:R-:W-:Y:S01]  /*16830*/  IADD3 R11, R231.reuse, 0x20, RZ ;  /* 0x00000020e70b7810 */ /* 0x040fe20007ffe0ff */
[----:B------:R1:W-:Y:S01]  /*16840*/  @!P0 ST.E.64 [R2.64], R30 ;  /* 0x0000001e02008985 */ /* 0x0003e2000c101b06 */
[----:B------:R-:W-:-:S02]  /*16850*/  IADD3 R15, R231, 0x40, RZ ;  /* 0x00000040e70f7810 */ /* 0x000fc40007ffe0ff */
[----:B--2---:R-:W-:Y:S02]  /*16860*/  @!P4 LEA R8, P0, R13, R0, 0x2 ;  /* 0x000000000d08c211 */ /* 0x004fe400078010ff */
[----:B------:R-:W-:Y:S02]  /*16870*/  SHF.R.S32.HI R11, RZ, 0x1f, R11 ;  /* 0x0000001fff0b7819 */ /* 0x000fe4000001140b */
[----:B------:R-:W-:Y:S02]  /*16880*/  IADD3 R12, R231, 0x30, RZ ;  /* 0x00000030e70c7810 */ /* 0x000fe40007ffe0ff */
[----:B------:R-:W-:Y:S02]  /*16890*/  @!P4 LEA.HI.X R9, R13, R4, R11, 0x2, P0 ;  /* 0x000000040d09c211 */ /* 0x000fe400000f140b */
[C---:B---3--:R-:W-:Y:S02]  /*168a0*/  @!P3 LEA R6, P1, R16.reuse, R0, 0x2 ;  /* 0x000000001006b211 */ /* 0x048fe400078210ff */
[----:B------:R-:W-:-:S02]  /*168b0*/  ISETP.GE.AND P0, PT, R16, c[0x0][0x3c8], PT ;  /* 0x0000f20010007a0c */ /* 0x000fc40003f06270 */
[----:B------:R-:W-:Y:S02]  /*168c0*/  ISETP.GE.AND P4, PT, R15, c[0x0][0x3c8], PT ;  /* 0x0000f2000f007a0c */ /* 0x000fe40003f86270 */
[----:B------:R-:W-:Y:S02]  /*168d0*/  SHF.R.S32.HI R12, RZ, 0x1f, R12 ;  /* 0x0000001fff0c7819 */ /* 0x000fe4000001140c */
[C---:B------:R-:W-:Y:S02]  /*168e0*/  IADD3 R10, R231.reuse, 0x38, RZ ;  /* 0x00000038e70a7810 */ /* 0x040fe40007ffe0ff */
[----:B------:R-:W-:Y:S02]  /*168f0*/  IADD3 R11, R231, 0x48, RZ ;  /* 0x00000048e70b7810 */ /* 0x000fe40007ffe0ff */
[----:B------:R-:W-:Y:S02]  /*16900*/  ISETP.GE.AND P5, PT, R10, c[0x0][0x3c8], PT ;  /* 0x0000f2000a007a0c */ /* 0x000fe40003fa6270 */
[----:B------:R-:W-:-:S02]  /*16910*/  ISETP.GE.AND P3, PT, R11, c[0x0][0x3c8], PT ;  /* 0x0000f2000b007a0c */ /* 0x000fc40003f66270 */
[----:B------:R-:W-:Y:S02]  /*16920*/  @!P0 LEA.HI.X R7, R16, R4, R17, 0x2, P1 ;  /* 0x0000000410078211 */ /* 0x000fe400008f1411 */
[----:B------:R-:W-:Y:S02]  /*16930*/  ISETP.GE.AND P1, PT, R13, c[0x0][0x3c8], PT ;  /* 0x0000f2000d007a0c */ /* 0x000fe40003f26270 */
[----:B-1----:R-:W-:Y:S02]  /*16940*/  @!P6 LEA R2, P2, R5, R0, 0x2 ;  /* 0x000000000502e211 */ /* 0x002fe400078410ff */
[----:B------:R-:W-:Y:S02]  /*16950*/  IADD3 R13, R231, 0x58, RZ ;  /* 0x00000058e70d7810 */ /* 0x000fe40007ffe0ff */
[----:B------:R-:W-:Y:S02]  /*16960*/  @!P6 LEA.HI.X R3, R5, R4, R12, 0x2, P2 ;  /* 0x000000040503e211 */ /* 0x000fe400010f140c */
[----:B------:R-:W-:-:S02]  /*16970*/  IADD3 R12, R231, 0x38, RZ ;  /* 0x00000038e70c7810 */ /* 0x000fc40007ffe0ff */
[----:B------:R-:W-:Y:S02]  /*16980*/  IADD3 R14, R231, 0x40, RZ ;  /* 0x00000040e70e7810 */ /* 0x000fe40007ffe0ff */
[----:B------:R-:W-:Y:S01]  /*16990*/  SHF.R.S32.HI R12, RZ, 0x1f, R12 ;  /* 0x0000001fff0c7819 */ /* 0x000fe2000001140c */
[----:B------:R1:W-:Y:S01]  /*169a0*/  @!P1 ST.E.64 [R8.64], R150 ;  /* 0x0000009608009985 */ /* 0x0003e2000c101b06 */
[----:B------:R-:W-:Y:S02]  /*169b0*/  ISETP.GE.AND P1, PT, R13, c[0x0][0x3c8], PT ;  /* 0x0000f2000d007a0c */ /* 0x000fe40003f26270 */
[----:B------:R-:W-:Y:S01]  /*169c0*/  SHF.R.S32.HI R14, RZ, 0x1f, R14 ;  /* 0x0000001fff0e7819 */ /* 0x000fe2000001140e */
[----:B------:R2:W-:Y:S01]  /*169d0*/  @!P0 ST.E.64 [R6.64], R120 ;  /* 0x0000007806008985 */ /* 0x0005e2000c101b06 */
[C---:B------:R-:W-:Y:S02]  /*169e0*/  IADD3 R5, R231.reuse, 0x50, RZ ;  /* 0x00000050e7057810 */ /* 0x040fe40007ffe0ff */
[----:B------:R-:W-:Y:S01]  /*169f0*/  IADD3 R16, R231, 0xc8, RZ ;  /* 0x000000c8e7107810 */ /* 0x000fe20007ffe0ff */
[----:B------:R3:W-:Y:S01]  /*16a00*/  @!P6 ST.E.64 [R2.64], R32 ;  /* 0x000000200200e985 */ /* 0x0007e2000c101b06 */
[----:B------:R-:W-:-:S02]  /*16a10*/  ISETP.GE.AND P2, PT, R5, c[0x0][0x3c8], PT ;  /* 0x0000f20005007a0c */ /* 0x000fc40003f46270 */
[----:B------:R-:W-:Y:S02]  /*16a20*/  SHF.R.S32.HI R16, RZ, 0x1f, R16 ;  /* 0x0000001fff107819 */ /* 0x000fe40000011410 */
        /* <DEDUP_REMOVED lines=9> */
[----:B------:R-:W-:Y:S02]  /*16ac0*/  @!P3 LEA R2, P6, R11, R0, 0x2 ;  /* 0x000000000b02b211 */ /* 0x000fe400078c10ff */
        /* <DEDUP_REMOVED lines=106> */
[C---:B------:R-:W-:Y:S02]  /*17170*/  IADD3 R10, R231.reuse, 0xd0, RZ ;  /* 0x000000d0e70a7810 */ /* 0x040fe40007ffe0ff */
[----:B------:R-:W-:Y:S02]  /*17180*/  SHF.R.S32.HI R13, RZ, 0x1f, R13 ;  /* 0x0000001fff0d7819 */ /* 0x000fe4000001140d */
[----:B------:R-:W-:Y:S02]  /*17190*/  SHF.R.S32.HI R11, RZ, 0x1f, R11 ;  /* 0x0000001fff0b7819 */ /* 0x000fe4000001140b */
[----:B------:R-:W-:-:S04]  /*171a0*/  IADD3 R15, R231, 0xe0, RZ ;  /* 0x000000e0e70f7810 */ /* 0x000fc80007ffe0ff */
        /* <DEDUP_REMOVED lines=17> */
[----:B-1----:R-:W-:-:S04]  /*172c0*/  @!P5 LEA R6, P0, R14, R0, 0x2 ;  /* 0x000000000e06d211 */ /* 0x002fc800078010ff */
[----:B------:R-:W-:Y:S02]  /*172d0*/  @!P5 LEA.HI.X R7, R14, R4, R16, 0x2, P0 ;  /* 0x000000040e07d211 */ /* 0x000fe400000f1410 */
[C---:B--2---:R-:W-:Y:S02]  /*172e0*/  @!P4 LEA R2, P6, R10.reuse, R0, 0x2 ;  /* 0x000000000a02c211 */ /* 0x044fe400078c10ff */
        /* <DEDUP_REMOVED lines=15> */
[C---:B------:R-:W-:Y:S02]  /*173e0*/  IADD3 R14, R231.reuse, 0xe8, RZ ;  /* 0x000000e8e70e7810 */ /* 0x040fe40007ffe0ff */
[----:B------:R-:W-:Y:S01]  /*173f0*/  IADD3 R12, R231, 0xf0, RZ ;  /* 0x000000f0e70c7810 */ /* 0x000fe20007ffe0ff */
[----:B------:R1:W-:Y:S01]  /*17400*/  @!P3 ST.E.64 [R10.64], R106 ;  /* 0x0000006a0a00b985 */ /* 0x0003e2000c101b06 */
[----:B------:R-:W-:Y:S02]  /*17410*/  SHF.R.S32.HI R14, RZ, 0x1f, R14 ;  /* 0x0000001fff0e7819 */ /* 0x000fe4000001140e */
[----:B------:R-:W-:Y:S01]  /*17420*/  SHF.R.S32.HI R12, RZ, 0x1f, R12 ;  /* 0x0000001fff0c7819 */ /* 0x000fe2000001140c */
[----:B------:R1:W-:Y:S01]  /*17430*/  @!P2 ST.E.64 [R8.64], R102 ;  /* 0x000000660800a985 */ /* 0x0003e2000c101b06 */
[----:B------:R-:W-:-:S02]  /*17440*/  @!P0 LEA R2, P4, R5, R0, 0x2 ;  /* 0x0000000005028211 */ /* 0x000fc400078810ff */
[-C--:B------:R-:W-:Y:S02]  /*17450*/  @!P1 LEA.HI.X R7, R13, R4.reuse, R14, 0x2, P5 ;  /* 0x000000040d079211 */ /* 0x080fe400028f140e */
[----:B------:R-:W-:Y:S02]  /*17460*/  @!P0 LEA.HI.X R3, R5, R4, R12, 0x2, P4 ;  /* 0x0000000405038211 */ /* 0x000fe400020f140c */
[----:B------:R-:W-:Y:S01]  /*17470*/  IADD3 R5, R231, 0xf8, RZ ;  /* 0x000000f8e7057810 */ /* 0x000fe20007ffe0ff */
[----:B------:R1:W-:Y:S04]  /*17480*/  @!P1 ST.E.64 [R6.64], R98 ;  /* 0x0000006206009985 */ /* 0x0003e8000c101b06 */
[----:B------:R1:W-:Y:S01]  /*17490*/  @!P0 ST.E.64 [R2.64], R82 ;  /* 0x0000005202008985 */ /* 0x0003e2000c101b06 */
[----:B------:R-:W-:-:S13]  /*174a0*/  ISETP.GE.AND P0, PT, R5, c[0x0][0x3c8], PT ;  /* 0x0000f20005007a0c */ /* 0x000fda0003f06270 */
[----:B------:R-:W-:Y:S05]  /*174b0*/  @P0 BRA `(.L_x_2157) ;  /* 0x00000e3000000947 */ /* 0x000fea0003800000 */
[----:B------:R-:W-:Y:S02]  /*174c0*/  IADD3 R12, R231, 0xf8, RZ ;  /* 0x000000f8e70c7810 */ /* 0x000fe40007ffe0ff */
[----:B-1----:R-:W-:Y:S02]  /*174d0*/  LEA R2, P0, R5, R0, 0x2 ;  /* 0x0000000005027211 */ /* 0x002fe400078010ff */
[----:B------:R-:W-:-:S04]  /*174e0*/  SHF.R.S32.HI R12, RZ, 0x1f, R12 ;  /* 0x0000001fff0c7819 */ /* 0x000fc8000001140c */
[----:B------:R-:W-:-:S05]  /*174f0*/  LEA.HI.X R3, R5, R4, R12, 0x2, P0 ;  /* 0x0000000405037211 */ /* 0x000fca00000f140c */
[----:B------:R1:W-:Y:S01]  /*17500*/  ST.E.64 [R2.64], R74 ;  /* 0x0000004a02007985 */ /* 0x0003e2000c101b06 */
[----:B------:R-:W-:Y:S05]  /*17510*/  BRA `(.L_x_2157) ;  /* 0x00000dd000007947 */ /* 0x000fea0003800000 */
.L_x_2142:
        /* <DEDUP_REMOVED lines=8> */
[----:B---3--:R-:W-:Y:S02]  /*175a0*/  @P0 IMAD.WIDE R4, R251, R4, c[0x0][0x508] ;  /* 0x00014200fb040625 */ /* 0x008fe400078e0204 */
[----:B------:R2:W5:Y:S04]  /*175b0*/  @P2 LDG.E R10, [R2.64] ;  /* 0x00000006020a2981 */ /* 0x000568000c1e1900 */
        /* <DEDUP_REMOVED lines=8> */
.L_x_2163:
[----:B--2---:R-:W2:Y:S01]  /*17640*/  S2R R2, SR_TID.X ;  /* 0x0000000000027919 */ /* 0x004ea20000002100 */
[----:B------:R-:W-:Y:S01]  /*17650*/  SHF.R.S32.HI R0, RZ, 0x1f, R251 ;  /* 0x0000001fff007819 */ /* 0x000fe200000114fb */
[----:B------:R-:W-:Y:S01]  /*17660*/  BSSY B0, `(.L_x_2164) ;  /* 0x0000037000007945 */ /* 0x000fe20003800000 */
[----:B-1----:R-:W-:-:S02]  /*17670*/  LOP3.LUT R14, R250, 0xffff, RZ, 0xc0, !PT ;  /* 0x0000fffffa0e7812 */ /* 0x002fc400078ec0ff */
        /* <DEDUP_REMOVED lines=53> */
.L_x_2165:
[----:B------:R-:W-:Y:S05]  /*179d0*/  BSYNC B0 ;  /* 0x0000000000007941 */ /* 0x000fea0003800000 */
.L_x_2164:
        /* <DEDUP_REMOVED lines=8> */
[----:B------:R-:W-:Y:S02]  /*17a60*/  IMAD R0, R10, c[0x0][0x3a4], R0 ;  /* 0x0000e9000a007a24 */ /* 0x000fe400078e0200 */
        /* <DEDUP_REMOVED lines=9> */
[----:B------:R-:W-:-:S04]  /*17b00*/  IMAD.WIDE.U32 R2, R15, c[0x0][0x3f0], R2 ;  /* 0x0000fc000f027a25 */ /* 0x000fc800078e0002 */
        /* <DEDUP_REMOVED lines=15> */
.L_x_2248:
[----:B------:R-:W-:Y:S05]  /*17c00*/  BRA.DIV ~URZ, `(.L_x_2167) ;  /* 0x00003e527f007947 */ /* 0x000fea000b800000 */
[----:B------:R3:W4:Y:S02]  /*17c10*/  SHFL.IDX PT, R0, R14, RZ, 0x181f ;  /* 0x00181fff0e007589 */ /* 0x00072400000e0000 */
.L_x_2249:
[----:B------:R-:W-:Y:S01]  /*17c20*/  IMAD R13, R20, c[0x0][0x4e8], RZ ;  /* 0x00013a00140d7a24 */ /* 0x000fe200078e02ff */
        /* <DEDUP_REMOVED lines=24> */
.L_x_2169:
[----:B------:R-:W-:Y:S05]  /*17db0*/  BSYNC B0 ;  /* 0x0000000000007941 */ /* 0x000fea0003800000 */
.L_x_2168:
[----:B------:R-:W-:Y:S05]  /*17dc0*/  BRA.DIV ~URZ, `(.L_x_2170) ;  /* 0x00003d027f007947 */ /* 0x000fea000b800000 */
[----:B--2---:R2:W1:Y:S04]  /*17dd0*/  SHFL.IDX PT, R4, R5, 0x1, 0x181f ;  /* 0x00381f0005047f89 */ /* 0x00446800000e0000 */
[----:B----4-:R2:W4:Y:S02]  /*17de0*/  SHFL.IDX PT, R0, R14, 0x1, 0x181f ;  /* 0x00381f000e007f89 */ /* 0x01052400000e0000 */
.L_x_2250:
        /* <DEDUP_REMOVED lines=24> */
.L_x_2172:
[----:B------:R-:W-:Y:S05]  /*17f70*/  BSYNC B0 ;  /* 0x0000000000007941 */ /* 0x000fea0003800000 */
.L_x_2171:
[----:B------:R-:W-:Y:S05]  /*17f80*/  BRA.DIV ~URZ, `(.L_x_2173) ;  /* 0x00003c127f007947 */ /* 0x000fea000b800000 */
[----:B-1----:R1:W2:Y:S02]  /*17f90*/  SHFL.IDX PT, R4, R5, 0x2, 0x181f ;  /* 0x00581f0005047f89 */ /* 0x0022a400000e0000 */
.L_x_2251:
[----:B------:R-:W-:Y:S05]  /*17fa0*/  BRA.DIV ~URZ, `(.L_x_2174) ;  /* 0x00003c627f007947 */ /* 0x000fea000b800000 */
[----:B----4-:R4:W1:Y:S02]  /*17fb0*/  SHFL.IDX PT, R0, R14, 0x2, 0x181f ;  /* 0x00581f000e007f89 */ /* 0x01086400000e0000 */
.L_x_2252:
        /* <DEDUP_REMOVED lines=24> */
.L_x_2176:
[----:B------:R-:W-:Y:S05]  /*18140*/  BSYNC B0 ;  /* 0x0000000000007941 */ /* 0x000fea0003800000 */
.L_x_2175:
[----:B------:R-:W-:Y:S05]  /*18150*/  BRA.DIV ~URZ, `(.L_x_2177) ;  /* 0x00003b227f007947 */ /* 0x000fea000b800000 */
[----:B--2---:R2:W3:Y:S04]  /*18160*/  SHFL.IDX PT, R4, R5, 0x3, 0x181f ;  /* 0x00781f0005047f89 */ /* 0x0044e800000e0000 */
[----:B-1----:R2:W1:Y:S02]  /*18170*/  SHFL.IDX PT, R0, R14, 0x3, 0x181f ;  /* 0x00781f000e007f89 */ /* 0x00246400000e0000 */
.L_x_2253:
        /* <DEDUP_REMOVED lines=23> */
.L_x_2157:
[----:B------:R-:W-:Y:S05]  /*182f0*/  BSYNC B1 ;  /* 0x0000000000017941 */ /* 0x000fea0003800000 */
.L_x_2141:
        /* <DEDUP_REMOVED lines=9> */
[----:B--234-:R-:W-:-:S04]  /*18390*/  LOP3.LUT R12, R0, 0x1f, RZ, 0xc0, !PT ;  /* 0x0000001f000c7812 */ /* 0x01cfc800078ec0ff */
[----:B------:R-:W-:Y:S01]  /*183a0*/  ISETP.NE.AND P6, PT, R12, 0x1f, PT ;  /* 0x0000001f0c00780c */ /* 0x000fe20003fc5270 */
[----:B------:R-:W-:Y:S10]  /*183b0*/  BRA.DIV ~URZ, `(.L_x_2179) ;  /* 0x000039927f007947 */ /* 0x000ff4000b800000 */
[----:B------:R2:W3:Y:S02]  /*183c0*/  SHFL.IDX PT, R9, R110, RZ, 0x1f ;  /* 0x00001fff6e097589 */ /* 0x0004e400000e0000 */
.L_x_2254:
[----:B------:R-:W-:Y:S05]  /*183d0*/  BRA.DIV ~URZ, `(.L_x_2180) ;  /* 0x000039e27f007947 */ /* 0x000fea000b800000 */
[----:B------:R4:W2:Y:S02]  /*183e0*/  SHFL.IDX PT, R8, R110, 0x1, 0x1f ;  /* 0x00201f006e087f89 */ /* 0x0008a400000e0000 */
.L_x_2255:
[----:B-1----:R-:W-:Y:S02]  /*183f0*/  IMAD.IADD R0, R251, 0x1, R12 ;  /* 0x00000001fb007824 */ /* 0x002fe400078e020c */
[----:B------:R-:W-:-:S03]  /*18400*/  IMAD.MOV.U32 R6, RZ, RZ, RZ ;  /* 0x000000ffff067224 */ /* 0x000fc600078e00ff */
        /* <DEDUP_REMOVED lines=15> */
[----:B------:R1:W4:Y:S02]  /*18500*/  SHFL.UP PT, R4, R0, 0x1, RZ ;  /* 0x0420000000047989 */ /* 0x00032400000e00ff */
.L_x_2256:
[----:B----4-:R-:W-:-:S04]  /*18510*/  SEL R4, R4, RZ, P5 ;  /* 0x000000ff04047207 */ /* 0x010fc80002800000 */
        /* <DEDUP_REMOVED lines=14> */
[----:B------:R1:W4:Y:S02]  /*18600*/  SHFL.IDX PT, R0, R4, 0x1f, 0x1f ;  /* 0x03e01f0004007f89 */ /* 0x00032400000e0000 */
.L_x_2257:
[----:B----4-:R-:W-:Y:S01]  /*18610*/  IMAD R0, R0, c[0x0][0x538], RZ ;  /* 0x00014e0000007a24 */ /* 0x010fe200078e02ff */
[----:B------:R-:W-:Y:S04]  /*18620*/  BSSY B1, `(.L_x_2183) ;  /* 0x00000c5000017945 */ /* 0x000fe80003800000 */
[----:B--2---:R-:W-:-:S04]  /*18630*/  IADD3 R8, R0, R8, RZ ;  /* 0x0000000800087210 */ /* 0x004fc80007ffe0ff */
[----:B---3--:R-:W-:-:S13]  /*18640*/  ISETP.GT.AND P0, PT, R8, R9, PT ;  /* 0x000000090800720c */ /* 0x008fda0003f04270 */
[----:B------:R-:W-:Y:S05]  /*18650*/  @P0 BRA `(.L_x_2184) ;  /* 0x0000024000000947 */ /* 0x000fea0003800000 */
.L_x_2188:
        /* <DEDUP_REMOVED lines=16> */
.L_x_2258:
        /* <DEDUP_REMOVED lines=16> */
.L_x_2259:
[----:B--2---:R-:W-:-:S05]  /*18860*/  IMAD R0, R0, c[0x0][0x538], RZ ;  /* 0x00014e0000007a24 */ /* 0x004fca00078e02ff */
[----:B------:R-:W-:-:S04]  /*18870*/  IADD3 R8, R0, R8, RZ ;  /* 0x0000000800087210 */ /* 0x000fc80007ffe0ff */
[----:B------:R-:W-:-:S13]  /*18880*/  ISETP.GT.AND P0, PT, R8, R9, PT ;  /* 0x000000090800720c */ /* 0x000fda0003f04270 */
[----:B-1----:R-:W-:Y:S05]  /*18890*/  @!P0 BRA `(.L_x_2188) ;  /* 0xfffffdc000008947 */ /* 0x002fea000383ffff */
.L_x_2184:
[----:B------:R-:W-:-:S05]  /*188a0*/  IADD3 R8, -R0, R8, RZ ;  /* 0x0000000800087210 */ /* 0x000fca0007ffe1ff */
[----:B------:R-:W-:-:S05]  /*188b0*/  IMAD R0, R4, c[0x0][0x538], R8 ;  /* 0x00014e0004007a24 */ /* 0x000fca00078e0208 */
[----:B------:R-:W-:Y:S01]  /*188c0*/  ISETP.GT.AND P0, PT, R0, R9, PT ;  /* 0x000000090000720c */ /* 0x000fe20003f04270 */
[----:B------:R-:W-:-:S12]  /*188d0*/  BRA.DIV ~URZ, `(.L_x_2189) ;  /* 0x000039427f007947 */ /* 0x000fd8000b800000 */
[----:B------:R-:W-:-:S04]  /*188e0*/  VOTE.ANY R5, PT, !P0 ;  /* 0x0000000000057806 */ /* 0x000fc800040e0100 */
.L_x_2260:
[----:B------:R-:W2:Y:S02]  /*188f0*/  POPC R0, R5 ;  /* 0x0000000500007309 */ /* 0x000ea40000000000 */
[----:B--2---:R-:W-:Y:S01]  /*18900*/  IADD3 R251, R0, R251, RZ ;  /* 0x000000fb00fb7210 */ /* 0x004fe20007ffe0ff */
[----:B------:R-:W-:Y:S05]  /*18910*/  BRA.DIV ~URZ, `(.L_x_2190) ;  /* 0x000039527f007947 */ /* 0x000fea000b800000 */
[----:B------:R2:W3:Y:S04]  /*18920*/  SHFL.IDX PT, R10, R6, R0, 0x1f ;  /* 0x00001f00060a7589 */ /* 0x0004e800000e0000 */
[----:B------:R2:W4:Y:S02]  /*18930*/  SHFL.IDX PT, R7, R7, R0, 0x1f ;  /* 0x00001f0007077589 */ /* 0x00052400000e0000 */
.L_x_2261:
[----:B------:R-:W-:Y:S01]  /*18940*/  ISETP.NE.AND P0, PT, R5, RZ, PT ;  /* 0x000000ff0500720c */ /* 0x000fe20003f05270 */
[----:B------:R-:W-:-:S12]  /*18950*/  BSSY B0, `(.L_x_2191) ;  /* 0x0000005000007945 */ /* 0x000fd80003800000 */
[----:B------:R-:W-:Y:S05]  /*18960*/  @!P0 BRA `(.L_x_2192) ;  /* 0x0000003000008947 */ /* 0x000fea0003800000 */
[----:B--2---:R-:W-:Y:S01]  /*18970*/  IADD3 R0, R0, -0x1, RZ ;  /* 0xffffffff00007810 */ /* 0x004fe20007ffe0ff */
[----:B------:R-:W-:Y:S05]  /*18980*/  BRA.DIV ~URZ, `(.L_x_2193) ;  /* 0x000039b27f007947 */ /* 0x000fea000b800000 */
[----:B------:R2:W1:Y:S02]  /*18990*/  SHFL.IDX PT, R11, R4, R0, 0x1f ;  /* 0x00001f00040b7589 */ /* 0x00046400000e0000 */
.L_x_2192:
[----:B------:R-:W-:Y:S05]  /*189a0*/  BSYNC B0 ;  /* 0x0000000000007941 */ /* 0x000fea0003800000 */
.L_x_2191:
[----:B----4-:R-:W-:Y:S01]  /*189b0*/  ISETP.NE.AND P0, PT, R7, 0x1, PT ;  /* 0x000000010700780c */ /* 0x010fe20003f05270 */
[----:B-1----:R-:W-:Y:S01]  /*189c0*/  IMAD R248, R11, c[0x0][0x538], R8 ;  /* 0x00014e000bf87a24 */ /* 0x002fe200078e0208 */
[----:B------:R-:W-:Y:S04]  /*189d0*/  BSSY B0, `(.L_x_2194) ;  /* 0x0000082000007945 */ /* 0x000fe80003800000 */
[----:B------:R-:W-:-:S07]  /*189e0*/  IADD3 R9, -R248, R9, RZ ;  /* 0x00000009f8097210 */ /* 0x000fce0007ffe1ff */
[----:B------:R-:W-:Y:S05]  /*189f0*/  @!P0 BRA `(.L_x_2195) ;  /* 0x000003d000008947 */ /* 0x000fea0003800000 */
[-C--:B---3--:R-:W-:Y:S02]  /*18a00*/  IABS R2, R10.reuse ;  /* 0x0000000a00027213 */ /* 0x088fe40000000000 */
[----:B------:R-:W-:Y:S02]  /*18a10*/  IABS R8, R10 ;  /* 0x0000000a00087213 */ /* 0x000fe40000000000 */
[----:B--2---:R-:W1:Y:S08]  /*18a20*/  I2F.RP R0, R2 ;  /* 0x0000000200007306 */ /* 0x004e700000209400 */
        /* <DEDUP_REMOVED lines=52> */
[--C-:B------:R-:W-:Y:S02]  /*18d70*/  IMAD.MOV R3, RZ, RZ, -R2.reuse ;  /* 0x000000ffff037224 */ /* 0x100fe400078e0a02 */
[C---:B------:R-:W-:Y:S02]  /*18d80*/  IMAD R2, R7.reuse, 0x1000000, R2 ;  /* 0x0100000007027824 */ /* 0x040fe400078e0202 */
[----:B------:R-:W-:Y:S02]  /*18d90*/  IMAD R3, R7, R3, R0 ;  /* 0x0000000307037224 */ /* 0x000fe400078e0200 */
[----:B------:R-:W-:Y:S02]  /*18da0*/  IMAD R0, R10, R4, R9 ;  /* 0x000000040a007224 */ /* 0x000fe400078e0209 */
[----:B------:R-:W-:Y:S01]  /*18db0*/  IMAD R250, R3, 0x10000, R2 ;  /* 0x0001000003fa7824 */ /* 0x000fe200078e0202 */
[----:B------:R-:W-:Y:S05]  /*18dc0*/  BRA `(.L_x_2196) ;  /* 0x0000042000007947 */ /* 0x000fea0003800000 */
.L_x_2195:
[----:B------:R-:W-:-:S04]  /*18dd0*/  IMAD.MOV.U32 R2, RZ, RZ, 0x4 ;  /* 0x00000004ff027424 */ /* 0x000fc800078e00ff */
[----:B------:R-:W-:-:S05]  /*18de0*/  IMAD.WIDE R2, R251, R2, c[0x0][0x590] ;  /* 0x00016400fb027625 */ /* 0x000fca00078e0202 */
[----:B--2---:R-:W2:Y:S02]  /*18df0*/  LDG.E R4, [R2.64] ;  /* 0x0000000602047981 */ /* 0x004ea4000c1e1900 */
        /* <DEDUP_REMOVED lines=28> */
[----:B------:R-:W-:Y:S02]  /*18fc0*/  IMAD R11, R4, R0, RZ ;  /* 0x00000000040b7224 */ /* 0x000fe400078e02ff */
[----:B------:R-:W-:-:S03]  /*18fd0*/  IMAD.MOV R0, RZ, RZ, -R0 ;  /* 0x000000ffff007224 */ /* 0x000fc600078e0a00 */
[----:B------:R-:W-:Y:S01]  /*18fe0*/  IADD3 R2, -R11, c[0x0][0x538], RZ ;  /* 0x00014e000b027a10 */ /* 0x000fe20007ffe1ff */
[----:B------:R-:W-:-:S03]  /*18ff0*/  IMAD R7, R8, R0, R9 ;  /* 0x0000000008077224 */ /* 0x000fc600078e0209 */
[----:B------:R-:W-:Y:S01]  /*19000*/  IMNMX R2, R4, R2, PT ;  /* 0x0000000204027217 */ /* 0x000fe20003800200 */
[----:B------:R-:W-:-:S03]  /*19010*/  IMAD.MOV.U32 R4, RZ, RZ, RZ ;  /* 0x000000ffff047224 */ /* 0x000fc600078e00ff */
[-C--:B------:R-:W-:Y:S02]  /*19020*/  IABS R3, R2.reuse ;  /* 0x0000000200037213 */ /* 0x080fe40000000000 */
[----:B------:R-:W-:-:S03]  /*19030*/  IABS R8, R2 ;  /* 0x0000000200087213 */ /* 0x000fc60000000000 */
[----:B------:R-:W-:-:S04]  /*19040*/  IMAD.MOV.U32 R6, RZ, RZ, R3 ;  /* 0x000000ffff067224 */ /* 0x000fc800078e0003 */
[----:B------:R-:W1:Y:S08]  /*19050*/  I2F.RP R3, R6 ;  /* 0x0000000600037306 */ /* 0x000e700000209400 */
[----:B-1----:R-:W1:Y:S02]  /*19060*/  MUFU.RCP R3, R3 ;  /* 0x0000000300037308 */ /* 0x002e640000001000 */
[----:B-1----:R-:W-:-:S06]  /*19070*/  IADD3 R3, R3, 0xffffffe, RZ ;  /* 0x0ffffffe03037810 */ /* 0x002fcc0007ffe0ff */
[----:B------:R-:W1:Y:S02]  /*19080*/  F2I.FTZ.U32.TRUNC.NTZ R5, R3 ;  /* 0x0000000300057305 */ /* 0x000e64000021f000 */
[----:B-1----:R-:W-:-:S05]  /*19090*/  IMAD.MOV R3, RZ, RZ, -R5 ;  /* 0x000000ffff037224 */ /* 0x002fca00078e0a05 */
[----:B------:R-:W-:Y:S02]  /*190a0*/  MOV R0, R3 ;  /* 0x0000000300007202 */ /* 0x000fe40000000f00 */
[----:B------:R-:W-:-:S03]  /*190b0*/  IABS R3, R7 ;  /* 0x0000000700037213 */ /* 0x000fc60000000000 */
[----:B------:R-:W-:-:S04]  /*190c0*/  IMAD R0, R0, R6, RZ ;  /* 0x0000000600007224 */ /* 0x000fc800078e02ff */
        /* <DEDUP_REMOVED lines=18> */
.L_x_2196:
[----:B------:R-:W-:Y:S05]  /*191f0*/  BSYNC B0 ;  /* 0x0000000000007941 */ /* 0x000fea0003800000 */
.L_x_2194:
[----:B------:R-:W-:-:S04]  /*19200*/  LOP3.LUT R0, RZ, R0, RZ, 0x33, !PT ;  /* 0x00000000ff007212 */ /* 0x000fc800078e33ff */
[----:B------:R-:W-:Y:S01]  /*19210*/  IADD3 R249, R0, R10, RZ ;  /* 0x0000000a00f97210 */ /* 0x000fe20007ffe0ff */
[----:B------:R-:W-:Y:S05]  /*19220*/  BRA `(.L_x_2197) ;  /* 0x0000004000007947 */ /* 0x000fea0003800000 */
.L_x_2185:
[----:B------:R-:W-:Y:S01]  /*19230*/  IMAD.MOV.U32 R248, RZ, RZ, R9 ;  /* 0x000000fffff87224 */ /* 0x000fe200078e0009 */
[----:B------:R-:W-:Y:S01]  /*19240*/  MOV R250, RZ ;  /* 0x000000ff00fa7202 */ /* 0x000fe20000000f00 */
[----:B------:R-:W-:Y:S01]  /*19250*/  IMAD.MOV.U32 R249, RZ, RZ, RZ ;  /* 0x000000fffff97224 */ /* 0x000fe200078e00ff */
[----:B------:R-:W-:Y:S02]  /*19260*/  MOV R251, c[0x0][0x53c] ;  /* 0x00014f0000fb7a02 */ /* 0x000fe40000000f00 */
.L_x_2197:
[----:B------:R-:W-:Y:S05]  /*19270*/  BSYNC B1 ;  /* 0x0000000000017941 */ /* 0x000fea0003800000 */
.L_x_2183:
[----:B------:R-:W-:Y:S01]  /*19280*/  WARPSYNC 0xffffffff ;  /* 0xffffffff00007948 */ /* 0x000fe20003800000 */
[----:B------:R-:W-:Y:S01]  /*19290*/  BAR.SYNC.DEFER_BLOCKING 0x4, 0x100 ;  /* 0x0104000000007b1d */ /* 0x000fe20000010000 */
[----:B------:R-:W-:-:S13]  /*192a0*/  ISETP.NE.AND P0, PT, R12, RZ, PT ;  /* 0x000000ff0c00720c */ /* 0x000fda0003f05270 */
[----:B------:R2:W-:Y:S04]  /*192b0*/  @!P0 STS.128 [0x20100], R248 ;  /* 0x020100f8ff008388 */ /* 0x0005e80000000c00 */
[----:B------:R-:W-:Y:S06]  /*192c0*/  BAR.ARV 0x5, 0x100 ;  /* 0x0144000000007b1d */ /* 0x000fec0000002000 */
.L_x_2178:
[----:B-1----:R-:W-:-:S13]  /*192d0*/  ISETP.GE.AND P0, PT, R251, c[0x0][0x53c], PT ;  /* 0x00014f00fb007a0c */ /* 0x002fda0003f06270 */
[----:B--23--:R-:W-:Y:S01]  /*192e0*/  @P0 CALL.REL.NOINC `(.L_x_2198) ;  /* 0x0000001000000944 */ /* 0x00cfe20003c00000 */
[----:B------:R-:W-:Y:S05]  /*192f0*/  BRA `(.L_x_2199) ;  /* 0xfffe88b000007947 */ /* 0x000fea000383ffff */
.L_x_2198:
[----:B------:R-:W-:Y:S05]  /*19300*/  EXIT ;  /* 0x000000000000794d */ /* 0x000fea0003800000 */
.L_x_2022:
[----:B------:R-:W-:Y:S01]  /*19310*/  IMAD.MOV.U32 R0, RZ, RZ, R5 ;  /* 0x000000ffff007224 */ /* 0x000fe200078e0005 */
[----:B------:R-:W-:Y:S02]  /*19320*/  MOV R3, 0x1 ;  /* 0x0000000100037802 */ /* 0x000fe40000000f00 */
[----:B------:R-:W-:Y:S02]  /*19330*/  MOV R2, 0x19350 ;  /* 0x0001935000027802 */ /* 0x000fe40000000f00 */
[----:B--2---:R-:W-:Y:S05]  /*19340*/  CALL.REL.NOINC `($__internal_37_$__cuda_sm70_shflsync_up_p) ;  /* 0x0000312000007944 */ /* 0x004fea0003c00000 */
[----:B------:R-:W-:Y:S01]  /*19350*/  MOV R0, R4 ;  /* 0x0000000400007202 */ /* 0x000fe20000000f00 */
[----:B------:R-:W-:Y:S05]  /*19360*/  BRA `(.L_x_2200) ;  /* 0xfffe70d000007947 */ /* 0x000fea000383ffff */
.L_x_2023:
[----:B------:R-:W-:Y:S01]  /*19370*/  IMAD.MOV.U32 R0, RZ, RZ, R5 ;  /* 0x000000ffff007224 */ /* 0x000fe200078e0005 */
[----:B------:R-:W-:Y:S02]  /*19380*/  MOV R3, 0x2 ;  /* 0x0000000200037802 */ /* 0x000fe40000000f00 */
[----:B------:R-:W-:Y:S02]  /*19390*/  MOV R2, 0x193b0 ;  /* 0x000193b000027802 */ /* 0x000fe40000000f00 */
[----:B--2---:R-:W-:Y:S05]  /*193a0*/  CALL.REL.NOINC `($__internal_37_$__cuda_sm70_shflsync_up_p) ;  /* 0x000030c000007944 */ /* 0x004fea0003c00000 */
[----:B------:R-:W-:Y:S01]  /*193b0*/  SEL R4, R4, RZ, P4 ;  /* 0x000000ff04047207 */ /* 0x000fe20002000000 */
[----:B------:R-:W-:Y:S01]  /*193c0*/  IMAD.MOV.U32 R3, RZ, RZ, 0x4 ;  /* 0x00000004ff037424 */ /* 0x000fe200078e00ff */
[----:B------:R-:W-:-:S03]  /*193d0*/  MOV R2, 0x19400 ;  /* 0x0001940000027802 */ /* 0x000fc60000000f00 */
[----:B------:R-:W-:Y:S02]  /*193e0*/  IMAD.IADD R0, R5, 0x1, R4 ;  /* 0x0000000105007824 */ /* 0x000fe400078e0204 */
[----:B------:R-:W-:Y:S05]  /*193f0*/  CALL.REL.NOINC `($__internal_37_$__cuda_sm70_shflsync_up_p) ;  /* 0x0000307000007944 */ /* 0x000fea0003c00000 */
        /* <DEDUP_REMOVED lines=12> */
[----:B------:R-:W-:Y:S02]  /*194c0*/  MOV R221, 0x1f ;  /* 0x0000001f00dd7802 */ /* 0x000fe40000000f00 */
[----:B------:R-:W-:Y:S01]  /*194d0*/  MOV R3, 0x19510 ;  /* 0x0001951000037802 */ /* 0x000fe20000000f00 */
[----:B------:R-:W-:-:S04]  /*194e0*/  IMAD.IADD R4, R0, 0x1, R4 ;  /* 0x0000000100047824 */ /* 0x000fc800078e0204 */
[----:B------:R-:W-:Y:S02]  /*194f0*/  IMAD.MOV.U32 R195, RZ, RZ, R4 ;  /* 0x000000ffffc37224 */ /* 0x000fe400078e0004 */
[----:B------:R-:W-:Y:S05]  /*19500*/  CALL.REL.NOINC `($__internal_36_$__cuda_sm70_shflsync_idx_p) ;  /* 0x00002f0000007944 */ /* 0x000fea0003c00000 */
[----:B------:R-:W-:Y:S01]  /*19510*/  MOV R0, R195 ;  /* 0x000000c300007202 */ /* 0x000fe20000000f00 */
[----:B------:R-:W-:Y:S05]  /*19520*/  BRA `(.L_x_2201) ;  /* 0xfffe701000007947 */ /* 0x000fea000383ffff */
.L_x_2025:
[----:B------:R-:W-:Y:S02]  /*19530*/  SEL R0, RZ, 0x1, P0 ;  /* 0x00000001ff007807 */ /* 0x000fe40000000000 */
[----:B------:R-:W-:Y:S02]  /*19540*/  MOV R2, 0x19560 ;  /* 0x0001956000027802 */ /* 0x000fe40000000f00 */
[----:B--2---:R-:W-:Y:S05]  /*19550*/  CALL.REL.NOINC `($__internal_38_$__cuda_sm70_votesync_ballot) ;  /* 0x00002f7000007944 */ /* 0x004fea0003c00000 */
[----:B------:R-:W-:Y:S01]  /*19560*/  MOV R6, R0 ;  /* 0x0000000000067202 */ /* 0x000fe20000000f00 */
[----:B------:R-:W-:Y:S05]  /*19570*/  BRA `(.L_x_2202) ;  /* 0xfffe705000007947 */ /* 0x000fea000383ffff */
.L_x_2026:
[----:B------:R-:W-:Y:S01]  /*19580*/  IMAD.MOV.U32 R195, RZ, RZ, R9 ;  /* 0x000000ffffc37224 */ /* 0x000fe200078e0009 */
[----:B------:R-:W-:Y:S01]  /*19590*/  MOV R2, R0 ;  /* 0x0000000000027202 */ /* 0x000fe20000000f00 */
[----:B------:R-:W-:Y:S01]  /*195a0*/  IMAD.MOV.U32 R221, RZ, RZ, 0x1f ;  /* 0x0000001fffdd7424 */ /* 0x000fe200078e00ff */
[----:B------:R-:W-:Y:S02]  /*195b0*/  MOV R3, 0x195d0 ;  /* 0x000195d000037802 */ /* 0x000fe40000000f00 */
[----:B------:R-:W-:Y:S05]  /*195c0*/  CALL.REL.NOINC `($__internal_36_$__cuda_sm70_shflsync_idx_p) ;  /* 0x00002e4000007944 */ /* 0x000fea0003c00000 */
[----:B------:R-:W-:Y:S01]  /*195d0*/  IMAD.MOV.U32 R12, RZ, RZ, R195 ;  /* 0x000000ffff0c7224 */ /* 0x000fe200078e00c3 */
[----:B------:R-:W-:Y:S01]  /*195e0*/  MOV R195, R8 ;  /* 0x0000000800c37202 */ /* 0x000fe20000000f00 */
[----:B------:R-:W-:Y:S01]  /*195f0*/  IMAD.MOV.U32 R5, RZ, RZ, RZ ;  /* 0x000000ffff057224 */ /* 0x000fe200078e00ff */
[----:B------:R-:W-:Y:S01]  /*19600*/  MOV R2, R0 ;  /* 0x0000000000027202 */ /* 0x000fe20000000f00 */
[----:B------:R-:W-:Y:S01]  /*19610*/  IMAD.MOV.U32 R221, RZ, RZ, 0x1f ;  /* 0x0000001fffdd7424 */ /* 0x000fe200078e00ff */
[----:B------:R-:W-:-:S02]  /*19620*/  MOV R3, 0x19640 ;  /* 0x0001964000037802 */ /* 0x000fc40000000f00 */
[----:B------:R-:W-:Y:S05]  /*19630*/  CALL.REL.NOINC `($__internal_36_$__cuda_sm70_shflsync_idx_p) ;  /* 0x00002dd000007944 */ /* 0x000fea0003c00000 */
[----:B------:R-:W-:Y:S01]  /*19640*/  MOV R9, R195 ;  /* 0x000000c300097202 */ /* 0x000fe20000000f00 */
[----:B------:R-:W-:Y:S05]  /*19650*/  BRA `(.L_x_2203) ;  /* 0xfffe6fd000007947 */ /* 0x000fea000383ffff */
.L_x_2029:
[----:B------:R-:W-:Y:S01]  /*19660*/  IMAD.MOV.U32 R195, RZ, RZ, R4 ;  /* 0x000000ffffc37224 */ /* 0x000fe200078e0004 */
[----:B------:R-:W-:Y:S01]  /*19670*/  MOV R2, R0 ;  /* 0x0000000000027202 */ /* 0x000fe20000000f00 */
[----:B------:R-:W-:Y:S01]  /*19680*/  IMAD.MOV.U32 R221, RZ, RZ, 0x1f ;  /* 0x0000001fffdd7424 */ /* 0x000fe200078e00ff */
[----:B------:R-:W-:-:S02]  /*19690*/  MOV R3, 0x196b0 ;  /* 0x000196b000037802 */ /* 0x000fc40000000f00 */
[----:B--23--:R-:W-:Y:S05]  /*196a0*/  CALL.REL.NOINC `($__internal_36_$__cuda_sm70_shflsync_idx_p) ;  /* 0x00002d6000007944 */ /* 0x00cfea0003c00000 */
[----:B------:R-:W-:Y:S01]  /*196b0*/  MOV R5, R195 ;  /* 0x000000c300057202 */ /* 0x000fe20000000f00 */
[----:B------:R-:W-:Y:S05]  /*196c0*/  BRA `(.L_x_2028) ;  /* 0xfffe6fc000007947 */ /* 0x000fea000383ffff */
.L_x_2048:
[----:B------:R-:W-:Y:S01]  /*196d0*/  IMAD.MOV.U32 R195, RZ, RZ, R5 ;  /* 0x000000ffffc37224 */ /* 0x000fe200078e0005 */
[----:B------:R-:W-:Y:S01]  /*196e0*/  MOV R2, RZ ;  /* 0x000000ff00027202 */ /* 0x000fe20000000f00 */
[----:B------:R-:W-:Y:S01]  /*196f0*/  IMAD.MOV.U32 R221, RZ, RZ, 0x181f ;  /* 0x0000181fffdd7424 */ /* 0x000fe200078e00ff */
[----:B------:R-:W-:-:S02]  /*19700*/  MOV R3, 0x19720 ;  /* 0x0001972000037802 */ /* 0x000fc40000000f00 */
[----:B-----5:R-:W-:Y:S05]  /*19710*/  CALL.REL.NOINC `($__internal_36_$__cuda_sm70_shflsync_idx_p) ;  /* 0x00002cf000007944 */ /* 0x020fea0003c00000 */
[----:B------:R-:W-:Y:S01]  /*19720*/  MOV R4, R195 ;  /* 0x000000c300047202 */ /* 0x000fe20000000f00 */
[----:B------:R-:W-:Y:S05]  /*19730*/  BRA `(.L_x_2204) ;  /* 0xfffe951000007947 */ /* 0x000fea000383ffff */
.L_x_2049:
[----:B------:R-:W-:Y:S01]  /*19740*/  IMAD.MOV.U32 R195, RZ, RZ, R14 ;  /* 0x000000ffffc37224 */ /* 0x000fe200078e000e */
[----:B------:R-:W-:Y:S01]  /*19750*/  MOV R2, RZ ;  /* 0x000000ff00027202 */ /* 0x000fe20000000f00 */
[----:B------:R-:W-:Y:S01]  /*19760*/  IMAD.MOV.U32 R221, RZ, RZ, 0x181f ;  /* 0x0000181fffdd7424 */ /* 0x000fe200078e00ff */
[----:B------:R-:W-:-:S02]  /*19770*/  MOV R3, 0x19790 ;  /* 0x0001979000037802 */ /* 0x000fc40000000f00 */
[----:B-12--5:R-:W-:Y:S05]  /*19780*/  CALL.REL.NOINC `($__internal_36_$__cuda_sm70_shflsync_idx_p) ;  /* 0x00002c8000007944 */ /* 0x026fea0003c00000 */
[----:B------:R-:W-:Y:S01]  /*19790*/  MOV R0, R195 ;  /* 0x000000c300007202 */ /* 0x000fe20000000f00 */
[----:B------:R-:W-:Y:S05]  /*197a0*/  BRA `(.L_x_2205) ;  /* 0xfffe94c000007947 */ /* 0x000fea000383ffff */
.L_x_2052:
[----:B------:R-:W-:Y:S01]  /*197b0*/  IMAD.MOV.U32 R195, RZ, RZ, R5 ;  /* 0x000000ffffc37224 */ /* 0x000fe200078e0005 */
[----:B--2---:R-:W-:Y:S01]  /*197c0*/  MOV R2, 0x1 ;  /* 0x0000000100027802 */ /* 0x004fe20000000f00 */
[----:B------:R-:W-:Y:S01]  /*197d0*/  IMAD.MOV.U32 R221, RZ, RZ, 0x181f ;  /* 0x0000181fffdd7424 */ /* 0x000fe200078e00ff */
[----:B------:R-:W-:-:S02]  /*197e0*/  MOV R3, 0x19800 ;  /* 0x0001980000037802 */ /* 0x000fc40000000f00 */
[----:B-1-345:R-:W-:Y:S05]  /*197f0*/  CALL.REL.NOINC `($__internal_36_$__cuda_sm70_shflsync_idx_p) ;  /* 0x00002c1000007944 */ /* 0x03afea0003c00000 */
[----:B------:R-:W-:Y:S01]  /*19800*/  IMAD.MOV.U32 R4, RZ, RZ, R195 ;  /* 0x000000ffff047224 */ /* 0x000fe200078e00c3 */
[----:B------:R-:W-:Y:S01]  /*19810*/  MOV R2, 0x1 ;  /* 0x0000000100027802 */ /* 0x000fe20000000f00 */
[----:B------:R-:W-:Y:S01]  /*19820*/  IMAD.MOV.U32 R195, RZ, RZ, R14 ;  /* 0x000000ffffc37224 */ /* 0x000fe200078e000e */
[----:B------:R-:W-:-:S02]  /*19830*/  MOV R221, 0x181f ;  /* 0x0000181f00dd7802 */ /* 0x000fc40000000f00 */
[----:B------:R-:W-:Y:S02]  /*19840*/  MOV R3, 0x19860 ;  /* 0x0001986000037802 */ /* 0x000fe40000000f00 */
[----:B------:R-:W-:Y:S05]  /*19850*/  CALL.REL.NOINC `($__internal_36_$__cuda_sm70_shflsync_idx_p) ;  /* 0x00002bb000007944 */ /* 0x000fea0003c00000 */
[----:B------:R-:W-:Y:S01]  /*19860*/  MOV R0, R195 ;  /* 0x000000c300007202 */ /* 0x000fe20000000f00 */
[----:B------:R-:W-:Y:S05]  /*19870*/  BRA `(.L_x_2206) ;  /* 0xfffe95b000007947 */ /* 0x000fea000383ffff */
.L_x_2055:
[----:B------:R-:W-:Y:S01]  /*19880*/  IMAD.MOV.U32 R195, RZ, RZ, R5 ;  /* 0x000000ffffc37224 */ /* 0x000fe200078e0005 */
[----:B-1----:R-:W-:Y:S01]  /*19890*/  MOV R2, 0x2 ;  /* 0x0000000200027802 */ /* 0x002fe20000000f00 */
[----:B------:R-:W-:Y:S01]  /*198a0*/  IMAD.MOV.U32 R221, RZ, RZ, 0x181f ;  /* 0x0000181fffdd7424 */ /* 0x000fe200078e00ff */
[----:B------:R-:W-:Y:S02]  /*198b0*/  MOV R3, 0x198d0 ;  /* 0x000198d000037802 */ /* 0x000fe40000000f00 */
[----:B--2345:R-:W-:Y:S05]  /*198c0*/  CALL.REL.NOINC `($__internal_36_$__cuda_sm70_shflsync_idx_p) ;  /* 0x00002b4000007944 */ /* 0x03cfea0003c00000 */
[----:B------:R-:W-:Y:S01]  /*198d0*/  MOV R4, R195 ;  /* 0x000000c300047202 */ /* 0x000fe20000000f00 */
[----:B------:R-:W-:Y:S05]  /*198e0*/  BRA `(.L_x_2207) ;  /* 0xfffe96e000007947 */ /* 0x000fea000383ffff */
.L_x_2056:
[----:B------:R-:W-:Y:S01]  /*198f0*/  IMAD.MOV.U32 R195, RZ, RZ, R14 ;  /* 0x000000ffffc37224 */ /* 0x000fe200078e000e */
[----:B------:R-:W-:Y:S01]  /*19900*/  MOV R2, 0x2 ;  /* 0x0000000200027802 */ /* 0x000fe20000000f00 */
[----:B------:R-:W-:Y:S01]  /*19910*/  IMAD.MOV.U32 R221, RZ, RZ, 0x181f ;  /* 0x0000181fffdd7424 */ /* 0x000fe200078e00ff */
[----:B------:R-:W-:Y:S02]  /*19920*/  MOV R3, 0x19940 ;  /* 0x0001994000037802 */ /* 0x000fe40000000f00 */
[----:B-12345:R-:W-:Y:S05]  /*19930*/  CALL.REL.NOINC `($__internal_36_$__cuda_sm70_shflsync_idx_p) ;  /* 0x00002ad000007944 */ /* 0x03efea0003c00000 */
[----:B------:R-:W-:Y:S01]  /*19940*/  MOV R0, R195 ;  /* 0x000000c300007202 */ /* 0x000fe20000000f00 */
[----:B------:R-:W-:Y:S05]  /*19950*/  BRA `(.L_x_2208) ;  /* 0xfffe969000007947 */ /* 0x000fea000383ffff */
.L_x_2059:
[----:B------:R-:W-:Y:S01]  /*19960*/  IMAD.MOV.U32 R195, RZ, RZ, R5 ;  /* 0x000000ffffc37224 */ /* 0x000fe200078e0005 */
[----:B-1----:R-:W-:Y:S01]  /*19970*/  MOV R2, 0x3 ;  /* 0x0000000300027802 */ /* 0x002fe20000000f00 */
[----:B------:R-:W-:Y:S01]  /*19980*/  IMAD.MOV.U32 R221, RZ, RZ, 0x181f ;  /* 0x0000181fffdd7424 */ /* 0x000fe200078e00ff */
[----:B------:R-:W-:-:S02]  /*19990*/  MOV R3, 0x199b0 ;  /* 0x000199b000037802 */ /* 0x000fc40000000f00 */
[----:B--2345:R-:W-:Y:S05]  /*199a0*/  CALL.REL.NOINC `($__internal_36_$__cuda_sm70_shflsync_idx_p) ;  /* 0x00002a6000007944 */ /* 0x03cfea0003c00000 */
        /* <DEDUP_REMOVED lines=8> */
.L_x_2062:
[----:B------:R-:W-:Y:S01]  /*19a30*/  IMAD.MOV.U32 R195, RZ, RZ, R5 ;  /* 0x000000ffffc37224 */ /* 0x000fe200078e0005 */
[----:B------:R-:W-:Y:S01]  /*19a40*/  MOV R2, RZ ;  /* 0x000000ff00027202 */ /* 0x000fe20000000f00 */
[----:B------:R-:W-:Y:S01]  /*19a50*/  IMAD.MOV.U32 R221, RZ, RZ, 0x181f ;  /* 0x0000181fffdd7424 */ /* 0x000fe200078e00ff */
[----:B------:R-:W-:Y:S02]  /*19a60*/  MOV R3, 0x19a80 ;  /* 0x00019a8000037802 */ /* 0x000fe40000000f00 */
[----:B------:R-:W-:Y:S05]  /*19a70*/  CALL.REL.NOINC `($__internal_36_$__cuda_sm70_shflsync_idx_p) ;  /* 0x0000299000007944 */ /* 0x000fea0003c00000 */
[----:B------:R-:W-:Y:S01]  /*19a80*/  MOV R4, R195 ;  /* 0x000000c300047202 */ /* 0x000fe20000000f00 */
[----:B------:R-:W-:Y:S05]  /*19a90*/  BRA `(.L_x_2210) ;  /* 0xfffeb1d000007947 */ /* 0x000fea000383ffff */
.L_x_2063:
[----:B------:R-:W-:Y:S01]  /*19aa0*/  IMAD.MOV.U32 R195, RZ, RZ, R10 ;  /* 0x000000ffffc37224 */ /* 0x000fe200078e000a */
[----:B------:R-:W-:Y:S01]  /*19ab0*/  MOV R2, RZ ;  /* 0x000000ff00027202 */ /* 0x000fe20000000f00 */
[----:B------:R-:W-:Y:S01]  /*19ac0*/  IMAD.MOV.U32 R221, RZ, RZ, 0x181f ;  /* 0x0000181fffdd7424 */ /* 0x000fe200078e00ff */
[----:B------:R-:W-:Y:S02]  /*19ad0*/  MOV R3, 0x19af0 ;  /* 0x00019af000037802 */ /* 0x000fe40000000f00 */
[----:B-12---:R-:W-:Y:S05]  /*19ae0*/  CALL.REL.NOINC `($__internal_36_$__cuda_sm70_shflsync_idx_p) ;  /* 0x0000292000007944 */ /* 0x006fea0003c00000 */
[----:B------:R-:W-:Y:S01]  /*19af0*/  ISETP.GE.AND P0, PT, R218, c[0x0][0x1d4], PT ;  /* 0x00007500da007a0c */ /* 0x000fe20003f06270 */
[----:B------:R-:W-:Y:S01]  /*19b00*/  IMAD.MOV.U32 R221, RZ, RZ, 0x181f ;  /* 0x0000181fffdd7424 */ /* 0x000fe200078e00ff */
[----:B------:R-:W-:-:S02]  /*19b10*/  IADD3 R2, P1, R195, R98, RZ ;  /* 0x00000062c3027210 */ /* 0x000fc40007f3e0ff */
[----:B------:R-:W-:Y:S02]  /*19b20*/  SEL R14, RZ, 0x10, P0 ;  /* 0x00000010ff0e7807 */ /* 0x000fe40000000000 */
[----:B------:R-:W-:Y:S01]  /*19b30*/  ISETP.GE.AND P2, PT, R224, c[0x0][0x1d4], PT ;  /* 0x00007500e0007a0c */ /* 0x000fe20003f46270 */
[----:B------:R-:W-:Y:S01]  /*19b40*/  IMAD.X R3, R4, 0x1, R92, P1 ;  /* 0x0000000104037824 */ /* 0x000fe200008e065c */
[----:B------:R-:W-:Y:S02]  /*19b50*/  IADD3 R8, P1, R195, R99, RZ ;  /* 0x00000063c3087210 */ /* 0x000fe40007f3e0ff */
[----:B------:R-:W-:-:S03]  /*19b60*/  SEL R13, RZ, 0x10, P2 ;  /* 0x00000010ff0d7807 */ /* 0x000fc60001000000 */
[----:B------:R-:W-:Y:S01]  /*19b70*/  @!PT LDS RZ, [RZ] ;  /* 0x00000000fffff984 */ /* 0x000fe20000000800 */
        /* <DEDUP_REMOVED lines=11> */
[----:B-1----:R-:W-:Y:S01]  /*19c30*/  IADD3 R2, P3, R195, R102, RZ ;  /* 0x00000066c3027210 */ /* 0x002fe20007f7e0ff */
[----:B------:R-:W-:Y:S01]  /*19c40*/  IMAD.MOV.U32 R195, RZ, RZ, R5 ;  /* 0x000000ffffc37224 */ /* 0x000fe200078e0005 */
[----:B------:R-:W-:-:S03]  /*19c50*/  SEL R5, RZ, 0x10, P0 ;  /* 0x00000010ff057807 */ /* 0x000fc60000000000 */
[----:B------:R-:W-:-:S05]  /*19c60*/  IMAD.X R3, R4, 0x1, R95, P3 ;  /* 0x0000000104037824 */ /* 0x000fca00018e065f */
[----:B------:R1:W-:Y:S02]  /*19c70*/  LDGSTS.E.BYPASS.LTC128B.128 [R215+0xe100], [R2.64], !P0 ;  /* 0x0e10000002d77fae */ /* 0x0003e4000c101d46 */
[----:B-1----:R-:W-:Y:S01]  /*19c80*/  IMAD.MOV.U32 R2, RZ, RZ, 0x1 ;  /* 0x00000001ff027424 */ /* 0x002fe200078e00ff */
[----:B------:R-:W-:Y:S02]  /*19c90*/  MOV R3, 0x19cb0 ;  /* 0x00019cb000037802 */ /* 0x000fe40000000f00 */
[----:B--2---:R-:W-:Y:S05]  /*19ca0*/  CALL.REL.NOINC `($__internal_36_$__cuda_sm70_shflsync_idx_p) ;  /* 0x0000276000007944 */ /* 0x004fea0003c00000 */
[----:B------:R-:W-:Y:S01]  /*19cb0*/  IMAD.MOV.U32 R4, RZ, RZ, R195 ;  /* 0x000000ffff047224 */ /* 0x000fe200078e00c3 */
[----:B------:R-:W-:Y:S01]  /*19cc0*/  MOV R2, 0x1 ;  /* 0x0000000100027802 */ /* 0x000fe20000000f00 */
[----:B------:R-:W-:Y:S01]  /*19cd0*/  IMAD.MOV.U32 R195, RZ, RZ, R10 ;  /* 0x000000ffffc37224 */ /* 0x000fe200078e000a */
[----:B------:R-:W-:Y:S02]  /*19ce0*/  MOV R221, 0x181f ;  /* 0x0000181f00dd7802 */ /* 0x000fe40000000f00 */
[----:B------:R-:W-:Y:S02]  /*19cf0*/  MOV R3, 0x19d10 ;  /* 0x00019d1000037802 */ /* 0x000fe40000000f00 */
[----:B------:R-:W-:Y:S05]  /*19d00*/  CALL.REL.NOINC `($__internal_36_$__cuda_sm70_shflsync_idx_p) ;  /* 0x0000270000007944 */ /* 0x000fea0003c00000 */
[----:B------:R-:W-:Y:S01]  /*19d10*/  MOV R0, R195 ;  /* 0x000000c300007202 */ /* 0x000fe20000000f00 */
[----:B------:R-:W-:Y:S05]  /*19d20*/  BRA `(.L_x_2211) ;  /* 0xfffeb0e000007947 */ /* 0x000fea000383ffff */
.L_x_2064:
[----:B------:R-:W-:Y:S01]  /*19d30*/  IMAD.MOV.U32 R195, RZ, RZ, R4 ;  /* 0x000000ffffc37224 */ /* 0x000fe200078e0004 */
[----:B------:R-:W-:Y:S01]  /*19d40*/  MOV R2, RZ ;  /* 0x000000ff00027202 */ /* 0x000fe20000000f00 */
[----:B------:R-:W-:Y:S01]  /*19d50*/  IMAD.MOV.U32 R221, RZ, RZ, 0x1c1f ;  /* 0x00001c1fffdd7424 */ /* 0x000fe200078e00ff */
[----:B------:R-:W-:-:S02]  /*19d60*/  MOV R3, 0x19d80 ;  /* 0x00019d8000037802 */ /* 0x000fc40000000f00 */
[----:B------:R-:W-:Y:S05]  /*19d70*/  CALL.REL.NOINC `($__internal_36_$__cuda_sm70_shflsync_idx_p) ;  /* 0x0000269000007944 */ /* 0x000fea0003c00000 */
[----:B------:R-:W-:Y:S01]  /*19d80*/  MOV R3, R195 ;  /* 0x000000c300037202 */ /* 0x000fe20000000f00 */
[----:B------:R-:W-:Y:S05]  /*19d90*/  BRA `(.L_x_2212) ;  /* 0xfffeb33000007947 */ /* 0x000fea000383ffff */
.L_x_2069:
[----:B------:R-:W-:Y:S01]  /*19da0*/  IMAD.MOV.U32 R195, RZ, RZ, R4 ;  /* 0x000000ffffc37224 */ /* 0x000fe200078e0004 */
[----:B------:R-:W-:Y:S01]  /*19db0*/  MOV R2, 0x1 ;  /* 0x0000000100027802 */ /* 0x000fe20000000f00 */
[----:B------:R-:W-:Y:S01]  /*19dc0*/  IMAD.MOV.U32 R221, RZ, RZ, 0x1c1f ;  /* 0x00001c1fffdd7424 */ /* 0x000fe200078e00ff */
[----:B------:R-:W-:-:S02]  /*19dd0*/  MOV R3, 0x19df0 ;  /* 0x00019df000037802 */ /* 0x000fc40000000f00 */
[----:B-1----:R-:W-:Y:S05]  /*19de0*/  CALL.REL.NOINC `($__internal_36_$__cuda_sm70_shflsync_idx_p) ;  /* 0x0000262000007944 */ /* 0x002fea0003c00000 */
[----:B------:R-:W-:Y:S01]  /*19df0*/  MOV R3, R195 ;  /* 0x000000c300037202 */ /* 0x000fe20000000f00 */
[----:B------:R-:W-:Y:S05]  /*19e00*/  BRA `(.L_x_2213) ;  /* 0xfffeb7a000007947 */ /* 0x000fea000383ffff */
.L_x_2074:
[----:B------:R-:W-:Y:S01]  /*19e10*/  IMAD.MOV.U32 R132, RZ, RZ, R4 ;  /* 0x000000ffff847224 */ /* 0x000fe200078e0004 */
[----:B------:R-:W-:-:S02]  /*19e20*/  MOV R0, 0x2 ;  /* 0x0000000200007802 */ /* 0x000fc40000000f00 */
[----:B------:R-:W-:Y:S02]  /*19e30*/  MOV R2, 0x19e50 ;  /* 0x00019e5000027802 */ /* 0x000fe40000000f00 */
[----:B------:R-:W-:Y:S05]  /*19e40*/  CALL.REL.NOINC `($__internal_35_$__cuda_sm70_shflsync_bfly_p) ;  /* 0x0000256000007944 */ /* 0x000fea0003c00000 */
[----:B------:R-:W-:Y:S05]  /*19e50*/  BRA `(.L_x_2214) ;  /* 0xfffebe0000007947 */ /* 0x000fea000383ffff */
.L_x_2075:
[----:B------:R-:W-:Y:S01]  /*19e60*/  IMAD.MOV.U32 R132, RZ, RZ, R4 ;  /* 0x000000ffff847224 */ /* 0x000fe200078e0004 */
[----:B------:R-:W-:Y:S02]  /*19e70*/  MOV R0, 0x1 ;  /* 0x0000000100007802 */ /* 0x000fe40000000f00 */
[----:B------:R-:W-:Y:S02]  /*19e80*/  MOV R2, 0x19ea0 ;  /* 0x00019ea000027802 */ /* 0x000fe40000000f00 */
[----:B------:R-:W-:Y:S05]  /*19e90*/  CALL.REL.NOINC `($__internal_35_$__cuda_sm70_shflsync_bfly_p) ;  /* 0x0000251000007944 */ /* 0x000fea0003c00000 */
[----:B------:R-:W-:Y:S01]  /*19ea0*/  FMNMX.FTZ R133, R4, R0, !PT ;  /* 0x0000000004857209 */ /* 0x000fe20007810000 */
[----:B------:R-:W-:Y:S01]  /*19eb0*/  IMAD.MOV.U32 R132, RZ, RZ, R5 ;  /* 0x000000ffff847224 */ /* 0x000fe200078e0005 */
[----:B------:R-:W-:Y:S01]  /*19ec0*/  MOV R2, 0x19ef0 ;  /* 0x00019ef000027802 */ /* 0x000fe20000000f00 */
[----:B------:R-:W-:Y:S02]  /*19ed0*/  IMAD.MOV.U32 R0, RZ, RZ, 0x2 ;  /* 0x00000002ff007424 */ /* 0x000fe400078e00ff */
[----:B------:R-:W-:Y:S05]  /*19ee0*/  CALL.REL.NOINC `($__internal_35_$__cuda_sm70_shflsync_bfly_p) ;  /* 0x000024c000007944 */ /* 0x000fea0003c00000 */
[----:B------:R-:W-:Y:S01]  /*19ef0*/  FMNMX.FTZ R5, R5, R0, !PT ;  /* 0x0000000005057209 */ /* 0x000fe20007810000 */
[----:B------:R-:W-:Y:S01]  /*19f00*/  IMAD.MOV.U32 R0, RZ, RZ, 0x1 ;  /* 0x00000001ff007424 */ /* 0x000fe200078e00ff */
[----:B------:R-:W-:-:S03]  /*19f10*/  MOV R2, 0x19f40 ;  /* 0x00019f4000027802 */ /* 0x000fc60000000f00 */
[----:B------:R-:W-:Y:S02]  /*19f20*/  IMAD.MOV.U32 R132, RZ, RZ, R5 ;  /* 0x000000ffff847224 */ /* 0x000fe400078e0005 */
[----:B------:R-:W-:Y:S05]  /*19f30*/  CALL.REL.NOINC `($__internal_35_$__cuda_sm70_shflsync_bfly_p) ;  /* 0x0000247000007944 */ /* 0x000fea0003c00000 */
[----:B------:R-:W-:Y:S01]  /*19f40*/  MOV R3, R0 ;  /* 0x0000000000037202 */ /* 0x000fe20000000f00 */
[----:B------:R-:W-:Y:S05]  /*19f50*/  BRA `(.L_x_2215) ;  /* 0xfffebd7000007947 */ /* 0x000fea000383ffff */
.L_x_2083:
[----:B------:R-:W-:Y:S01]  /*19f60*/  MOV R2, RZ ;  /* 0x000000ff00027202 */ /* 0x000fe20000000f00 */
[----:B------:R-:W-:Y:S01]  /*19f70*/  IMAD.MOV.U32 R195, RZ, RZ, R5 ;  /* 0x000000ffffc37224 */ /* 0x000fe200078e0005 */
[----:B------:R-:W-:Y:S01]  /*19f80*/  MOV R3, 0x19fb0 ;  /* 0x00019fb000037802 */ /* 0x000fe20000000f00 */
[----:B------:R-:W-:Y:S02]  /*19f90*/  IMAD.MOV.U32 R221, RZ, RZ, 0x181f ;  /* 0x0000181fffdd7424 */ /* 0x000fe400078e00ff */
[----:B-1234-:R-:W-:Y:S05]  /*19fa0*/  CALL.REL.NOINC `($__internal_36_$__cuda_sm70_shflsync_idx_p) ;  /* 0x0000246000007944 */ /* 0x01efea0003c00000 */
[----:B------:R-:W-:Y:S01]  /*19fb0*/  MOV R4, R195 ;  /* 0x000000c300047202 */ /* 0x000fe20000000f00 */
[----:B------:R-:W-:-:S05]  /*19fc0*/  BRA `(.L_x_2216) ;  /* 0xfffed5c000007947 */ /* 0x000fca000383ffff */
.L_x_2084:
[----:B------:R-:W-:Y:S01]  /*19fd0*/  MOV R2, RZ ;  /* 0x000000ff00027202 */ /* 0x000fe20000000f00 */
[----:B------:R-:W-:Y:S01]  /*19fe0*/  IMAD.MOV.U32 R195, RZ, RZ, R20 ;  /* 0x000000ffffc37224 */ /* 0x000fe200078e0014 */
[----:B------:R-:W-:Y:S01]  /*19ff0*/  MOV R3, 0x1a020 ;  /* 0x0001a02000037802 */ /* 0x000fe20000000f00 */
[----:B------:R-:W-:Y:S02]  /*1a000*/  IMAD.MOV.U32 R221, RZ, RZ, 0x181f ;  /* 0x0000181fffdd7424 */ /* 0x000fe400078e00ff */
[----:B-1234-:R-:W-:Y:S05]  /*1a010*/  CALL.REL.NOINC `($__internal_36_$__cuda_sm70_shflsync_idx_p) ;  /* 0x000023f000007944 */ /* 0x01efea0003c00000 */
[----:B------:R-:W-:Y:S01]  /*1a020*/  ISETP.GE.AND P3, PT, R218, c[0x0][0x1d4], PT ;  /* 0x00007500da007a0c */ /* 0x000fe20003f66270 */
[----:B------:R-:W-:Y:S01]  /*1a030*/  IMAD.MOV.U32 R221, RZ, RZ, 0x181f ;  /* 0x0000181fffdd7424 */ /* 0x000fe200078e00ff */
[----:B------:R-:W-:Y:S02]  /*1a040*/  IADD3 R6, P0, R195, R29, RZ ;  /* 0x0000001dc3067210 */ /* 0x000fe40007f1e0ff */
[----:B------:R-:W-:Y:S02]  /*1a050*/  ISETP.GE.AND P2, PT, R224, c[0x0][0x1d4], PT ;  /* 0x00007500e0007a0c */ /* 0x000fe40003f46270 */
[----:B------:R-:W-:Y:S01]  /*1a060*/  ISETP.GE.AND P1, PT, R223, c[0x0][0x1d4], PT ;  /* 0x00007500df007a0c */ /* 0x000fe20003f26270 */
[C---:B------:R-:W-:Y:S01]  /*1a070*/  IMAD.X R7, R4.reuse, 0x1, R21, P0 ;  /* 0x0000000104077824 */ /* 0x040fe200000e0615 */
[C---:B------:R-:W-:Y:S02]  /*1a080*/  IADD3 R2, P0, R195.reuse, R30, RZ ;  /* 0x0000001ec3027210 */ /* 0x040fe40007f1e0ff */
[----:B------:R-:W-:Y:S02]  /*1a090*/  SEL R12, RZ, 0x10, P3 ;  /* 0x00000010ff0c7807 */ /* 0x000fe40001800000 */
[----:B------:R-:W-:Y:S01]  /*1a0a0*/  SEL R15, RZ, 0x10, P2 ;  /* 0x00000010ff0f7807 */ /* 0x000fe20001000000 */
[----:B------:R-:W-:Y:S01]  /*1a0b0*/  @!PT LDS RZ, [RZ] ;  /* 0x00000000fffff984 */ /* 0x000fe20000000800 */
[----:B------:R-:W-:Y:S01]  /*1a0c0*/  @!PT LDS RZ, [RZ] ;  /* 0x00000000fffff984 */ /* 0x000fe20000000800 */
[----:B------:R-:W-:Y:S01]  /*1a0d0*/  @!PT LDS RZ, [RZ] ;  /* 0x00000000fffff984 */ /* 0x000fe20000000800 */
[----:B------:R1:W-:Y:S01]  /*1a0e0*/  LDGSTS.E.BYPASS.LTC128B.128 [R215+0x100], [R6.64], !P3 ;  /* 0x0010000006d77fae */ /* 0x0003e2000d901d46 */
[C---:B------:R-:W-:Y:S01]  /*1a0f0*/  IMAD.X R3, R4.reuse, 0x1, R22, P0 ;  /* 0x0000000104037824 */ /* 0x040fe200000e0616 */
[----:B------:R-:W-:Y:S04]  /*1a100*/  SEL R14, RZ, 0x10, P1 ;  /* 0x00000010ff0e7807 */ /* 0x000fe80000800000 */
[----:B------:R2:W-:Y:S02]  /*1a110*/  LDGSTS.E.BYPASS.LTC128B.128 [R215+0x2100], [R2.64], !P2 ;  /* 0x0210000002d77fae */ /* 0x0005e4000d101d46 */
[C---:B--2---:R-:W-:Y:S05]  /*1a120*/  IADD3 R2, P0, R195.reuse, R31, RZ ;  /* 0x0000001fc3027210 */ /* 0x044fea0007f1e0ff */
[C---:B------:R-:W-:Y:S05]  /*1a130*/  IMAD.X R3, R4.reuse, 0x1, R23, P0 ;  /* 0x0000000104037824 */ /* 0x040fea00000e0617 */
[----:B------:R2:W-:Y:S02]  /*1a140*/  LDGSTS.E.BYPASS.LTC128B.128 [R215+0x4100], [R2.64], !P1 ;  /* 0x0410000002d77fae */ /* 0x0005e4000c901d46 */
[----:B--2---:R-:W-:Y:S01]  /*1a150*/  IADD3 R2, P0, R195, R132, RZ ;  /* 0x00000084c3027210 */ /* 0x004fe20007f1e0ff */
[----:B------:R-:W-:Y:S04]  /*1a160*/  IMAD.MOV.U32 R195, RZ, RZ, R5 ;  /* 0x000000ffffc37224 */ /* 0x000fe800078e0005 */
[----:B------:R-:W-:Y:S01]  /*1a170*/  IMAD.X R3, R4, 0x1, R28, P0 ;  /* 0x0000000104037824 */ /* 0x000fe200000e061c */
[----:B------:R-:W-:Y:S04]  /*1a180*/  ISETP.GE.AND P0, PT, R225, c[0x0][0x1d4], PT ;  /* 0x00007500e1007a0c */ /* 0x000fe80003f06270 */
[----:B------:R-:W-:Y:S09]  /*1a190*/  SEL R5, RZ, 0x10, P0 ;  /* 0x00000010ff057807 */ /* 0x000ff20000000000 */
[----:B------:R2:W-:Y:S02]  /*1a1a0*/  LDGSTS.E.BYPASS.LTC128B.128 [R215+0x6100], [R2.64], !P0 ;  /* 0x0610000002d77fae */ /* 0x0005e4000c101d46 */
[----:B--2---:R-:W-:Y:S01]  /*1a1b0*/  MOV R3, 0x1a1e0 ;  /* 0x0001a1e000037802 */ /* 0x004fe20000000f00 */
[----:B------:R-:W-:Y:S02]  /*1a1c0*/  IMAD.MOV.U32 R2, RZ, RZ, 0x1 ;  /* 0x00000001ff027424 */ /* 0x000fe400078e00ff */
[----:B-1----:R-:W-:Y:S05]  /*1a1d0*/  CALL.REL.NOINC `($__internal_36_$__cuda_sm70_shflsync_idx_p) ;  /* 0x0000223000007944 */ /* 0x002fea0003c00000 */
[----:B------:R-:W-:Y:S01]  /*1a1e0*/  MOV R2, 0x1 ;  /* 0x0000000100027802 */ /* 0x000fe20000000f00 */
[----:B------:R-:W-:Y:S01]  /*1a1f0*/  IMAD.MOV.U32 R4, RZ, RZ, R195 ;  /* 0x000000ffff047224 */ /* 0x000fe200078e00c3 */
[----:B------:R-:W-:Y:S01]  /*1a200*/  MOV R221, 0x181f ;  /* 0x0000181f00dd7802 */ /* 0x000fe20000000f00 */
[----:B------:R-:W-:Y:S01]  /*1a210*/  IMAD.MOV.U32 R195, RZ, RZ, R20 ;  /* 0x000000ffffc37224 */ /* 0x000fe200078e0014 */
[----:B------:R-:W-:Y:S02]  /*1a220*/  MOV R3, 0x1a240 ;  /* 0x0001a24000037802 */ /* 0x000fe40000000f00 */
[----:B------:R-:W-:Y:S05]  /*1a230*/  CALL.REL.NOINC `($__internal_36_$__cuda_sm70_shflsync_idx_p) ;  /* 0x000021d000007944 */ /* 0x000fea0003c00000 */
[----:B------:R-:W-:Y:S01]  /*1a240*/  MOV R0, R195 ;  /* 0x000000c300007202 */ /* 0x000fe20000000f00 */
[----:B------:R-:W-:-:S05]  /*1a250*/  BRA `(.L_x_2217) ;  /* 0xfffed4d000007947 */ /* 0x000fca000383ffff */
.L_x_2087:
[----:B------:R-:W-:Y:S01]  /*1a260*/  MOV R2, RZ ;  /* 0x000000ff00027202 */ /* 0x000fe20000000f00 */
[----:B------:R-:W-:Y:S01]  /*1a270*/  IMAD.MOV.U32 R195, RZ, RZ, R133 ;  /* 0x000000ffffc37224 */ /* 0x000fe200078e0085 */
[----:B------:R-:W-:Y:S01]  /*1a280*/  MOV R3, 0x1a2b0 ;  /* 0x0001a2b000037802 */ /* 0x000fe20000000f00 */
[----:B------:R-:W-:Y:S02]  /*1a290*/  IMAD.MOV.U32 R221, RZ, RZ, 0x181f ;  /* 0x0000181fffdd7424 */ /* 0x000fe400078e00ff */
[----:B------:R-:W-:Y:S05]  /*1a2a0*/  CALL.REL.NOINC `($__internal_36_$__cuda_sm70_shflsync_idx_p) ;  /* 0x0000216000007944 */ /* 0x000fea0003c00000 */
[----:B------:R-:W-:Y:S01]  /*1a2b0*/  MOV R132, R195 ;  /* 0x000000c300847202 */ /* 0x000fe20000000f00 */
[----:B------:R-:W-:-:S05]  /*1a2c0*/  BRA `(.L_x_2218) ;  /* 0xfffee5a000007947 */ /* 0x000fca000383ffff */
.L_x_2088:
[----:B------:R-:W-:Y:S01]  /*1a2d0*/  MOV R2, RZ ;  /* 0x000000ff00027202 */ /* 0x000fe20000000f00 */
[----:B------:R-:W-:Y:S01]  /*1a2e0*/  IMAD.MOV.U32 R195, RZ, RZ, R170 ;  /* 0x000000ffffc37224 */ /* 0x000fe200078e00aa */
[----:B------:R-:W-:Y:S01]  /*1a2f0*/  MOV R3, 0x1a320 ;  /* 0x0001a32000037802 */ /* 0x000fe20000000f00 */
[----:B------:R-:W-:Y:S02]  /*1a300*/  IMAD.MOV.U32 R221, RZ, RZ, 0x181f ;  /* 0x0000181fffdd7424 */ /* 0x000fe400078e00ff */
[----:B-12---:R-:W-:Y:S05]  /*1a310*/  CALL.REL.NOINC `($__internal_36_$__cuda_sm70_shflsync_idx_p) ;  /* 0x000020f000007944 */ /* 0x006fea0003c00000 */
[----:B------:R-:W-:Y:S01]  /*1a320*/  ISETP.GE.AND P3, PT, R218, c[0x0][0x1d4], PT ;  /* 0x00007500da007a0c */ /* 0x000fe20003f66270 */
[----:B------:R-:W-:Y:S01]  /*1a330*/  IMAD.MOV.U32 R221, RZ, RZ, 0x181f ;  /* 0x0000181fffdd7424 */ /* 0x000fe200078e00ff */
[----:B------:R-:W-:Y:S02]  /*1a340*/  IADD3 R168, P0, R195, R177, RZ ;  /* 0x000000b1c3a87210 */ /* 0x000fe40007f1e0ff */
[----:B------:R-:W-:Y:S02]  /*1a350*/  ISETP.GE.AND P2, PT, R224, c[0x0][0x1d4], PT ;  /* 0x00007500e0007a0c */ /* 0x000fe40003f46270 */
[----:B------:R-:W-:Y:S01]  /*1a360*/  ISETP.GE.AND P1, PT, R223, c[0x0][0x1d4], PT ;  /* 0x00007500df007a0c */ /* 0x000fe20003f26270 */
[C---:B------:R-:W-:Y:S01]  /*1a370*/  IMAD.X R169, R132.reuse, 0x1, R171, P0 ;  /* 0x0000000184a97824 */ /* 0x040fe200000e06ab */
[C---:B------:R-:W-:Y:S02]  /*1a380*/  IADD3 R2, P0, R195.reuse, R178, RZ ;  /* 0x000000b2c3027210 */ /* 0x040fe40007f1e0ff */
[----:B------:R-:W-:Y:S03]  /*1a390*/  SEL R173, RZ, 0x10, P1 ;  /* 0x00000010ffad7807 */ /* 0x000fe60000800000 */
[----:B------:R-:W-:Y:S01]  /*1a3a0*/  @!PT LDS RZ, [RZ] ;  /* 0x00000000fffff984 */ /* 0x000fe20000000800 */
[----:B------:R-:W-:Y:S01]  /*1a3b0*/  @!PT LDS RZ, [RZ] ;  /* 0x00000000fffff984 */ /* 0x000fe20000000800 */
[----:B------:R-:W-:Y:S01]  /*1a3c0*/  @!PT LDS RZ, [RZ] ;  /* 0x00000000fffff984 */ /* 0x000fe20000000800 */
[----:B------:R1:W-:Y:S01]  /*1a3d0*/  LDGSTS.E.BYPASS.LTC128B.128 [R215+0x8100], [R168.64], !P3 ;  /* 0x08100000a8d77fae */ /* 0x0003e2000d901d46 */
[C---:B------:R-:W-:Y:S05]  /*1a3e0*/  IMAD.X R3, R132.reuse, 0x1, R174, P0 ;  /* 0x0000000184037824 */ /* 0x040fea00000e06ae */
[----:B------:R2:W-:Y:S01]  /*1a3f0*/  LDGSTS.E.BYPASS.LTC128B.128 [R215+0xa100], [R2.64], !P2 ;  /* 0x0a10000002d77fae */ /* 0x0005e2000d101d46 */
[----:B-1----:R-:W-:Y:S02]  /*1a400*/  SEL R168, RZ, 0x10, P3 ;  /* 0x00000010ffa87807 */ /* 0x002fe40001800000 */
[C---:B--2---:R-:W-:Y:S05]  /*1a410*/  IADD3 R2, P0, R195.reuse, R179, RZ ;  /* 0x000000b3c3027210 */ /* 0x044fea0007f1e0ff */
[C---:B------:R-:W-:Y:S05]  /*1a420*/  IMAD.X R3, R132.reuse, 0x1, R175, P0 ;  /* 0x0000000184037824 */ /* 0x040fea00000e06af */
[----:B------:R1:W-:Y:S02]  /*1a430*/  LDGSTS.E.BYPASS.LTC128B.128 [R215+0xc100], [R2.64], !P1 ;  /* 0x0c10000002d77fae */ /* 0x0003e4000c901d46 */
[----:B-1----:R-:W-:Y:S01]  /*1a440*/  IADD3 R2, P0, R195, R180, RZ ;  /* 0x000000b4c3027210 */ /* 0x002fe20007f1e0ff */
[----:B------:R-:W-:Y:S01]  /*1a450*/  IMAD.MOV.U32 R195, RZ, RZ, R133 ;  /* 0x000000ffffc37224 */ /* 0x000fe200078e0085 */
[----:B------:R-:W-:Y:S03]  /*1a460*/  SEL R133, RZ, 0x10, P2 ;  /* 0x00000010ff857807 */ /* 0x000fe60001000000 */
[----:B------:R-:W-:Y:S01]  /*1a470*/  IMAD.X R3, R132, 0x1, R176, P0 ;  /* 0x0000000184037824 */ /* 0x000fe200000e06b0 */
[----:B------:R-:W-:Y:S04]  /*1a480*/  ISETP.GE.AND P0, PT, R225, c[0x0][0x1d4], PT ;  /* 0x00007500e1007a0c */ /* 0x000fe80003f06270 */
[----:B------:R-:W-:Y:S09]  /*1a490*/  SEL R172, RZ, 0x10, P0 ;  /* 0x00000010ffac7807 */ /* 0x000ff20000000000 */
[----:B------:R1:W-:Y:S02]  /*1a4a0*/  LDGSTS.E.BYPASS.LTC128B.128 [R215+0xe100], [R2.64], !P0 ;  /* 0x0e10000002d77fae */ /* 0x0003e4000c101d46 */
[----:B-1----:R-:W-:Y:S01]  /*1a4b0*/  MOV R3, 0x1a4e0 ;  /* 0x0001a4e000037802 */ /* 0x002fe20000000f00 */
[----:B------:R-:W-:Y:S02]  /*1a4c0*/  IMAD.MOV.U32 R2, RZ, RZ, 0x1 ;  /* 0x00000001ff027424 */ /* 0x000fe400078e00ff */
[----:B------:R-:W-:Y:S05]  /*1a4d0*/  CALL.REL.NOINC `($__internal_36_$__cuda_sm70_shflsync_idx_p) ;  /* 0x00001f3000007944 */ /* 0x000fea0003c00000 */
        /* <DEDUP_REMOVED lines=8> */
.L_x_2089:
[----:B------:R-:W-:Y:S01]  /*1a560*/  MOV R2, RZ ;  /* 0x000000ff00027202 */ /* 0x000fe20000000f00 */
[----:B------:R-:W-:Y:S01]  /*1a570*/  IMAD.MOV.U32 R195, RZ, RZ, R132 ;  /* 0x000000ffffc37224 */ /* 0x000fe200078e0084 */
[----:B------:R-:W-:Y:S01]  /*1a580*/  MOV R3, 0x1a5b0 ;  /* 0x0001a5b000037802 */ /* 0x000fe20000000f00 */
[----:B------:R-:W-:Y:S02]  /*1a590*/  IMAD.MOV.U32 R221, RZ, RZ, 0x1c1f ;  /* 0x00001c1fffdd7424 */ /* 0x000fe400078e00ff */
[----:B------:R-:W-:Y:S05]  /*1a5a0*/  CALL.REL.NOINC `($__internal_36_$__cuda_sm70_shflsync_idx_p) ;  /* 0x00001e6000007944 */ /* 0x000fea0003c00000 */
[----:B------:R-:W-:Y:S01]  /*1a5b0*/  MOV R3, R195 ;  /* 0x000000c300037202 */ /* 0x000fe20000000f00 */
[----:B------:R-:W-:-:S05]  /*1a5c0*/  BRA `(.L_x_2220) ;  /* 0xfffee70000007947 */ /* 0x000fca000383ffff */
.L_x_2094:
[----:B------:R-:W-:Y:S01]  /*1a5d0*/  MOV R2, 0x1 ;  /* 0x0000000100027802 */ /* 0x000fe20000000f00 */
[----:B------:R-:W-:Y:S01]  /*1a5e0*/  IMAD.MOV.U32 R195, RZ, RZ, R132 ;  /* 0x000000ffffc37224 */ /* 0x000fe200078e0084 */
[----:B------:R-:W-:Y:S01]  /*1a5f0*/  MOV R3, 0x1a620 ;  /* 0x0001a62000037802 */ /* 0x000fe20000000f00 */
[----:B------:R-:W-:Y:S02]  /*1a600*/  IMAD.MOV.U32 R221, RZ, RZ, 0x1c1f ;  /* 0x00001c1fffdd7424 */ /* 0x000fe400078e00ff */
[----:B-1----:R-:W-:Y:S05]  /*1a610*/  CALL.REL.NOINC `($__internal_36_$__cuda_sm70_shflsync_idx_p) ;  /* 0x00001df000007944 */ /* 0x002fea0003c00000 */
[----:B------:R-:W-:Y:S01]  /*1a620*/  MOV R3, R195 ;  /* 0x000000c300037202 */ /* 0x000fe20000000f00 */
[----:B------:R-:W-:-:S05]  /*1a630*/  BRA `(.L_x_2221) ;  /* 0xfffeeba000007947 */ /* 0x000fca000383ffff */
.L_x_2099:
[----:B------:R-:W-:Y:S02]  /*1a640*/  MOV R0, 0x2 ;  /* 0x0000000200007802 */ /* 0x000fe40000000f00 */
[----:B------:R-:W-:Y:S02]  /*1a650*/  MOV R2, 0x1a670 ;  /* 0x0001a67000027802 */ /* 0x000fe40000000f00 */
[----:B------:R-:W-:Y:S05]  /*1a660*/  CALL.REL.NOINC `($__internal_35_$__cuda_sm70_shflsync_bfly_p) ;  /* 0x00001d4000007944 */ /* 0x000fea0003c00000 */
[----:B------:R-:W-:-:S05]  /*1a670*/  BRA `(.L_x_2222) ;  /* 0xfffef26000007947 */ /* 0x000fca000383ffff */
.L_x_2100:
        /* <DEDUP_REMOVED lines=10> */
[----:B------:R-:W-:Y:S02]  /*1a720*/  MOV R2, 0x1a740 ;  /* 0x0001a74000027802 */ /* 0x000fe40000000f00 */
[----:B------:R-:W-:Y:S05]  /*1a730*/  CALL.REL.NOINC `($__internal_35_$__cuda_sm70_shflsync_bfly_p) ;  /* 0x00001c7000007944 */ /* 0x000fea0003c00000 */
[----:B------:R-:W-:-:S05]  /*1a740*/  BRA `(.L_x_2223) ;  /* 0xfffef20000007947 */ /* 0x000fca000383ffff */
.L_x_2109:
[----:B------:R-:W-:Y:S01]  /*1a750*/  MOV R2, RZ ;  /* 0x000000ff00027202 */ /* 0x000fe20000000f00 */
[----:B------:R-:W-:Y:S01]  /*1a760*/  IMAD.MOV.U32 R195, RZ, RZ, R5 ;  /* 0x000000ffffc37224 */ /* 0x000fe200078e0005 */
[----:B------:R-:W-:Y:S01]  /*1a770*/  MOV R3, 0x1a7a0 ;  /* 0x0001a7a000037802 */ /* 0x000fe20000000f00 */
[----:B------:R-:W-:Y:S02]  /*1a780*/  IMAD.MOV.U32 R221, RZ, RZ, 0x181f ;  /* 0x0000181fffdd7424 */ /* 0x000fe400078e00ff */
[----:B-1234-:R-:W-:Y:S05]  /*1a790*/  CALL.REL.NOINC `($__internal_36_$__cuda_sm70_shflsync_idx_p) ;  /* 0x00001c7000007944 */ /* 0x01efea0003c00000 */
[----:B------:R-:W-:Y:S01]  /*1a7a0*/  MOV R4, R195 ;  /* 0x000000c300047202 */ /* 0x000fe20000000f00 */
[----:B------:R-:W-:-:S05]  /*1a7b0*/  BRA `(.L_x_2224) ;  /* 0xffff12f000007947 */ /* 0x000fca000383ffff */
.L_x_2110:
        /* <DEDUP_REMOVED lines=41> */
.L_x_2113:
[----:B------:R-:W-:Y:S01]  /*1aa50*/  MOV R2, RZ ;  /* 0x000000ff00027202 */ /* 0x000fe20000000f00 */
[----:B------:R-:W-:Y:S01]  /*1aa60*/  IMAD.MOV.U32 R195, RZ, RZ, R133 ;  /* 0x000000ffffc37224 */ /* 0x000fe200078e0085 */
[----:B------:R-:W-:Y:S01]  /*1aa70*/  MOV R3, 0x1aaa0 ;  /* 0x0001aaa000037802 */ /* 0x000fe20000000f00 */
[----:B------:R-:W-:Y:S02]  /*1aa80*/  IMAD.MOV.U32 R221, RZ, RZ, 0x181f ;  /* 0x0000181fffdd7424 */ /* 0x000fe400078e00ff */
[----:B------:R-:W-:Y:S05]  /*1aa90*/  CALL.REL.NOINC `($__internal_36_$__cuda_sm70_shflsync_idx_p) ;  /* 0x0000197000007944 */ /* 0x000fea0003c00000 */
[----:B------:R-:W-:Y:S01]  /*1aaa0*/  MOV R132, R195 ;  /* 0x000000c300847202 */ /* 0x000fe20000000f00 */
[----:B------:R-:W-:-:S05]  /*1aab0*/  BRA `(.L_x_2226) ;  /* 0xffff22d000007947 */ /* 0x000fca000383ffff */
.L_x_2114:
        /* <DEDUP_REMOVED lines=41> */
.L_x_2115:
[----:B------:R-:W-:Y:S02]  /*1ad50*/  MOV R0, 0x2 ;  /* 0x0000000200007802 */ /* 0x000fe40000000f00 */
[----:B------:R-:W-:Y:S02]  /*1ad60*/  MOV R2, 0x1ad80 ;  /* 0x0001ad8000027802 */ /* 0x000fe40000000f00 */
[----:B------:R-:W-:Y:S05]  /*1ad70*/  CALL.REL.NOINC `($__internal_35_$__cuda_sm70_shflsync_bfly_p) ;  /* 0x0000163000007944 */ /* 0x000fea0003c00000 */
[----:B------:R-:W-:-:S05]  /*1ad80*/  BRA `(.L_x_2228) ;  /* 0xffff259000007947 */ /* 0x000fca000383ffff */
.L_x_2116:
        /* <DEDUP_REMOVED lines=13> */
.L_x_2119:
[----:B------:R-:W-:Y:S01]  /*1ae60*/  MOV R2, RZ ;  /* 0x000000ff00027202 */ /* 0x000fe20000000f00 */
[----:B------:R-:W-:Y:S01]  /*1ae70*/  IMAD.MOV.U32 R195, RZ, RZ, R4 ;  /* 0x000000ffffc37224 */ /* 0x000fe200078e0004 */
[----:B------:R-:W-:Y:S01]  /*1ae80*/  MOV R3, 0x1aeb0 ;  /* 0x0001aeb000037802 */ /* 0x000fe20000000f00 */
[----:B------:R-:W-:Y:S02]  /*1ae90*/  IMAD.MOV.U32 R221, RZ, RZ, 0x181f ;  /* 0x0000181fffdd7424 */ /* 0x000fe400078e00ff */
[----:B-1234-:R-:W-:Y:S05]  /*1aea0*/  CALL.REL.NOINC `($__internal_36_$__cuda_sm70_shflsync_idx_p) ;  /* 0x0000156000007944 */ /* 0x01efea0003c00000 */
[----:B------:R-:W-:Y:S01]  /*1aeb0*/  MOV R2, R195 ;  /* 0x000000c300027202 */ /* 0x000fe20000000f00 */
[----:B------:R-:W-:-:S05]  /*1aec0*/  BRA `(.L_x_2230) ;  /* 0xffff444000007947 */ /* 0x000fca000383ffff */
.L_x_2122:
[----:B------:R-:W-:Y:S01]  /*1aed0*/  MOV R2, RZ ;  /* 0x000000ff00027202 */ /* 0x000fe20000000f00 */
[----:B------:R-:W-:Y:S01]  /*1aee0*/  IMAD.MOV.U32 R195, RZ, RZ, R133 ;  /* 0x000000ffffc37224 */ /* 0x000fe200078e0085 */
[----:B------:R-:W-:Y:S01]  /*1aef0*/  MOV R3, 0x1af20 ;  /* 0x0001af2000037802 */ /* 0x000fe20000000f00 */
[----:B------:R-:W-:Y:S02]  /*1af00*/  IMAD.MOV.U32 R221, RZ, RZ, 0x181f ;  /* 0x0000181fffdd7424 */ /* 0x000fe400078e00ff */
[----:B------:R-:W-:Y:S05]  /*1af10*/  CALL.REL.NOINC `($__internal_36_$__cuda_sm70_shflsync_idx_p) ;  /* 0x000014f000007944 */ /* 0x000fea0003c00000 */
[----:B------:R-:W-:Y:S01]  /*1af20*/  MOV R132, R195 ;  /* 0x000000c300847202 */ /* 0x000fe20000000f00 */
[----:B------:R-:W-:-:S05]  /*1af30*/  BRA `(.L_x_2231) ;  /* 0xffff566000007947 */ /* 0x000fca000383ffff */
.L_x_2123:
[----:B------:R-:W-:Y:S01]  /*1af40*/  MOV R2, RZ ;  /* 0x000000ff00027202 */ /* 0x000fe20000000f00 */
[----:B------:R-:W-:Y:S01]  /*1af50*/  IMAD.MOV.U32 R195, RZ, RZ, R170 ;  /* 0x000000ffffc37224 */ /* 0x000fe200078e00aa */
[----:B------:R-:W-:Y:S01]  /*1af60*/  MOV R3, 0x1af90 ;  /* 0x0001af9000037802 */ /* 0x000fe20000000f00 */
[----:B------:R-:W-:Y:S02]  /*1af70*/  IMAD.MOV.U32 R221, RZ, RZ, 0x181f ;  /* 0x0000181fffdd7424 */ /* 0x000fe400078e00ff */
[----:B-12---:R-:W-:Y:S05]  /*1af80*/  CALL.REL.NOINC `($__internal_36_$__cuda_sm70_shflsync_idx_p) ;  /* 0x0000148000007944 */ /* 0x006fea0003c00000 */
[----:B------:R-:W-:Y:S01]  /*1af90*/  IADD3 R2, -R214, 0x10, RZ ;  /* 0x00000010d6027810 */ /* 0x000fe20007ffe1ff */
[----:B------:R-:W-:Y:S03]  /*1afa0*/  IMAD.MOV.U32 R221, RZ, RZ, 0x181f ;  /* 0x0000181fffdd7424 */ /* 0x000fe600078e00ff */
        /* <DEDUP_REMOVED lines=8> */
[----:B------:R1:W-:Y:S01]  /*1b030*/  LDGSTS.E.BYPASS.LTC128B.128.ZFILL [R215+0x8100], [R2.64], P0 ;  /* 0x0810000002d77fae */ /* 0x0003e20008141d46 */
[C---:B------:R-:W-:Y:S05]  /*1b040*/  IADD3 R168, P0, R195.reuse, R176, RZ ;  /* 0x000000b0c3a87210 */ /* 0x040fea0007f1e0ff */
[C---:B------:R-:W-:Y:S05]  /*1b050*/  IMAD.X R169, R132.reuse, 0x1, R172, P0 ;  /* 0x0000000184a97824 */ /* 0x040fea00000e06ac */
[----:B------:R2:W-:Y:S01]  /*1b060*/  LDGSTS.E.BYPASS.LTC128B.128 [R215+0xa100], [R168.64], !P5 ;  /* 0x0a100000a8d77fae */ /* 0x0005e2000e901d46 */
[C---:B-1----:R-:W-:Y:S05]  /*1b070*/  IADD3 R2, P0, R195.reuse, R177, RZ ;  /* 0x000000b1c3027210 */ /* 0x042fea0007f1e0ff */
[C---:B------:R-:W-:Y:S05]  /*1b080*/  IMAD.X R3, R132.reuse, 0x1, R173, P0 ;  /* 0x0000000184037824 */ /* 0x040fea00000e06ad */
[----:B------:R1:W-:Y:S02]  /*1b090*/  LDGSTS.E.BYPASS.LTC128B.128 [R215+0xc100], [R2.64], !P4 ;  /* 0x0c10000002d77fae */ /* 0x0003e4000e101d46 */
[----:B-1----:R-:W-:Y:S01]  /*1b0a0*/  IADD3 R2, P0, R195, R178, RZ ;  /* 0x000000b2c3027210 */ /* 0x002fe20007f1e0ff */
[----:B------:R-:W-:Y:S04]  /*1b0b0*/  IMAD.MOV.U32 R195, RZ, RZ, R133 ;  /* 0x000000ffffc37224 */ /* 0x000fe800078e0085 */
[----:B------:R-:W-:Y:S05]  /*1b0c0*/  IMAD.X R3, R132, 0x1, R174, P0 ;  /* 0x0000000184037824 */ /* 0x000fea00000e06ae */
[----:B------:R1:W-:Y:S02]  /*1b0d0*/  LDGSTS.E.BYPASS.LTC128B.128 [R215+0xe100], [R2.64], !P3 ;  /* 0x0e10000002d77fae */ /* 0x0003e4000d901d46 */
[----:B-1----:R-:W-:Y:S01]  /*1b0e0*/  MOV R3, 0x1b110 ;  /* 0x0001b11000037802 */ /* 0x002fe20000000f00 */
[----:B------:R-:W-:Y:S02]  /*1b0f0*/  IMAD.MOV.U32 R2, RZ, RZ, 0x1 ;  /* 0x00000001ff027424 */ /* 0x000fe400078e00ff */
[----:B--2---:R-:W-:Y:S05]  /*1b100*/  CALL.REL.NOINC `($__internal_36_$__cuda_sm70_shflsync_idx_p) ;  /* 0x0000130000007944 */ /* 0x004fea0003c00000 */
        /* <DEDUP_REMOVED lines=8> */
.L_x_2124:
[----:B------:R-:W-:Y:S01]  /*1b190*/  MOV R2, RZ ;  /* 0x000000ff00027202 */ /* 0x000fe20000000f00 */
[----:B------:R-:W-:Y:S01]  /*1b1a0*/  IMAD.MOV.U32 R195, RZ, RZ, R132 ;  /* 0x000000ffffc37224 */ /* 0x000fe200078e0084 */
[----:B------:R-:W-:Y:S01]  /*1b1b0*/  MOV R3, 0x1b1e0 ;  /* 0x0001b1e000037802 */ /* 0x000fe20000000f00 */
[----:B------:R-:W-:Y:S02]  /*1b1c0*/  IMAD.MOV.U32 R221, RZ, RZ, 0x1c1f ;  /* 0x00001c1fffdd7424 */ /* 0x000fe400078e00ff */
[----:B------:R-:W-:Y:S05]  /*1b1d0*/  CALL.REL.NOINC `($__internal_36_$__cuda_sm70_shflsync_idx_p) ;  /* 0x0000123000007944 */ /* 0x000fea0003c00000 */
[----:B------:R-:W-:Y:S01]  /*1b1e0*/  MOV R3, R195 ;  /* 0x000000c300037202 */ /* 0x000fe20000000f00 */
[----:B------:R-:W-:-:S05]  /*1b1f0*/  BRA `(.L_x_2233) ;  /* 0xffff571000007947 */ /* 0x000fca000383ffff */
.L_x_2129:
[----:B------:R-:W-:Y:S01]  /*1b200*/  MOV R2, 0x1 ;  /* 0x0000000100027802 */ /* 0x000fe20000000f00 */
[----:B------:R-:W-:Y:S01]  /*1b210*/  IMAD.MOV.U32 R195, RZ, RZ, R132 ;  /* 0x000000ffffc37224 */ /* 0x000fe200078e0084 */
[----:B------:R-:W-:Y:S01]  /*1b220*/  MOV R3, 0x1b250 ;  /* 0x0001b25000037802 */ /* 0x000fe20000000f00 */
[----:B------:R-:W-:Y:S02]  /*1b230*/  IMAD.MOV.U32 R221, RZ, RZ, 0x1c1f ;  /* 0x00001c1fffdd7424 */ /* 0x000fe400078e00ff */
[----:B-1----:R-:W-:Y:S05]  /*1b240*/  CALL.REL.NOINC `($__internal_36_$__cuda_sm70_shflsync_idx_p) ;  /* 0x000011c000007944 */ /* 0x002fea0003c00000 */
[----:B------:R-:W-:Y:S01]  /*1b250*/  MOV R3, R195 ;  /* 0x000000c300037202 */ /* 0x000fe20000000f00 */
[----:B------:R-:W-:-:S05]  /*1b260*/  BRA `(.L_x_2234) ;  /* 0xffff5bb000007947 */ /* 0x000fca000383ffff */
.L_x_2134:
[----:B------:R-:W-:Y:S02]  /*1b270*/  MOV R0, 0x2 ;  /* 0x0000000200007802 */ /* 0x000fe40000000f00 */
[----:B------:R-:W-:Y:S02]  /*1b280*/  MOV R2, 0x1b2a0 ;  /* 0x0001b2a000027802 */ /* 0x000fe40000000f00 */
[----:B------:R-:W-:Y:S05]  /*1b290*/  CALL.REL.NOINC `($__internal_35_$__cuda_sm70_shflsync_bfly_p) ;  /* 0x0000111000007944 */ /* 0x000fea0003c00000 */
[----:B------:R-:W-:-:S05]  /*1b2a0*/  BRA `(.L_x_2235) ;  /* 0xffff627000007947 */ /* 0x000fca000383ffff */
.L_x_2135:
        /* <DEDUP_REMOVED lines=10> */
[----:B------:R-:W-:Y:S03]  /*1b350*/  MOV R2, 0x1b380 ;  /* 0x0001b38000027802 */ /* 0x000fe60000000f00 */
[----:B------:R-:W-:Y:S02]  /*1b360*/  IMAD.MOV.U32 R132, RZ, RZ, R4 ;  /* 0x000000ffff847224 */ /* 0x000fe400078e0004 */
[----:B------:R-:W-:Y:S05]  /*1b370*/  CALL.REL.NOINC `($__internal_35_$__cuda_sm70_shflsync_bfly_p) ;  /* 0x0000103000007944 */ /* 0x000fea0003c00000 */
[----:B------:R-:W-:-:S05]  /*1b380*/  BRA `(.L_x_2236) ;  /* 0xffff620000007947 */ /* 0x000fca000383ffff */
.L_x_2137:
[----:B------:R-:W-:Y:S01]  /*1b390*/  IMAD.MOV.U32 R132, RZ, RZ, R222 ;  /* 0x000000ffff847224 */ /* 0x000fe200078e00de */
[----:B------:R-:W-:-:S02]  /*1b3a0*/  MOV R0, 0x2 ;  /* 0x0000000200007802 */ /* 0x000fc40000000f00 */
[----:B------:R-:W-:Y:S02]  /*1b3b0*/  MOV R2, 0x1b3d0 ;  /* 0x0001b3d000027802 */ /* 0x000fe40000000f00 */
[----:B------:R-:W-:Y:S05]  /*1b3c0*/  CALL.REL.NOINC `($__internal_35_$__cuda_sm70_shflsync_bfly_p) ;  /* 0x00000fe000007944 */ /* 0x000fea0003c00000 */
[----:B------:R-:W-:Y:S05]  /*1b3d0*/  BRA `(.L_x_2237) ;  /* 0xffff7e5000007947 */ /* 0x000fea000383ffff */
.L_x_2138:
[----:B------:R-:W-:Y:S01]  /*1b3e0*/  IMAD.MOV.U32 R132, RZ, RZ, R4 ;  /* 0x000000ffff847224 */ /* 0x000fe200078e0004 */
[----:B------:R-:W-:Y:S02]  /*1b3f0*/  MOV R0, 0x1 ;  /* 0x0000000100007802 */ /* 0x000fe40000000f00 */
[----:B------:R-:W-:Y:S02]  /*1b400*/  MOV R2, 0x1b420 ;  /* 0x0001b42000027802 */ /* 0x000fe40000000f00 */
[----:B-1----:R-:W-:Y:S05]  /*1b410*/  CALL.REL.NOINC `($__internal_35_$__cuda_sm70_shflsync_bfly_p) ;  /* 0x00000f9000007944 */ /* 0x002fea0003c00000 */
[----:B------:R-:W-:Y:S01]  /*1b420*/  FADD.FTZ R4, R4, R0 ;  /* 0x0000000004047221 */ /* 0x000fe20000010000 */
[----:B------:R-:W-:Y:S02]  /*1b430*/  MOV R132, R220 ;  /* 0x000000dc00847202 */ /* 0x000fe40000000f00 */
[----:B------:R-:W-:Y:S02]  /*1b440*/  MOV R0, 0x2 ;  /* 0x0000000200007802 */ /* 0x000fe40000000f00 */
[----:B------:R-:W-:Y:S02]  /*1b450*/  MOV R2, 0x1b470 ;  /* 0x0001b47000027802 */ /* 0x000fe40000000f00 */
[----:B------:R-:W-:Y:S05]  /*1b460*/  CALL.REL.NOINC `($__internal_35_$__cuda_sm70_shflsync_bfly_p) ;  /* 0x00000f4000007944 */ /* 0x000fea0003c00000 */
[----:B------:R-:W-:Y:S01]  /*1b470*/  FADD.FTZ R5, R220, R0 ;  /* 0x00000000dc057221 */ /* 0x000fe20000010000 */
[----:B------:R-:W-:Y:S02]  /*1b480*/  MOV R0, 0x1 ;  /* 0x0000000100007802 */ /* 0x000fe40000000f00 */
[----:B------:R-:W-:-:S02]  /*1b490*/  MOV R2, 0x1b4c0 ;  /* 0x0001b4c000027802 */ /* 0x000fc40000000f00 */
[----:B------:R-:W-:Y:S02]  /*1b4a0*/  MOV R132, R5 ;  /* 0x0000000500847202 */ /* 0x000fe40000000f00 */
[----:B------:R-:W-:Y:S05]  /*1b4b0*/  CALL.REL.NOINC `($__internal_35_$__cuda_sm70_shflsync_bfly_p) ;  /* 0x00000ef000007944 */ /* 0x000fea0003c00000 */
[----:B------:R-:W-:Y:S01]  /*1b4c0*/  MOV R3, R0 ;  /* 0x0000000000037202 */ /* 0x000fe20000000f00 */
[----:B------:R-:W-:Y:S05]  /*1b4d0*/  BRA `(.L_x_2238) ;  /* 0xffff7dc000007947 */ /* 0x000fea000383ffff */
.L_x_2145:
[----:B--234-:R-:W-:Y:S01]  /*1b4e0*/  IMAD.MOV.U32 R195, RZ, RZ, R5 ;  /* 0x000000ffffc37224 */ /* 0x01cfe200078e0005 */
[----:B------:R-:W-:Y:S01]  /*1b4f0*/  MOV R2, RZ ;  /* 0x000000ff00027202 */ /* 0x000fe20000000f00 */
[----:B------:R-:W-:Y:S01]  /*1b500*/  IMAD.MOV.U32 R221, RZ, RZ, 0x181f ;  /* 0x0000181fffdd7424 */ /* 0x000fe200078e00ff */
[----:B------:R-:W-:Y:S02]  /*1b510*/  MOV R3, 0x1b530 ;  /* 0x0001b53000037802 */ /* 0x000fe40000000f00 */
[----:B-1----:R-:W-:Y:S05]  /*1b520*/  CALL.REL.NOINC `($__internal_36_$__cuda_sm70_shflsync_idx_p) ;  /* 0x00000ee000007944 */ /* 0x002fea0003c00000 */
[----:B------:R-:W-:Y:S01]  /*1b530*/  MOV R4, R195 ;  /* 0x000000c300047202 */ /* 0x000fe20000000f00 */
[----:B------:R-:W-:Y:S05]  /*1b540*/  BRA `(.L_x_2239) ;  /* 0xffff994000007947 */ /* 0x000fea000383ffff */
.L_x_2146:
[----:B------:R-:W-:Y:S01]  /*1b550*/  IMAD.MOV.U32 R195, RZ, RZ, R14 ;  /* 0x000000ffffc37224 */ /* 0x000fe200078e000e */
[----:B------:R-:W-:Y:S01]  /*1b560*/  MOV R2, RZ ;  /* 0x000000ff00027202 */ /* 0x000fe20000000f00 */
[----:B------:R-:W-:Y:S01]  /*1b570*/  IMAD.MOV.U32 R221, RZ, RZ, 0x181f ;  /* 0x0000181fffdd7424 */ /* 0x000fe200078e00ff */
[----:B------:R-:W-:Y:S02]  /*1b580*/  MOV R3, 0x1b5a0 ;  /* 0x0001b5a000037802 */ /* 0x000fe40000000f00 */
[----:B-123--:R-:W-:Y:S05]  /*1b590*/  CALL.REL.NOINC `($__internal_36_$__cuda_sm70_shflsync_idx_p) ;  /* 0x00000e7000007944 */ /* 0x00efea0003c00000 */
[----:B------:R-:W-:Y:S01]  /*1b5a0*/  MOV R0, R195 ;  /* 0x000000c300007202 */ /* 0x000fe20000000f00 */
[----:B------:R-:W-:Y:S05]  /*1b5b0*/  BRA `(.L_x_2240) ;  /* 0xffff98f000007947 */ /* 0x000fea000383ffff */
.L_x_2149:
[----:B------:R-:W-:Y:S01]  /*1b5c0*/  IMAD.MOV.U32 R195, RZ, RZ, R5 ;  /* 0x000000ffffc37224 */ /* 0x000fe200078e0005 */
[----:B--2---:R-:W-:Y:S01]  /*1b5d0*/  MOV R2, 0x1 ;  /* 0x0000000100027802 */ /* 0x004fe20000000f00 */
[----:B------:R-:W-:Y:S01]  /*1b5e0*/  IMAD.MOV.U32 R221, RZ, RZ, 0x181f ;  /* 0x0000181fffdd7424 */ /* 0x000fe200078e00ff */
[----:B------:R-:W-:-:S02]  /*1b5f0*/  MOV R3, 0x1b610 ;  /* 0x0001b61000037802 */ /* 0x000fc40000000f00 */
[----:B-1-34-:R-:W-:Y:S05]  /*1b600*/  CALL.REL.NOINC `($__internal_36_$__cuda_sm70_shflsync_idx_p) ;  /* 0x00000e0000007944 */ /* 0x01afea0003c00000 */
        /* <DEDUP_REMOVED lines=8> */
.L_x_2152:
[----:B------:R-:W-:Y:S01]  /*1b690*/  IMAD.MOV.U32 R195, RZ, RZ, R5 ;  /* 0x000000ffffc37224 */ /* 0x000fe200078e0005 */
[----:B-1----:R-:W-:Y:S01]  /*1b6a0*/  MOV R2, 0x2 ;  /* 0x0000000200027802 */ /* 0x002fe20000000f00 */
[----:B------:R-:W-:Y:S01]  /*1b6b0*/  IMAD.MOV.U32 R221, RZ, RZ, 0x181f ;  /* 0x0000181fffdd7424 */ /* 0x000fe200078e00ff */
[----:B------:R-:W-:Y:S02]  /*1b6c0*/  MOV R3, 0x1b6e0 ;  /* 0x0001b6e000037802 */ /* 0x000fe40000000f00 */
[----:B--234-:R-:W-:Y:S05]  /*1b6d0*/  CALL.REL.NOINC `($__internal_36_$__cuda_sm70_shflsync_idx_p) ;  /* 0x00000d3000007944 */ /* 0x01cfea0003c00000 */
[----:B------:R-:W-:Y:S01]  /*1b6e0*/  MOV R4, R195 ;  /* 0x000000c300047202 */ /* 0x000fe20000000f00 */
[----:B------:R-:W-:Y:S05]  /*1b6f0*/  BRA `(.L_x_2242) ;  /* 0xffff9b2000007947 */ /* 0x000fea000383ffff */
.L_x_2153:
[----:B------:R-:W-:Y:S01]  /*1b700*/  IMAD.MOV.U32 R195, RZ, RZ, R14 ;  /* 0x000000ffffc37224 */ /* 0x000fe200078e000e */
[----:B-1----:R-:W-:Y:S01]  /*1b710*/  MOV R2, 0x2 ;  /* 0x0000000200027802 */ /* 0x002fe20000000f00 */
[----:B------:R-:W-:Y:S01]  /*1b720*/  IMAD.MOV.U32 R221, RZ, RZ, 0x181f ;  /* 0x0000181fffdd7424 */ /* 0x000fe200078e00ff */
[----:B------:R-:W-:Y:S02]  /*1b730*/  MOV R3, 0x1b750 ;  /* 0x0001b75000037802 */ /* 0x000fe40000000f00 */
[----:B--234-:R-:W-:Y:S05]  /*1b740*/  CALL.REL.NOINC `($__internal_36_$__cuda_sm70_shflsync_idx_p) ;  /* 0x00000cc000007944 */ /* 0x01cfea0003c00000 */
[----:B------:R-:W-:Y:S01]  /*1b750*/  MOV R0, R195 ;  /* 0x000000c300007202 */ /* 0x000fe20000000f00 */
[----:B------:R-:W-:Y:S05]  /*1b760*/  BRA `(.L_x_2243) ;  /* 0xffff9ad000007947 */ /* 0x000fea000383ffff */
.L_x_2156:
[----:B------:R-:W-:Y:S01]  /*1b770*/  IMAD.MOV.U32 R195, RZ, RZ, R5 ;  /* 0x000000ffffc37224 */ /* 0x000fe200078e0005 */
[----:B-1----:R-:W-:Y:S01]  /*1b780*/  MOV R2, 0x3 ;  /* 0x0000000300027802 */ /* 0x002fe20000000f00 */
[----:B------:R-:W-:Y:S01]  /*1b790*/  IMAD.MOV.U32 R221, RZ, RZ, 0x181f ;  /* 0x0000181fffdd7424 */ /* 0x000fe200078e00ff */
[----:B------:R-:W-:-:S02]  /*1b7a0*/  MOV R3, 0x1b7c0 ;  /* 0x0001b7c000037802 */ /* 0x000fc40000000f00 */
[----:B--234-:R-:W-:Y:S05]  /*1b7b0*/  CALL.REL.NOINC `($__internal_36_$__cuda_sm70_shflsync_idx_p) ;  /* 0x00000c5000007944 */ /* 0x01cfea0003c00000 */
        /* <DEDUP_REMOVED lines=8> */
.L_x_2158:
[----:B------:R-:W-:Y:S01]  /*1b840*/  IMAD.MOV.U32 R195, RZ, RZ, R5 ;  /* 0x000000ffffc37224 */ /* 0x000fe200078e0005 */
[----:B------:R-:W-:Y:S01]  /*1b850*/  MOV R2, RZ ;  /* 0x000000ff00027202 */ /* 0x000fe20000000f00 */
[----:B------:R-:W-:Y:S01]  /*1b860*/  IMAD.MOV.U32 R221, RZ, RZ, 0x1c1f ;  /* 0x00001c1fffdd7424 */ /* 0x000fe200078e00ff */
[----:B------:R-:W-:Y:S02]  /*1b870*/  MOV R3, 0x1b890 ;  /* 0x0001b89000037802 */ /* 0x000fe40000000f00 */
[----:B------:R-:W-:Y:S05]  /*1b880*/  CALL.REL.NOINC `($__internal_36_$__cuda_sm70_shflsync_idx_p) ;  /* 0x00000b8000007944 */ /* 0x000fea0003c00000 */
[----:B------:R-:W-:Y:S01]  /*1b890*/  MOV R4, R195 ;  /* 0x000000c300047202 */ /* 0x000fe20000000f00 */
[----:B------:R-:W-:Y:S05]  /*1b8a0*/  BRA `(.L_x_2245) ;  /* 0xffff9ef000007947 */ /* 0x000fea000383ffff */
.L_x_2159:
[----:B------:R-:W-:Y:S01]  /*1b8b0*/  IMAD.MOV.U32 R195, RZ, RZ, R12 ;  /* 0x000000ffffc37224 */ /* 0x000fe200078e000c */
[----:B------:R-:W-:Y:S01]  /*1b8c0*/  MOV R2, RZ ;  /* 0x000000ff00027202 */ /* 0x000fe20000000f00 */
[----:B------:R-:W-:Y:S01]  /*1b8d0*/  IMAD.MOV.U32 R221, RZ, RZ, 0x1c1f ;  /* 0x00001c1fffdd7424 */ /* 0x000fe200078e00ff */
[----:B------:R-:W-:Y:S02]  /*1b8e0*/  MOV R3, 0x1b900 ;  /* 0x0001b90000037802 */ /* 0x000fe40000000f00 */
[----:B-12---:R-:W-:Y:S05]  /*1b8f0*/  CALL.REL.NOINC `($__internal_36_$__cuda_sm70_shflsync_idx_p) ;  /* 0x00000b1000007944 */ /* 0x006fea0003c00000 */
[----:B------:R-:W-:Y:S01]  /*1b900*/  MOV R0, R195 ;  /* 0x000000c300007202 */ /* 0x000fe20000000f00 */
[----:B------:R-:W-:Y:S05]  /*1b910*/  BRA `(.L_x_2246) ;  /* 0xffff9ea000007947 */ /* 0x000fea000383ffff */
.L_x_2162:
        /* <DEDUP_REMOVED lines=13> */
.L_x_2166:
[----:B------:R-:W-:Y:S01]  /*1b9f0*/  IMAD.MOV.U32 R195, RZ, RZ, R5 ;  /* 0x000000ffffc37224 */ /* 0x000fe200078e0005 */
[----:B------:R-:W-:Y:S01]  /*1ba00*/  MOV R2, RZ ;  /* 0x000000ff00027202 */ /* 0x000fe20000000f00 */
[----:B------:R-:W-:Y:S01]  /*1ba10*/  IMAD.MOV.U32 R221, RZ, RZ, 0x181f ;  /* 0x0000181fffdd7424 */ /* 0x000fe200078e00ff */
[----:B------:R-:W-:Y:S02]  /*1ba20*/  MOV R3, 0x1ba40 ;  /* 0x0001ba4000037802 */ /* 0x000fe40000000f00 */
[----:B------:R-:W-:Y:S05]  /*1ba30*/  CALL.REL.NOINC `($__internal_36_$__cuda_sm70_shflsync_idx_p) ;  /* 0x000009d000007944 */ /* 0x000fea0003c00000 */
[----:B------:R-:W-:Y:S01]  /*1ba40*/  MOV R4, R195 ;  /* 0x000000c300047202 */ /* 0x000fe20000000f00 */
[----:B------:R-:W-:Y:S05]  /*1ba50*/  BRA `(.L_x_2248) ;  /* 0xffffc1a000007947 */ /* 0x000fea000383ffff */
.L_x_2167:
[----:B------:R-:W-:Y:S01]  /*1ba60*/  IMAD.MOV.U32 R195, RZ, RZ, R14 ;  /* 0x000000ffffc37224 */ /* 0x000fe200078e000e */
[----:B------:R-:W-:Y:S01]  /*1ba70*/  MOV R2, RZ ;  /* 0x000000ff00027202 */ /* 0x000fe20000000f00 */
[----:B------:R-:W-:Y:S01]  /*1ba80*/  IMAD.MOV.U32 R221, RZ, RZ, 0x181f ;  /* 0x0000181fffdd7424 */ /* 0x000fe200078e00ff */
[----:B------:R-:W-:Y:S02]  /*1ba90*/  MOV R3, 0x1bab0 ;  /* 0x0001bab000037802 */ /* 0x000fe40000000f00 */
[----:B-12---:R-:W-:Y:S05]  /*1baa0*/  CALL.REL.NOINC `($__internal_36_$__cuda_sm70_shflsync_idx_p) ;  /* 0x0000096000007944 */ /* 0x006fea0003c00000 */
[----:B------:R-:W-:Y:S01]  /*1bab0*/  MOV R0, R195 ;  /* 0x000000c300007202 */ /* 0x000fe20000000f00 */
[----:B------:R-:W-:Y:S05]  /*1bac0*/  BRA `(.L_x_2249) ;  /* 0xffffc15000007947 */ /* 0x000fea000383ffff */
.L_x_2170:
        /* <DEDUP_REMOVED lines=13> */
.L_x_2173:
[----:B------:R-:W-:Y:S01]  /*1bba0*/  IMAD.MOV.U32 R195, RZ, RZ, R5 ;  /* 0x000000ffffc37224 */ /* 0x000fe200078e0005 */
[----:B-1----:R-:W-:Y:S01]  /*1bbb0*/  MOV R2, 0x2 ;  /* 0x0000000200027802 */ /* 0x002fe20000000f00 */
[----:B------:R-:W-:Y:S01]  /*1bbc0*/  IMAD.MOV.U32 R221, RZ, RZ, 0x181f ;  /* 0x0000181fffdd7424 */ /* 0x000fe200078e00ff */
[----:B------:R-:W-:Y:S02]  /*1bbd0*/  MOV R3, 0x1bbf0 ;  /* 0x0001bbf000037802 */ /* 0x000fe40000000f00 */
[----:B--234-:R-:W-:Y:S05]  /*1bbe0*/  CALL.REL.NOINC `($__internal_36_$__cuda_sm70_shflsync_idx_p) ;  /* 0x0000082000007944 */ /* 0x01cfea0003c00000 */
[----:B------:R-:W-:Y:S01]  /*1bbf0*/  MOV R4, R195 ;  /* 0x000000c300047202 */ /* 0x000fe20000000f00 */
[----:B------:R-:W-:Y:S05]  /*1bc00*/  BRA `(.L_x_2251) ;  /* 0xffffc39000007947 */ /* 0x000fea000383ffff */
.L_x_2174:
[----:B------:R-:W-:Y:S01]  /*1bc10*/  IMAD.MOV.U32 R195, RZ, RZ, R14 ;  /* 0x000000ffffc37224 */ /* 0x000fe200078e000e */
[----:B------:R-:W-:Y:S01]  /*1bc20*/  MOV R2, 0x2 ;  /* 0x0000000200027802 */ /* 0x000fe20000000f00 */
[----:B------:R-:W-:Y:S01]  /*1bc30*/  IMAD.MOV.U32 R221, RZ, RZ, 0x181f ;  /* 0x0000181fffdd7424 */ /* 0x000fe200078e00ff */
[----:B------:R-:W-:Y:S02]  /*1bc40*/  MOV R3, 0x1bc60 ;  /* 0x0001bc6000037802 */ /* 0x000fe40000000f00 */
[----:B-1234-:R-:W-:Y:S05]  /*1bc50*/  CALL.REL.NOINC `($__internal_36_$__cuda_sm70_shflsync_idx_p) ;  /* 0x000007b000007944 */ /* 0x01efea0003c00000 */
[----:B------:R-:W-:Y:S01]  /*1bc60*/  MOV R0, R195 ;  /* 0x000000c300007202 */ /* 0x000fe20000000f00 */
[----:B------:R-:W-:Y:S05]  /*1bc70*/  BRA `(.L_x_2252) ;  /* 0xffffc34000007947 */ /* 0x000fea000383ffff */
.L_x_2177:
        /* <DEDUP_REMOVED lines=13> */
.L_x_2179:
[----:B------:R-:W-:Y:S01]  /*1bd50*/  IMAD.MOV.U32 R195, RZ, RZ, R110 ;  /* 0x000000ffffc37224 */ /* 0x000fe200078e006e */
[----:B------:R-:W-:Y:S01]  /*1bd60*/  MOV R2, RZ ;  /* 0x000000ff00027202 */ /* 0x000fe20000000f00 */
[----:B------:R-:W-:Y:S01]  /*1bd70*/  IMAD.MOV.U32 R221, RZ, RZ, 0x1f ;  /* 0x0000001fffdd7424 */ /* 0x000fe200078e00ff */
[----:B------:R-:W-:Y:S02]  /*1bd80*/  MOV R3, 0x1bda0 ;  /* 0x0001bda000037802 */ /* 0x000fe40000000f00 */
[----:B-1----:R-:W-:Y:S05]  /*1bd90*/  CALL.REL.NOINC `($__internal_36_$__cuda_sm70_shflsync_idx_p) ;  /* 0x0000067000007944 */ /* 0x002fea0003c00000 */
[----:B------:R-:W-:Y:S01]  /*1bda0*/  MOV R9, R195 ;  /* 0x000000c300097202 */ /* 0x000fe20000000f00 */
[----:B------:R-:W-:Y:S05]  /*1bdb0*/  BRA `(.L_x_2254) ;  /* 0xffffc61000007947 */ /* 0x000fea000383ffff */
.L_x_2180:
[----:B------:R-:W-:Y:S01]  /*1bdc0*/  IMAD.MOV.U32 R195, RZ, RZ, R110 ;  /* 0x000000ffffc37224 */ /* 0x000fe200078e006e */
[----:B------:R-:W-:Y:S01]  /*1bdd0*/  MOV R2, 0x1 ;  /* 0x0000000100027802 */ /* 0x000fe20000000f00 */
[----:B------:R-:W-:Y:S01]  /*1bde0*/  IMAD.MOV.U32 R221, RZ, RZ, 0x1f ;  /* 0x0000001fffdd7424 */ /* 0x000fe200078e00ff */
[----:B------:R-:W-:Y:S02]  /*1bdf0*/  MOV R3, 0x1be10 ;  /* 0x0001be1000037802 */ /* 0x000fe40000000f00 */
[----:B-123--:R-:W-:Y:S05]  /*1be00*/  CALL.REL.NOINC `($__internal_36_$__cuda_sm70_shflsync_idx_p) ;  /* 0x0000060000007944 */ /* 0x00efea0003c00000 */
[----:B------:R-:W-:Y:S01]  /*1be10*/  MOV R8, R195 ;  /* 0x000000c300087202 */ /* 0x000fe20000000f00 */
[----:B------:R-:W-:Y:S05]  /*1be20*/  BRA `(.L_x_2255) ;  /* 0xffffc5c000007947 */ /* 0x000fea000383ffff */
.L_x_2181:
[----:B------:R-:W-:Y:S02]  /*1be30*/  MOV R3, 0x1 ;  /* 0x0000000100037802 */ /* 0x000fe40000000f00 */
[----:B------:R-:W-:-:S02]  /*1be40*/  MOV R2, 0x1be60 ;  /* 0x0001be6000027802 */ /* 0x000fc40000000f00 */
[----:B--234-:R-:W-:Y:S05]  /*1be50*/  CALL.REL.NOINC `($__internal_37_$__cuda_sm70_shflsync_up_p) ;  /* 0x0000061000007944 */ /* 0x01cfea0003c00000 */
[----:B------:R-:W-:Y:S05]  /*1be60*/  BRA `(.L_x_2256) ;  /* 0xffffc6a000007947 */ /* 0x000fea000383ffff */
.L_x_2182:
[----:B------:R-:W-:Y:S02]  /*1be70*/  MOV R3, 0x2 ;  /* 0x0000000200037802 */ /* 0x000fe40000000f00 */
[----:B------:R-:W-:-:S02]  /*1be80*/  MOV R2, 0x1bea0 ;  /* 0x0001bea000027802 */ /* 0x000fc40000000f00 */
[----:B--23--:R-:W-:Y:S05]  /*1be90*/  CALL.REL.NOINC `($__internal_37_$__cuda_sm70_shflsync_up_p) ;  /* 0x000005d000007944 */ /* 0x00cfea0003c00000 */
        /* <DEDUP_REMOVED lines=24> */
.L_x_2186:
[----:B------:R-:W-:Y:S02]  /*1c020*/  MOV R3, 0x1 ;  /* 0x0000000100037802 */ /* 0x000fe40000000f00 */
[----:B------:R-:W-:Y:S02]  /*1c030*/  MOV R2, 0x1c050 ;  /* 0x0001c05000027802 */ /* 0x000fe40000000f00 */
[----:B------:R-:W-:Y:S05]  /*1c040*/  CALL.REL.NOINC `($__internal_37_$__cuda_sm70_shflsync_up_p) ;  /* 0x0000042000007944 */ /* 0x000fea0003c00000 */
[----:B------:R-:W-:Y:S01]  /*1c050*/  MOV R2, R4 ;  /* 0x0000000400027202 */ /* 0x000fe20000000f00 */
[----:B------:R-:W-:Y:S05]  /*1c060*/  BRA `(.L_x_2258) ;  /* 0xffffc6f000007947 */ /* 0x000fea000383ffff */
.L_x_2187:
[----:B------:R-:W-:Y:S02]  /*1c070*/  MOV R3, 0x2 ;  /* 0x0000000200037802 */ /* 0x000fe40000000f00 */
[----:B------:R-:W-:Y:S02]  /*1c080*/  MOV R2, 0x1c0a0 ;  /* 0x0001c0a000027802 */ /* 0x000fe40000000f00 */
        /* <DEDUP_REMOVED lines=25> */
.L_x_2189:
[----:B------:R-:W-:Y:S02]  /*1c220*/  SEL R0, RZ, 0x1, P0 ;  /* 0x00000001ff007807 */ /* 0x000fe40000000000 */
[----:B------:R-:W-:Y:S02]  /*1c230*/  MOV R2, 0x1c250 ;  /* 0x0001c25000027802 */ /* 0x000fe40000000f00 */
[----:B-1----:R-:W-:Y:S05]  /*1c240*/  CALL.REL.NOINC `($__internal_38_$__cuda_sm70_votesync_ballot) ;  /* 0x0000028000007944 */ /* 0x002fea0003c00000 */
[----:B------:R-:W-:Y:S01]  /*1c250*/  MOV R5, R0 ;  /* 0x0000000000057202 */ /* 0x000fe20000000f00 */
[----:B------:R-:W-:Y:S05]  /*1c260*/  BRA `(.L_x_2260) ;  /* 0xffffc68000007947 */ /* 0x000fea000383ffff */
.L_x_2190:
[----:B------:R-:W-:Y:S01]  /*1c270*/  IMAD.MOV.U32 R195, RZ, RZ, R6 ;  /* 0x000000ffffc37224 */ /* 0x000fe200078e0006 */
[----:B------:R-:W-:Y:S01]  /*1c280*/  MOV R2, R0 ;  /* 0x0000000000027202 */ /* 0x000fe20000000f00 */
[----:B------:R-:W-:Y:S01]  /*1c290*/  IMAD.MOV.U32 R221, RZ, RZ, 0x1f ;  /* 0x0000001fffdd7424 */ /* 0x000fe200078e00ff */
[----:B------:R-:W-:Y:S02]  /*1c2a0*/  MOV R3, 0x1c2c0 ;  /* 0x0001c2c000037802 */ /* 0x000fe40000000f00 */
[----:B-1----:R-:W-:Y:S05]  /*1c2b0*/  CALL.REL.NOINC `($__internal_36_$__cuda_sm70_shflsync_idx_p) ;  /* 0x0000015000007944 */ /* 0x002fea0003c00000 */
[----:B------:R-:W-:Y:S01]  /*1c2c0*/  IMAD.MOV.U32 R10, RZ, RZ, R195 ;  /* 0x000000ffff0a7224 */ /* 0x000fe200078e00c3 */
[----:B------:R-:W-:Y:S01]  /*1c2d0*/  MOV R2, R0 ;  /* 0x0000000000027202 */ /* 0x000fe20000000f00 */
[----:B------:R-:W-:Y:S01]  /*1c2e0*/  IMAD.MOV.U32 R195, RZ, RZ, R7 ;  /* 0x000000ffffc37224 */ /* 0x000fe200078e0007 */
[----:B------:R-:W-:-:S02]  /*1c2f0*/  MOV R221, 0x1f ;  /* 0x0000001f00dd7802 */ /* 0x000fc40000000f00 */
[----:B------:R-:W-:Y:S02]  /*1c300*/  MOV R3, 0x1c320 ;  /* 0x0001c32000037802 */ /* 0x000fe40000000f00 */
[----:B------:R-:W-:Y:S05]  /*1c310*/  CALL.REL.NOINC `($__internal_36_$__cuda_sm70_shflsync_idx_p) ;  /* 0x000000f000007944 */ /* 0x000fea0003c00000 */
[----:B------:R-:W-:Y:S01]  /*1c320*/  MOV R7, R195 ;  /* 0x000000c300077202 */ /* 0x000fe20000000f00 */
[----:B------:R-:W-:Y:S05]  /*1c330*/  BRA `(.L_x_2261) ;  /* 0xffffc60000007947 */ /* 0x000fea000383ffff */
.L_x_2193:
[----:B------:R-:W-:Y:S01]  /*1c340*/  IMAD.MOV.U32 R195, RZ, RZ, R4 ;  /* 0x000000ffffc37224 */ /* 0x000fe200078e0004 */
[----:B------:R-:W-:Y:S01]  /*1c350*/  MOV R2, R0 ;  /* 0x0000000000027202 */ /* 0x000fe20000000f00 */
[----:B------:R-:W-:Y:S01]  /*1c360*/  IMAD.MOV.U32 R221, RZ, RZ, 0x1f ;  /* 0x0000001fffdd7424 */ /* 0x000fe200078e00ff */
[----:B------:R-:W-:Y:S02]  /*1c370*/  MOV R3, 0x1c390 ;  /* 0x0001c39000037802 */ /* 0x000fe40000000f00 */
[----:B-1-34-:R-:W-:Y:S05]  /*1c380*/  CALL.REL.NOINC `($__internal_36_$__cuda_sm70_shflsync_idx_p) ;  /* 0x0000008000007944 */ /* 0x01afea0003c00000 */
[----:B------:R-:W-:Y:S01]  /*1c390*/  MOV R11, R195 ;  /* 0x000000c3000b7202 */ /* 0x000fe20000000f00 */
[----:B------:R-:W-:Y:S05]  /*1c3a0*/  BRA `(.L_x_2192) ;  /* 0xffffc5f000007947 */ /* 0x000fea000383ffff */
        .weak           $__internal_35_$__cuda_sm70_shflsync_bfly_p
        .type           $__internal_35_$__cuda_sm70_shflsync_bfly_p,@function
        .size           $__internal_35_$__cuda_sm70_shflsync_bfly_p,($__internal_36_$__cuda_sm70_shflsync_idx_p - $__internal_35_$__cuda_sm70_shflsync_bfly_p)
$__internal_35_$__cuda_sm70_shflsync_bfly_p:
[----:B------:R-:W-:Y:S02]  /*1c3b0*/  MOV R169, 0xffffffff ;  /* 0xffffffff00a97802 */ /* 0x000fe40000000f00 */
[----:B------:R-:W-:Y:S02]  /*1c3c0*/  MOV R3, 0x1f ;  /* 0x0000001f00037802 */ /* 0x000fe40000000f00 */
[----:B------:R-:W-:Y:S04]  /*1c3d0*/  WARPSYNC R169 ;  /* 0x000000a900007348 */ /* 0x000fe80003800000 */
[----:B------:R1:W2:Y:S02]  /*1c3e0*/  SHFL.BFLY PT, R0, R132, R0, R3 ;  /* 0x0c00000084007389 */ /* 0x0002a400000e0003 */
[----:B-1----:R-:W-:-:S04]  /*1c3f0*/  MOV R3, 0x0 ;  /* 0x0000000000037802 */ /* 0x002fc80000000f00 */
[----:B--2---:R-:W-:Y:S05]  /*1c400*/  RET.REL.NODEC R2 `(_ZN7cutlass13device_kernelIN5flash19enable_sm80_to_sm89INS1_16FlashAttnFwdSm80INS1_25CollectiveMainloopFwdSm80ILi8ELi1ELb0EN4cute5tupleIJNS5_1CILi128EEENS7_ILi64EEENS7_ILi256EEEEEELi256ENS_10bfloat16_tEfNS_4arch4Sm80ELb0ELb1ELb0ELb1ELb1ELb0ELb1ELb1EEENS1_21CollectiveEpilogueFwdINS6_IJS8_SA_S9_EEENS6_IJNS7_ILi1EEESI_SI_EEESC_SE_Li256ELb1ELb1ELb1ELb0EEENS1_36VarlenDynamicPersistentTileSchedulerILi128ELi64ELi256ELi256ELb1ELb1ELb0ELb1ELb0ELb1EEEEEEEEEvNT_6ParamsE) ;  /* 0xfffe3bf002007950 */ /* 0x004fea0003c3ffff */
        .weak           $__internal_36_$__cuda_sm70_shflsync_idx_p
        .type           $__internal_36_$__cuda_sm70_shflsync_idx_p,@function
        .size           $__internal_36_$__cuda_sm70_shflsync_idx_p,($__internal_37_$__cuda_sm70_shflsync_up_p - $__internal_36_$__cuda_sm70_shflsync_idx_p)
$__internal_36_$__cuda_sm70_shflsync_idx_p:
[----:B------:R-:W-:-:S04]  /*1c410*/  MOV R244, 0xffffffff ;  /* 0xffffffff00f47802 */ /* 0x000fc80000000f00 */
[----:B------:R-:W-:Y:S04]  /*1c420*/  WARPSYNC R244 ;  /* 0x000000f400007348 */ /* 0x000fe80003800000 */
[----:B------:R1:W2:Y:S02]  /*1c430*/  SHFL.IDX PT, R195, R195, R2, R221 ;  /* 0x00000002c3c37389 */ /* 0x0002a400000e00dd */
[----:B-1----:R-:W-:Y:S02]  /*1c440*/  MOV R2, R3 ;  /* 0x0000000300027202 */ /* 0x002fe40000000f00 */
[----:B------:R-:W-:-:S04]  /*1c450*/  MOV R3, 0x0 ;  /* 0x0000000000037802 */ /* 0x000fc80000000f00 */
[----:B--2---:R-:W-:Y:S05]  /*1c460*/  RET.REL.NODEC R2 `(_ZN7cutlass13device_kernelIN5flash19enable_sm80_to_sm89INS1_16FlashAttnFwdSm80INS1_25CollectiveMainloopFwdSm80ILi8ELi1ELb0EN4cute5tupleIJNS5_1CILi128EEENS7_ILi64EEENS7_ILi256EEEEEELi256ENS_10bfloat16_tEfNS_4arch4Sm80ELb0ELb1ELb0ELb1ELb1ELb0ELb1ELb1EEENS1_21CollectiveEpilogueFwdINS6_IJS8_SA_S9_EEENS6_IJNS7_ILi1EEESI_SI_EEESC_SE_Li256ELb1ELb1ELb1ELb0EEENS1_36VarlenDynamicPersistentTileSchedulerILi128ELi64ELi256ELi256ELb1ELb1ELb0ELb1ELb0ELb1EEEEEEEEEvNT_6ParamsE) ;  /* 0xfffe3b9002007950 */ /* 0x004fea0003c3ffff */
        .weak           $__internal_37_$__cuda_sm70_shflsync_up_p
        .type           $__internal_37_$__cuda_sm70_shflsync_up_p,@function
        .size           $__internal_37_$__cuda_sm70_shflsync_up_p,($__internal_38_$__cuda_sm70_votesync_ballot - $__internal_37_$__cuda_sm70_shflsync_up_p)
$__internal_37_$__cuda_sm70_shflsync_up_p:
[----:B------:R-:W-:Y:S02]  /*1c470*/  MOV R4, RZ ;  /* 0x000000ff00047202 */ /* 0x000fe40000000f00 */
[----:B------:R-:W-:-:S04]  /*1c480*/  MOV R10, 0xffffffff ;  /* 0xffffffff000a7802 */ /* 0x000fc80000000f00 */
[----:B------:R-:W-:Y:S04]  /*1c490*/  WARPSYNC R10 ;  /* 0x0000000a00007348 */ /* 0x000fe80003800000 */
[----:B------:R1:W2:Y:S02]  /*1c4a0*/  SHFL.UP PT, R4, R0, R3, R4 ;  /* 0x0400000300047389 */ /* 0x0002a400000e0004 */
[----:B-1----:R-:W-:-:S04]  /*1c4b0*/  MOV R3, 0x0 ;  /* 0x0000000000037802 */ /* 0x002fc80000000f00 */
[----:B--2---:R-:W-:Y:S05]  /*1c4c0*/  RET.REL.NODEC R2 `(_ZN7cutlass13device_kernelIN5flash19enable_sm80_to_sm89INS1_16FlashAttnFwdSm80INS1_25CollectiveMainloopFwdSm80ILi8ELi1ELb0EN4cute5tupleIJNS5_1CILi128EEENS7_ILi64EEENS7_ILi256EEEEEELi256ENS_10bfloat16_tEfNS_4arch4Sm80ELb0ELb1ELb0ELb1ELb1ELb0ELb1ELb1EEENS1_21CollectiveEpilogueFwdINS6_IJS8_SA_S9_EEENS6_IJNS7_ILi1EEESI_SI_EEESC_SE_Li256ELb1ELb1ELb1ELb0EEENS1_36VarlenDynamicPersistentTileSchedulerILi128ELi64ELi256ELi256ELb1ELb1ELb0ELb1ELb0ELb1EEEEEEEEEvNT_6ParamsE) ;  /* 0xfffe3b3002007950 */ /* 0x004fea0003c3ffff */
        .weak           $__internal_38_$__cuda_sm70_votesync_ballot
        .type           $__internal_38_$__cuda_sm70_votesync_ballot,@function
        .size           $__internal_38_$__cuda_sm70_votesync_ballot,(.L_x_3276 - $__internal_38_$__cuda_sm70_votesync_ballot)
$__internal_38_$__cuda_sm70_votesync_ballot:
[----:B------:R-:W-:Y:S01]  /*1c4d0*/  ISETP.NE.U32.AND P0, PT, R0, 0x1, PT ;  /* 0x000000010000780c */ /* 0x000fe20003f05070 */
[----:B------:R-:W-:-:S04]  /*1c4e0*/  IMAD.MOV.U32 R3, RZ, RZ, -0x1 ;  /* 0xffffffffff037424 */ /* 0x000fc800078e00ff */
[----:B------:R-:W-:Y:S08]  /*1c4f0*/  WARPSYNC R3 ;  /* 0x0000000300007348 */ /* 0x000ff00003800000 */
[----:B------:R-:W-:-:S04]  /*1c500*/  VOTE.ANY R0, PT, !P0 ;  /* 0x0000000000007806 */ /* 0x000fc800040e0100 */
[----:B------:R-:W-:Y:S01]  /*1c510*/  LOP3.LUT R0, R0, R3, RZ, 0xc0, !PT ;  /* 0x0000000300007212 */ /* 0x000fe200078ec0ff */
[----:B------:R-:W-:-:S04]  /*1c520*/  IMAD.MOV.U32 R3, RZ, RZ, 0x0 ;  /* 0x00000000ff037424 */ /* 0x000fc800078e00ff */
[----:B------:R-:W-:Y:S05]  /*1c530*/  RET.REL.NODEC R2 `(_ZN7cutlass13device_kernelIN5flash19enable_sm80_to_sm89INS1_16FlashAttnFwdSm80INS1_25CollectiveMainloopFwdSm80ILi8ELi1ELb0EN4cute5tupleIJNS5_1CILi128EEENS7_ILi64EEENS7_ILi256EEEEEELi256ENS_10bfloat16_tEfNS_4arch4Sm80ELb0ELb1ELb0ELb1ELb1ELb0ELb1ELb1EEENS1_21CollectiveEpilogueFwdINS6_IJS8_SA_S9_EEENS6_IJNS7_ILi1EEESI_SI_EEESC_SE_Li256ELb1ELb1ELb1ELb0EEENS1_36VarlenDynamicPersistentTileSchedulerILi128ELi64ELi256ELi256ELb1ELb1ELb0ELb1ELb0ELb1EEEEEEEEEvNT_6ParamsE) ;  /* 0xfffe3ac002007950 */ /* 0x000fea0003c3ffff */
.L_x_2262:
        /* <DEDUP_REMOVED lines=12> */
.L_x_3276:


//--------------------- .text._ZN7cutlass13device_kernelIN5flash19enable_sm80_to_sm89INS1_16FlashAttnFwdSm80INS1_25CollectiveMainloopFwdSm80ILi8ELi1ELb0EN4cute5tupleIJNS5_1CILi128EEENS7_ILi48EEENS7_ILi256EEEEEELi256ENS_10bfloat16_tEfNS_4arch4Sm80ELb0ELb1ELb0ELb1ELb1ELb1ELb1ELb1EEENS1_21CollectiveEpilogueFwdINS6_IJS8_SA_S9_EEENS6_IJNS7_ILi1EEESI_SI_EEESC_SE_Li256ELb1ELb1ELb1ELb0EEENS1_36VarlenDynamicPersistentTileSchedulerILi128ELi48ELi256ELi256ELb1ELb1ELb0ELb1ELb0ELb1EEEEEEEEEvNT_6ParamsE --------------------------
	.section	.text._ZN7cutlass13device_kernelIN5flash19enable_sm80_to_sm89INS1_16FlashAttnFwdSm80INS1_25CollectiveMainloopFwdSm80ILi8ELi1ELb0EN4cute5tupleIJNS5_1CILi128EEENS7_ILi48EEENS7_ILi256EEEEEELi256ENS_10bfloat16_tEfNS_4arch4Sm80ELb0ELb1ELb0ELb1ELb1ELb1ELb1ELb1EEENS1_21CollectiveEpilogueFwdINS6_IJS8_SA_S9_EEENS6_IJNS7_ILi1EEESI_SI_EEESC_SE_Li256ELb1ELb1ELb1ELb0EEENS1_36VarlenDynamicPersistentTileSchedulerILi128ELi48ELi256ELi256ELb1ELb1ELb0ELb1ELb0ELb1EEEEEEEEEvNT_6ParamsE,"ax",@progbits
	.sectioninfo	@"SHI_REGISTERS=255"
	.align	128
.text._ZN7cutlass13device_kernelIN5flash19enable_sm80_to_sm89INS1_16FlashAttnFwdSm80INS1_25CollectiveMainloopFwdSm80ILi8ELi1ELb0EN4cute5tupleIJNS5_1CILi128EEENS7_ILi48EEENS7_ILi256EEEEEELi256ENS_10bfloat16_tEfNS_4arch4Sm80ELb0ELb1ELb0ELb1ELb1ELb1ELb1ELb1EEENS1_21CollectiveEpilogueFwdINS6_IJS8_SA_S9_EEENS6_IJNS7_ILi1EEESI_SI_EEESC_SE_Li256ELb1ELb1ELb1ELb0EEENS1_36VarlenDynamicPersistentTileSchedulerILi128ELi48ELi256ELi256ELb1ELb1ELb0ELb1ELb0ELb1EEEEEEEEEvNT_6ParamsE:
        .type           _ZN7cutlass13device_kernelIN5flash19enable_sm80_to_sm89INS1_16FlashAttnFwdSm80INS1_25CollectiveMainloopFwdSm80ILi8ELi1ELb0EN4cute5tupleIJNS5_1CILi128EEENS7_ILi48EEENS7_ILi256EEEEEELi256ENS_10bfloat16_tEfNS_4arch4Sm80ELb0ELb1ELb0ELb1ELb1ELb1ELb1ELb1EEENS1_21CollectiveEpilogueFwdINS6_IJS8_SA_S9_EEENS6_IJNS7_ILi1EEESI_SI_EEESC_SE_Li256ELb1ELb1ELb1ELb0EEENS1_36VarlenDynamicPersistentTileSchedulerILi128ELi48ELi256ELi256ELb1ELb1ELb0ELb1ELb0ELb1EEEEEEEEEvNT_6ParamsE,@function
        .size           _ZN7cutlass13device_kernelIN5flash19enable_sm80_to_sm89INS1_16FlashAttnFwdSm80INS1_25CollectiveMainloopFwdSm80ILi8ELi1ELb0EN4cute5tupleIJNS5_1CILi128EEENS7_ILi48EEENS7_ILi256EEEEEELi256ENS_10bfloat16_tEfNS_4arch4Sm80ELb0ELb1ELb0ELb1ELb1ELb1ELb1ELb1EEENS1_21CollectiveEpilogueFwdINS6_IJS8_SA_S9_EEENS6_IJNS7_ILi1EEESI_SI_EEESC_SE_Li256ELb1ELb1ELb1ELb0EEENS1_36VarlenDynamicPersistentTileSchedulerILi128ELi48ELi256ELi256ELb1ELb1ELb0ELb1ELb0ELb1EEEEEEEEEvNT_6ParamsE,(.L_x_3281 - _ZN7cutlass13device_kernelIN5flash19enable_sm80_to_sm89INS1_16FlashAttnFwdSm80INS1_25CollectiveMainloopFwdSm80ILi8ELi1ELb0EN4cute5tupleIJNS5_1CILi128EEENS7_ILi48EEENS7_ILi256EEEEEELi256ENS_10bfloat16_tEfNS_4arch4Sm80ELb0ELb1ELb0ELb1ELb1ELb1ELb1ELb1EEENS1_21CollectiveEpilogueFwdINS6_IJS8_SA_S9_EEENS6_IJNS7_ILi1EEESI_SI_EEESC_SE_Li256ELb1ELb1ELb1ELb0EEENS1_36VarlenDynamicPersistentTileSchedulerILi128ELi48ELi256ELi256ELb1ELb1ELb0ELb1ELb0ELb1EEEEEEEEEvNT_6ParamsE)
        .other          _ZN7cutlass13device_kernelIN5flash19enable_sm80_to_sm89INS1_16FlashAttnFwdSm80INS1_25CollectiveMainloopFwdSm80ILi8ELi1ELb0EN4cute5tupleIJNS5_1CILi128EEENS7_ILi48EEENS7_ILi256EEEEEELi256ENS_10bfloat16_tEfNS_4arch4Sm80ELb0ELb1ELb0ELb1ELb1ELb1ELb1ELb1EEENS1_21CollectiveEpilogueFwdINS6_IJS8_SA_S9_EEENS6_IJNS7_ILi1EEESI_SI_EEESC_SE_Li256ELb1ELb1ELb1ELb0EEENS1_36VarlenDynamicPersistentTileSchedulerILi128ELi48ELi256ELi256ELb1ELb1ELb0ELb1ELb0ELb1EEEEEEEEEvNT_6ParamsE,@"STO_CUDA_ENTRY STV_DEFAULT"
_ZN7cutlass13device_kernelIN5flash19enable_sm80_to_sm89INS1_16FlashAttnFwdSm80INS1_25CollectiveMainloopFwdSm80ILi8ELi1ELb0EN4cute5tupleIJNS5_1CILi128EEENS7_ILi48EEENS7_ILi256EEEEEELi256ENS_10bfloat16_tEfNS_4arch4Sm80ELb0ELb1ELb0ELb1ELb1ELb1ELb1ELb1EEENS1_21CollectiveEpilogueFwdINS6_IJS8_SA_S9_EEENS6_IJNS7_ILi1EEESI_SI_EEESC_SE_Li256ELb1ELb1ELb1ELb0EEENS1_36VarlenDynamicPersistentTileSchedulerILi128ELi48ELi256ELi256ELb1ELb1ELb0ELb1ELb0ELb1EEEEEEEEEvNT_6ParamsE:
[----:B------:R-:W-:-:S03]  /*0000*/  MOV R1, c[0x0][0x28] ;  /* 0x00000a0000017a02 */ /* 0x000fc60000000f00 */
[----:B------:R-:W1:Y:S01]  /*0010*/  S2R R2, SR_TID.X ;  /* 0x0000000000027919 */ /* 0x000e620000002100 */
[----:B------:R-:W-:Y:S01]  /*0020*/  IADD3 R1, R1, -0x1e8, RZ ;  /* 0xfffffe1801017810 */ /* 0x000fe20007ffe0ff */
[----:B------:R-:W-:-:S03]  /*0030*/  ULDC.64 UR10, c[0x0][0x118] ;  /* 0x00004600000a7ab9 */ /* 0x000fc60000000a00 */
[----:B------:R2:W3:Y:S01]  /*0040*/  R2UR UR4, R1 ;  /* 0x00000000010473c2 */ /* 0x0004e200000e0000 */
[----:B-1----:R-:W-:-:S06]  /*0050*/  SHF.R.U32.HI R0, RZ, 0x5, R2 ;  /* 0x00000005ff007819 */ /* 0x002fcc0000011602 */
[----:B------:R-:W1:Y:S02]  /*0060*/  SHFL.IDX PT, R0, R0, RZ, 0x1f ;  /* 0x00001fff00007589 */ /* 0x000e6400000e0000 */
[----:B-1----:R-:W1:Y:S02]  /*0070*/  R2UR UR8, R0 ;  /* 0x00000000000873c2 */ /* 0x002e6400000e0000 */
[----:B-1----:R-:W-:-:S13]  /*0080*/  ISETP.NE.AND P0, PT, RZ, UR8, PT ;  /* 0x00000008ff007c0c */ /* 0x002fda000bf05270 */
[----:B------:R-:W-:Y:S06]  /*0090*/  @P0 BAR.SYNC.DEFER_BLOCKING 0x5, 0x100 ;  /* 0x0144000000000b1d */ /* 0x000fec0000010000 */
[----:B------:R-:W1:Y:S02]  /*00a0*/  @P0 LDS.128 R4, [0x20080] ;  /* 0x02008000ff040984 */ /* 0x000e640000000c00 */
[----:B-1----:R-:W-:Y:S02]  /*00b0*/  @P0 IMAD.MOV.U32 R0, RZ, RZ, R4 ;  /* 0x000000ffff000224 */ /* 0x002fe400078e0004 */
[----:B------:R2:W-:Y:S01]  /*00c0*/  @P0 STL [R1+0x15c], R5 ;  /* 0x00015c0501000387 */ /* 0x0005e20000100800 */
[----:B------:R-:W-:-:S02]  /*00d0*/  @P0 IMAD.MOV.U32 R4, RZ, RZ, R7 ;  /* 0x000000ffff040224 */ /* 0x000fc400078e0007 */
[----:B------:R-:W-:Y:S01]  /*00e0*/  @P0 IMAD.MOV.U32 R3, RZ, RZ, R6 ;  /* 0x000000ffff030224 */ /* 0x000fe200078e0006 */
[----:B------:R2:W-:Y:S04]  /*00f0*/  @P0 STL [R1+0xd4], R0 ;  /* 0x0000d40001000387 */ /* 0x0005e80000100800 */
[----:B------:R2:W-:Y:S04]  /*0100*/  @P0 STL [R1+0xac], R4 ;  /* 0x0000ac0401000387 */ /* 0x0005e80000100800 */
[----:B------:R2:W-:Y:S04]  /*0110*/  @P0 STL [R1+0xa8], R3 ;  /* 0x0000a80301000387 */ /* 0x0005e80000100800 */
[----:B------:R-:W-:Y:S06]  /*0120*/  @P0 BAR.ARV 0x4, 0x100 ;  /* 0x0104000000000b1d */ /* 0x000fec0000002000 */
[----:B------:R-:W-:Y:S05]  /*0130*/  @P0 BRA `(.L_x_2263) ;  /* 0x0000101000000947 */ /* 0x000fea0003800000 */
[----:B---3--:R-:W-:Y:S01]  /*0140*/  LOP3.LUT R13, R2, 0x1f, RZ, 0xc0, !PT ;  /* 0x0000001f020d7812 */ /* 0x008fe200078ec0ff */
[----:B------:R-:W-:-:S03]  /*0150*/  CS2R R8, SRZ ;  /* 0x0000000000087805 */ /* 0x000fc6000001ff00 */
[----:B------:R-:W-:-:S04]  /*0160*/  ISETP.NE.AND P6, PT, R13, 0x1f, PT ;  /* 0x0000001f0d00780c */ /* 0x000fc80003fc5270 */
[----:B------:R-:W-:-:S13]  /*0170*/  ISETP.GE.OR P0, PT, R13, c[0x0][0x53c], !P6 ;  /* 0x00014f000d007a0c */ /* 0x000fda0007706670 */
[----:B--2---:R-:W-:Y:S02]  /*0180*/  @!P0 IMAD.MOV.U32 R4, RZ, RZ, 0x4 ;  /* 0x00000004ff048424 */ /* 0x004fe400078e00ff */
        /* <DEDUP_REMOVED lines=34> */
[----:B------:R-:W-:-:S03]  /*03b0*/  MOV R6, RZ ;  /* 0x000000ff00067202 */ /* 0x000fc60000000f00 */
.L_x_2268:
[----:B------:R-:W-:Y:S01]  /*03c0*/  IMAD.MOV.U32 R2, RZ, RZ, c[0x0][0x53c] ;  /* 0x00014f00ff027624 */ /* 0x000fe200078e00ff */
[----:B------:R-:W-:-:S04]  /*03d0*/  IADD3 R0, R6, 0x1f, RZ ;  /* 0x0000001f06007810 */ /* 0x000fc80007ffe0ff */
[----:B------:R1:W-:Y:S01]  /*03e0*/  STL [R1+0xac], R2 ;  /* 0x0000ac0201007387 */ /* 0x0003e20000100800 */
[----:B------:R-:W-:-:S13]  /*03f0*/  ISETP.GE.AND P0, PT, R0, c[0x0][0x53c], PT ;  /* 0x00014f0000007a0c */ /* 0x000fda0003f06270 */
[----:B------:R-:W-:Y:S05]  /*0400*/  @P0 BRA `(.L_x_2265) ;  /* 0x00000c4000000947 */ /* 0x000fea0003800000 */
[----:B------:R-:W-:Y:S01]  /*0410*/  MOV R6, R0 ;  /* 0x0000000000067202 */ /* 0x000fe20000000f00 */
[----:B------:R-:W-:-:S03]  /*0420*/  CS2R R8, SRZ ;  /* 0x0000000000087805 */ /* 0x000fc6000001ff00 */
[----:B------:R-:W-:-:S04]  /*0430*/  IADD3 R0, R13, R6, RZ ;  /* 0x000000060d007210 */ /* 0x000fc80007ffe0ff */
        /* <DEDUP_REMOVED lines=10> */
.L_x_2512:
        /* <DEDUP_REMOVED lines=16> */
.L_x_2513:
[----:B--2---:R-:W-:-:S05]  /*05e0*/  IMAD R0, R0, c[0x0][0x538], RZ ;  /* 0x00014e0000007a24 */ /* 0x004fca00078e02ff */
[----:B------:R-:W-:-:S04]  /*05f0*/  IADD3 R7, R0, R7, RZ ;  /* 0x0000000700077210 */ /* 0x000fc80007ffe0ff */
[----:B------:R-:W-:-:S13]  /*0600*/  ISETP.GT.AND P0, PT, R7, UR5, PT ;  /* 0x0000000507007c0c */ /* 0x000fda000bf04270 */
[----:B-1----:R-:W-:Y:S05]  /*0610*/  @!P0 BRA `(.L_x_2268) ;  /* 0xfffffda000008947 */ /* 0x002fea000383ffff */
.L_x_2264:
[----:B------:R-:W-:-:S05]  /*0620*/  IADD3 R10, -R0, R7, RZ ;  /* 0x00000007000a7210 */ /* 0x000fca0007ffe1ff */
[----:B------:R-:W-:-:S05]  /*0630*/  IMAD R0, R4, c[0x0][0x538], R10 ;  /* 0x00014e0004007a24 */ /* 0x000fca00078e020a */
[----:B------:R-:W-:Y:S01]  /*0640*/  ISETP.GT.AND P0, PT, R0, UR5, PT ;  /* 0x0000000500007c0c */ /* 0x000fe2000bf04270 */
[----:B------:R-:W-:-:S12]  /*0650*/  BRA.DIV ~URZ, `(.L_x_2269) ;  /* 0x0001f0427f007947 */ /* 0x000fd8000b800000 */
[----:B------:R-:W-:-:S04]  /*0660*/  VOTE.ANY R7, PT, !P0 ;  /* 0x0000000000077806 */ /* 0x000fc800040e0100 */
.L_x_2514:
[----:B------:R-:W1:Y:S02]  /*0670*/  POPC R0, R7 ;  /* 0x0000000700007309 */ /* 0x000e640000000000 */
[----:B-1----:R-:W-:-:S05]  /*0680*/  IADD3 R2, R0, R6, RZ ;  /* 0x0000000600027210 */ /* 0x002fca0007ffe0ff */
[----:B------:R1:W-:Y:S01]  /*0690*/  STL [R1+0xac], R2 ;  /* 0x0000ac0201007387 */ /* 0x0003e20000100800 */
[----:B------:R-:W-:Y:S05]  /*06a0*/  BRA.DIV ~URZ, `(.L_x_2270) ;  /* 0x0001f0427f007947 */ /* 0x000fea000b800000 */
[----:B------:R2:W3:Y:S01]  /*06b0*/  SHFL.IDX PT, R12, R9, R0, 0x1f ;  /* 0x00001f00090c7589 */ /* 0x0004e200000e0000 */
[----:B------:R-:W-:-:S03]  /*06c0*/  MOV R5, RZ ;  /* 0x000000ff00057202 */ /* 0x000fc60000000f00 */
[----:B------:R2:W4:Y:S04]  /*06d0*/  SHFL.IDX PT, R9, R8, R0, 0x1f ;  /* 0x00001f0008097589 */ /* 0x00052800000e0000 */
.L_x_2515:
[----:B------:R-:W-:Y:S01]  /*06e0*/  ISETP.NE.AND P0, PT, R7, RZ, PT ;  /* 0x000000ff0700720c */ /* 0x000fe20003f05270 */
[----:B------:R-:W-:-:S12]  /*06f0*/  BSSY B0, `(.L_x_2271) ;  /* 0x0000005000007945 */ /* 0x000fd80003800000 */
[----:B------:R-:W-:Y:S05]  /*0700*/  @!P0 BRA `(.L_x_2272) ;  /* 0x0000003000008947 */ /* 0x000fea0003800000 */
[----:B--2---:R-:W-:Y:S01]  /*0710*/  IADD3 R0, R0, -0x1, RZ ;  /* 0xffffffff00007810 */ /* 0x004fe20007ffe0ff */
[----:B------:R-:W-:Y:S05]  /*0720*/  BRA.DIV ~URZ, `(.L_x_2273) ;  /* 0x0001f0a27f007947 */ /* 0x000fea000b800000 */
[----:B------:R2:W1:Y:S02]  /*0730*/  SHFL.IDX PT, R5, R4, R0, 0x1f ;  /* 0x00001f0004057589 */ /* 0x00046400000e0000 */
.L_x_2272:
[----:B------:R-:W-:Y:S05]  /*0740*/  BSYNC B0 ;  /* 0x0000000000007941 */ /* 0x000fea0003800000 */
.L_x_2271:
        /* <DEDUP_REMOVED lines=35> */
[----:B------:R-:W-:Y:S02]  /*0980*/  @P2 IADD3 R2, R2, 0x1, RZ ;  /* 0x0000000102022810 */ /* 0x000fe40007ffe0ff */
[----:B-1----:R-:W-:-:S03]  /*0990*/  IADD3 R0, RZ, -R3, RZ ;  /* 0x80000003ff007210 */ /* 0x002fc60007ffe0ff */
[----:B------:R-:W-:Y:S01]  /*09a0*/  IMAD.MOV.U32 R4, RZ, RZ, R2 ;  /* 0x000000ffff047224 */ /* 0x000fe200078e0002 */
[----:B------:R-:W-:-:S03]  /*09b0*/  MOV R2, RZ ;  /* 0x000000ff00027202 */ /* 0x000fc60000000f00 */
[----:B------:R-:W-:Y:S01]  /*09c0*/  @!P1 IMAD.MOV R4, RZ, RZ, -R4 ;  /* 0x000000ffff049224 */ /* 0x000fe200078e0a04 */
[----:B------:R-:W-:Y:S01]  /*09d0*/  @!P0 LOP3.LUT R4, RZ, R12, RZ, 0x33, !PT ;  /* 0x0000000cff048212 */ /* 0x000fe200078e33ff */
[----:B------:R-:W-:Y:S01]  /*09e0*/  IMAD.MOV.U32 R5, RZ, RZ, R0 ;  /* 0x000000ffff057224 */ /* 0x000fe200078e0000 */
[----:B------:R-:W-:Y:S02]  /*09f0*/  IABS R0, R9 ;  /* 0x0000000900007213 */ /* 0x000fe40000000000 */
[----:B------:R-:W-:Y:S01]  /*0a00*/  IABS R7, R4 ;  /* 0x0000000400077213 */ /* 0x000fe20000000000 */
[----:B------:R-:W-:Y:S02]  /*0a10*/  IMAD R5, R5, R8, RZ ;  /* 0x0000000805057224 */ /* 0x000fe400078e02ff */
[----:B------:R-:W-:Y:S02]  /*0a20*/  IMAD.MOV R6, RZ, RZ, -R0 ;  /* 0x000000ffff067224 */ /* 0x000fe400078e0a00 */
        /* <DEDUP_REMOVED lines=23> */
.L_x_2275:
        /* <DEDUP_REMOVED lines=12> */
[----:B-1----:R-:W-:Y:S02]  /*0c60*/  IMAD.MOV R0, RZ, RZ, -R3 ;  /* 0x000000ffff007224 */ /* 0x002fe400078e0a03 */
[----:B------:R-:W-:Y:S02]  /*0c70*/  IMAD.MOV.U32 R2, RZ, RZ, RZ ;  /* 0x000000ffff027224 */ /* 0x000fe400078e00ff */
[----:B------:R-:W-:Y:S01]  /*0c80*/  IMAD.MOV.U32 R4, RZ, RZ, R0 ;  /* 0x000000ffff047224 */ /* 0x000fe200078e0000 */
[----:B------:R-:W-:-:S03]  /*0c90*/  IABS R0, R11 ;  /* 0x0000000b00007213 */ /* 0x000fc60000000000 */
[----:B------:R-:W-:Y:S01]  /*0ca0*/  IMAD R4, R4, R6, RZ ;  /* 0x0000000604047224 */ /* 0x000fe200078e02ff */
[----:B------:R-:W-:-:S03]  /*0cb0*/  MOV R5, R0 ;  /* 0x0000000000057202 */ /* 0x000fc60000000f00 */
        /* <DEDUP_REMOVED lines=15> */
[----:B------:R-:W-:Y:S02]  /*0db0*/  IMAD R10, R7, R4, RZ ;  /* 0x00000004070a7224 */ /* 0x000fe400078e02ff */
[----:B------:R-:W-:-:S03]  /*0dc0*/  IMAD.MOV R4, RZ, RZ, -R4 ;  /* 0x000000ffff047224 */ /* 0x000fc600078e0a04 */
[----:B------:R-:W-:Y:S01]  /*0dd0*/  IADD3 R0, -R10, c[0x0][0x538], RZ ;  /* 0x00014e000a007a10 */ /* 0x000fe20007ffe1ff */
[----:B------:R-:W-:-:S03]  /*0de0*/  IMAD R8, R9, R4, R11 ;  /* 0x0000000409087224 */ /* 0x000fc600078e020b */
[----:B------:R-:W-:-:S04]  /*0df0*/  IMNMX R6, R7, R0, PT ;  /* 0x0000000007067217 */ /* 0x000fc80003800200 */
[-C--:B------:R-:W-:Y:S02]  /*0e00*/  IABS R0, R6.reuse ;  /* 0x0000000600007213 */ /* 0x080fe40000000000 */
[----:B------:R-:W-:-:S03]  /*0e10*/  IABS R9, R6 ;  /* 0x0000000600097213 */ /* 0x000fc60000000000 */
[----:B------:R-:W-:-:S04]  /*0e20*/  IMAD.MOV.U32 R5, RZ, RZ, R0 ;  /* 0x000000ffff057224 */ /* 0x000fc800078e0000 */
[----:B------:R-:W1:Y:S08]  /*0e30*/  I2F.RP R2, R5 ;  /* 0x0000000500027306 */ /* 0x000e700000209400 */
[----:B-1----:R-:W1:Y:S02]  /*0e40*/  MUFU.RCP R2, R2 ;  /* 0x0000000200027308 */ /* 0x002e640000001000 */
[----:B-1----:R-:W-:-:S06]  /*0e50*/  IADD3 R2, R2, 0xffffffe, RZ ;  /* 0x0ffffffe02027810 */ /* 0x002fcc0007ffe0ff */
[----:B------:R-:W1:Y:S02]  /*0e60*/  F2I.FTZ.U32.TRUNC.NTZ R3, R2 ;  /* 0x0000000200037305 */ /* 0x000e64000021f000 */
[----:B-1----:R-:W-:Y:S01]  /*0e70*/  IADD3 R0, RZ, -R3, RZ ;  /* 0x80000003ff007210 */ /* 0x002fe20007ffe0ff */
[----:B------:R-:W-:-:S04]  /*0e80*/  IMAD.MOV.U32 R2, RZ, RZ, RZ ;  /* 0x000000ffff027224 */ /* 0x000fc800078e00ff */
[----:B------:R-:W-:Y:S01]  /*0e90*/  IMAD.MOV.U32 R7, RZ, RZ, R0 ;  /* 0x000000ffff077224 */ /* 0x000fe200078e0000 */
[----:B------:R-:W-:-:S03]  /*0ea0*/  IABS R0, R8 ;  /* 0x0000000800007213 */ /* 0x000fc60000000000 */
[----:B------:R-:W-:Y:S02]  /*0eb0*/  IMAD R7, R7, R5, RZ ;  /* 0x0000000507077224 */ /* 0x000fe400078e02ff */
        /* <DEDUP_REMOVED lines=20> */
.L_x_2276:
[----:B------:R-:W-:Y:S05]  /*1000*/  BSYNC B0 ;  /* 0x0000000000007941 */ /* 0x000fea0003800000 */
.L_x_2274:
[----:B------:R-:W-:-:S04]  /*1010*/  LOP3.LUT R0, RZ, R0, RZ, 0x33, !PT ;  /* 0x00000000ff007212 */ /* 0x000fc800078e33ff */
[----:B------:R-:W-:-:S05]  /*1020*/  IADD3 R0, R0, R12, RZ ;  /* 0x0000000c00007210 */ /* 0x000fca0007ffe0ff */
[----:B------:R2:W-:Y:S01]  /*1030*/  STL [R1+0x15c], R0 ;  /* 0x00015c0001007387 */ /* 0x0005e20000100800 */
[----:B------:R-:W-:Y:S05]  /*1040*/  BRA `(.L_x_2277) ;  /* 0x0000004000007947 */ /* 0x000fea0003800000 */
.L_x_2265:
[----:B------:R-:W-:Y:S01]  /*1050*/  MOV R0, UR5 ;  /* 0x0000000500007c02 */ /* 0x000fe20008000f00 */
[----:B------:R2:W-:Y:S04]  /*1060*/  STL [R1+0x15c], RZ ;  /* 0x00015cff01007387 */ /* 0x0005e80000100800 */
[----:B------:R2:W-:Y:S04]  /*1070*/  STL [R1+0xd4], R0 ;  /* 0x0000d40001007387 */ /* 0x0005e80000100800 */
[----:B------:R2:W-:Y:S02]  /*1080*/  STL [R1+0xa8], RZ ;  /* 0x0000a8ff01007387 */ /* 0x0005e40000100800 */
.L_x_2277:
[----:B------:R-:W3:Y:S04]  /*1090*/  LDL R4, [R1+0x15c] ;  /* 0x00015c0001047983 */ /* 0x000ee80000100800 */
[----:B--2---:R-:W2:Y:S04]  /*10a0*/  LDL R0, [R1+0xd4] ;  /* 0x0000d40001007983 */ /* 0x004ea80000100800 */
[----:B------:R-:W4:Y:S04]  /*10b0*/  LDL R3, [R1+0xa8] ;  /* 0x0000a80001037983 */ /* 0x000f280000100800 */
[----:B-1----:R-:W5:Y:S01]  /*10c0*/  LDL R2, [R1+0xac] ;  /* 0x0000ac0001027983 */ /* 0x002f620000100800 */
[----:B------:R-:W-:Y:S01]  /*10d0*/  ISETP.NE.AND P0, PT, R13, RZ, PT ;  /* 0x000000ff0d00720c */ /* 0x000fe20003f05270 */
[----:B------:R-:W-:Y:S01]  /*10e0*/  WARPSYNC 0xffffffff ;  /* 0xffffffff00007948 */ /* 0x000fe20003800000 */
[----:B---3--:R-:W-:Y:S01]  /*10f0*/  IMAD.MOV.U32 R5, RZ, RZ, R4 ;  /* 0x000000ffff057224 */ /* 0x008fe200078e0004 */
[----:B--2---:R-:W-:Y:S01]  /*1100*/  MOV R4, R0 ;  /* 0x0000000000047202 */ /* 0x004fe20000000f00 */
[----:B----4-:R-:W-:Y:S01]  /*1110*/  IMAD.MOV.U32 R6, RZ, RZ, R3 ;  /* 0x000000ffff067224 */ /* 0x010fe200078e0003 */
[----:B-----5:R-:W-:-:S08]  /*1120*/  MOV R7, R2 ;  /* 0x0000000200077202 */ /* 0x020fd00000000f00 */
[----:B------:R1:W-:Y:S04]  /*1130*/  @!P0 STS.128 [0x20080], R4 ;  /* 0x02008004ff008388 */ /* 0x0003e80000000c00 */
[----:B------:R-:W-:Y:S06]  /*1140*/  BAR.ARV 0x5, 0x100 ;  /* 0x0144000000007b1d */ /* 0x000fec0000002000 */
.L_x_2263:
[----:B--23--:R-:W2:Y:S02]  /*1150*/  LDL R0, [R1+0xac] ;  /* 0x0000ac0001007983 */ /* 0x00cea40000100800 */
[----:B--2---:R-:W-:-:S13]  /*1160*/  ISETP.GE.AND P0, PT, R0, c[0x0][0x53c], PT ;  /* 0x00014f0000007a0c */ /* 0x004fda0003f06270 */
[----:B------:R-:W-:Y:S05]  /*1170*/  @P0 EXIT ;  /* 0x000000000000094d */ /* 0x000fea0003800000 */
[----:B------:R-:W2:Y:S01]  /*1180*/  S2R R18, SR_TID.X ;  /* 0x0000000000127919 */ /* 0x000ea20000002100 */
[----:B------:R-:W-:Y:S01]  /*1190*/  IMAD.MOV.U32 R194, RZ, RZ, 0x20 ;  /* 0x00000020ffc27424 */ /* 0x000fe200078e00ff */
[----:B------:R-:W-:Y:S01]  /*11a0*/  ULDC UR7, c[0x0][0x20] ;  /* 0x0000080000077ab9 */ /* 0x000fe20000000800 */
[----:B------:R-:W-:Y:S01]  /*11b0*/  IMAD.MOV.U32 R195, RZ, RZ, 0x40 ;  /* 0x00000040ffc37424 */ /* 0x000fe200078e00ff */
[----:B------:R-:W-:Y:S02]  /*11c0*/  UIADD3 UR7, UP0, UR4, UR7, URZ ;  /* 0x0000000704077290 */ /* 0x000fe4000ff1e03f */
[----:B------:R-:W-:Y:S02]  /*11d0*/  ULDC UR6, c[0x0][0x24] ;  /* 0x0000090000067ab9 */ /* 0x000fe40000000800 */
[----:B------:R-:W-:Y:S01]  /*11e0*/  UIADD3.X UR6, URZ, UR6, URZ, UP0, !UPT ;  /* 0x000000063f067290 */ /* 0x000fe200087fe43f */
[----:B--2---:R-:W-:-:S04]  /*11f0*/  SHF.R.S32.HI R12, RZ, 0x1f, R18 ;  /* 0x0000001fff0c7819 */ /* 0x004fc80000011412 */
[CC--:B------:R-:W-:Y:S02]  /*1200*/  LEA.HI R3, R12.reuse, R18.reuse, RZ, 0x4 ;  /* 0x000000120c037211 */ /* 0x0c0fe400078f20ff */
[----:B-1----:R-:W-:Y:S02]  /*1210*/  LEA.HI R6, R12, R18, RZ, 0x2 ;  /* 0x000000120c067211 */ /* 0x002fe400078f10ff */
        /* <DEDUP_REMOVED lines=12> */
[C---:B------:R-:W-:Y:S01]  /*12e0*/  LOP3.LUT R3, R193.reuse, 0xfffffff8, RZ, 0xc0, !PT ;  /* 0xfffffff8c1037812 */ /* 0x040fe200078ec0ff */
[----:B------:R-:W-:Y:S01]  /*12f0*/  IMAD.SHL.U32 R193, R193, 0x40, RZ ;  /* 0x00000040c1c17824 */ /* 0x000fe200078e00ff */
[CC--:B------:R-:W-:Y:S01]  /*1300*/  LEA.HI R5, R12.reuse, R18.reuse, RZ, 0x5 ;  /* 0x000000120c057211 */ /* 0x0c0fe200078f28ff */
[----:B------:R-:W-:Y:S01]  /*1310*/  IMAD.IADD R0, R7, 0x1, -R4 ;  /* 0x0000000107007824 */ /* 0x000fe200078e0a04 */
[----:B------:R-:W-:Y:S01]  /*1320*/  LEA.HI R145, R12, R18, RZ, 0x3 ;  /* 0x000000120c917211 */ /* 0x000fe200078f18ff */
[----:B------:R-:W-:Y:S01]  /*1330*/  IMAD.IADD R8, R2, 0x1, -R3 ;  /* 0x0000000102087824 */ /* 0x000fe200078e0a03 */
[--C-:B------:R-:W-:Y:S02]  /*1340*/  SHF.R.S32.HI R7, RZ, 0x5, R5.reuse ;  /* 0x00000005ff077819 */ /* 0x100fe40000011405 */
[----:B------:R-:W-:Y:S02]  /*1350*/  SHF.R.S32.HI R4, RZ, 0x1f, R5 ;  /* 0x0000001fff047819 */ /* 0x000fe40000011405 */
[----:B------:R-:W-:-:S02]  /*1360*/  LOP3.LUT R2, R6, 0xfffffffc, RZ, 0xc0, !PT ;  /* 0xfffffffc06027812 */ /* 0x000fc400078ec0ff */
[----:B------:R-:W-:Y:S02]  /*1370*/  LOP3.LUT R146, R145, 0xfffffff8, RZ, 0xc0, !PT ;  /* 0xfffffff891927812 */ /* 0x000fe400078ec0ff */
[----:B------:R-:W-:Y:S01]  /*1380*/  LEA.HI R4, R4, R7, RZ, 0x3 ;  /* 0x0000000704047211 */ /* 0x000fe200078f18ff */
[C---:B------:R-:W-:Y:S01]  /*1390*/  IMAD.IADD R2, R18.reuse, 0x1, -R2 ;  /* 0x0000000112027824 */ /* 0x040fe200078e0a02 */
[----:B------:R-:W-:Y:S01]  /*13a0*/  LOP3.LUT R5, R5, 0xffffffe0, RZ, 0xc0, !PT ;  /* 0xffffffe005057812 */ /* 0x000fe200078ec0ff */
[----:B------:R-:W-:Y:S01]  /*13b0*/  IMAD.IADD R146, R18, 0x1, -R146 ;  /* 0x0000000112927824 */ /* 0x000fe200078e0a92 */
[----:B------:R-:W-:Y:S02]  /*13c0*/  LOP3.LUT R4, R4, 0xffffff8, RZ, 0xc0, !PT ;  /* 0x0ffffff804047812 */ /* 0x000fe400078ec0ff */
[----:B------:R-:W-:Y:S01]  /*13d0*/  LEA.HI R6, R2, R2, RZ, 0x1 ;  /* 0x0000000202067211 */ /* 0x000fe200078f08ff */
[----:B------:R-:W-:Y:S01]  /*13e0*/  IMAD.SHL.U32 R3, R146, 0x40, RZ ;  /* 0x0000004092037824 */ /* 0x000fe200078e00ff */
[----:B------:R-:W-:Y:S01]  /*13f0*/  LOP3.LUT P3, RZ, R0, 0x2, RZ, 0xc0, !PT ;  /* 0x0000000200ff7812 */ /* 0x000fe2000786c0ff */
[----:B------:R-:W-:Y:S01]  /*1400*/  IMAD.IADD R9, R7, 0x1, -R4 ;  /* 0x0000000107097824 */ /* 0x000fe200078e0a04 */
[----:B------:R-:W-:Y:S01]  /*1410*/  LOP3.LUT R4, R6, 0x1ffffffe, RZ, 0xc0, !PT ;  /* 0x1ffffffe06047812 */ /* 0x000fe200078ec0ff */
[----:B------:R-:W-:Y:S01]  /*1420*/  IMAD.IADD R17, R18, 0x1, -R5 ;  /* 0x0000000112117824 */ /* 0x000fe200078e0a05 */
[----:B------:R-:W-:Y:S01]  /*1430*/  LOP3.LUT R3, R3, 0x1c0, RZ, 0xc0, !PT ;  /* 0x000001c003037812 */ /* 0x000fe200078ec0ff */
[----:B------:R-:W-:Y:S01]  /*1440*/  IMAD.SHL.U32 R7, R7, 0x400, RZ ;  /* 0x0000040007077824 */ /* 0x000fe200078e00ff */
[----:B------:R-:W-:Y:S01]  /*1450*/  LOP3.LUT P0, RZ, R0, 0x4, RZ, 0xc0, !PT ;  /* 0x0000000400ff7812 */ /* 0x000fe2000780c0ff */
[C---:B------:R-:W-:Y:S01]  /*1460*/  IMAD.IADD R13, R2.reuse, 0x1, -R4 ;  /* 0x00000001020d7824 */ /* 0x040fe200078e0a04 */
[----:B------:R-:W-:Y:S01]  /*1470*/  LOP3.LUT R5, R3, 0x8, R145, 0xf8, !PT ;  /* 0x0000000803057812 */ /* 0x000fe200078ef891 */
[----:B------:R-:W-:Y:S01]  /*1480*/  IMAD R6, R2, 0x2, R7 ;  /* 0x0000000202067824 */ /* 0x000fe200078e0207 */
[----:B------:R-:W-:Y:S01]  /*1490*/  SHF.R.U32.HI R3, RZ, 0x3, R3 ;  /* 0x00000003ff037819 */ /* 0x000fe20000011603 */
[----:B------:R-:W-:Y:S01]  /*14a0*/  IMAD.SHL.U32 R2, R0, 0x40, RZ ;  /* 0x0000004000027824 */ /* 0x000fe200078e00ff */
[----:B------:R-:W-:Y:S01]  /*14b0*/  SHF.R.S32.HI R10, RZ, 0x1f, R17 ;  /* 0x0000001fff0a7819 */ /* 0x000fe20000011411 */
[----:B------:R-:W-:Y:S01]  /*14c0*/  IMAD.SHL.U32 R4, R11, 0x8, RZ ;  /* 0x000000080b047824 */ /* 0x000fe200078e00ff */
[----:B------:R-:W-:Y:S01]  /*14d0*/  LOP3.LUT R192, R5, R3, RZ, 0x3c, !PT ;  /* 0x0000000305c07212 */ /* 0x000fe200078e3cff */
[----:B------:R-:W-:Y:S01]  /*14e0*/  IMAD.SHL.U32 R140, R146, 0x8, RZ ;  /* 0x00000008928c7824 */ /* 0x000fe200078e00ff */
[----:B------:R-:W-:Y:S01]  /*14f0*/  LEA.HI R10, R10, R17, RZ, 0x2 ;  /* 0x000000110a0a7211 */ /* 0x000fe200078f10ff */
[----:B------:R-:W-:Y:S01]  /*1500*/  IMAD.SHL.U32 R142, R146, 0x4, RZ ;  /* 0x00000004928e7824 */ /* 0x000fe200078e00ff */
[----:B------:R-:W-:Y:S01]  /*1510*/  LOP3.LUT R5, R0, 0x1, RZ, 0xc0, !PT ;  /* 0x0000000100057812 */ /* 0x000fe200078ec0ff */
[----:B------:R-:W-:Y:S01]  /*1520*/  IMAD.SHL.U32 R0, R8, 0x40, RZ ;  /* 0x0000004008007824 */ /* 0x000fe200078e00ff */
[----:B------:R-:W-:Y:S01]  /*1530*/  LOP3.LUT R2, R2, 0x1c0, RZ, 0xc0, !PT ;  /* 0x000001c002027812 */ /* 0x000fe200078ec0ff */
[----:B------:R-:W-:Y:S01]  /*1540*/  IMAD R192, R11, 0x200, R192 ;  /* 0x000002000bc07824 */ /* 0x000fe200078e02c0 */
[----:B------:R-:W-:-:S02]  /*1550*/  SHF.R.S32.HI R3, RZ, 0x2, R10 ;  /* 0x00000002ff037819 */ /* 0x000fc4000001140a */
[----:B------:R-:W-:Y:S02]  /*1560*/  LEA.HI R2, R2, R2, RZ, 0x1d ;  /* 0x0000000202027211 */ /* 0x000fe400078fe8ff */
[----:B------:R-:W-:Y:S01]  /*1570*/  LOP3.LUT R0, R0, 0x1c0, RZ, 0xc0, !PT ;  /* 0x000001c000007812 */ /* 0x000fe200078ec0ff */
[----:B------:R-:W-:Y:S01]  /*1580*/  IMAD R16, R9, 0x10, R3 ;  /* 0x0000001009107824 */ /* 0x000fe200078e0203 */
[----:B------:R-:W-:Y:S01]  /*1590*/  ISETP.NE.U32.AND P4, PT, R5, 0x1, PT ;  /* 0x000000010500780c */ /* 0x000fe20003f85070 */
[----:B------:R-:W-:Y:S01]  /*15a0*/  IMAD.IADD R3, R6, 0x1, R2 ;  /* 0x0000000106037824 */ /* 0x000fe200078e0202 */
[----:B------:R-:W-:Y:S02]  /*15b0*/  LOP3.LUT R2, R0, 0x8, R4, 0xf8, !PT ;  /* 0x0000000800027812 */ /* 0x000fe400078ef804 */
[----:B------:R-:W-:Y:S01]  /*15c0*/  SHF.R.U32.HI R0, RZ, 0x3, R0 ;  /* 0x00000003ff007819 */ /* 0x000fe20000011600 */
[----:B------:R-:W-:Y:S01]  /*15d0*/  IMAD.SHL.U32 R15, R3, 0x2, RZ ;  /* 0x00000002030f7824 */ /* 0x000fe200078e00ff */
[----:B------:R-:W-:Y:S01]  /*15e0*/  LOP3.LUT R193, R193, 0xfffffe00, RZ, 0xc0, !PT ;  /* 0xfffffe00c1c17812 */ /* 0x000fe200078ec0ff */
[----:B------:R-:W-:Y:S01]  /*15f0*/  STL [R1+0x1e0], R16 ;  /* 0x0001e01001007387 */ /* 0x000fe20000100800 */
[----:B------:R-:W-:-:S02]  /*1600*/  LOP3.LUT R0, R2, R0, RZ, 0x3c, !PT ;  /* 0x0000000002007212 */ /* 0x000fc400078e3cff */
[----:B------:R-:W-:Y:S01]  /*1610*/  SHF.R.S32.HI R145, RZ, 0x3, R145 ;  /* 0x00000003ff917819 */ /* 0x000fe20000011491 */
[----:B------:R-:W-:Y:S01]  /*1620*/  STL [R1+0xb4], R15 ;  /* 0x0000b40f01007387 */ /* 0x000fe20000100800 */
[CC--:B------:R-:W-:Y:S02]  /*1630*/  IADD3 R197, R0.reuse, R193.reuse, R7 ;  /* 0x000000c100c57210 */ /* 0x0c0fe40007ffe007 */
[----:B------:R-:W-:Y:S01]  /*1640*/  LOP3.LUT R193, R0, R193, RZ, 0xfc, !PT ;  /* 0x000000c100c17212 */ /* 0x000fe200078efcff */
[----:B------:R-:W-:Y:S01]  /*1650*/  IMAD.SHL.U32 R0, R145, 0x40, RZ ;  /* 0x0000004091007824 */ /* 0x000fe200078e00ff */
[----:B------:R-:W-:Y:S02]  /*1660*/  IADD3 R2, R15, 0x80, RZ ;  /* 0x000000800f027810 */ /* 0x000fe40007ffe0ff */
[----:B------:R-:W-:Y:S02]  /*1670*/  IADD3 R3, R145, 0x20, RZ ;  /* 0x0000002091037810 */ /* 0x000fe40007ffe0ff */
[----:B------:R-:W-:-:S02]  /*1680*/  IADD3 R14, R15, 0x70, RZ ;  /* 0x000000700f0e7810 */ /* 0x000fc40007ffe0ff */
[----:B------:R-:W-:Y:S02]  /*1690*/  @P4 IADD3 R14, R2, 0x10, RZ ;  /* 0x00000010020e4810 */ /* 0x000fe40007ffe0ff */
[----:B------:R-:W-:Y:S02]  /*16a0*/  LEA.HI R7, R12, R18, RZ, 0x6 ;  /* 0x000000120c077211 */ /* 0x000fe400078f30ff */
[----:B------:R-:W-:Y:S01]  /*16b0*/  LOP3.LUT R2, R0, 0x1c0, RZ, 0xc0, !PT ;  /* 0x000001c000027812 */ /* 0x000fe200078ec0ff */
[----:B------:R-:W-:Y:S01]  /*16c0*/  IMAD.SHL.U32 R0, R3, 0x40, RZ ;  /* 0x0000004003007824 */ /* 0x000fe200078e00ff */
[----:B------:R-:W-:Y:S01]  /*16d0*/  SHF.R.S32.HI R12, RZ, 0x1f, R3 ;  /* 0x0000001fff0c7819 */ /* 0x000fe20000011403 */
[----:B------:R-:W-:Y:S01]  /*16e0*/  IMAD.SHL.U32 R7, R7, 0x8, RZ ;  /* 0x0000000807077824 */ /* 0x000fe200078e00ff */
[----:B------:R-:W-:Y:S01]  /*16f0*/  R2P PR, R8, 0x6 ;  /* 0x0000000608007804 */ /* 0x000fe20000000000 */
[----:B------:R-:W-:Y:S01]  /*1700*/  STL [R1+0xb8], R14 ;  /* 0x0000b80e01007387 */ /* 0x000fe20000100800 */
[----:B------:R-:W-:-:S02]  /*1710*/  LEA.HI R12, R12, R3, RZ, 0x3 ;  /* 0x000000030c0c7211 */ /* 0x000fc400078f18ff */
[----:B------:R-:W-:Y:S02]  /*1720*/  LOP3.LUT R3, R0, 0x1c0, RZ, 0xc0, !PT ;  /* 0x000001c000037812 */ /* 0x000fe400078ec0ff */
[----:B------:R-:W-:Y:S01]  /*1730*/  LOP3.LUT R0, R2, 0x38, R140, 0xf8, !PT ;  /* 0x0000003802007812 */ /* 0x000fe200078ef88c */
[----:B------:R-:W-:Y:S01]  /*1740*/  IMAD.SHL.U32 R12, R12, 0x40, RZ ;  /* 0x000000400c0c7824 */ /* 0x000fe200078e00ff */
[----:B------:R-:W-:Y:S02]  /*1750*/  SHF.R.U32.HI R3, RZ, 0x3, R2 ;  /* 0x00000003ff037819 */ /* 0x000fe40000011602 */
[----:B------:R-:W-:Y:S02]  /*1760*/  LOP3.LUT R2, R10, 0x7ffffffc, RZ, 0xc0, !PT ;  /* 0x7ffffffc0a027812 */ /* 0x000fe400078ec0ff */
[----:B------:R-:W-:Y:S02]  /*1770*/  LOP3.LUT R4, R0, R3, RZ, 0x3c, !PT ;  /* 0x0000000300047212 */ /* 0x000fe400078e3cff */
[----:B------:R-:W-:Y:S01]  /*1780*/  LOP3.LUT R7, R7, 0xfffffe00, RZ, 0xc0, !PT ;  /* 0xfffffe0007077812 */ /* 0x000fe200078ec0ff */
[----:B------:R-:W-:Y:S01]  /*1790*/  IMAD.IADD R3, R17, 0x1, -R2 ;  /* 0x0000000111037824 */ /* 0x000fe200078e0a02 */
[----:B------:R-:W-:Y:S01]  /*17a0*/  IADD3 R144, R140, 0x40, RZ ;  /* 0x000000408c907810 */ /* 0x000fe20007ffe0ff */
[----:B------:R1:W-:Y:S01]  /*17b0*/  STL [R1+0x1dc], R4 ;  /* 0x0001dc0401007387 */ /* 0x0003e20000100800 */
[----:B------:R-:W-:-:S02]  /*17c0*/  LOP3.LUT R245, R4, R7, RZ, 0xfc, !PT ;  /* 0x0000000704f57212 */ /* 0x000fc400078efcff */
[C---:B------:R-:W-:Y:S02]  /*17d0*/  SEL R2, R194.reuse, 0xffffffe0, !P3 ;  /* 0xffffffe0c2027807 */ /* 0x040fe40005800000 */
[----:B------:R-:W-:Y:S01]  /*17e0*/  SHF.R.S32.HI R0, RZ, 0x1f, R144 ;  /* 0x0000001fff007819 */ /* 0x000fe20000011490 */
[----:B------:R-:W-:Y:S01]  /*17f0*/  IMAD.SHL.U32 R245, R245, 0x2, RZ ;  /* 0x00000002f5f57824 */ /* 0x000fe200078e00ff */
[----:B------:R-:W-:Y:S02]  /*1800*/  SEL R194, R194, 0xffffffe0, !P1 ;  /* 0xffffffe0c2c27807 */ /* 0x000fe40004800000 */
[----:B------:R-:W-:Y:S02]  /*1810*/  LEA.HI R238, R0, R144, RZ, 0x3 ;  /* 0x0000009000ee7211 */ /* 0x000fe400078f18ff */
[----:B------:R-:W-:Y:S02]  /*1820*/  SEL R0, R195, 0xffffffc0, !P0 ;  /* 0xffffffc0c3007807 */ /* 0x000fe40004000000 */
[----:B------:R-:W-:-:S02]  /*1830*/  LEA R197, R197, 0x10080, 0x1 ;  /* 0x00010080c5c57811 */ /* 0x000fc400078e08ff */
[----:B------:R-:W-:Y:S02]  /*1840*/  LEA R193, R193, 0x4080, 0x1 ;  /* 0x00004080c1c17811 */ /* 0x000fe400078e08ff */
[----:B------:R-:W-:Y:S01]  /*1850*/  SEL R195, R195, 0xffffffc0, !P2 ;  /* 0xffffffc0c3c37807 */ /* 0x000fe20005000000 */
[C---:B------:R-:W-:Y:S01]  /*1860*/  IMAD.IADD R198, R197.reuse, 0x1, R194 ;  /* 0x00000001c5c67824 */ /* 0x040fe200078e02c2 */
[----:B------:R-:W-:Y:S01]  /*1870*/  IADD3 R228, R140, 0x80, RZ ;  /* 0x000000808ce47810 */ /* 0x000fe20007ffe0ff */
[----:B------:R-:W-:Y:S01]  /*1880*/  IMAD.IADD R194, R194, 0x1, R193 ;  /* 0x00000001c2c27824 */ /* 0x000fe200078e02c1 */
[----:B------:R-:W-:Y:S01]  /*1890*/  IADD3 R229, R140, 0xc0, RZ ;  /* 0x000000c08ce57810 */ /* 0x000fe20007ffe0ff */
[----:B------:R-:W-:Y:S01]  /*18a0*/  IMAD.IADD R200, R197, 0x1, R195 ;  /* 0x00000001c5c87824 */ /* 0x000fe200078e02c3 */
[----:B------:R-:W-:Y:S01]  /*18b0*/  LOP3.LUT R238, R238, 0xfffffff8, RZ, 0xc0, !PT ;  /* 0xfffffff8eeee7812 */ /* 0x000fe200078ec0ff */
[----:B------:R-:W-:Y:S01]  /*18c0*/  IMAD.IADD R196, R195, 0x1, R193 ;  /* 0x00000001c3c47824 */ /* 0x000fe200078e02c1 */
[----:B------:R-:W-:Y:S01]  /*18d0*/  SHF.R.S32.HI R141, RZ, 0x1f, R140 ;  /* 0x0000001fff8d7819 */ /* 0x000fe2000001148c */
[----:B-1----:R-:W-:Y:S01]  /*18e0*/  IMAD.SHL.U32 R4, R3, 0x2, RZ ;  /* 0x0000000203047824 */ /* 0x002fe200078e00ff */
[----:B------:R-:W-:Y:S01]  /*18f0*/  SHF.R.S32.HI R250, RZ, 0x1f, R228 ;  /* 0x0000001ffffa7819 */ /* 0x000fe200000114e4 */
[----:B------:R-:W-:Y:S01]  /*1900*/  IMAD R3, R13, 0x8, R16 ;  /* 0x000000080d037824 */ /* 0x000fe200078e0210 */
[----:B------:R-:W-:Y:S01]  /*1910*/  SHF.R.S32.HI R249, RZ, 0x1f, R229 ;  /* 0x0000001ffff97819 */ /* 0x000fe200000114e5 */
[----:B------:R-:W-:Y:S01]  /*1920*/  IMAD.IADD R199, R198, 0x1, R195 ;  /* 0x00000001c6c77824 */ /* 0x000fe200078e02c3 */
[C---:B------:R-:W-:Y:S01]  /*1930*/  IADD3 R38, R4.reuse, 0x8, RZ ;  /* 0x0000000804267810 */ /* 0x040fe20007ffe0ff */
[----:B------:R-:W-:Y:S01]  /*1940*/  STL [R1+0x158], R4 ;  /* 0x0001580401007387 */ /* 0x000fe20000100800 */
[C---:B------:R-:W-:Y:S01]  /*1950*/  IADD3 R36, R4.reuse, 0x18, RZ ;  /* 0x0000001804247810 */ /* 0x040fe20007ffe0ff */
[----:B------:R-:W-:Y:S01]  /*1960*/  IMAD.IADD R195, R195, 0x1, R194 ;  /* 0x00000001c3c37824 */ /* 0x000fe200078e02c2 */
[----:B------:R-:W-:Y:S01]  /*1970*/  SHF.R.S32.HI R13, RZ, 0x1f, R38 ;  /* 0x0000001fff0d7819 */ /* 0x000fe20000011426 */
        /* <DEDUP_REMOVED lines=19> */
[----:B-1----:R-:W-:-:S02]  /*1ab0*/  IADD3 R3, R4, 0xe8, RZ ;  /* 0x000000e804037810 */ /* 0x002fc40007ffe0ff */
[C---:B------:R-:W-:Y:S01]  /*1ac0*/  IADD3 R35, R4.reuse, 0x20, RZ ;  /* 0x0000002004237810 */ /* 0x040fe20007ffe0ff */
[----:B------:R-:W-:Y:S01]  /*1ad0*/  STL [R1+0x100], R9 ;  /* 0x0001000901007387 */ /* 0x000fe20000100800 */
[----:B--2---:R-:W-:Y:S02]  /*1ae0*/  SHF.R.S32.HI R13, RZ, 0x1f, R36 ;  /* 0x0000001fff0d7819 */ /* 0x004fe40000011424 */
        /* <DEDUP_REMOVED lines=23> */
[----:B-1----:R-:W-:-:S02]  /*1c60*/  SHF.R.S32.HI R13, RZ, 0x1f, R33 ;  /* 0x0000001fff0d7819 */ /* 0x002fc40000011421 */
[----:B------:R-:W-:Y:S01]  /*1c70*/  LOP3.LUT R12, R12, 0xfffffe00, RZ, 0xc0, !PT ;  /* 0xfffffe000c0c7812 */ /* 0x000fe200078ec0ff */
[----:B------:R-:W-:Y:S01]  /*1c80*/  STL [R1+0xf0], R5 ;  /* 0x0000f00501007387 */ /* 0x000fe20000100800 */
[----:B------:R-:W-:Y:S02]  /*1c90*/  LEA R192, R192, 0xa080, 0x1 ;  /* 0x0000a080c0c07811 */ /* 0x000fe400078e08ff */
[----:B------:R-:W-:Y:S01]  /*1ca0*/  SHF.R.S32.HI R248, RZ, 0x1f, R238 ;  /* 0x0000001ffff87819 */ /* 0x000fe200000114ee */
[----:B------:R1:W-:Y:S01]  /*1cb0*/  STL [R1+0x1c4], R13 ;  /* 0x0001c40d01007387 */ /* 0x0003e20000100800 */
[----:B--2---:R-:W-:-:S03]  /*1cc0*/  SHF.R.S32.HI R6, RZ, 0x1f, R6 ;  /* 0x0000001fff067819 */ /* 0x004fc60000011406 */
[----:B------:R-:W-:Y:S01]  /*1cd0*/  STL [R1+0xec], R4 ;  /* 0x0000ec0401007387 */ /* 0x000fe20000100800 */
[----:B---3--:R-:W-:-:S03]  /*1ce0*/  SHF.R.S32.HI R37, RZ, 0x1f, R37 ;  /* 0x0000001fff257819 */ /* 0x008fc60000011425 */
[----:B------:R2:W-:Y:S01]  /*1cf0*/  STL [R1+0x16c], R6 ;  /* 0x00016c0601007387 */ /* 0x0005e20000100800 */
[----:B----4-:R-:W-:-:S03]  /*1d00*/  SHF.R.S32.HI R35, RZ, 0x1f, R35 ;  /* 0x0000001fff237819 */ /* 0x010fc60000011423 */
[----:B------:R3:W-:Y:S01]  /*1d10*/  STL [R1+0x140], R31 ;  /* 0x0001401f01007387 */ /* 0x0007e20000100800 */
[----:B-----5:R-:W-:-:S03]  /*1d20*/  SHF.R.S32.HI R34, RZ, 0x1f, R34 ;  /* 0x0000001fff227819 */ /* 0x020fc60000011422 */
[----:B------:R4:W-:Y:S01]  /*1d30*/  STL [R1+0x138], R29 ;  /* 0x0001381d01007387 */ /* 0x0009e20000100800 */
[----:B------:R-:W-:-:S03]  /*1d40*/  SHF.R.S32.HI R32, RZ, 0x1f, R32 ;  /* 0x0000001fff207819 */ /* 0x000fc60000011420 */
[----:B------:R5:W-:Y:S04]  /*1d50*/  STL [R1+0xe0], R28 ;  /* 0x0000e01c01007387 */ /* 0x000be80000100800 */
[----:B------:R5:W-:Y:S01]  /*1d60*/  STL [R1+0x130], R26 ;  /* 0x0001301a01007387 */ /* 0x000be20000100800 */
[----:B-1----:R-:W-:-:S03]  /*1d70*/  SHF.R.S32.HI R13, RZ, 0x1f, R30 ;  /* 0x0000001fff0d7819 */ /* 0x002fc6000001141e */
[----:B------:R1:W-:Y:S04]  /*1d80*/  STL [R1+0x12c], R25 ;  /* 0x00012c1901007387 */ /* 0x0003e80000100800 */
[----:B------:R1:W-:Y:S01]  /*1d90*/  STL [R1+0x1b8], R13 ;  /* 0x0001b80d01007387 */ /* 0x0003e20000100800 */
[----:B--2---:R-:W-:Y:S02]  /*1da0*/  SHF.R.S32.HI R6, RZ, 0x1f, R5 ;  /* 0x0000001fff067819 */ /* 0x004fe40000011405 */
[----:B------:R-:W-:Y:S01]  /*1db0*/  SHF.R.S32.HI R5, RZ, 0x1f, R4 ;  /* 0x0000001fff057819 */ /* 0x000fe20000011404 */
[----:B------:R2:W-:Y:S01]  /*1dc0*/  STL [R1+0x124], R23 ;  /* 0x0001241701007387 */ /* 0x0005e20000100800 */
[----:B------:R-:W-:Y:S01]  /*1dd0*/  IMAD.IADD R4, R15, 0x1, R0 ;  /* 0x000000010f047824 */ /* 0x000fe200078e0200 */
[----:B---3--:R-:W-:-:S02]  /*1de0*/  SHF.R.S32.HI R31, RZ, 0x1f, R31 ;  /* 0x0000001fff1f7819 */ /* 0x008fc4000001141f */
[----:B------:R3:W-:Y:S01]  /*1df0*/  STL [R1+0x120], R22 ;  /* 0x0001201601007387 */ /* 0x0007e20000100800 */
[----:B----4-:R-:W-:-:S03]  /*1e00*/  SHF.R.S32.HI R29, RZ, 0x1f, R29 ;  /* 0x0000001fff1d7819 */ /* 0x010fc6000001141d */
[----:B------:R4:W-:Y:S01]  /*1e10*/  STL [R1+0x118], R20 ;  /* 0x0001181401007387 */ /* 0x0009e20000100800 */
[----:B-----5:R-:W-:-:S03]  /*1e20*/  SHF.R.S32.HI R28, RZ, 0x1f, R28 ;  /* 0x0000001fff1c7819 */ /* 0x020fc6000001141c */
[----:B------:R5:W-:Y:S01]  /*1e30*/  STL [R1+0xdc], R19 ;  /* 0x0000dc1301007387 */ /* 0x000be20000100800 */
[----:B------:R-:W-:-:S03]  /*1e40*/  SHF.R.S32.HI R26, RZ, 0x1f, R26 ;  /* 0x0000001fff1a7819 */ /* 0x000fc6000001141a */
[----:B------:R5:W-:Y:S01]  /*1e50*/  STL [R1+0x110], R17 ;  /* 0x0001101101007387 */ /* 0x000be20000100800 */
[----:B-1----:R-:W-:-:S03]  /*1e60*/  SHF.R.S32.HI R25, RZ, 0x1f, R25 ;  /* 0x0000001fff197819 */ /* 0x002fc60000011419 */
[----:B------:R1:W-:Y:S01]  /*1e70*/  STL [R1+0x10c], R16 ;  /* 0x00010c1001007387 */ /* 0x0003e20000100800 */
[----:B------:R-:W-:-:S03]  /*1e80*/  SHF.R.S32.HI R13, RZ, 0x1f, R27 ;  /* 0x0000001fff0d7819 */ /* 0x000fc6000001141b */
[----:B------:R-:W-:Y:S01]  /*1e90*/  STL [R1+0x13c], R30 ;  /* 0x00013c1e01007387 */ /* 0x000fe20000100800 */
[----:B--2---:R-:W-:-:S03]  /*1ea0*/  SHF.R.S32.HI R23, RZ, 0x1f, R23 ;  /* 0x0000001fff177819 */ /* 0x004fc60000011417 */
[----:B------:R2:W-:Y:S01]  /*1eb0*/  STL [R1+0x1ac], R13 ;  /* 0x0001ac0d01007387 */ /* 0x0005e20000100800 */
[----:B---3--:R-:W-:-:S03]  /*1ec0*/  SHF.R.S32.HI R22, RZ, 0x1f, R22 ;  /* 0x0000001fff167819 */ /* 0x008fc60000011416 */
[----:B------:R-:W-:Y:S01]  /*1ed0*/  STL [R1+0x134], R27 ;  /* 0x0001341b01007387 */ /* 0x000fe20000100800 */
[----:B----4-:R-:W-:-:S03]  /*1ee0*/  SHF.R.S32.HI R20, RZ, 0x1f, R20 ;  /* 0x0000001fff147819 */ /* 0x010fc60000011414 */
[----:B------:R-:W-:Y:S01]  /*1ef0*/  STL [R1+0x128], R24 ;  /* 0x0001281801007387 */ /* 0x000fe20000100800 */
[----:B-----5:R-:W-:-:S03]  /*1f00*/  SHF.R.S32.HI R19, RZ, 0x1f, R19 ;  /* 0x0000001fff137819 */ /* 0x020fc60000011413 */
[----:B------:R-:W-:Y:S01]  /*1f10*/  STL [R1+0x11c], R21 ;  /* 0x00011c1501007387 */ /* 0x000fe20000100800 */
[----:B------:R-:W-:-:S03]  /*1f20*/  SHF.R.S32.HI R17, RZ, 0x1f, R17 ;  /* 0x0000001fff117819 */ /* 0x000fc60000011411 */
[----:B------:R-:W-:Y:S01]  /*1f30*/  STL [R1+0x114], R18 ;  /* 0x0001141201007387 */ /* 0x000fe20000100800 */
[----:B-1----:R-:W-:-:S03]  /*1f40*/  SHF.R.S32.HI R16, RZ, 0x1f, R16 ;  /* 0x0000001fff107819 */ /* 0x002fc60000011410 */
[----:B------:R-:W-:Y:S04]  /*1f50*/  STL [R1+0x1d4], R37 ;  /* 0x0001d42501007387 */ /* 0x000fe80000100800 */
[----:B------:R-:W-:Y:S01]  /*1f60*/  STL [R1+0x1cc], R35 ;  /* 0x0001cc2301007387 */ /* 0x000fe20000100800 */
[----:B--2---:R-:W-:-:S03]  /*1f70*/  SHF.R.S32.HI R13, RZ, 0x1f, R24 ;  /* 0x0000001fff0d7819 */ /* 0x004fc60000011418 */
[----:B------:R-:W-:Y:S04]  /*1f80*/  STL [R1+0x1c8], R34 ;  /* 0x0001c82201007387 */ /* 0x000fe80000100800 */
[----:B------:R1:W-:Y:S04]  /*1f90*/  STL [R1+0x1a0], R13 ;  /* 0x0001a00d01007387 */ /* 0x0003e80000100800 */
[----:B------:R-:W-:Y:S04]  /*1fa0*/  STL [R1+0x1c0], R32 ;  /* 0x0001c02001007387 */ /* 0x000fe80000100800 */
[----:B------:R-:W-:Y:S04]  /*1fb0*/  STL [R1+0x1bc], R31 ;  /* 0x0001bc1f01007387 */ /* 0x000fe80000100800 */
[----:B------:R-:W-:Y:S04]  /*1fc0*/  STL [R1+0x1b4], R29 ;  /* 0x0001b41d01007387 */ /* 0x000fe80000100800 */
[----:B------:R-:W-:Y:S04]  /*1fd0*/  STL [R1+0x1b0], R28 ;  /* 0x0001b01c01007387 */ /* 0x000fe80000100800 */
[----:B------:R-:W-:Y:S04]  /*1fe0*/  STL [R1+0x1a8], R26 ;  /* 0x0001a81a01007387 */ /* 0x000fe80000100800 */
[----:B------:R-:W-:Y:S01]  /*1ff0*/  STL [R1+0x1a4], R25 ;  /* 0x0001a41901007387 */ /* 0x000fe20000100800 */
[----:B-1----:R-:W-:-:S03]  /*2000*/  SHF.R.S32.HI R13, RZ, 0x1f, R21 ;  /* 0x0000001fff0d7819 */ /* 0x002fc60000011415 */
        /* <DEDUP_REMOVED lines=11> */
[----:B------:R-:W-:Y:S01]  /*20c0*/  STL [R1+0xd0], R4 ;  /* 0x0000d00401007387 */ /* 0x000fe20000100800 */
[----:B-1----:R-:W-:Y:S02]  /*20d0*/  SHF.R.S32.HI R13, RZ, 0x1f, R11 ;  /* 0x0000001fff0d7819 */ /* 0x002fe4000001140b */
[----:B------:R-:W-:-:S02]  /*20e0*/  SHF.R.S32.HI R11, RZ, 0x1f, R10 ;  /* 0x0000001fff0b7819 */ /* 0x000fc4000001140a */
[----:B------:R-:W-:Y:S01]  /*20f0*/  SHF.R.S32.HI R10, RZ, 0x1f, R9 ;  /* 0x0000001fff0a7819 */ /* 0x000fe20000011409 */
[----:B------:R-:W-:Y:S01]  /*2100*/  STL [R1+0x17c], R13 ;  /* 0x00017c0d01007387 */ /* 0x000fe20000100800 */
[----:B------:R-:W-:Y:S02]  /*2110*/  SHF.R.S32.HI R9, RZ, 0x1f, R8 ;  /* 0x0000001fff097819 */ /* 0x000fe40000011408 */
[----:B------:R-:W-:Y:S01]  /*2120*/  SHF.R.S32.HI R8, RZ, 0x1f, R3 ;  /* 0x0000001fff087819 */ /* 0x000fe20000011403 */
[----:B------:R-:W-:Y:S01]  /*2130*/  IMAD.IADD R3, R15, 0x1, R2 ;  /* 0x000000010f037824 */ /* 0x000fe200078e0202 */
[----:B------:R-:W-:Y:S01]  /*2140*/  STL [R1+0x178], R11 ;  /* 0x0001780b01007387 */ /* 0x000fe20000100800 */
[----:B------:R-:W-:-:S03]  /*2150*/  IMAD.IADD R2, R2, 0x1, R14 ;  /* 0x0000000102027824 */ /* 0x000fc600078e020e */
[----:B------:R1:W-:Y:S04]  /*2160*/  STL [R1+0xc0], R3 ;  /* 0x0000c00301007387 */ /* 0x0003e80000100800 */
[----:B------:R-:W-:Y:S04]  /*2170*/  STL [R1+0x174], R10 ;  /* 0x0001740a01007387 */ /* 0x000fe80000100800 */
[----:B------:R-:W-:Y:S04]  /*2180*/  STL [R1+0x170], R9 ;  /* 0x0001700901007387 */ /* 0x000fe80000100800 */
[----:B------:R-:W-:Y:S04]  /*2190*/  STL [R1+0x168], R8 ;  /* 0x0001680801007387 */ /* 0x000fe80000100800 */
[----:B------:R-:W-:Y:S01]  /*21a0*/  STL [R1+0xbc], R2 ;  /* 0x0000bc0201007387 */ /* 0x000fe20000100800 */
[----:B-1----:R-:W-:-:S05]  /*21b0*/  IMAD.IADD R3, R0, 0x1, R3 ;  /* 0x0000000100037824 */ /* 0x002fca00078e0203 */
[----:B------:R1:W-:Y:S02]  /*21c0*/  STL [R1+0xcc], R3 ;  /* 0x0000cc0301007387 */ /* 0x0003e40000100800 */
[----:B-1----:R-:W-:Y:S02]  /*21d0*/  IMAD.IADD R3, R0, 0x1, R14 ;  /* 0x0000000100037824 */ /* 0x002fe400078e020e */
[----:B------:R-:W-:-:S03]  /*21e0*/  IMAD.IADD R0, R2, 0x1, R0 ;  /* 0x0000000102007824 */ /* 0x000fc600078e0200 */
[----:B------:R1:W-:Y:S04]  /*21f0*/  STL [R1+0xc8], R3 ;  /* 0x0000c80301007387 */ /* 0x0003e80000100800 */
[----:B------:R1:W-:Y:S02]  /*2200*/  STL [R1+0xc4], R0 ;  /* 0x0000c40001007387 */ /* 0x0003e40000100800 */
.L_x_2511:
[----:B------:R-:W2:Y:S01]  /*2210*/  LDL R24, [R1+0xac] ;  /* 0x0000ac0001187983 */ /* 0x000ea20000100800 */
[----:B------:R-:W-:-:S03]  /*2220*/  ISETP.NE.U32.AND P0, PT, RZ, c[0x0][0x370], PT ;  /* 0x0000dc00ff007a0c */ /* 0x000fc60003f05070 */
[----:B------:R-:W3:Y:S01]  /*2230*/  LDL R25, [R1+0xa8] ;  /* 0x0000a80001197983 */ /* 0x000ee20000100800 */
[----:B------:R-:W-:Y:S02]  /*2240*/  ISETP.NE.AND.EX P0, PT, RZ, c[0x0][0x374], PT, P0 ;  /* 0x0000dd00ff007a0c */ /* 0x000fe40003f05300 */
[----:B------:R-:W-:Y:S01]  /*2250*/  ISETP.NE.U32.AND P4, PT, RZ, c[0x0][0x358], PT ;  /* 0x0000d600ff007a0c */ /* 0x000fe20003f85070 */
[----:B------:R-:W-:Y:S02]  /*2260*/  IMAD.MOV.U32 R23, RZ, RZ, 0x4 ;  /* 0x00000004ff177424 */ /* 0x000fe400078e00ff */
[----:B-1----:R-:W-:Y:S01]  /*2270*/  IMAD.MOV.U32 R0, RZ, RZ, RZ ;  /* 0x000000ffff007224 */ /* 0x002fe200078e00ff */
[----:B------:R-:W-:Y:S02]  /*2280*/  ISETP.NE.AND.EX P4, PT, RZ, c[0x0][0x35c], PT, P4 ;  /* 0x0000d700ff007a0c */ /* 0x000fe40003f85340 */
[----:B------:R-:W-:Y:S01]  /*2290*/  ISETP.NE.U32.AND P3, PT, RZ, c[0x0][0x350], PT ;  /* 0x0000d400ff007a0c */ /* 0x000fe20003f65070 */
[----:B------:R-:W-:Y:S01]  /*22a0*/  IMAD.MOV.U32 R20, RZ, RZ, RZ ;  /* 0x000000ffff147224 */ /* 0x000fe200078e00ff */
[----:B------:R-:W-:-:S02]  /*22b0*/  ISETP.NE.U32.AND P2, PT, RZ, c[0x0][0x348], PT ;  /* 0x0000d200ff007a0c */ /* 0x000fc40003f45070 */
[----:B------:R-:W-:Y:S02]  /*22c0*/  ISETP.NE.AND.EX P3, PT, RZ, c[0x0][0x354], PT, P3 ;  /* 0x0000d500ff007a0c */ /* 0x000fe40003f65330 */
[----:B------:R-:W-:Y:S01]  /*22d0*/  ISETP.NE.AND.EX P2, PT, RZ, c[0x0][0x34c], PT, P2 ;  /* 0x0000d300ff007a0c */ /* 0x000fe20003f45320 */
[----:B------:R-:W-:Y:S02]  /*22e0*/  IMAD.MOV.U32 R22, RZ, RZ, RZ ;  /* 0x000000ffff167224 */ /* 0x000fe400078e00ff */
[----:B------:R-:W-:Y:S02]  /*22f0*/  IMAD.MOV.U32 R4, RZ, RZ, RZ ;  /* 0x000000ffff047224 */ /* 0x000fe400078e00ff */
[----:B--2---:R-:W-:-:S05]  /*2300*/  @P0 IMAD.WIDE R2, R24, R23, c[0x0][0x370] ;  /* 0x0000dc0018020625 */ /* 0x004fca00078e0217 */
[----:B------:R1:W2:Y:S01]  /*2310*/  @P0 LDG.E R0, [R2.64] ;  /* 0x0000000a02000981 */ /* 0x0002a2000c1e1900 */
[----:B------:R-:W-:-:S04]  /*2320*/  IMAD.WIDE R8, R24, R23, c[0x0][0x350] ;  /* 0x0000d40018087625 */ /* 0x000fc800078e0217 */
[CC--:B------:R-:W-:Y:S01]  /*2330*/  IMAD.WIDE R10, R24.reuse, R23.reuse, c[0x0][0x348] ;  /* 0x0000d200180a7625 */ /* 0x0c0fe200078e0217 */
[----:B------:R-:W4:Y:S04]  /*2340*/  @P3 LDG.E R22, [R8.64] ;  /* 0x0000000a08163981 */ /* 0x000f28000c1e1900 */
[----:B------:R-:W3:Y:S01]  /*2350*/  @P2 LDG.E R4, [R10.64] ;  /* 0x0000000a0a042981 */ /* 0x000ee2000c1e1900 */
[----:B-1----:R-:W-:-:S05]  /*2360*/  IMAD.WIDE R2, R24, R23, c[0x0][0x358] ;  /* 0x0000d60018027625 */ /* 0x002fca00078e0217 */
[----:B------:R-:W3:Y:S01]  /*2370*/  @P4 LDG.E R20, [R2.64] ;  /* 0x0000000a02144981 */ /* 0x000ee2000c1e1900 */
[----:B------:R-:W-:-:S04]  /*2380*/  ISETP.NE.U32.AND P1, PT, RZ, c[0x0][0x360], PT ;  /* 0x0000d800ff007a0c */ /* 0x000fc80003f25070 */
[----:B------:R-:W-:Y:S01]  /*2390*/  ISETP.NE.AND.EX P1, PT, RZ, c[0x0][0x364], PT, P1 ;  /* 0x0000d900ff007a0c */ /* 0x000fe20003f25310 */
[----:B------:R-:W-:Y:S01]  /*23a0*/  YIELD ;  /* 0x0000000000007946 */ /* 0x000fe20003800000 */
[----:B------:R-:W-:Y:S02]  /*23b0*/  ULDC UR5, c[0x0][0x2ac] ;  /* 0x0000ab0000057ab9 */ /* 0x000fe40000000800 */
[----:B------:R-:W-:Y:S01]  /*23c0*/  ULDC UR4, c[0x0][0x1d0] ;  /* 0x0000740000047ab9 */ /* 0x000fe20000000800 */
[----:B------:R-:W-:Y:S01]  /*23d0*/  IMAD.U32 R6, RZ, RZ, UR7 ;  /* 0x00000007ff067e24 */ /* 0x000fe2000f8e00ff */
[----:B------:R-:W-:Y:S01]  /*23e0*/  UIMAD UR4, UR5, UR4, URZ ;  /* 0x00000004050472a4 */ /* 0x000fe2000f8e023f */
[----:B------:R-:W-:-:S03]  /*23f0*/  MOV R19, c[0x0][0x168] ;  /* 0x00005a0000137a02 */ /* 0x000fc60000000f00 */
[----:B------:R-:W-:-:S03]  /*2400*/  IADD3 R172, P0, R6, 0x48, RZ ;  /* 0x0000004806ac7810 */ /* 0x000fc60007f1e0ff */
[----:B------:R-:W-:Y:S01]  /*2410*/  @P1 IMAD.WIDE R14, R24, R23, c[0x0][0x360] ;  /* 0x0000d800180e1625 */ /* 0x000fe200078e0217 */
[----:B------:R-:W-:-:S03]  /*2420*/  IADD3.X R173, RZ, UR6, RZ, P0, !PT ;  /* 0x00000006ffad7c10 */ /* 0x000fc600087fe4ff */
[----:B------:R-:W-:Y:S01]  /*2430*/  IMAD.U32 R18, RZ, RZ, UR4 ;  /* 0x00000004ff127e24 */ /* 0x000fe2000f8e00ff */
[----:B------:R1:W5:Y:S04]  /*2440*/  @P1 LDG.E R19, [R14.64] ;  /* 0x0000000a0e131981 */ /* 0x000368000c1e1900 */
[----:B--2---:R-:W-:Y:S01]  /*2450*/  STL [R1+0x48], R0 ;  /* 0x0000480001007387 */ /* 0x004fe20000100800 */
[----:B----4-:R-:W-:-:S03]  /*2460*/  IMAD.IADD R5, R22, 0x1, R0 ;  /* 0x0000000116057824 */ /* 0x010fc600078e0200 */
[----:B---3--:R2:W-:Y:S04]  /*2470*/  STL [R1+0x4c], R4 ;  /* 0x00004c0401007387 */ /* 0x0085e80000100800 */
[----:B------:R3:W-:Y:S04]  /*2480*/  STL [R1+0x50], R5 ;  /* 0x0000500501007387 */ /* 0x0007e80000100800 */
[----:B------:R4:W-:Y:S01]  /*2490*/  STL [R1+0x54], R20 ;  /* 0x0000541401007387 */ /* 0x0009e20000100800 */
[C---:B--2---:R-:W-:Y:S02]  /*24a0*/  LOP3.LUT R4, R25.reuse, 0xff000000, RZ, 0xc0, !PT ;  /* 0xff00000019047812 */ /* 0x044fe400078ec0ff */
[----:B---3--:R-:W-:-:S02]  /*24b0*/  LOP3.LUT R5, R25, 0xff0000, RZ, 0xc0, !PT ;  /* 0x00ff000019057812 */ /* 0x008fc400078ec0ff */
[----:B------:R-:W-:-:S04]  /*24c0*/  SHF.R.U32.HI R4, RZ, 0x8, R4 ;  /* 0x00000008ff047819 */ /* 0x000fc80000011604 */
[----:B-1----:R-:W-:Y:S01]  /*24d0*/  LEA.HI R14, R5, R4, RZ, 0x10 ;  /* 0x00000004050e7211 */ /* 0x002fe200078f80ff */
[----:B------:R-:W-:Y:S01]  /*24e0*/  IMAD.MOV.U32 R4, RZ, RZ, c[0x0][0x228] ;  /* 0x00008a00ff047624 */ /* 0x000fe200078e00ff */
[----:B------:R-:W-:Y:S05]  /*24f0*/  @P1 BRA `(.L_x_2278) ;  /* 0x0000004000001947 */ /* 0x000fea0003800000 */
[----:B------:R-:W-:Y:S05]  /*2500*/  @!P2 BRA `(.L_x_2278) ;  /* 0x000000300000a947 */ /* 0x000fea0003800000 */
[----:B------:R1:W2:Y:S04]  /*2510*/  LDG.E R5, [R10.64] ;  /* 0x0000000a0a057981 */ /* 0x0002a8000c1e1900 */
[----:B-1----:R-:W2:Y:S02]  /*2520*/  LDG.E R10, [R10.64+0x4] ;  /* 0x0000040a0a0a7981 */ /* 0x002ea4000c1e1900 */
[----:B--2--5:R-:W-:-:S05]  /*2530*/  IADD3 R19, -R5, R10, RZ ;  /* 0x0000000a05137210 */ /* 0x024fca0007ffe1ff */
.L_x_2278:
[----:B-----5:R1:W-:Y:S01]  /*2540*/  STL [R1+0x58], R19 ;  /* 0x0000581301007387 */ /* 0x0203e20000100800 */
[----:B------:R-:W-:-:S04]  /*2550*/  ISETP.NE.U32.AND P0, PT, RZ, c[0x0][0x368], PT ;  /* 0x0000da00ff007a0c */ /* 0x000fc80003f05070 */
[----:B------:R-:W-:-:S13]  /*2560*/  ISETP.NE.AND.EX P0, PT, RZ, c[0x0][0x36c], PT, P0 ;  /* 0x0000db00ff007a0c */ /* 0x000fda0003f05300 */
[----:B------:R-:W-:Y:S05]  /*2570*/  @!P0 BRA `(.L_x_2279) ;  /* 0x0000003000008947 */ /* 0x000fea0003800000 */
[----:B------:R-:W-:-:S05]  /*2580*/  IMAD.WIDE R8, R24, R23, c[0x0][0x368] ;  /* 0x0000da0018087625 */ /* 0x000fca00078e0217 */
[----:B------:R2:W5:Y:S01]  /*2590*/  LDG.E R18, [R8.64] ;  /* 0x0000000a08127981 */ /* 0x000562000c1e1900 */
[----:B------:R-:W-:Y:S05]  /*25a0*/  BRA `(.L_x_2280) ;  /* 0x0000004000007947 */ /* 0x000fea0003800000 */
.L_x_2279:
[----:B------:R-:W-:Y:S05]  /*25b0*/  @!P3 BRA `(.L_x_2280) ;  /* 0x000000300000b947 */ /* 0x000fea0003800000 */
[----:B------:R2:W3:Y:S04]  /*25c0*/  LDG.E R5, [R8.64] ;  /* 0x0000000a08057981 */ /* 0x0004e8000c1e1900 */
[----:B--2---:R-:W3:Y:S02]  /*25d0*/  LDG.E R8, [R8.64+0x4] ;  /* 0x0000040a08087981 */ /* 0x004ee4000c1e1900 */
[----:B---3--:R-:W-:Y:S02]  /*25e0*/  IADD3 R18, -R5, R8, RZ ;  /* 0x0000000805127210 */ /* 0x008fe40007ffe1ff */
.L_x_2280:
[----:B------:R-:W-:Y:S01]  /*25f0*/  ISETP.NE.U32.AND P0, PT, RZ, c[0x0][0x378], PT ;  /* 0x0000de00ff007a0c */ /* 0x000fe20003f05070 */
[----:B--2---:R-:W2:Y:S03]  /*2600*/  LDL R8, [R1+0x15c] ;  /* 0x00015c0001087983 */ /* 0x004ea60000100800 */
[----:B------:R-:W-:Y:S01]  /*2610*/  ISETP.NE.AND.EX P0, PT, RZ, c[0x0][0x37c], PT, P0 ;  /* 0x0000df00ff007a0c */ /* 0x000fe20003f05300 */
[----:B----4-:R3:W4:Y:S01]  /*2620*/  @P4 LDG.E R6, [R2.64] ;  /* 0x0000000a02064981 */ /* 0x010722000c1e1900 */
[----:B-----5:R-:W-:-:S03]  /*2630*/  IMAD.MOV.U32 R13, RZ, RZ, R18 ;  /* 0x000000ffff0d7224 */ /* 0x020fc600078e0012 */
[----:B------:R3:W4:Y:S08]  /*2640*/  @P4 LDG.E R5, [R2.64+0x4] ;  /* 0x0000040a02054981 */ /* 0x000730000c1e1900 */
[----:B---3--:R-:W-:-:S05]  /*2650*/  @P0 IMAD.WIDE R2, R24, R23, c[0x0][0x378] ;  /* 0x0000de0018020625 */ /* 0x008fca00078e0217 */
[----:B------:R3:W4:Y:S01]  /*2660*/  @P0 LDG.E R13, [R2.64] ;  /* 0x0000000a020d0981 */ /* 0x000722000c1e1900 */
[----:B------:R-:W-:-:S05]  /*2670*/  IMAD.IADD R15, R18, 0x1, -R0 ;  /* 0x00000001120f7824 */ /* 0x000fca00078e0a00 */
[----:B------:R1:W-:Y:S01]  /*2680*/  STL [R1+0x5c], R15 ;  /* 0x00005c0f01007387 */ /* 0x0003e20000100800 */
[----:B---3--:R-:W-:-:S05]  /*2690*/  IMAD.MOV.U32 R2, RZ, RZ, c[0x0][0x2c4] ;  /* 0x0000b100ff027624 */ /* 0x008fca00078e00ff */
[----:B------:R-:W-:Y:S01]  /*26a0*/  ISETP.NE.AND P1, PT, R2, 0x1, PT ;  /* 0x000000010200780c */ /* 0x000fe20003f25270 */
[----:B--2---:R-:W-:Y:S02]  /*26b0*/  IMAD.SHL.U32 R9, R8, 0x80, RZ ;  /* 0x0000008008097824 */ /* 0x004fe400078e00ff */
[----:B------:R-:W-:-:S03]  /*26c0*/  IMAD.MOV.U32 R8, RZ, RZ, c[0x0][0x32c] ;  /* 0x0000cb00ff087624 */ /* 0x000fc600078e00ff */
[----:B------:R-:W-:Y:S01]  /*26d0*/  IADD3 R0, R9, 0x7f, RZ ;  /* 0x0000007f09007810 */ /* 0x000fe20007ffe0ff */
[----:B------:R1:W-:Y:S01]  /*26e0*/  STL [R1+0xa0], R9 ;  /* 0x0000a00901007387 */ /* 0x0003e20000100800 */
[----:B------:R-:W-:Y:S01]  /*26f0*/  ISETP.GE.AND P2, PT, R8, 0x1, PT ;  /* 0x000000010800780c */ /* 0x000fe20003f46270 */
[----:B----4-:R-:W-:-:S04]  /*2700*/  @P4 IMAD.IADD R4, R5, 0x1, -R6 ;  /* 0x0000000105044824 */ /* 0x010fc800078e0a06 */
[----:B------:R-:W-:-:S04]  /*2710*/  @P1 IMAD.HI.U32 R3, R0, c[0x0][0x2c8], RZ ;  /* 0x0000b20000031a27 */ /* 0x000fc800078e00ff */
[----:B------:R-:W-:Y:S01]  /*2720*/  IMAD.IADD R5, R15, 0x1, R4 ;  /* 0x000000010f057824 */ /* 0x000fe200078e0204 */
[----:B------:R-:W-:-:S04]  /*2730*/  @P1 SHF.R.U32.HI R0, RZ, c[0x0][0x2cc], R3 ;  /* 0x0000b300ff001a19 */ /* 0x000fc80000011603 */
[----:B------:R1:W-:Y:S01]  /*2740*/  STL.64 [R1+0x60], R4 ;  /* 0x0000600401007387 */ /* 0x0003e20000100a00 */
[----:B------:R-:W-:Y:S02]  /*2750*/  IADD3 R2, R5, 0x2f, RZ ;  /* 0x0000002f05027810 */ /* 0x000fe40007ffe0ff */
[----:B------:R-:W-:-:S03]  /*2760*/  IADD3 R0, R0, 0x1, R5 ;  /* 0x0000000100007810 */ /* 0x000fc60007ffe005 */
[----:B------:R-:W-:-:S04]  /*2770*/  IMAD.HI R2, R2, 0x2aaaaaab, RZ ;  /* 0x2aaaaaab02027827 */ /* 0x000fc800078e02ff */
[----:B------:R-:W-:Y:S01]  /*2780*/  IMAD.IADD R3, R0, 0x1, -R19 ;  /* 0x0000000100037824 */ /* 0x000fe200078e0a13 */
[----:B------:R-:W-:-:S04]  /*2790*/  SHF.R.U32.HI R6, RZ, 0x1f, R2 ;  /* 0x0000001fff067819 */ /* 0x000fc80000011602 */
[----:B------:R-:W-:Y:S02]  /*27a0*/  LEA.HI.SX32 R21, R2, R6, 0x1d ;  /* 0x0000000602157211 */ /* 0x000fe400078feaff */
[----:B------:R-:W-:Y:S01]  /*27b0*/  IADD3 R2, R3, c[0x0][0x328], RZ ;  /* 0x0000ca0003027a10 */ /* 0x000fe20007ffe0ff */
[----:B------:R1:W-:Y:S01]  /*27c0*/  STL [R1+0x68], R13 ;  /* 0x0000680d01007387 */ /* 0x0003e20000100800 */
        /* <DEDUP_REMOVED lines=11> */
.L_x_2283:
[----:B------:R-:W-:-:S13]  /*2880*/  ISETP.NE.AND P0, PT, R8, 0x1, PT ;  /* 0x000000010800780c */ /* 0x000fda0003f05270 */
[----:B------:R-:W-:-:S05]  /*2890*/  @P0 IMAD.HI.U32 R3, R0, c[0x0][0x330], RZ ;  /* 0x0000cc0000030a27 */ /* 0x000fca00078e00ff */
[----:B------:R-:W-:Y:S02]  /*28a0*/  @P0 SHF.R.U32.HI R0, RZ, c[0x0][0x334], R3 ;  /* 0x0000cd00ff000a19 */ /* 0x000fe40000011603 */
.L_x_2284:
[----:B------:R-:W-:Y:S05]  /*28b0*/  BSYNC B0 ;  /* 0x0000000000007941 */ /* 0x000fea0003800000 */
.L_x_2282:
[----:B------:R-:W-:-:S05]  /*28c0*/  IMAD R0, R0, R8, c[0x0][0x32c] ;  /* 0x0000cb0000007624 */ /* 0x000fca00078e0208 */
[----:B------:R-:W-:-:S04]  /*28d0*/  IMNMX R2, R2, R0, PT ;  /* 0x0000000002027217 */ /* 0x000fc80003800200 */
.L_x_2281:
[----:B------:R-:W-:Y:S01]  /*28e0*/  IADD3 R3, R2, 0x2f, RZ ;  /* 0x0000002f02037810 */ /* 0x000fe20007ffe0ff */
[----:B------:R-:W-:-:S04]  /*28f0*/  @P1 IMAD.HI.U32 R2, R9, c[0x0][0x2c8], RZ ;  /* 0x0000b20009021a27 */ /* 0x000fc800078e00ff */
[----:B------:R-:W-:-:S04]  /*2900*/  IMAD.HI R3, R3, 0x2aaaaaab, RZ ;  /* 0x2aaaaaab03037827 */ /* 0x000fc800078e02ff */
[----:B------:R-:W-:Y:S01]  /*2910*/  IMAD.MOV.U32 R0, RZ, RZ, R9 ;  /* 0x000000ffff007224 */ /* 0x000fe200078e0009 */
[----:B------:R-:W-:Y:S02]  /*2920*/  @P1 SHF.R.U32.HI R0, RZ, c[0x0][0x2cc], R2 ;  /* 0x0000b300ff001a19 */ /* 0x000fe40000011602 */
[----:B------:R-:W-:Y:S02]  /*2930*/  SHF.R.U32.HI R11, RZ, 0x1f, R3 ;  /* 0x0000001fff0b7819 */ /* 0x000fe40000011603 */
[----:B------:R-:W-:Y:S02]  /*2940*/  IADD3 R0, R0, R5, -R19 ;  /* 0x0000000500007210 */ /* 0x000fe40007ffe813 */
[----:B------:R-:W-:Y:S02]  /*2950*/  LEA.HI.SX32 R11, R3, R11, 0x1d ;  /* 0x0000000b030b7211 */ /* 0x000fe400078feaff */
        /* <DEDUP_REMOVED lines=12> */
.L_x_2287:
[----:B------:R-:W-:-:S13]  /*2a20*/  ISETP.NE.AND P0, PT, R8, 0x1, PT ;  /* 0x000000010800780c */ /* 0x000fda0003f05270 */
[----:B------:R-:W-:-:S05]  /*2a30*/  @P0 IMAD.HI.U32 R3, R0, c[0x0][0x330], RZ ;  /* 0x0000cc0000030a27 */ /* 0x000fca00078e00ff */
[----:B------:R-:W-:Y:S02]  /*2a40*/  @P0 SHF.R.U32.HI R0, RZ, c[0x0][0x334], R3 ;  /* 0x0000cd00ff000a19 */ /* 0x000fe40000011603 */
.L_x_2288:
[----:B------:R-:W-:Y:S05]  /*2a50*/  BSYNC B0 ;  /* 0x0000000000007941 */ /* 0x000fea0003800000 */
.L_x_2286:
[----:B------:R-:W-:-:S05]  /*2a60*/  IMAD R0, R0, c[0x0][0x32c], RZ ;  /* 0x0000cb0000007a24 */ /* 0x000fca00078e02ff */
[----:B------:R-:W-:-:S05]  /*2a70*/  IMNMX R2, R2, R0, !PT ;  /* 0x0000000002027217 */ /* 0x000fca0007800200 */
.L_x_2285:
[----:B------:R-:W-:Y:S01]  /*2a80*/  IMAD.HI R2, R2, 0x2aaaaaab, RZ ;  /* 0x2aaaaaab02027827 */ /* 0x000fe200078e02ff */
[----:B------:R-:W-:Y:S01]  /*2a90*/  LOP3.LUT R26, R14, 0xff, RZ, 0xc0, !PT ;  /* 0x000000ff0e1a7812 */ /* 0x000fe200078ec0ff */
[----:B------:R-:W-:Y:S01]  /*2aa0*/  BSSY B0, `(.L_x_2289) ;  /* 0x0000029000007945 */ /* 0x000fe20003800000 */
[----:B------:R-:W-:Y:S02]  /*2ab0*/  SHF.R.U32.HI R0, RZ, 0x10, R14 ;  /* 0x00000010ff007819 */ /* 0x000fe4000001160e */
[----:B------:R-:W-:Y:S01]  /*2ac0*/  SHF.R.U32.HI R10, RZ, 0x1f, R2 ;  /* 0x0000001fff0a7819 */ /* 0x000fe20000011602 */
[----:B------:R2:W-:Y:S03]  /*2ad0*/  STL [R1+0xd8], R26 ;  /* 0x0000d81a01007387 */ /* 0x0005e60000100800 */
[----:B------:R-:W-:Y:S01]  /*2ae0*/  LEA.HI.SX32 R10, R2, R10, 0x1d ;  /* 0x0000000a020a7211 */ /* 0x000fe200078feaff */
[----:B------:R2:W-:Y:S01]  /*2af0*/  STL [R1+0xb0], R0 ;  /* 0x0000b00001007387 */ /* 0x0005e20000100800 */
[----:B------:R-:W-:-:S02]  /*2b00*/  IMAD.MOV.U32 R2, RZ, RZ, RZ ;  /* 0x000000ffff027224 */ /* 0x000fc400078e00ff */
[----:B------:R-:W-:-:S04]  /*2b10*/  IMNMX R10, RZ, R10, !PT ;  /* 0x0000000aff0a7217 */ /* 0x000fc80007800200 */
[----:B------:R-:W-:-:S13]  /*2b20*/  ISETP.GT.AND P0, PT, R11, R10, PT ;  /* 0x0000000a0b00720c */ /* 0x000fda0003f04270 */
[----:B------:R-:W-:Y:S05]  /*2b30*/  @!P0 BRA `(.L_x_2290) ;  /* 0x000001f000008947 */ /* 0x000fea0003800000 */
[----:B------:R-:W-:-:S04]  /*2b40*/  ISETP.NE.AND P0, PT, R0, RZ, PT ;  /* 0x000000ff0000720c */ /* 0x000fc80003f05270 */
[----:B--2---:R-:W-:-:S04]  /*2b50*/  SEL R0, R0, c[0x0][0x338], P0 ;  /* 0x0000ce0000007a07 */ /* 0x004fc80000000000 */
[----:B------:R-:W-:Y:S02]  /*2b60*/  IABS R3, R0 ;  /* 0x0000000000037213 */ /* 0x000fe40000000000 */
[----:B------:R-:W-:Y:S02]  /*2b70*/  IADD3 R14, R0, -0x1, R11 ;  /* 0xffffffff000e7810 */ /* 0x000fe40007ffe00b */
[----:B------:R-:W2:Y:S03]  /*2b80*/  I2F.RP R8, R3 ;  /* 0x0000000300087306 */ /* 0x000ea60000209400 */
[----:B------:R-:W-:-:S05]  /*2b90*/  IMAD.IADD R14, R14, 0x1, -R10 ;  /* 0x000000010e0e7824 */ /* 0x000fca00078e0a0a */
[----:B------:R-:W-:Y:S02]  /*2ba0*/  IABS R17, R14 ;  /* 0x0000000e00117213 */ /* 0x000fe40000000000 */
[----:B------:R-:W-:-:S04]  /*2bb0*/  LOP3.LUT R14, R14, R0, RZ, 0x3c, !PT ;  /* 0x000000000e0e7212 */ /* 0x000fc800078e3cff */
[----:B------:R-:W-:Y:S01]  /*2bc0*/  ISETP.GE.AND P1, PT, R14, RZ, PT ;  /* 0x000000ff0e00720c */ /* 0x000fe20003f26270 */
[----:B--2---:R-:W2:Y:S02]  /*2bd0*/  MUFU.RCP R8, R8 ;  /* 0x0000000800087308 */ /* 0x004ea40000001000 */
[----:B--2---:R-:W-:-:S06]  /*2be0*/  IADD3 R8, R8, 0xffffffe, RZ ;  /* 0x0ffffffe08087810 */ /* 0x004fcc0007ffe0ff */
[----:B-1----:R-:W1:Y:S02]  /*2bf0*/  F2I.FTZ.U32.TRUNC.NTZ R9, R8 ;  /* 0x0000000800097305 */ /* 0x002e64000021f000 */
[----:B-1----:R-:W-:Y:S02]  /*2c00*/  IMAD.MOV R2, RZ, RZ, -R9 ;  /* 0x000000ffff027224 */ /* 0x002fe400078e0a09 */
        /* <DEDUP_REMOVED lines=18> */
.L_x_2290:
[----:B------:R-:W-:Y:S05]  /*2d30*/  BSYNC B0 ;  /* 0x0000000000007941 */ /* 0x000fea0003800000 */
.L_x_2289:
[----:B------:R-:W3:Y:S01]  /*2d40*/  LDL R6, [R1+0x1dc] ;  /* 0x0001dc0001067983 */ /* 0x000ee20000100800 */
[----:B------:R-:W-:-:S04]  /*2d50*/  IMAD R10, R26, R2, R10 ;  /* 0x000000021a0a7224 */ /* 0x000fc800078e020a */
[C---:B--2---:R-:W-:Y:S02]  /*2d60*/  IMAD.IADD R0, R10.reuse, 0x1, R2 ;  /* 0x000000010a007824 */ /* 0x044fe400078e0202 */
        /* <DEDUP_REMOVED lines=8> */
[----:B------:R-:W-:Y:S01]  /*2df0*/  @P0 IADD3 R2, R0, 0x2f, RZ ;  /* 0x0000002f00020810 */ /* 0x000fe20007ffe0ff */
[----:B------:R-:W-:-:S04]  /*2e00*/  IMAD.MOV.U32 R0, RZ, RZ, R101 ;  /* 0x000000ffff007224 */ /* 0x000fc800078e0065 */
[----:B------:R-:W-:-:S05]  /*2e10*/  @P0 IMAD.HI R2, R2, 0x2aaaaaab, RZ ;  /* 0x2aaaaaab02020827 */ /* 0x000fca00078e02ff */
[----:B------:R-:W-:-:S04]  /*2e20*/  @P0 SHF.R.U32.HI R3, RZ, 0x1f, R2 ;  /* 0x0000001fff030819 */ /* 0x000fc80000011602 */
[----:B------:R-:W-:-:S04]  /*2e30*/  @P0 LEA.HI.SX32 R0, R2, R3, 0x1d ;  /* 0x0000000302000211 */ /* 0x000fc800078feaff */
[----:B------:R-:W-:Y:S01]  /*2e40*/  ISETP.GT.AND P0, PT, R0, R101, PT ;  /* 0x000000650000720c */ /* 0x000fe20003f04270 */
[----:B---3--:R-:W-:-:S04]  /*2e50*/  IMAD.IADD R2, R7, 0x1, R6 ;  /* 0x0000000107027824 */ /* 0x008fc800078e0206 */
[----:B------:R-:W-:-:S08]  /*2e60*/  IMAD.SHL.U32 R223, R2, 0x2, RZ ;  /* 0x0000000202df7824 */ /* 0x000fd000078e00ff */
[----:B------:R-:W-:Y:S05]  /*2e70*/  @!P0 BRA `(.L_x_2291) ;  /* 0x00006af000008947 */ /* 0x000fea0003800000 */
[----:B------:R-:W-:-:S04]  /*2e80*/  ISETP.NE.U32.AND P0, PT, RZ, c[0x0][0x340], PT ;  /* 0x0000d000ff007a0c */ /* 0x000fc80003f05070 */
[----:B------:R-:W-:-:S13]  /*2e90*/  ISETP.NE.AND.EX P2, PT, RZ, c[0x0][0x344], PT, P0 ;  /* 0x0000d100ff007a0c */ /* 0x000fda0003f45300 */
[----:B------:R-:W-:-:S05]  /*2ea0*/  @P2 IMAD.WIDE R2, R24, R23, c[0x0][0x340] ;  /* 0x0000d00018022625 */ /* 0x000fca00078e0217 */
[----:B-1----:R1:W2:Y:S01]  /*2eb0*/  @P2 LDG.E R15, [R2.64] ;  /* 0x0000000a020f2981 */ /* 0x0022a2000c1e1900 */
[----:B------:R-:W-:Y:S01]  /*2ec0*/  LOP3.LUT R25, R25, 0xffff, RZ, 0xc0, !PT ;  /* 0x0000ffff19197812 */ /* 0x000fe200078ec0ff */
[----:B------:R-:W-:Y:S01]  /*2ed0*/  IMAD.MOV.U32 R124, RZ, RZ, 0x30 ;  /* 0x00000030ff7c7424 */ /* 0x000fe200078e00ff */
[----:B------:R-:W-:Y:S01]  /*2ee0*/  SHF.R.S32.HI R14, RZ, 0x1f, R24 ;  /* 0x0000001fff0e7819 */ /* 0x000fe20000011418 */
[----:B------:R-:W-:Y:S01]  /*2ef0*/  IMAD.MOV.U32 R133, RZ, RZ, c[0x0][0x238] ;  /* 0x00008e00ff857624 */ /* 0x000fe200078e00ff */
[----:B------:R-:W-:Y:S01]  /*2f00*/  IADD3 R37, R0, -0x1, RZ ;  /* 0xffffffff00257810 */ /* 0x000fe20007ffe0ff */
[----:B------:R-:W-:Y:S01]  /*2f10*/  IMAD R132, R124, c[0x0][0x23c], RZ ;  /* 0x00008f007c847a24 */ /* 0x000fe200078e02ff */
[----:B------:R-:W-:Y:S01]  /*2f20*/  SEL R10, R14, RZ, !P4 ;  /* 0x000000ff0e0a7207 */ /* 0x000fe20006000000 */
[----:B------:R-:W-:Y:S01]  /*2f30*/  IMAD.WIDE.U32 R122, R124, c[0x0][0x238], RZ ;  /* 0x00008e007c7a7a25 */ /* 0x000fe200078e00ff */
[----:B------:R-:W-:Y:S02]  /*2f40*/  SEL R11, R24, RZ, !P4 ;  /* 0x000000ff180b7207 */ /* 0x000fe40006000000 */
[----:B------:R-:W-:Y:S01]  /*2f50*/  SHF.R.S32.HI R16, RZ, 0x1f, R145 ;  /* 0x0000001fff107819 */ /* 0x000fe20000011491 */
[----:B------:R-:W-:Y:S01]  /*2f60*/  IMAD R0, R10, c[0x0][0x248], RZ ;  /* 0x000092000a007a24 */ /* 0x000fe200078e02ff */
[----:B------:R-:W-:Y:S01]  /*2f70*/  IADD3 R102, P0, R145, R20, RZ ;  /* 0x0000001491667210 */ /* 0x000fe20007f1e0ff */
[----:B------:R-:W-:Y:S01]  /*2f80*/  IMAD R6, R37, -0x30, R4 ;  /* 0xffffffd025067824 */ /* 0x000fe200078e0204 */
[----:B------:R-:W-:Y:S01]  /*2f90*/  ISETP.GE.AND P1, PT, R140, c[0x0][0x1d4], PT ;  /* 0x000075008c007a0c */ /* 0x000fe20003f26270 */
[----:B------:R-:W-:Y:S01]  /*2fa0*/  IMAD R0, R11, c[0x0][0x24c], R0 ;  /* 0x000093000b007a24 */ /* 0x000fe200078e0200 */
[----:B------:R-:W-:Y:S01]  /*2fb0*/  LEA.HI.X.SX32 R103, R20, R16, 0x1, P0 ;  /* 0x0000001014677211 */ /* 0x000fe200000f0eff */
[----:B------:R-:W-:Y:S01]  /*2fc0*/  IMAD.IADD R132, R123, 0x1, R132 ;  /* 0x000000017b847824 */ /* 0x000fe200078e0284 */
[----:B------:R-:W-:Y:S01]  /*2fd0*/  IMNMX R6, R6, 0x30, PT ;  /* 0x0000003006067817 */ /* 0x000fe20003800200 */
[----:B------:R-:W-:Y:S01]  /*2fe0*/  IMAD.SHL.U32 R137, R133, 0x20, RZ ;  /* 0x0000002085897824 */ /* 0x000fe200078e00ff */
[----:B------:R-:W-:Y:S01]  /*2ff0*/  ISETP.GE.AND P4, PT, R144, c[0x0][0x1d4], PT ;  /* 0x0000750090007a0c */ /* 0x000fe20003f86270 */
[----:B------:R-:W-:Y:S01]  /*3000*/  IMAD.IADD R121, R22, 0x1, R18 ;  /* 0x0000000116797824 */ /* 0x000fe200078e0212 */
[----:B------:R-:W-:Y:S01]  /*3010*/  LOP3.LUT R213, R213, 0xfffffff7, RZ, 0xc0, !PT ;  /* 0xfffffff7d5d57812 */ /* 0x000fe200078ec0ff */
[----:B------:R-:W-:Y:S01]  /*3020*/  IMAD.SHL.U32 R26, R145, 0x40, RZ ;  /* 0x00000040911a7824 */ /* 0x000fe200078e00ff */
[----:B------:R-:W-:Y:S01]  /*3030*/  ISETP.GE.AND P6, PT, R228, c[0x0][0x1d4], PT ;  /* 0x00007500e4007a0c */ /* 0x000fe20003fc6270 */
[----:B-1----:R-:W-:Y:S01]  /*3040*/  IMAD.WIDE.U32 R2, R25, c[0x0][0x240], R140 ;  /* 0x0000900019027a25 */ /* 0x002fe200078e008c */
[----:B------:R-:W-:-:S02]  /*3050*/  ISETP.GE.AND P5, PT, R229, c[0x0][0x1d4], PT ;  /* 0x00007500e5007a0c */ /* 0x000fc40003fa6270 */
[----:B------:R-:W-:Y:S01]  /*3060*/  @P1 LOP3.LUT R213, R213, 0x8, RZ, 0xfc, !PT ;  /* 0x00000008d5d51812 */ /* 0x000fe200078efcff */
[----:B------:R-:W-:Y:S01]  /*3070*/  IMAD R3, R25, c[0x0][0x244], R3 ;  /* 0x0000910019037a24 */ /* 0x000fe200078e0203 */
[----:B------:R-:W-:Y:S01]  /*3080*/  MOV R129, 0x5 ;  /* 0x0000000500817802 */ /* 0x000fe20000000f00 */
[----:B------:R-:W-:Y:S01]  /*3090*/  IMAD.MOV.U32 R128, RZ, RZ, c[0x0][0x280] ;  /* 0x0000a000ff807624 */ /* 0x000fe200078e00ff */
[----:B------:R-:W-:Y:S01]  /*30a0*/  LOP3.LUT R213, R213, 0xfffffffb, RZ, 0xc0, !PT ;  /* 0xfffffffbd5d57812 */ /* 0x000fe200078ec0ff */
[----:B------:R-:W-:Y:S01]  /*30b0*/  IMAD.WIDE.U32 R2, R11, c[0x0][0x248], R2 ;  /* 0x000092000b027a25 */ /* 0x000fe200078e0002 */
[----:B------:R-:W-:Y:S02]  /*30c0*/  SHF.L.U64.HI R133, R133, R129, c[0x0][0x23c] ;  /* 0x00008f0085857619 */ /* 0x000fe40000010281 */
[----:B------:R-:W-:Y:S01]  /*30d0*/  @P4 LOP3.LUT R213, R213, 0x4, RZ, 0xfc, !PT ;  /* 0x00000004d5d54812 */ /* 0x000fe200078efcff */
[----:B------:R-:W-:Y:S01]  /*30e0*/  IMAD.IADD R3, R3, 0x1, R0 ;  /* 0x0000000103037824 */ /* 0x000fe200078e0200 */
[----:B------:R-:W-:Y:S01]  /*30f0*/  SHF.R.S32.HI R143, RZ, 0x1f, R142 ;  /* 0x0000001fff8f7819 */ /* 0x000fe2000001148e */
[----:B------:R-:W-:Y:S01]  /*3100*/  IMAD R0, R103, c[0x0][0x238], RZ ;  /* 0x00008e0067007a24 */ /* 0x000fe200078e02ff */
[----:B------:R-:W-:Y:S01]  /*3110*/  LOP3.LUT R213, R213, 0xfffffffd, RZ, 0xc0, !PT ;  /* 0xfffffffdd5d57812 */ /* 0x000fe200078ec0ff */
[----:B------:R-:W-:Y:S01]  /*3120*/  IMAD.WIDE.U32 R106, R102, c[0x0][0x238], R2 ;  /* 0x00008e00666a7a25 */ /* 0x000fe200078e0002 */
[----:B------:R-:W-:-:S02]  /*3130*/  SHF.R.S32.HI R3, RZ, 0x1f, R37 ;  /* 0x0000001fff037819 */ /* 0x000fc40000011425 */
[----:B------:R-:W-:Y:S01]  /*3140*/  @P6 LOP3.LUT R213, R213, 0x2, RZ, 0xfc, !PT ;  /* 0x00000002d5d56812 */ /* 0x000fe200078efcff */
[----:B------:R-:W-:Y:S01]  /*3150*/  IMAD R5, R102, c[0x0][0x23c], R0 ;  /* 0x00008f0066057a24 */ /* 0x000fe200078e0200 */
[----:B------:R-:W-:Y:S01]  /*3160*/  IADD3 R0, -R145, R6, RZ ;  /* 0x0000000691007210 */ /* 0x000fe20007ffe1ff */
[----:B------:R-:W-:Y:S01]  /*3170*/  IMAD R2, R132, R37, RZ ;  /* 0x0000002584027224 */ /* 0x000fe200078e02ff */
[----:B------:R-:W-:Y:S01]  /*3180*/  LOP3.LUT R26, R26, 0x1c0, RZ, 0xc0, !PT ;  /* 0x000001c01a1a7812 */ /* 0x000fe200078ec0ff */
[----:B------:R-:W-:Y:S01]  /*3190*/  IMAD.IADD R105, R107, 0x1, R5 ;  /* 0x000000016b697824 */ /* 0x000fe200078e0205 */
[C---:B------:R-:W-:Y:S01]  /*31a0*/  ISETP.GE.AND P0, PT, R0.reuse, 0x1, PT ;  /* 0x000000010000780c */ /* 0x040fe20003f06270 */
[----:B------:R-:W-:Y:S01]  /*31b0*/  IMAD.MOV.U32 R104, RZ, RZ, R106 ;  /* 0x000000ffff687224 */ /* 0x000fe200078e006a */
[----:B------:R-:W-:Y:S01]  /*31c0*/  ISETP.GT.AND P3, PT, R0, 0x20, PT ;  /* 0x000000200000780c */ /* 0x000fe20003f64270 */
[-C--:B------:R-:W-:Y:S01]  /*31d0*/  IMAD R2, R3, R122.reuse, R2 ;  /* 0x0000007a03027224 */ /* 0x080fe200078e0202 */
[----:B------:R-:W-:Y:S01]  /*31e0*/  IADD3 R27, R145, 0x20, RZ ;  /* 0x00000020911b7810 */ /* 0x000fe20007ffe0ff */
[----:B------:R-:W-:Y:S01]  /*31f0*/  IMAD.WIDE.U32 R8, R37, R122, R104 ;  /* 0x0000007a25087225 */ /* 0x000fe200078e0068 */
[----:B------:R-:W-:-:S02]  /*3200*/  MOV R71, c[0x0][0x27c] ;  /* 0x00009f0000477a02 */ /* 0x000fc40000000f00 */
[----:B------:R-:W-:Y:S01]  /*3210*/  SHF.L.U32 R27, R27, 0x6, RZ ;  /* 0x000000061b1b7819 */ /* 0x000fe200000006ff */
[----:B------:R-:W-:Y:S01]  /*3220*/  IMAD R0, R10, c[0x0][0x268], RZ ;  /* 0x00009a000a007a24 */ /* 0x000fe200078e02ff */
[----:B------:R-:W-:Y:S01]  /*3230*/  IADD3 R5, R9, R2, RZ ;  /* 0x0000000209057210 */ /* 0x000fe20007ffe0ff */
[----:B------:R-:W-:Y:S01]  /*3240*/  IMAD R6, R16, c[0x0][0x280], RZ ;  /* 0x0000a00010067a24 */ /* 0x000fe200078e02ff */
[----:B------:R-:W-:Y:S01]  /*3250*/  LOP3.LUT R27, R27, 0x1c0, RZ, 0xc0, !PT ;  /* 0x000001c01b1b7812 */ /* 0x000fe200078ec0ff */
[----:B------:R-:W-:Y:S01]  /*3260*/  IMAD R94, R11, c[0x0][0x26c], R0 ;  /* 0x00009b000b5e7a24 */ /* 0x000fe200078e0200 */
[----:B------:R-:W-:Y:S01]  /*3270*/  @P0 LEA R2, P1, R8, c[0x0][0x220], 0x1 ;  /* 0x0000880008020a11 */ /* 0x000fe200078208ff */
[----:B------:R-:W-:Y:S01]  /*3280*/  IMAD R0, R16, c[0x0][0x290], RZ ;  /* 0x0000a40010007a24 */ /* 0x000fe200078e02ff */
[----:B------:R-:W-:Y:S01]  /*3290*/  SHF.R.U32.HI R136, RZ, 0x3, R27 ;  /* 0x00000003ff887819 */ /* 0x000fe2000001161b */
[----:B------:R-:W-:Y:S01]  /*32a0*/  IMAD.WIDE.U32 R18, R145, c[0x0][0x290], R142 ;  /* 0x0000a40091127a25 */ /* 0x000fe200078e008e */
[----:B------:R-:W-:-:S02]  /*32b0*/  @P0 LEA.HI.X R3, R8, c[0x0][0x224], R5, 0x1, P1 ;  /* 0x0000890008030a11 */ /* 0x000fc400008f0c05 */
[----:B------:R-:W-:Y:S01]  /*32c0*/  LOP3.LUT P1, RZ, R213, 0x8, RZ, 0xc0, !PT ;  /* 0x00000008d5ff7812 */ /* 0x000fe2000782c0ff */
[----:B------:R-:W-:Y:S01]  /*32d0*/  IMAD R0, R145, c[0x0][0x294], R0 ;  /* 0x0000a50091007a24 */ /* 0x000fe200078e0200 */
[----:B------:R-:W-:Y:S01]  /*32e0*/  LOP3.LUT R213, R213, 0xfffffffe, RZ, 0xc0, !PT ;  /* 0xfffffffed5d57812 */ /* 0x000fe200078ec0ff */
[C---:B------:R-:W-:Y:S02]  /*32f0*/  IMAD R6, R145.reuse, c[0x0][0x284], R6 ;  /* 0x0000a10091067a24 */ /* 0x040fe400078e0206 */
[----:B------:R-:W-:Y:S01]  /*3300*/  IMAD.WIDE.U32 R20, R145, c[0x0][0x280], R142 ;  /* 0x0000a00091147a25 */ /* 0x000fe200078e008e */
[----:B------:R-:W-:-:S03]  /*3310*/  @P5 LOP3.LUT R213, R213, 0x1, RZ, 0xfc, !PT ;  /* 0x00000001d5d55812 */ /* 0x000fc600078efcff */
[----:B------:R-:W-:-:S04]  /*3320*/  IMAD.WIDE.U32 R16, R145, c[0x0][0x280], R140 ;  /* 0x0000a00091107a25 */ /* 0x000fc800078e008c */
[----:B------:R-:W-:Y:S01]  /*3330*/  @!PT LDS RZ, [RZ] ;  /* 0x00000000fffff984 */ /* 0x000fe20000000800 */
[----:B------:R-:W-:Y:S01]  /*3340*/  @!PT LDS RZ, [RZ] ;  /* 0x00000000fffff984 */ /* 0x000fe20000000800 */
[----:B------:R-:W-:Y:S01]  /*3350*/  @!PT LDS RZ, [RZ] ;  /* 0x00000000fffff984 */ /* 0x000fe20000000800 */
[----:B------:R1:W-:Y:S01]  /*3360*/  @P0 LDGSTS.E.BYPASS.LTC128B.128 [R223+0xa080], [R2.64], !P1 ;  /* 0x0a08000002df0fae */ /* 0x0003e2000c901d4a */
[----:B------:R-:W-:Y:S01]  /*3370*/  ISETP.GE.AND P1, PT, R140, c[0x0][0x27c], PT ;  /* 0x00009f008c007a0c */ /* 0x000fe20003f26270 */
[----:B------:R-:W-:Y:S02]  /*3380*/  IMAD.IADD R19, R19, 0x1, R0 ;  /* 0x0000000113137824 */ /* 0x000fe400078e0200 */
[----:B------:R1:W-:Y:S01]  /*3390*/  @P0 LDGSTS.E.BYPASS.LTC128B.128 [R223+0xb880], [R2.64+0x80], !P4 ;  /* 0x0b88008002df0fae */ /* 0x0003e2000e101d4a */
[----:B------:R-:W-:Y:S02]  /*33a0*/  IMAD.IADD R21, R21, 0x1, R6 ;  /* 0x0000000115157824 */ /* 0x000fe400078e0206 */
[----:B------:R-:W-:Y:S01]  /*33b0*/  IMAD.IADD R17, R6, 0x1, R17 ;  /* 0x0000000106117824 */ /* 0x000fe200078e0211 */
[----:B------:R1:W-:Y:S01]  /*33c0*/  @P0 LDGSTS.E.BYPASS.LTC128B.128 [R223+0xd080], [R2.64+0x100], !P6 ;  /* 0x0d08010002df0fae */ /* 0x0003e2000f101d4a */
[----:B------:R-:W-:Y:S01]  /*33d0*/  SHF.R.S32.HI R6, RZ, 0x1f, R13 ;  /* 0x0000001fff067819 */ /* 0x000fe2000001140d */
[----:B------:R-:W-:-:S02]  /*33e0*/  IMAD.WIDE.U32 R92, R13, c[0x0][0x280], R20 ;  /* 0x0000a0000d5c7a25 */ /* 0x000fc400078e0014 */
[----:B------:R1:W-:Y:S01]  /*33f0*/  @P0 LDGSTS.E.BYPASS.LTC128B.128 [R223+0xe880], [R2.64+0x180], !P5 ;  /* 0x0e88018002df0fae */ /* 0x0003e2000e901d4a */
[----:B------:R-:W-:Y:S01]  /*3400*/  @P3 IADD3 R9, P0, R137, R8, RZ ;  /* 0x0000000889093210 */ /* 0x000fe20007f1e0ff */
[----:B------:R-:W-:Y:S02]  /*3410*/  IMAD R23, R6, c[0x0][0x290], RZ ;  /* 0x0000a40006177a24 */ /* 0x000fe400078e02ff */
[----:B------:R-:W-:Y:S01]  /*3420*/  IMAD.WIDE.U32 R90, R13, c[0x0][0x290], R18 ;  /* 0x0000a4000d5a7a25 */ /* 0x000fe200078e0012 */
[----:B------:R-:W-:Y:S02]  /*3430*/  @P3 IADD3.X R5, R5, R133, RZ, P0, !PT ;  /* 0x0000008505053210 */ /* 0x000fe400007fe4ff */
[----:B------:R-:W-:Y:S01]  /*3440*/  @P3 LEA R8, P0, R9, c[0x0][0x220], 0x1 ;  /* 0x0000880009083a11 */ /* 0x000fe200078008ff */
[C---:B------:R-:W-:Y:S02]  /*3450*/  IMAD R23, R13.reuse, c[0x0][0x294], R23 ;  /* 0x0000a5000d177a24 */ /* 0x040fe400078e0217 */
[----:B------:R-:W-:Y:S01]  /*3460*/  IMAD.WIDE.U32 R88, R13, c[0x0][0x280], R16 ;  /* 0x0000a0000d587a25 */ /* 0x000fe200078e0010 */
[----:B------:R-:W-:-:S02]  /*3470*/  @P3 LEA.HI.X R9, R9, c[0x0][0x224], R5, 0x1, P0 ;  /* 0x0000890009093a11 */ /* 0x000fc400000f0c05 */
[----:B------:R-:W-:Y:S01]  /*3480*/  LOP3.LUT P0, RZ, R213, 0x8, RZ, 0xc0, !PT ;  /* 0x00000008d5ff7812 */ /* 0x000fe2000780c0ff */
[----:B------:R-:W-:Y:S02]  /*3490*/  IMAD.MOV.U32 R135, RZ, RZ, c[0x0][0x290] ;  /* 0x0000a400ff877624 */ /* 0x000fe400078e00ff */
[C---:B------:R-:W-:Y:S02]  /*34a0*/  IMAD R130, R124.reuse, c[0x0][0x284], RZ ;  /* 0x0000a1007c827a24 */ /* 0x040fe400078e02ff */
[C---:B------:R-:W-:Y:S02]  /*34b0*/  IMAD R131, R124.reuse, c[0x0][0x294], RZ ;  /* 0x0000a5007c837a24 */ /* 0x040fe400078e02ff */
[----:B------:R-:W-:-:S04]  /*34c0*/  IMAD.WIDE.U32 R126, R124, c[0x0][0x280], RZ ;  /* 0x0000a0007c7e7a25 */ /* 0x000fc800078e00ff */
[----:B------:R-:W-:Y:S02]  /*34d0*/  IMAD.WIDE.U32 R124, R124, c[0x0][0x290], RZ ;  /* 0x0000a4007c7c7a25 */ /* 0x000fe400078e00ff */
[----:B------:R3:W-:Y:S02]  /*34e0*/  @P3 LDGSTS.E.BYPASS.LTC128B.128 [R245+0xb080], [R8.64], !P0 ;  /* 0x0b08000008f53fae */ /* 0x0007e4000c101d4a */
[----:B-1----:R-:W-:Y:S01]  /*34f0*/  IMAD.WIDE.U32 R2, R25, c[0x0][0x260], R140 ;  /* 0x0000980019027a25 */ /* 0x002fe200078e008c */
[----:B------:R-:W-:Y:S01]  /*3500*/  IADD3 R131, R125, R131, RZ ;  /* 0x000000837d837210 */ /* 0x000fe20007ffe0ff */
[----:B------:R3:W-:Y:S02]  /*3510*/  @P3 LDGSTS.E.BYPASS.LTC128B.128 [R245+0xc880], [R8.64+0x80], !P4 ;  /* 0x0c88008008f53fae */ /* 0x0007e4000e101d4a */
[C---:B------:R-:W-:Y:S02]  /*3520*/  IMAD R3, R25.reuse, c[0x0][0x264], R3 ;  /* 0x0000990019037a24 */ /* 0x040fe400078e0203 */
[----:B------:R3:W-:Y:S01]  /*3530*/  @P3 LDGSTS.E.BYPASS.LTC128B.128 [R245+0xe080], [R8.64+0x100], !P6 ;  /* 0x0e08010008f53fae */ /* 0x0007e2000f101d4a */
[----:B------:R-:W-:-:S03]  /*3540*/  IMAD.WIDE.U32 R112, R25, c[0x0][0x1e8], RZ ;  /* 0x00007a0019707a25 */ /* 0x000fc600078e00ff */
[----:B------:R3:W-:Y:S01]  /*3550*/  @P3 LDGSTS.E.BYPASS.LTC128B.128 [R245+0xf880], [R8.64+0x180], !P5 ;  /* 0x0f88018008f53fae */ /* 0x0007e2000e901d4a */
[----:B------:R-:W-:Y:S01]  /*3560*/  IMAD.WIDE.U32 R84, R11, c[0x0][0x268], R2 ;  /* 0x00009a000b547a25 */ /* 0x000fe200078e0002 */
[----:B------:R-:W-:Y:S02]  /*3570*/  SEL R2, RZ, c[0x0][0x27c], !P1 ;  /* 0x00009f00ff027a07 */ /* 0x000fe40004800000 */
[----:B------:R-:W0:Y:S01]  /*3580*/  LDGDEPBAR ;  /* 0x00000000000079af */ /* 0x000e220000000000 */
[----:B------:R-:W-:Y:S01]  /*3590*/  WARPSYNC 0xffffffff ;  /* 0xffffffff00007948 */ /* 0x000fe20003800000 */
[----:B------:R-:W-:Y:S01]  /*35a0*/  IADD3 R2, R140, R2, RZ ;  /* 0x000000028c027210 */ /* 0x000fe20007ffe0ff */
[----:B------:R-:W-:-:S03]  /*35b0*/  IMAD.WIDE.U32 R110, R25, c[0x0][0x210], RZ ;  /* 0x00008400196e7a25 */ /* 0x000fc600078e00ff */
[----:B------:R-:W-:Y:S01]  /*35c0*/  SHF.R.S32.HI R22, RZ, 0x1f, R2 ;  /* 0x0000001fff167819 */ /* 0x000fe20000011402 */
[C---:B------:R-:W-:Y:S01]  /*35d0*/  IMAD.SHL.U32 R134, R128.reuse, 0x20, RZ ;  /* 0x0000002080867824 */ /* 0x040fe200078e00ff */
[-C--:B------:R-:W-:Y:S01]  /*35e0*/  SHF.L.U64.HI R128, R128, R129.reuse, c[0x0][0x284] ;  /* 0x0000a10080807619 */ /* 0x080fe20000010281 */
[----:B------:R-:W-:Y:S01]  /*35f0*/  IMAD.SHL.U32 R71, R71, 0x2, RZ ;  /* 0x0000000247477824 */ /* 0x000fe200078e00ff */
[----:B------:R-:W-:Y:S01]  /*3600*/  SHF.L.U64.HI R129, R135, R129, c[0x0][0x294] ;  /* 0x0000a50087817619 */ /* 0x000fe20000010281 */
[----:B------:R-:W-:Y:S01]  /*3610*/  IMAD.IADD R130, R127, 0x1, R130 ;  /* 0x000000017f827824 */ /* 0x000fe200078e0282 */
[----:B------:R-:W-:Y:S01]  /*3620*/  SHF.L.U32 R135, R135, 0x5, RZ ;  /* 0x0000000587877819 */ /* 0x000fe200000006ff */
[C---:B------:R-:W-:Y:S02]  /*3630*/  IMAD R120, R25.reuse, c[0x0][0x1ec], R113 ;  /* 0x00007b0019787a24 */ /* 0x040fe400078e0271 */
[----:B------:R-:W-:Y:S02]  /*3640*/  IMAD R119, R25, c[0x0][0x214], R111 ;  /* 0x0000850019777a24 */ /* 0x000fe400078e026f */
[----:B------:R-:W-:-:S02]  /*3650*/  IMAD.IADD R94, R85, 0x1, R94 ;  /* 0x00000001555e7824 */ /* 0x000fc400078e025e */
[----:B------:R-:W-:Y:S01]  /*3660*/  IMAD.IADD R99, R91, 0x1, R23 ;  /* 0x000000015b637824 */ /* 0x000fe200078e0217 */
[--C-:B--2---:R-:W-:Y:S01]  /*3670*/  @P2 SHF.R.S32.HI R11, RZ, 0x1f, R15.reuse ;  /* 0x0000001fff0b2819 */ /* 0x104fe2000001140f */
[----:B------:R-:W-:Y:S01]  /*3680*/  @P2 IMAD.MOV.U32 R10, RZ, RZ, R15 ;  /* 0x000000ffff0a2224 */ /* 0x000fe200078e000f */
[----:B------:R-:W-:Y:S01]  /*3690*/  @!P2 MOV R11, R14 ;  /* 0x0000000e000ba202 */ /* 0x000fe20000000f00 */
[----:B------:R-:W-:Y:S01]  /*36a0*/  @!P2 IMAD.MOV.U32 R10, RZ, RZ, R24 ;  /* 0x000000ffff0aa224 */ /* 0x000fe200078e0018 */
[----:B------:R-:W-:Y:S01]  /*36b0*/  BAR.SYNC.DEFER_BLOCKING 0x0 ;  /* 0x0000000000007b1d */ /* 0x000fe20000010000 */
[----:B------:R-:W-:Y:S01]  /*36c0*/  ISETP.GE.AND P2, PT, R144, c[0x0][0x27c], PT ;  /* 0x00009f0090007a0c */ /* 0x000fe20003f46270 */
[----:B------:R-:W-:Y:S01]  /*36d0*/  IMAD.WIDE.U32 R14, R145, c[0x0][0x290], R140 ;  /* 0x0000a400910e7a25 */ /* 0x000fe200078e008c */
[----:B------:R-:W-:Y:S02]  /*36e0*/  LEA.HI R24, R22, R2, RZ, 0x6 ;  /* 0x0000000216187211 */ /* 0x000fe400078f30ff */
[----:B------:R-:W-:Y:S01]  /*36f0*/  SEL R3, RZ, c[0x0][0x27c], !P2 ;  /* 0x00009f00ff037a07 */ /* 0x000fe20005000000 */
[----:B------:R-:W-:-:S02]  /*3700*/  IMAD.IADD R15, R0, 0x1, R15 ;  /* 0x00000001000f7824 */ /* 0x000fc400078e020f */
[----:B------:R-:W-:-:S04]  /*3710*/  IMAD.WIDE.U32 R108, R10, c[0x0][0x2b0], RZ ;  /* 0x0000ac000a6c7a25 */ /* 0x000fc800078e00ff */
[----:B------:R-:W-:Y:S01]  /*3720*/  IMAD.IADD R0, R144, 0x1, R3 ;  /* 0x0000000190007824 */ /* 0x000fe200078e0203 */
[----:B------:R-:W-:Y:S01]  /*3730*/  LEA.HI R3, R22, R2, RZ, 0x3 ;  /* 0x0000000216037211 */ /* 0x000fe200078f18ff */
[----:B------:R-:W-:Y:S02]  /*3740*/  IMAD R22, R6, c[0x0][0x280], RZ ;  /* 0x0000a00006167a24 */ /* 0x000fe400078e02ff */
[C---:B------:R-:W-:Y:S01]  /*3750*/  IMAD.WIDE.U32 R86, R13.reuse, c[0x0][0x290], R14 ;  /* 0x0000a4000d567a25 */ /* 0x040fe200078e000e */
[----:B------:R-:W-:Y:S02]  /*3760*/  SHF.R.S32.HI R5, RZ, 0x1f, R0 ;  /* 0x0000001fff057819 */ /* 0x000fe40000011400 */
[C---:B------:R-:W-:Y:S01]  /*3770*/  LOP3.LUT R6, R26.reuse, 0x38, R3, 0xf8, !PT ;  /* 0x000000381a067812 */ /* 0x040fe200078ef803 */
[----:B------:R-:W-:Y:S01]  /*3780*/  IMAD R22, R13, c[0x0][0x284], R22 ;  /* 0x0000a1000d167a24 */ /* 0x000fe200078e0216 */
[-C--:B------:R-:W-:Y:S01]  /*3790*/  LEA.HI R2, R5, R0.reuse, RZ, 0x3 ;  /* 0x0000000005027211 */ /* 0x080fe200078f18ff */
[----:B------:R-:W-:Y:S01]  /*37a0*/  IMAD.IADD R95, R23, 0x1, R87 ;  /* 0x00000001175f7824 */ /* 0x000fe200078e0257 */
[----:B------:R-:W-:Y:S01]  /*37b0*/  LEA.HI R0, R5, R0, RZ, 0x6 ;  /* 0x0000000005007211 */ /* 0x000fe200078f30ff */
[----:B------:R-:W-:Y:S01]  /*37c0*/  IMAD.IADD R100, R93, 0x1, R22 ;  /* 0x000000015d647824 */ /* 0x000fe200078e0216 */
[----:B------:R-:W-:Y:S01]  /*37d0*/  LOP3.LUT R13, R26, 0x38, R2, 0xf8, !PT ;  /* 0x000000381a0d7812 */ /* 0x000fe200078ef802 */
[----:B------:R-:W-:Y:S01]  /*37e0*/  IMAD.SHL.U32 R26, R145, 0x40, RZ ;  /* 0x00000040911a7824 */ /* 0x000fe200078e00ff */
[----:B------:R-:W-:-:S02]  /*37f0*/  SHF.R.S32.HI R5, RZ, 0x6, R24 ;  /* 0x00000006ff057819 */ /* 0x000fc40000011418 */
[----:B------:R-:W-:Y:S02]  /*3800*/  SHF.R.S32.HI R0, RZ, 0x6, R0 ;  /* 0x00000006ff007819 */ /* 0x000fe40000011400 */
[----:B------:R-:W-:Y:S01]  /*3810*/  LOP3.LUT R26, R26, 0x1c0, RZ, 0xc0, !PT ;  /* 0x000001c01a1a7812 */ /* 0x000fe200078ec0ff */
[----:B------:R-:W-:Y:S01]  /*3820*/  IMAD R19, R5, 0xc00, R7 ;  /* 0x00000c0005137824 */ /* 0x000fe200078e0207 */
[----:B------:R-:W-:Y:S01]  /*3830*/  LOP3.LUT R14, R27, 0x38, R3, 0xf8, !PT ;  /* 0x000000381b0e7812 */ /* 0x000fe200078ef803 */
[----:B------:R-:W-:Y:S01]  /*3840*/  IMAD R18, R5, 0xc00, R12 ;  /* 0x00000c0005127824 */ /* 0x000fe200078e020c */
[----:B------:R-:W-:Y:S01]  /*3850*/  SHF.R.U32.HI R26, RZ, 0x3, R26 ;  /* 0x00000003ff1a7819 */ /* 0x000fe2000001161a */
[C---:B------:R-:W-:Y:S01]  /*3860*/  IMAD R15, R0.reuse, 0xc00, R7 ;  /* 0x00000c00000f7824 */ /* 0x040fe200078e0207 */
[----:B------:R-:W-:Y:S01]  /*3870*/  LOP3.LUT R17, R27, 0x38, R2, 0xf8, !PT ;  /* 0x000000381b117812 */ /* 0x000fe200078ef802 */
[----:B------:R-:W-:Y:S01]  /*3880*/  IMAD R5, R0, 0xc00, R12 ;  /* 0x00000c0000057824 */ /* 0x000fe200078e020c */
[----:B------:R-:W-:-:S02]  /*3890*/  LOP3.LUT R16, R6, R26, RZ, 0x3c, !PT ;  /* 0x0000001a06107212 */ /* 0x000fc400078e3cff */
[----:B------:R-:W-:Y:S02]  /*38a0*/  LOP3.LUT R13, R13, R26, RZ, 0x3c, !PT ;  /* 0x0000001a0d0d7212 */ /* 0x000fe400078e3cff */
[-C--:B------:R-:W-:Y:S02]  /*38b0*/  LOP3.LUT R6, R14, R136.reuse, RZ, 0x3c, !PT ;  /* 0x000000880e067212 */ /* 0x080fe400078e3cff */
[----:B------:R-:W-:Y:S01]  /*38c0*/  SHF.R.S32.HI R68, RZ, 0x3, R2 ;  /* 0x00000003ff447819 */ /* 0x000fe20000011402 */
[----:B------:R-:W-:Y:S01]  /*38d0*/  IMAD.IADD R13, R15, 0x1, R13 ;  /* 0x000000010f0d7824 */ /* 0x000fe200078e020d */
[----:B------:R-:W-:Y:S01]  /*38e0*/  LOP3.LUT R80, R2, 0xfffffff8, RZ, 0xc0, !PT ;  /* 0xfffffff802507812 */ /* 0x000fe200078ec0ff */
[----:B------:R-:W-:Y:S01]  /*38f0*/  IMAD R2, R11, c[0x0][0x2b0], RZ ;  /* 0x0000ac000b027a24 */ /* 0x000fe200078e02ff */
[----:B------:R-:W-:Y:S01]  /*3900*/  LOP3.LUT R0, R17, R136, RZ, 0x3c, !PT ;  /* 0x0000008811007212 */ /* 0x000fe200078e3cff */
[----:B------:R-:W-:Y:S01]  /*3910*/  IMAD.IADD R6, R18, 0x1, R6 ;  /* 0x0000000112067824 */ /* 0x000fe200078e0206 */
[----:B------:R-:W-:Y:S01]  /*3920*/  IADD3 R16, R19, R16, RZ ;  /* 0x0000001013107210 */ /* 0x000fe20007ffe0ff */
[----:B------:R-:W-:Y:S01]  /*3930*/  IMAD R2, R10, c[0x0][0x2b4], R2 ;  /* 0x0000ad000a027a24 */ /* 0x000fe200078e0202 */
[----:B------:R-:W-:Y:S01]  /*3940*/  IADD3 R5, R5, R0, RZ ;  /* 0x0000000005057210 */ /* 0x000fe20007ffe0ff */
[----:B------:R-:W-:Y:S01]  /*3950*/  IMAD R0, R146, 0x20, R145 ;  /* 0x0000002092007824 */ /* 0x000fe200078e0291 */
[----:B------:R-:W-:Y:S01]  /*3960*/  LOP3.LUT R81, R3, 0xfffffff8, RZ, 0xc0, !PT ;  /* 0xfffffff803517812 */ /* 0x000fe200078ec0ff */
[----:B------:R-:W-:Y:S01]  /*3970*/  IMAD.SHL.U32 R117, R13, 0x2, RZ ;  /* 0x000000020d757824 */ /* 0x000fe200078e00ff */
[----:B------:R-:W-:Y:S01]  /*3980*/  SHF.R.S32.HI R69, RZ, 0x3, R3 ;  /* 0x00000003ff457819 */ /* 0x000fe20000011403 */
[----:B------:R-:W-:Y:S01]  /*3990*/  IMAD.SHL.U32 R116, R6, 0x2, RZ ;  /* 0x0000000206747824 */ /* 0x000fe200078e00ff */
[----:B------:R-:W-:Y:S01]  /*39a0*/  IADD3 R98, R22, R89, RZ ;  /* 0x0000005916627210 */ /* 0x000fe20007ffe0ff */
[----:B------:R-:W-:Y:S01]  /*39b0*/  IMAD.IADD R114, R109, 0x1, R2 ;  /* 0x000000016d727824 */ /* 0x000fe200078e0202 */
[----:B------:R-:W-:-:S02]  /*39c0*/  SHF.R.S32.HI R97, RZ, 0x1f, R81 ;  /* 0x0000001fff617819 */ /* 0x000fc40000011451 */
[----:B------:R-:W-:Y:S02]  /*39d0*/  SHF.R.S32.HI R96, RZ, 0x1f, R80 ;  /* 0x0000001fff607819 */ /* 0x000fe40000011450 */
[----:B------:R-:W-:Y:S02]  /*39e0*/  SHF.L.U32 R118, R16, 0x1, RZ ;  /* 0x0000000110767819 */ /* 0x000fe400000006ff */
[----:B---3--:R-:W-:Y:S02]  /*39f0*/  SHF.L.U32 R115, R5, 0x1, RZ ;  /* 0x0000000105737819 */ /* 0x008fe400000006ff */
.L_x_2332:
[----:B------:R-:W-:Y:S01]  /*3a00*/  MOV R78, RZ ;  /* 0x000000ff004e7202 */ /* 0x000fe20000000f00 */
[----:B-123--:R-:W-:Y:S01]  /*3a10*/  IMAD.MOV.U32 R2, RZ, RZ, c[0x0][0x2b8] ;  /* 0x0000ae00ff027624 */ /* 0x00efe200078e00ff */
[----:B------:R-:W-:Y:S04]  /*3a20*/  DEPBAR.LE SB0, 0x0 ;  /* 0x000080000000791a */ /* 0x000fe80000000000 */
[----:B------:R-:W-:Y:S01]  /*3a30*/  ISETP.NE.AND P0, PT, R2, 0x1, PT ;  /* 0x000000010200780c */ /* 0x000fe20003f05270 */
[----:B------:R-:W-:Y:S01]  /*3a40*/  IMAD R2, R37, 0x30, R0 ;  /* 0x0000003025027824 */ /* 0x000fe200078e0200 */
[----:B------:R-:W-:Y:S01]  /*3a50*/  WARPSYNC 0xffffffff ;  /* 0xffffffff00007948 */ /* 0x000fe20003800000 */
[----:B------:R-:W-:Y:S02]  /*3a60*/  BSSY B2, `(.L_x_2292) ;  /* 0x000054e000027945 */ /* 0x000fe40003800000 */
[----:B------:R-:W-:Y:S04]  /*3a70*/  IMAD.IADD R3, R121, 0x1, R2 ;  /* 0x0000000179037824 */ /* 0x000fe800078e0202 */
[----:B------:R-:W-:Y:S04]  /*3a80*/  IMAD.MOV.U32 R5, RZ, RZ, R3 ;  /* 0x000000ffff057224 */ /* 0x000fe800078e0003 */
[----:B------:R-:W-:Y:S05]  /*3a90*/  @P0 IMAD.HI.U32 R6, R3, c[0x0][0x2bc], RZ ;  /* 0x0000af0003060a27 */ /* 0x000fea00078e00ff */
        /* <DEDUP_REMOVED lines=68> */
[C---:B------:R-:W-:Y:S02]  /*3ee0*/  LEA R8, P0, R3.reuse, c[0x0][0x288], 0x1 ;  /* 0x0000a20003087a11 */ /* 0x040fe400078008ff */
[C---:B------:R-:W-:Y:S02]  /*3ef0*/  IADD3 R5, R142.reuse, 0x20, RZ ;  /* 0x000000208e057810 */ /* 0x040fe40007ffe0ff */
[----:B------:R-:W-:Y:S02]  /*3f00*/  LEA.HI.X R9, R3, c[0x0][0x28c], R6, 0x1, P0 ;  /* 0x0000a30003097a11 */ /* 0x000fe400000f0c06 */
[C---:B------:R-:W-:Y:S01]  /*3f10*/  ISETP.GE.AND P0, PT, R142.reuse, c[0x0][0x27c], PT ;  /* 0x00009f008e007a0c */ /* 0x040fe20003f06270 */
[----:B------:R-:W-:Y:S11]  /*3f20*/  CS2R R2, SRZ ;  /* 0x0000000000027805 */ /* 0x000ff6000001ff00 */
[----:B------:R-:W-:Y:S01]  /*3f30*/  @!UPT UIADD3 URZ, URZ, URZ, URZ ;  /* 0x0000003f3f3ff290 */ /* 0x000fe2000fffe03f */
[----:B------:R1:W5:Y:S04]  /*3f40*/  @!P0 LDG.E.64 R2, [R10.64] ;  /* 0x0000000a0a028981 */ /* 0x000368000c1e1b00 */
[----:B------:R1:W5:Y:S01]  /*3f50*/  @!P0 LDG.E.64 R38, [R8.64] ;  /* 0x0000000a08268981 */ /* 0x000362000c1e1b00 */
[----:B------:R-:W-:Y:S02]  /*3f60*/  ISETP.GE.AND P0, PT, R5, c[0x0][0x27c], PT ;  /* 0x00009f0005007a0c */ /* 0x000fe40003f06270 */
[C---:B------:R-:W-:Y:S11]  /*3f70*/  IADD3 R5, R142.reuse, 0x40, RZ ;  /* 0x000000408e057810 */ /* 0x040ff60007ffe0ff */
[----:B------:R1:W5:Y:S04]  /*3f80*/  @!P0 LDG.E.64 R14, [R10.64+0x40] ;  /* 0x0000400a0a0e8981 */ /* 0x000368000c1e1b00 */
[----:B------:R1:W5:Y:S01]  /*3f90*/  @!P0 LDG.E.64 R42, [R8.64+0x40] ;  /* 0x0000400a082a8981 */ /* 0x000362000c1e1b00 */
[----:B------:R-:W-:Y:S02]  /*3fa0*/  ISETP.GE.AND P0, PT, R5, c[0x0][0x27c], PT ;  /* 0x00009f0005007a0c */ /* 0x000fe40003f06270 */
[----:B------:R-:W-:Y:S11]  /*3fb0*/  IADD3 R5, R142, 0x60, RZ ;  /* 0x000000608e057810 */ /* 0x000ff60007ffe0ff */
[----:B------:R1:W5:Y:S04]  /*3fc0*/  @!P0 LDG.E.64 R16, [R10.64+0x80] ;  /* 0x0000800a0a108981 */ /* 0x000368000c1e1b00 */
[----:B------:R1:W5:Y:S01]  /*3fd0*/  @!P0 LDG.E.64 R44, [R8.64+0x80] ;  /* 0x0000800a082c8981 */ /* 0x000362000c1e1b00 */
[----:B------:R-:W-:Y:S11]  /*3fe0*/  ISETP.GE.AND P0, PT, R5, c[0x0][0x27c], PT ;  /* 0x00009f0005007a0c */ /* 0x000ff60003f06270 */
[----:B------:R-:W-:Y:S02]  /*3ff0*/  @!UPT UIADD3 URZ, URZ, URZ, URZ ;  /* 0x0000003f3f3ff290 */ /* 0x000fe4000fffe03f */
[----:B------:R1:W5:Y:S04]  /*4000*/  @!P0 LDG.E.64 R18, [R10.64+0xc0] ;  /* 0x0000c00a0a128981 */ /* 0x000368000c1e1b00 */
[----:B------:R1:W5:Y:S02]  /*4010*/  @!P0 LDG.E.64 R46, [R8.64+0xc0] ;  /* 0x0000c00a082e8981 */ /* 0x000364000c1e1b00 */
.L_x_2296:
[----:B------:R-:W-:Y:S05]  /*4020*/  BSYNC B0 ;  /* 0x0000000000007941 */ /* 0x000fea0003800000 */
.L_x_2295:
        /* <DEDUP_REMOVED lines=50> */
[----:B------:R-:W-:Y:S02]  /*4350*/  LEA R8, P0, R6, c[0x0][0x288], 0x1 ;  /* 0x0000a20006087a11 */ /* 0x000fe400078008ff */
[----:B------:R-:W-:Y:S02]  /*4360*/  IADD3 R5, R142, 0x20, RZ ;  /* 0x000000208e057810 */ /* 0x000fe40007ffe0ff */
[----:B------:R-:W-:Y:S02]  /*4370*/  LEA.HI.X R9, R6, c[0x0][0x28c], R9, 0x1, P0 ;  /* 0x0000a30006097a11 */ /* 0x000fe400000f0c09 */
[C---:B------:R-:W-:Y:S11]  /*4380*/  ISETP.GE.AND P0, PT, R142.reuse, c[0x0][0x27c], PT ;  /* 0x00009f008e007a0c */ /* 0x040ff60003f06270 */
[----:B------:R-:W-:Y:S02]  /*4390*/  @!UPT UIADD3 URZ, URZ, URZ, URZ ;  /* 0x0000003f3f3ff290 */ /* 0x000fe4000fffe03f */
        /* <DEDUP_REMOVED lines=14> */
.L_x_2298:
[----:B------:R-:W-:Y:S05]  /*4480*/  BSYNC B0 ;  /* 0x0000000000007941 */ /* 0x000fea0003800000 */
.L_x_2297:
[----:B-----5:R-:W-:Y:S01]  /*4490*/  IMAD.MOV.U32 R6, RZ, RZ, R28 ;  /* 0x000000ffff067224 */ /* 0x020fe200078e001c */
[----:B------:R2:W3:Y:S01]  /*44a0*/  SHFL.IDX PT, R66, R75, RZ, 0x181f ;  /* 0x00181fff4b427589 */ /* 0x0004e200000e0000 */
[----:B------:R-:W-:Y:S01]  /*44b0*/  IMAD.MOV.U32 R5, RZ, RZ, R29 ;  /* 0x000000ffff057224 */ /* 0x000fe200078e001d */
[----:B------:R-:W-:Y:S01]  /*44c0*/  BSSY B1, `(.L_x_2299) ;  /* 0x0000106000017945 */ /* 0x000fe20003800000 */
[----:B-1----:R-:W-:Y:S02]  /*44d0*/  IMAD.MOV.U32 R8, RZ, RZ, R26 ;  /* 0x000000ffff087224 */ /* 0x002fe400078e001a */
[----:B------:R-:W-:Y:S01]  /*44e0*/  IMAD.MOV.U32 R9, RZ, RZ, R24 ;  /* 0x000000ffff097224 */ /* 0x000fe200078e0018 */
[----:B------:R-:W-:Y:S02]  /*44f0*/  PRMT R35, R5, 0x5410, R6 ;  /* 0x0000541005237816 */ /* 0x000fe40000000006 */
[----:B------:R-:W-:Y:S01]  /*4500*/  MOV R5, R27 ;  /* 0x0000001b00057202 */ /* 0x000fe20000000f00 */
[----:B------:R2:W1:Y:S01]  /*4510*/  SHFL.IDX PT, R63, R76, RZ, 0x181f ;  /* 0x00181fff4c3f7589 */ /* 0x00046200000e0000 */
[----:B------:R-:W-:Y:S02]  /*4520*/  MOV R6, R20 ;  /* 0x0000001400067202 */ /* 0x000fe40000000f00 */
[----:B------:R-:W-:Y:S01]  /*4530*/  PRMT R34, R5, 0x5410, R8 ;  /* 0x0000541005227816 */ /* 0x000fe20000000008 */
[----:B------:R-:W-:Y:S02]  /*4540*/  IMAD.MOV.U32 R8, RZ, RZ, R25 ;  /* 0x000000ffff087224 */ /* 0x000fe400078e0019 */
        /* <DEDUP_REMOVED lines=16> */
[----:B-123--:R-:W-:Y:S01]  /*4650*/  ISETP.GE.AND P0, PT, R140, c[0x0][0x1d4], PT ;  /* 0x000075008c007a0c */ /* 0x00efe20003f06270 */
[----:B------:R-:W-:Y:S01]  /*4660*/  @!UPT UIADD3 URZ, URZ, URZ, URZ ;  /* 0x0000003f3f3ff290 */ /* 0x000fe2000fffe03f */
[----:B------:R-:W-:Y:S11]  /*4670*/  BSSY B0, `(.L_x_2301) ;  /* 0x0000038000007945 */ /* 0x000ff60003800000 */
[----:B------:R-:W-:-:S05]  /*4680*/  @P0 BRA `(.L_x_2302) ;  /* 0x0000036000000947 */ /* 0x000fca0003800000 */
[C---:B------:R-:W-:Y:S01]  /*4690*/  LEA R64, P0, R140.reuse, R63, 0x1 ;  /* 0x0000003f8c407211 */ /* 0x040fe200078008ff */
[----:B------:R-:W1:Y:S03]  /*46a0*/  LDS.128 R8, [R223+0xa080] ;  /* 0x00a08000df087984 */ /* 0x000e660000000c00 */
        /* <DEDUP_REMOVED lines=8> */
[----:B------:R-:W-:Y:S01]  /*4730*/  @!P0 PRMT R13, R22, 0x5432, R13 ;  /* 0x00005432160d8816 */ /* 0x000fe2000000000d */
[----:B------:R-:W-:Y:S01]  /*4740*/  @!P0 IMAD.U32 R5, R3, 0x10000, RZ ;  /* 0x0001000003058824 */ /* 0x000fe200078e00ff */
[----:B------:R-:W-:Y:S01]  /*4750*/  @!P0 SHF.R.U32.HI R41, RZ, 0x10, R39 ;  /* 0x00000010ff298819 */ /* 0x000fe20000011627 */
[C---:B------:R-:W-:Y:S01]  /*4760*/  @!P0 IMAD.U32 R36, R38.reuse, 0x10000, RZ ;  /* 0x0001000026248824 */ /* 0x040fe200078e00ff */
[----:B------:R-:W-:Y:S02]  /*4770*/  @!P0 LOP3.LUT R38, R38, 0xffff0000, RZ, 0xc0, !PT ;  /* 0xffff000026268812 */ /* 0x000fe400078ec0ff */
[----:B------:R-:W-:Y:S01]  /*4780*/  @!P0 PRMT R41, R40, 0x5410, R41 ;  /* 0x0000541028298816 */ /* 0x000fe20000000029 */
        /* <DEDUP_REMOVED lines=8> */
[----:B------:R-:W-:Y:S01]  /*4810*/  @!P0 SHF.L.U32 R36, R9, 0x10, RZ ;  /* 0x0000001009248819 */ /* 0x000fe200000006ff */
[----:B------:R-:W-:Y:S01]  /*4820*/  @!P0 FMUL.FTZ R40, R6, R38 ;  /* 0x0000002606288220 */ /* 0x000fe20000410000 */
[----:B------:R-:W-:Y:S01]  /*4830*/  @!P0 LOP3.LUT R22, R3, 0xffff0000, RZ, 0xc0, !PT ;  /* 0xffff000003168812 */ /* 0x000fe200078ec0ff */
[C---:B------:R-:W-:Y:S01]  /*4840*/  @!P0 IMAD.U32 R39, R41.reuse, 0x10000, RZ ;  /* 0x0001000029278824 */ /* 0x040fe200078e00ff */
[----:B------:R-:W-:Y:S02]  /*4850*/  @!P0 F2FP.BF16.PACK_AB R2, R2, R73 ;  /* 0x000000490202823e */ /* 0x000fe400000010ff */
[----:B------:R-:W-:Y:S01]  /*4860*/  @!P0 LOP3.LUT R41, R41, 0xffff0000, RZ, 0xc0, !PT ;  /* 0xffff000029298812 */ /* 0x000fe200078ec0ff */
[-C--:B------:R-:W-:Y:S01]  /*4870*/  @!P0 FMUL.FTZ R3, R6, R22.reuse ;  /* 0x0000001606038220 */ /* 0x080fe20000410000 */
[----:B------:R-:W-:Y:S01]  /*4880*/  @!P0 LOP3.LUT R6, R11, 0xffff0000, RZ, 0xc0, !PT ;  /* 0xffff00000b068812 */ /* 0x000fe200078ec0ff */
[----:B------:R-:W-:Y:S01]  /*4890*/  @!P0 FFMA.FTZ R72, R36, R22, -R40 ;  /* 0x0000001624488223 */ /* 0x000fe20000010828 */
[----:B------:R-:W-:Y:S01]  /*48a0*/  @!P0 SHF.L.U32 R40, R10, 0x10, RZ ;  /* 0x000000100a288819 */ /* 0x000fe200000006ff */
[C---:B------:R-:W-:Y:S01]  /*48b0*/  @!P0 IMAD.U32 R22, R13.reuse, 0x10000, RZ ;  /* 0x000100000d168824 */ /* 0x040fe200078e00ff */
[----:B------:R-:W-:Y:S01]  /*48c0*/  @!P0 LOP3.LUT R13, R13, 0xffff0000, RZ, 0xc0, !PT ;  /* 0xffff00000d0d8812 */ /* 0x000fe200078ec0ff */
[C---:B------:R-:W-:Y:S02]  /*48d0*/  @!P0 FMUL.FTZ R67, R5.reuse, R39 ;  /* 0x0000002705438220 */ /* 0x040fe40000410000 */
[-C--:B------:R-:W-:Y:S02]  /*48e0*/  @!P0 FMUL.FTZ R5, R5, R22.reuse ;  /* 0x0000001605058220 */ /* 0x080fe40000410000 */
[----:B------:R-:W-:Y:S02]  /*48f0*/  @!P0 FFMA.FTZ R70, R40, R22, -R67 ;  /* 0x0000001628468223 */ /* 0x000fe40000010843 */
[----:B------:R-:W-:Y:S02]  /*4900*/  @!P0 IMAD.U32 R22, R11, 0x10000, RZ ;  /* 0x000100000b168824 */ /* 0x000fe400078e00ff */
[C---:B------:R-:W-:Y:S02]  /*4910*/  @!P0 FMUL.FTZ R67, R6.reuse, R41 ;  /* 0x0000002906438220 */ /* 0x040fe40000410000 */
[-C--:B------:R-:W-:Y:S02]  /*4920*/  @!P0 FMUL.FTZ R6, R6, R13.reuse ;  /* 0x0000000d06068220 */ /* 0x080fe40000410000 */
[----:B------:R-:W-:Y:S02]  /*4930*/  @!P0 FFMA.FTZ R3, R38, R36, R3 ;  /* 0x0000002426038223 */ /* 0x000fe40000010003 */
[----:B------:R-:W-:Y:S02]  /*4940*/  @!P0 FFMA.FTZ R5, R39, R40, R5 ;  /* 0x0000002827058223 */ /* 0x000fe40000010005 */
        /* <DEDUP_REMOVED lines=10> */
.L_x_2302:
[----:B------:R-:W-:Y:S05]  /*49f0*/  BSYNC B0 ;  /* 0x0000000000007941 */ /* 0x000fea0003800000 */
.L_x_2301:
[----:B------:R-:W-:Y:S01]  /*4a00*/  ISETP.GE.AND P0, PT, R144, c[0x0][0x1d4], PT ;  /* 0x0000750090007a0c */ /* 0x000fe20003f06270 */
[----:B------:R-:W-:Y:S01]  /*4a10*/  @!UPT UIADD3 URZ, URZ, URZ, URZ ;  /* 0x0000003f3f3ff290 */ /* 0x000fe2000fffe03f */
[----:B------:R-:W-:Y:S11]  /*4a20*/  BSSY B0, `(.L_x_2303) ;  /* 0x0000039000007945 */ /* 0x000ff60003800000 */
[----:B------:R-:W-:-:S05]  /*4a30*/  @P0 BRA `(.L_x_2304) ;  /* 0x0000037000000947 */ /* 0x000fca0003800000 */
[----:B------:R-:W-:Y:S01]  /*4a40*/  LEA R40, P0, R238, R63, 0x1 ;  /* 0x0000003fee287211 */ /* 0x000fe200078008ff */
[----:B-1----:R-:W1:Y:S01]  /*4a50*/  LDS.128 R8, [R223+0xb880] ;  /* 0x00b88000df087984 */ /* 0x002e620000000c00 */
[----:B------:R-:W-:Y:S02]  /*4a60*/  IADD3 R2, R142, 0x20, RZ ;  /* 0x000000208e027810 */ /* 0x000fe40007ffe0ff */
        /* <DEDUP_REMOVED lines=8> */
[----:B------:R-:W-:Y:S01]  /*4af0*/  @!P0 IMAD.U32 R15, R5, 0x10000, RZ ;  /* 0x00010000050f8824 */ /* 0x000fe200078e00ff */
[----:B------:R-:W-:Y:S01]  /*4b00*/  @!P0 SHF.R.U32.HI R38, RZ, 0x10, R43 ;  /* 0x00000010ff268819 */ /* 0x000fe2000001162b */
[C---:B------:R-:W-:Y:S01]  /*4b10*/  @!P0 IMAD.U32 R6, R2.reuse, 0x10000, RZ ;  /* 0x0001000002068824 */ /* 0x040fe200078e00ff */
[----:B------:R-:W-:Y:S02]  /*4b20*/  @!P0 PRMT R14, R23, 0x5410, R14 ;  /* 0x00005410170e8816 */ /* 0x000fe4000000000e */
[----:B------:R-:W-:Y:S02]  /*4b30*/  @!P0 LOP3.LUT R23, R5, 0xffff0000, RZ, 0xc0, !PT ;  /* 0xffff000005178812 */ /* 0x000fe400078ec0ff */
[----:B------:R-:W-:Y:S02]  /*4b40*/  @!P0 LOP3.LUT R5, R2, 0xffff0000, RZ, 0xc0, !PT ;  /* 0xffff000002058812 */ /* 0x000fe400078ec0ff */
[----:B------:R-:W-:Y:S01]  /*4b50*/  @!P0 PRMT R38, R56, 0x5432, R38 ;  /* 0x0000543238268816 */ /* 0x000fe20000000026 */
[C---:B-1----:R-:W-:Y:S01]  /*4b60*/  @!P0 IMAD.U32 R22, R8.reuse, 0x10000, RZ ;  /* 0x0001000008168824 */ /* 0x042fe200078e00ff */
[----:B------:R-:W-:Y:S01]  /*4b70*/  @!P0 LOP3.LUT R3, R8, 0xffff0000, RZ, 0xc0, !PT ;  /* 0xffff000008038812 */ /* 0x000fe200078ec0ff */
[C---:B------:R-:W-:Y:S01]  /*4b80*/  @!P0 IMAD.U32 R36, R9.reuse, 0x10000, RZ ;  /* 0x0001000009248824 */ /* 0x040fe200078e00ff */
[----:B------:R-:W-:Y:S03]  /*4b90*/  @!P0 LOP3.LUT R13, R9, 0xffff0000, RZ, 0xc0, !PT ;  /* 0xffff0000090d8812 */ /* 0x000fe600078ec0ff */
[----:B------:R-:W-:Y:S02]  /*4ba0*/  @!P0 FMUL.FTZ R2, R3, R6 ;  /* 0x0000000603028220 */ /* 0x000fe40000410000 */
[----:B------:R-:W-:Y:S02]  /*4bb0*/  @!P0 FMUL.FTZ R42, R13, R23 ;  /* 0x000000170d2a8220 */ /* 0x000fe40000410000 */
[----:B------:R-:W-:Y:S02]  /*4bc0*/  @!P0 FMUL.FTZ R39, R3, R15 ;  /* 0x0000000f03278220 */ /* 0x000fe40000410000 */
[----:B------:R-:W-:Y:S01]  /*4bd0*/  @!P0 FFMA.FTZ R2, R15, R22, R2 ;  /* 0x000000160f028223 */ /* 0x000fe20000010002 */
[----:B------:R-:W-:Y:S01]  /*4be0*/  @!P0 SHF.L.U32 R15, R38, 0x10, RZ ;  /* 0x00000010260f8819 */ /* 0x000fe200000006ff */
[-C--:B------:R-:W-:Y:S01]  /*4bf0*/  @!P0 FMUL.FTZ R3, R13, R5.reuse ;  /* 0x000000050d038220 */ /* 0x080fe20000410000 */
[C---:B------:R-:W-:Y:S01]  /*4c00*/  @!P0 LOP3.LUT R13, R11.reuse, 0xffff0000, RZ, 0xc0, !PT ;  /* 0xffff00000b0d8812 */ /* 0x040fe200078ec0ff */
[----:B------:R-:W-:Y:S01]  /*4c10*/  @!P0 FFMA.FTZ R56, R36, R5, -R42 ;  /* 0x0000000524388223 */ /* 0x000fe2000001082a */
[----:B------:R-:W-:Y:S01]  /*4c20*/  @!P0 LOP3.LUT R5, R10, 0xffff0000, RZ, 0xc0, !PT ;  /* 0xffff00000a058812 */ /* 0x000fe200078ec0ff */
[----:B------:R-:W-:Y:S01]  /*4c30*/  @!P0 FFMA.FTZ R64, R22, R6, -R39 ;  /* 0x0000000616408223 */ /* 0x000fe20000010827 */
[----:B------:R-:W-:Y:S01]  /*4c40*/  @!P0 SHF.L.U32 R39, R11, 0x10, RZ ;  /* 0x000000100b278819 */ /* 0x000fe200000006ff */
[----:B------:R-:W-:Y:S01]  /*4c50*/  @!P0 IMAD.U32 R6, R14, 0x10000, RZ ;  /* 0x000100000e068824 */ /* 0x000fe200078e00ff */
[----:B------:R-:W-:Y:S01]  /*4c60*/  @!P0 LOP3.LUT R38, R38, 0xffff0000, RZ, 0xc0, !PT ;  /* 0xffff000026268812 */ /* 0x000fe200078ec0ff */
[----:B------:R-:W-:Y:S01]  /*4c70*/  @!P0 IMAD.U32 R22, R10, 0x10000, RZ ;  /* 0x000100000a168824 */ /* 0x000fe200078e00ff */
[----:B------:R-:W-:Y:S01]  /*4c80*/  @!P0 LOP3.LUT R14, R14, 0xffff0000, RZ, 0xc0, !PT ;  /* 0xffff00000e0e8812 */ /* 0x000fe200078ec0ff */
[C---:B------:R-:W-:Y:S01]  /*4c90*/  @!P0 FMUL.FTZ R42, R5.reuse, R15 ;  /* 0x0000000f052a8220 */ /* 0x040fe20000410000 */
[----:B------:R-:W-:Y:S01]  /*4ca0*/  @!P0 F2FP.BF16.PACK_AB R2, R2, R64 ;  /* 0x000000400202823e */ /* 0x000fe200000010ff */
[----:B------:R-:W-:Y:S02]  /*4cb0*/  @!P0 FMUL.FTZ R5, R5, R6 ;  /* 0x0000000605058220 */ /* 0x000fe40000410000 */
[C---:B------:R-:W-:Y:S02]  /*4cc0*/  @!P0 FMUL.FTZ R43, R13.reuse, R38 ;  /* 0x000000260d2b8220 */ /* 0x040fe40000410000 */
[----:B------:R-:W-:Y:S02]  /*4cd0*/  @!P0 FFMA.FTZ R42, R22, R6, -R42 ;  /* 0x00000006162a8223 */ /* 0x000fe4000001082a */
[----:B------:R-:W-:Y:S02]  /*4ce0*/  @!P0 FMUL.FTZ R6, R13, R14 ;  /* 0x0000000e0d068220 */ /* 0x000fe40000410000 */
[----:B------:R-:W-:Y:S02]  /*4cf0*/  @!P0 FFMA.FTZ R3, R23, R36, R3 ;  /* 0x0000002417038223 */ /* 0x000fe40000010003 */
[----:B------:R-:W-:Y:S02]  /*4d00*/  @!P0 FFMA.FTZ R5, R15, R22, R5 ;  /* 0x000000160f058223 */ /* 0x000fe40000010005 */
[----:B------:R-:W-:Y:S01]  /*4d10*/  @!P0 FFMA.FTZ R43, R39, R14, -R43 ;  /* 0x0000000e272b8223 */ /* 0x000fe2000001082b */
[----:B------:R-:W-:Y:S01]  /*4d20*/  @!P0 F2FP.BF16.PACK_AB R3, R3, R56 ;  /* 0x000000380303823e */ /* 0x000fe200000010ff */
[----:B------:R-:W-:Y:S01]  /*4d30*/  @!P0 FFMA.FTZ R6, R38, R39, R6 ;  /* 0x0000002726068223 */ /* 0x000fe20000010006 */
[----:B------:R-:W-:Y:S01]  /*4d40*/  @!P0 F2FP.BF16.PACK_AB R5, R5, R42 ;  /* 0x0000002a0505823e */ /* 0x000fe200000010ff */
[----:B------:R-:W-:Y:S02]  /*4d50*/  @!P0 IMAD.MOV.U32 R8, RZ, RZ, R2 ;  /* 0x000000ffff088224 */ /* 0x000fe400078e0002 */
[----:B------:R-:W-:Y:S01]  /*4d60*/  @!P0 IMAD.MOV.U32 R9, RZ, RZ, R3 ;  /* 0x000000ffff098224 */ /* 0x000fe200078e0003 */
[----:B------:R-:W-:Y:S02]  /*4d70*/  @!P0 F2FP.BF16.PACK_AB R6, R6, R43 ;  /* 0x0000002b0606823e */ /* 0x000fe400000010ff */
[----:B------:R-:W-:Y:S03]  /*4d80*/  @!P0 MOV R10, R5 ;  /* 0x00000005000a8202 */ /* 0x000fe60000000f00 */
[----:B------:R-:W-:Y:S05]  /*4d90*/  @!P0 IMAD.MOV.U32 R11, RZ, RZ, R6 ;  /* 0x000000ffff0b8224 */ /* 0x000fea00078e0006 */
[----:B------:R1:W-:Y:S02]  /*4da0*/  ST.E.128 [R40.64], R8 ;  /* 0x0000000828007985 */ /* 0x0003e4000c101d0a */
.L_x_2304:
[----:B------:R-:W-:Y:S05]  /*4db0*/  BSYNC B0 ;  /* 0x0000000000007941 */ /* 0x000fea0003800000 */
.L_x_2303:
        /* <DEDUP_REMOVED lines=15> */
[----:B------:R-:W-:Y:S01]  /*4eb0*/  @!P0 PRMT R14, R30, 0x5410, R3 ;  /* 0x000054101e0e8816 */ /* 0x000fe20000000003 */
[C---:B------:R-:W-:Y:S01]  /*4ec0*/  @!P0 IMAD.U32 R15, R17.reuse, 0x10000, RZ ;  /* 0x00010000110f8824 */ /* 0x040fe200078e00ff */
[----:B------:R-:W-:Y:S01]  /*4ed0*/  @!P0 LOP3.LUT R17, R17, 0xffff0000, RZ, 0xc0, !PT ;  /* 0xffff000011118812 */ /* 0x000fe200078ec0ff */
[C---:B------:R-:W-:Y:S01]  /*4ee0*/  @!P0 IMAD.U32 R6, R2.reuse, 0x10000, RZ ;  /* 0x0001000002068824 */ /* 0x040fe200078e00ff */
[----:B------:R-:W-:Y:S02]  /*4ef0*/  @!P0 SHF.R.U32.HI R23, RZ, 0x10, R45 ;  /* 0x00000010ff178819 */ /* 0x000fe4000001162d */
        /* <DEDUP_REMOVED lines=23> */
[-C--:B------:R-:W-:Y:S02]  /*5070*/  @!P0 FMUL.FTZ R5, R5, R6.reuse ;  /* 0x0000000605058220 */ /* 0x080fe40000410000 */
        /* <DEDUP_REMOVED lines=15> */
.L_x_2306:
[----:B------:R-:W-:Y:S05]  /*5170*/  BSYNC B0 ;  /* 0x0000000000007941 */ /* 0x000fea0003800000 */
.L_x_2305:
[----:B------:R-:W-:Y:S11]  /*5180*/  ISETP.GE.AND P0, PT, R229, c[0x0][0x1d4], PT ;  /* 0x00007500e5007a0c */ /* 0x000ff60003f06270 */
[----:B------:R-:W-:Y:S02]  /*5190*/  @!UPT UIADD3 URZ, URZ, URZ, URZ ;  /* 0x0000003f3f3ff290 */ /* 0x000fe4000fffe03f */
[----:B------:R-:W-:-:S05]  /*51a0*/  @P0 BRA `(.L_x_2300) ;  /* 0x0000037000000947 */ /* 0x000fca0003800000 */
[C---:B-1----:R-:W-:Y:S01]  /*51b0*/  LEA R38, P0, R229.reuse, R63, 0x1 ;  /* 0x0000003fe5267211 */ /* 0x042fe200078008ff */
[----:B------:R-:W1:Y:S01]  /*51c0*/  LDS.128 R8, [R223+0xe880] ;  /* 0x00e88000df087984 */ /* 0x000e620000000c00 */
[----:B------:R-:W-:Y:S02]  /*51d0*/  IADD3 R2, R142, 0x60, RZ ;  /* 0x000000608e027810 */ /* 0x000fe40007ffe0ff */
[----:B------:R-:W-:Y:S02]  /*51e0*/  LEA.HI.X R39, R229, R66, R249, 0x1, P0 ;  /* 0x00000042e5277211 */ /* 0x000fe400000f0cf9 */
[----:B------:R-:W-:Y:S11]  /*51f0*/  ISETP.GE.AND P0, PT, R2, c[0x0][0x27c], PT ;  /* 0x00009f0002007a0c */ /* 0x000ff60003f06270 */
[----:B------:R-:W-:Y:S02]  /*5200*/  @!UPT UIADD3 URZ, URZ, URZ, URZ ;  /* 0x0000003f3f3ff290 */ /* 0x000fe4000fffe03f */
[----:B------:R-:W-:Y:S02]  /*5210*/  @!P0 SHF.R.U64 R17, R46, 0x10, R47 ;  /* 0x000000102e118819 */ /* 0x000fe4000000122f */
[----:B------:R-:W-:Y:S02]  /*5220*/  @!P0 SHF.R.U64 R2, R18, 0x10, R19 ;  /* 0x0000001012028819 */ /* 0x000fe40000001213 */
[----:B------:R-:W-:Y:S02]  /*5230*/  @!P0 PRMT R17, R58, 0x5410, R17 ;  /* 0x000054103a118816 */ /* 0x000fe40000000011 */
[----:B------:R-:W-:Y:S02]  /*5240*/  @!P0 SHF.R.U32.HI R3, RZ, 0x10, R19 ;  /* 0x00000010ff038819 */ /* 0x000fe40000011613 */
[----:B------:R-:W-:Y:S01]  /*5250*/  @!P0 PRMT R2, R31, 0x5432, R2 ;  /* 0x000054321f028816 */ /* 0x000fe20000000002 */
[----:B------:R-:W-:Y:S01]  /*5260*/  @!P0 IMAD.U32 R15, R17, 0x10000, RZ ;  /* 0x00010000110f8824 */ /* 0x000fe200078e00ff */
[----:B------:R-:W-:Y:S02]  /*5270*/  @!P0 PRMT R14, R31, 0x5410, R3 ;  /* 0x000054101f0e8816 */ /* 0x000fe40000000003 */
[----:B------:R-:W-:Y:S01]  /*5280*/  @!P0 SHF.R.U32.HI R5, RZ, 0x10, R47 ;  /* 0x00000010ff058819 */ /* 0x000fe2000001162f */
[----:B------:R-:W-:Y:S01]  /*5290*/  @!P0 IMAD.U32 R6, R2, 0x10000, RZ ;  /* 0x0001000002068824 */ /* 0x000fe200078e00ff */
[----:B------:R-:W-:Y:S02]  /*52a0*/  @!P0 LOP3.LUT R17, R17, 0xffff0000, RZ, 0xc0, !PT ;  /* 0xffff000011118812 */ /* 0x000fe400078ec0ff */
[----:B------:R-:W-:Y:S02]  /*52b0*/  @!P0 PRMT R19, R58, 0x5432, R5 ;  /* 0x000054323a138816 */ /* 0x000fe40000000005 */
[----:B------:R-:W-:Y:S01]  /*52c0*/  @!P0 LOP3.LUT R5, R2, 0xffff0000, RZ, 0xc0, !PT ;  /* 0xffff000002058812 */ /* 0x000fe200078ec0ff */
        /* <DEDUP_REMOVED lines=37> */
.L_x_2300:
[----:B-123--:R-:W-:Y:S05]  /*5520*/  BSYNC B1 ;  /* 0x0000000000017941 */ /* 0x00efea0003800000 */
.L_x_2299:
[----:B------:R1:W2:Y:S04]  /*5530*/  SHFL.IDX PT, R38, R75, 0x1, 0x181f ;  /* 0x00381f004b267f89 */ /* 0x0002a800000e0000 */
[----:B------:R1:W3:Y:S01]  /*5540*/  SHFL.IDX PT, R36, R76, 0x1, 0x181f ;  /* 0x00381f004c247f89 */ /* 0x0002e200000e0000 */
[----:B------:R-:W-:-:S05]  /*5550*/  @P5 BRA `(.L_x_2307) ;  /* 0x000039e000005947 */ /* 0x000fca0003800000 */
[----:B------:R-:W-:Y:S01]  /*5560*/  ISETP.GE.AND P0, PT, R140, c[0x0][0x1d4], PT ;  /* 0x000075008c007a0c */ /* 0x000fe20003f06270 */
[----:B------:R-:W-:Y:S01]  /*5570*/  @!UPT UIADD3 URZ, URZ, URZ, URZ ;  /* 0x0000003f3f3ff290 */ /* 0x000fe2000fffe03f */
[----:B------:R-:W-:Y:S11]  /*5580*/  BSSY B0, `(.L_x_2308) ;  /* 0x0000038000007945 */ /* 0x000ff60003800000 */
[----:B------:R-:W-:-:S05]  /*5590*/  @P0 BRA `(.L_x_2309) ;  /* 0x0000036000000947 */ /* 0x000fca0003800000 */
[C---:B---3--:R-:W-:Y:S01]  /*55a0*/  LEA R22, P0, R140.reuse, R36, 0x1 ;  /* 0x000000248c167211 */ /* 0x048fe200078008ff */
[----:B------:R-:W3:Y:S03]  /*55b0*/  LDS.128 R8, [R223+0xb080] ;  /* 0x00b08000df087984 */ /* 0x000ee60000000c00 */
[----:B--2---:R-:W-:Y:S02]  /*55c0*/  LEA.HI.X R23, R140, R38, R141, 0x1, P0 ;  /* 0x000000268c177211 */ /* 0x004fe400000f0c8d */
        /* <DEDUP_REMOVED lines=8> */
[----:B------:R-:W-:Y:S01]  /*5650*/  @!P0 SHF.R.U32.HI R19, RZ, 0x10, R49 ;  /* 0x00000010ff138819 */ /* 0x000fe20000011631 */
[C---:B------:R-:W-:Y:S01]  /*5660*/  @!P0 IMAD.U32 R14, R2.reuse, 0x10000, RZ ;  /* 0x00010000020e8824 */ /* 0x040fe200078e00ff */
[----:B------:R-:W-:Y:S02]  /*5670*/  @!P0 LOP3.LUT R17, R17, 0xffff0000, RZ, 0xc0, !PT ;  /* 0xffff000011118812 */ /* 0x000fe400078ec0ff */
[----:B------:R-:W-:Y:S02]  /*5680*/  @!P0 LOP3.LUT R6, R2, 0xffff0000, RZ, 0xc0, !PT ;  /* 0xffff000002068812 */ /* 0x000fe400078ec0ff */
[----:B------:R-:W-:Y:S02]  /*5690*/  @!P0 PRMT R13, R32, 0x5410, R13 ;  /* 0x00005410200d8816 */ /* 0x000fe4000000000d */
[----:B------:R-:W-:Y:S01]  /*56a0*/  @!P0 PRMT R19, R59, 0x5432, R19 ;  /* 0x000054323b138816 */ /* 0x000fe20000000013 */
[C---:B---3--:R-:W-:Y:S01]  /*56b0*/  @!P0 IMAD.U32 R16, R8.reuse, 0x10000, RZ ;  /* 0x0001000008108824 */ /* 0x048fe200078e00ff */
        /* <DEDUP_REMOVED lines=16> */
[----:B------:R-:W-:Y:S01]  /*57c0*/  @!P0 IMAD.U32 R16, R10, 0x10000, RZ ;  /* 0x000100000a108824 */ /* 0x000fe200078e00ff */
[----:B------:R-:W-:Y:S01]  /*57d0*/  @!P0 F2FP.BF16.PACK_AB R2, R2, R32 ;  /* 0x000000200202823e */ /* 0x000fe200000010ff */
        /* <DEDUP_REMOVED lines=9> */
[----:B------:R-:W-:Y:S02]  /*5870*/  @!P0 FFMA.FTZ R30, R20, R13, -R30 ;  /* 0x0000000d141e8223 */ /* 0x000fe4000001081e */
        /* <DEDUP_REMOVED lines=8> */
.L_x_2309:
[----:B------:R-:W-:Y:S05]  /*5900*/  BSYNC B0 ;  /* 0x0000000000007941 */ /* 0x000fea0003800000 */
.L_x_2308:
[----:B------:R-:W-:Y:S01]  /*5910*/  ISETP.GE.AND P0, PT, R144, c[0x0][0x1d4], PT ;  /* 0x0000750090007a0c */ /* 0x000fe20003f06270 */
[----:B------:R-:W-:Y:S01]  /*5920*/  @!UPT UIADD3 URZ, URZ, URZ, URZ ;  /* 0x0000003f3f3ff290 */ /* 0x000fe2000fffe03f */
[----:B------:R-:W-:Y:S11]  /*5930*/  BSSY B0, `(.L_x_2310) ;  /* 0x0000039000007945 */ /* 0x000ff60003800000 */
[----:B------:R-:W-:-:S05]  /*5940*/  @P0 BRA `(.L_x_2311) ;  /* 0x0000037000000947 */ /* 0x000fca0003800000 */
[----:B--23--:R-:W-:Y:S01]  /*5950*/  LEA R22, P0, R238, R36, 0x1 ;  /* 0x00000024ee167211 */ /* 0x00cfe200078008ff */
[----:B------:R-:W2:Y:S01]  /*5960*/  LDS.128 R8, [R223+0xc880] ;  /* 0x00c88000df087984 */ /* 0x000ea20000000c00 */
        /* <DEDUP_REMOVED lines=11> */
[----:B------:R-:W-:Y:S01]  /*5a20*/  @!P0 LOP3.LUT R17, R17, 0xffff0000, RZ, 0xc0, !PT ;  /* 0xffff000011118812 */ /* 0x000fe200078ec0ff */
[C---:B------:R-:W-:Y:S01]  /*5a30*/  @!P0 IMAD.U32 R6, R2.reuse, 0x10000, RZ ;  /* 0x0001000002068824 */ /* 0x040fe200078e00ff */
[----:B------:R-:W-:Y:S02]  /*5a40*/  @!P0 SHF.R.U32.HI R19, RZ, 0x10, R51 ;  /* 0x00000010ff138819 */ /* 0x000fe40000011633 */
[----:B------:R-:W-:Y:S02]  /*5a50*/  @!P0 LOP3.LUT R5, R2, 0xffff0000, RZ, 0xc0, !PT ;  /* 0xffff000002058812 */ /* 0x000fe400078ec0ff */
[----:B------:R-:W-:Y:S01]  /*5a60*/  @!P0 PRMT R19, R60, 0x5432, R19 ;  /* 0x000054323c138816 */ /* 0x000fe20000000013 */
[C---:B--2---:R-:W-:Y:S01]  /*5a70*/  @!P0 IMAD.U32 R16, R8.reuse, 0x10000, RZ ;  /* 0x0001000008108824 */ /* 0x044fe200078e00ff */
        /* <DEDUP_REMOVED lines=36> */
.L_x_2311:
[----:B------:R-:W-:Y:S05]  /*5cc0*/  BSYNC B0 ;  /* 0x0000000000007941 */ /* 0x000fea0003800000 */
.L_x_2310:
        /* <DEDUP_REMOVED lines=14> */
[C---:B------:R-:W-:Y:S01]  /*5db0*/  @!P0 PRMT R2, R34.reuse, 0x5432, R2 ;  /* 0x0000543222028816 */ /* 0x040fe20000000002 */
[C---:B------:R-:W-:Y:S01]  /*5dc0*/  @!P0 IMAD.U32 R15, R17.reuse, 0x10000, RZ ;  /* 0x00010000110f8824 */ /* 0x040fe200078e00ff */
        /* <DEDUP_REMOVED lines=43> */
.L_x_2313:
[----:B------:R-:W-:Y:S05]  /*6080*/  BSYNC B0 ;  /* 0x0000000000007941 */ /* 0x000fea0003800000 */
.L_x_2312:
[----:B------:R-:W-:Y:S11]  /*6090*/  ISETP.GE.AND P0, PT, R229, c[0x0][0x1d4], PT ;  /* 0x00007500e5007a0c */ /* 0x000ff60003f06270 */
[----:B------:R-:W-:Y:S02]  /*60a0*/  @!UPT UIADD3 URZ, URZ, URZ, URZ ;  /* 0x0000003f3f3ff290 */ /* 0x000fe4000fffe03f */
[----:B------:R-:W-:-:S05]  /*60b0*/  @P0 BRA `(.L_x_2307) ;  /* 0x00002e8000000947 */ /* 0x000fca0003800000 */
[C---:B---3--:R-:W-:Y:S01]  /*60c0*/  LEA R24, P0, R229.reuse, R36, 0x1 ;  /* 0x00000024e5187211 */ /* 0x048fe200078008ff */
[----:B--2---:R-:W2:Y:S01]  /*60d0*/  LDS.128 R8, [R223+0xf880] ;  /* 0x00f88000df087984 */ /* 0x004ea20000000c00 */
        /* <DEDUP_REMOVED lines=52> */
[----:B------:R2:W-:Y:S01]  /*6420*/  ST.E.128 [R24.64], R8 ;  /* 0x0000000818007985 */ /* 0x0005e2000c101d0a */
[----:B------:R-:W-:-:S05]  /*6430*/  BRA `(.L_x_2307) ;  /* 0x00002b0000007947 */ /* 0x000fca0003800000 */
.L_x_2294:
        /* <DEDUP_REMOVED lines=36> */
.L_x_2315:
[----:B------:R-:W-:Y:S05]  /*6680*/  BSYNC B0 ;  /* 0x0000000000007941 */ /* 0x000fea0003800000 */
.L_x_2314:
[----:B------:R-:W-:Y:S01]  /*6690*/  IADD3 R16, R145, 0x20, RZ ;  /* 0x0000002091107810 */ /* 0x000fe20007ffe0ff */
[----:B-----5:R-:W-:Y:S01]  /*66a0*/  IMAD.MOV.U32 R6, RZ, RZ, R22 ;  /* 0x000000ffff067224 */ /* 0x020fe200078e0016 */
[----:B------:R-:W-:Y:S01]  /*66b0*/  BSSY B0, `(.L_x_2316) ;  /* 0x000003b000007945 */ /* 0x000fe20003800000 */
[----:B------:R-:W-:Y:S01]  /*66c0*/  IMAD.MOV.U32 R5, RZ, RZ, R23 ;  /* 0x000000ffff057224 */ /* 0x000fe200078e0017 */
[----:B------:R-:W-:Y:S01]  /*66d0*/  ISETP.GE.AND P5, PT, R16, R77, PT ;  /* 0x0000004d1000720c */ /* 0x000fe20003fa6270 */
[----:B-1----:R-:W-:Y:S01]  /*66e0*/  IMAD.MOV.U32 R3, RZ, RZ, R20 ;  /* 0x000000ffff037224 */ /* 0x002fe200078e0014 */
        /* <DEDUP_REMOVED lines=55> */
.L_x_2317:
[----:B------:R-:W-:Y:S05]  /*6a60*/  BSYNC B0 ;  /* 0x0000000000007941 */ /* 0x000fea0003800000 */
.L_x_2316:
[----:B------:R-:W-:Y:S01]  /*6a70*/  IADD3 R70, -R71, c[0x0][0x1d4], RZ ;  /* 0x0000750047467a10 */ /* 0x000fe20007ffe1ff */
[----:B-----5:R-:W-:Y:S01]  /*6a80*/  IMAD.MOV.U32 R6, RZ, RZ, R30 ;  /* 0x000000ffff067224 */ /* 0x020fe200078e001e */
[----:B------:R2:W3:Y:S01]  /*6a90*/  SHFL.IDX PT, R73, R75, RZ, 0x181f ;  /* 0x00181fff4b497589 */ /* 0x0004e200000e0000 */
[----:B------:R-:W-:Y:S01]  /*6aa0*/  IMAD.MOV.U32 R5, RZ, RZ, R31 ;  /* 0x000000ffff057224 */ /* 0x000fe200078e001f */
[----:B------:R-:W-:Y:S01]  /*6ab0*/  BSSY B1, `(.L_x_2318) ;  /* 0x0000113000017945 */ /* 0x000fe20003800000 */
[----:B-1----:R-:W-:Y:S02]  /*6ac0*/  IMAD.MOV.U32 R3, RZ, RZ, R28 ;  /* 0x000000ffff037224 */ /* 0x002fe400078e001c */
[----:B------:R-:W-:Y:S01]  /*6ad0*/  IMAD.MOV.U32 R2, RZ, RZ, R29 ;  /* 0x000000ffff027224 */ /* 0x000fe200078e001d */
[----:B------:R-:W-:Y:S01]  /*6ae0*/  PRMT R36, R6, 0x5410, R5 ;  /* 0x0000541006247816 */ /* 0x000fe20000000005 */
[----:B------:R-:W-:Y:S01]  /*6af0*/  IMAD.MOV.U32 R5, RZ, RZ, R27 ;  /* 0x000000ffff057224 */ /* 0x000fe200078e001b */
[----:B------:R-:W-:Y:S01]  /*6b00*/  MOV R6, R26 ;  /* 0x0000001a00067202 */ /* 0x000fe20000000f00 */
[----:B------:R2:W1:Y:S01]  /*6b10*/  SHFL.IDX PT, R72, R76, RZ, 0x181f ;  /* 0x00181fff4c487589 */ /* 0x00046200000e0000 */
        /* <DEDUP_REMOVED lines=8> */
[----:B------:R-:W-:Y:S02]  /*6ba0*/  MOV R2, R57 ;  /* 0x0000003900027202 */ /* 0x000fe40000000f00 */
[----:B------:R-:W-:Y:S01]  /*6bb0*/  PRMT R67, R5, 0x7610, R67 ;  /* 0x0000761005437816 */ /* 0x000fe20000000043 */
[----:B------:R-:W-:Y:S01]  /*6bc0*/  IMAD.MOV.U32 R5, RZ, RZ, R55 ;  /* 0x000000ffff057224 */ /* 0x000fe200078e0037 */
[----:B------:R-:W-:Y:S01]  /*6bd0*/  PRMT R66, R3, 0x5410, R6 ;  /* 0x0000541003427816 */ /* 0x000fe20000000006 */
[----:B------:R-:W-:Y:S01]  /*6be0*/  IMAD.MOV.U32 R6, RZ, RZ, R54 ;  /* 0x000000ffff067224 */ /* 0x000fe200078e0036 */
[----:B------:R-:W-:Y:S01]  /*6bf0*/  PRMT R65, R65, 0x5410, R2 ;  /* 0x0000541041417816 */ /* 0x000fe20000000002 */
[----:B------:R-:W-:Y:S01]  /*6c00*/  IMAD.MOV.U32 R2, RZ, RZ, R53 ;  /* 0x000000ffff027224 */ /* 0x000fe200078e0035 */
[----:B------:R-:W-:Y:S02]  /*6c10*/  MOV R3, R52 ;  /* 0x0000003400037202 */ /* 0x000fe40000000f00 */
[----:B------:R-:W-:Y:S02]  /*6c20*/  PRMT R65, R6, 0x7610, R65 ;  /* 0x0000761006417816 */ /* 0x000fe40000000041 */
[----:B------:R-:W-:Y:S02]  /*6c30*/  PRMT R64, R2, 0x5410, R5 ;  /* 0x0000541002407816 */ /* 0x000fe40000000005 */
[----:B------:R-:W-:Y:S01]  /*6c40*/  PRMT R63, R63, 0x5410, R3 ;  /* 0x000054103f3f7816 */ /* 0x000fe20000000003 */
[----:B------:R-:W-:-:S05]  /*6c50*/  @P4 BRA `(.L_x_2319) ;  /* 0x00000f8000004947 */ /* 0x000fca0003800000 */
[----:B-123--:R-:W-:Y:S01]  /*6c60*/  ISETP.GE.AND P0, PT, R140, c[0x0][0x1d4], PT ;  /* 0x000075008c007a0c */ /* 0x00efe20003f06270 */
[C---:B------:R-:W-:Y:S01]  /*6c70*/  IMAD.SHL.U32 R138, R145.reuse, 0x40, RZ ;  /* 0x00000040918a7824 */ /* 0x040fe200078e00ff */
[----:B------:R-:W-:Y:S01]  /*6c80*/  BSSY B0, `(.L_x_2320) ;  /* 0x000007c000007945 */ /* 0x000fe20003800000 */
[----:B------:R-:W-:Y:S03]  /*6c90*/  IMAD.SHL.U32 R139, R145, 0x40, RZ ;  /* 0x00000040918b7824 */ /* 0x000fe600078e00ff */
[----:B------:R-:W-:Y:S02]  /*6ca0*/  LOP3.LUT R138, R138, 0x1c0, RZ, 0xc0, !PT ;  /* 0x000001c08a8a7812 */ /* 0x000fe400078ec0ff */
[----:B------:R-:W-:Y:S02]  /*6cb0*/  LOP3.LUT R139, R139, 0x1c0, RZ, 0xc0, !PT ;  /* 0x000001c08b8b7812 */ /* 0x000fe400078ec0ff */
[----:B------:R-:W-:Y:S03]  /*6cc0*/  SHF.R.U32.HI R138, RZ, 0x3, R138 ;  /* 0x00000003ff8a7819 */ /* 0x000fe6000001168a */
[----:B------:R-:W-:-:S05]  /*6cd0*/  @P0 BRA `(.L_x_2321) ;  /* 0x0000076000000947 */ /* 0x000fca0003800000 */
[----:B------:R-:W-:Y:S01]  /*6ce0*/  SEL R2, R71, R70, !P1 ;  /* 0x0000004647027207 */ /* 0x000fe20004800000 */
[----:B------:R-:W1:Y:S01]  /*6cf0*/  LDS.128 R44, [R118+0xa080] ;  /* 0x00a08000762c7984 */ /* 0x000e620000000c00 */
[----:B------:R-:W-:Y:S02]  /*6d00*/  ISETP.GE.AND P0, PT, R140, c[0x0][0x27c], PT ;  /* 0x00009f008c007a0c */ /* 0x000fe40003f06270 */
[----:B------:R-:W-:Y:S04]  /*6d10*/  SHF.R.S32.HI R3, RZ, 0x1f, R2 ;  /* 0x0000001fff037819 */ /* 0x000fe80000011402 */
[----:B------:R-:W-:Y:S04]  /*6d20*/  LEA.HI R2, R3, R2, RZ, 0x4 ;  /* 0x0000000203027211 */ /* 0x000fe800078f20ff */
[----:B------:R-:W-:Y:S03]  /*6d30*/  LEA.HI.SX32 R2, R2, R69, 0x1c ;  /* 0x0000004502027211 */ /* 0x000fe600078fe2ff */
[----:B------:R-:W-:Y:S02]  /*6d40*/  @!P0 SHF.R.U64 R5, R40, 0x10, R41 ;  /* 0x0000001028058819 */ /* 0x000fe40000001229 */
        /* <DEDUP_REMOVED lines=14> */
[----:B------:R-:W-:Y:S01]  /*6e30*/  @!P0 SHF.R.U32.HI R40, RZ, 0x10, R43 ;  /* 0x00000010ff288819 */ /* 0x000fe2000001162b */
[----:B------:R-:W-:Y:S01]  /*6e40*/  IMAD.SHL.U32 R16, R2, 0x2, RZ ;  /* 0x0000000202107824 */ /* 0x000fe200078e00ff */
[----:B------:R-:W-:Y:S01]  /*6e50*/  @!P0 SHF.R.U32.HI R2, RZ, 0x10, R9 ;  /* 0x00000010ff028819 */ /* 0x000fe20000011609 */
[----:B-1----:R-:W-:Y:S01]  /*6e60*/  @!P0 IMAD.U32 R6, R44, 0x10000, RZ ;  /* 0x000100002c068824 */ /* 0x002fe200078e00ff */
[C---:B------:R-:W-:Y:S02]  /*6e70*/  @!P0 PRMT R5, R13.reuse, 0x5432, R3 ;  /* 0x000054320d058816 */ /* 0x040fe40000000003 */
[----:B------:R-:W-:Y:S01]  /*6e80*/  @!P0 SHF.R.U32.HI R9, RZ, 0x10, R11 ;  /* 0x00000010ff098819 */ /* 0x000fe2000001160b */
[----:B------:R-:W-:Y:S01]  /*6e90*/  @!P0 IMAD.U32 R11, R38, 0x10000, RZ ;  /* 0x00010000260b8824 */ /* 0x000fe200078e00ff */
[----:B------:R-:W1:Y:S01]  /*6ea0*/  LDS.128 R16, [R16+0xa080] ;  /* 0x00a0800010107984 */ /* 0x000e620000000c00 */
[----:B------:R-:W-:Y:S02]  /*6eb0*/  @!P0 PRMT R8, R13, 0x5410, R2 ;  /* 0x000054100d088816 */ /* 0x000fe40000000002 */
[C---:B------:R-:W-:Y:S02]  /*6ec0*/  @!P0 SHF.L.U32 R3, R5.reuse, 0x10, RZ ;  /* 0x0000001005038819 */ /* 0x040fe400000006ff */
[----:B------:R-:W-:Y:S02]  /*6ed0*/  @!P0 LOP3.LUT R5, R5, 0xffff0000, RZ, 0xc0, !PT ;  /* 0xffff000005058812 */ /* 0x000fe400078ec0ff */
[----:B------:R-:W-:Y:S02]  /*6ee0*/  @!P0 PRMT R39, R60, 0x5410, R39 ;  /* 0x000054103c278816 */ /* 0x000fe40000000027 */
[----:B------:R-:W-:Y:S02]  /*6ef0*/  @!P0 PRMT R9, R14, 0x5432, R9 ;  /* 0x000054320e098816 */ /* 0x000fe40000000009 */
[----:B------:R-:W-:Y:S02]  /*6f00*/  @!P0 PRMT R41, R60, 0x5432, R41 ;  /* 0x000054323c298816 */ /* 0x000fe40000000029 */
[----:B------:R-:W-:Y:S01]  /*6f10*/  @!P0 PRMT R40, R61, 0x5410, R40 ;  /* 0x000054103d288816 */ /* 0x000fe20000000028 */
[----:B-1----:R-:W-:Y:S04]  /*6f20*/  @!P0 IMAD.U32 R2, R16, 0x10000, RZ ;  /* 0x0001000010028824 */ /* 0x002fe800078e00ff */
        /* <DEDUP_REMOVED lines=22> */
[----:B------:R-:W-:Y:S02]  /*7090*/  @!P0 LOP3.LUT R14, R45, 0xffff0000, RZ, 0xc0, !PT ;  /* 0xffff00002d0e8812 */ /* 0x000fe400078ec0ff */
[----:B------:R-:W-:Y:S01]  /*70a0*/  @!P0 F2FP.BF16.PACK_AB R11, R42, R43 ;  /* 0x0000002b2a0b823e */ /* 0x000fe200000010ff */
[C---:B------:R-:W-:Y:S02]  /*70b0*/  @!P0 FMUL.FTZ R39, R6.reuse, R13 ;  /* 0x0000000d06278220 */ /* 0x040fe40000410000 */
[-C--:B------:R-:W-:Y:S02]  /*70c0*/  @!P0 FMUL.FTZ R6, R6, R8.reuse ;  /* 0x0000000806068220 */ /* 0x080fe40000410000 */
[----:B------:R-:W-:Y:S02]  /*70d0*/  @!P0 FFMA.FTZ R39, R14, R8, -R39 ;  /* 0x000000080e278223 */ /* 0x000fe40000010827 */
[----:B------:R-:W-:Y:S02]  /*70e0*/  @!P0 IMAD.U32 R8, R18, 0x10000, RZ ;  /* 0x0001000012088824 */ /* 0x000fe400078e00ff */
[----:B------:R-:W-:Y:S01]  /*70f0*/  @!P0 IMAD.MOV.U32 R44, RZ, RZ, R11 ;  /* 0x000000ffff2c8224 */ /* 0x000fe200078e000b */
[----:B------:R-:W-:Y:S01]  /*7100*/  @!P0 F2FP.BF16.PACK_AB R39, R39, R38 ;  /* 0x000000262727823e */ /* 0x000fe200000010ff */
[----:B------:R-:W-:Y:S02]  /*7110*/  @!P0 IMAD.U32 R38, R41, 0x10000, RZ ;  /* 0x0001000029268824 */ /* 0x000fe400078e00ff */
[----:B------:R-:W-:Y:S02]  /*7120*/  @!P0 IMAD.U32 R11, R10, 0x10000, RZ ;  /* 0x000100000a0b8824 */ /* 0x000fe400078e00ff */
[----:B------:R-:W-:Y:S01]  /*7130*/  @!P0 IMAD.MOV.U32 R45, RZ, RZ, R39 ;  /* 0x000000ffff2d8224 */ /* 0x000fe200078e0027 */
[----:B------:R-:W-:Y:S01]  /*7140*/  @!P0 SHF.L.U32 R39, R46, 0x10, RZ ;  /* 0x000000102e278819 */ /* 0x000fe200000006ff */
[C---:B------:R-:W-:Y:S02]  /*7150*/  @!P0 FMUL.FTZ R42, R8.reuse, R38 ;  /* 0x00000026082a8220 */ /* 0x040fe40000410000 */
[----:B------:R-:W-:Y:S01]  /*7160*/  @!P0 FFMA.FTZ R6, R13, R14, R6 ;  /* 0x0000000e0d068223 */ /* 0x000fe20000010006 */
[----:B------:R-:W-:Y:S01]  /*7170*/  @!P0 SHF.L.U32 R14, R47, 0x10, RZ ;  /* 0x000000102f0e8819 */ /* 0x000fe200000006ff */
[-C--:B------:R-:W-:Y:S02]  /*7180*/  @!P0 FFMA.FTZ R42, R39, R11.reuse, -R42 ;  /* 0x0000000b272a8223 */ /* 0x080fe4000001082a */
[----:B------:R-:W-:Y:S01]  /*7190*/  @!P0 FMUL.FTZ R8, R8, R11 ;  /* 0x0000000b08088220 */ /* 0x000fe20000410000 */
[----:B------:R-:W-:Y:S01]  /*71a0*/  @!P0 F2FP.BF16.PACK_AB R11, R3, R2 ;  /* 0x00000002030b823e */ /* 0x000fe200000010ff */
[----:B------:R-:W-:Y:S01]  /*71b0*/  @!P0 IMAD.U32 R13, R40, 0x10000, RZ ;  /* 0x00010000280d8824 */ /* 0x000fe200078e00ff */
[----:B------:R-:W-:Y:S01]  /*71c0*/  @!P0 F2FP.BF16.PACK_AB R6, R6, R5 ;  /* 0x000000050606823e */ /* 0x000fe200000010ff */
[C---:B------:R-:W-:Y:S01]  /*71d0*/  @!P0 IMAD.U32 R3, R19.reuse, 0x10000, RZ ;  /* 0x0001000013038824 */ /* 0x040fe200078e00ff */
[----:B------:R-:W-:Y:S01]  /*71e0*/  @!P0 LOP3.LUT R2, R19, 0xffff0000, RZ, 0xc0, !PT ;  /* 0xffff000013028812 */ /* 0x000fe200078ec0ff */
[----:B------:R-:W-:Y:S01]  /*71f0*/  @!P0 FFMA.FTZ R8, R38, R39, R8 ;  /* 0x0000002726088223 */ /* 0x000fe20000010008 */
[----:B------:R-:W-:Y:S01]  /*7200*/  @!P0 LOP3.LUT R38, R40, 0xffff0000, RZ, 0xc0, !PT ;  /* 0xffff000028268812 */ /* 0x000fe200078ec0ff */
[C---:B------:R-:W-:Y:S01]  /*7210*/  @!P0 IMAD.U32 R5, R9.reuse, 0x10000, RZ ;  /* 0x0001000009058824 */ /* 0x040fe200078e00ff */
[----:B------:R-:W-:Y:S01]  /*7220*/  @!P0 LOP3.LUT R9, R9, 0xffff0000, RZ, 0xc0, !PT ;  /* 0xffff000009098812 */ /* 0x000fe200078ec0ff */
[----:B------:R-:W-:Y:S02]  /*7230*/  @!P0 FMUL.FTZ R39, R3, R13 ;  /* 0x0000000d03278220 */ /* 0x000fe40000410000 */
[----:B------:R-:W-:Y:S01]  /*7240*/  @!P0 IMAD.MOV.U32 R16, RZ, RZ, R11 ;  /* 0x000000ffff108224 */ /* 0x000fe200078e000b */
[----:B------:R-:W-:Y:S01]  /*7250*/  @!P0 LOP3.LUT R11, R41, 0xffff0000, RZ, 0xc0, !PT ;  /* 0xffff0000290b8812 */ /* 0x000fe200078ec0ff */
[-C--:B------:R-:W-:Y:S01]  /*7260*/  @!P0 FFMA.FTZ R43, R14, R5.reuse, -R39 ;  /* 0x000000050e2b8223 */ /* 0x080fe20000010827 */
[----:B------:R-:W-:Y:S01]  /*7270*/  @!P0 LOP3.LUT R39, R47, 0xffff0000, RZ, 0xc0, !PT ;  /* 0xffff00002f278812 */ /* 0x000fe200078ec0ff */
[----:B------:R-:W-:Y:S01]  /*7280*/  @!P0 IMAD.MOV.U32 R17, RZ, RZ, R6 ;  /* 0x000000ffff118224 */ /* 0x000fe200078e0006 */
[----:B------:R-:W-:Y:S01]  /*7290*/  @!P0 LOP3.LUT R6, R18, 0xffff0000, RZ, 0xc0, !PT ;  /* 0xffff000012068812 */ /* 0x000fe200078ec0ff */
[C---:B------:R-:W-:Y:S02]  /*72a0*/  @!P0 FMUL.FTZ R40, R2.reuse, R38 ;  /* 0x0000002602288220 */ /* 0x040fe40000410000 */
[----:B------:R-:W-:Y:S02]  /*72b0*/  @!P0 FMUL.FTZ R3, R3, R5 ;  /* 0x0000000503038220 */ /* 0x000fe40000410000 */
[-C--:B------:R-:W-:Y:S01]  /*72c0*/  @!P0 FMUL.FTZ R5, R2, R9.reuse ;  /* 0x0000000902058220 */ /* 0x080fe20000410000 */
[----:B------:R-:W-:Y:S01]  /*72d0*/  @!P0 LOP3.LUT R2, R10, 0xffff0000, RZ, 0xc0, !PT ;  /* 0xffff00000a028812 */ /* 0x000fe200078ec0ff */
[----:B------:R-:W-:Y:S01]  /*72e0*/  @!P0 FFMA.FTZ R40, R39, R9, -R40 ;  /* 0x0000000927288223 */ /* 0x000fe20000010828 */
[----:B------:R-:W-:Y:S01]  /*72f0*/  @!P0 LOP3.LUT R9, R46, 0xffff0000, RZ, 0xc0, !PT ;  /* 0xffff00002e098812 */ /* 0x000fe200078ec0ff */
[C---:B------:R-:W-:Y:S04]  /*7300*/  @!P0 FMUL.FTZ R10, R6.reuse, R11 ;  /* 0x0000000b060a8220 */ /* 0x040fe80000410000 */
[-C--:B------:R-:W-:Y:S02]  /*7310*/  @!P0 FFMA.FTZ R10, R9, R2.reuse, -R10 ;  /* 0x00000002090a8223 */ /* 0x080fe4000001080a */
[----:B------:R-:W-:Y:S03]  /*7320*/  @!P0 FMUL.FTZ R2, R6, R2 ;  /* 0x0000000206028220 */ /* 0x000fe60000410000 */
[----:B------:R-:W-:Y:S01]  /*7330*/  @!P0 F2FP.BF16.PACK_AB R6, R10, R42 ;  /* 0x0000002a0a06823e */ /* 0x000fe200000010ff */
[----:B------:R-:W-:Y:S01]  /*7340*/  @!P0 FFMA.FTZ R2, R11, R9, R2 ;  /* 0x000000090b028223 */ /* 0x000fe20000010002 */
[----:B------:R-:W-:Y:S01]  /*7350*/  @!P0 F2FP.BF16.PACK_AB R9, R40, R43 ;  /* 0x0000002b2809823e */ /* 0x000fe200000010ff */
[----:B------:R-:W-:Y:S02]  /*7360*/  @!P0 FFMA.FTZ R3, R13, R14, R3 ;  /* 0x0000000e0d038223 */ /* 0x000fe40000010003 */
[----:B------:R-:W-:Y:S01]  /*7370*/  @!P0 FFMA.FTZ R5, R38, R39, R5 ;  /* 0x0000002726058223 */ /* 0x000fe20000010005 */
[----:B------:R-:W-:Y:S01]  /*7380*/  @!P0 F2FP.BF16.PACK_AB R2, R2, R8 ;  /* 0x000000080202823e */ /* 0x000fe200000010ff */
[----:B------:R-:W-:Y:S01]  /*7390*/  @!P0 IMAD.MOV.U32 R46, RZ, RZ, R6 ;  /* 0x000000ffff2e8224 */ /* 0x000fe200078e0006 */
[----:B------:R-:W-:Y:S02]  /*73a0*/  @!P0 MOV R47, R9 ;  /* 0x00000009002f8202 */ /* 0x000fe40000000f00 */
        /* <DEDUP_REMOVED lines=9> */
.L_x_2321:
[----:B------:R-:W-:Y:S05]  /*7440*/  BSYNC B0 ;  /* 0x0000000000007941 */ /* 0x000fea0003800000 */
.L_x_2320:
[----:B------:R-:W-:Y:S11]  /*7450*/  ISETP.GE.AND P0, PT, R144, c[0x0][0x1d4], PT ;  /* 0x0000750090007a0c */ /* 0x000ff60003f06270 */
[----:B------:R-:W-:Y:S02]  /*7460*/  @!UPT UIADD3 URZ, URZ, URZ, URZ ;  /* 0x0000003f3f3ff290 */ /* 0x000fe4000fffe03f */
[----:B------:R-:W-:-:S05]  /*7470*/  @P0 BRA `(.L_x_2319) ;  /* 0x0000076000000947 */ /* 0x000fca0003800000 */
[----:B-1----:R-:W-:Y:S01]  /*7480*/  SEL R2, R71, R70, !P2 ;  /* 0x0000004647027207 */ /* 0x002fe20005000000 */
        /* <DEDUP_REMOVED lines=10> */
[----:B------:R-:W-:Y:S02]  /*7530*/  @!P0 SHF.R.U32.HI R11, RZ, 0x10, R49 ;  /* 0x00000010ff0b8819 */ /* 0x000fe40000011631 */
[----:B------:R-:W-:Y:S02]  /*7540*/  SHF.R.S32.HI R2, RZ, 0x3, R3 ;  /* 0x00000003ff027819 */ /* 0x000fe40000011403 */
[----:B------:R-:W-:Y:S02]  /*7550*/  LOP3.LUT R3, R139, 0x38, R60, 0xf8, !PT ;  /* 0x000000388b037812 */ /* 0x000fe400078ef83c */
[----:B------:R-:W-:Y:S01]  /*7560*/  @!P0 SHF.R.U32.HI R8, RZ, 0x10, R23 ;  /* 0x00000010ff088819 */ /* 0x000fe20000011617 */
[----:B------:R-:W-:Y:S01]  /*7570*/  IMAD R2, R2, 0xc00, R7 ;  /* 0x00000c0002027824 */ /* 0x000fe200078e0207 */
[----:B------:R-:W-:Y:S02]  /*7580*/  LOP3.LUT R3, R3, R138, RZ, 0x3c, !PT ;  /* 0x0000008a03037212 */ /* 0x000fe400078e3cff */
[----:B------:R-:W-:Y:S02]  /*7590*/  @!P0 PRMT R38, R61, 0x5432, R6 ;  /* 0x000054323d268816 */ /* 0x000fe40000000006 */
[----:B------:R-:W-:Y:S01]  /*75a0*/  @!P0 PRMT R9, R15, 0x5432, R5 ;  /* 0x000054320f098816 */ /* 0x000fe20000000005 */
[----:B------:R-:W-:Y:S01]  /*75b0*/  IMAD.IADD R2, R2, 0x1, R3 ;  /* 0x0000000102027824 */ /* 0x000fe200078e0203 */
[----:B------:R-:W-:Y:S02]  /*75c0*/  @!P0 SHF.R.U32.HI R10, RZ, 0x10, R51 ;  /* 0x00000010ff0a8819 */ /* 0x000fe40000011633 */
[----:B------:R-:W-:Y:S01]  /*75d0*/  @!P0 PRMT R11, R62, 0x5410, R11 ;  /* 0x000054103e0b8816 */ /* 0x000fe2000000000b */
[----:B------:R-:W-:Y:S01]  /*75e0*/  IMAD.SHL.U32 R16, R2, 0x2, RZ ;  /* 0x0000000202107824 */ /* 0x000fe200078e00ff */
[----:B------:R-:W-:Y:S01]  /*75f0*/  @!P0 SHF.R.U32.HI R2, RZ, 0x10, R21 ;  /* 0x00000010ff028819 */ /* 0x000fe20000011615 */
[----:B-1----:R-:W-:Y:S01]  /*7600*/  @!P0 IMAD.U32 R40, R47, 0x10000, RZ ;  /* 0x000100002f288824 */ /* 0x002fe200078e00ff */
[----:B------:R-:W-:Y:S01]  /*7610*/  @!P0 PRMT R13, R32, 0x5410, R8 ;  /* 0x00005410200d8816 */ /* 0x000fe20000000008 */
[----:B------:R-:W-:Y:S01]  /*7620*/  @!P0 IMAD.U32 R20, R11, 0x10000, RZ ;  /* 0x000100000b148824 */ /* 0x000fe200078e00ff */
[----:B------:R-:W-:Y:S01]  /*7630*/  @!P0 SHF.L.U32 R8, R9, 0x10, RZ ;  /* 0x0000001009088819 */ /* 0x000fe200000006ff */
[----:B------:R-:W1:Y:S01]  /*7640*/  LDS.128 R16, [R16+0xa080] ;  /* 0x00a0800010107984 */ /* 0x000e620000000c00 */
[----:B------:R-:W-:Y:S02]  /*7650*/  @!P0 SHF.R.U64 R14, R50, 0x10, R51 ;  /* 0x00000010320e8819 */ /* 0x000fe40000001233 */
[----:B------:R-:W-:Y:S02]  /*7660*/  @!P0 SHF.R.U64 R3, R22, 0x10, R23 ;  /* 0x0000001016038819 */ /* 0x000fe40000001217 */
[----:B------:R-:W-:Y:S02]  /*7670*/  @!P0 PRMT R6, R15, 0x5410, R2 ;  /* 0x000054100f068816 */ /* 0x000fe40000000002 */
[----:B------:R-:W-:Y:S01]  /*7680*/  @!P0 PRMT R41, R62, 0x5432, R10 ;  /* 0x000054323e298816 */ /* 0x000fe2000000000a */
[----:B------:R-:W-:Y:S01]  /*7690*/  @!P0 IMAD.U32 R10, R38, 0x10000, RZ ;  /* 0x00010000260a8824 */ /* 0x000fe200078e00ff */
[----:B------:R-:W-:Y:S02]  /*76a0*/  @!P0 PRMT R43, R63, 0x5410, R14 ;  /* 0x000054103f2b8816 */ /* 0x000fe4000000000e */
[----:B------:R-:W-:Y:S01]  /*76b0*/  @!P0 PRMT R14, R32, 0x5432, R3 ;  /* 0x00005432200e8816 */ /* 0x000fe20000000003 */
[----:B------:R-:W-:Y:S01]  /*76c0*/  @!P0 IMAD.U32 R3, R44, 0x10000, RZ ;  /* 0x000100002c038824 */ /* 0x000fe200078e00ff */
[----:B------:R-:W-:Y:S01]  /*76d0*/  @!P0 SHF.L.U32 R21, R45, 0x10, RZ ;  /* 0x000000102d158819 */ /* 0x000fe200000006ff */
[----:B------:R-:W-:Y:S01]  /*76e0*/  @!P0 IMAD.U32 R39, R41, 0x10000, RZ ;  /* 0x0001000029278824 */ /* 0x000fe200078e00ff */
[----:B------:R-:W-:Y:S02]  /*76f0*/  @!P0 LOP3.LUT R22, R11, 0xffff0000, RZ, 0xc0, !PT ;  /* 0xffff00000b168812 */ /* 0x000fe400078ec0ff */
[----:B------:R-:W-:Y:S02]  /*7700*/  @!P0 LOP3.LUT R23, R45, 0xffff0000, RZ, 0xc0, !PT ;  /* 0xffff00002d178812 */ /* 0x000fe400078ec0ff */
[----:B------:R-:W-:Y:S02]  /*7710*/  @!P0 LOP3.LUT R11, R38, 0xffff0000, RZ, 0xc0, !PT ;  /* 0xffff0000260b8812 */ /* 0x000fe400078ec0ff */
[----:B------:R-:W-:Y:S02]  /*7720*/  @!P0 LOP3.LUT R9, R9, 0xffff0000, RZ, 0xc0, !PT ;  /* 0xffff000009098812 */ /* 0x000fe400078ec0ff */
[----:B------:R-:W-:Y:S02]  /*7730*/  @!P0 LOP3.LUT R41, R41, 0xffff0000, RZ, 0xc0, !PT ;  /* 0xffff000029298812 */ /* 0x000fe400078ec0ff */
[----:B------:R-:W-:Y:S01]  /*7740*/  @!P0 LOP3.LUT R42, R47, 0xffff0000, RZ, 0xc0, !PT ;  /* 0xffff00002f2a8812 */ /* 0x000fe200078ec0ff */
[----:B-1----:R-:W-:Y:S02]  /*7750*/  @!P0 IMAD.U32 R2, R16, 0x10000, RZ ;  /* 0x0001000010028824 */ /* 0x002fe400078e00ff */
[----:B------:R-:W-:Y:S02]  /*7760*/  @!P0 IMAD.U32 R5, R17, 0x10000, RZ ;  /* 0x0001000011058824 */ /* 0x000fe400078e00ff */
[C---:B------:R-:W-:Y:S02]  /*7770*/  @!P0 FMUL.FTZ R15, R2.reuse, R10 ;  /* 0x0000000a020f8220 */ /* 0x040fe40000410000 */
[-C--:B------:R-:W-:Y:S02]  /*7780*/  @!P0 FMUL.FTZ R2, R2, R8.reuse ;  /* 0x0000000802028220 */ /* 0x080fe40000410000 */
[----:B------:R-:W-:Y:S02]  /*7790*/  @!P0 FFMA.FTZ R74, R3, R8, -R15 ;  /* 0x00000008034a8223 */ /* 0x000fe4000001080f */
[----:B------:R-:W-:Y:S01]  /*77a0*/  @!P0 FFMA.FTZ R2, R10, R3, R2 ;  /* 0x000000030a028223 */ /* 0x000fe20000010002 */
[----:B------:R-:W-:Y:S01]  /*77b0*/  @!P0 LOP3.LUT R3, R17, 0xffff0000, RZ, 0xc0, !PT ;  /* 0xffff000011038812 */ /* 0x000fe200078ec0ff */
[C---:B------:R-:W-:Y:S02]  /*77c0*/  @!P0 IMAD.U32 R8, R6.reuse, 0x10000, RZ ;  /* 0x0001000006088824 */ /* 0x040fe400078e00ff */
        /* <DEDUP_REMOVED lines=11> */
[----:B------:R-:W-:Y:S02]  /*7880*/  @!P0 IMAD.U32 R10, R19, 0x10000, RZ ;  /* 0x00010000130a8824 */ /* 0x000fe400078e00ff */
[-C--:B------:R-:W-:Y:S01]  /*7890*/  @!P0 FFMA.FTZ R49, R15, R9.reuse, -R32 ;  /* 0x000000090f318223 */ /* 0x080fe20000010820 */
[----:B------:R-:W-:Y:S01]  /*78a0*/  @!P0 SHF.L.U32 R32, R43, 0x10, RZ ;  /* 0x000000102b208819 */ /* 0x000fe200000006ff */
[----:B------:R-:W-:Y:S01]  /*78b0*/  @!P0 FMUL.FTZ R3, R8, R9 ;  /* 0x0000000908038220 */ /* 0x000fe20000410000 */
[----:B------:R-:W-:Y:S01]  /*78c0*/  @!P0 MOV R45, R48 ;  /* 0x00000030002d8202 */ /* 0x000fe20000000f00 */
[----:B------:R-:W-:Y:S02]  /*78d0*/  @!P0 IMAD.U32 R9, R13, 0x10000, RZ ;  /* 0x000100000d098824 */ /* 0x000fe400078e00ff */
[----:B------:R-:W-:Y:S02]  /*78e0*/  @!P0 FMUL.FTZ R38, R10, R39 ;  /* 0x000000270a268220 */ /* 0x000fe40000410000 */
[----:B------:R-:W-:Y:S02]  /*78f0*/  @!P0 IMAD.U32 R8, R18, 0x10000, RZ ;  /* 0x0001000012088824 */ /* 0x000fe400078e00ff */
[-C--:B------:R-:W-:Y:S02]  /*7900*/  @!P0 FMUL.FTZ R10, R10, R9.reuse ;  /* 0x000000090a0a8220 */ /* 0x080fe40000410000 */
[----:B------:R-:W-:Y:S02]  /*7910*/  @!P0 FFMA.FTZ R51, R40, R9, -R38 ;  /* 0x0000000928338223 */ /* 0x000fe40000010826 */
[----:B------:R-:W-:Y:S01]  /*7920*/  @!P0 FFMA.FTZ R3, R11, R15, R3 ;  /* 0x0000000f0b038223 */ /* 0x000fe20000010003 */
[----:B------:R-:W-:Y:S01]  /*7930*/  @!P0 LOP3.LUT R11, R19, 0xffff0000, RZ, 0xc0, !PT ;  /* 0xffff0000130b8812 */ /* 0x000fe200078ec0ff */
[C---:B------:R-:W-:Y:S01]  /*7940*/  @!P0 IMAD.U32 R9, R14.reuse, 0x10000, RZ ;  /* 0x000100000e098824 */ /* 0x040fe200078e00ff */
[----:B------:R-:W-:Y:S01]  /*7950*/  @!P0 LOP3.LUT R14, R14, 0xffff0000, RZ, 0xc0, !PT ;  /* 0xffff00000e0e8812 */ /* 0x000fe200078ec0ff */
[----:B------:R-:W-:Y:S01]  /*7960*/  @!P0 IMAD.U32 R15, R46, 0x10000, RZ ;  /* 0x000100002e0f8824 */ /* 0x000fe200078e00ff */
[----:B------:R-:W-:Y:S01]  /*7970*/  @!P0 F2FP.BF16.PACK_AB R2, R3, R2 ;  /* 0x000000020302823e */ /* 0x000fe200000010ff */
        /* <DEDUP_REMOVED lines=15> */
[----:B------:R-:W-:Y:S01]  /*7a70*/  @!P0 F2FP.BF16.PACK_AB R5, R6, R5 ;  /* 0x000000050605823e */ /* 0x000fe200000010ff */
[-C--:B------:R-:W-:Y:S02]  /*7a80*/  @!P0 FMUL.FTZ R9, R9, R14.reuse ;  /* 0x0000000e09098220 */ /* 0x080fe40000410000 */
[----:B------:R-:W-:Y:S01]  /*7a90*/  @!P0 FFMA.FTZ R49, R38, R14, -R49 ;  /* 0x0000000e26318223 */ /* 0x000fe20000010831 */
[----:B------:R-:W-:Y:S01]  /*7aa0*/  @!P0 MOV R17, R5 ;  /* 0x0000000500118202 */ /* 0x000fe20000000f00 */
        /* <DEDUP_REMOVED lines=11> */
[----:B------:R-:W-:Y:S02]  /*7b60*/  @!P0 IMAD.MOV.U32 R18, RZ, RZ, R8 ;  /* 0x000000ffff128224 */ /* 0x000fe400078e0008 */
[----:B------:R-:W-:Y:S01]  /*7b70*/  @!P0 IMAD.MOV.U32 R19, RZ, RZ, R10 ;  /* 0x000000ffff138224 */ /* 0x000fe200078e000a */
[C---:B------:R-:W-:Y:S04]  /*7b80*/  LEA R2, P0, R80.reuse, R72, 0x1 ;  /* 0x0000004850027211 */ /* 0x040fe800078008ff */
[----:B------:R-:W-:Y:S02]  /*7b90*/  LEA.HI.X R3, R80, R73, R96, 0x1, P0 ;  /* 0x0000004950037211 */ /* 0x000fe400000f0c60 */
[C---:B------:R-:W-:Y:S03]  /*7ba0*/  ISETP.GE.AND P0, PT, R60.reuse, c[0x0][0x1d4], PT ;  /* 0x000075003c007a0c */ /* 0x040fe60003f06270 */
[----:B------:R1:W-:Y:S10]  /*7bb0*/  ST.E.128 [R2.64], R44 ;  /* 0x0000002c02007985 */ /* 0x0003f4000c101d0a */
[----:B------:R-:W-:Y:S05]  /*7bc0*/  @!P0 IMAD.WIDE R8, R60, 0x2, R72 ;  /* 0x000000023c088825 */ /* 0x000fea00078e0248 */
[----:B------:R1:W-:Y:S02]  /*7bd0*/  @!P0 ST.E.128 [R8.64], R16 ;  /* 0x0000001008008985 */ /* 0x0003e4000c101d0a */
.L_x_2319:
[----:B-123--:R-:W-:Y:S05]  /*7be0*/  BSYNC B1 ;  /* 0x0000000000017941 */ /* 0x00efea0003800000 */
.L_x_2318:
[----:B------:R1:W2:Y:S04]  /*7bf0*/  SHFL.IDX PT, R45, R75, 0x1, 0x181f ;  /* 0x00381f004b2d7f89 */ /* 0x0002a800000e0000 */
[----:B------:R1:W3:Y:S01]  /*7c00*/  SHFL.IDX PT, R44, R76, 0x1, 0x181f ;  /* 0x00381f004c2c7f89 */ /* 0x0002e200000e0000 */
[----:B------:R-:W-:-:S05]  /*7c10*/  @P5 BRA `(.L_x_2307) ;  /* 0x0000132000005947 */ /* 0x000fca0003800000 */
[----:B------:R-:W-:Y:S01]  /*7c20*/  ISETP.GE.AND P0, PT, R140, c[0x0][0x1d4], PT ;  /* 0x000075008c007a0c */ /* 0x000fe20003f06270 */
[----:B------:R-:W-:Y:S01]  /*7c30*/  BSSY B0, `(.L_x_2322) ;  /* 0x000007b000007945 */ /* 0x000fe20003800000 */
[----:B------:R-:W-:Y:S05]  /*7c40*/  IADD3 R60, R145, 0x20, RZ ;  /* 0x00000020913c7810 */ /* 0x000fea0007ffe0ff */
[----:B------:R-:W-:Y:S05]  /*7c50*/  IMAD.SHL.U32 R60, R60, 0x40, RZ ;  /* 0x000000403c3c7824 */ /* 0x000fea00078e00ff */
[----:B------:R-:W-:Y:S01]  /*7c60*/  LOP3.LUT R60, R60, 0x1c0, RZ, 0xc0, !PT ;  /* 0x000001c03c3c7812 */ /* 0x000fe200078ec0ff */
[----:B------:R-:W-:-:S05]  /*7c70*/  @P0 BRA `(.L_x_2323) ;  /* 0x0000076000000947 */ /* 0x000fca0003800000 */
[----:B------:R-:W-:Y:S01]  /*7c80*/  SEL R2, R71, R70, !P1 ;  /* 0x0000004647027207 */ /* 0x000fe20004800000 */
[----:B------:R-:W4:Y:S01]  /*7c90*/  LDS.128 R40, [R116+0xa080] ;  /* 0x00a0800074287984 */ /* 0x000f220000000c00 */
[----:B------:R-:W-:Y:S02]  /*7ca0*/  ISETP.GE.AND P0, PT, R140, c[0x0][0x27c], PT ;  /* 0x00009f008c007a0c */ /* 0x000fe40003f06270 */
[----:B------:R-:W-:Y:S04]  /*7cb0*/  SHF.R.S32.HI R3, RZ, 0x1f, R2 ;  /* 0x0000001fff037819 */ /* 0x000fe80000011402 */
[----:B------:R-:W-:Y:S04]  /*7cc0*/  LEA.HI R2, R3, R2, RZ, 0x4 ;  /* 0x0000000203027211 */ /* 0x000fe800078f20ff */
[----:B------:R-:W-:Y:S03]  /*7cd0*/  LEA.HI.SX32 R2, R2, R69, 0x1c ;  /* 0x0000004502027211 */ /* 0x000fe600078fe2ff */
[--C-:B------:R-:W-:Y:S02]  /*7ce0*/  @!P0 SHF.R.U64 R6, R52, 0x10, R53.reuse ;  /* 0x0000001034068819 */ /* 0x100fe40000001235 */
[----:B------:R-:W-:Y:S01]  /*7cf0*/  IMAD.SHL.U32 R46, R2, 0x8, RZ ;  /* 0x00000008022e7824 */ /* 0x000fe200078e00ff */
[----:B------:R-:W-:Y:S02]  /*7d00*/  SHF.R.S32.HI R3, RZ, 0x1f, R2 ;  /* 0x0000001fff037819 */ /* 0x000fe40000011402 */
[----:B------:R-:W-:Y:S02]  /*7d10*/  @!P0 SHF.R.U32.HI R10, RZ, 0x10, R53 ;  /* 0x00000010ff0a8819 */ /* 0x000fe40000011635 */
[----:B------:R-:W-:Y:S02]  /*7d20*/  LEA.HI R3, R3, R2, RZ, 0x3 ;  /* 0x0000000203037211 */ /* 0x000fe400078f18ff */
[----:B------:R-:W-:Y:S02]  /*7d30*/  @!P0 SHF.R.U64 R5, R24, 0x10, R25 ;  /* 0x0000001018058819 */ /* 0x000fe40000001219 */
[----:B------:R-:W-:Y:S02]  /*7d40*/  SHF.R.S32.HI R2, RZ, 0x3, R3 ;  /* 0x00000003ff027819 */ /* 0x000fe40000011403 */
[----:B------:R-:W-:Y:S02]  /*7d50*/  LOP3.LUT R3, R60, 0x38, R46, 0xf8, !PT ;  /* 0x000000383c037812 */ /* 0x000fe400078ef82e */
[----:B------:R-:W-:Y:S01]  /*7d60*/  @!P0 PRMT R20, R63, 0x5432, R6 ;  /* 0x000054323f148816 */ /* 0x000fe20000000006 */
[----:B------:R-:W-:Y:S01]  /*7d70*/  IMAD R2, R2, 0xc00, R12 ;  /* 0x00000c0002027824 */ /* 0x000fe200078e020c */
[----:B------:R-:W-:Y:S02]  /*7d80*/  LOP3.LUT R3, R3, R136, RZ, 0x3c, !PT ;  /* 0x0000008803037212 */ /* 0x000fe400078e3cff */
[----:B------:R-:W-:Y:S02]  /*7d90*/  @!P0 PRMT R9, R33, 0x5432, R5 ;  /* 0x0000543221098816 */ /* 0x000fe40000000005 */
[----:B------:R-:W-:Y:S01]  /*7da0*/  @!P0 PRMT R15, R64, 0x5410, R10 ;  /* 0x00005410400f8816 */ /* 0x000fe2000000000a */
[----:B------:R-:W-:Y:S01]  /*7db0*/  IMAD.IADD R2, R2, 0x1, R3 ;  /* 0x0000000102027824 */ /* 0x000fe200078e0203 */
[--C-:B------:R-:W-:Y:S01]  /*7dc0*/  @!P0 SHF.R.U32.HI R11, RZ, 0x10, R55.reuse ;  /* 0x00000010ff0b8819 */ /* 0x100fe20000011637 */
[----:B------:R-:W-:Y:S01]  /*7dd0*/  @!P0 IMAD.U32 R10, R20, 0x10000, RZ ;  /* 0x00010000140a8824 */ /* 0x000fe200078e00ff */
[----:B------:R-:W-:Y:S01]  /*7de0*/  @!P0 SHF.R.U64 R14, R54, 0x10, R55 ;  /* 0x00000010360e8819 */ /* 0x000fe20000001237 */
[----:B------:R-:W-:Y:S01]  /*7df0*/  IMAD.SHL.U32 R2, R2, 0x2, RZ ;  /* 0x0000000202027824 */ /* 0x000fe200078e00ff */
[--C-:B------:R-:W-:Y:S01]  /*7e00*/  @!P0 SHF.R.U32.HI R8, RZ, 0x10, R27.reuse ;  /* 0x00000010ff088819 */ /* 0x100fe2000001161b */
[----:B------:R-:W-:Y:S01]  /*7e10*/  @!P0 IMAD.U32 R5, R9, 0x10000, RZ ;  /* 0x0001000009058824 */ /* 0x000fe200078e00ff */
[----:B------:R-:W-:Y:S01]  /*7e20*/  @!P0 SHF.R.U64 R3, R26, 0x10, R27 ;  /* 0x000000101a038819 */ /* 0x000fe2000000121b */
[----:B------:R-:W-:Y:S01]  /*7e30*/  @!P0 IMAD.U32 R21, R15, 0x10000, RZ ;  /* 0x000100000f158824 */ /* 0x000fe200078e00ff */
[----:B------:R5:W1:Y:S01]  /*7e40*/  LDS.128 R16, [R2+0xa080] ;  /* 0x00a0800002107984 */ /* 0x000a620000000c00 */
[C---:B------:R-:W-:Y:S02]  /*7e50*/  @!P0 PRMT R13, R34.reuse, 0x5410, R8 ;  /* 0x00005410220d8816 */ /* 0x040fe40000000008 */
[----:B------:R-:W-:Y:S02]  /*7e60*/  @!P0 PRMT R27, R65, 0x5410, R14 ;  /* 0x00005410411b8816 */ /* 0x000fe4000000000e */
[----:B------:R-:W-:Y:S01]  /*7e70*/  @!P0 PRMT R14, R34, 0x5432, R3 ;  /* 0x00005432220e8816 */ /* 0x000fe20000000003 */
[----:B----4-:R-:W-:Y:S01]  /*7e80*/  @!P0 IMAD.U32 R34, R43, 0x10000, RZ ;  /* 0x000100002b228824 */ /* 0x010fe200078e00ff */
[----:B------:R-:W-:Y:S02]  /*7e90*/  @!P0 SHF.L.U32 R22, R41, 0x10, RZ ;  /* 0x0000001029168819 */ /* 0x000fe400000006ff */
[----:B------:R-:W-:Y:S02]  /*7ea0*/  @!P0 LOP3.LUT R9, R9, 0xffff0000, RZ, 0xc0, !PT ;  /* 0xffff000009098812 */ /* 0x000fe400078ec0ff */
[----:B------:R-:W-:Y:S02]  /*7eb0*/  @!P0 LOP3.LUT R39, R43, 0xffff0000, RZ, 0xc0, !PT ;  /* 0xffff00002b278812 */ /* 0x000fe400078ec0ff */
[----:B------:R-:W-:Y:S02]  /*7ec0*/  @!P0 LOP3.LUT R32, R42, 0xffff0000, RZ, 0xc0, !PT ;  /* 0xffff00002a208812 */ /* 0x000fe400078ec0ff */
[----:B-----5:R-:W-:Y:S02]  /*7ed0*/  @!P0 SHF.R.U32.HI R2, RZ, 0x10, R25 ;  /* 0x00000010ff028819 */ /* 0x020fe40000011619 */
[----:B------:R-:W-:Y:S01]  /*7ee0*/  @!P0 PRMT R25, R64, 0x5432, R11 ;  /* 0x0000543240198816 */ /* 0x000fe2000000000b */
[----:B------:R-:W-:Y:S01]  /*7ef0*/  @!P0 IMAD.U32 R11, R40, 0x10000, RZ ;  /* 0x00010000280b8824 */ /* 0x000fe200078e00ff */
[----:B------:R-:W-:Y:S02]  /*7f00*/  @!P0 PRMT R6, R33, 0x5410, R2 ;  /* 0x0000541021068816 */ /* 0x000fe40000000002 */
[C---:B------:R-:W-:Y:S01]  /*7f10*/  @!P0 LOP3.LUT R38, R25.reuse, 0xffff0000, RZ, 0xc0, !PT ;  /* 0xffff000019268812 */ /* 0x040fe200078ec0ff */
[----:B------:R-:W-:Y:S02]  /*7f20*/  @!P0 IMAD.U32 R33, R25, 0x10000, RZ ;  /* 0x0001000019218824 */ /* 0x000fe400078e00ff */
[----:B------:R-:W-:Y:S02]  /*7f30*/  @!P0 IMAD.U32 R8, R6, 0x10000, RZ ;  /* 0x0001000006088824 */ /* 0x000fe400078e00ff */
[----:B-1----:R-:W-:Y:S01]  /*7f40*/  @!P0 IMAD.U32 R3, R17, 0x10000, RZ ;  /* 0x0001000011038824 */ /* 0x002fe200078e00ff */
[----:B------:R-:W-:Y:S03]  /*7f50*/  @!P0 SHF.L.U32 R2, R16, 0x10, RZ ;  /* 0x0000001010028819 */ /* 0x000fe600000006ff */
[----:B------:R-:W-:Y:S02]  /*7f60*/  @!P0 FMUL.FTZ R24, R3, R21 ;  /* 0x0000001503188220 */ /* 0x000fe40000410000 */
[C---:B------:R-:W-:Y:S02]  /*7f70*/  @!P0 FMUL.FTZ R23, R2.reuse, R10 ;  /* 0x0000000a02178220 */ /* 0x040fe40000410000 */
[-C--:B------:R-:W-:Y:S02]  /*7f80*/  @!P0 FMUL.FTZ R2, R2, R5.reuse ;  /* 0x0000000502028220 */ /* 0x080fe40000410000 */
[----:B------:R-:W-:Y:S01]  /*7f90*/  @!P0 FFMA.FTZ R54, R11, R5, -R23 ;  /* 0x000000050b368223 */ /* 0x000fe20000010817 */
[----:B------:R-:W-:Y:S01]  /*7fa0*/  @!P0 LOP3.LUT R23, R15, 0xffff0000, RZ, 0xc0, !PT ;  /* 0xffff00000f178812 */ /* 0x000fe200078ec0ff */
[-C--:B------:R-:W-:Y:S01]  /*7fb0*/  @!P0 FMUL.FTZ R5, R3, R8.reuse ;  /* 0x0000000803058220 */ /* 0x080fe20000410000 */
[----:B------:R-:W-:Y:S01]  /*7fc0*/  @!P0 LOP3.LUT R3, R17, 0xffff0000, RZ, 0xc0, !PT ;  /* 0xffff000011038812 */ /* 0x000fe200078ec0ff */
[----:B------:R-:W-:Y:S01]  /*7fd0*/  @!P0 FFMA.FTZ R2, R10, R11, R2 ;  /* 0x0000000b0a028223 */ /* 0x000fe20000010002 */
[----:B------:R-:W-:Y:S01]  /*7fe0*/  @!P0 LOP3.LUT R10, R6, 0xffff0000, RZ, 0xc0, !PT ;  /* 0xffff0000060a8812 */ /* 0x000fe200078ec0ff */
[----:B------:R-:W-:Y:S01]  /*7ff0*/  @!P0 FFMA.FTZ R53, R22, R8, -R24 ;  /* 0x0000000816358223 */ /* 0x000fe20000010818 */
[----:B------:R-:W-:Y:S01]  /*8000*/  @!P0 LOP3.LUT R24, R41, 0xffff0000, RZ, 0xc0, !PT ;  /* 0xffff000029188812 */ /* 0x000fe200078ec0ff */
[C---:B------:R-:W-:Y:S01]  /*8010*/  @!P0 FMUL.FTZ R11, R3.reuse, R23 ;  /* 0x00000017030b8220 */ /* 0x040fe20000410000 */
[----:B------:R-:W-:Y:S01]  /*8020*/  @!P0 LOP3.LUT R15, R20, 0xffff0000, RZ, 0xc0, !PT ;  /* 0xffff0000140f8812 */ /* 0x000fe200078ec0ff */
[-C--:B------:R-:W-:Y:S01]  /*8030*/  @!P0 FMUL.FTZ R6, R3, R10.reuse ;  /* 0x0000000a03068220 */ /* 0x080fe20000410000 */
[----:B------:R-:W-:Y:S01]  /*8040*/  @!P0 LOP3.LUT R8, R16, 0xffff0000, RZ, 0xc0, !PT ;  /* 0xffff000010088812 */ /* 0x000fe200078ec0ff */
[----:B------:R-:W-:Y:S01]  /*8050*/  @!P0 FFMA.FTZ R52, R24, R10, -R11 ;  /* 0x0000000a18348223 */ /* 0x000fe2000001080b */
[----:B------:R-:W-:Y:S01]  /*8060*/  @!P0 LOP3.LUT R20, R40, 0xffff0000, RZ, 0xc0, !PT ;  /* 0xffff000028148812 */ /* 0x000fe200078ec0ff */
[C---:B------:R-:W-:Y:S01]  /*8070*/  @!P0 IMAD.U32 R10, R19.reuse, 0x10000, RZ ;  /* 0x00010000130a8824 */ /* 0x040fe200078e00ff */
[----:B------:R-:W-:Y:S01]  /*8080*/  @!P0 LOP3.LUT R11, R19, 0xffff0000, RZ, 0xc0, !PT ;  /* 0xffff0000130b8812 */ /* 0x000fe200078ec0ff */
[C---:B------:R-:W-:Y:S02]  /*8090*/  @!P0 FMUL.FTZ R26, R8.reuse, R15 ;  /* 0x0000000f081a8220 */ /* 0x040fe40000410000 */
[-C--:B------:R-:W-:Y:S01]  /*80a0*/  @!P0 FMUL.FTZ R3, R8, R9.reuse ;  /* 0x0000000908038220 */ /* 0x080fe20000410000 */
[C---:B------:R-:W-:Y:S01]  /*80b0*/  @!P0 LOP3.LUT R8, R13.reuse, 0xffff0000, RZ, 0xc0, !PT ;  /* 0xffff00000d088812 */ /* 0x040fe200078ec0ff */
[----:B------:R-:W-:Y:S01]  /*80c0*/  @!P0 FFMA.FTZ R51, R20, R9, -R26 ;  /* 0x0000000914338223 */ /* 0x000fe2000001081a */
[----:B------:R-:W-:Y:S01]  /*80d0*/  @!P0 SHF.L.U32 R26, R42, 0x10, RZ ;  /* 0x000000102a1a8819 */ /* 0x000fe200000006ff */
[----:B------:R-:W-:Y:S02]  /*80e0*/  @!P0 IMAD.U32 R9, R13, 0x10000, RZ ;  /* 0x000100000d098824 */ /* 0x000fe400078e00ff */
[----:B------:R-:W-:Y:S02]  /*80f0*/  @!P0 FMUL.FTZ R13, R10, R33 ;  /* 0x000000210a0d8220 */ /* 0x000fe40000410000 */
[C---:B------:R-:W-:Y:S02]  /*8100*/  @!P0 FMUL.FTZ R25, R11.reuse, R38 ;  /* 0x000000260b198220 */ /* 0x040fe40000410000 */
[-C--:B------:R-:W-:Y:S02]  /*8110*/  @!P0 FFMA.FTZ R50, R34, R9.reuse, -R13 ;  /* 0x0000000922328223 */ /* 0x080fe4000001080d */
[-C--:B------:R-:W-:Y:S02]  /*8120*/  @!P0 FMUL.FTZ R11, R11, R8.reuse ;  /* 0x000000080b0b8220 */ /* 0x080fe40000410000 */
[----:B------:R-:W-:Y:S02]  /*8130*/  @!P0 FFMA.FTZ R49, R39, R8, -R25 ;  /* 0x0000000827318223 */ /* 0x000fe40000010819 */
[C---:B------:R-:W-:Y:S01]  /*8140*/  @!P0 IMAD.U32 R25, R27.reuse, 0x10000, RZ ;  /* 0x000100001b198824 */ /* 0x040fe200078e00ff */
[----:B------:R-:W-:Y:S01]  /*8150*/  @!P0 LOP3.LUT R27, R27, 0xffff0000, RZ, 0xc0, !PT ;  /* 0xffff00001b1b8812 */ /* 0x000fe200078ec0ff */
[----:B------:R-:W-:Y:S02]  /*8160*/  @!P0 IMAD.U32 R8, R18, 0x10000, RZ ;  /* 0x0001000012088824 */ /* 0x000fe400078e00ff */
[C---:B------:R-:W-:Y:S01]  /*8170*/  @!P0 IMAD.U32 R13, R14.reuse, 0x10000, RZ ;  /* 0x000100000e0d8824 */ /* 0x040fe200078e00ff */
[----:B------:R-:W-:Y:S01]  /*8180*/  @!P0 LOP3.LUT R14, R14, 0xffff0000, RZ, 0xc0, !PT ;  /* 0xffff00000e0e8812 */ /* 0x000fe200078ec0ff */
[----:B------:R-:W-:Y:S01]  /*8190*/  @!P0 FMUL.FTZ R10, R10, R9 ;  /* 0x000000090a0a8220 */ /* 0x000fe20000410000 */
[----:B------:R-:W-:Y:S01]  /*81a0*/  @!P0 LOP3.LUT R9, R18, 0xffff0000, RZ, 0xc0, !PT ;  /* 0xffff000012098812 */ /* 0x000fe200078ec0ff */
[----:B------:R-:W-:Y:S01]  /*81b0*/  @!P0 FFMA.FTZ R3, R15, R20, R3 ;  /* 0x000000140f038223 */ /* 0x000fe20000010003 */
[----:B------:R-:W-:Y:S01]  /*81c0*/  @!P0 F2FP.BF16.PACK_AB R15, R51, R54 ;  /* 0x00000036330f823e */ /* 0x000fe200000010ff */
[----:B------:R-:W-:Y:S01]  /*81d0*/  @!P0 FMUL.FTZ R47, R8, R25 ;  /* 0x00000019082f8220 */ /* 0x000fe20000410000 */
[----:B------:R-:W-:Y:S01]  /*81e0*/  @!P0 F2FP.BF16.PACK_AB R20, R52, R53 ;  /* 0x000000353414823e */ /* 0x000fe200000010ff */
[----:B------:R-:W-:Y:S01]  /*81f0*/  @!P0 FMUL.FTZ R8, R8, R13 ;  /* 0x0000000d08088220 */ /* 0x000fe20000410000 */
[----:B------:R-:W-:Y:S01]  /*8200*/  @!P0 F2FP.BF16.PACK_AB R2, R3, R2 ;  /* 0x000000020302823e */ /* 0x000fe200000010ff */
[----:B------:R-:W-:Y:S01]  /*8210*/  @!P0 FFMA.FTZ R5, R21, R22, R5 ;  /* 0x0000001615058223 */ /* 0x000fe20000010005 */
[----:B------:R-:W-:Y:S01]  /*8220*/  @!P0 MOV R41, R20 ;  /* 0x0000001400298202 */ /* 0x000fe20000000f00 */
[C---:B------:R-:W-:Y:S02]  /*8230*/  @!P0 FMUL.FTZ R48, R9.reuse, R27 ;  /* 0x0000001b09308220 */ /* 0x040fe40000410000 */
[----:B------:R-:W-:Y:S02]  /*8240*/  @!P0 FMUL.FTZ R9, R9, R14 ;  /* 0x0000000e09098220 */ /* 0x000fe40000410000 */
[----:B------:R-:W-:Y:S02]  /*8250*/  @!P0 FFMA.FTZ R6, R23, R24, R6 ;  /* 0x0000001817068223 */ /* 0x000fe40000010006 */
[----:B------:R-:W-:Y:S02]  /*8260*/  @!P0 FFMA.FTZ R8, R25, R26, R8 ;  /* 0x0000001a19088223 */ /* 0x000fe40000010008 */
[----:B------:R-:W-:Y:S01]  /*8270*/  @!P0 FFMA.FTZ R9, R27, R32, R9 ;  /* 0x000000201b098223 */ /* 0x000fe20000010009 */
[----:B------:R-:W-:Y:S01]  /*8280*/  @!P0 F2FP.BF16.PACK_AB R5, R6, R5 ;  /* 0x000000050605823e */ /* 0x000fe200000010ff */
[----:B------:R-:W-:Y:S02]  /*8290*/  @!P0 FFMA.FTZ R10, R33, R34, R10 ;  /* 0x00000022210a8223 */ /* 0x000fe4000001000a */
[----:B------:R-:W-:Y:S01]  /*82a0*/  @!P0 FFMA.FTZ R47, R26, R13, -R47 ;  /* 0x0000000d1a2f8223 */ /* 0x000fe2000001082f */
[----:B------:R-:W-:Y:S01]  /*82b0*/  @!P0 MOV R17, R5 ;  /* 0x0000000500118202 */ /* 0x000fe20000000f00 */
[----:B------:R-:W-:Y:S01]  /*82c0*/  @!P0 FFMA.FTZ R48, R32, R14, -R48 ;  /* 0x0000000e20308223 */ /* 0x000fe20000010830 */
[----:B------:R-:W-:Y:S01]  /*82d0*/  @!P0 F2FP.BF16.PACK_AB R14, R49, R50 ;  /* 0x00000032310e823e */ /* 0x000fe200000010ff */
[----:B------:R-:W-:Y:S01]  /*82e0*/  @!P0 FFMA.FTZ R11, R38, R39, R11 ;  /* 0x00000027260b8223 */ /* 0x000fe2000001000b */
[----:B------:R-:W-:Y:S01]  /*82f0*/  @!P0 F2FP.BF16.PACK_AB R8, R9, R8 ;  /* 0x000000080908823e */ /* 0x000fe200000010ff */
[----:B------:R-:W-:Y:S01]  /*8300*/  @!P0 IMAD.MOV.U32 R40, RZ, RZ, R15 ;  /* 0x000000ffff288224 */ /* 0x000fe200078e000f */
[----:B------:R-:W-:Y:S01]  /*8310*/  @!P0 F2FP.BF16.PACK_AB R13, R48, R47 ;  /* 0x0000002f300d823e */ /* 0x000fe200000010ff */
[----:B------:R-:W-:Y:S01]  /*8320*/  @!P0 IMAD.MOV.U32 R43, RZ, RZ, R14 ;  /* 0x000000ffff2b8224 */ /* 0x000fe200078e000e */
[----:B------:R-:W-:Y:S01]  /*8330*/  @!P0 F2FP.BF16.PACK_AB R10, R11, R10 ;  /* 0x0000000a0b0a823e */ /* 0x000fe200000010ff */
[----:B------:R-:W-:Y:S02]  /*8340*/  @!P0 IMAD.MOV.U32 R16, RZ, RZ, R2 ;  /* 0x000000ffff108224 */ /* 0x000fe400078e0002 */
[----:B------:R-:W-:Y:S02]  /*8350*/  @!P0 IMAD.MOV.U32 R42, RZ, RZ, R13 ;  /* 0x000000ffff2a8224 */ /* 0x000fe400078e000d */
[----:B------:R-:W-:Y:S02]  /*8360*/  @!P0 IMAD.MOV.U32 R18, RZ, RZ, R8 ;  /* 0x000000ffff128224 */ /* 0x000fe400078e0008 */
[----:B------:R-:W-:Y:S01]  /*8370*/  @!P0 IMAD.MOV.U32 R19, RZ, RZ, R10 ;  /* 0x000000ffff138224 */ /* 0x000fe200078e000a */
[C---:B---3--:R-:W-:Y:S04]  /*8380*/  LEA R2, P0, R81.reuse, R44, 0x1 ;  /* 0x0000002c51027211 */ /* 0x048fe800078008ff */
[----:B--2---:R-:W-:Y:S02]  /*8390*/  LEA.HI.X R3, R81, R45, R97, 0x1, P0 ;  /* 0x0000002d51037211 */ /* 0x004fe400000f0c61 */
[C---:B------:R-:W-:Y:S03]  /*83a0*/  ISETP.GE.AND P0, PT, R46.reuse, c[0x0][0x1d4], PT ;  /* 0x000075002e007a0c */ /* 0x040fe60003f06270 */
[----:B------:R1:W-:Y:S10]  /*83b0*/  ST.E.128 [R2.64], R40 ;  /* 0x0000002802007985 */ /* 0x0003f4000c101d0a */
[----:B------:R-:W-:Y:S05]  /*83c0*/  @!P0 IMAD.WIDE R8, R46, 0x2, R44 ;  /* 0x000000022e088825 */ /* 0x000fea00078e022c */
[----:B------:R1:W-:Y:S02]  /*83d0*/  @!P0 ST.E.128 [R8.64], R16 ;  /* 0x0000001008008985 */ /* 0x0003e4000c101d0a */
.L_x_2323:
[----:B------:R-:W-:Y:S05]  /*83e0*/  BSYNC B0 ;  /* 0x0000000000007941 */ /* 0x000fea0003800000 */
.L_x_2322:
[----:B------:R-:W-:Y:S11]  /*83f0*/  ISETP.GE.AND P0, PT, R144, c[0x0][0x1d4], PT ;  /* 0x0000750090007a0c */ /* 0x000ff60003f06270 */
[----:B------:R-:W-:Y:S02]  /*8400*/  @!UPT UIADD3 URZ, URZ, URZ, URZ ;  /* 0x0000003f3f3ff290 */ /* 0x000fe4000fffe03f */
[----:B------:R-:W-:-:S05]  /*8410*/  @P0 BRA `(.L_x_2307) ;  /* 0x00000b2000000947 */ /* 0x000fca0003800000 */
[----:B-1----:R-:W-:Y:S01]  /*8420*/  SEL R2, R71, R70, !P2 ;  /* 0x0000004647027207 */ /* 0x002fe20005000000 */
[----:B------:R-:W1:Y:S01]  /*8430*/  LDS.128 R40, [R115+0xa080] ;  /* 0x00a0800073287984 */ /* 0x000e620000000c00 */
[C---:B---3--:R-:W-:Y:S02]  /*8440*/  LEA R50, P0, R80.reuse, R44, 0x1 ;  /* 0x0000002c50327211 */ /* 0x048fe400078008ff */
[----:B------:R-:W-:Y:S02]  /*8450*/  SHF.R.S32.HI R3, RZ, 0x1f, R2 ;  /* 0x0000001fff037819 */ /* 0x000fe40000011402 */
[----:B--2---:R-:W-:Y:S02]  /*8460*/  LEA.HI.X R51, R80, R45, R96, 0x1, P0 ;  /* 0x0000002d50337211 */ /* 0x004fe400000f0c60 */
[----:B------:R-:W-:Y:S02]  /*8470*/  LEA.HI R2, R3, R2, RZ, 0x4 ;  /* 0x0000000203027211 */ /* 0x000fe400078f20ff */
[----:B------:R-:W-:Y:S02]  /*8480*/  ISETP.GE.AND P0, PT, R144, c[0x0][0x27c], PT ;  /* 0x00009f0090007a0c */ /* 0x000fe40003f06270 */
[----:B------:R-:W-:Y:S04]  /*8490*/  LEA.HI.SX32 R2, R2, R68, 0x1c ;  /* 0x0000004402027211 */ /* 0x000fe800078fe2ff */
[----:B------:R-:W-:Y:S01]  /*84a0*/  SHF.R.S32.HI R3, RZ, 0x1f, R2 ;  /* 0x0000001fff037819 */ /* 0x000fe20000011402 */
[----:B------:R-:W-:Y:S03]  /*84b0*/  IMAD.SHL.U32 R39, R2, 0x8, RZ ;  /* 0x0000000802277824 */ /* 0x000fe600078e00ff */
[----:B------:R-:W-:Y:S03]  /*84c0*/  LEA.HI R3, R3, R2, RZ, 0x3 ;  /* 0x0000000203037211 */ /* 0x000fe600078f18ff */
[----:B------:R-:W-:Y:S02]  /*84d0*/  @!P0 SHF.R.U64 R5, R30, 0x10, R31 ;  /* 0x000000101e058819 */ /* 0x000fe4000000121f */
[----:B------:R-:W-:Y:S02]  /*84e0*/  SHF.R.S32.HI R2, RZ, 0x3, R3 ;  /* 0x00000003ff027819 */ /* 0x000fe40000011403 */
[----:B------:R-:W-:Y:S02]  /*84f0*/  LOP3.LUT R3, R60, 0x38, R39, 0xf8, !PT ;  /* 0x000000383c037812 */ /* 0x000fe400078ef827 */
[----:B------:R-:W-:Y:S01]  /*8500*/  @!P0 SHF.R.U32.HI R6, RZ, 0x10, R31 ;  /* 0x00000010ff068819 */ /* 0x000fe2000001161f */
[----:B------:R-:W-:Y:S01]  /*8510*/  IMAD R2, R2, 0xc00, R12 ;  /* 0x00000c0002027824 */ /* 0x000fe200078e020c */
[----:B------:R-:W-:Y:S02]  /*8520*/  LOP3.LUT R3, R3, R136, RZ, 0x3c, !PT ;  /* 0x0000008803037212 */ /* 0x000fe400078e3cff */
[----:B------:R-:W-:Y:S02]  /*8530*/  @!P0 PRMT R13, R36, 0x5432, R6 ;  /* 0x00005432240d8816 */ /* 0x000fe40000000006 */
[----:B------:R-:W-:Y:S01]  /*8540*/  @!P0 SHF.R.U32.HI R8, RZ, 0x10, R57 ;  /* 0x00000010ff088819 */ /* 0x000fe20000011639 */
[----:B------:R-:W-:Y:S01]  /*8550*/  IMAD.IADD R2, R2, 0x1, R3 ;  /* 0x0000000102027824 */ /* 0x000fe200078e0203 */
[----:B------:R-:W-:Y:S02]  /*8560*/  @!P0 SHF.R.U32.HI R3, RZ, 0x10, R29 ;  /* 0x00000010ff038819 */ /* 0x000fe4000001161d */
[----:B------:R-:W-:Y:S01]  /*8570*/  @!P0 PRMT R26, R65, 0x5432, R8 ;  /* 0x00005432411a8816 */ /* 0x000fe20000000008 */
[----:B------:R-:W-:Y:S01]  /*8580*/  IMAD.SHL.U32 R16, R2, 0x2, RZ ;  /* 0x0000000202107824 */ /* 0x000fe200078e00ff */
[C---:B-1----:R-:W-:Y:S01]  /*8590*/  @!P0 LOP3.LUT R27, R41.reuse, 0xffff0000, RZ, 0xc0, !PT ;  /* 0xffff0000291b8812 */ /* 0x042fe200078ec0ff */
[----:B------:R-:W-:Y:S01]  /*85a0*/  @!P0 IMAD.U32 R25, R41, 0x10000, RZ ;  /* 0x0001000029198824 */ /* 0x000fe200078e00ff */
[----:B------:R-:W-:Y:S01]  /*85b0*/  @!P0 SHF.L.U32 R21, R40, 0x10, RZ ;  /* 0x0000001028158819 */ /* 0x000fe200000006ff */
[----:B------:R-:W-:Y:S01]  /*85c0*/  @!P0 IMAD.U32 R24, R26, 0x10000, RZ ;  /* 0x000100001a188824 */ /* 0x000fe200078e00ff */
[----:B------:R-:W-:Y:S01]  /*85d0*/  @!P0 LOP3.LUT R23, R40, 0xffff0000, RZ, 0xc0, !PT ;  /* 0xffff000028178812 */ /* 0x000fe200078ec0ff */
[----:B------:R-:W1:Y:S01]  /*85e0*/  LDS.128 R16, [R16+0xa080] ;  /* 0x00a0800010107984 */ /* 0x000e620000000c00 */
[----:B------:R-:W-:Y:S02]  /*85f0*/  @!P0 SHF.L.U32 R33, R43, 0x10, RZ ;  /* 0x000000102b218819 */ /* 0x000fe400000006ff */
[----:B------:R-:W-:Y:S02]  /*8600*/  @!P0 LOP3.LUT R31, R42, 0xffff0000, RZ, 0xc0, !PT ;  /* 0xffff00002a1f8812 */ /* 0x000fe400078ec0ff */
[----:B------:R-:W-:Y:S02]  /*8610*/  @!P0 PRMT R3, R35, 0x5410, R3 ;  /* 0x0000541023038816 */ /* 0x000fe40000000003 */
[----:B------:R-:W-:Y:S01]  /*8620*/  @!P0 SHF.R.U64 R2, R28, 0x10, R29 ;  /* 0x000000101c028819 */ /* 0x000fe2000000121d */
[----:B------:R-:W-:Y:S01]  /*8630*/  @!P0 IMAD.U32 R29, R42, 0x10000, RZ ;  /* 0x000100002a1d8824 */ /* 0x000fe200078e00ff */
[----:B------:R-:W-:Y:S02]  /*8640*/  @!P0 SHF.L.U32 R8, R3, 0x10, RZ ;  /* 0x0000001003088819 */ /* 0x000fe400000006ff */
[----:B------:R-:W-:Y:S02]  /*8650*/  @!P0 PRMT R9, R35, 0x5432, R2 ;  /* 0x0000543223098816 */ /* 0x000fe40000000002 */
[----:B------:R-:W-:Y:S02]  /*8660*/  @!P0 LOP3.LUT R35, R43, 0xffff0000, RZ, 0xc0, !PT ;  /* 0xffff00002b238812 */ /* 0x000fe400078ec0ff */
[----:B------:R-:W-:Y:S02]  /*8670*/  @!P0 LOP3.LUT R3, R3, 0xffff0000, RZ, 0xc0, !PT ;  /* 0xffff000003038812 */ /* 0x000fe400078ec0ff */
[----:B------:R-:W-:Y:S02]  /*8680*/  @!P0 SHF.R.U64 R10, R58, 0x10, R59 ;  /* 0x000000103a0a8819 */ /* 0x000fe4000000123b */
[----:B------:R-:W-:Y:S02]  /*8690*/  @!P0 LOP3.LUT R26, R26, 0xffff0000, RZ, 0xc0, !PT ;  /* 0xffff00001a1a8812 */ /* 0x000fe400078ec0ff */
[----:B------:R-:W-:Y:S02]  /*86a0*/  @!P0 PRMT R30, R66, 0x5432, R10 ;  /* 0x00005432421e8816 */ /* 0x000fe4000000000a */
[----:B------:R-:W-:Y:S02]  /*86b0*/  @!P0 PRMT R10, R36, 0x5410, R5 ;  /* 0x00005410240a8816 */ /* 0x000fe40000000005 */
[----:B------:R-:W-:Y:S01]  /*86c0*/  @!P0 SHF.R.U32.HI R34, RZ, 0x10, R59 ;  /* 0x00000010ff228819 */ /* 0x000fe2000001163b */
[C---:B------:R-:W-:Y:S01]  /*86d0*/  @!P0 IMAD.U32 R28, R30.reuse, 0x10000, RZ ;  /* 0x000100001e1c8824 */ /* 0x040fe200078e00ff */
[----:B------:R-:W-:Y:S02]  /*86e0*/  @!P0 LOP3.LUT R30, R30, 0xffff0000, RZ, 0xc0, !PT ;  /* 0xffff00001e1e8812 */ /* 0x000fe400078ec0ff */
[----:B------:R-:W-:Y:S02]  /*86f0*/  @!P0 PRMT R34, R67, 0x5410, R34 ;  /* 0x0000541043228816 */ /* 0x000fe40000000022 */
[----:B------:R-:W-:Y:S03]  /*8700*/  @!P0 SHF.R.U64 R22, R56, 0x10, R57 ;  /* 0x0000001038168819 */ /* 0x000fe60000001239 */
[C---:B------:R-:W-:Y:S01]  /*8710*/  @!P0 IMAD.U32 R32, R34.reuse, 0x10000, RZ ;  /* 0x0001000022208824 */ /* 0x040fe200078e00ff */
[----:B------:R-:W-:Y:S02]  /*8720*/  @!P0 LOP3.LUT R34, R34, 0xffff0000, RZ, 0xc0, !PT ;  /* 0xffff000022228812 */ /* 0x000fe400078ec0ff */
[----:B------:R-:W-:Y:S01]  /*8730*/  @!P0 PRMT R22, R66, 0x5410, R22 ;  /* 0x0000541042168816 */ /* 0x000fe20000000016 */
[C---:B-1----:R-:W-:Y:S04]  /*8740*/  @!P0 IMAD.U32 R2, R17.reuse, 0x10000, RZ ;  /* 0x0001000011028824 */ /* 0x042fe800078e00ff */
[C---:B------:R-:W-:Y:S01]  /*8750*/  @!P0 IMAD.U32 R20, R22.reuse, 0x10000, RZ ;  /* 0x0001000016148824 */ /* 0x040fe200078e00ff */
[----:B------:R-:W-:Y:S01]  /*8760*/  @!P0 LOP3.LUT R22, R22, 0xffff0000, RZ, 0xc0, !PT ;  /* 0xffff000016168812 */ /* 0x000fe200078ec0ff */
[C---:B------:R-:W-:Y:S02]  /*8770*/  @!P0 FMUL.FTZ R11, R2.reuse, R24 ;  /* 0x00000018020b8220 */ /* 0x040fe40000410000 */
[-C--:B------:R-:W-:Y:S01]  /*8780*/  @!P0 FMUL.FTZ R5, R2, R8.reuse ;  /* 0x0000000802058220 */ /* 0x080fe20000410000 */
[----:B------:R-:W-:Y:S01]  /*8790*/  @!P0 LOP3.LUT R2, R17, 0xffff0000, RZ, 0xc0, !PT ;  /* 0xffff000011028812 */ /* 0x000fe200078ec0ff */
[----:B------:R-:W-:Y:S02]  /*87a0*/  @!P0 FFMA.FTZ R55, R25, R8, -R11 ;  /* 0x0000000819378223 */ /* 0x000fe4000001080b */
[----:B------:R-:W-:Y:S02]  /*87b0*/  @!P0 IMAD.U32 R8, R16, 0x10000, RZ ;  /* 0x0001000010088824 */ /* 0x000fe400078e00ff */
[C---:B------:R-:W-:Y:S02]  /*87c0*/  @!P0 FMUL.FTZ R14, R2.reuse, R26 ;  /* 0x0000001a020e8220 */ /* 0x040fe40000410000 */
[C---:B------:R-:W-:Y:S01]  /*87d0*/  @!P0 IMAD.U32 R11, R9.reuse, 0x10000, RZ ;  /* 0x00010000090b8824 */ /* 0x040fe200078e00ff */
[----:B------:R-:W-:Y:S01]  /*87e0*/  @!P0 LOP3.LUT R9, R9, 0xffff0000, RZ, 0xc0, !PT ;  /* 0xffff000009098812 */ /* 0x000fe200078ec0ff */
[-C--:B------:R-:W-:Y:S02]  /*87f0*/  @!P0 FMUL.FTZ R6, R2, R3.reuse ;  /* 0x0000000302068220 */ /* 0x080fe40000410000 */
[----:B------:R-:W-:Y:S01]  /*8800*/  @!P0 FFMA.FTZ R54, R27, R3, -R14 ;  /* 0x000000031b368223 */ /* 0x000fe2000001080e */
[----:B------:R-:W-:Y:S01]  /*8810*/  @!P0 LOP3.LUT R3, R16, 0xffff0000, RZ, 0xc0, !PT ;  /* 0xffff000010038812 */ /* 0x000fe200078ec0ff */
[C---:B------:R-:W-:Y:S02]  /*8820*/  @!P0 FMUL.FTZ R15, R8.reuse, R20 ;  /* 0x00000014080f8220 */ /* 0x040fe40000410000 */
[-C--:B------:R-:W-:Y:S02]  /*8830*/  @!P0 FMUL.FTZ R2, R8, R11.reuse ;  /* 0x0000000b08028220 */ /* 0x080fe40000410000 */
[----:B------:R-:W-:Y:S02]  /*8840*/  @!P0 IMAD.U32 R8, R18, 0x10000, RZ ;  /* 0x0001000012088824 */ /* 0x000fe400078e00ff */
[----:B------:R-:W-:Y:S02]  /*8850*/  @!P0 FFMA.FTZ R53, R21, R11, -R15 ;  /* 0x0000000b15358223 */ /* 0x000fe4000001080f */
[----:B------:R-:W-:Y:S02]  /*8860*/  @!P0 IMAD.U32 R11, R10, 0x10000, RZ ;  /* 0x000100000a0b8824 */ /* 0x000fe400078e00ff */
[C---:B------:R-:W-:Y:S02]  /*8870*/  @!P0 FMUL.FTZ R14, R3.reuse, R22 ;  /* 0x00000016030e8220 */ /* 0x040fe40000410000 */
[----:B------:R-:W-:Y:S02]  /*8880*/  @!P0 FMUL.FTZ R15, R8, R28 ;  /* 0x0000001c080f8220 */ /* 0x000fe40000410000 */
[-C--:B------:R-:W-:Y:S02]  /*8890*/  @!P0 FMUL.FTZ R3, R3, R9.reuse ;  /* 0x0000000903038220 */ /* 0x080fe40000410000 */
[----:B------:R-:W-:Y:S01]  /*88a0*/  @!P0 FFMA.FTZ R52, R23, R9, -R14 ;  /* 0x0000000917348223 */ /* 0x000fe2000001080e */
[----:B------:R-:W-:Y:S01]  /*88b0*/  @!P0 LOP3.LUT R9, R18, 0xffff0000, RZ, 0xc0, !PT ;  /* 0xffff000012098812 */ /* 0x000fe200078ec0ff */
[-C--:B------:R-:W-:Y:S02]  /*88c0*/  @!P0 FMUL.FTZ R8, R8, R11.reuse ;  /* 0x0000000b08088220 */ /* 0x080fe40000410000 */
[----:B------:R-:W-:Y:S01]  /*88d0*/  @!P0 FFMA.FTZ R49, R29, R11, -R15 ;  /* 0x0000000b1d318223 */ /* 0x000fe2000001080f */
[----:B------:R-:W-:Y:S01]  /*88e0*/  @!P0 LOP3.LUT R15, R10, 0xffff0000, RZ, 0xc0, !PT ;  /* 0xffff00000a0f8812 */ /* 0x000fe200078ec0ff */
[C---:B------:R-:W-:Y:S01]  /*88f0*/  @!P0 IMAD.U32 R10, R19.reuse, 0x10000, RZ ;  /* 0x00010000130a8824 */ /* 0x040fe200078e00ff */
[----:B------:R-:W-:Y:S01]  /*8900*/  @!P0 LOP3.LUT R11, R19, 0xffff0000, RZ, 0xc0, !PT ;  /* 0xffff0000130b8812 */ /* 0x000fe200078ec0ff */
[C---:B------:R-:W-:Y:S01]  /*8910*/  @!P0 IMAD.U32 R14, R13.reuse, 0x10000, RZ ;  /* 0x000100000d0e8824 */ /* 0x040fe200078e00ff */
[----:B------:R-:W-:Y:S01]  /*8920*/  @!P0 LOP3.LUT R13, R13, 0xffff0000, RZ, 0xc0, !PT ;  /* 0xffff00000d0d8812 */ /* 0x000fe200078ec0ff */
[----:B------:R-:W-:Y:S02]  /*8930*/  @!P0 FMUL.FTZ R38, R10, R32 ;  /* 0x000000200a268220 */ /* 0x000fe40000410000 */
[----:B------:R-:W-:Y:S02]  /*8940*/  @!P0 FMUL.FTZ R36, R11, R34 ;  /* 0x000000220b248220 */ /* 0x000fe40000410000 */
[----:B------:R-:W-:Y:S02]  /*8950*/  @!P0 FMUL.FTZ R46, R9, R30 ;  /* 0x0000001e092e8220 */ /* 0x000fe40000410000 */
[----:B------:R-:W-:Y:S02]  /*8960*/  @!P0 FFMA.FTZ R2, R20, R21, R2 ;  /* 0x0000001514028223 */ /* 0x000fe40000010002 */
[----:B------:R-:W-:Y:S02]  /*8970*/  @!P0 FFMA.FTZ R3, R22, R23, R3 ;  /* 0x0000001716038223 */ /* 0x000fe40000010003 */
[----:B------:R-:W-:Y:S01]  /*8980*/  @!P0 FFMA.FTZ R48, R33, R14, -R38 ;  /* 0x0000000e21308223 */ /* 0x000fe20000010826 */
[----:B------:R-:W-:Y:S01]  /*8990*/  @!P0 F2FP.BF16.PACK_AB R38, R54, R55 ;  /* 0x000000373626823e */ /* 0x000fe200000010ff */
[----:B------:R-:W-:Y:S01]  /*89a0*/  @!P0 FFMA.FTZ R47, R35, R13, -R36 ;  /* 0x0000000d232f8223 */ /* 0x000fe20000010824 */
[----:B------:R-:W-:Y:S01]  /*89b0*/  @!P0 F2FP.BF16.PACK_AB R36, R52, R53 ;  /* 0x000000353424823e */ /* 0x000fe200000010ff */
[----:B------:R-:W-:Y:S01]  /*89c0*/  @!P0 FFMA.FTZ R46, R31, R15, -R46 ;  /* 0x0000000f1f2e8223 */ /* 0x000fe2000001082e */
[----:B------:R-:W-:Y:S01]  /*89d0*/  @!P0 MOV R41, R38 ;  /* 0x0000002600298202 */ /* 0x000fe20000000f00 */
[----:B------:R-:W-:Y:S01]  /*89e0*/  @!P0 FFMA.FTZ R5, R24, R25, R5 ;  /* 0x0000001918058223 */ /* 0x000fe20000010005 */
[----:B------:R-:W-:Y:S01]  /*89f0*/  @!P0 F2FP.BF16.PACK_AB R2, R3, R2 ;  /* 0x000000020302823e */ /* 0x000fe200000010ff */
[----:B------:R-:W-:Y:S01]  /*8a00*/  @!P0 FMUL.FTZ R9, R9, R15 ;  /* 0x0000000f09098220 */ /* 0x000fe20000410000 */
[----:B------:R-:W-:Y:S01]  /*8a10*/  @!P0 F2FP.BF16.PACK_AB R15, R47, R48 ;  /* 0x000000302f0f823e */ /* 0x000fe200000010ff */
[----:B------:R-:W-:Y:S02]  /*8a20*/  @!P0 FFMA.FTZ R6, R26, R27, R6 ;  /* 0x0000001b1a068223 */ /* 0x000fe40000010006 */
[----:B------:R-:W-:Y:S01]  /*8a30*/  @!P0 FMUL.FTZ R10, R10, R14 ;  /* 0x0000000e0a0a8220 */ /* 0x000fe20000410000 */
[----:B------:R-:W-:Y:S01]  /*8a40*/  @!P0 F2FP.BF16.PACK_AB R14, R46, R49 ;  /* 0x000000312e0e823e */ /* 0x000fe200000010ff */
[----:B------:R-:W-:Y:S01]  /*8a50*/  @!P0 FFMA.FTZ R8, R28, R29, R8 ;  /* 0x0000001d1c088223 */ /* 0x000fe20000010008 */
[----:B------:R-:W-:Y:S01]  /*8a60*/  @!P0 F2FP.BF16.PACK_AB R5, R6, R5 ;  /* 0x000000050605823e */ /* 0x000fe200000010ff */
[----:B------:R-:W-:Y:S02]  /*8a70*/  @!P0 FMUL.FTZ R11, R11, R13 ;  /* 0x0000000d0b0b8220 */ /* 0x000fe40000410000 */
[----:B------:R-:W-:Y:S01]  /*8a80*/  @!P0 FFMA.FTZ R9, R30, R31, R9 ;  /* 0x0000001f1e098223 */ /* 0x000fe20000010009 */
[----:B------:R-:W-:Y:S01]  /*8a90*/  @!P0 MOV R17, R5 ;  /* 0x0000000500118202 */ /* 0x000fe20000000f00 */
[----:B------:R-:W-:Y:S02]  /*8aa0*/  @!P0 FFMA.FTZ R10, R32, R33, R10 ;  /* 0x00000021200a8223 */ /* 0x000fe4000001000a */
[----:B------:R-:W-:Y:S01]  /*8ab0*/  @!P0 IMAD.MOV.U32 R40, RZ, RZ, R36 ;  /* 0x000000ffff288224 */ /* 0x000fe200078e0024 */
[----:B------:R-:W-:Y:S01]  /*8ac0*/  @!P0 F2FP.BF16.PACK_AB R8, R9, R8 ;  /* 0x000000080908823e */ /* 0x000fe200000010ff */
[----:B------:R-:W-:Y:S02]  /*8ad0*/  @!P0 IMAD.MOV.U32 R42, RZ, RZ, R14 ;  /* 0x000000ffff2a8224 */ /* 0x000fe400078e000e */
[----:B------:R-:W-:Y:S02]  /*8ae0*/  @!P0 IMAD.MOV.U32 R43, RZ, RZ, R15 ;  /* 0x000000ffff2b8224 */ /* 0x000fe400078e000f */
[----:B------:R-:W-:Y:S02]  /*8af0*/  @!P0 FFMA.FTZ R11, R34, R35, R11 ;  /* 0x00000023220b8223 */ /* 0x000fe4000001000b */
[----:B------:R-:W-:Y:S01]  /*8b00*/  @!P0 IMAD.MOV.U32 R16, RZ, RZ, R2 ;  /* 0x000000ffff108224 */ /* 0x000fe200078e0002 */
[----:B------:R1:W-:Y:S01]  /*8b10*/  ST.E.128 [R50.64], R40 ;  /* 0x0000002832007985 */ /* 0x0003e2000c101d0a */
[----:B------:R-:W-:Y:S01]  /*8b20*/  @!P0 IMAD.MOV.U32 R18, RZ, RZ, R8 ;  /* 0x000000ffff128224 */ /* 0x000fe200078e0008 */
[----:B------:R-:W-:Y:S05]  /*8b30*/  @!P0 F2FP.BF16.PACK_AB R10, R11, R10 ;  /* 0x0000000a0b0a823e */ /* 0x000fea00000010ff */
        /* <DEDUP_REMOVED lines=8> */
.L_x_2293:
        /* <DEDUP_REMOVED lines=12> */
[C---:B---3--:R-:W-:Y:S04]  /*8c80*/  @!P0 LEA R8, P3, R140.reuse, R3, 0x1 ;  /* 0x000000038c088211 */ /* 0x048fe800078608ff */
[----:B------:R-:W-:Y:S02]  /*8c90*/  @!P0 LEA.HI.X R9, R140, R5, R141, 0x1, P3 ;  /* 0x000000058c098211 */ /* 0x000fe400018f0c8d */
[C---:B------:R-:W-:Y:S04]  /*8ca0*/  @!P4 LEA R14, P3, R238.reuse, R3, 0x1 ;  /* 0x00000003ee0ec211 */ /* 0x040fe800078608ff */
[----:B------:R-:W-:Y:S02]  /*8cb0*/  @!P4 LEA.HI.X R15, R238, R5, R248, 0x1, P3 ;  /* 0x00000005ee0fc211 */ /* 0x000fe400018f0cf8 */
[C---:B------:R-:W-:Y:S11]  /*8cc0*/  ISETP.GE.AND P3, PT, R228.reuse, c[0x0][0x1d4], PT ;  /* 0x00007500e4007a0c */ /* 0x040ff60003f66270 */
[----:B------:R-:W-:Y:S02]  /*8cd0*/  @!UPT UIADD3 URZ, URZ, URZ, URZ ;  /* 0x0000003f3f3ff290 */ /* 0x000fe4000fffe03f */
[C---:B------:R-:W-:Y:S04]  /*8ce0*/  @!P3 LEA R10, P5, R228.reuse, R3, 0x1 ;  /* 0x00000003e40ab211 */ /* 0x040fe800078a08ff */
[----:B------:R-:W-:Y:S01]  /*8cf0*/  @!P3 LEA.HI.X R11, R228, R5, R250, 0x1, P5 ;  /* 0x00000005e40bb211 */ /* 0x000fe200028f0cfa */
        /* <DEDUP_REMOVED lines=10> */
.L_x_2325:
[----:B-12---:R-:W-:Y:S05]  /*8da0*/  BSYNC B0 ;  /* 0x0000000000007941 */ /* 0x006fea0003800000 */
.L_x_2324:
        /* <DEDUP_REMOVED lines=15> */
[----:B----4-:R-:W-:Y:S01]  /*8ea0*/  @!P0 ST.E.128 [R8.64], R20 ;  /* 0x0000001408008985 */ /* 0x010fe2000c101d0a */
[C---:B------:R-:W-:Y:S03]  /*8eb0*/  ISETP.GE.AND P0, PT, R229.reuse, c[0x0][0x1d4], PT ;  /* 0x00007500e5007a0c */ /* 0x040fe60003f06270 */
[----:B------:R-:W2:Y:S10]  /*8ec0*/  @!P4 LDS.128 R16, [R223+0xc880] ;  /* 0x00c88000df10c984 */ /* 0x000eb40000000c00 */
[C---:B------:R-:W-:Y:S04]  /*8ed0*/  @!P0 LEA R2, P5, R229.reuse, R2, 0x1 ;  /* 0x00000002e5028211 */ /* 0x040fe800078a08ff */
[----:B------:R-:W-:Y:S01]  /*8ee0*/  @!P0 LEA.HI.X R3, R229, R3, R249, 0x1, P5 ;  /* 0x00000003e5038211 */ /* 0x000fe200028f0cf9 */
[----:B--2---:R-:W-:Y:S04]  /*8ef0*/  @!P4 ST.E.128 [R14.64], R16 ;  /* 0x000000100e00c985 */ /* 0x004fe8000c101d0a */
[----:B------:R-:W2:Y:S04]  /*8f00*/  @!P3 LDS.128 R16, [R223+0xe080] ;  /* 0x00e08000df10b984 */ /* 0x000ea80000000c00 */
[----:B--2---:R-:W-:Y:S04]  /*8f10*/  @!P3 ST.E.128 [R10.64], R16 ;  /* 0x000000100a00b985 */ /* 0x004fe8000c101d0a */
[----:B------:R-:W2:Y:S04]  /*8f20*/  @!P0 LDS.128 R8, [R223+0xf880] ;  /* 0x00f88000df088984 */ /* 0x000ea80000000c00 */
[----:B--2---:R2:W-:Y:S02]  /*8f30*/  @!P0 ST.E.128 [R2.64], R8 ;  /* 0x0000000802008985 */ /* 0x0045e4000c101d0a */
.L_x_2307:
[----:B------:R-:W-:Y:S05]  /*8f40*/  BSYNC B2 ;  /* 0x0000000000027941 */ /* 0x000fea0003800000 */
.L_x_2292:
[----:B-123--:R-:W-:Y:S01]  /*8f50*/  IMAD.IADD R2, R77, 0x1, -R145 ;  /* 0x000000014d027824 */ /* 0x00efe200078e0a91 */
[----:B------:R-:W-:Y:S01]  /*8f60*/  P2R R16, PR, RZ, 0x2 ;  /* 0x00000002ff107803 */ /* 0x000fe20000000000 */
        /* <DEDUP_REMOVED lines=8> */
[----:B------:R-:W-:Y:S05]  /*8ff0*/  @P3 IADD3 R13, P0, R8, 0x20, RZ ;  /* 0x00000020080d3810 */ /* 0x000fea0007f1e0ff */
[----:B------:R-:W-:Y:S01]  /*9000*/  @P3 IMAD.X R15, RZ, RZ, R9, P0 ;  /* 0x000000ffff0f3224 */ /* 0x000fe200000e0609 */
[----:B------:R-:W-:Y:S11]  /*9010*/  ISETP.GE.AND P0, PT, R2, 0x1, PT ;  /* 0x000000010200780c */ /* 0x000ff60003f06270 */
[----:B------:R-:W-:Y:S02]  /*9020*/  @!UPT UIADD3 URZ, URZ, URZ, URZ ;  /* 0x0000003f3f3ff290 */ /* 0x000fe4000fffe03f */
[----:B------:R-:W-:Y:S01]  /*9030*/  @P0 MOV R2, R84 ;  /* 0x0000005400020202 */ /* 0x000fe20000000f00 */
[----:B------:R-:W-:Y:S02]  /*9040*/  @P0 IMAD R5, R9, c[0x0][0x258], RZ ;  /* 0x0000960009050a24 */ /* 0x000fe400078e02ff */
[----:B------:R-:W-:Y:S04]  /*9050*/  @P0 IMAD.MOV.U32 R3, RZ, RZ, R94 ;  /* 0x000000ffff030224 */ /* 0x000fe800078e005e */
[C---:B------:R-:W-:Y:S04]  /*9060*/  @P0 IMAD.WIDE.U32 R2, R8.reuse, c[0x0][0x258], R2 ;  /* 0x0000960008020a25 */ /* 0x040fe800078e0002 */
[----:B------:R-:W-:Y:S01]  /*9070*/  @P0 IMAD R8, R8, c[0x0][0x25c], R5 ;  /* 0x0000970008080a24 */ /* 0x000fe200078e0205 */
[C---:B------:R-:W-:Y:S04]  /*9080*/  @P0 LEA R10, P4, R2.reuse, c[0x0][0x250], 0x1 ;  /* 0x00009400020a0a11 */ /* 0x040fe800078808ff */
[----:B------:R-:W-:Y:S04]  /*9090*/  @P0 IADD3 R8, R3, R8, RZ ;  /* 0x0000000803080210 */ /* 0x000fe80007ffe0ff */
[----:B------:R-:W-:Y:S01]  /*90a0*/  @P0 LEA.HI.X R11, R2, c[0x0][0x254], R8, 0x1, P4 ;  /* 0x00009500020b0a11 */ /* 0x000fe200020f0c08 */
[----:B------:R-:W-:Y:S04]  /*90b0*/  IMAD R2, R82, c[0x0][0x208], RZ ;  /* 0x0000820052027a24 */ /* 0x000fe800078e02ff */
[----:B------:R-:W-:Y:S01]  /*90c0*/  @!PT LDS RZ, [RZ] ;  /* 0x00000000fffff984 */ /* 0x000fe20000000800 */
[----:B------:R-:W-:Y:S01]  /*90d0*/  @!PT LDS RZ, [RZ] ;  /* 0x00000000fffff984 */ /* 0x000fe20000000800 */
[----:B------:R-:W-:Y:S01]  /*90e0*/  @!PT LDS RZ, [RZ] ;  /* 0x00000000fffff984 */ /* 0x000fe20000000800 */
[----:B------:R1:W-:Y:S01]  /*90f0*/  @P0 LDGSTS.E.BYPASS.LTC128B.128 [R223+0x4080], [R10.64], !P1 ;  /* 0x040800000adf0fae */ /* 0x0003e2000c901d4a */
[C---:B------:R-:W-:Y:S02]  /*9100*/  IMAD R5, R79.reuse, c[0x0][0x20c], R2 ;  /* 0x000083004f057a24 */ /* 0x040fe400078e0202 */
[----:B------:R-:W-:Y:S04]  /*9110*/  IMAD.WIDE.U32 R2, R79, c[0x0][0x208], RZ ;  /* 0x000082004f027a25 */ /* 0x000fe800078e00ff */
[----:B------:R-:W-:Y:S04]  /*9120*/  IMAD.IADD R3, R3, 0x1, R5 ;  /* 0x0000000103037824 */ /* 0x000fe800078e0205 */
[----:B------:R-:W-:Y:S05]  /*9130*/  IMAD.WIDE.U32 R2, R78, c[0x0][0x218], R2 ;  /* 0x000086004e027a25 */ /* 0x000fea00078e0002 */
[----:B------:R-:W-:Y:S02]  /*9140*/  IADD3 R5, P4, R110, R2, RZ ;  /* 0x000000026e057210 */ /* 0x000fe40007f9e0ff */
[----:B------:R-:W-:Y:S02]  /*9150*/  @P3 MOV R2, R84 ;  /* 0x0000005400023202 */ /* 0x000fe40000000f00 */
[----:B------:R-:W-:Y:S01]  /*9160*/  IADD3.X R14, R119, R3, R6, P4, !PT ;  /* 0x00000003770e7210 */ /* 0x000fe200027fe406 */
[----:B------:R-:W-:Y:S02]  /*9170*/  @P3 IMAD.MOV.U32 R3, RZ, RZ, R94 ;  /* 0x000000ffff033224 */ /* 0x000fe400078e005e */
[----:B------:R-:W-:Y:S02]  /*9180*/  @P3 IMAD R6, R15, c[0x0][0x258], RZ ;  /* 0x000096000f063a24 */ /* 0x000fe400078e02ff */
[C---:B------:R-:W-:Y:S04]  /*9190*/  @P3 IMAD.WIDE.U32 R2, R13.reuse, c[0x0][0x258], R2 ;  /* 0x000096000d023a25 */ /* 0x040fe800078e0002 */
[----:B------:R-:W-:Y:S01]  /*91a0*/  @P3 IMAD R6, R13, c[0x0][0x25c], R6 ;  /* 0x000097000d063a24 */ /* 0x000fe200078e0206 */
[C---:B------:R-:W-:Y:S04]  /*91b0*/  @P3 LEA R8, P4, R2.reuse, c[0x0][0x250], 0x1 ;  /* 0x0000940002083a11 */ /* 0x040fe800078808ff */
[----:B------:R-:W-:Y:S04]  /*91c0*/  @P3 IADD3 R6, R3, R6, RZ ;  /* 0x0000000603063210 */ /* 0x000fe80007ffe0ff */
[----:B------:R-:W-:Y:S02]  /*91d0*/  @P3 LEA.HI.X R9, R2, c[0x0][0x254], R6, 0x1, P4 ;  /* 0x0000950002093a11 */ /* 0x000fe400020f0c06 */
[C---:B------:R-:W-:Y:S04]  /*91e0*/  LEA R6, P4, R5.reuse, c[0x0][0x1f8], 0x1 ;  /* 0x00007e0005067a11 */ /* 0x040fe800078808ff */
[----:B------:R-:W-:Y:S01]  /*91f0*/  LEA.HI.X R5, R5, c[0x0][0x1fc], R14, 0x1, P4 ;  /* 0x00007f0005057a11 */ /* 0x000fe200020f0c0e */
[----:B------:R1:W2:Y:S01]  /*9200*/  SHFL.IDX PT, R2, R6, RZ, 0x181f ;  /* 0x00181fff06027589 */ /* 0x0002a200000e0000 */
[----:B------:R-:W-:Y:S03]  /*9210*/  LOP3.LUT P4, RZ, R213, 0x4, RZ, 0xc0, !PT ;  /* 0x00000004d5ff7812 */ /* 0x000fe6000788c0ff */
[----:B------:R1:W3:Y:S10]  /*9220*/  SHFL.IDX PT, R3, R5, RZ, 0x181f ;  /* 0x00181fff05037589 */ /* 0x0002f400000e0000 */
        /* <DEDUP_REMOVED lines=8> */
[----:B------:R-:W0:Y:S01]  /*92b0*/  LDGDEPBAR ;  /* 0x00000000000079af */ /* 0x000e220000000000 */
[----:B------:R-:W-:Y:S04]  /*92c0*/  DEPBAR.LE SB0, 0x0 ;  /* 0x000080000000791a */ /* 0x000fe80000000000 */
[----:B------:R-:W-:Y:S06]  /*92d0*/  BAR.SYNC.DEFER_BLOCKING 0x0 ;  /* 0x0000000000007b1d */ /* 0x000fec0000010000 */
[----:B------:R-:W-:-:S05]  /*92e0*/  @!P0 BRA `(.L_x_2327) ;  /* 0x0000015000008947 */ /* 0x000fca0003800000 */
[----:B-123--:R-:W-:Y:S02]  /*92f0*/  ISETP.GE.AND P0, PT, R140, c[0x0][0x1d4], PT ;  /* 0x000075008c007a0c */ /* 0x00efe40003f06270 */
[----:B------:R-:W-:Y:S11]  /*9300*/  ISETP.GE.AND P5, PT, R144, c[0x0][0x1d4], PT ;  /* 0x0000750090007a0c */ /* 0x000ff60003fa6270 */
[----:B------:R-:W1:Y:S01]  /*9310*/  @!P0 LDS.128 R20, [R223+0x4080] ;  /* 0x00408000df148984 */ /* 0x000e620000000c00 */
[CC--:B------:R-:W-:Y:S04]  /*9320*/  @!P0 LEA R8, P4, R140.reuse, R2.reuse, 0x1 ;  /* 0x000000028c088211 */ /* 0x0c0fe800078808ff */
        /* <DEDUP_REMOVED lines=17> */
.L_x_2327:
[----:B-123--:R-:W-:Y:S05]  /*9440*/  BSYNC B0 ;  /* 0x0000000000007941 */ /* 0x00efea0003800000 */
.L_x_2326:
[----:B------:R1:W2:Y:S01]  /*9450*/  SHFL.IDX PT, R3, R5, 0x1, 0x181f ;  /* 0x00381f0005037f89 */ /* 0x0002a200000e0000 */
[----:B------:R-:W-:Y:S03]  /*9460*/  BSSY B0, `(.L_x_2328) ;  /* 0x0000018000007945 */ /* 0x000fe60003800000 */
[----:B------:R1:W3:Y:S01]  /*9470*/  SHFL.IDX PT, R2, R6, 0x1, 0x181f ;  /* 0x00381f0006027f89 */ /* 0x0002e200000e0000 */
        /* <DEDUP_REMOVED lines=22> */
.L_x_2329:
[----:B------:R-:W-:Y:S05]  /*95e0*/  BSYNC B0 ;  /* 0x0000000000007941 */ /* 0x000fea0003800000 */
.L_x_2328:
[----:B------:R-:W-:Y:S01]  /*95f0*/  ISETP.GT.AND P4, PT, R37, R101, PT ;  /* 0x000000652500720c */ /* 0x000fe20003f84270 */
[----:B------:R-:W-:Y:S01]  /*9600*/  @!UPT UIADD3 URZ, URZ, URZ, URZ ;  /* 0x0000003f3f3ff290 */ /* 0x000fe2000fffe03f */
[----:B------:R-:W-:Y:S11]  /*9610*/  BSSY B0, `(.L_x_2330) ;  /* 0x000002a000007945 */ /* 0x000ff60003800000 */
[----:B------:R-:W-:-:S05]  /*9620*/  @!P4 BRA `(.L_x_2331) ;  /* 0x000002800000c947 */ /* 0x000fca0003800000 */
[----:B-1----:R-:W-:Y:S01]  /*9630*/  IADD3 R5, R37, -0x1, RZ ;  /* 0xffffffff25057810 */ /* 0x002fe20007ffe0ff */
[----:B--23--:R-:W-:Y:S01]  /*9640*/  IMAD.MOV.U32 R2, RZ, RZ, R106 ;  /* 0x000000ffff027224 */ /* 0x00cfe200078e006a */
[----:B------:R-:W-:Y:S01]  /*9650*/  P2R R11, PR, RZ, 0x4 ;  /* 0x00000004ff0b7803 */ /* 0x000fe20000000000 */
[----:B------:R-:W-:Y:S01]  /*9660*/  IMAD.MOV.U32 R3, RZ, RZ, R105 ;  /* 0x000000ffff037224 */ /* 0x000fe200078e0069 */
[----:B------:R-:W-:Y:S01]  /*9670*/  SHF.R.S32.HI R8, RZ, 0x1f, R5 ;  /* 0x0000001fff087819 */ /* 0x000fe20000011405 */
[----:B------:R-:W-:Y:S01]  /*9680*/  IMAD R6, R132, R5, RZ ;  /* 0x0000000584067224 */ /* 0x000fe200078e02ff */
        /* <DEDUP_REMOVED lines=34> */
.L_x_2331:
[----:B------:R-:W-:Y:S05]  /*98b0*/  BSYNC B0 ;  /* 0x0000000000007941 */ /* 0x000fea0003800000 */
.L_x_2330:
[----:B------:R-:W0:Y:S01]  /*98c0*/  LDGDEPBAR ;  /* 0x00000000000079af */ /* 0x000e220000000000 */
[----:B------:R-:W-:Y:S01]  /*98d0*/  IADD3 R37, R37, -0x1, RZ ;  /* 0xffffffff25257810 */ /* 0x000fe20007ffe0ff */
[----:B------:R-:W-:-:S05]  /*98e0*/  @P4 BRA `(.L_x_2332) ;  /* 0xffffa11000004947 */ /* 0x000fca000383ffff */
[----:B-1----:R-:W4:Y:S04]  /*98f0*/  LDL R5, [R1+0x64] ;  /* 0x0000640001057983 */ /* 0x002f280000100800 */
[----:B------:R1:W5:Y:S01]  /*9900*/  LDL R19, [R1+0x58] ;  /* 0x0000580001137983 */ /* 0x0003620000100800 */
[----:B------:R-:W-:Y:S03]  /*9910*/  WARPSYNC 0xffffffff ;  /* 0xffffffff00007948 */ /* 0x000fe60003800000 */
[----:B------:R-:W-:Y:S01]  /*9920*/  BAR.SYNC.DEFER_BLOCKING 0x0 ;  /* 0x0000000000007b1d */ /* 0x000fe20000010000 */
[----:B----4-:R-:W-:-:S05]  /*9930*/  IADD3 R0, R5, 0x2f, RZ ;  /* 0x0000002f05007810 */ /* 0x010fca0007ffe0ff */
[----:B------:R-:W-:-:S05]  /*9940*/  IMAD.HI R0, R0, 0x2aaaaaab, RZ ;  /* 0x2aaaaaab00007827 */ /* 0x000fca00078e02ff */
[----:B--23--:R-:W-:-:S04]  /*9950*/  SHF.R.U32.HI R2, RZ, 0x1f, R0 ;  /* 0x0000001fff027819 */ /* 0x00cfc80000011600 */
[----:B------:R-:W-:Y:S02]  /*9960*/  LEA.HI.SX32 R21, R0, R2, 0x1d ;  /* 0x0000000200157211 */ /* 0x000fe400078feaff */
.L_x_2291:
[----:B-1----:R-:W2:Y:S04]  /*9970*/  LDL R14, [R1+0xa0] ;  /* 0x0000a000010e7983 */ /* 0x002ea80000100800 */
[----:B------:R-:W3:Y:S04]  /*9980*/  LDL.LU R3, [R1+0x15c] ;  /* 0x00015c0001037983 */ /* 0x000ee80000300800 */
[----:B------:R-:W3:Y:S01]  /*9990*/  S2R R2, SR_TID.X ;  /* 0x0000000000027919 */ /* 0x000ee20000002100 */
[----:B------:R-:W-:-:S05]  /*99a0*/  IMAD.MOV.U32 R0, RZ, RZ, c[0x0][0x2c4] ;  /* 0x0000b100ff007624 */ /* 0x000fca00078e00ff */
[----:B------:R-:W-:Y:S01]  /*99b0*/  ISETP.NE.AND P3, PT, R0, 0x1, PT ;  /* 0x000000010000780c */ /* 0x000fe20003f65270 */
[----:B------:R-:W-:-:S05]  /*99c0*/  IMAD.MOV.U32 R4, RZ, RZ, c[0x0][0x32c] ;  /* 0x0000cb00ff047624 */ /* 0x000fca00078e00ff */
[----:B------:R-:W-:Y:S02]  /*99d0*/  ISETP.GE.AND P1, PT, R4, 0x1, PT ;  /* 0x000000010400780c */ /* 0x000fe40003f26270 */
[----:B--2---:R-:W-:Y:S01]  /*99e0*/  IADD3 R0, R14, 0x7f, RZ ;  /* 0x0000007f0e007810 */ /* 0x004fe20007ffe0ff */
[----:B---3--:R1:W-:Y:S04]  /*99f0*/  STL.64 [R1], R2 ;  /* 0x0000000201007387 */ /* 0x0083e80000100a00 */
[----:B-1----:R-:W-:-:S05]  /*9a00*/  @P3 IMAD.HI.U32 R2, R0, c[0x0][0x2c8], RZ ;  /* 0x0000b20000023a27 */ /* 0x002fca00078e00ff */
[----:B------:R-:W-:Y:S01]  /*9a10*/  @P3 SHF.R.U32.HI R0, RZ, c[0x0][0x2cc], R2 ;  /* 0x0000b300ff003a19 */ /* 0x000fe20000011602 */
[----:B------:R-:W-:-:S03]  /*9a20*/  IMAD.U32 R2, RZ, RZ, UR7 ;  /* 0x00000007ff027e24 */ /* 0x000fc6000f8e00ff */
[----:B------:R-:W-:Y:S02]  /*9a30*/  IADD3 R0, R0, 0x1, R5 ;  /* 0x0000000100007810 */ /* 0x000fe40007ffe005 */
[----:B------:R-:W-:-:S03]  /*9a40*/  IADD3 R26, P0, R2, 0x4, RZ ;  /* 0x00000004021a7810 */ /* 0x000fc60007f1e0ff */
[----:B-----5:R-:W-:Y:S02]  /*9a50*/  IMAD.IADD R3, R0, 0x1, -R19 ;  /* 0x0000000100037824 */ /* 0x020fe400078e0a13 */
[----:B------:R-:W-:-:S03]  /*9a60*/  IMAD.X R27, RZ, RZ, UR6, P0 ;  /* 0x00000006ff1b7e24 */ /* 0x000fc600080e06ff */
        /* <DEDUP_REMOVED lines=12> */
.L_x_2335:
[----:B------:R-:W-:-:S13]  /*9b30*/  ISETP.NE.AND P0, PT, R4, 0x1, PT ;  /* 0x000000010400780c */ /* 0x000fda0003f05270 */
[----:B------:R-:W-:-:S05]  /*9b40*/  @P0 IMAD.HI.U32 R3, R0, c[0x0][0x330], RZ ;  /* 0x0000cc0000030a27 */ /* 0x000fca00078e00ff */
[----:B------:R-:W-:Y:S02]  /*9b50*/  @P0 SHF.R.U32.HI R0, RZ, c[0x0][0x334], R3 ;  /* 0x0000cd00ff000a19 */ /* 0x000fe40000011603 */
.L_x_2336:
[----:B------:R-:W-:Y:S05]  /*9b60*/  BSYNC B0 ;  /* 0x0000000000007941 */ /* 0x000fea0003800000 */
.L_x_2334:
[----:B------:R-:W-:-:S05]  /*9b70*/  IMAD R0, R0, R4, c[0x0][0x32c] ;  /* 0x0000cb0000007624 */ /* 0x000fca00078e0204 */
[----:B------:R-:W-:-:S04]  /*9b80*/  IMNMX R2, R2, R0, PT ;  /* 0x0000000002027217 */ /* 0x000fc80003800200 */
.L_x_2333:
        /* <DEDUP_REMOVED lines=20> */
.L_x_2339:
[----:B------:R-:W-:-:S13]  /*9cd0*/  ISETP.NE.AND P0, PT, R4, 0x1, PT ;  /* 0x000000010400780c */ /* 0x000fda0003f05270 */
[----:B------:R-:W-:-:S05]  /*9ce0*/  @P0 IMAD.HI.U32 R3, R0, c[0x0][0x330], RZ ;  /* 0x0000cc0000030a27 */ /* 0x000fca00078e00ff */
[----:B------:R-:W-:Y:S02]  /*9cf0*/  @P0 SHF.R.U32.HI R0, RZ, c[0x0][0x334], R3 ;  /* 0x0000cd00ff000a19 */ /* 0x000fe40000011603 */
.L_x_2340:
[----:B------:R-:W-:Y:S05]  /*9d00*/  BSYNC B0 ;  /* 0x0000000000007941 */ /* 0x000fea0003800000 */
.L_x_2338:
[----:B------:R-:W-:-:S05]  /*9d10*/  IMAD R0, R0, c[0x0][0x32c], RZ ;  /* 0x0000cb0000007a24 */ /* 0x000fca00078e02ff */
[----:B------:R-:W-:-:S05]  /*9d20*/  IMNMX R2, R2, R0, !PT ;  /* 0x0000000002027217 */ /* 0x000fca0007800200 */
.L_x_2337:
[----:B------:R-:W-:Y:S01]  /*9d30*/  IMAD.HI R2, R2, 0x2aaaaaab, RZ ;  /* 0x2aaaaaab02027827 */ /* 0x000fe200078e02ff */
[----:B------:R-:W-:Y:S04]  /*9d40*/  BSSY B0, `(.L_x_2341) ;  /* 0x0000027000007945 */ /* 0x000fe80003800000 */
[----:B------:R-:W-:-:S04]  /*9d50*/  SHF.R.U32.HI R6, RZ, 0x1f, R2 ;  /* 0x0000001fff067819 */ /* 0x000fc80000011602 */
[----:B------:R-:W-:Y:S01]  /*9d60*/  LEA.HI.SX32 R6, R2, R6, 0x1d ;  /* 0x0000000602067211 */ /* 0x000fe200078feaff */
[----:B------:R-:W-:-:S03]  /*9d70*/  IMAD.MOV.U32 R2, RZ, RZ, RZ ;  /* 0x000000ffff027224 */ /* 0x000fc600078e00ff */
[----:B------:R-:W-:-:S04]  /*9d80*/  IMNMX R6, RZ, R6, !PT ;  /* 0x00000006ff067217 */ /* 0x000fc80007800200 */
[----:B------:R-:W-:-:S13]  /*9d90*/  ISETP.GT.AND P0, PT, R8, R6, PT ;  /* 0x000000060800720c */ /* 0x000fda0003f04270 */
[----:B------:R-:W-:Y:S05]  /*9da0*/  @!P0 BRA `(.L_x_2342) ;  /* 0x0000020000008947 */ /* 0x000fea0003800000 */
[----:B------:R-:W2:Y:S02]  /*9db0*/  LDL R0, [R1+0xb0] ;  /* 0x0000b00001007983 */ /* 0x000ea40000100800 */
[----:B--2---:R-:W-:-:S04]  /*9dc0*/  ISETP.NE.AND P0, PT, R0, RZ, PT ;  /* 0x000000ff0000720c */ /* 0x004fc80003f05270 */
[----:B------:R-:W-:-:S04]  /*9dd0*/  SEL R0, R0, c[0x0][0x338], P0 ;  /* 0x0000ce0000007a07 */ /* 0x000fc80000000000 */
[----:B------:R-:W-:Y:S02]  /*9de0*/  IABS R4, R0 ;  /* 0x0000000000047213 */ /* 0x000fe40000000000 */
[----:B------:R-:W-:Y:S02]  /*9df0*/  IADD3 R9, R0, -0x1, R8 ;  /* 0xffffffff00097810 */ /* 0x000fe40007ffe008 */
[----:B------:R-:W1:Y:S03]  /*9e00*/  I2F.RP R2, R4 ;  /* 0x0000000400027306 */ /* 0x000e660000209400 */
[----:B------:R-:W-:-:S05]  /*9e10*/  IMAD.IADD R9, R9, 0x1, -R6 ;  /* 0x0000000109097824 */ /* 0x000fca00078e0a06 */
[----:B------:R-:W-:Y:S02]  /*9e20*/  IABS R13, R9 ;  /* 0x00000009000d7213 */ /* 0x000fe40000000000 */
[----:B------:R-:W-:-:S04]  /*9e30*/  LOP3.LUT R9, R9, R0, RZ, 0x3c, !PT ;  /* 0x0000000009097212 */ /* 0x000fc800078e3cff */
[----:B------:R-:W-:Y:S01]  /*9e40*/  ISETP.GE.AND P1, PT, R9, RZ, PT ;  /* 0x000000ff0900720c */ /* 0x000fe20003f26270 */
[----:B-1----:R-:W1:Y:S02]  /*9e50*/  MUFU.RCP R2, R2 ;  /* 0x0000000200027308 */ /* 0x002e640000001000 */
[----:B-1----:R-:W-:-:S06]  /*9e60*/  IADD3 R2, R2, 0xffffffe, RZ ;  /* 0x0ffffffe02027810 */ /* 0x002fcc0007ffe0ff */
[----:B------:R-:W1:Y:S02]  /*9e70*/  F2I.FTZ.U32.TRUNC.NTZ R3, R2 ;  /* 0x0000000200037305 */ /* 0x000e64000021f000 */
[----:B-1----:R-:W-:-:S04]  /*9e80*/  IMAD.MOV R2, RZ, RZ, -R3 ;  /* 0x000000ffff027224 */ /* 0x002fc800078e0a03 */
[----:B------:R-:W-:Y:S01]  /*9e90*/  IMAD.MOV.U32 R10, RZ, RZ, R2 ;  /* 0x000000ffff0a7224 */ /* 0x000fe200078e0002 */
[----:B------:R-:W-:-:S03]  /*9ea0*/  IABS R2, R0 ;  /* 0x0000000000027213 */ /* 0x000fc60000000000 */
[----:B------:R-:W-:Y:S02]  /*9eb0*/  IMAD R10, R10, R4, RZ ;  /* 0x000000040a0a7224 */ /* 0x000fe400078e02ff */
[----:B------:R-:W-:Y:S02]  /*9ec0*/  IMAD.MOV R11, RZ, RZ, -R2 ;  /* 0x000000ffff0b7224 */ /* 0x000fe400078e0a02 */
[----:B------:R-:W-:-:S04]  /*9ed0*/  IMAD.MOV.U32 R2, RZ, RZ, RZ ;  /* 0x000000ffff027224 */ /* 0x000fc800078e00ff */
        /* <DEDUP_REMOVED lines=13> */
.L_x_2342:
[----:B------:R-:W-:Y:S05]  /*9fb0*/  BSYNC B0 ;  /* 0x0000000000007941 */ /* 0x000fea0003800000 */
.L_x_2341:
[----:B------:R-:W2:Y:S01]  /*9fc0*/  LDL R3, [R1+0xd8] ;  /* 0x0000d80001037983 */ /* 0x000ea20000100800 */
[----:B------:R-:W-:Y:S01]  /*9fd0*/  PRMT R0, RZ, 0x7610, R0 ;  /* 0x00007610ff007816 */ /* 0x000fe20000000000 */
        /* <DEDUP_REMOVED lines=65> */
[----:B--2---:R-:W-:-:S04]  /*a3f0*/  IMAD R247, R3, R2, R6 ;  /* 0x0000000203f77224 */ /* 0x004fc800078e0206 */
[----:B------:R-:W-:-:S05]  /*a400*/  IMAD.IADD R2, R247, 0x1, R2 ;  /* 0x00000001f7027824 */ /* 0x000fca00078e0202 */
[----:B------:R-:W-:-:S04]  /*a410*/  IMNMX R225, R8, R2, PT ;  /* 0x0000000208e17217 */ /* 0x000fc80003800200 */
[----:B------:R-:W-:-:S13]  /*a420*/  ISETP.GT.AND P0, PT, R225, R247, PT ;  /* 0x000000f7e100720c */ /* 0x000fda0003f04270 */
[----:B------:R-:W-:Y:S05]  /*a430*/  @!P0 BRA `(.L_x_2343) ;  /* 0x0000fbd000008947 */ /* 0x000fea0003800000 */
[----:B------:R-:W2:Y:S04]  /*a440*/  LDL R10, [R1+0xac] ;  /* 0x0000ac00010a7983 */ /* 0x000ea80000100800 */
[----:B------:R-:W3:Y:S04]  /*a450*/  LDL R0, [R1+0x4c] ;  /* 0x00004c0001007983 */ /* 0x000ee80000100800 */
[----:B------:R-:W4:Y:S01]  /*a460*/  LDL R9, [R1+0xa8] ;  /* 0x0000a80001097983 */ /* 0x000f220000100800 */
[----:B------:R-:W-:Y:S01]  /*a470*/  ISETP.NE.U32.AND P0, PT, RZ, c[0x0][0x340], PT ;  /* 0x0000d000ff007a0c */ /* 0x000fe20003f05070 */
[----:B------:R-:W-:-:S03]  /*a480*/  ULDC.64 UR4, c[0x0][0x18] ;  /* 0x0000060000047ab9 */ /* 0x000fc60000000a00 */
[----:B------:R-:W-:-:S13]  /*a490*/  ISETP.NE.AND.EX P2, PT, RZ, c[0x0][0x344], PT, P0 ;  /* 0x0000d100ff007a0c */ /* 0x000fda0003f45300 */
[----:B------:R-:W-:Y:S01]  /*a4a0*/  @P2 IMAD.MOV.U32 R2, RZ, RZ, 0x4 ;  /* 0x00000004ff022424 */ /* 0x000fe200078e00ff */
[----:B------:R-:W-:-:S04]  /*a4b0*/  ISETP.NE.U32.AND P0, PT, RZ, c[0x0][0x348], PT ;  /* 0x0000d200ff007a0c */ /* 0x000fc80003f05070 */
[----:B------:R-:W-:Y:S01]  /*a4c0*/  ISETP.NE.AND.EX P0, PT, RZ, c[0x0][0x34c], PT, P0 ;  /* 0x0000d300ff007a0c */ /* 0x000fe20003f05300 */
[----:B--2---:R-:W-:-:S05]  /*a4d0*/  @P2 IMAD.WIDE R2, R10, R2, c[0x0][0x340] ;  /* 0x0000d0000a022625 */ /* 0x004fca00078e0202 */
[----:B------:R1:W5:Y:S01]  /*a4e0*/  @P2 LDG.E R20, [R2.64] ;  /* 0x0000000a02142981 */ /* 0x000362000c1e1900 */
[----:B---3--:R-:W-:-:S05]  /*a4f0*/  SHF.R.S32.HI R4, RZ, 0x1f, R0 ;  /* 0x0000001fff047819 */ /* 0x008fca0000011400 */
[----:B------:R-:W-:Y:S01]  /*a500*/  IMAD R4, R4, c[0x0][0x178], RZ ;  /* 0x00005e0004047a24 */ /* 0x000fe200078e02ff */
[----:B----4-:R-:W-:Y:S02]  /*a510*/  LOP3.LUT R252, R9, 0xffff, RZ, 0xc0, !PT ;  /* 0x0000ffff09fc7812 */ /* 0x010fe400078ec0ff */
[----:B------:R-:W-:Y:S01]  /*a520*/  SEL R6, R10, RZ, !P0 ;  /* 0x000000ff0a067207 */ /* 0x000fe20004000000 */
[----:B-1----:R-:W-:-:S04]  /*a530*/  IMAD.WIDE.U32 R2, R0, c[0x0][0x178], RZ ;  /* 0x00005e0000027a25 */ /* 0x002fc800078e00ff */
[----:B------:R-:W-:Y:S02]  /*a540*/  IMAD R0, R0, c[0x0][0x17c], R4 ;  /* 0x00005f0000007a24 */ /* 0x000fe400078e0204 */
[----:B------:R-:W-:-:S03]  /*a550*/  IMAD R4, R146, 0x20, R145 ;  /* 0x0000002092047824 */ /* 0x000fc600078e0291 */
[----:B------:R-:W-:Y:S01]  /*a560*/  IADD3 R3, R3, R0, RZ ;  /* 0x0000000003037210 */ /* 0x000fe20007ffe0ff */
[----:B------:R-:W-:Y:S01]  /*a570*/  IMAD.IADD R4, R14, 0x1, R4 ;  /* 0x000000010e047824 */ /* 0x000fe200078e0204 */
[----:B------:R-:W-:-:S03]  /*a580*/  SHF.R.S32.HI R0, RZ, 0x1f, R10 ;  /* 0x0000001fff007819 */ /* 0x000fc6000001140a */
[----:B------:R-:W-:Y:S01]  /*a590*/  @P3 IMAD.HI.U32 R9, R4, c[0x0][0x2c8], RZ ;  /* 0x0000b20004093a27 */ /* 0x000fe200078e00ff */
[----:B------:R-:W-:-:S03]  /*a5a0*/  SEL R8, R0, RZ, !P0 ;  /* 0x000000ff00087207 */ /* 0x000fc60004000000 */
[----:B------:R-:W-:-:S04]  /*a5b0*/  IMAD.WIDE.U32 R2, R252, c[0x0][0x1b8], R2 ;  /* 0x00006e00fc027a25 */ /* 0x000fc800078e0002 */
[----:B------:R-:W-:Y:S01]  /*a5c0*/  IMAD.MOV.U32 R0, RZ, RZ, R4 ;  /* 0x000000ffff007224 */ /* 0x000fe200078e0004 */
[----:B------:R-:W-:Y:S01]  /*a5d0*/  @P3 SHF.R.U32.HI R0, RZ, c[0x0][0x2cc], R9 ;  /* 0x0000b300ff003a19 */ /* 0x000fe20000011609 */
[----:B------:R-:W-:Y:S02]  /*a5e0*/  IMAD R8, R8, c[0x0][0x1c0], RZ ;  /* 0x0000700008087a24 */ /* 0x000fe400078e02ff */
[----:B------:R-:W-:Y:S01]  /*a5f0*/  IMAD R3, R252, c[0x0][0x1bc], R3 ;  /* 0x00006f00fc037a24 */ /* 0x000fe200078e0203 */
[----:B------:R-:W-:Y:S01]  /*a600*/  UIADD3 UR4, UP0, UR4, 0x10080, URZ ;  /* 0x0001008004047890 */ /* 0x000fe2000ff1e03f */
[C---:B------:R-:W-:Y:S01]  /*a610*/  IMAD R9, R6.reuse, c[0x0][0x1c4], R8 ;  /* 0x0000710006097a24 */ /* 0x040fe200078e0208 */
[----:B------:R-:W-:Y:S01]  /*a620*/  SHF.R.S32.HI R8, RZ, 0x1f, R0 ;  /* 0x0000001fff087819 */ /* 0x000fe20000011400 */
[----:B------:R-:W-:Y:S01]  /*a630*/  IMAD.WIDE.U32 R2, R6, c[0x0][0x1c0], R2 ;  /* 0x0000700006027a25 */ /* 0x000fe200078e0002 */
[----:B------:R-:W-:Y:S01]  /*a640*/  IADD3 R6, -R0, RZ, RZ ;  /* 0x000000ff00067210 */ /* 0x000fe20007ffe1ff */
[----:B------:R-:W-:-:S02]  /*a650*/  UIADD3.X UR5, URZ, UR5, URZ, UP0, !UPT ;  /* 0x000000053f057290 */ /* 0x000fc400087fe43f */
[----:B------:R-:W-:Y:S02]  /*a660*/  IMAD R8, R8, c[0x0][0x1b0], RZ ;  /* 0x00006c0008087a24 */ /* 0x000fe400078e02ff */
[----:B------:R-:W-:Y:S02]  /*a670*/  IMAD.IADD R3, R3, 0x1, R9 ;  /* 0x0000000103037824 */ /* 0x000fe400078e0209 */
[----:B------:R-:W-:Y:S02]  /*a680*/  IMAD R4, R6, c[0x0][0x2c4], R4 ;  /* 0x0000b10006047a24 */ /* 0x000fe400078e0204 */
[C---:B------:R-:W-:Y:S01]  /*a690*/  IMAD R6, R0.reuse, c[0x0][0x1b4], R8 ;  /* 0x00006d0000067a24 */ /* 0x040fe200078e0208 */
[----:B------:R-:W-:Y:S01]  /*a6a0*/  MOV R8, UR4 ;  /* 0x0000000400087c02 */ /* 0x000fe20008000f00 */
[----:B------:R-:W-:Y:S01]  /*a6b0*/  IMAD.WIDE.U32 R2, R0, c[0x0][0x1b0], R2 ;  /* 0x00006c0000027a25 */ /* 0x000fe200078e0002 */
[----:B------:R-:W-:-:S03]  /*a6c0*/  SHF.R.S32.HI R0, RZ, 0x1f, R4 ;  /* 0x0000001fff007819 */ /* 0x000fc60000011404 */
[----:B------:R-:W-:Y:S01]  /*a6d0*/  IMAD.U32 R9, RZ, RZ, UR5 ;  /* 0x00000005ff097e24 */ /* 0x000fe2000f8e00ff */
[----:B------:R1:W-:Y:S01]  /*a6e0*/  STL [R1+0x10], R19 ;  /* 0x0000101301007387 */ /* 0x0003e20000100800 */
[----:B------:R-:W-:Y:S02]  /*a6f0*/  IMAD.IADD R3, R3, 0x1, R6 ;  /* 0x0000000103037824 */ /* 0x000fe400078e0206 */
[----:B------:R-:W-:Y:S01]  /*a700*/  IMAD R0, R0, c[0x0][0x1a8], RZ ;  /* 0x00006a0000007a24 */ /* 0x000fe200078e02ff */
[----:B------:R1:W-:Y:S01]  /*a710*/  STL.64 [R1+0x8], R8 ;  /* 0x0000080801007387 */ /* 0x0003e20000100a00 */
[----:B------:R-:W-:-:S04]  /*a720*/  IMAD.WIDE.U32 R2, R4, c[0x0][0x1a8], R2 ;  /* 0x00006a0004027a25 */ /* 0x000fc800078e0002 */
[----:B------:R-:W-:Y:S01]  /*a730*/  IMAD R13, R4, c[0x0][0x1ac], R0 ;  /* 0x00006b00040d7a24 */ /* 0x000fe200078e0200 */
[C---:B------:R-:W-:Y:S01]  /*a740*/  LEA R17, P0, R2.reuse, c[0x0][0x160], 0x1 ;  /* 0x0000580002117a11 */ /* 0x040fe200078008ff */
[----:B------:R-:W-:Y:S01]  /*a750*/  IMAD.U32 R0, RZ, RZ, UR7 ;  /* 0x00000007ff007e24 */ /* 0x000fe2000f8e00ff */
[----:B------:R-:W-:Y:S02]  /*a760*/  MOV R22, UR7 ;  /* 0x0000000700167c02 */ /* 0x000fe40008000f00 */
[----:B------:R-:W-:Y:S02]  /*a770*/  IADD3 R13, R3, R13, RZ ;  /* 0x0000000d030d7210 */ /* 0x000fe40007ffe0ff */
[----:B------:R-:W-:Y:S02]  /*a780*/  ISETP.GE.AND P3, PT, R229, c[0x0][0x198], PT ;  /* 0x00006600e5007a0c */ /* 0x000fe40003f66270 */
[----:B------:R-:W-:Y:S02]  /*a790*/  LEA.HI.X R13, R2, c[0x0][0x164], R13, 0x1, P0 ;  /* 0x00005900020d7a11 */ /* 0x000fe400000f0c0d */
[----:B------:R-:W-:-:S02]  /*a7a0*/  IADD3 R22, P0, R22, 0x10, RZ ;  /* 0x0000001016167810 */ /* 0x000fc40007f1e0ff */
[----:B------:R-:W-:Y:S01]  /*a7b0*/  IADD3 R24, P1, R0, 0x8, RZ ;  /* 0x0000000800187810 */ /* 0x000fe20007f3e0ff */
[----:B------:R-:W-:Y:S01]  /*a7c0*/  IMAD.IADD R6, R145, 0x1, R14 ;  /* 0x0000000191067824 */ /* 0x000fe200078e020e */
[----:B------:R-:W-:Y:S01]  /*a7d0*/  ISETP.GE.AND P4, PT, R140, c[0x0][0x198], PT ;  /* 0x000066008c007a0c */ /* 0x000fe20003f86270 */
[----:B------:R-:W-:Y:S01]  /*a7e0*/  IMAD.X R23, RZ, RZ, UR6, P0 ;  /* 0x00000006ff177e24 */ /* 0x000fe200080e06ff */
[----:B------:R-:W-:Y:S02]  /*a7f0*/  ISETP.GE.AND P5, PT, R144, c[0x0][0x198], PT ;  /* 0x0000660090007a0c */ /* 0x000fe40003fa6270 */
[----:B------:R-:W-:Y:S02]  /*a800*/  ISETP.GE.AND P6, PT, R228, c[0x0][0x198], PT ;  /* 0x00006600e4007a0c */ /* 0x000fe40003fc6270 */
[----:B------:R-:W-:Y:S02]  /*a810*/  P2R R18, PR, RZ, 0x8 ;  /* 0x00000008ff127803 */ /* 0x000fe40000000000 */
[----:B------:R-:W-:-:S02]  /*a820*/  IADD3 R129, R225, -0x1, RZ ;  /* 0xffffffffe1817810 */ /* 0x000fc40007ffe0ff */
[----:B------:R-:W-:Y:S02]  /*a830*/  IADD3.X R25, RZ, UR6, RZ, P1, !PT ;  /* 0x00000006ff197c10 */ /* 0x000fe40008ffe4ff */
[----:B------:R-:W-:Y:S01]  /*a840*/  @!P2 MOV R20, R10 ;  /* 0x0000000a0014a202 */ /* 0x000fe20000000f00 */
[----:B------:R-:W-:Y:S05]  /*a850*/  BRA.DIV ~URZ, `(.L_x_2344) ;  /* 0x00014fe27f007947 */ /* 0x000fea000b800000 */
[----:B-1----:R1:W2:Y:S02]  /*a860*/  SHFL.IDX PT, R4, R13, RZ, 0x181f ;  /* 0x00181fff0d047589 */ /* 0x0022a400000e0000 */
.L_x_2516:
[----:B------:R-:W-:Y:S05]  /*a870*/  BRA.DIV ~URZ, `(.L_x_2345) ;  /* 0x000150327f007947 */ /* 0x000fea000b800000 */
[----:B------:R3:W4:Y:S02]  /*a880*/  SHFL.IDX PT, R0, R17, RZ, 0x181f ;  /* 0x00181fff11007589 */ /* 0x00072400000e0000 */
.L_x_2517:
[----:B------:R-:W-:Y:S01]  /*a890*/  IMAD R16, R19, c[0x0][0x2c4], RZ ;  /* 0x0000b10013107a24 */ /* 0x000fe200078e02ff */
[----:B------:R-:W-:Y:S04]  /*a8a0*/  BSSY B0, `(.L_x_2346) ;  /* 0x0000013000007945 */ /* 0x000fe80003800000 */
[----:B------:R-:W-:-:S13]  /*a8b0*/  ISETP.GE.AND P0, PT, R6, R16, PT ;  /* 0x000000100600720c */ /* 0x000fda0003f06270 */
[----:B------:R-:W-:Y:S05]  /*a8c0*/  @P0 BRA `(.L_x_2347) ;  /* 0x0000010000000947 */ /* 0x000fea0003800000 */
[-C--:B----4-:R-:W-:Y:S02]  /*a8d0*/  LEA R14, P0, R140, R0.reuse, 0x1 ;  /* 0x000000008c0e7211 */ /* 0x090fe400078008ff */
[----:B------:R-:W-:Y:S02]  /*a8e0*/  ISETP.NE.AND P3, PT, R18, RZ, PT ;  /* 0x000000ff1200720c */ /* 0x000fe40003f65270 */
[-C--:B------:R-:W-:Y:S02]  /*a8f0*/  LEA R10, P2, R238, R0.reuse, 0x1 ;  /* 0x00000000ee0a7211 */ /* 0x080fe400078408ff */
[----:B------:R-:W-:Y:S02]  /*a900*/  LEA R8, P1, R228, R0, 0x1 ;  /* 0x00000000e4087211 */ /* 0x000fe400078208ff */
[----:B--2---:R-:W-:Y:S02]  /*a910*/  LEA.HI.X R15, R140, R4, R141, 0x1, P0 ;  /* 0x000000048c0f7211 */ /* 0x004fe400000f0c8d */
[----:B------:R-:W-:-:S02]  /*a920*/  LEA R2, P0, R229, R0, 0x1 ;  /* 0x00000000e5027211 */ /* 0x000fc400078008ff */
        /* <DEDUP_REMOVED lines=10> */
.L_x_2347:
[----:B------:R-:W-:Y:S05]  /*a9d0*/  BSYNC B0 ;  /* 0x0000000000007941 */ /* 0x000fea0003800000 */
.L_x_2346:
[----:B------:R-:W-:Y:S05]  /*a9e0*/  BRA.DIV ~URZ, `(.L_x_2348) ;  /* 0x00014f327f007947 */ /* 0x000fea000b800000 */
[----:B--2---:R2:W1:Y:S04]  /*a9f0*/  SHFL.IDX PT, R4, R13, 0x1, 0x181f ;  /* 0x00381f000d047f89 */ /* 0x00446800000e0000 */
[----:B----4-:R2:W4:Y:S02]  /*aa00*/  SHFL.IDX PT, R0, R17, 0x1, 0x181f ;  /* 0x00381f0011007f89 */ /* 0x01052400000e0000 */
.L_x_2518:
[----:B------:R-:W-:Y:S01]  /*aa10*/  IADD3 R2, R6, 0x20, RZ ;  /* 0x0000002006027810 */ /* 0x000fe20007ffe0ff */
[----:B------:R-:W-:Y:S03]  /*aa20*/  BSSY B0, `(.L_x_2349) ;  /* 0x0000013000007945 */ /* 0x000fe60003800000 */
[----:B------:R-:W-:-:S13]  /*aa30*/  ISETP.GE.AND P0, PT, R2, R16, PT ;  /* 0x000000100200720c */ /* 0x000fda0003f06270 */
[----:B------:R-:W-:Y:S05]  /*aa40*/  @P0 BRA `(.L_x_2350) ;  /* 0x0000010000000947 */ /* 0x000fea0003800000 */
[-C--:B----4-:R-:W-:Y:S02]  /*aa50*/  LEA R14, P0, R140, R0.reuse, 0x1 ;  /* 0x000000008c0e7211 */ /* 0x090fe400078008ff */
[----:B------:R-:W-:Y:S02]  /*aa60*/  ISETP.NE.AND P3, PT, R18, RZ, PT ;  /* 0x000000ff1200720c */ /* 0x000fe40003f65270 */
[-C--:B------:R-:W-:Y:S02]  /*aa70*/  LEA R10, P2, R238, R0.reuse, 0x1 ;  /* 0x00000000ee0a7211 */ /* 0x080fe400078408ff */
[----:B------:R-:W-:Y:S02]  /*aa80*/  LEA R8, P1, R228, R0, 0x1 ;  /* 0x00000000e4087211 */ /* 0x000fe400078208ff */
[----:B-1----:R-:W-:Y:S02]  /*aa90*/  LEA.HI.X R15, R140, R4, R141, 0x1, P0 ;  /* 0x000000048c0f7211 */ /* 0x002fe400000f0c8d */
        /* <DEDUP_REMOVED lines=11> */
.L_x_2350:
[----:B------:R-:W-:Y:S05]  /*ab50*/  BSYNC B0 ;  /* 0x0000000000007941 */ /* 0x000fea0003800000 */
.L_x_2349:
[----:B------:R-:W-:Y:S05]  /*ab60*/  BRA.DIV ~URZ, `(.L_x_2351) ;  /* 0x00014e827f007947 */ /* 0x000fea000b800000 */
[----:B-1----:R1:W2:Y:S02]  /*ab70*/  SHFL.IDX PT, R4, R13, 0x2, 0x181f ;  /* 0x00581f000d047f89 */ /* 0x0022a400000e0000 */
.L_x_2519:
[----:B------:R-:W-:Y:S05]  /*ab80*/  BRA.DIV ~URZ, `(.L_x_2352) ;  /* 0x00014ed27f007947 */ /* 0x000fea000b800000 */
[----:B----4-:R4:W1:Y:S02]  /*ab90*/  SHFL.IDX PT, R0, R17, 0x2, 0x181f ;  /* 0x00581f0011007f89 */ /* 0x01086400000e0000 */
.L_x_2520:
[----:B------:R-:W-:Y:S01]  /*aba0*/  IADD3 R2, R6, 0x40, RZ ;  /* 0x0000004006027810 */ /* 0x000fe20007ffe0ff */
[----:B------:R-:W-:Y:S03]  /*abb0*/  BSSY B0, `(.L_x_2353) ;  /* 0x0000013000007945 */ /* 0x000fe60003800000 */
[----:B------:R-:W-:-:S13]  /*abc0*/  ISETP.GE.AND P0, PT, R2, R16, PT ;  /* 0x000000100200720c */ /* 0x000fda0003f06270 */
[----:B------:R-:W-:Y:S05]  /*abd0*/  @P0 BRA `(.L_x_2354) ;  /* 0x0000010000000947 */ /* 0x000fea0003800000 */
[-C--:B-1----:R-:W-:Y:S02]  /*abe0*/  LEA R14, P0, R140, R0.reuse, 0x1 ;  /* 0x000000008c0e7211 */ /* 0x082fe400078008ff */
        /* <DEDUP_REMOVED lines=15> */
.L_x_2354:
[----:B------:R-:W-:Y:S05]  /*ace0*/  BSYNC B0 ;  /* 0x0000000000007941 */ /* 0x000fea0003800000 */
.L_x_2353:
[----:B------:R-:W-:Y:S05]  /*acf0*/  BRA.DIV ~URZ, `(.L_x_2355) ;  /* 0x00014dd27f007947 */ /* 0x000fea000b800000 */
[----:B--2---:R2:W3:Y:S04]  /*ad00*/  SHFL.IDX PT, R4, R13, 0x3, 0x181f ;  /* 0x00781f000d047f89 */ /* 0x0044e800000e0000 */
[----:B-1----:R2:W1:Y:S02]  /*ad10*/  SHFL.IDX PT, R0, R17, 0x3, 0x181f ;  /* 0x00781f0011007f89 */ /* 0x00246400000e0000 */
.L_x_2521:
[----:B--2---:R-:W2:Y:S04]  /*ad20*/  LDL R113, [R1] ;  /* 0x0000000001717983 */ /* 0x004ea80000100800 */
[----:B----4-:R-:W4:Y:S04]  /*ad30*/  LDL R10, [R1+0x48] ;  /* 0x00004800010a7983 */ /* 0x010f280000100800 */
[----:B---3--:R-:W3:Y:S01]  /*ad40*/  LDL R13, [R1+0x64] ;  /* 0x00006400010d7983 */ /* 0x008ee20000100800 */
[----:B------:R-:W-:Y:S01]  /*ad50*/  IADD3 R6, R6, 0x60, RZ ;  /* 0x0000006006067810 */ /* 0x000fe20007ffe0ff */
[----:B------:R-:W-:Y:S01]  /*ad60*/  IMAD.MOV.U32 R96, RZ, RZ, 0x30 ;  /* 0x00000030ff607424 */ /* 0x000fe200078e00ff */
[----:B------:R-:W-:Y:S01]  /*ad70*/  ULDC.64 UR4, c[0x0][0x40] ;  /* 0x0000100000047ab9 */ /* 0x000fe20000000a00 */
[----:B------:R-:W-:Y:S01]  /*ad80*/  IMAD.MOV.U32 R224, RZ, RZ, RZ ;  /* 0x000000ffffe07224 */ /* 0x000fe200078e00ff */
[----:B------:R-:W-:Y:S01]  /*ad90*/  ISETP.GE.AND P0, PT, R6, R16, PT ;  /* 0x000000100600720c */ /* 0x000fe20003f06270 */
[----:B------:R-:W-:Y:S01]  /*ada0*/  IMAD.MOV.U32 R6, RZ, RZ, c[0x0][0x2b8] ;  /* 0x0000ae00ff067624 */ /* 0x000fe200078e00ff */
[----:B------:R-:W-:Y:S01]  /*adb0*/  UIADD3 UR4, UP0, UR4, 0x160, URZ ;  /* 0x0000016004047890 */ /* 0x000fe2000ff1e03f */
[----:B------:R-:W-:-:S02]  /*adc0*/  IMAD R128, R225, R96, -0x30 ;  /* 0xffffffd0e1807424 */ /* 0x000fc400078e0260 */
[----:B-----5:R-:W-:Y:S01]  /*add0*/  IMAD.WIDE.U32 R16, R20, c[0x0][0x2b0], RZ ;  /* 0x0000ac0014107a25 */ /* 0x020fe200078e00ff */
[----:B------:R-:W-:Y:S01]  /*ade0*/  ISETP.NE.AND P3, PT, R6, 0x1, PT ;  /* 0x000000010600780c */ /* 0x000fe20003f65270 */
[----:B------:R-:W-:-:S03]  /*adf0*/  UIADD3.X UR5, URZ, UR5, URZ, UP0, !UPT ;  /* 0x000000053f057290 */ /* 0x000fc600087fe43f */
[----:B------:R-:W-:Y:S03]  /*ae00*/  STL.64 [R1+0x90], R16 ;  /* 0x0000901001007387 */ /* 0x000fe60000100a00 */
[----:B-1----:R-:W-:Y:S01]  /*ae10*/  @!P0 LEA R2, P1, R140, R0, 0x1 ;  /* 0x000000008c028211 */ /* 0x002fe200078208ff */
[----:B------:R-:W-:Y:S01]  /*ae20*/  IMAD.U32 R19, RZ, RZ, UR5 ;  /* 0x00000005ff137e24 */ /* 0x000fe2000f8e00ff */
[----:B--2---:R-:W-:-:S04]  /*ae30*/  SHF.R.S32.HI R14, RZ, 0x1f, R113 ;  /* 0x0000001fff0e7819 */ /* 0x004fc80000011471 */
[----:B------:R-:W-:Y:S01]  /*ae40*/  LEA.HI R3, R14, R113, RZ, 0x3 ;  /* 0x000000710e037211 */ /* 0x000fe200078f18ff */
[----:B----4-:R1:W-:Y:S03]  /*ae50*/  STL [R1+0x84], R10 ;  /* 0x0000840a01007387 */ /* 0x0103e60000100800 */
[----:B------:R-:W-:Y:S02]  /*ae60*/  LOP3.LUT R215, R3, 0xfffffff8, RZ, 0xc0, !PT ;  /* 0xfffffff803d77812 */ /* 0x000fe400078ec0ff */
[----:B------:R-:W-:Y:S02]  /*ae70*/  SHF.R.S32.HI R241, RZ, 0x3, R3 ;  /* 0x00000003fff17819 */ /* 0x000fe40000011403 */
[----:B------:R-:W-:Y:S01]  /*ae80*/  @!P0 LEA.HI.X R3, R140, R4, R141, 0x1, P1 ;  /* 0x000000048c038211 */ /* 0x000fe200008f0c8d */
[----:B------:R-:W-:Y:S01]  /*ae90*/  IMAD.IADD R215, R113, 0x1, -R215 ;  /* 0x0000000171d77824 */ /* 0x000fe200078e0ad7 */
[----:B------:R-:W-:-:S03]  /*aea0*/  @!P0 LEA R8, P1, R238, R0, 0x1 ;  /* 0x00000000ee088211 */ /* 0x000fc600078208ff */
[----:B------:R-:W-:Y:S01]  /*aeb0*/  IMAD.SHL.U32 R251, R215, 0x20, RZ ;  /* 0x00000020d7fb7824 */ /* 0x000fe200078e00ff */
[----:B------:R-:W-:Y:S01]  /*aec0*/  @!PT LDS RZ, [RZ] ;  /* 0x00000000fffff984 */ /* 0x000fe20000000800 */
[----:B------:R-:W-:Y:S01]  /*aed0*/  @!PT LDS RZ, [RZ] ;  /* 0x00000000fffff984 */ /* 0x000fe20000000800 */
[----:B------:R-:W-:Y:S01]  /*aee0*/  @!PT LDS RZ, [RZ] ;  /* 0x00000000fffff984 */ /* 0x000fe20000000800 */
[----:B------:R2:W-:Y:S01]  /*aef0*/  @!P0 LDGSTS.E.BYPASS.LTC128B.128 [R245+0x13080], [R2.64], !P4 ;  /* 0x1308000002f58fae */ /* 0x0005e2000e101d4a */
[----:B------:R-:W-:Y:S02]  /*af00*/  @!P0 LEA.HI.X R9, R238, R4, R248, 0x1, P1 ;  /* 0x00000004ee098211 */ /* 0x000fe400008f0cf8 */
[----:B------:R-:W-:Y:S01]  /*af10*/  IMAD.IADD R21, R251, 0x1, R241 ;  /* 0x00000001fb157824 */ /* 0x000fe200078e02f1 */
[----:B------:R-:W-:Y:S01]  /*af20*/  ISETP.NE.AND P4, PT, R18, RZ, PT ;  /* 0x000000ff1200720c */ /* 0x000fe20003f85270 */
[----:B------:R-:W-:Y:S01]  /*af30*/  IMAD.U32 R18, RZ, RZ, UR4 ;  /* 0x00000004ff127e24 */ /* 0x000fe2000f8e00ff */
[----:B------:R4:W-:Y:S01]  /*af40*/  @!P0 LDGSTS.E.BYPASS.LTC128B.128 [R245+0x17080], [R8.64], !P5 ;  /* 0x1708000008f58fae */ /* 0x0009e2000e901d4a */
[----:B------:R-:W-:-:S05]  /*af50*/  IMAD.IADD R6, R21, 0x1, R128 ;  /* 0x0000000115067824 */ /* 0x000fca00078e0280 */
[----:B---3--:R-:W-:-:S04]  /*af60*/  ISETP.GE.AND P2, PT, R6, R13, PT ;  /* 0x0000000d0600720c */ /* 0x008fc80003f46270 */
[----:B------:R-:W-:Y:S01]  /*af70*/  ISETP.GT.OR P1, PT, R21, 0x2f, P2 ;  /* 0x0000002f1500780c */ /* 0x000fe20001724670 */
[----:B--2---:R-:W-:Y:S01]  /*af80*/  IMAD.IADD R3, R10, 0x1, R6 ;  /* 0x000000010a037824 */ /* 0x004fe200078e0206 */
[----:B------:R-:W-:-:S03]  /*af90*/  SHF.R.S32.HI R6, RZ, 0x1f, R20 ;  /* 0x0000001fff067819 */ /* 0x000fc60000011414 */
[----:B-1----:R-:W-:Y:S01]  /*afa0*/  @P3 IMAD.HI.U32 R10, R3, c[0x0][0x2bc], RZ ;  /* 0x0000af00030a3a27 */ /* 0x002fe200078e00ff */
[----:B----4-:R-:W-:-:S03]  /*afb0*/  @!P0 LEA R8, P2, R228, R0, 0x1 ;  /* 0x00000000e4088211 */ /* 0x010fc600078408ff */
[----:B------:R-:W-:Y:S01]  /*afc0*/  IMAD.MOV.U32 R2, RZ, RZ, R3 ;  /* 0x000000ffff027224 */ /* 0x000fe200078e0003 */
[----:B------:R-:W-:Y:S01]  /*afd0*/  @P3 SHF.R.U32.HI R2, RZ, c[0x0][0x2c0], R10 ;  /* 0x0000b000ff023a19 */ /* 0x000fe2000001160a */
[----:B------:R-:W-:Y:S01]  /*afe0*/  IMAD R6, R6, c[0x0][0x2b0], RZ ;  /* 0x0000ac0006067a24 */ /* 0x000fe200078e02ff */
[C---:B------:R-:W-:Y:S02]  /*aff0*/  @!P0 LEA R10, P3, R229.reuse, R0, 0x1 ;  /* 0x00000000e50a8211 */ /* 0x040fe400078608ff */
[-C--:B------:R-:W-:Y:S01]  /*b000*/  @!P0 LEA.HI.X R9, R228, R4.reuse, R250, 0x1, P2 ;  /* 0x00000004e4098211 */ /* 0x080fe200010f0cfa */
[----:B------:R-:W-:Y:S01]  /*b010*/  IMAD R6, R20, c[0x0][0x2b4], R6 ;  /* 0x0000ad0014067a24 */ /* 0x000fe200078e0206 */
[----:B------:R-:W-:Y:S02]  /*b020*/  @!P0 LEA.HI.X R11, R229, R4, R249, 0x1, P3 ;  /* 0x00000004e50b8211 */ /* 0x000fe400018f0cf9 */
[----:B------:R-:W-:Y:S01]  /*b030*/  @!P1 IADD3 R0, P2, R2, R16, RZ ;  /* 0x0000001002009210 */ /* 0x000fe20007f5e0ff */
[----:B------:R1:W-:Y:S01]  /*b040*/  @!P0 LDGSTS.E.BYPASS.LTC128B.128 [R245+0x1b080], [R8.64], !P6 ;  /* 0x1b08000008f58fae */ /* 0x0003e2000f101d4a */
[----:B------:R-:W-:-:S03]  /*b050*/  IMAD.IADD R15, R17, 0x1, R6 ;  /* 0x00000001110f7824 */ /* 0x000fc600078e0206 */
[----:B------:R2:W-:Y:S02]  /*b060*/  @!P0 LDGSTS.E.BYPASS.LTC128B.128 [R245+0x1f080], [R10.64], !P4 ;  /* 0x1f0800000af58fae */ /* 0x0005e4000e101d4a */
[----:B------:R-:W-:Y:S02]  /*b070*/  @!P1 LEA.HI.X.SX32 R4, R2, R15, 0x1, P2 ;  /* 0x0000000f02049211 */ /* 0x000fe400010f0eff */
[----:B------:R-:W0:Y:S01]  /*b080*/  LDGDEPBAR ;  /* 0x00000000000079af */ /* 0x000e220000000000 */
[----:B------:R-:W-:Y:S01]  /*b090*/  WARPSYNC 0xffffffff ;  /* 0xffffffff00007948 */ /* 0x000fe20003800000 */
[----:B------:R-:W-:Y:S02]  /*b0a0*/  IMAD.WIDE.U32 R16, R252, c[0x0][0x1e8], RZ ;  /* 0x00007a00fc107a25 */ /* 0x000fe400078e00ff */
[----:B------:R3:W-:Y:S01]  /*b0b0*/  STL [R1+0x9c], R15 ;  /* 0x00009c0f01007387 */ /* 0x0007e20000100800 */
[----:B-1----:R-:W-:-:S04]  /*b0c0*/  @!P1 LEA R8, P2, R0, c[0x0][0x2a0], 0x2 ;  /* 0x0000a80000089a11 */ /* 0x002fc800078410ff */
[----:B------:R-:W-:Y:S01]  /*b0d0*/  @!P1 LEA.HI.X R9, R0, c[0x0][0x2a4], R4, 0x2, P2 ;  /* 0x0000a90000099a11 */ /* 0x000fe200010f1404 */
[----:B------:R-:W-:Y:S06]  /*b0e0*/  BAR.SYNC.DEFER_BLOCKING 0x0 ;  /* 0x0000000000007b1d */ /* 0x000fec0000010000 */
[----:B------:R1:W4:Y:S01]  /*b0f0*/  @!P1 LDG.E R224, [R8.64] ;  /* 0x0000000a08e09981 */ /* 0x000322000c1e1900 */
[----:B------:R-:W-:Y:S01]  /*b100*/  IMAD.MOV R0, RZ, RZ, -R2 ;  /* 0x000000ffff007224 */ /* 0x000fe200078e0a02 */
[----:B------:R-:W-:Y:S01]  /*b110*/  LOP3.LUT R213, R213, 0xfffffbff, RZ, 0xc0, !PT ;  /* 0xfffffbffd5d57812 */ /* 0x000fe200078ec0ff */
[----:B------:R-:W-:Y:S01]  /*b120*/  IMAD.SHL.U32 R6, R241, 0x40, RZ ;  /* 0x00000040f1067824 */ /* 0x000fe200078e00ff */
[----:B------:R2:W-:Y:S01]  /*b130*/  STL.64 [R1+0x88], R16 ;  /* 0x0000881001007387 */ /* 0x0005e20000100a00 */
[----:B------:R-:W-:Y:S01]  /*b140*/  IMAD R226, R0, c[0x0][0x2b8], R3 ;  /* 0x0000ae0000e27a24 */ /* 0x000fe200078e0203 */
[----:B------:R-:W-:Y:S01]  /*b150*/  IADD3 R201, R192, 0x20, RZ ;  /* 0x00000020c0c97810 */ /* 0x000fe20007ffe0ff */
[----:B---3--:R-:W-:Y:S01]  /*b160*/  IMAD R15, R252, c[0x0][0x1ec], R17 ;  /* 0x00007b00fc0f7a24 */ /* 0x008fe200078e0211 */
[----:B------:R-:W-:Y:S01]  /*b170*/  STL.64 [R1+0x28], R22 ;  /* 0x0000281601007387 */ /* 0x000fe20000100a00 */
[C---:B------:R-:W-:Y:S01]  /*b180*/  IMAD.WIDE.U32 R2, R226.reuse, c[0x0][0x1e0], RZ ;  /* 0x00007800e2027a25 */ /* 0x040fe200078e00ff */
[----:B------:R-:W-:Y:S01]  /*b190*/  SHF.R.S32.HI R127, RZ, 0x1f, R226 ;  /* 0x0000001fff7f7819 */ /* 0x000fe200000114e2 */
[----:B------:R-:W-:Y:S01]  /*b1a0*/  BSSY B2, `(.L_x_2356) ;  /* 0x000005e000027945 */ /* 0x000fe20003800000 */
[----:B------:R3:W-:Y:S01]  /*b1b0*/  STL [R1+0x98], R15 ;  /* 0x0000980f01007387 */ /* 0x0007e20000100800 */
[----:B------:R-:W-:Y:S01]  /*b1c0*/  IMAD.SHL.U32 R215, R215, 0x8, RZ ;  /* 0x00000008d7d77824 */ /* 0x000fe200078e00ff */
[----:B------:R-:W-:Y:S01]  /*b1d0*/  MOV R130, 0xb780 ;  /* 0x0000b78000827802 */ /* 0x000fe20000000f00 */
[----:B------:R-:W-:Y:S01]  /*b1e0*/  IMAD R0, R127, c[0x0][0x1e0], RZ ;  /* 0x000078007f007a24 */ /* 0x000fe200078e02ff */
[----:B------:R-:W-:Y:S01]  /*b1f0*/  STL.64 [R1+0x30], R172 ;  /* 0x000030ac01007387 */ /* 0x000fe20000100a00 */
[----:B------:R-:W-:Y:S01]  /*b200*/  IMAD R96, R225, -0x30, R96 ;  /* 0xffffffd0e1607824 */ /* 0x000fe200078e0260 */
[----:B------:R-:W-:Y:S01]  /*b210*/  ISETP.GE.AND P6, PT, R215, c[0x0][0x1d4], PT ;  /* 0x00007500d7007a0c */ /* 0x000fe20003fc6270 */
[----:B------:R-:W-:Y:S01]  /*b220*/  IMAD R0, R226, c[0x0][0x1e4], R0 ;  /* 0x00007900e2007a24 */ /* 0x000fe200078e0200 */
[----:B------:R-:W-:Y:S01]  /*b230*/  STL.64 [R1+0x38], R26 ;  /* 0x0000381a01007387 */ /* 0x000fe20000100a00 */
[----:B------:R-:W-:-:S02]  /*b240*/  IMAD.IADD R125, R13, 0x1, R96 ;  /* 0x000000010d7d7824 */ /* 0x000fc400078e0260 */
[----:B------:R-:W-:Y:S01]  /*b250*/  IMAD.IADD R3, R3, 0x1, R0 ;  /* 0x0000000103037824 */ /* 0x000fe200078e0200 */
[----:B------:R-:W-:Y:S01]  /*b260*/  STL.64 [R1+0x40], R24 ;  /* 0x0000401801007387 */ /* 0x000fe20000100a00 */
[----:B-1----:R-:W-:Y:S02]  /*b270*/  IMAD.U32 R8, RZ, RZ, UR7 ;  /* 0x00000007ff087e24 */ /* 0x002fe4000f8e00ff */
[----:B------:R-:W-:Y:S01]  /*b280*/  IMAD.U32 R9, RZ, RZ, UR6 ;  /* 0x00000006ff097e24 */ /* 0x000fe2000f8e00ff */
[----:B------:R-:W-:Y:S01]  /*b290*/  STL.64 [R1+0x18], R18 ;  /* 0x0000181201007387 */ /* 0x000fe20000100a00 */
[----:B--2---:R-:W-:-:S03]  /*b2a0*/  IADD3 R17, R215, 0x40, RZ ;  /* 0x00000040d7117810 */ /* 0x004fc60007ffe0ff */
[----:B------:R-:W-:Y:S01]  /*b2b0*/  STL.64 [R1+0x20], R8 ;  /* 0x0000200801007387 */ /* 0x000fe20000100a00 */
[----:B------:R-:W-:Y:S02]  /*b2c0*/  @P6 LOP3.LUT R213, R213, 0x400, RZ, 0xfc, !PT ;  /* 0x00000400d5d56812 */ /* 0x000fe400078efcff */
[----:B------:R-:W-:Y:S02]  /*b2d0*/  ISETP.GE.AND P5, PT, R17, c[0x0][0x1d4], PT ;  /* 0x0000750011007a0c */ /* 0x000fe40003fa6270 */
[----:B------:R-:W-:-:S11]  /*b2e0*/  LOP3.LUT R213, R213, 0xfffffdff, RZ, 0xc0, !PT ;  /* 0xfffffdffd5d57812 */ /* 0x000fd600078ec0ff */
[----:B------:R-:W-:-:S04]  /*b2f0*/  @P5 LOP3.LUT R213, R213, 0x200, RZ, 0xfc, !PT ;  /* 0x00000200d5d55812 */ /* 0x000fc800078efcff */
[----:B------:R-:W-:Y:S02]  /*b300*/  LOP3.LUT R213, R213, 0xfffffeff, RZ, 0xc0, !PT ;  /* 0xfffffeffd5d57812 */ /* 0x000fe400078ec0ff */
[----:B----4-:R-:W-:Y:S01]  /*b310*/  SHF.R.S32.HI R126, RZ, 0x1f, R224 ;  /* 0x0000001fff7e7819 */ /* 0x010fe200000114e0 */
[----:B------:R-:W-:-:S04]  /*b320*/  IMAD.WIDE.U32 R2, R224, c[0x0][0x1f0], R2 ;  /* 0x00007c00e0027a25 */ /* 0x000fc800078e0002 */
[----:B------:R-:W-:Y:S01]  /*b330*/  IMAD R0, R126, c[0x0][0x1f0], RZ ;  /* 0x00007c007e007a24 */ /* 0x000fe200078e02ff */
[----:B------:R-:W-:Y:S02]  /*b340*/  IADD3 R2, P0, R2, R16, RZ ;  /* 0x0000001002027210 */ /* 0x000fe40007f1e0ff */
[----:B------:R-:W-:Y:S01]  /*b350*/  IADD3 R16, R215, 0x80, RZ ;  /* 0x00000080d7107810 */ /* 0x000fe20007ffe0ff */
[----:B------:R-:W-:Y:S01]  /*b360*/  IMAD R4, R224, c[0x0][0x1f4], R0 ;  /* 0x00007d00e0047a24 */ /* 0x000fe200078e0200 */
[----:B------:R-:W-:Y:S02]  /*b370*/  LOP3.LUT R0, R6, 0x1c0, RZ, 0xc0, !PT ;  /* 0x000001c006007812 */ /* 0x000fe400078ec0ff */
[----:B------:R-:W-:Y:S02]  /*b380*/  ISETP.GE.AND P4, PT, R16, c[0x0][0x1d4], PT ;  /* 0x0000750010007a0c */ /* 0x000fe40003f86270 */
[----:B------:R-:W-:Y:S02]  /*b390*/  IADD3.X R6, R15, R3, R4, P0, !PT ;  /* 0x000000030f067210 */ /* 0x000fe400007fe404 */
[----:B------:R-:W-:-:S02]  /*b3a0*/  LOP3.LUT R3, R0, 0x38, R215, 0xf8, !PT ;  /* 0x0000003800037812 */ /* 0x000fc400078ef8d7 */
[----:B------:R-:W-:Y:S02]  /*b3b0*/  SHF.R.U32.HI R0, RZ, 0x3, R0 ;  /* 0x00000003ff007819 */ /* 0x000fe40000011600 */
[----:B------:R-:W-:Y:S02]  /*b3c0*/  LEA R4, P0, R2, c[0x0][0x1c8], 0x1 ;  /* 0x0000720002047a11 */ /* 0x000fe400078008ff */
[----:B------:R-:W-:Y:S02]  /*b3d0*/  LOP3.LUT R10, R3, R0, RZ, 0x3c, !PT ;  /* 0x00000000030a7212 */ /* 0x000fe400078e3cff */
[----:B------:R-:W-:Y:S01]  /*b3e0*/  LEA.HI R3, R14, R113, RZ, 0x6 ;  /* 0x000000710e037211 */ /* 0x000fe200078f30ff */
[----:B------:R-:W-:Y:S01]  /*b3f0*/  SHFL.IDX PT, R8, R4, 0x1, 0x181f ;  /* 0x00381f0004087f89 */ /* 0x000fe200000e0000 */
[----:B------:R-:W-:Y:S02]  /*b400*/  LEA.HI.X R11, R2, c[0x0][0x1cc], R6, 0x1, P0 ;  /* 0x00007300020b7a11 */ /* 0x000fe400000f0c06 */
[----:B------:R-:W-:Y:S01]  /*b410*/  IMNMX R0, R125, 0x30, PT ;  /* 0x000000307d007817 */ /* 0x000fe20003800200 */
[----:B------:R-:W-:Y:S01]  /*b420*/  IMAD.SHL.U32 R6, R3, 0x8, RZ ;  /* 0x0000000803067824 */ /* 0x000fe200078e00ff */
[----:B------:R1:W-:Y:S01]  /*b430*/  SHFL.IDX PT, R2, R4, RZ, 0x181f ;  /* 0x00181fff04027589 */ /* 0x0003e200000e0000 */
[----:B---3--:R-:W-:-:S02]  /*b440*/  IADD3 R15, R215, 0xc0, RZ ;  /* 0x000000c0d70f7810 */ /* 0x008fc40007ffe0ff */
[----:B------:R-:W-:Y:S01]  /*b450*/  IMAD.IADD R0, R0, 0x1, -R241 ;  /* 0x0000000100007824 */ /* 0x000fe200078e0af1 */
[----:B------:R-:W2:Y:S01]  /*b460*/  SHFL.IDX PT, R3, R11, RZ, 0x181f ;  /* 0x00181fff0b037589 */ /* 0x000ea200000e0000 */
[----:B------:R-:W-:Y:S02]  /*b470*/  LOP3.LUT R214, R10, 0xfffffe00, R6, 0xf8, !PT ;  /* 0xfffffe000ad67812 */ /* 0x000fe400078ef806 */
[----:B------:R-:W-:Y:S01]  /*b480*/  SHF.R.S32.HI R6, RZ, 0x1f, R15 ;  /* 0x0000001fff067819 */ /* 0x000fe2000001140f */
[----:B------:R3:W4:Y:S01]  /*b490*/  SHFL.IDX PT, R9, R11, 0x1, 0x181f ;  /* 0x00381f000b097f89 */ /* 0x00072200000e0000 */
[C---:B------:R-:W-:Y:S02]  /*b4a0*/  ISETP.GE.AND P1, PT, R0.reuse, 0x1, PT ;  /* 0x000000010000780c */ /* 0x040fe40003f26270 */
[----:B------:R-:W-:Y:S02]  /*b4b0*/  ISETP.GT.AND P0, PT, R0, 0x20, PT ;  /* 0x000000200000780c */ /* 0x000fe40003f04270 */
[----:B------:R-:W-:-:S02]  /*b4c0*/  SHF.R.S32.HI R0, RZ, 0x1f, R16 ;  /* 0x0000001fff007819 */ /* 0x000fc40000011410 */
[----:B------:R-:W-:Y:S02]  /*b4d0*/  LEA.HI R6, R6, R15, RZ, 0x3 ;  /* 0x0000000f06067211 */ /* 0x000fe400078f18ff */
[----:B------:R-:W-:Y:S02]  /*b4e0*/  LEA.HI R0, R0, R16, RZ, 0x3 ;  /* 0x0000001000007211 */ /* 0x000fe400078f18ff */
[----:B------:R-:W-:Y:S02]  /*b4f0*/  ISETP.GE.AND P3, PT, R15, c[0x0][0x1d4], PT ;  /* 0x000075000f007a0c */ /* 0x000fe40003f66270 */
[----:B------:R-:W-:Y:S02]  /*b500*/  LOP3.LUT R231, R0, 0xfffffff8, RZ, 0xc0, !PT ;  /* 0xfffffff800e77812 */ /* 0x000fe400078ec0ff */
[----:B-1----:R-:W-:Y:S01]  /*b510*/  SHF.R.S32.HI R4, RZ, 0x1f, R17 ;  /* 0x0000001fff047819 */ /* 0x002fe20000011411 */
[----:B------:R-:W-:Y:S01]  /*b520*/  @P0 IMAD.SHL.U32 R0, R214, 0x2, RZ ;  /* 0x00000002d6000824 */ /* 0x000fe200078e00ff */
[----:B------:R-:W-:-:S02]  /*b530*/  LOP3.LUT R230, R6, 0xfffffff8, RZ, 0xc0, !PT ;  /* 0xfffffff806e67812 */ /* 0x000fc400078ec0ff */
[----:B------:R-:W-:Y:S01]  /*b540*/  LEA.HI R4, R4, R17, RZ, 0x3 ;  /* 0x0000001104047211 */ /* 0x000fe200078f18ff */
[--C-:B--2---:R-:W-:Y:S01]  /*b550*/  @P1 IMAD.WIDE R14, R215, 0x2, R2.reuse ;  /* 0x00000002d70e1825 */ /* 0x104fe200078e0202 */
[----:B------:R-:W-:Y:S02]  /*b560*/  @P4 LOP3.LUT R213, R213, 0x100, RZ, 0xfc, !PT ;  /* 0x00000100d5d54812 */ /* 0x000fe400078efcff */
[----:B------:R-:W-:Y:S01]  /*b570*/  LOP3.LUT R232, R4, 0xfffffff8, RZ, 0xc0, !PT ;  /* 0xfffffff804e87812 */ /* 0x000fe200078ec0ff */
[----:B------:R-:W-:Y:S01]  /*b580*/  @P1 IMAD.SHL.U32 R4, R214, 0x2, RZ ;  /* 0x00000002d6041824 */ /* 0x000fe200078e00ff */
[----:B------:R-:W-:Y:S01]  /*b590*/  LOP3.LUT R213, R213, 0xffffff7f, RZ, 0xc0, !PT ;  /* 0xffffff7fd5d57812 */ /* 0x000fe200078ec0ff */
[----:B------:R-:W-:Y:S01]  /*b5a0*/  @P1 IMAD.WIDE R16, R231, 0x2, R2 ;  /* 0x00000002e7101825 */ /* 0x000fe200078e0202 */
[----:B------:R-:W-:Y:S02]  /*b5b0*/  SHF.R.S32.HI R244, RZ, 0x1f, R232 ;  /* 0x0000001ffff47819 */ /* 0x000fe400000114e8 */
[----:B------:R4:W-:Y:S01]  /*b5c0*/  @P1 LDGSTS.E.BYPASS.LTC128B.128 [R4+0xa080], [R14.64], !P6 ;  /* 0x0a0800000e041fae */ /* 0x0009e2000f101d4a */
[----:B---3--:R-:W-:Y:S01]  /*b5d0*/  @P1 IMAD.WIDE R10, R232, 0x2, R2 ;  /* 0x00000002e80a1825 */ /* 0x008fe200078e0202 */
[----:B------:R-:W-:-:S02]  /*b5e0*/  @P3 LOP3.LUT R213, R213, 0x80, RZ, 0xfc, !PT ;  /* 0x00000080d5d53812 */ /* 0x000fc400078efcff */
[----:B------:R-:W-:Y:S01]  /*b5f0*/  SHF.R.S32.HI R243, RZ, 0x1f, R231 ;  /* 0x0000001ffff37819 */ /* 0x000fe200000114e7 */
[----:B------:R-:W-:Y:S01]  /*b600*/  @P1 IMAD.WIDE R2, R230, 0x2, R2 ;  /* 0x00000002e6021825 */ /* 0x000fe200078e0202 */
[----:B------:R1:W-:Y:S01]  /*b610*/  @P1 LDGSTS.E.BYPASS.LTC128B.128 [R4+0xb880], [R10.64], !P5 ;  /* 0x0b8800000a041fae */ /* 0x0003e2000e901d4a */
[----:B------:R-:W-:Y:S02]  /*b620*/  LOP3.LUT R213, R213, 0xffffffbf, RZ, 0xc0, !PT ;  /* 0xffffffbfd5d57812 */ /* 0x000fe400078ec0ff */
[----:B------:R-:W-:Y:S01]  /*b630*/  SHF.R.S32.HI R242, RZ, 0x1f, R230 ;  /* 0x0000001ffff27819 */ /* 0x000fe200000114e6 */
[----:B------:R2:W-:Y:S04]  /*b640*/  @P1 LDGSTS.E.BYPASS.LTC128B.128 [R4+0xd080], [R16.64], !P4 ;  /* 0x0d08000010041fae */ /* 0x0005e8000e101d4a */
[----:B------:R3:W-:Y:S01]  /*b650*/  @P1 LDGSTS.E.BYPASS.LTC128B.128 [R4+0xe880], [R2.64], !P3 ;  /* 0x0e88000002041fae */ /* 0x0007e2000d901d4a */
[----:B------:R-:W-:Y:S01]  /*b660*/  LOP3.LUT P1, RZ, R146, 0x2, RZ, 0xc0, !PT ;  /* 0x0000000292ff7812 */ /* 0x000fe2000782c0ff */
[----:B----4-:R-:W-:-:S12]  /*b670*/  @P0 IMAD.WIDE R14, R215, 0x2, R8 ;  /* 0x00000002d70e0825 */ /* 0x010fd800078e0208 */
[----:B------:R-:W-:Y:S01]  /*b680*/  @P1 IADD3 R201, R192, -0x20, RZ ;  /* 0xffffffe0c0c91810 */ /* 0x000fe20007ffe0ff */
[----:B------:R4:W-:Y:S01]  /*b690*/  @P0 LDGSTS.E.BYPASS.LTC128B.128 [R0+0xb080], [R14.64], !P6 ;  /* 0x0b0800000e000fae */ /* 0x0009e2000f101d4a */
[--C-:B-1----:R-:W-:Y:S02]  /*b6a0*/  @P0 IMAD.WIDE R10, R232, 0x2, R8.reuse ;  /* 0x00000002e80a0825 */ /* 0x102fe400078e0208 */
[C---:B------:R-:W-:Y:S02]  /*b6b0*/  IADD3 R212, R201.reuse, 0x1000, RZ ;  /* 0x00001000c9d47810 */ /* 0x040fe40007ffe0ff */
[----:B------:R-:W-:Y:S01]  /*b6c0*/  IADD3 R211, R201, 0x800, RZ ;  /* 0x00000800c9d37810 */ /* 0x000fe20007ffe0ff */
[----:B------:R4:W-:Y:S01]  /*b6d0*/  @P0 LDGSTS.E.BYPASS.LTC128B.128 [R0+0xc880], [R10.64], !P5 ;  /* 0x0c8800000a000fae */ /* 0x0009e2000e901d4a */
[----:B---3--:R-:W-:-:S04]  /*b6e0*/  @P0 IMAD.WIDE R2, R231, 0x2, R8 ;  /* 0x00000002e7020825 */ /* 0x008fc800078e0208 */
[----:B------:R-:W-:Y:S01]  /*b6f0*/  @P0 IMAD.WIDE R8, R230, 0x2, R8 ;  /* 0x00000002e6080825 */ /* 0x000fe200078e0208 */
[----:B------:R4:W-:Y:S04]  /*b700*/  @P0 LDGSTS.E.BYPASS.LTC128B.128 [R0+0xe080], [R2.64], !P4 ;  /* 0x0e08000002000fae */ /* 0x0009e8000e101d4a */
[----:B------:R4:W-:Y:S01]  /*b710*/  @P0 LDGSTS.E.BYPASS.LTC128B.128 [R0+0xf880], [R8.64], !P3 ;  /* 0x0f88000008000fae */ /* 0x0009e2000d901d4a */
[----:B------:R-:W-:-:S03]  /*b720*/  ISETP.GT.AND P0, PT, R21, 0x2f, PT ;  /* 0x0000002f1500780c */ /* 0x000fc60003f04270 */
[----:B------:R-:W0:Y:S10]  /*b730*/  LDGDEPBAR ;  /* 0x00000000000079af */ /* 0x000e340000000000 */
[----:B------:R-:W-:Y:S01]  /*b740*/  @P0 LOP3.LUT R213, R213, 0x40, RZ, 0xfc, !PT ;  /* 0x00000040d5d50812 */ /* 0x000fe200078efcff */
[----:B----4-:R-:W-:-:S05]  /*b750*/  IMAD.U32 R0, RZ, RZ, UR7 ;  /* 0x00000007ff007e24 */ /* 0x010fca000f8e00ff */
[----:B------:R-:W-:Y:S02]  /*b760*/  IADD3 R79, R0, 0x18, RZ ;  /* 0x00000018004f7810 */ /* 0x000fe40007ffe0ff */
[----:B--2---:R-:W-:Y:S05]  /*b770*/  CALL.REL.NOINC `($_ZN7cutlass13device_kernelIN5flash19enable_sm80_to_sm89INS1_16FlashAttnFwdSm80INS1_25CollectiveMainloopFwdSm80ILi8ELi1ELb0EN4cute5tupleIJNS5_1CILi128EEENS7_ILi48EEENS7_ILi256EEEEEELi256ENS_10bfloat16_tEfNS_4arch4Sm80ELb0ELb1ELb0ELb1ELb1ELb1ELb1ELb1EEENS1_21CollectiveEpilogueFwdINS6_IJS8_SA_S9_EEENS6_IJNS7_ILi1EEESI_SI_EEESC_SE_Li256ELb1ELb1ELb1ELb0EEENS1_36VarlenDynamicPersistentTileSchedulerILi128ELi48ELi256ELi256ELb1ELb1ELb0ELb1ELb0ELb1EEEEEEEEEvNT_6ParamsE$_ZZN5flash25CollectiveMainloopFwdSm80ILi8ELi1ELb0EN4cute5tupleIJNS1_1CILi128EEENS3_ILi48EEENS3_ILi256EEEEEELi256EN7cutlass10bfloat16_tEfNS8_4arch4Sm80ELb0ELb1ELb0ELb1ELb1ELb1ELb1ELb1EE3mmaINS_16FlashAttnFwdSm80ISC_NS_21CollectiveEpilogueFwdINS2_IJS4_S6_S5_EEENS2_IJNS3_ILi1EEESH_SH_EEES9_SB_Li256ELb1ELb1ELb1ELb0EEENS_36VarlenDynamicPersistentTileSchedulerILi128ELi48ELi256ELi256ELb1ELb1ELb0ELb1ELb0ELb1EEEE13SharedStorageENS1_6TensorINS1_11ArrayEngineIfLm128EEENS1_6LayoutINS2_IJNS2_IJNS3_ILi2EEESS_EEESH_NS3_ILi32EEEEEENS2_IJNS2_IJSH_SS_EEENS3_ILi0EEENS3_ILi4EEEEEEEEEENS_7SoftmaxILi2ELi0EEEEEbRKNSC_6ParamsERT0_RT1_iRKNS_16SeqlenInfoQKNewKILb1ELb1EEENS2_IJiiiiEEERT_ENKUlvE_clEv) ;  /* 0x0001686000007944 */ /* 0x004fea0003c00000 */
[----:B------:R-:W-:Y:S05]  /*b780*/  BSYNC B2 ;  /* 0x0000000000027941 */ /* 0x000fea0003800000 */
.L_x_2356:
[----:B------:R2:W5:Y:S01]  /*b790*/  LDL R76, [R1] ;  /* 0x00000000014c7983 */ /* 0x0005620000100800 */
[----:B------:R-:W-:-:S04]  /*b7a0*/  DEPBAR.LE SB0, 0x0 ;  /* 0x000080000000791a */ /* 0x000fc80000000000 */
[----:B------:R2:W5:Y:S01]  /*b7b0*/  LDL R240, [R1+0x10] ;  /* 0x0000100001f07983 */ /* 0x0005620000100800 */
[----:B------:R-:W-:Y:S01]  /*b7c0*/  WARPSYNC 0xffffffff ;  /* 0xffffffff00007948 */ /* 0x000fe20003800000 */
[----:B------:R-:W-:Y:S02]  /*b7d0*/  IMAD R0, R127, c[0x0][0x208], RZ ;  /* 0x000082007f007a24 */ /* 0x000fe400078e02ff */
[----:B------:R-:W-:Y:S01]  /*b7e0*/  BAR.SYNC.DEFER_BLOCKING 0x0 ;  /* 0x0000000000007b1d */ /* 0x000fe20000010000 */
[----:B------:R-:W-:-:S04]  /*b7f0*/  IMAD.WIDE.U32 R14, R252, c[0x0][0x210], RZ ;  /* 0x00008400fc0e7a25 */ /* 0x000fc800078e00ff */
[C---:B------:R-:W-:Y:S01]  /*b800*/  IMAD.WIDE.U32 R2, R226.reuse, c[0x0][0x208], RZ ;  /* 0x00008200e2027a25 */ /* 0x040fe200078e00ff */
[----:B------:R2:W-:Y:S03]  /*b810*/  STL.64 [R1+0x70], R14 ;  /* 0x0000700e01007387 */ /* 0x0005e60000100a00 */
[----:B------:R-:W-:Y:S02]  /*b820*/  IMAD R0, R226, c[0x0][0x20c], R0 ;  /* 0x00008300e2007a24 */ /* 0x000fe400078e0200 */
[----:B------:R-:W-:-:S03]  /*b830*/  IMAD R252, R252, c[0x0][0x214], R15 ;  /* 0x00008500fcfc7a24 */ /* 0x000fc600078e020f */
[----:B------:R-:W-:Y:S01]  /*b840*/  IADD3 R3, R3, R0, RZ ;  /* 0x0000000003037210 */ /* 0x000fe20007ffe0ff */
[----:B------:R-:W-:-:S04]  /*b850*/  IMAD R0, R126, c[0x0][0x218], RZ ;  /* 0x000086007e007a24 */ /* 0x000fc800078e02ff */
[----:B------:R-:W-:-:S04]  /*b860*/  IMAD.WIDE.U32 R2, R224, c[0x0][0x218], R2 ;  /* 0x00008600e0027a25 */ /* 0x000fc800078e0002 */
[----:B------:R-:W-:Y:S01]  /*b870*/  IMAD R4, R224, c[0x0][0x21c], R0 ;  /* 0x00008700e0047a24 */ /* 0x000fe200078e0200 */
[----:B------:R-:W-:Y:S01]  /*b880*/  IADD3 R0, P1, R2, R14, RZ ;  /* 0x0000000e02007210 */ /* 0x000fe20007f3e0ff */
[----:B-1----:R2:W1:Y:S03]  /*b890*/  LDSM.16.M88.4 R8, [R197] ;  /* 0x00000000c508783b */ /* 0x0024660000000200 */
[----:B------:R-:W-:Y:S01]  /*b8a0*/  LEA R6, P0, R0, c[0x0][0x1f8], 0x1 ;  /* 0x00007e0000067a11 */ /* 0x000fe200078008ff */
[----:B------:R2:W3:Y:S01]  /*b8b0*/  LDSM.16.M88.4 R28, [R192] ;  /* 0x00000000c01c783b */ /* 0x0004e20000000200 */
[----:B------:R-:W-:-:S03]  /*b8c0*/  IADD3.X R2, R252, R3, R4, P1, !PT ;  /* 0x00000003fc027210 */ /* 0x000fc60000ffe404 */
[----:B----45:R2:W4:Y:S01]  /*b8d0*/  LDSM.16.M88.4 R36, [R192+0x800] ;  /* 0x00080000c024783b */ /* 0x0305220000000200 */
[----:B------:R-:W-:Y:S02]  /*b8e0*/  LEA.HI.X R4, R0, c[0x0][0x1fc], R2, 0x1, P0 ;  /* 0x00007f0000047a11 */ /* 0x000fe400000f0c02 */
[----:B------:R-:W-:Y:S01]  /*b8f0*/  IADD3 R0, -R241, R125, RZ ;  /* 0x0000007df1007210 */ /* 0x000fe20007ffe1ff */
[----:B------:R2:W1:Y:S04]  /*b900*/  LDSM.16.M88.4 R44, [R192+0x1000] ;  /* 0x00100000c02c783b */ /* 0x0004680000000200 */
[----:B------:R2:W1:Y:S04]  /*b910*/  LDSM.16.M88.4 R16, [R198] ;  /* 0x00000000c610783b */ /* 0x0004680000000200 */
[----:B------:R2:W1:Y:S04]  /*b920*/  LDSM.16.M88.4 R40, [R201] ;  /* 0x00000000c928783b */ /* 0x0004680000000200 */
[----:B------:R2:W1:Y:S04]  /*b930*/  LDSM.16.M88.4 R56, [R201+0x800] ;  /* 0x00080000c938783b */ /* 0x0004680000000200 */
[----:B------:R2:W1:Y:S01]  /*b940*/  LDSM.16.M88.4 R64, [R201+0x1000] ;  /* 0x00100000c940783b */ /* 0x0004620000000200 */
[----:B------:R-:W-:Y:S05]  /*b950*/  BRA.DIV ~URZ, `(.L_x_2357) ;  /* 0x000142427f007947 */ /* 0x000fea000b800000 */
[----:B------:R2:W4:Y:S02]  /*b960*/  SHFL.IDX PT, R3, R4, RZ, 0x181f ;  /* 0x00181fff04037589 */ /* 0x00052400000e0000 */
.L_x_2522:
[----:B------:R-:W5:Y:S01]  /*b970*/  SHFL.IDX PT, R2, R6, RZ, 0x181f ;  /* 0x00181fff06027589 */ /* 0x000f6200000e0000 */
[C---:B------:R-:W-:Y:S01]  /*b980*/  ISETP.GE.AND P1, PT, R215.reuse, c[0x0][0x1d4], PT ;  /* 0x00007500d7007a0c */ /* 0x040fe20003f26270 */
[----:B------:R-:W-:Y:S01]  /*b990*/  IMAD.SHL.U32 R214, R214, 0x2, RZ ;  /* 0x00000002d6d67824 */ /* 0x000fe200078e00ff */
[----:B------:R-:W-:Y:S01]  /*b9a0*/  IADD3 R13, R215, 0x40, RZ ;  /* 0x00000040d70d7810 */ /* 0x000fe20007ffe0ff */
[----:B------:R-:W-:Y:S01]  /*b9b0*/  BSSY B0, `(.L_x_2358) ;  /* 0x0000030000007945 */ /* 0x000fe20003800000 */
[----:B------:R-:W-:-:S02]  /*b9c0*/  ISETP.LT.OR P0, PT, R0, 0x1, P1 ;  /* 0x000000010000780c */ /* 0x000fc40000f01670 */
[----:B------:R-:W-:Y:S02]  /*b9d0*/  ISETP.GE.AND P4, PT, R13, c[0x0][0x1d4], PT ;  /* 0x000075000d007a0c */ /* 0x000fe40003f86270 */
[----:B------:R-:W-:Y:S02]  /*b9e0*/  IADD3 R13, R215, 0x80, RZ ;  /* 0x00000080d70d7810 */ /* 0x000fe40007ffe0ff */
[----:B------:R-:W-:Y:S02]  /*b9f0*/  ISETP.GT.AND P5, PT, R113, 0x7f, PT ;  /* 0x0000007f7100780c */ /* 0x000fe40003fa4270 */
[----:B------:R-:W-:Y:S02]  /*ba00*/  ISETP.GE.AND P3, PT, R13, c[0x0][0x1d4], PT ;  /* 0x000075000d007a0c */ /* 0x000fe40003f66270 */
[----:B------:R-:W-:Y:S02]  /*ba10*/  IADD3 R13, R215, 0xc0, RZ ;  /* 0x000000c0d70d7810 */ /* 0x000fe40007ffe0ff */
[----:B------:R-:W-:-:S02]  /*ba20*/  LOP3.LUT R213, R213, 0xfffff7ff, RZ, 0xc0, !PT ;  /* 0xfffff7ffd5d57812 */ /* 0x000fc400078ec0ff */
[----:B------:R-:W-:Y:S01]  /*ba30*/  ISETP.GE.AND P2, PT, R13, c[0x0][0x1d4], PT ;  /* 0x000075000d007a0c */ /* 0x000fe20003f46270 */
[----:B--2-45:R-:W-:-:S04]  /*ba40*/  IMAD.WIDE R14, R215, 0x2, R2 ;  /* 0x00000002d70e7825 */ /* 0x034fc800078e0202 */
[----:B------:R-:W-:Y:S01]  /*ba50*/  @P5 LOP3.LUT R213, R213, 0x800, RZ, 0xfc, !PT ;  /* 0x00000800d5d55812 */ /* 0x000fe200078efcff */
[----:B------:R-:W-:Y:S01]  /*ba60*/  @!PT LDS RZ, [RZ] ;  /* 0x00000000fffff984 */ /* 0x000fe20000000800 */
[----:B------:R-:W-:Y:S01]  /*ba70*/  @!PT LDS RZ, [RZ] ;  /* 0x00000000fffff984 */ /* 0x000fe20000000800 */
[----:B------:R2:W-:Y:S01]  /*ba80*/  LDGSTS.E.BYPASS.LTC128B.128 [R214+0x4080], [R14.64], !P0 ;  /* 0x040800000ed67fae */ /* 0x0005e2000c101d4a */
[----:B------:R-:W-:Y:S01]  /*ba90*/  ISETP.LT.OR P0, PT, R0, 0x1, P4 ;  /* 0x000000010000780c */ /* 0x000fe20002701670 */
[----:B--2---:R-:W-:-:S12]  /*baa0*/  IMAD.WIDE R14, R232, 0x2, R2 ;  /* 0x00000002e80e7825 */ /* 0x004fd800078e0202 */
[----:B------:R2:W-:Y:S01]  /*bab0*/  LDGSTS.E.BYPASS.LTC128B.128 [R214+0x5880], [R14.64], !P0 ;  /* 0x058800000ed67fae */ /* 0x0005e2000c101d4a */
[----:B------:R-:W-:Y:S01]  /*bac0*/  ISETP.LT.OR P0, PT, R0, 0x1, P3 ;  /* 0x000000010000780c */ /* 0x000fe20001f01670 */
[----:B--2---:R-:W-:-:S04]  /*bad0*/  IMAD.WIDE R14, R231, 0x2, R2 ;  /* 0x00000002e70e7825 */ /* 0x004fc800078e0202 */
[----:B------:R-:W-:-:S08]  /*bae0*/  IMAD.WIDE R2, R230, 0x2, R2 ;  /* 0x00000002e6027825 */ /* 0x000fd000078e0202 */
[----:B------:R2:W-:Y:S01]  /*baf0*/  LDGSTS.E.BYPASS.LTC128B.128 [R214+0x7080], [R14.64], !P0 ;  /* 0x070800000ed67fae */ /* 0x0005e2000c101d4a */
[----:B------:R-:W-:-:S13]  /*bb00*/  ISETP.LT.OR P0, PT, R0, 0x1, P2 ;  /* 0x000000010000780c */ /* 0x000fda0001701670 */
[----:B------:R4:W-:Y:S02]  /*bb10*/  LDGSTS.E.BYPASS.LTC128B.128 [R214+0x8880], [R2.64], !P0 ;  /* 0x0888000002d67fae */ /* 0x0009e4000c101d4a */
[----:B----4-:R-:W-:Y:S01]  /*bb20*/  SHF.R.S32.HI R2, RZ, 0x1f, R215 ;  /* 0x0000001fff027819 */ /* 0x010fe200000114d7 */
[----:B------:R-:W-:Y:S05]  /*bb30*/  @P5 BRA `(.L_x_2359) ;  /* 0x0000017000005947 */ /* 0x000fea0003800000 */
[----:B--2---:R-:W-:Y:S05]  /*bb40*/  BRA.DIV ~URZ, `(.L_x_2360) ;  /* 0x000140c27f007947 */ /* 0x004fea000b800000 */
[----:B------:R-:W2:Y:S04]  /*bb50*/  SHFL.IDX PT, R4, R4, 0x1, 0x181f ;  /* 0x00381f0004047f89 */ /* 0x000ea800000e0000 */
[----:B------:R4:W3:Y:S02]  /*bb60*/  SHFL.IDX PT, R2, R6, 0x1, 0x181f ;  /* 0x00381f0006027f89 */ /* 0x0008e400000e0000 */
.L_x_2523:
[C---:B---3--:R-:W-:Y:S02]  /*bb70*/  LEA R22, P0, R232.reuse, R2, 0x1 ;  /* 0x00000002e8167211 */ /* 0x048fe400078008ff */
[----:B------:R-:W-:Y:S02]  /*bb80*/  SHF.R.S32.HI R3, RZ, 0x1f, R215 ;  /* 0x0000001fff037819 */ /* 0x000fe400000114d7 */
[----:B--2---:R-:W-:-:S02]  /*bb90*/  LEA.HI.X R23, R232, R4, R244, 0x1, P0 ;  /* 0x00000004e8177211 */ /* 0x004fc400000f0cf4 */
[----:B------:R-:W-:-:S04]  /*bba0*/  LEA R20, P0, R231, R2, 0x1 ;  /* 0x00000002e7147211 */ /* 0x000fc800078008ff */
[----:B------:R-:W-:Y:S02]  /*bbb0*/  LEA.HI.X R21, R231, R4, R243, 0x1, P0 ;  /* 0x00000004e7157211 */ /* 0x000fe400000f0cf3 */
[----:B------:R-:W-:-:S04]  /*bbc0*/  LEA R14, P0, R215, R2, 0x1 ;  /* 0x00000002d70e7211 */ /* 0x000fc800078008ff */
[----:B------:R-:W-:Y:S02]  /*bbd0*/  LEA.HI.X R15, R215, R4, R3, 0x1, P0 ;  /* 0x00000004d70f7211 */ /* 0x000fe400000f0c03 */
[----:B------:R-:W-:-:S13]  /*bbe0*/  ISETP.LT.OR P0, PT, R0, 0x21, P1 ;  /* 0x000000210000780c */ /* 0x000fda0000f01670 */
[----:B------:R-:W-:Y:S01]  /*bbf0*/  @!PT LDS RZ, [RZ] ;  /* 0x00000000fffff984 */ /* 0x000fe20000000800 */
[----:B------:R-:W-:Y:S01]  /*bc00*/  @!PT LDS RZ, [RZ] ;  /* 0x00000000fffff984 */ /* 0x000fe20000000800 */
[----:B------:R-:W-:Y:S01]  /*bc10*/  @!PT LDS RZ, [RZ] ;  /* 0x00000000fffff984 */ /* 0x000fe20000000800 */
[----:B------:R2:W-:Y:S01]  /*bc20*/  LDGSTS.E.BYPASS.LTC128B.128 [R214+0x5080], [R14.64], !P0 ;  /* 0x050800000ed67fae */ /* 0x0005e2000c101d4a */
[----:B------:R-:W-:-:S04]  /*bc30*/  LEA R2, P0, R230, R2, 0x1 ;  /* 0x00000002e6027211 */ /* 0x000fc800078008ff */
[----:B------:R-:W-:Y:S02]  /*bc40*/  LEA.HI.X R3, R230, R4, R242, 0x1, P0 ;  /* 0x00000004e6037211 */ /* 0x000fe400000f0cf2 */
[----:B------:R-:W-:-:S13]  /*bc50*/  ISETP.LT.OR P0, PT, R0, 0x21, P4 ;  /* 0x000000210000780c */ /* 0x000fda0002701670 */
[----:B------:R2:W-:Y:S01]  /*bc60*/  LDGSTS.E.BYPASS.LTC128B.128 [R214+0x6880], [R22.64], !P0 ;  /* 0x0688000016d67fae */ /* 0x0005e2000c101d4a */
[----:B------:R-:W-:-:S13]  /*bc70*/  ISETP.LT.OR P0, PT, R0, 0x21, P3 ;  /* 0x000000210000780c */ /* 0x000fda0001f01670 */
[----:B------:R2:W-:Y:S01]  /*bc80*/  LDGSTS.E.BYPASS.LTC128B.128 [R214+0x8080], [R20.64], !P0 ;  /* 0x0808000014d67fae */ /* 0x0005e2000c101d4a */
[----:B------:R-:W-:-:S13]  /*bc90*/  ISETP.LT.OR P0, PT, R0, 0x21, P2 ;  /* 0x000000210000780c */ /* 0x000fda0001701670 */
[----:B------:R2:W-:Y:S02]  /*bca0*/  LDGSTS.E.BYPASS.LTC128B.128 [R214+0x9880], [R2.64], !P0 ;  /* 0x0988000002d67fae */ /* 0x0005e4000c101d4a */
.L_x_2359:
[----:B--2---:R-:W-:Y:S05]  /*bcb0*/  BSYNC B0 ;  /* 0x0000000000007941 */ /* 0x004fea0003800000 */
.L_x_2358:
[----:B------:R-:W-:Y:S01]  /*bcc0*/  IMAD.MOV.U32 R0, RZ, RZ, 0x40 ;  /* 0x00000040ff007424 */ /* 0x000fe200078e00ff */
[----:B------:R-:W-:Y:S01]  /*bcd0*/  LOP3.LUT P0, RZ, R146, 0x4, RZ, 0xc0, !PT ;  /* 0x0000000492ff7812 */ /* 0x000fe2000780c0ff */
[----:B------:R-:W0:Y:S01]  /*bce0*/  LDGDEPBAR ;  /* 0x00000000000079af */ /* 0x000e220000000000 */
[----:B------:R-:W-:Y:S01]  /*bcf0*/  WARPSYNC 0xffffffff ;  /* 0xffffffff00007948 */ /* 0x000fe20003800000 */
[C---:B-1-3--:R-:W-:Y:S01]  /*bd00*/  HMMA.16816.F32.BF16 R32, R8.reuse, R28, RZ ;  /* 0x0000001c0820723c */ /* 0x04afe200000418ff */
[----:B------:R-:W-:Y:S01]  /*bd10*/  SEL R0, R0, 0xffffffc0, !P0 ;  /* 0xffffffc000007807 */ /* 0x000fe20004000000 */
[----:B------:R-:W-:Y:S01]  /*bd20*/  BSSY B1, `(.L_x_2361) ;  /* 0x0000107000017945 */ /* 0x000fe20003800000 */
[----:B------:R-:W-:Y:S02]  /*bd30*/  ISETP.GT.AND P0, PT, R129, R247, PT ;  /* 0x000000f78100720c */ /* 0x000fe40003f04270 */
[C---:B------:R-:W-:Y:S01]  /*bd40*/  IADD3 R210, R201.reuse, 0x4800, RZ ;  /* 0x00004800c9d27810 */ /* 0x040fe20007ffe0ff */
[--C-:B------:R-:W-:Y:S01]  /*bd50*/  IMAD.IADD R147, R192, 0x1, R0.reuse ;  /* 0x00000001c0937824 */ /* 0x100fe200078e0200 */
[C---:B------:R-:W-:Y:S01]  /*bd60*/  IADD3 R209, R201.reuse, 0x5800, RZ ;  /* 0x00005800c9d17810 */ /* 0x040fe20007ffe0ff */
[----:B------:R-:W-:Y:S01]  /*bd70*/  HMMA.16816.F32.BF16 R28, R8, R30, RZ ;  /* 0x0000001e081c723c */ /* 0x000fe200000418ff */
[C---:B------:R-:W-:Y:S01]  /*bd80*/  IMAD.IADD R15, R201.reuse, 0x1, R0 ;  /* 0x00000001c90f7824 */ /* 0x040fe200078e0200 */
[C---:B------:R-:W-:Y:S01]  /*bd90*/  IADD3 R208, R201.reuse, 0x5000, RZ ;  /* 0x00005000c9d07810 */ /* 0x040fe20007ffe0ff */
[----:B------:R-:W-:Y:S01]  /*bda0*/  LDSM.16.M88.4 R52, [R147] ;  /* 0x000000009334783b */ /* 0x000fe20000000200 */
[----:B------:R-:W-:-:S02]  /*bdb0*/  IADD3 R207, R201, 0x3000, RZ ;  /* 0x00003000c9cf7810 */ /* 0x000fc40007ffe0ff */
[C---:B------:R-:W-:Y:S01]  /*bdc0*/  IADD3 R206, R201.reuse, 0x4000, RZ ;  /* 0x00004000c9ce7810 */ /* 0x040fe20007ffe0ff */
[----:B------:R-:W-:Y:S01]  /*bdd0*/  LDSM.16.M88.4 R60, [R147+0x800] ;  /* 0x00080000933c783b */ /* 0x000fe20000000200 */
[C---:B------:R-:W-:Y:S01]  /*bde0*/  HMMA.16816.F32.BF16 R24, R8.reuse, R36, RZ ;  /* 0x000000240818723c */ /* 0x040fe200000418ff */
[C---:B------:R-:W-:Y:S02]  /*bdf0*/  IADD3 R205, R201.reuse, 0x3800, RZ ;  /* 0x00003800c9cd7810 */ /* 0x040fe40007ffe0ff */
[----:B------:R-:W-:Y:S01]  /*be00*/  LDSM.16.M88.4 R68, [R147+0x1000] ;  /* 0x001000009344783b */ /* 0x000fe20000000200 */
[C---:B------:R-:W-:Y:S02]  /*be10*/  IADD3 R204, R201.reuse, 0x1800, RZ ;  /* 0x00001800c9cc7810 */ /* 0x040fe40007ffe0ff */
[C---:B------:R-:W-:Y:S01]  /*be20*/  IADD3 R203, R201.reuse, 0x2800, RZ ;  /* 0x00002800c9cb7810 */ /* 0x040fe20007ffe0ff */
[----:B------:R-:W-:Y:S01]  /*be30*/  LDSM.16.M88.4 R72, [R15+0x1000] ;  /* 0x001000000f48783b */ /* 0x000fe20000000200 */
[----:B------:R-:W-:Y:S01]  /*be40*/  HMMA.16816.F32.BF16 R20, R8, R38, RZ ;  /* 0x000000260814723c */ /* 0x000fe200000418ff */
[----:B------:R-:W-:-:S07]  /*be50*/  IADD3 R202, R201, 0x2000, RZ ;  /* 0x00002000c9ca7810 */ /* 0x000fce0007ffe0ff */
[C---:B------:R-:W-:Y:S08]  /*be60*/  HMMA.16816.F32.BF16 R36, R8.reuse, R44, RZ ;  /* 0x0000002c0824723c */ /* 0x040ff000000418ff */
[----:B------:R-:W-:Y:S01]  /*be70*/  HMMA.16816.F32.BF16 R44, R8, R46, RZ ;  /* 0x0000002e082c723c */ /* 0x000fe200000418ff */
[----:B------:R-:W1:Y:S07]  /*be80*/  LDSM.16.M88.4 R8, [R200] ;  /* 0x00000000c808783b */ /* 0x000e6e0000000200 */
[C---:B------:R-:W-:Y:S08]  /*be90*/  HMMA.16816.F32.BF16 R48, R16.reuse, R40, R32 ;  /* 0x000000281030723c */ /* 0x040ff00000041820 */
        /* <DEDUP_REMOVED lines=18> */
[----:B------:R-:W5:Y:S03]  /*bfc0*/  LDSM.16.M88.4 R68, [R192+0x2800] ;  /* 0x00280000c044783b */ /* 0x000f660000000200 */
        /* <DEDUP_REMOVED lines=17> */
[C---:B-----5:R-:W-:Y:S08]  /*c0e0*/  HMMA.16816.F32.BF16 R24, R8.reuse, R68, R24 ;  /* 0x000000440818723c */ /* 0x060ff00000041818 */
[----:B------:R-:W-:Y:S01]  /*c0f0*/  HMMA.16816.F32.BF16 R20, R8, R70, R20 ;  /* 0x000000460814723c */ /* 0x000fe20000041814 */
[----:B------:R-:W1:Y:S04]  /*c100*/  LDSM.16.M88.4 R8, [R200+0x4000] ;  /* 0x00400000c808783b */ /* 0x000e680000000200 */
[----:B------:R-:W5:Y:S03]  /*c110*/  LDSM.16.M88.4 R68, [R147+0x2800] ;  /* 0x002800009344783b */ /* 0x000f660000000200 */
        /* <DEDUP_REMOVED lines=48> */
[----:B------:R-:W5:Y:S03]  /*c420*/  LDSM.16.M88.4 R68, [R15+0x4000] ;  /* 0x004000000f44783b */ /* 0x000f660000000200 */
[C---:B-1----:R-:W-:Y:S08]  /*c430*/  HMMA.16816.F32.BF16 R40, R8.reuse, R44, R40 ;  /* 0x0000002c0828723c */ /* 0x042ff00000041828 */
[C---:B------:R-:W-:Y:S01]  /*c440*/  HMMA.16816.F32.BF16 R36, R8.reuse, R46, R36 ;  /* 0x0000002e0824723c */ /* 0x040fe20000041824 */
[----:B------:R-:W-:Y:S07]  /*c450*/  LDSM.16.M88.4 R44, [R201+0x4800] ;  /* 0x00480000c92c783b */ /* 0x000fee0000000200 */
[C---:B---3--:R-:W-:Y:S08]  /*c460*/  HMMA.16816.F32.BF16 R32, R8.reuse, R56, R32 ;  /* 0x000000380820723c */ /* 0x048ff00000041820 */
        /* <DEDUP_REMOVED lines=12> */
[C---:B-----5:R-:W-:Y:S08]  /*c530*/  HMMA.16816.F32.BF16 R24, R16.reuse, R68, R24 ;  /* 0x000000441018723c */ /* 0x060ff00000041818 */
[----:B------:R-:W-:Y:S01]  /*c540*/  HMMA.16816.F32.BF16 R16, R16, R70, R20 ;  /* 0x000000461010723c */ /* 0x000fe20000041814 */
[----:B------:R-:W2:Y:S04]  /*c550*/  LDSM.16.M88.4 R20, [R198+0xc000] ;  /* 0x00c00000c614783b */ /* 0x000ea80000000200 */
[----:B------:R-:W5:Y:S03]  /*c560*/  LDSM.16.M88.4 R68, [R201+0x5800] ;  /* 0x00580000c944783b */ /* 0x000f660000000200 */
        /* <DEDUP_REMOVED lines=18> */
[----:B------:R-:W2:Y:S01]  /*c690*/  LDSM.16.M88.4 R8, [R199+0xc000] ;  /* 0x00c00000c708783b */ /* 0x000ea20000000200 */
[----:B------:R-:W-:-:S06]  /*c6a0*/  DEPBAR.LE SB0, 0x0 ;  /* 0x000080000000791a */ /* 0x000fcc0000000000 */
[C---:B-1----:R-:W-:Y:S08]  /*c6b0*/  HMMA.16816.F32.BF16 R40, R16.reuse, R56, R40 ;  /* 0x000000381028723c */ /* 0x042ff00000041828 */
[C---:B------:R-:W-:Y:S08]  /*c6c0*/  HMMA.16816.F32.BF16 R36, R16.reuse, R58, R36 ;  /* 0x0000003a1024723c */ /* 0x040ff00000041824 */
[C---:B------:R-:W-:Y:S08]  /*c6d0*/  HMMA.16816.F32.BF16 R32, R16.reuse, R60, R32 ;  /* 0x0000003c1020723c */ /* 0x040ff00000041820 */
[C---:B------:R-:W-:Y:S08]  /*c6e0*/  HMMA.16816.F32.BF16 R28, R16.reuse, R62, R28 ;  /* 0x0000003e101c723c */ /* 0x040ff0000004181c */
[C---:B---3--:R-:W-:Y:S08]  /*c6f0*/  HMMA.16816.F32.BF16 R24, R16.reuse, R64, R24 ;  /* 0x000000401018723c */ /* 0x048ff00000041818 */
        /* <DEDUP_REMOVED lines=10> */
[----:B------:R-:W2:Y:S04]  /*c7a0*/  LDL R2, [R1+0x84] ;  /* 0x0000840001027983 */ /* 0x000ea80000100800 */
[----:B------:R-:W3:Y:S04]  /*c7b0*/  LDL.64 R80, [R1+0x90] ;  /* 0x0000900001507983 */ /* 0x000ee80000100a00 */
[----:B------:R-:W5:Y:S01]  /*c7c0*/  LDL R4, [R1+0x9c] ;  /* 0x00009c0001047983 */ /* 0x000f620000100800 */
[----:B------:R-:W-:-:S02]  /*c7d0*/  IMAD.MOV.U32 R0, RZ, RZ, 0x1 ;  /* 0x00000001ff007424 */ /* 0x000fc400078e00ff */
[----:B------:R-:W-:Y:S01]  /*c7e0*/  IMAD.IADD R3, R251, 0x1, R241 ;  /* 0x00000001fb037824 */ /* 0x000fe200078e02f1 */
[----:B----4-:R-:W4:Y:S02]  /*c7f0*/  LDL.64 R78, [R1+0x88] ;  /* 0x00008800014e7983 */ /* 0x010f240000100a00 */
[----:B------:R-:W-:Y:S02]  /*c800*/  ISETP.NE.AND P0, PT, R0, c[0x0][0x2b8], PT ;  /* 0x0000ae0000007a0c */ /* 0x000fe40003f05270 */
[C---:B------:R-:W-:Y:S01]  /*c810*/  ISETP.GT.AND P1, PT, R3.reuse, 0x2f, PT ;  /* 0x0000002f0300780c */ /* 0x040fe20003f24270 */
[----:B------:R-:W-:Y:S01]  /*c820*/  IMAD.MOV.U32 R224, RZ, RZ, RZ ;  /* 0x000000ffffe07224 */ /* 0x000fe200078e00ff */
[----:B------:R-:W3:Y:S01]  /*c830*/  LDL R6, [R1+0x98] ;  /* 0x0000980001067983 */ /* 0x000ee20000100800 */
[----:B--2---:R-:W-:-:S04]  /*c840*/  IADD3 R2, R3, R128, R2 ;  /* 0x0000008003027210 */ /* 0x004fc80007ffe002 */
[----:B------:R-:W-:-:S05]  /*c850*/  IADD3 R2, R2, -0x30, RZ ;  /* 0xffffffd002027810 */ /* 0x000fca0007ffe0ff */
[----:B------:R-:W-:-:S04]  /*c860*/  @P0 IMAD.HI.U32 R3, R2, c[0x0][0x2bc], RZ ;  /* 0x0000af0002030a27 */ /* 0x000fc800078e00ff */
[----:B------:R-:W-:Y:S01]  /*c870*/  IMAD.MOV.U32 R0, RZ, RZ, R2 ;  /* 0x000000ffff007224 */ /* 0x000fe200078e0002 */
[----:B------:R-:W-:-:S04]  /*c880*/  @P0 SHF.R.U32.HI R0, RZ, c[0x0][0x2c0], R3 ;  /* 0x0000b000ff000a19 */ /* 0x000fc80000011603 */
[----:B---3--:R-:W-:-:S04]  /*c890*/  @!P1 IADD3 R3, P0, R0, R80, RZ ;  /* 0x0000005000039210 */ /* 0x008fc80007f1e0ff */
[----:B-----5:R-:W-:Y:S02]  /*c8a0*/  @!P1 LEA.HI.X.SX32 R4, R0, R4, 0x1, P0 ;  /* 0x0000000400049211 */ /* 0x020fe400000f0eff */
[----:B------:R-:W-:-:S04]  /*c8b0*/  @!P1 LEA R8, P0, R3, c[0x0][0x2a0], 0x2 ;  /* 0x0000a80003089a11 */ /* 0x000fc800078010ff */
[----:B------:R-:W-:-:S05]  /*c8c0*/  @!P1 LEA.HI.X R9, R3, c[0x0][0x2a4], R4, 0x2, P0 ;  /* 0x0000a90003099a11 */ /* 0x000fca00000f1404 */
[----:B------:R-:W2:Y:S01]  /*c8d0*/  @!P1 LDG.E R224, [R8.64] ;  /* 0x0000000a08e09981 */ /* 0x000ea2000c1e1900 */
[----:B------:R-:W-:Y:S01]  /*c8e0*/  IMAD.MOV R0, RZ, RZ, -R0 ;  /* 0x000000ffff007224 */ /* 0x000fe200078e0a00 */
[----:B------:R-:W-:-:S03]  /*c8f0*/  IADD3 R14, -R241, 0x30, RZ ;  /* 0x00000030f10e7810 */ /* 0x000fc60007ffe1ff */
        /* <DEDUP_REMOVED lines=8> */
[----:B------:R-:W-:-:S04]  /*c980*/  IMAD R0, R0, c[0x0][0x1f0], RZ ;  /* 0x00007c0000007a24 */ /* 0x000fc800078e02ff */
[----:B------:R-:W-:Y:S01]  /*c990*/  IMAD R4, R224, c[0x0][0x1f4], R0 ;  /* 0x00007d00e0047a24 */ /* 0x000fe200078e0200 */
[----:B----4-:R-:W-:-:S04]  /*c9a0*/  IADD3 R0, P0, R78, R2, RZ ;  /* 0x000000024e007210 */ /* 0x010fc80007f1e0ff */
[----:B------:R-:W-:Y:S02]  /*c9b0*/  IADD3.X R2, R6, R3, R4, P0, !PT ;  /* 0x0000000306027210 */ /* 0x000fe400007fe404 */
[----:B------:R-:W-:-:S04]  /*c9c0*/  LEA R13, P0, R0, c[0x0][0x1c8], 0x1 ;  /* 0x00007200000d7a11 */ /* 0x000fc800078008ff */
[----:B------:R-:W-:Y:S02]  /*c9d0*/  LEA.HI.X R6, R0, c[0x0][0x1cc], R2, 0x1, P0 ;  /* 0x0000730000067a11 */ /* 0x000fe400000f0c02 */
[----:B------:R-:W-:Y:S01]  /*c9e0*/  ISETP.GE.AND P0, PT, R14, 0x1, PT ;  /* 0x000000010e00780c */ /* 0x000fe20003f06270 */
[----:B------:R-:W-:Y:S10]  /*c9f0*/  BRA.DIV ~URZ, `(.L_x_2363) ;  /* 0x000132e27f007947 */ /* 0x000ff4000b800000 */
[----:B------:R1:W2:Y:S02]  /*ca00*/  SHFL.IDX PT, R4, R6, RZ, 0x181f ;  /* 0x00181fff06047589 */ /* 0x0002a400000e0000 */
.L_x_2524:
[----:B------:R-:W-:Y:S05]  /*ca10*/  BRA.DIV ~URZ, `(.L_x_2364) ;  /* 0x000133327f007947 */ /* 0x000fea000b800000 */
[----:B------:R3:W4:Y:S02]  /*ca20*/  SHFL.IDX PT, R0, R13, RZ, 0x181f ;  /* 0x00181fff0d007589 */ /* 0x00072400000e0000 */
.L_x_2525:
[----:B------:R-:W-:Y:S01]  /*ca30*/  BSSY B0, `(.L_x_2365) ;  /* 0x0000019000007945 */ /* 0x000fe20003800000 */
[----:B------:R-:W-:Y:S05]  /*ca40*/  @!P0 BRA `(.L_x_2366) ;  /* 0x0000017000008947 */ /* 0x000fea0003800000 */
[----:B------:R-:W-:Y:S02]  /*ca50*/  SHF.R.S32.HI R2, RZ, 0x1f, R215 ;  /* 0x0000001fff027819 */ /* 0x000fe400000114d7 */
[C---:B----4-:R-:W-:Y:S02]  /*ca60*/  LEA R16, P0, R215.reuse, R0, 0x1 ;  /* 0x00000000d7107211 */ /* 0x050fe400078008ff */
[C---:B------:R-:W-:Y:S02]  /*ca70*/  IADD3 R20, R215.reuse, 0x40, RZ ;  /* 0x00000040d7147810 */ /* 0x040fe40007ffe0ff */
[----:B--2---:R-:W-:-:S02]  /*ca80*/  LEA.HI.X R17, R215, R4, R2, 0x1, P0 ;  /* 0x00000004d7117211 */ /* 0x004fc400000f0c02 */
[C---:B------:R-:W-:Y:S02]  /*ca90*/  LEA R10, P0, R232.reuse, R0, 0x1 ;  /* 0x00000000e80a7211 */ /* 0x040fe400078008ff */
[C---:B------:R-:W-:Y:S02]  /*caa0*/  IADD3 R19, R215.reuse, 0x80, RZ ;  /* 0x00000080d7137810 */ /* 0x040fe40007ffe0ff */
[C---:B------:R-:W-:Y:S02]  /*cab0*/  IADD3 R18, R215.reuse, 0xc0, RZ ;  /* 0x000000c0d7127810 */ /* 0x040fe40007ffe0ff */
[----:B------:R-:W-:Y:S02]  /*cac0*/  ISETP.GE.AND P4, PT, R215, c[0x0][0x1d4], PT ;  /* 0x00007500d7007a0c */ /* 0x000fe40003f86270 */
[----:B------:R-:W-:Y:S02]  /*cad0*/  LEA.HI.X R11, R232, R4, R244, 0x1, P0 ;  /* 0x00000004e80b7211 */ /* 0x000fe400000f0cf4 */
[----:B------:R-:W-:-:S02]  /*cae0*/  ISETP.GE.AND P3, PT, R20, c[0x0][0x1d4], PT ;  /* 0x0000750014007a0c */ /* 0x000fc40003f66270 */
[----:B------:R-:W-:Y:S02]  /*caf0*/  LEA R8, P0, R231, R0, 0x1 ;  /* 0x00000000e7087211 */ /* 0x000fe400078008ff */
[----:B------:R-:W-:Y:S02]  /*cb00*/  ISETP.GE.AND P2, PT, R19, c[0x0][0x1d4], PT ;  /* 0x0000750013007a0c */ /* 0x000fe40003f46270 */
[----:B------:R-:W-:Y:S02]  /*cb10*/  ISETP.GE.AND P1, PT, R18, c[0x0][0x1d4], PT ;  /* 0x0000750012007a0c */ /* 0x000fe40003f26270 */
[----:B------:R-:W-:Y:S01]  /*cb20*/  LEA.HI.X R9, R231, R4, R243, 0x1, P0 ;  /* 0x00000004e7097211 */ /* 0x000fe200000f0cf3 */
[----:B------:R-:W-:Y:S01]  /*cb30*/  @!PT LDS RZ, [RZ] ;  /* 0x00000000fffff984 */ /* 0x000fe20000000800 */
[----:B------:R-:W-:Y:S01]  /*cb40*/  @!PT LDS RZ, [RZ] ;  /* 0x00000000fffff984 */ /* 0x000fe20000000800 */
[----:B------:R-:W-:Y:S01]  /*cb50*/  @!PT LDS RZ, [RZ] ;  /* 0x00000000fffff984 */ /* 0x000fe20000000800 */
[----:B------:R2:W-:Y:S01]  /*cb60*/  LDGSTS.E.BYPASS.LTC128B.128 [R214+0xa080], [R16.64], !P4 ;  /* 0x0a08000010d67fae */ /* 0x0005e2000e101d4a */
[----:B------:R-:W-:-:S03]  /*cb70*/  LEA R2, P0, R230, R0, 0x1 ;  /* 0x00000000e6027211 */ /* 0x000fc600078008ff */
[----:B------:R2:W-:Y:S01]  /*cb80*/  LDGSTS.E.BYPASS.LTC128B.128 [R214+0xb880], [R10.64], !P3 ;  /* 0x0b8800000ad67fae */ /* 0x0005e2000d901d4a */
[----:B------:R-:W-:-:S03]  /*cb90*/  LEA.HI.X R3, R230, R4, R242, 0x1, P0 ;  /* 0x00000004e6037211 */ /* 0x000fc600000f0cf2 */
[----:B------:R2:W-:Y:S04]  /*cba0*/  LDGSTS.E.BYPASS.LTC128B.128 [R214+0xd080], [R8.64], !P2 ;  /* 0x0d08000008d67fae */ /* 0x0005e8000d101d4a */
[----:B------:R2:W-:Y:S02]  /*cbb0*/  LDGSTS.E.BYPASS.LTC128B.128 [R214+0xe880], [R2.64], !P1 ;  /* 0x0e88000002d67fae */ /* 0x0005e4000c901d4a */
.L_x_2366:
[----:B------:R-:W-:Y:S05]  /*cbc0*/  BSYNC B0 ;  /* 0x0000000000007941 */ /* 0x000fea0003800000 */
.L_x_2365:
[----:B------:R-:W-:Y:S05]  /*cbd0*/  BRA.DIV ~URZ, `(.L_x_2367) ;  /* 0x000131e27f007947 */ /* 0x000fea000b800000 */
[----:B--2---:R2:W1:Y:S04]  /*cbe0*/  SHFL.IDX PT, R4, R6, 0x1, 0x181f ;  /* 0x00381f0006047f89 */ /* 0x00446800000e0000 */
[----:B----4-:R2:W4:Y:S02]  /*cbf0*/  SHFL.IDX PT, R0, R13, 0x1, 0x181f ;  /* 0x00381f000d007f89 */ /* 0x01052400000e0000 */
.L_x_2526:
[----:B------:R-:W-:-:S13]  /*cc00*/  ISETP.GE.AND P0, PT, R14, 0x21, PT ;  /* 0x000000210e00780c */ /* 0x000fda0003f06270 */
[----:B------:R-:W-:Y:S05]  /*cc10*/  @!P0 BRA `(.L_x_2362) ;  /* 0x0000017000008947 */ /* 0x000fea0003800000 */
[----:B------:R-:W-:Y:S02]  /*cc20*/  SHF.R.S32.HI R2, RZ, 0x1f, R215 ;  /* 0x0000001fff027819 */ /* 0x000fe400000114d7 */
[C---:B----4-:R-:W-:Y:S02]  /*cc30*/  LEA R16, P0, R215.reuse, R0, 0x1 ;  /* 0x00000000d7107211 */ /* 0x050fe400078008ff */
[C---:B------:R-:W-:Y:S02]  /*cc40*/  IADD3 R18, R215.reuse, 0x40, RZ ;  /* 0x00000040d7127810 */ /* 0x040fe40007ffe0ff */
[C---:B-1----:R-:W-:Y:S02]  /*cc50*/  LEA.HI.X R17, R215.reuse, R4, R2, 0x1, P0 ;  /* 0x00000004d7117211 */ /* 0x042fe400000f0c02 */
[----:B------:R-:W-:Y:S02]  /*cc60*/  LEA R10, P0, R232, R0, 0x1 ;  /* 0x00000000e80a7211 */ /* 0x000fe400078008ff */
[----:B--23--:R-:W-:-:S02]  /*cc70*/  IADD3 R13, R215, 0x80, RZ ;  /* 0x00000080d70d7810 */ /* 0x00cfc40007ffe0ff */
[C---:B------:R-:W-:Y:S02]  /*cc80*/  IADD3 R6, R215.reuse, 0xc0, RZ ;  /* 0x000000c0d7067810 */ /* 0x040fe40007ffe0ff */
[----:B------:R-:W-:Y:S02]  /*cc90*/  ISETP.GE.AND P4, PT, R215, c[0x0][0x1d4], PT ;  /* 0x00007500d7007a0c */ /* 0x000fe40003f86270 */
[----:B------:R-:W-:Y:S02]  /*cca0*/  LEA.HI.X R11, R232, R4, R244, 0x1, P0 ;  /* 0x00000004e80b7211 */ /* 0x000fe400000f0cf4 */
[----:B------:R-:W-:Y:S02]  /*ccb0*/  ISETP.GE.AND P3, PT, R18, c[0x0][0x1d4], PT ;  /* 0x0000750012007a0c */ /* 0x000fe40003f66270 */
[----:B------:R-:W-:Y:S02]  /*ccc0*/  LEA R8, P0, R231, R0, 0x1 ;  /* 0x00000000e7087211 */ /* 0x000fe400078008ff */
[----:B------:R-:W-:-:S02]  /*ccd0*/  ISETP.GE.AND P2, PT, R13, c[0x0][0x1d4], PT ;  /* 0x000075000d007a0c */ /* 0x000fc40003f46270 */
        /* <DEDUP_REMOVED lines=11> */
.L_x_2362:
[----:B------:R-:W-:Y:S05]  /*cd90*/  BSYNC B1 ;  /* 0x0000000000017941 */ /* 0x000fea0003800000 */
.L_x_2361:
[----:B-1----:R-:W5:Y:S01]  /*cda0*/  LDL R10, [R1+0x4] ;  /* 0x00000400010a7983 */ /* 0x002f620000100800 */
[----:B----4-:R-:W-:Y:S01]  /*cdb0*/  SHF.R.S32.HI R0, RZ, 0x1f, R76 ;  /* 0x0000001fff007819 */ /* 0x010fe2000001144c */
[----:B------:R-:W-:Y:S01]  /*cdc0*/  IMAD.MOV.U32 R9, RZ, RZ, 0x1 ;  /* 0x00000001ff097424 */ /* 0x000fe200078e00ff */
[----:B------:R-:W-:Y:S01]  /*cdd0*/  ULDC UR4, c[0x0][0x324] ;  /* 0x0000c90000047ab9 */ /* 0x000fe20000000800 */
[----:B------:R-:W0:Y:S01]  /*cde0*/  LDGDEPBAR ;  /* 0x00000000000079af */ /* 0x000e220000000000 */
[CC--:B------:R-:W-:Y:S01]  /*cdf0*/  LEA.HI R2, R0.reuse, R76.reuse, RZ, 0x5 ;  /* 0x0000004c00027211 */ /* 0x0c0fe200078f28ff */
[----:B------:R-:W-:Y:S01]  /*ce00*/  ULOP3.LUT UR4, URZ, UR4, URZ, 0x33, !UPT ;  /* 0x000000043f047292 */ /* 0x000fe2000f8e333f */
[----:B------:R-:W-:-:S02]  /*ce10*/  LEA.HI R0, R0, R76, RZ, 0x2 ;  /* 0x0000004c00007211 */ /* 0x000fc400078f10ff */
[----:B--2---:R-:W-:Y:S02]  /*ce20*/  LOP3.LUT R6, R2, 0xffffffe0, RZ, 0xc0, !PT ;  /* 0xffffffe002067812 */ /* 0x004fe400078ec0ff */
[----:B------:R-:W-:Y:S02]  /*ce30*/  LOP3.LUT R3, R0, 0xfffffffc, RZ, 0xc0, !PT ;  /* 0xfffffffc00037812 */ /* 0x000fe400078ec0ff */
[----:B------:R-:W-:Y:S01]  /*ce40*/  SHF.R.S32.HI R4, RZ, 0x5, R2 ;  /* 0x00000005ff047819 */ /* 0x000fe20000011402 */
[C---:B------:R-:W-:Y:S01]  /*ce50*/  IMAD.IADD R0, R76.reuse, 0x1, -R6 ;  /* 0x000000014c007824 */ /* 0x040fe200078e0a06 */
[----:B------:R-:W-:Y:S01]  /*ce60*/  SHF.R.S32.HI R6, RZ, 0x1f, R2 ;  /* 0x0000001fff067819 */ /* 0x000fe20000011402 */
[----:B------:R-:W-:Y:S01]  /*ce70*/  IMAD.IADD R2, R76, 0x1, -R3 ;  /* 0x000000014c027824 */ /* 0x000fe200078e0a03 */
[----:B------:R-:W-:Y:S02]  /*ce80*/  ISETP.NE.AND P0, PT, R9, c[0x0][0x2c4], PT ;  /* 0x0000b10009007a0c */ /* 0x000fe40003f05270 */
[----:B------:R-:W-:-:S02]  /*ce90*/  LEA.HI R8, R6, R4, RZ, 0x3 ;  /* 0x0000000406087211 */ /* 0x000fc400078f18ff */
[----:B------:R-:W-:Y:S02]  /*cea0*/  SHF.R.S32.HI R3, RZ, 0x1f, R0 ;  /* 0x0000001fff037819 */ /* 0x000fe40000011400 */
[----:B------:R-:W-:Y:S02]  /*ceb0*/  LOP3.LUT R8, R8, 0xffffff8, RZ, 0xc0, !PT ;  /* 0x0ffffff808087812 */ /* 0x000fe400078ec0ff */
[----:B------:R-:W-:Y:S02]  /*cec0*/  LEA.HI R6, R2, R2, RZ, 0x1 ;  /* 0x0000000202067211 */ /* 0x000fe400078f08ff */
[----:B------:R-:W-:Y:S01]  /*ced0*/  LEA.HI R3, R3, R0, RZ, 0x2 ;  /* 0x0000000003037211 */ /* 0x000fe200078f10ff */
[----:B------:R-:W-:Y:S01]  /*cee0*/  IMAD.IADD R4, R4, 0x1, -R8 ;  /* 0x0000000104047824 */ /* 0x000fe200078e0a08 */
[----:B------:R-:W-:Y:S02]  /*cef0*/  LOP3.LUT R6, R6, 0x1ffffffe, RZ, 0xc0, !PT ;  /* 0x1ffffffe06067812 */ /* 0x000fe400078ec0ff */
[----:B------:R-:W-:Y:S01]  /*cf00*/  LOP3.LUT R9, R3, 0x7ffffffc, RZ, 0xc0, !PT ;  /* 0x7ffffffc03097812 */ /* 0x000fe200078ec0ff */
[----:B------:R-:W-:Y:S01]  /*cf10*/  IMAD.SHL.U32 R11, R4, 0x10, RZ ;  /* 0x00000010040b7824 */ /* 0x000fe200078e00ff */
[----:B---3--:R-:W-:Y:S01]  /*cf20*/  SHF.R.S32.HI R13, RZ, 0x2, R3 ;  /* 0x00000002ff0d7819 */ /* 0x008fe20000011403 */
[----:B------:R-:W-:-:S02]  /*cf30*/  IMAD.IADD R2, R2, 0x1, -R6 ;  /* 0x0000000102027824 */ /* 0x000fc400078e0a06 */
[----:B------:R-:W-:Y:S01]  /*cf40*/  IMAD.IADD R3, R0, 0x1, -R9 ;  /* 0x0000000100037824 */ /* 0x000fe200078e0a09 */
[----:B------:R-:W-:Y:S01]  /*cf50*/  STL [R1+0x7c], R11 ;  /* 0x00007c0b01007387 */ /* 0x000fe20000100800 */
[----:B------:R-:W-:Y:S02]  /*cf60*/  IMAD.SHL.U32 R6, R2, 0x8, RZ ;  /* 0x0000000802067824 */ /* 0x000fe400078e00ff */
[----:B------:R-:W-:Y:S01]  /*cf70*/  IMAD.IADD R0, R96, 0x1, R5 ;  /* 0x0000000160007824 */ /* 0x000fe200078e0205 */
[----:B------:R-:W-:Y:S01]  /*cf80*/  STL [R1+0x80], R13 ;  /* 0x0000800d01007387 */ /* 0x000fe20000100800 */
[----:B------:R-:W-:-:S03]  /*cf90*/  IMAD.SHL.U32 R246, R3, 0x2, RZ ;  /* 0x0000000203f67824 */ /* 0x000fc600078e00ff */
[----:B------:R1:W-:Y:S01]  /*cfa0*/  STL [R1+0x78], R6 ;  /* 0x0000780601007387 */ /* 0x0003e20000100800 */
[--C-:B------:R-:W-:Y:S02]  /*cfb0*/  IMAD.IADD R9, R0, 0x1, -R246.reuse ;  /* 0x0000000100097824 */ /* 0x100fe400078e0af6 */
[----:B-----5:R-:W-:Y:S02]  /*cfc0*/  IMAD R2, R10, 0x80, R13 ;  /* 0x000000800a027824 */ /* 0x020fe400078e020d */
[----:B------:R-:W-:-:S03]  /*cfd0*/  IMAD.IADD R10, R96, 0x1, -R246 ;  /* 0x00000001600a7824 */ /* 0x000fc600078e0af6 */
[----:B------:R-:W-:Y:S02]  /*cfe0*/  IADD3 R4, R6, R2, R11 ;  /* 0x0000000206047210 */ /* 0x000fe40007ffe00b */
[----:B------:R-:W-:-:S03]  /*cff0*/  IADD3 R2, -R246, 0x1, R0 ;  /* 0x00000001f6027810 */ /* 0x000fc60007ffe100 */
[----:B------:R-:W-:-:S04]  /*d000*/  @P0 IMAD.HI.U32 R3, R4, c[0x0][0x2c8], RZ ;  /* 0x0000b20004030a27 */ /* 0x000fc800078e00ff */
[----:B------:R-:W-:Y:S01]  /*d010*/  IMAD.IADD R2, R2, 0x1, -R240 ;  /* 0x0000000102027824 */ /* 0x000fe200078e0af0 */
[----:B------:R-:W-:-:S04]  /*d020*/  @P0 SHF.R.U32.HI R4, RZ, c[0x0][0x2cc], R3 ;  /* 0x0000b300ff040a19 */ /* 0x000fc80000011603 */
[C---:B------:R-:W-:Y:S02]  /*d030*/  IADD3 R8, R2.reuse, UR4, RZ ;  /* 0x0000000402087c10 */ /* 0x040fe4000fffe0ff */
[----:B-1----:R-:W-:Y:S01]  /*d040*/  IADD3 R6, R2, c[0x0][0x328], RZ ;  /* 0x0000ca0002067a10 */ /* 0x002fe20007ffe0ff */
[----:B------:R-:W-:Y:S05]  /*d050*/  BRA.DIV ~URZ, `(.L_x_2368) ;  /* 0x00012e327f007947 */ /* 0x000fea000b800000 */
[----:B------:R1:W2:Y:S02]  /*d060*/  SHFL.IDX PT, R3, R4, RZ, 0x1c1f ;  /* 0x001c1fff04037589 */ /* 0x0002a400000e0000 */
.L_x_2527:
[----:B------:R-:W-:Y:S01]  /*d070*/  IMAD.MOV.U32 R13, RZ, RZ, 0x1 ;  /* 0x00000001ff0d7424 */ /* 0x000fe200078e00ff */
[----:B------:R-:W-:Y:S01]  /*d080*/  LOP3.LUT R213, R213, 0xffffefff, RZ, 0xc0, !PT ;  /* 0xffffefffd5d57812 */ /* 0x000fe200078ec0ff */
[--C-:B--2---:R-:W-:Y:S02]  /*d090*/  IMAD.IADD R2, R6, 0x1, R3.reuse ;  /* 0x0000000106027824 */ /* 0x104fe400078e0203 */
[----:B------:R-:W-:Y:S01]  /*d0a0*/  IMAD.IADD R0, R8, 0x1, R3 ;  /* 0x0000000108007824 */ /* 0x000fe200078e0203 */
[----:B------:R-:W-:Y:S02]  /*d0b0*/  ISETP.LE.AND P0, PT, R13, c[0x0][0x32c], PT ;  /* 0x0000cb000d007a0c */ /* 0x000fe40003f03270 */
[----:B------:R-:W-:-:S11]  /*d0c0*/  IMNMX R2, R9, R2, PT ;  /* 0x0000000209027217 */ /* 0x000fd60003800200 */
[----:B------:R-:W-:Y:S01]  /*d0d0*/  @P0 LOP3.LUT R213, R213, 0x1000, RZ, 0xfc, !PT ;  /* 0x00001000d5d50812 */ /* 0x000fe200078efcff */
[----:B------:R-:W-:Y:S05]  /*d0e0*/  @!P0 BRA `(.L_x_2369) ;  /* 0x0000012000008947 */ /* 0x000fea0003800000 */
[----:B------:R-:W-:Y:S01]  /*d0f0*/  IADD3 R3, -R240, R5, R3 ;  /* 0x00000005f0037210 */ /* 0x000fe20007ffe103 */
[----:B------:R-:W-:Y:S03]  /*d100*/  BSSY B0, `(.L_x_2370) ;  /* 0x000000c000007945 */ /* 0x000fe60003800000 */
[----:B------:R-:W-:-:S13]  /*d110*/  ISETP.GT.AND P0, PT, R3, -0x1, PT ;  /* 0xffffffff0300780c */ /* 0x000fda0003f04270 */
[----:B------:R-:W-:Y:S05]  /*d120*/  @P0 BRA `(.L_x_2371) ;  /* 0x0000006000000947 */ /* 0x000fea0003800000 */
[----:B------:R-:W-:Y:S02]  /*d130*/  ISETP.NE.AND P0, PT, R13, c[0x0][0x32c], PT ;  /* 0x0000cb000d007a0c */ /* 0x000fe40003f05270 */
[----:B------:R-:W-:-:S11]  /*d140*/  LOP3.LUT R3, RZ, R3, RZ, 0x33, !PT ;  /* 0x00000003ff037212 */ /* 0x000fd600078e33ff */
[----:B------:R-:W-:-:S05]  /*d150*/  @P0 IMAD.HI.U32 R11, R3, c[0x0][0x330], RZ ;  /* 0x0000cc00030b0a27 */ /* 0x000fca00078e00ff */
[----:B------:R-:W-:-:S04]  /*d160*/  @P0 SHF.R.U32.HI R3, RZ, c[0x0][0x334], R11 ;  /* 0x0000cd00ff030a19 */ /* 0x000fc8000001160b */
[----:B------:R-:W-:Y:S01]  /*d170*/  LOP3.LUT R3, RZ, R3, RZ, 0x33, !PT ;  /* 0x00000003ff037212 */ /* 0x000fe200078e33ff */
[----:B------:R-:W-:Y:S05]  /*d180*/  BRA `(.L_x_2372) ;  /* 0x0000003000007947 */ /* 0x000fea0003800000 */
.L_x_2371:
[----:B------:R-:W-:-:S13]  /*d190*/  ISETP.NE.AND P0, PT, R13, c[0x0][0x32c], PT ;  /* 0x0000cb000d007a0c */ /* 0x000fda0003f05270 */
[----:B------:R-:W-:-:S05]  /*d1a0*/  @P0 IMAD.HI.U32 R11, R3, c[0x0][0x330], RZ ;  /* 0x0000cc00030b0a27 */ /* 0x000fca00078e00ff */
[----:B------:R-:W-:Y:S02]  /*d1b0*/  @P0 SHF.R.U32.HI R3, RZ, c[0x0][0x334], R11 ;  /* 0x0000cd00ff030a19 */ /* 0x000fe4000001160b */
.L_x_2372:
[----:B------:R-:W-:Y:S05]  /*d1c0*/  BSYNC B0 ;  /* 0x0000000000007941 */ /* 0x000fea0003800000 */
.L_x_2370:
[----:B------:R-:W-:-:S05]  /*d1d0*/  IMAD R3, R3, c[0x0][0x32c], R10 ;  /* 0x0000cb0003037a24 */ /* 0x000fca00078e020a */
[----:B------:R-:W-:Y:S02]  /*d1e0*/  IADD3 R11, R3, c[0x0][0x32c], RZ ;  /* 0x0000cb00030b7a10 */ /* 0x000fe40007ffe0ff */
[----:B------:R-:W-:Y:S02]  /*d1f0*/  IMNMX R0, R0, R3, !PT ;  /* 0x0000000300007217 */ /* 0x000fe40007800200 */
[----:B------:R-:W-:Y:S02]  /*d200*/  IMNMX R2, R2, R11, PT ;  /* 0x0000000b02027217 */ /* 0x000fe40003800200 */
.L_x_2369:
[C---:B------:R-:W-:Y:S02]  /*d210*/  ISETP.GE.AND P0, PT, R96.reuse, 0x2, PT ;  /* 0x000000026000780c */ /* 0x040fe40003f06270 */
[----:B------:R-:W-:Y:S02]  /*d220*/  LOP3.LUT R213, R213, 0xffffffdf, RZ, 0xc0, !PT ;  /* 0xffffffdfd5d57812 */ /* 0x000fe400078ec0ff */
[C---:B------:R-:W-:Y:S02]  /*d230*/  ISETP.GE.AND P1, PT, R96.reuse, 0x9, PT ;  /* 0x000000096000780c */ /* 0x040fe40003f26270 */
[----:B------:R-:W-:-:S02]  /*d240*/  ISETP.GE.AND P6, PT, R96, 0x11, PT ;  /* 0x000000116000780c */ /* 0x000fc40003fc6270 */
[C---:B------:R-:W-:Y:S02]  /*d250*/  ISETP.GE.AND P5, PT, R96.reuse, 0x12, PT ;  /* 0x000000126000780c */ /* 0x040fe40003fa6270 */
[C---:B------:R-:W-:Y:S02]  /*d260*/  ISETP.GE.AND P4, PT, R96.reuse, 0x19, PT ;  /* 0x000000196000780c */ /* 0x040fe40003f86270 */
[----:B------:R-:W-:Y:S02]  /*d270*/  ISETP.GE.AND P3, PT, R96, 0x1a, PT ;  /* 0x0000001a6000780c */ /* 0x000fe40003f66270 */
[----:B------:R-:W-:Y:S02]  /*d280*/  @P0 LOP3.LUT R213, R213, 0x20, RZ, 0xfc, !PT ;  /* 0x00000020d5d50812 */ /* 0x000fe400078efcff */
[----:B------:R-:W-:Y:S02]  /*d290*/  ISETP.GT.AND P0, PT, R0, 0x1, !P0 ;  /* 0x000000010000780c */ /* 0x000fe40004704270 */
[----:B------:R-:W-:-:S02]  /*d2a0*/  LOP3.LUT R213, R213, 0xfffffffd, RZ, 0xc0, !PT ;  /* 0xfffffffdd5d57812 */ /* 0x000fc400078ec0ff */
[----:B------:R-:W-:Y:S02]  /*d2b0*/  ISETP.LT.OR P0, PT, R2, 0x2, P0 ;  /* 0x000000020200780c */ /* 0x000fe40000701670 */
[----:B------:R-:W-:Y:S02]  /*d2c0*/  @P1 LOP3.LUT R213, R213, 0x2, RZ, 0xfc, !PT ;  /* 0x00000002d5d51812 */ /* 0x000fe400078efcff */
[----:B------:R-:W-:Y:S02]  /*d2d0*/  FSEL R20, R41, -INF , !P0 ;  /* 0xff80000029147808 */ /* 0x000fe40004000000 */
[----:B------:R-:W-:Y:S02]  /*d2e0*/  ISETP.GT.AND P0, PT, R0, 0x8, !P1 ;  /* 0x000000080000780c */ /* 0x000fe40004f04270 */
[----:B------:R-:W-:Y:S02]  /*d2f0*/  ISETP.GE.AND P1, PT, R96, 0xa, PT ;  /* 0x0000000a6000780c */ /* 0x000fe40003f26270 */
[----:B------:R-:W-:-:S02]  /*d300*/  ISETP.LT.OR P0, PT, R2, 0x9, P0 ;  /* 0x000000090200780c */ /* 0x000fc40000701670 */
[----:B------:R-:W-:Y:S02]  /*d310*/  ISETP.GE.AND P2, PT, R96, 0x21, PT ;  /* 0x000000216000780c */ /* 0x000fe40003f46270 */
[----:B------:R-:W-:Y:S02]  /*d320*/  FSEL R22, R52, -INF , !P0 ;  /* 0xff80000034167808 */ /* 0x000fe40004000000 */
[----:B------:R-:W-:Y:S02]  /*d330*/  ISETP.GT.AND P0, PT, R0, 0x9, !P1 ;  /* 0x000000090000780c */ /* 0x000fe40004f04270 */
[----:B------:R-:W-:Y:S02]  /*d340*/  LOP3.LUT R213, R213, 0xfffffffe, RZ, 0xc0, !PT ;  /* 0xfffffffed5d57812 */ /* 0x000fe400078ec0ff */
[----:B------:R-:W-:Y:S02]  /*d350*/  ISETP.LT.OR P0, PT, R2, 0xa, P0 ;  /* 0x0000000a0200780c */ /* 0x000fe40000701670 */
[----:B------:R-:W-:-:S02]  /*d360*/  @P1 LOP3.LUT R213, R213, 0x1, RZ, 0xfc, !PT ;  /* 0x00000001d5d51812 */ /* 0x000fc400078efcff */
[----:B------:R-:W-:Y:S02]  /*d370*/  FSEL R23, R53, -INF , !P0 ;  /* 0xff80000035177808 */ /* 0x000fe40004000000 */
[----:B------:R-:W-:Y:S02]  /*d380*/  ISETP.GT.AND P0, PT, R0, 0x10, !P6 ;  /* 0x000000100000780c */ /* 0x000fe40007704270 */
[----:B------:R-:W-:Y:S02]  /*d390*/  ISETP.GE.AND P1, PT, R96, 0x22, PT ;  /* 0x000000226000780c */ /* 0x000fe40003f26270 */
[----:B------:R-:W-:Y:S02]  /*d3a0*/  ISETP.LT.OR P0, PT, R2, 0x11, P0 ;  /* 0x000000110200780c */ /* 0x000fe40000701670 */
[----:B------:R-:W-:Y:S02]  /*d3b0*/  LOP3.LUT R213, R213, 0xfffffff7, RZ, 0xc0, !PT ;  /* 0xfffffff7d5d57812 */ /* 0x000fe400078ec0ff */
[----:B------:R-:W-:-:S02]  /*d3c0*/  FSEL R25, R36, -INF , !P0 ;  /* 0xff80000024197808 */ /* 0x000fc40004000000 */
        /* <DEDUP_REMOVED lines=29> */
[----:B------:R-:W-:-:S04]  /*d5a0*/  ISETP.GT.AND P0, PT, R0, 0x29, !P0 ;  /* 0x000000290000780c */ /* 0x000fc80004704270 */
[----:B------:R-:W-:-:S04]  /*d5b0*/  ISETP.LT.OR P0, PT, R2, 0x2a, P0 ;  /* 0x0000002a0200780c */ /* 0x000fc80000701670 */
[----:B------:R-:W-:Y:S01]  /*d5c0*/  FSEL R32, R45, -INF , !P0 ;  /* 0xff8000002d207808 */ /* 0x000fe20004000000 */
[----:B------:R-:W-:Y:S06]  /*d5d0*/  BRA.DIV ~URZ, `(.L_x_2373) ;  /* 0x000129227f007947 */ /* 0x000fec000b800000 */
[----:B------:R2:W3:Y:S02]  /*d5e0*/  SHFL.IDX PT, R3, R4, 0x1, 0x1c1f ;  /* 0x003c1f0004037f89 */ /* 0x0004e400000e0000 */
.L_x_2528:
[----:B------:R-:W-:Y:S01]  /*d5f0*/  ISETP.LE.AND P0, PT, R13, c[0x0][0x32c], PT ;  /* 0x0000cb000d007a0c */ /* 0x000fe20003f03270 */
[--C-:B---3--:R-:W-:Y:S02]  /*d600*/  IMAD.IADD R2, R6, 0x1, R3.reuse ;  /* 0x0000000106027824 */ /* 0x108fe400078e0203 */
[----:B------:R-:W-:-:S03]  /*d610*/  IMAD.IADD R0, R8, 0x1, R3 ;  /* 0x0000000108007824 */ /* 0x000fc600078e0203 */
[----:B------:R-:W-:-:S07]  /*d620*/  IMNMX R2, R9, R2, PT ;  /* 0x0000000209027217 */ /* 0x000fce0003800200 */
        /* <DEDUP_REMOVED lines=12> */
.L_x_2376:
[----:B-12---:R-:W-:-:S04]  /*d6f0*/  MOV R4, 0x1 ;  /* 0x0000000100047802 */ /* 0x006fc80000000f00 */
[----:B------:R-:W-:-:S13]  /*d700*/  ISETP.NE.AND P0, PT, R4, c[0x0][0x32c], PT ;  /* 0x0000cb0004007a0c */ /* 0x000fda0003f05270 */
[----:B------:R-:W-:-:S05]  /*d710*/  @P0 IMAD.HI.U32 R4, R3, c[0x0][0x330], RZ ;  /* 0x0000cc0003040a27 */ /* 0x000fca00078e00ff */
[----:B------:R-:W-:Y:S02]  /*d720*/  @P0 SHF.R.U32.HI R3, RZ, c[0x0][0x334], R4 ;  /* 0x0000cd00ff030a19 */ /* 0x000fe40000011604 */
.L_x_2377:
[----:B------:R-:W-:Y:S05]  /*d730*/  BSYNC B0 ;  /* 0x0000000000007941 */ /* 0x000fea0003800000 */
.L_x_2375:
[----:B------:R-:W-:-:S05]  /*d740*/  IMAD R3, R3, c[0x0][0x32c], R10 ;  /* 0x0000cb0003037a24 */ /* 0x000fca00078e020a */
[----:B------:R-:W-:Y:S02]  /*d750*/  IADD3 R4, R3, c[0x0][0x32c], RZ ;  /* 0x0000cb0003047a10 */ /* 0x000fe40007ffe0ff */
[----:B------:R-:W-:Y:S02]  /*d760*/  IMNMX R0, R0, R3, !PT ;  /* 0x0000000300007217 */ /* 0x000fe40007800200 */
[----:B------:R-:W-:Y:S02]  /*d770*/  IMNMX R2, R2, R4, PT ;  /* 0x0000000402027217 */ /* 0x000fe40003800200 */
.L_x_2374:
[----:B------:R-:W-:Y:S02]  /*d780*/  LOP3.LUT P0, RZ, R213, 0x2, RZ, 0xc0, !PT ;  /* 0x00000002d5ff7812 */ /* 0x000fe4000780c0ff */
[----:B------:R-:W-:Y:S02]  /*d790*/  FMNMX.FTZ R13, R18, R20, !PT ;  /* 0x00000014120d7209 */ /* 0x000fe40007810000 */
[----:B------:R-:W-:Y:S02]  /*d7a0*/  ISETP.GT.AND P0, PT, R0, 0x8, !P0 ;  /* 0x000000080000780c */ /* 0x000fe40004704270 */
[----:B------:R-:W-:-:S02]  /*d7b0*/  FMNMX.FTZ R13, R22, R13, !PT ;  /* 0x0000000d160d7209 */ /* 0x000fc40007810000 */
[----:B------:R-:W-:Y:S02]  /*d7c0*/  ISETP.LT.OR P0, PT, R2, 0x9, P0 ;  /* 0x000000090200780c */ /* 0x000fe40000701670 */
[----:B------:R-:W-:Y:S02]  /*d7d0*/  FMNMX.FTZ R13, R23, R13, !PT ;  /* 0x0000000d170d7209 */ /* 0x000fe40007810000 */
[----:B------:R-:W-:Y:S02]  /*d7e0*/  FSEL R9, R54, -INF , !P0 ;  /* 0xff80000036097808 */ /* 0x000fe40004000000 */
[----:B------:R-:W-:Y:S02]  /*d7f0*/  LOP3.LUT P0, RZ, R213, 0x1, RZ, 0xc0, !PT ;  /* 0x00000001d5ff7812 */ /* 0x000fe4000780c0ff */
[----:B------:R-:W-:Y:S02]  /*d800*/  FMNMX.FTZ R13, R25, R13, !PT ;  /* 0x0000000d190d7209 */ /* 0x000fe40007810000 */
[----:B------:R-:W-:-:S02]  /*d810*/  ISETP.GT.AND P0, PT, R0, 0x9, !P0 ;  /* 0x000000090000780c */ /* 0x000fc40004704270 */
[----:B------:R-:W-:Y:S02]  /*d820*/  FMNMX.FTZ R13, R26, R13, !PT ;  /* 0x0000000d1a0d7209 */ /* 0x000fe40007810000 */
[----:B------:R-:W-:Y:S02]  /*d830*/  ISETP.LT.OR P0, PT, R2, 0xa, P0 ;  /* 0x0000000a0200780c */ /* 0x000fe40000701670 */
[----:B------:R-:W-:Y:S02]  /*d840*/  FMNMX.FTZ R13, R27, R13, !PT ;  /* 0x0000000d1b0d7209 */ /* 0x000fe40007810000 */
[----:B------:R-:W-:Y:S02]  /*d850*/  FSEL R11, R55, -INF , !P0 ;  /* 0xff800000370b7808 */ /* 0x000fe40004000000 */
[----:B------:R-:W-:Y:S02]  /*d860*/  ISETP.GT.AND P0, PT, R0, 0x10, !P6 ;  /* 0x000000100000780c */ /* 0x000fe40007704270 */
[----:B------:R-:W-:-:S02]  /*d870*/  LOP3.LUT P6, RZ, R213, 0x10, RZ, 0xc0, !PT ;  /* 0x00000010d5ff7812 */ /* 0x000fc400078cc0ff */
[----:B------:R-:W-:Y:S02]  /*d880*/  ISETP.LT.OR P0, PT, R2, 0x11, P0 ;  /* 0x000000110200780c */ /* 0x000fe40000701670 */
[----:B------:R-:W-:Y:S02]  /*d890*/  FMNMX.FTZ R13, R28, R13, !PT ;  /* 0x0000000d1c0d7209 */ /* 0x000fe40007810000 */
[----:B------:R-:W-:Y:S02]  /*d8a0*/  FSEL R14, R38, -INF , !P0 ;  /* 0xff800000260e7808 */ /* 0x000fe40004000000 */
[----:B------:R-:W-:Y:S02]  /*d8b0*/  ISETP.GT.AND P0, PT, R0, 0x11, !P5 ;  /* 0x000000110000780c */ /* 0x000fe40006f04270 */
[----:B------:R-:W-:Y:S02]  /*d8c0*/  LOP3.LUT P5, RZ, R213, 0x8, RZ, 0xc0, !PT ;  /* 0x00000008d5ff7812 */ /* 0x000fe400078ac0ff */
[----:B------:R-:W-:-:S02]  /*d8d0*/  ISETP.LT.OR P0, PT, R2, 0x12, P0 ;  /* 0x000000120200780c */ /* 0x000fc40000701670 */
[----:B------:R-:W-:Y:S02]  /*d8e0*/  FMNMX.FTZ R13, R29, R13, !PT ;  /* 0x0000000d1d0d7209 */ /* 0x000fe40007810000 */
[----:B------:R-:W-:Y:S02]  /*d8f0*/  FSEL R16, R39, -INF , !P0 ;  /* 0xff80000027107808 */ /* 0x000fe40004000000 */
[----:B------:R-:W-:Y:S02]  /*d900*/  ISETP.GT.AND P0, PT, R0, 0x18, !P4 ;  /* 0x000000180000780c */ /* 0x000fe40006704270 */
[----:B------:R-:W-:Y:S02]  /*d910*/  LOP3.LUT P4, RZ, R213, 0x4, RZ, 0xc0, !PT ;  /* 0x00000004d5ff7812 */ /* 0x000fe4000788c0ff */
[----:B------:R-:W-:Y:S02]  /*d920*/  ISETP.LT.OR P0, PT, R2, 0x19, P0 ;  /* 0x000000190200780c */ /* 0x000fe40000701670 */
[----:B------:R-:W-:-:S02]  /*d930*/  FMNMX.FTZ R13, R31, R13, !PT ;  /* 0x0000000d1f0d7209 */ /* 0x000fc40007810000 */
[----:B------:R-:W-:Y:S02]  /*d940*/  FSEL R17, R50, -INF , !P0 ;  /* 0xff80000032117808 */ /* 0x000fe40004000000 */
[----:B------:R-:W-:Y:S02]  /*d950*/  ISETP.GT.AND P0, PT, R0, 0x19, !P3 ;  /* 0x000000190000780c */ /* 0x000fe40005f04270 */
[----:B------:R-:W-:Y:S02]  /*d960*/  LOP3.LUT P3, RZ, R213, 0x20, RZ, 0xc0, !PT ;  /* 0x00000020d5ff7812 */ /* 0x000fe4000786c0ff */
[----:B------:R-:W-:Y:S02]  /*d970*/  ISETP.LT.OR P0, PT, R2, 0x1a, P0 ;  /* 0x0000001a0200780c */ /* 0x000fe40000701670 */
[----:B------:R-:W-:Y:S02]  /*d980*/  FMNMX.FTZ R13, R33, R13, !PT ;  /* 0x0000000d210d7209 */ /* 0x000fe40007810000 */
[----:B------:R-:W-:-:S02]  /*d990*/  FSEL R19, R51, -INF , !P0 ;  /* 0xff80000033137808 */ /* 0x000fc40004000000 */
[----:B------:R-:W-:Y:S02]  /*d9a0*/  ISETP.GT.AND P0, PT, R0, 0x20, !P2 ;  /* 0x000000200000780c */ /* 0x000fe40005704270 */
[----:B------:R-:W-:Y:S02]  /*d9b0*/  FMNMX.FTZ R13, R32, R13, !PT ;  /* 0x0000000d200d7209 */ /* 0x000fe40007810000 */
        /* <DEDUP_REMOVED lines=8> */
[----:B------:R-:W-:-:S04]  /*da40*/  ISETP.GT.AND P0, PT, R0, RZ, !P4 ;  /* 0x000000ff0000720c */ /* 0x000fc80006704270 */
[----:B------:R-:W-:-:S04]  /*da50*/  ISETP.LT.OR P0, PT, R2, 0x1, P0 ;  /* 0x000000010200780c */ /* 0x000fc80000701670 */
[----:B-12---:R-:W-:Y:S02]  /*da60*/  FSEL R4, R42, -INF , !P0 ;  /* 0xff8000002a047808 */ /* 0x006fe40004000000 */
[----:B------:R-:W-:Y:S02]  /*da70*/  ISETP.GT.AND P0, PT, R0, 0x28, !P5 ;  /* 0x000000280000780c */ /* 0x000fe40006f04270 */
[----:B------:R-:W-:Y:S02]  /*da80*/  FMNMX.FTZ R6, R4, R8, !PT ;  /* 0x0000000804067209 */ /* 0x000fe40007810000 */
[----:B------:R-:W-:Y:S02]  /*da90*/  ISETP.LT.OR P0, PT, R2, 0x29, P0 ;  /* 0x000000290200780c */ /* 0x000fe40000701670 */
[----:B------:R-:W-:Y:S02]  /*daa0*/  FMNMX.FTZ R6, R9, R6, !PT ;  /* 0x0000000609067209 */ /* 0x000fe40007810000 */
[----:B------:R-:W-:-:S02]  /*dab0*/  FSEL R30, R46, -INF , !P0 ;  /* 0xff8000002e1e7808 */ /* 0x000fc40004000000 */
[----:B------:R-:W-:Y:S02]  /*dac0*/  FMNMX.FTZ R6, R11, R6, !PT ;  /* 0x000000060b067209 */ /* 0x000fe40007810000 */
[----:B------:R-:W-:Y:S02]  /*dad0*/  ISETP.GT.AND P0, PT, R0, 0x29, !P6 ;  /* 0x000000290000780c */ /* 0x000fe40007704270 */
        /* <DEDUP_REMOVED lines=9> */
[----:B------:R-:W-:Y:S01]  /*db70*/  FMNMX.FTZ R6, R10, R6, !PT ;  /* 0x000000060a067209 */ /* 0x000fe20007810000 */
[----:B------:R-:W-:Y:S05]  /*db80*/  BRA.DIV ~URZ, `(.L_x_2378) ;  /* 0x000123e27f007947 */ /* 0x000fea000b800000 */
[----:B------:R1:W2:Y:S02]  /*db90*/  SHFL.BFLY PT, R172, R13, 0x2, 0x1f ;  /* 0x0c401f000dac7f89 */ /* 0x0002a400000e0000 */
.L_x_2529:
[----:B-12---:R-:W-:Y:S01]  /*dba0*/  FMNMX.FTZ R13, R13, R172, !PT ;  /* 0x000000ac0d0d7209 */ /* 0x006fe20007810000 */
[----:B------:R-:W-:Y:S05]  /*dbb0*/  BRA.DIV ~URZ, `(.L_x_2379) ;  /* 0x000124027f007947 */ /* 0x000fea000b800000 */
[----:B------:R-:W1:Y:S04]  /*dbc0*/  SHFL.BFLY PT, R0, R6, 0x2, 0x1f ;  /* 0x0c401f0006007f89 */ /* 0x000e6800000e0000 */
[----:B------:R-:W2:Y:S01]  /*dbd0*/  SHFL.BFLY PT, R2, R13, 0x1, 0x1f ;  /* 0x0c201f000d027f89 */ /* 0x000ea200000e0000 */
[----:B-1----:R-:W-:Y:S02]  /*dbe0*/  FMNMX.FTZ R6, R6, R0, !PT ;  /* 0x0000000006067209 */ /* 0x002fe40007810000 */
[----:B--2---:R-:W-:-:S03]  /*dbf0*/  FMNMX.FTZ R13, R13, R2, !PT ;  /* 0x000000020d0d7209 */ /* 0x004fc60007810000 */
[----:B------:R1:W2:Y:S04]  /*dc00*/  SHFL.BFLY PT, R172, R6, 0x1, 0x1f ;  /* 0x0c201f0006ac7f89 */ /* 0x0002a800000e0000 */
.L_x_2530:
[C---:B------:R-:W-:Y:S01]  /*dc10*/  FMUL.FTZ R0, R13.reuse, c[0x0][0x2d0] ;  /* 0x0000b4000d007a20 */ /* 0x040fe20000410000 */
[----:B------:R-:W-:Y:S01]  /*dc20*/  FSETP.NEU.FTZ.AND P0, PT, R13, -INF , PT ;  /* 0xff8000000d00780b */ /* 0x000fe20003f1d000 */
[----:B------:R-:W-:Y:S01]  /*dc30*/  WARPSYNC 0xffffffff ;  /* 0xffffffff00007948 */ /* 0x000fe20003800000 */
[----:B-12---:R-:W-:Y:S02]  /*dc40*/  FMNMX.FTZ R6, R172, R6, !PT ;  /* 0x00000006ac067209 */ /* 0x006fe40007810000 */
[----:B------:R-:W-:Y:S02]  /*dc50*/  FSEL R0, R0, RZ, P0 ;  /* 0x000000ff00007208 */ /* 0x000fe40000000000 */
[C---:B------:R-:W-:Y:S01]  /*dc60*/  FSETP.NEU.FTZ.AND P0, PT, R6.reuse, -INF , PT ;  /* 0xff8000000600780b */ /* 0x040fe20003f1d000 */
[----:B------:R-:W-:Y:S02]  /*dc70*/  FMUL.FTZ R3, R6, c[0x0][0x2d0] ;  /* 0x0000b40006037a20 */ /* 0x000fe40000410000 */
[----:B------:R-:W-:-:S04]  /*dc80*/  FFMA.FTZ R2, R18, c[0x0][0x2d0], -R0 ;  /* 0x0000b40012027a23 */ /* 0x000fc80000010800 */
[----:B------:R1:W-:Y:S02]  /*dc90*/  MUFU.EX2 R40, R2 ;  /* 0x0000000200287308 */ /* 0x0003e40000000800 */
[----:B-1----:R-:W-:-:S06]  /*dca0*/  FFMA.FTZ R2, R20, c[0x0][0x2d0], -R0 ;  /* 0x0000b40014027a23 */ /* 0x002fcc0000010800 */
[----:B------:R1:W2:Y:S02]  /*dcb0*/  MUFU.EX2 R38, R2 ;  /* 0x0000000200267308 */ /* 0x0002a40000000800 */
[----:B-1----:R-:W-:-:S06]  /*dcc0*/  FFMA.FTZ R2, R22, c[0x0][0x2d0], -R0 ;  /* 0x0000b40016027a23 */ /* 0x002fcc0000010800 */
[----:B------:R1:W3:Y:S02]  /*dcd0*/  MUFU.EX2 R39, R2 ;  /* 0x0000000200277308 */ /* 0x0002e40000000800 */
[----:B-1----:R-:W-:-:S06]  /*dce0*/  FFMA.FTZ R2, R23, c[0x0][0x2d0], -R0 ;  /* 0x0000b40017027a23 */ /* 0x002fcc0000010800 */
[----:B------:R1:W4:Y:S02]  /*dcf0*/  MUFU.EX2 R18, R2 ;  /* 0x0000000200127308 */ /* 0x0003240000000800 */
[----:B-1----:R-:W-:-:S06]  /*dd00*/  FFMA.FTZ R2, R25, c[0x0][0x2d0], -R0 ;  /* 0x0000b40019027a23 */ /* 0x002fcc0000010800 */
[----:B------:R1:W5:Y:S02]  /*dd10*/  MUFU.EX2 R37, R2 ;  /* 0x0000000200257308 */ /* 0x0003640000000800 */
[----:B-1----:R-:W-:-:S06]  /*dd20*/  FFMA.FTZ R2, R26, c[0x0][0x2d0], -R0 ;  /* 0x0000b4001a027a23 */ /* 0x002fcc0000010800 */
[----:B------:R1:W1:Y:S02]  /*dd30*/  MUFU.EX2 R35, R2 ;  /* 0x0000000200237308 */ /* 0x0002640000000800 */
[----:B-1----:R-:W-:-:S06]  /*dd40*/  FFMA.FTZ R2, R27, c[0x0][0x2d0], -R0 ;  /* 0x0000b4001b027a23 */ /* 0x002fcc0000010800 */
[----:B------:R1:W-:Y:S02]  /*dd50*/  MUFU.EX2 R36, R2 ;  /* 0x0000000200247308 */ /* 0x0003e40000000800 */
        /* <DEDUP_REMOVED lines=8> */
[----:B-1----:R-:W-:Y:S01]  /*dde0*/  FFMA.FTZ R2, R32, c[0x0][0x2d0], -R0 ;  /* 0x0000b40020027a23 */ /* 0x002fe20000010800 */
[----:B------:R-:W-:Y:S01]  /*ddf0*/  FSEL R0, R3, RZ, P0 ;  /* 0x000000ff03007208 */ /* 0x000fe20000000000 */
[----:B--2---:R-:W-:-:S04]  /*de00*/  FADD.FTZ R3, R40, R38 ;  /* 0x0000002628037221 */ /* 0x004fc80000010000 */
[----:B------:R1:W-:Y:S01]  /*de10*/  MUFU.EX2 R138, R2 ;  /* 0x00000002008a7308 */ /* 0x0003e20000000800 */
[----:B---3--:R-:W-:-:S04]  /*de20*/  FADD.FTZ R3, R39, R3 ;  /* 0x0000000327037221 */ /* 0x008fc80000010000 */
[C---:B----4-:R-:W-:Y:S01]  /*de30*/  FADD.FTZ R3, R18.reuse, R3 ;  /* 0x0000000312037221 */ /* 0x050fe20000010000 */
[----:B------:R-:W-:-:S03]  /*de40*/  F2FP.BF16.PACK_AB R18, R18, R39 ;  /* 0x000000271212723e */ /* 0x000fc600000010ff */
[----:B-----5:R-:W-:Y:S02]  /*de50*/  FADD.FTZ R3, R37, R3 ;  /* 0x0000000325037221 */ /* 0x020fe40000010000 */
[----:B-1----:R-:W-:-:S04]  /*de60*/  FFMA.FTZ R2, R4, c[0x0][0x2d0], -R0 ;  /* 0x0000b40004027a23 */ /* 0x002fc80000010800 */
[----:B------:R1:W-:Y:S02]  /*de70*/  MUFU.EX2 R27, R2 ;  /* 0x00000002001b7308 */ /* 0x0003e40000000800 */
[----:B-1----:R-:W-:Y:S01]  /*de80*/  FFMA.FTZ R2, R8, c[0x0][0x2d0], -R0 ;  /* 0x0000b40008027a23 */ /* 0x002fe20000010800 */
[----:B------:R-:W-:-:S05]  /*de90*/  F2FP.BF16.PACK_AB R8, R35, R37 ;  /* 0x000000252308723e */ /* 0x000fca00000010ff */
[----:B------:R1:W2:Y:S02]  /*dea0*/  MUFU.EX2 R26, R2 ;  /* 0x00000002001a7308 */ /* 0x0002a40000000800 */
[----:B-1----:R-:W-:Y:S02]  /*deb0*/  FFMA.FTZ R2, R9, c[0x0][0x2d0], -R0 ;  /* 0x0000b40009027a23 */ /* 0x002fe40000010800 */
[----:B--2---:R-:W-:-:S04]  /*dec0*/  FADD.FTZ R4, R27, R26 ;  /* 0x0000001a1b047221 */ /* 0x004fc80000010000 */
[----:B------:R1:W2:Y:S02]  /*ded0*/  MUFU.EX2 R25, R2 ;  /* 0x0000000200197308 */ /* 0x0002a40000000800 */
[----:B-1----:R-:W-:Y:S02]  /*dee0*/  FFMA.FTZ R2, R11, c[0x0][0x2d0], -R0 ;  /* 0x0000b4000b027a23 */ /* 0x002fe40000010800 */
[----:B--2---:R-:W-:-:S04]  /*def0*/  FADD.FTZ R4, R25, R4 ;  /* 0x0000000419047221 */ /* 0x004fc80000010000 */
[----:B------:R1:W2:Y:S02]  /*df00*/  MUFU.EX2 R23, R2 ;  /* 0x0000000200177308 */ /* 0x0002a40000000800 */
[----:B-1----:R-:W-:Y:S02]  /*df10*/  FFMA.FTZ R2, R14, c[0x0][0x2d0], -R0 ;  /* 0x0000b4000e027a23 */ /* 0x002fe40000010800 */
[----:B--2---:R-:W-:-:S04]  /*df20*/  FADD.FTZ R4, R23, R4 ;  /* 0x0000000417047221 */ /* 0x004fc80000010000 */
[----:B------:R1:W2:Y:S02]  /*df30*/  MUFU.EX2 R22, R2 ;  /* 0x0000000200167308 */ /* 0x0002a40000000800 */
[----:B-1----:R-:W-:Y:S01]  /*df40*/  FFMA.FTZ R2, R16, c[0x0][0x2d0], -R0 ;  /* 0x0000b40010027a23 */ /* 0x002fe20000010800 */
[----:B------:R-:W-:Y:S01]  /*df50*/  F2FP.BF16.PACK_AB R16, R38, R40 ;  /* 0x000000282610723e */ /* 0x000fe200000010ff */
[----:B--2---:R-:W-:-:S04]  /*df60*/  FADD.FTZ R4, R22, R4 ;  /* 0x0000000416047221 */ /* 0x004fc80000010000 */
[----:B------:R1:W2:Y:S02]  /*df70*/  MUFU.EX2 R9, R2 ;  /* 0x0000000200097308 */ /* 0x0002a40000000800 */
[----:B-1----:R-:W-:Y:S01]  /*df80*/  FFMA.FTZ R2, R17, c[0x0][0x2d0], -R0 ;  /* 0x0000b40011027a23 */ /* 0x002fe20000010800 */
[----:B------:R-:W-:-:S05]  /*df90*/  F2FP.BF16.PACK_AB R17, R26, R27 ;  /* 0x0000001b1a11723e */ /* 0x000fca00000010ff */
[----:B------:R1:W3:Y:S02]  /*dfa0*/  MUFU.EX2 R20, R2 ;  /* 0x0000000200147308 */ /* 0x0002e40000000800 */
[----:B-1----:R-:W-:Y:S01]  /*dfb0*/  FFMA.FTZ R2, R19, c[0x0][0x2d0], -R0 ;  /* 0x0000b40013027a23 */ /* 0x002fe20000010800 */
[----:B------:R-:W-:-:S05]  /*dfc0*/  F2FP.BF16.PACK_AB R19, R23, R25 ;  /* 0x000000191713723e */ /* 0x000fca00000010ff */
[----:B------:R1:W4:Y:S02]  /*dfd0*/  MUFU.EX2 R11, R2 ;  /* 0x00000002000b7308 */ /* 0x0003240000000800 */
[----:B-1----:R-:W-:-:S06]  /*dfe0*/  FFMA.FTZ R2, R21, c[0x0][0x2d0], -R0 ;  /* 0x0000b40015027a23 */ /* 0x002fcc0000010800 */
[----:B------:R1:W5:Y:S02]  /*dff0*/  MUFU.EX2 R14, R2 ;  /* 0x00000002000e7308 */ /* 0x0003640000000800 */
[----:B-1----:R-:W-:-:S06]  /*e000*/  FFMA.FTZ R2, R24, c[0x0][0x2d0], -R0 ;  /* 0x0000b40018027a23 */ /* 0x002fcc0000010800 */
[----:B------:R1:W1:Y:S02]  /*e010*/  MUFU.EX2 R137, R2 ;  /* 0x0000000200897308 */ /* 0x0002640000000800 */
[----:B-1----:R-:W-:Y:S02]  /*e020*/  FADD.FTZ R2, R35, R3 ;  /* 0x0000000323027221 */ /* 0x002fe40000010000 */
[----:B------:R-:W-:Y:S02]  /*e030*/  FFMA.FTZ R3, R30, c[0x0][0x2d0], -R0 ;  /* 0x0000b4001e037a23 */ /* 0x000fe40000010800 */
[----:B------:R-:W-:Y:S02]  /*e040*/  FADD.FTZ R2, R36, R2 ;  /* 0x0000000224027221 */ /* 0x000fe40000010000 */
[----:B------:R2:W1:Y:S02]  /*e050*/  MUFU.EX2 R139, R3 ;  /* 0x00000003008b7308 */ /* 0x0004640000000800 */
[----:B------:R-:W-:-:S02]  /*e060*/  FADD.FTZ R2, R34, R2 ;  /* 0x0000000222027221 */ /* 0x000fc40000010000 */
[C---:B--2---:R-:W-:Y:S01]  /*e070*/  FADD.FTZ R3, R9.reuse, R4 ;  /* 0x0000000409037221 */ /* 0x044fe20000010000 */
[----:B------:R-:W-:Y:S01]  /*e080*/  F2FP.BF16.PACK_AB R9, R9, R22 ;  /* 0x000000160909723e */ /* 0x000fe200000010ff */
[----:B------:R-:W-:Y:S01]  /*e090*/  FFMA.FTZ R4, R10, c[0x0][0x2d0], -R0 ;  /* 0x0000b4000a047a23 */ /* 0x000fe20000010800 */
[----:B------:R-:W-:Y:S01]  /*e0a0*/  F2FP.BF16.PACK_AB R10, R34, R36 ;  /* 0x00000024220a723e */ /* 0x000fe200000010ff */
[----:B---3--:R-:W-:Y:S02]  /*e0b0*/  FADD.FTZ R3, R20, R3 ;  /* 0x0000000314037221 */ /* 0x008fe40000010000 */
[----:B------:R-:W-:Y:S02]  /*e0c0*/  FADD.FTZ R0, R29, R2 ;  /* 0x000000021d007221 */ /* 0x000fe40000010000 */
[----:B------:R-:W2:Y:S01]  /*e0d0*/  MUFU.EX2 R4, R4 ;  /* 0x0000000400047308 */ /* 0x000ea20000000800 */
[C---:B----4-:R-:W-:Y:S01]  /*e0e0*/  FADD.FTZ R3, R11.reuse, R3 ;  /* 0x000000030b037221 */ /* 0x050fe20000010000 */
[----:B------:R-:W-:Y:S01]  /*e0f0*/  F2FP.BF16.PACK_AB R11, R11, R20 ;  /* 0x000000140b0b723e */ /* 0x000fe200000010ff */
[C---:B------:R-:W-:Y:S01]  /*e100*/  FADD.FTZ R0, R136.reuse, R0 ;  /* 0x0000000088007221 */ /* 0x040fe20000010000 */
[----:B------:R-:W-:Y:S01]  /*e110*/  F2FP.BF16.PACK_AB R136, R136, R29 ;  /* 0x0000001d8888723e */ /* 0x000fe200000010ff */
[----:B-----5:R-:W-:-:S02]  /*e120*/  FADD.FTZ R3, R14, R3 ;  /* 0x000000030e037221 */ /* 0x020fc40000010000 */
[----:B------:R-:W-:Y:S02]  /*e130*/  FADD.FTZ R0, R28, R0 ;  /* 0x000000001c007221 */ /* 0x000fe40000010000 */
[C---:B------:R-:W-:Y:S01]  /*e140*/  FADD.FTZ R3, R137.reuse, R3 ;  /* 0x0000000389037221 */ /* 0x040fe20000010000 */
[----:B------:R-:W-:Y:S01]  /*e150*/  F2FP.BF16.PACK_AB R137, R137, R14 ;  /* 0x0000000e8989723e */ /* 0x000fe200000010ff */
[C---:B------:R-:W-:Y:S01]  /*e160*/  FADD.FTZ R234, R138.reuse, R0 ;  /* 0x000000008aea7221 */ /* 0x040fe20000010000 */
[----:B------:R-:W-:Y:S01]  /*e170*/  F2FP.BF16.PACK_AB R138, R138, R28 ;  /* 0x0000001c8a8a723e */ /* 0x000fe200000010ff */
[----:B-1----:R-:W-:Y:S01]  /*e180*/  FADD.FTZ R3, R139, R3 ;  /* 0x000000038b037221 */ /* 0x002fe20000010000 */
[----:B--2---:R-:W-:-:S03]  /*e190*/  F2FP.BF16.PACK_AB R139, R4, R139 ;  /* 0x0000008b048b723e */ /* 0x004fc600000010ff */
[----:B------:R-:W-:Y:S02]  /*e1a0*/  FADD.FTZ R233, R4, R3 ;  /* 0x0000000304e97221 */ /* 0x000fe40000010000 */
[----:B------:R-:W1:Y:S04]  /*e1b0*/  LDSM.16.MT88.4 R20, [R193] ;  /* 0x00000000c114783b */ /* 0x000e680000004200 */
[----:B------:R-:W2:Y:S04]  /*e1c0*/  LDSM.16.MT88.4 R32, [R194] ;  /* 0x00000000c220783b */ /* 0x000ea80000004200 */
[----:B------:R-:W-:Y:S04]  /*e1d0*/  LDSM.16.MT88.4 R48, [R194+0x800] ;  /* 0x00080000c230783b */ /* 0x000fe80000004200 */
[----:B------:R-:W3:Y:S04]  /*e1e0*/  LDSM.16.MT88.4 R36, [R193+0x800] ;  /* 0x00080000c124783b */ /* 0x000ee80000004200 */
[----:B------:R-:W4:Y:S04]  /*e1f0*/  LDSM.16.MT88.4 R40, [R196] ;  /* 0x00000000c428783b */ /* 0x000f280000004200 */
[----:B------:R-:W5:Y:S04]  /*e200*/  LDSM.16.MT88.4 R52, [R195] ;  /* 0x00000000c334783b */ /* 0x000f680000004200 */
[----:B------:R-:W-:Y:S04]  /*e210*/  LDSM.16.MT88.4 R60, [R195+0x800] ;  /* 0x00080000c33c783b */ /* 0x000fe80000004200 */
[----:B------:R-:W-:Y:S04]  /*e220*/  LDSM.16.MT88.4 R44, [R193+0x1800] ;  /* 0x00180000c12c783b */ /* 0x000fe80000004200 */
[----:B------:R-:W-:Y:S04]  /*e230*/  LDSM.16.MT88.4 R64, [R194+0x2000] ;  /* 0x00200000c240783b */ /* 0x000fe80000004200 */
[----:B------:R-:W-:Y:S01]  /*e240*/  LDSM.16.MT88.4 R72, [R193+0x3000] ;  /* 0x00300000c148783b */ /* 0x000fe20000004200 */
[C---:B-1----:R-:W-:Y:S03]  /*e250*/  HMMA.16816.F32.BF16 R28, R16.reuse, R20, RZ ;  /* 0x00000014101c723c */ /* 0x042fe600000418ff */
[----:B------:R-:W-:Y:S04]  /*e260*/  LDSM.16.MT88.4 R68, [R196+0x2000] ;  /* 0x00200000c444783b */ /* 0x000fe80000004200 */
[----:B------:R-:W-:Y:S01]  /*e270*/  LDSM.16.MT88.4 R76, [R194+0x3000] ;  /* 0x00300000c24c783b */ /* 0x000fe20000004200 */
[C---:B------:R-:W-:Y:S03]  /*e280*/  HMMA.16816.F32.BF16 R24, R16.reuse, R22, RZ ;  /* 0x000000161018723c */ /* 0x040fe600000418ff */
[----:B------:R-:W-:Y:S04]  /*e290*/  LDSM.16.MT88.4 R80, [R194+0x3800] ;  /* 0x00380000c250783b */ /* 0x000fe80000004200 */
[----:B------:R-:W-:Y:S01]  /*e2a0*/  LDSM.16.MT88.4 R84, [R195+0x3000] ;  /* 0x00300000c354783b */ /* 0x000fe20000004200 */
[----:B--2---:R-:W-:Y:S03]  /*e2b0*/  HMMA.16816.F32.BF16 R20, R16, R32, RZ ;  /* 0x000000201014723c */ /* 0x004fe600000418ff */
[----:B------:R-:W-:Y:S04]  /*e2c0*/  LDSM.16.MT88.4 R164, [R193+0x1000] ;  /* 0x00100000c1a4783b */ /* 0x000fe80000004200 */
[----:B------:R-:W-:Y:S01]  /*e2d0*/  LDSM.16.MT88.4 R156, [R194+0x1000] ;  /* 0x00100000c29c783b */ /* 0x000fe20000004200 */
[C---:B---3--:R-:W-:Y:S08]  /*e2e0*/  HMMA.16816.F32.BF16 R168, R8.reuse, R36, R28 ;  /* 0x0000002408a8723c */ /* 0x048ff0000004181c */
[C---:B------:R-:W-:Y:S01]  /*e2f0*/  HMMA.16816.F32.BF16 R148, R8.reuse, R38, R24 ;  /* 0x000000260894723c */ /* 0x040fe20000041818 */
[----:B------:R-:W1:Y:S07]  /*e300*/  LDSM.16.MT88.4 R36, [R196+0x800] ;  /* 0x00080000c424783b */ /* 0x000e6e0000004200 */
[----:B------:R-:W-:Y:S08]  /*e310*/  HMMA.16816.F32.BF16 R160, R8, R48, R20 ;  /* 0x0000003008a0723c */ /* 0x000ff00000041814 */
[C---:B------:R-:W-:Y:S01]  /*e320*/  HMMA.16816.F32.BF16 R20, R16.reuse, R34, RZ ;  /* 0x000000221014723c */ /* 0x040fe200000418ff */
[----:B------:R-:W-:Y:S07]  /*e330*/  LDSM.16.MT88.4 R32, [R196+0x1800] ;  /* 0x00180000c420783b */ /* 0x000fee0000004200 */
[C---:B----4-:R-:W-:Y:S08]  /*e340*/  HMMA.16816.F32.BF16 R28, R16.reuse, R40, RZ ;  /* 0x00000028101c723c */ /* 0x050ff000000418ff */
[----:B------:R-:W-:Y:S01]  /*e350*/  HMMA.16816.F32.BF16 R24, R16, R42, RZ ;  /* 0x0000002a1018723c */ /* 0x000fe200000418ff */
[----:B------:R-:W2:Y:S07]  /*e360*/  LDSM.16.MT88.4 R40, [R193+0x2000] ;  /* 0x00200000c128783b */ /* 0x000eae0000004200 */
[----:B------:R-:W-:Y:S01]  /*e370*/  HMMA.16816.F32.BF16 R56, R8, R50, R20 ;  /* 0x000000320838723c */ /* 0x000fe20000041814 */
[----:B------:R-:W-:Y:S07]  /*e380*/  LDSM.16.MT88.4 R48, [R193+0x3800] ;  /* 0x00380000c130783b */ /* 0x000fee0000004200 */
[----:B-----5:R-:W-:Y:S08]  /*e390*/  HMMA.16816.F32.BF16 R20, R16, R52, RZ ;  /* 0x000000341014723c */ /* 0x020ff000000418ff */
[----:B-1----:R-:W-:Y:S08]  /*e3a0*/  HMMA.16816.F32.BF16 R152, R8, R36, R28 ;  /* 0x000000240898723c */ /* 0x002ff0000004181c */
[----:B------:R-:W-:Y:S01]  /*e3b0*/  HMMA.16816.F32.BF16 R28, R16, R54, RZ ;  /* 0x00000036101c723c */ /* 0x000fe200000418ff */
[----:B------:R-:W-:Y:S01]  /*e3c0*/  IMAD.MOV.U32 R4, RZ, RZ, R56 ;  /* 0x000000ffff047224 */ /* 0x000fe200078e0038 */
[----:B------:R-:W-:Y:S01]  /*e3d0*/  MOV R2, R58 ;  /* 0x0000003a00027202 */ /* 0x000fe20000000f00 */
[----:B------:R-:W-:Y:S01]  /*e3e0*/  IMAD.MOV.U32 R3, RZ, RZ, R57 ;  /* 0x000000ffff037224 */ /* 0x000fe200078e0039 */
[----:B------:R-:W-:Y:S01]  /*e3f0*/  LDSM.16.MT88.4 R52, [R195+0x2000] ;  /* 0x00200000c334783b */ /* 0x000fe20000004200 */
[----:B------:R-:W-:-:S03]  /*e400*/  IMAD.MOV.U32 R0, RZ, RZ, R59 ;  /* 0x000000ffff007224 */ /* 0x000fc600078e003b */
[C---:B------:R-:W-:Y:S01]  /*e410*/  HMMA.16816.F32.BF16 R20, R8.reuse, R60, R20 ;  /* 0x0000003c0814723c */ /* 0x040fe20000041814 */
[----:B------:R-:W1:Y:S07]  /*e420*/  LDSM.16.MT88.4 R56, [R194+0x1800] ;  /* 0x00180000c238783b */ /* 0x000e6e0000004200 */
[----:B------:R-:W-:Y:S08]  /*e430*/  HMMA.16816.F32.BF16 R24, R8, R38, R24 ;  /* 0x000000260818723c */ /* 0x000ff00000041818 */
[----:B------:R-:W-:Y:S08]  /*e440*/  HMMA.16816.F32.BF16 R36, R16, R44, RZ ;  /* 0x0000002c1024723c */ /* 0x000ff000000418ff */
[----:B------:R-:W-:Y:S01]  /*e450*/  MOV R95, R20 ;  /* 0x00000014005f7202 */ /* 0x000fe20000000f00 */
[----:B------:R-:W-:Y:S01]  /*e460*/  IMAD.MOV.U32 R94, RZ, RZ, R21 ;  /* 0x000000ffff5e7224 */ /* 0x000fe200078e0015 */
[----:B------:R-:W-:Y:S01]  /*e470*/  MOV R92, R23 ;  /* 0x00000017005c7202 */ /* 0x000fe20000000f00 */
[----:B------:R-:W-:Y:S01]  /*e480*/  IMAD.MOV.U32 R93, RZ, RZ, R22 ;  /* 0x000000ffff5d7224 */ /* 0x000fe200078e0016 */
[----:B------:R-:W-:Y:S04]  /*e490*/  HMMA.16816.F32.BF16 R168, R136, R164, R168 ;  /* 0x000000a488a8723c */ /* 0x000fe800000418a8 */
[----:B------:R-:W-:Y:S01]  /*e4a0*/  IMAD.MOV.U32 R102, RZ, RZ, R24 ;  /* 0x000000ffff667224 */ /* 0x000fe200078e0018 */
[----:B------:R-:W-:Y:S01]  /*e4b0*/  MOV R101, R25 ;  /* 0x0000001900657202 */ /* 0x000fe20000000f00 */
[----:B------:R-:W-:-:S02]  /*e4c0*/  IMAD.MOV.U32 R100, RZ, RZ, R26 ;  /* 0x000000ffff647224 */ /* 0x000fc400078e001a */
[----:B------:R-:W-:Y:S01]  /*e4d0*/  HMMA.16816.F32.BF16 R20, R8, R62, R28 ;  /* 0x0000003e0814723c */ /* 0x000fe2000004181c */
[----:B------:R-:W-:Y:S01]  /*e4e0*/  IMAD.MOV.U32 R14, RZ, RZ, R27 ;  /* 0x000000ffff0e7224 */ /* 0x000fe200078e001b */
[----:B------:R-:W3:Y:S04]  /*e4f0*/  LDSM.16.MT88.4 R28, [R195+0x1800] ;  /* 0x00180000c31c783b */ /* 0x000ee80000004200 */
[----:B------:R-:W4:Y:S02]  /*e500*/  LDSM.16.MT88.4 R60, [R196+0x3000] ;  /* 0x00300000c43c783b */ /* 0x000f240000004200 */
[----:B------:R-:W-:Y:S08]  /*e510*/  HMMA.16816.F32.BF16 R24, R16, R46, RZ ;  /* 0x0000002e1018723c */ /* 0x000ff000000418ff */
[----:B--2---:R-:W-:Y:S08]  /*e520*/  HMMA.16816.F32.BF16 R216, R8, R40, R36 ;  /* 0x0000002808d8723c */ /* 0x004ff00000041824 */
[----:B------:R-:W-:Y:S01]  /*e530*/  IMAD.MOV.U32 R106, RZ, RZ, R20 ;  /* 0x000000ffff6a7224 */ /* 0x000fe200078e0014 */
[----:B------:R-:W-:Y:S01]  /*e540*/  MOV R104, R22 ;  /* 0x0000001600687202 */ /* 0x000fe20000000f00 */
[----:B------:R-:W-:Y:S01]  /*e550*/  IMAD.MOV.U32 R105, RZ, RZ, R21 ;  /* 0x000000ffff697224 */ /* 0x000fe200078e0015 */
[----:B------:R-:W-:Y:S01]  /*e560*/  HMMA.16816.F32.BF16 R164, R136, R166, R148 ;  /* 0x000000a688a4723c */ /* 0x000fe20000041894 */
[----:B------:R-:W-:Y:S01]  /*e570*/  IMAD.MOV.U32 R103, RZ, RZ, R23 ;  /* 0x000000ffff677224 */ /* 0x000fe200078e0017 */
[----:B------:R-:W-:Y:S06]  /*e580*/  LDSM.16.MT88.4 R148, [R196+0x1000] ;  /* 0x00100000c494783b */ /* 0x000fec0000004200 */
[----:B-1----:R-:W-:Y:S08]  /*e590*/  HMMA.16816.F32.BF16 R20, R16, R56, RZ ;  /* 0x000000381014723c */ /* 0x002ff000000418ff */
[----:B------:R-:W-:Y:S08]  /*e5a0*/  HMMA.16816.F32.BF16 R188, R8, R42, R24 ;  /* 0x0000002a08bc723c */ /* 0x000ff00000041818 */
[----:B------:R-:W-:Y:S08]  /*e5b0*/  HMMA.16816.F32.BF16 R40, R16, R34, RZ ;  /* 0x000000221028723c */ /* 0x000ff000000418ff */
[----:B------:R-:W-:Y:S08]  /*e5c0*/  HMMA.16816.F32.BF16 R44, R8, R64, R20 ;  /* 0x00000040082c723c */ /* 0x000ff00000041814 */
[C---:B---3--:R-:W-:Y:S08]  /*e5d0*/  HMMA.16816.F32.BF16 R36, R16.reuse, R28, RZ ;  /* 0x0000001c1024723c */ /* 0x048ff000000418ff */
[C---:B------:R-:W-:Y:S08]  /*e5e0*/  HMMA.16816.F32.BF16 R24, R16.reuse, R74, RZ ;  /* 0x0000004a1018723c */ /* 0x040ff000000418ff */
[----:B------:R-:W-:Y:S01]  /*e5f0*/  MOV R108, R44 ;  /* 0x0000002c006c7202 */ /* 0x000fe20000000f00 */
[----:B------:R-:W-:Y:S01]  /*e600*/  IMAD.MOV.U32 R107, RZ, RZ, R45 ;  /* 0x000000ffff6b7224 */ /* 0x000fe200078e002d */
[----:B------:R-:W-:Y:S01]  /*e610*/  MOV R65, R46 ;  /* 0x0000002e00417202 */ /* 0x000fe20000000f00 */
[----:B------:R-:W-:Y:S01]  /*e620*/  IMAD.MOV.U32 R64, RZ, RZ, R47 ;  /* 0x000000ffff407224 */ /* 0x000fe200078e002f */
[C---:B------:R-:W-:Y:S08]  /*e630*/  HMMA.16816.F32.BF16 R56, R16.reuse, R58, RZ ;  /* 0x0000003a1038723c */ /* 0x040ff000000418ff */
[C---:B------:R-:W-:Y:S08]  /*e640*/  HMMA.16816.F32.BF16 R44, R16.reuse, R32, RZ ;  /* 0x00000020102c723c */ /* 0x040ff000000418ff */
[C---:B------:R-:W-:Y:S08]  /*e650*/  HMMA.16816.F32.BF16 R32, R16.reuse, R30, RZ ;  /* 0x0000001e1020723c */ /* 0x040ff000000418ff */
[----:B------:R-:W-:Y:S08]  /*e660*/  HMMA.16816.F32.BF16 R28, R16, R72, RZ ;  /* 0x00000048101c723c */ /* 0x000ff000000418ff */
[----:B------:R-:W-:Y:S01]  /*e670*/  HMMA.16816.F32.BF16 R72, R8, R68, R44 ;  /* 0x000000440848723c */ /* 0x000fe2000004182c */
[----:B------:R-:W1:Y:S07]  /*e680*/  LDSM.16.MT88.4 R44, [R196+0x3800] ;  /* 0x00380000c42c783b */ /* 0x000e6e0000004200 */
[----:B------:R-:W-:Y:S07]  /*e690*/  HMMA.16816.F32.BF16 R20, R16, R76, RZ ;  /* 0x0000004c1014723c */ /* 0x000fee00000418ff */
[----:B------:R-:W-:Y:S01]  /*e6a0*/  IMAD.MOV.U32 R77, RZ, RZ, R107 ;  /* 0x000000ffff4d7224 */ /* 0x000fe200078e006b */
[----:B------:R-:W-:Y:S01]  /*e6b0*/  HMMA.16816.F32.BF16 R96, R8, R54, R32 ;  /* 0x000000360860723c */ /* 0x000fe20000041820 */
[----:B------:R-:W-:-:S07]  /*e6c0*/  MOV R76, R108 ;  /* 0x0000006c004c7202 */ /* 0x000fce0000000f00 */
[----:B------:R-:W-:Y:S07]  /*e6d0*/  HMMA.16816.F32.BF16 R32, R16, R78, RZ ;  /* 0x0000004e1020723c */ /* 0x000fee00000418ff */
[----:B------:R-:W-:Y:S01]  /*e6e0*/  MOV R78, R65 ;  /* 0x00000041004e7202 */ /* 0x000fe20000000f00 */
[----:B------:R-:W-:Y:S01]  /*e6f0*/  HMMA.16816.F32.BF16 R88, R8, R48, R28 ;  /* 0x000000300858723c */ /* 0x000fe2000004181c */
[----:B------:R-:W-:Y:S01]  /*e700*/  IMAD.MOV.U32 R79, RZ, RZ, R64 ;  /* 0x000000ffff4f7224 */ /* 0x000fe200078e0040 */
[----:B------:R-:W-:Y:S01]  /*e710*/  MOV R64, R106 ;  /* 0x0000006a00407202 */ /* 0x000fe20000000f00 */
[----:B------:R-:W-:-:S05]  /*e720*/  IMAD.MOV.U32 R65, RZ, RZ, R105 ;  /* 0x000000ffff417224 */ /* 0x000fca00078e0069 */
[----:B------:R-:W-:Y:S01]  /*e730*/  HMMA.16816.F32.BF16 R180, R8, R50, R24 ;  /* 0x0000003208b4723c */ /* 0x000fe20000041818 */
[----:B------:R-:W2:Y:S07]  /*e740*/  LDSM.16.MT88.4 R48, [R193+0x4800] ;  /* 0x00480000c130783b */ /* 0x000eae0000004200 */
[C---:B----4-:R-:W-:Y:S07]  /*e750*/  HMMA.16816.F32.BF16 R28, R16.reuse, R60, RZ ;  /* 0x0000003c101c723c */ /* 0x050fee00000418ff */
[----:B------:R-:W-:Y:S01]  /*e760*/  MOV R60, R95 ;  /* 0x0000005f003c7202 */ /* 0x000fe20000000f00 */
[----:B------:R-:W-:Y:S01]  /*e770*/  HMMA.16816.F32.BF16 R24, R16, R62, RZ ;  /* 0x0000003e1018723c */ /* 0x000fe200000418ff */
[----:B------:R-:W-:-:S06]  /*e780*/  IMAD.MOV.U32 R61, RZ, RZ, R94 ;  /* 0x000000ffff3d7224 */ /* 0x000fcc00078e005e */
[----:B------:R-:W-:Y:S01]  /*e790*/  MOV R62, R93 ;  /* 0x0000005d003e7202 */ /* 0x000fe20000000f00 */
[----:B------:R-:W-:Y:S01]  /*e7a0*/  HMMA.16816.F32.BF16 R172, R8, R66, R56 ;  /* 0x0000004208ac723c */ /* 0x000fe20000041838 */
[----:B------:R-:W3:Y:S01]  /*e7b0*/  LDSM.16.MT88.4 R56, [R195+0x3800] ;  /* 0x00380000c338783b */ /* 0x000ee20000004200 */
[----:B------:R-:W-:-:S05]  /*e7c0*/  IMAD.MOV.U32 R63, RZ, RZ, R92 ;  /* 0x000000ffff3f7224 */ /* 0x000fca00078e005c */
[----:B------:R-:W-:Y:S01]  /*e7d0*/  MOV R66, R104 ;  /* 0x0000006800427202 */ /* 0x000fe20000000f00 */
[----:B------:R-:W-:Y:S01]  /*e7e0*/  HMMA.16816.F32.BF16 R184, R8, R52, R36 ;  /* 0x0000003408b8723c */ /* 0x000fe20000041824 */
[----:B------:R-:W4:Y:S01]  /*e7f0*/  LDSM.16.MT88.4 R52, [R194+0x4800] ;  /* 0x00480000c234783b */ /* 0x000f220000004200 */
[----:B------:R-:W-:-:S06]  /*e800*/  IMAD.MOV.U32 R67, RZ, RZ, R103 ;  /* 0x000000ffff437224 */ /* 0x000fcc00078e0067 */
[----:B------:R-:W-:Y:S07]  /*e810*/  HMMA.16816.F32.BF16 R176, R8, R80, R20 ;  /* 0x0000005008b0723c */ /* 0x000fee0000041814 */
[----:B------:R-:W-:Y:S01]  /*e820*/  MOV R80, R102 ;  /* 0x0000006600507202 */ /* 0x000fe20000000f00 */
[----:B------:R-:W-:Y:S01]  /*e830*/  HMMA.16816.F32.BF16 R20, R16, R84, RZ ;  /* 0x000000541014723c */ /* 0x000fe200000418ff */
[----:B------:R-:W-:-:S06]  /*e840*/  IMAD.MOV.U32 R81, RZ, RZ, R101 ;  /* 0x000000ffff517224 */ /* 0x000fcc00078e0065 */
[----:B------:R-:W-:Y:S01]  /*e850*/  MOV R84, R4 ;  /* 0x0000000400547202 */ /* 0x000fe20000000f00 */
[----:B------:R-:W-:Y:S01]  /*e860*/  HMMA.16816.F32.BF16 R92, R8, R82, R32 ;  /* 0x00000052085c723c */ /* 0x000fe20000041820 */
[----:B------:R-:W5:Y:S01]  /*e870*/  LDL R4, [R1+0x58] ;  /* 0x0000580001047983 */ /* 0x000f620000100800 */
[----:B------:R-:W-:-:S05]  /*e880*/  IMAD.MOV.U32 R85, RZ, RZ, R3 ;  /* 0x000000ffff557224 */ /* 0x000fca00078e0003 */
[----:B------:R-:W-:Y:S01]  /*e890*/  MOV R82, R100 ;  /* 0x0000006400527202 */ /* 0x000fe20000000f00 */
[C---:B-1----:R-:W-:Y:S01]  /*e8a0*/  HMMA.16816.F32.BF16 R104, R8.reuse, R44, R28 ;  /* 0x0000002c0868723c */ /* 0x042fe2000004181c */
[----:B------:R-:W-:Y:S02]  /*e8b0*/  IMAD.MOV.U32 R83, RZ, RZ, R14 ;  /* 0x000000ffff537224 */ /* 0x000fe400078e000e */
[----:B------:R-:W5:Y:S05]  /*e8c0*/  LDL R14, [R1+0x64] ;  /* 0x00006400010e7983 */ /* 0x000f6a0000100800 */
[C---:B------:R-:W-:Y:S01]  /*e8d0*/  HMMA.16816.F32.BF16 R100, R8.reuse, R46, R24 ;  /* 0x0000002e0864723c */ /* 0x040fe20000041818 */
[----:B------:R-:W1:Y:S07]  /*e8e0*/  LDSM.16.MT88.4 R44, [R193+0x5000] ;  /* 0x00500000c12c783b */ /* 0x000e6e0000004200 */
[----:B------:R-:W-:Y:S01]  /*e8f0*/  HMMA.16816.F32.BF16 R68, R8, R70, R40 ;  /* 0x000000460844723c */ /* 0x000fe20000041828 */
[----:B------:R-:W1:Y:S07]  /*e900*/  LDSM.16.MT88.4 R40, [R194+0x5000] ;  /* 0x00500000c228783b */ /* 0x000e6e0000004200 */
[C---:B--2---:R-:W-:Y:S08]  /*e910*/  HMMA.16816.F32.BF16 R32, R16.reuse, R48, RZ ;  /* 0x000000301020723c */ /* 0x044ff000000418ff */
[----:B------:R-:W-:Y:S01]  /*e920*/  HMMA.16816.F32.BF16 R28, R16, R50, RZ ;  /* 0x00000032101c723c */ /* 0x000fe200000418ff */
[----:B------:R-:W2:Y:S07]  /*e930*/  LDSM.16.MT88.4 R48, [R196+0x4800] ;  /* 0x00480000c430783b */ /* 0x000eae0000004200 */
[----:B---3--:R-:W-:Y:S08]  /*e940*/  HMMA.16816.F32.BF16 R112, R8, R56, R20 ;  /* 0x000000380870723c */ /* 0x008ff00000041814 */
[C---:B----4-:R-:W-:Y:S08]  /*e950*/  HMMA.16816.F32.BF16 R24, R16.reuse, R52, RZ ;  /* 0x000000341018723c */ /* 0x050ff000000418ff */
[C---:B------:R-:W-:Y:S08]  /*e960*/  HMMA.16816.F32.BF16 R20, R16.reuse, R54, RZ ;  /* 0x000000361014723c */ /* 0x040ff000000418ff */
[----:B------:R-:W-:Y:S07]  /*e970*/  HMMA.16816.F32.BF16 R36, R16, R86, RZ ;  /* 0x000000561024723c */ /* 0x000fee00000418ff */
[----:B------:R-:W-:Y:S01]  /*e980*/  IMAD.MOV.U32 R87, RZ, RZ, R0 ;  /* 0x000000ffff577224 */ /* 0x000fe200078e0000 */
[----:B-1----:R-:W-:Y:S01]  /*e990*/  HMMA.16816.F32.BF16 R120, R8, R44, R32 ;  /* 0x0000002c0878723c */ /* 0x002fe20000041820 */
[----:B------:R-:W1:Y:S01]  /*e9a0*/  LDSM.16.MT88.4 R32, [R196+0x5000] ;  /* 0x00500000c420783b */ /* 0x000e620000004200 */
[----:B------:R-:W-:-:S03]  /*e9b0*/  MOV R86, R2 ;  /* 0x0000000200567202 */ /* 0x000fc60000000f00 */
[----:B------:R-:W3:Y:S03]  /*e9c0*/  LDL R0, [R1+0x4] ;  /* 0x0000040001007983 */ /* 0x000ee60000100800 */
[C---:B------:R-:W-:Y:S01]  /*e9d0*/  HMMA.16816.F32.BF16 R132, R8.reuse, R40, R24 ;  /* 0x000000280884723c */ /* 0x040fe20000041818 */
[----:B------:R-:W-:Y:S07]  /*e9e0*/  LDSM.16.MT88.4 R24, [R195+0x4800] ;  /* 0x00480000c318783b */ /* 0x000fee0000004200 */
[C---:B------:R-:W-:Y:S01]  /*e9f0*/  HMMA.16816.F32.BF16 R128, R8.reuse, R42, R20 ;  /* 0x0000002a0880723c */ /* 0x040fe20000041814 */
[----:B------:R-:W4:Y:S07]  /*ea00*/  LDSM.16.MT88.4 R40, [R195+0x1000] ;  /* 0x00100000c328783b */ /* 0x000f2e0000004200 */
[----:B------:R-:W-:Y:S01]  /*ea10*/  HMMA.16816.F32.BF16 R108, R8, R58, R36 ;  /* 0x0000003a086c723c */ /* 0x000fe20000041824 */
[----:B------:R-:W4:Y:S07]  /*ea20*/  LDSM.16.MT88.4 R56, [R194+0x2800] ;  /* 0x00280000c238783b */ /* 0x000f2e0000004200 */
[C---:B--2---:R-:W-:Y:S08]  /*ea30*/  HMMA.16816.F32.BF16 R20, R16.reuse, R48, RZ ;  /* 0x000000301014723c */ /* 0x044ff000000418ff */
[----:B------:R-:W-:Y:S01]  /*ea40*/  HMMA.16816.F32.BF16 R36, R16, R50, RZ ;  /* 0x000000321024723c */ /* 0x000fe200000418ff */
[----:B------:R-:W-:Y:S07]  /*ea50*/  LDSM.16.MT88.4 R48, [R193+0x2800] ;  /* 0x00280000c130783b */ /* 0x000fee0000004200 */
[----:B------:R-:W-:Y:S08]  /*ea60*/  HMMA.16816.F32.BF16 R152, R136, R148, R152 ;  /* 0x000000948898723c */ /* 0x000ff00000041898 */
[C---:B-1----:R-:W-:Y:S01]  /*ea70*/  HMMA.16816.F32.BF16 R124, R8.reuse, R32, R20 ;  /* 0x00000020087c723c */ /* 0x042fe20000041814 */
[----:B------:R-:W-:Y:S07]  /*ea80*/  LDSM.16.MT88.4 R20, [R195+0x5000] ;  /* 0x00500000c314783b */ /* 0x000fee0000004200 */
[----:B------:R-:W-:Y:S08]  /*ea90*/  HMMA.16816.F32.BF16 R32, R8, R34, R36 ;  /* 0x000000220820723c */ /* 0x000ff00000041824 */
[C---:B----4-:R-:W-:Y:S08]  /*eaa0*/  HMMA.16816.F32.BF16 R36, R136.reuse, R40, R60 ;  /* 0x000000288824723c */ /* 0x050ff0000004183c */
[C---:B------:R-:W-:Y:S01]  /*eab0*/  HMMA.16816.F32.BF16 R40, R136.reuse, R42, R64 ;  /* 0x0000002a8828723c */ /* 0x040fe20000041840 */
[----:B------:R-:W1:Y:S07]  /*eac0*/  LDSM.16.MT88.4 R64, [R196+0x2800] ;  /* 0x00280000c440783b */ /* 0x000e6e0000004200 */
[C---:B------:R-:W-:Y:S01]  /*ead0*/  HMMA.16816.F32.BF16 R148, R136.reuse, R150, R80 ;  /* 0x000000968894723c */ /* 0x040fe20000041850 */
[----:B------:R-:W2:Y:S07]  /*eae0*/  LDSM.16.MT88.4 R80, [R193+0x4000] ;  /* 0x00400000c150783b */ /* 0x000eae0000004200 */
[C---:B------:R-:W-:Y:S08]  /*eaf0*/  HMMA.16816.F32.BF16 R52, R136.reuse, R56, R76 ;  /* 0x000000388834723c */ /* 0x040ff0000004184c */
[C---:B------:R-:W-:Y:S08]  /*eb00*/  HMMA.16816.F32.BF16 R160, R136.reuse, R156, R160 ;  /* 0x0000009c88a0723c */ /* 0x040ff000000418a0 */
[----:B------:R-:W-:Y:S08]  /*eb10*/  HMMA.16816.F32.BF16 R156, R136, R158, R84 ;  /* 0x0000009e889c723c */ /* 0x000ff00000041854 */
[----:B------:R-:W-:Y:S08]  /*eb20*/  HMMA.16816.F32.BF16 R116, R8, R46, R28 ;  /* 0x0000002e0874723c */ /* 0x000ff0000004181c */
[C---:B-1----:R-:W-:Y:S01]  /*eb30*/  HMMA.16816.F32.BF16 R60, R136.reuse, R64, R72 ;  /* 0x00000040883c723c */ /* 0x042fe20000041848 */
[----:B------:R-:W1:Y:S07]  /*eb40*/  LDSM.16.MT88.4 R72, [R195+0x2800] ;  /* 0x00280000c348783b */ /* 0x000e6e0000004200 */
[C---:B------:R-:W-:Y:S08]  /*eb50*/  HMMA.16816.F32.BF16 R64, R136.reuse, R66, R68 ;  /* 0x000000428840723c */ /* 0x040ff00000041844 */
[----:B--2---:R-:W-:Y:S01]  /*eb60*/  HMMA.16816.F32.BF16 R76, R136, R80, R88 ;  /* 0x00000050884c723c */ /* 0x004fe20000041858 */
[----:B------:R-:W2:Y:S07]  /*eb70*/  LDSM.16.MT88.4 R88, [R194+0x4000] ;  /* 0x00400000c258783b */ /* 0x000eae0000004200 */
[C---:B------:R-:W-:Y:S08]  /*eb80*/  HMMA.16816.F32.BF16 R28, R16.reuse, R24, RZ ;  /* 0x00000018101c723c */ /* 0x040ff000000418ff */
[----:B------:R-:W-:Y:S08]  /*eb90*/  HMMA.16816.F32.BF16 R16, R16, R26, RZ ;  /* 0x0000001a1010723c */ /* 0x000ff000000418ff */
[C---:B------:R-:W-:Y:S08]  /*eba0*/  HMMA.16816.F32.BF16 R44, R136.reuse, R48, R216 ;  /* 0x00000030882c723c */ /* 0x040ff000000418d8 */
[C---:B-1----:R-:W-:Y:S08]  /*ebb0*/  HMMA.16816.F32.BF16 R68, R136.reuse, R72, R184 ;  /* 0x000000488844723c */ /* 0x042ff000000418b8 */
[C---:B------:R-:W-:Y:S01]  /*ebc0*/  HMMA.16816.F32.BF16 R72, R136.reuse, R74, R96 ;  /* 0x0000004a8848723c */ /* 0x040fe20000041860 */
[----:B------:R-:W1:Y:S07]  /*ebd0*/  LDSM.16.MT88.4 R96, [R196+0x4000] ;  /* 0x00400000c460783b */ /* 0x000e6e0000004200 */
[C---:B--2---:R-:W-:Y:S08]  /*ebe0*/  HMMA.16816.F32.BF16 R84, R136.reuse, R88, R176 ;  /* 0x000000588854723c */ /* 0x044ff000000418b0 */
[----:B------:R-:W-:Y:S08]  /*ebf0*/  HMMA.16816.F32.BF16 R88, R136, R90, R92 ;  /* 0x0000005a8858723c */ /* 0x000ff0000004185c */
[C---:B------:R-:W-:Y:S08]  /*ec00*/  HMMA.16816.F32.BF16 R28, R8.reuse, R20, R28 ;  /* 0x00000014081c723c */ /* 0x040ff0000004181c */
[----:B------:R-:W-:Y:S01]  /*ec10*/  HMMA.16816.F32.BF16 R16, R8, R22, R16 ;  /* 0x000000160810723c */ /* 0x000fe20000041810 */
[----:B------:R-:W-:Y:S01]  /*ec20*/  LDSM.16.MT88.4 R8, [R195+0x5800] ;  /* 0x00580000c308783b */ /* 0x000fe20000004200 */
[----:B------:R-:W-:-:S02]  /*ec30*/  LOP3.LUT R213, R213, 0xffffefff, RZ, 0xc0, !PT ;  /* 0xffffefffd5d57812 */ /* 0x000fc400078ec0ff */
[----:B------:R-:W-:-:S04]  /*ec40*/  IADD3 R225, R225, -0x2, RZ ;  /* 0xfffffffee1e17810 */ /* 0x000fc80007ffe0ff */
[C---:B------:R-:W-:Y:S08]  /*ec50*/  HMMA.16816.F32.BF16 R48, R136.reuse, R50, R188 ;  /* 0x000000328830723c */ /* 0x040ff000000418bc */
[C---:B-1----:R-:W-:Y:S01]  /*ec60*/  HMMA.16816.F32.BF16 R92, R136.reuse, R96, R104 ;  /* 0x00000060885c723c */ /* 0x042fe20000041868 */
[----:B------:R-:W1:Y:S07]  /*ec70*/  LDSM.16.MT88.4 R104, [R195+0x4000] ;  /* 0x00400000c368783b */ /* 0x000e6e0000004200 */
[C---:B------:R-:W-:Y:S08]  /*ec80*/  HMMA.16816.F32.BF16 R96, R136.reuse, R98, R100 ;  /* 0x000000628860723c */ /* 0x040ff00000041864 */
[C---:B------:R-:W-:Y:S08]  /*ec90*/  HMMA.16816.F32.BF16 R56, R136.reuse, R58, R172 ;  /* 0x0000003a8838723c */ /* 0x040ff000000418ac */
[C---:B-1----:R-:W-:Y:S01]  /*eca0*/  HMMA.16816.F32.BF16 R100, R136.reuse, R104, R112 ;  /* 0x000000688864723c */ /* 0x042fe20000041870 */
[----:B------:R-:W1:Y:S07]  /*ecb0*/  LDSM.16.MT88.4 R112, [R193+0x5800] ;  /* 0x00580000c170783b */ /* 0x000e6e0000004200 */
[C---:B------:R-:W-:Y:S08]  /*ecc0*/  HMMA.16816.F32.BF16 R104, R136.reuse, R106, R108 ;  /* 0x0000006a8868723c */ /* 0x040ff0000004186c */
[C---:B-1----:R-:W-:Y:S01]  /*ecd0*/  HMMA.16816.F32.BF16 R108, R136.reuse, R112, R120 ;  /* 0x00000070886c723c */ /* 0x042fe20000041878 */
[----:B------:R-:W1:Y:S07]  /*ece0*/  LDSM.16.MT88.4 R120, [R194+0x5800] ;  /* 0x00580000c278783b */ /* 0x000e6e0000004200 */
[----:B------:R-:W-:Y:S01]  /*ecf0*/  HMMA.16816.F32.BF16 R112, R136, R114, R116 ;  /* 0x000000728870723c */ /* 0x000fe20000041874 */
[----:B------:R-:W-:-:S04]  /*ed00*/  MOV R218, 0x1 ;  /* 0x0000000100da7802 */ /* 0x000fc80000000f00 */
[----:B------:R-:W-:-:S03]  /*ed10*/  ISETP.NE.AND P0, PT, R218, c[0x0][0x2c4], PT ;  /* 0x0000b100da007a0c */ /* 0x000fc60003f05270 */
[C---:B-1----:R-:W-:Y:S08]  /*ed20*/  HMMA.16816.F32.BF16 R116, R136.reuse, R120, R132 ;  /* 0x000000788874723c */ /* 0x042ff00000041884 */
[----:B------:R-:W-:Y:S01]  /*ed30*/  HMMA.16816.F32.BF16 R120, R136, R122, R128 ;  /* 0x0000007a8878723c */ /* 0x000fe20000041880 */
[----:B------:R-:W1:Y:S01]  /*ed40*/  LDSM.16.MT88.4 R128, [R196+0x5800] ;  /* 0x00580000c480783b */ /* 0x000e620000004200 */
[----:B---3--:R-:W-:Y:S01]  /*ed50*/  IMAD.SHL.U32 R0, R0, 0x80, RZ ;  /* 0x0000008000007824 */ /* 0x008fe200078e00ff */
[----:B------:R-:W-:-:S03]  /*ed60*/  ISETP.LE.AND P1, PT, R218, c[0x0][0x32c], PT ;  /* 0x0000cb00da007a0c */ /* 0x000fc60003f23270 */
[----:B------:R-:W-:Y:S01]  /*ed70*/  @P0 IMAD.HI.U32 R3, R0, c[0x0][0x2c8], RZ ;  /* 0x0000b20000030a27 */ /* 0x000fe200078e00ff */
[----:B------:R-:W-:-:S04]  /*ed80*/  MOV R2, R0 ;  /* 0x0000000000027202 */ /* 0x000fc80000000f00 */
[----:B------:R-:W-:Y:S01]  /*ed90*/  @P0 SHF.R.U32.HI R2, RZ, c[0x0][0x2cc], R3 ;  /* 0x0000b300ff020a19 */ /* 0x000fe20000011603 */
[----:B------:R-:W-:Y:S03]  /*eda0*/  HMMA.16816.F32.BF16 R80, R136, R82, R180 ;  /* 0x000000528850723c */ /* 0x000fe600000418b4 */
[----:B-----5:R-:W-:-:S05]  /*edb0*/  IADD3 R2, -R4, R14, R2 ;  /* 0x0000000e04027210 */ /* 0x020fca0007ffe102 */
[----:B------:R-:W-:Y:S01]  /*edc0*/  HMMA.16816.F32.BF16 R132, R136, R8, R28 ;  /* 0x000000088884723c */ /* 0x000fe2000004181c */
[----:B------:R-:W-:Y:S02]  /*edd0*/  IADD3 R4, R2, c[0x0][0x328], RZ ;  /* 0x0000ca0002047a10 */ /* 0x000fe40007ffe0ff */
[----:B------:R-:W-:-:S05]  /*ede0*/  @P1 LOP3.LUT R213, R213, 0x1000, RZ, 0xfc, !PT ;  /* 0x00001000d5d51812 */ /* 0x000fca00078efcff */
[C---:B-1----:R-:W-:Y:S08]  /*edf0*/  HMMA.16816.F32.BF16 R124, R136.reuse, R128, R124 ;  /* 0x00000080887c723c */ /* 0x042ff0000004187c */
[C---:B------:R-:W-:Y:S08]  /*ee00*/  HMMA.16816.F32.BF16 R128, R136.reuse, R130, R32 ;  /* 0x000000828880723c */ /* 0x040ff00000041820 */
[----:B------:R-:W-:Y:S01]  /*ee10*/  HMMA.16816.F32.BF16 R136, R136, R10, R16 ;  /* 0x0000000a8888723c */ /* 0x000fe20000041810 */
[----:B------:R-:W-:Y:S07]  /*ee20*/  @!P1 BRA `(.L_x_2380) ;  /* 0x0000011000009947 */ /* 0x000fee0003800000 */
[C---:B------:R-:W-:Y:S01]  /*ee30*/  ISETP.GT.AND P0, PT, R2.reuse, RZ, PT ;  /* 0x000000ff0200720c */ /* 0x040fe20003f04270 */
[----:B------:R-:W-:Y:S01]  /*ee40*/  BSSY B0, `(.L_x_2381) ;  /* 0x000000c000007945 */ /* 0x000fe20003800000 */
[----:B------:R-:W-:-:S11]  /*ee50*/  IADD3 R3, R2, -0x1, RZ ;  /* 0xffffffff02037810 */ /* 0x000fd60007ffe0ff */
[----:B------:R-:W-:Y:S05]  /*ee60*/  @P0 BRA `(.L_x_2382) ;  /* 0x0000006000000947 */ /* 0x000fea0003800000 */
[----:B------:R-:W-:Y:S01]  /*ee70*/  ISETP.NE.AND P0, PT, R218, c[0x0][0x32c], PT ;  /* 0x0000cb00da007a0c */ /* 0x000fe20003f05270 */
[----:B------:R-:W-:-:S12]  /*ee80*/  IMAD.MOV R2, RZ, RZ, -R2 ;  /* 0x000000ffff027224 */ /* 0x000fd800078e0a02 */
[----:B------:R-:W-:-:S05]  /*ee90*/  @P0 IMAD.HI.U32 R3, R2, c[0x0][0x330], RZ ;  /* 0x0000cc0002030a27 */ /* 0x000fca00078e00ff */
[----:B------:R-:W-:-:S04]  /*eea0*/  @P0 SHF.R.U32.HI R2, RZ, c[0x0][0x334], R3 ;  /* 0x0000cd00ff020a19 */ /* 0x000fc80000011603 */
[----:B------:R-:W-:Y:S01]  /*eeb0*/  LOP3.LUT R3, RZ, R2, RZ, 0x33, !PT ;  /* 0x00000002ff037212 */ /* 0x000fe200078e33ff */
[----:B------:R-:W-:Y:S05]  /*eec0*/  BRA `(.L_x_2383) ;  /* 0x0000003000007947 */ /* 0x000fea0003800000 */
.L_x_2382:
[----:B------:R-:W-:-:S13]  /*eed0*/  ISETP.NE.AND P0, PT, R218, c[0x0][0x32c], PT ;  /* 0x0000cb00da007a0c */ /* 0x000fda0003f05270 */
[----:B------:R-:W-:-:S05]  /*eee0*/  @P0 IMAD.HI.U32 R2, R3, c[0x0][0x330], RZ ;  /* 0x0000cc0003020a27 */ /* 0x000fca00078e00ff */
[----:B------:R-:W-:Y:S02]  /*eef0*/  @P0 SHF.R.U32.HI R3, RZ, c[0x0][0x334], R2 ;  /* 0x0000cd00ff030a19 */ /* 0x000fe40000011602 */
.L_x_2383:
[----:B------:R-:W-:Y:S05]  /*ef00*/  BSYNC B0 ;  /* 0x0000000000007941 */ /* 0x000fea0003800000 */
.L_x_2381:
[----:B------:R-:W-:-:S05]  /*ef10*/  MOV R2, c[0x0][0x32c] ;  /* 0x0000cb0000027a02 */ /* 0x000fca0000000f00 */
[----:B------:R-:W-:-:S05]  /*ef20*/  IMAD R3, R3, R2, c[0x0][0x32c] ;  /* 0x0000cb0003037624 */ /* 0x000fca00078e0202 */
[----:B------:R-:W-:-:S05]  /*ef30*/  IMNMX R4, R4, R3, PT ;  /* 0x0000000304047217 */ /* 0x000fca0003800200 */
.L_x_2380:
[----:B------:R-:W-:-:S05]  /*ef40*/  IMAD.HI R4, R4, 0x2aaaaaab, RZ ;  /* 0x2aaaaaab04047827 */ /* 0x000fca00078e02ff */
[----:B------:R-:W-:-:S04]  /*ef50*/  SHF.R.U32.HI R217, RZ, 0x1f, R4 ;  /* 0x0000001fffd97819 */ /* 0x000fc80000011604 */
[----:B------:R-:W-:-:S04]  /*ef60*/  LEA.HI.SX32 R217, R4, R217, 0x1d ;  /* 0x000000d904d97211 */ /* 0x000fc800078feaff */
[----:B------:R-:W-:-:S04]  /*ef70*/  IMNMX R217, R247, R217, !PT ;  /* 0x000000d9f7d97217 */ /* 0x000fc80007800200 */
[----:B------:R-:W-:-:S13]  /*ef80*/  ISETP.GE.AND P0, PT, R225, R217, PT ;  /* 0x000000d9e100720c */ /* 0x000fda0003f06270 */
[----:B------:R-:W-:Y:S05]  /*ef90*/  @!P0 BRA `(.L_x_2384) ;  /* 0x00003ac000008947 */ /* 0x000fea0003800000 */
.L_x_2407:
        /* <DEDUP_REMOVED lines=9> */
[----:B------:R1:W1:Y:S04]  /*f030*/  LDSM.16.M88.4 R176, [R198] ;  /* 0x00000000c6b0783b */ /* 0x0002680000000200 */
[----:B------:R1:W1:Y:S04]  /*f040*/  LDSM.16.M88.4 R180, [R201] ;  /* 0x00000000c9b4783b */ /* 0x0002680000000200 */
[----:B------:R1:W1:Y:S04]  /*f050*/  LDSM.16.M88.4 R184, [R211] ;  /* 0x00000000d3b8783b */ /* 0x0002680000000200 */
[----:B------:R1:W1:Y:S01]  /*f060*/  LDSM.16.M88.4 R188, [R212] ;  /* 0x00000000d4bc783b */ /* 0x0002620000000200 */
[----:B------:R-:W-:-:S05]  /*f070*/  @P0 BRA `(.L_x_2386) ;  /* 0x000004c000000947 */ /* 0x000fca0003800000 */
[----:B------:R-:W-:Y:S01]  /*f080*/  IMAD.WIDE.U32 R2, R226, c[0x0][0x208], RZ ;  /* 0x00008200e2027a25 */ /* 0x000fe200078e00ff */
[----:B------:R-:W-:Y:S01]  /*f090*/  SHF.R.S32.HI R0, RZ, 0x1f, R226 ;  /* 0x0000001fff007819 */ /* 0x000fe200000114e2 */
[----:B------:R-:W5:Y:S04]  /*f0a0*/  LDL.64 R10, [R1+0x70] ;  /* 0x00007000010a7983 */ /* 0x000f680000100a00 */
[----:B------:R-:W-:Y:S04]  /*f0b0*/  IMAD R0, R0, c[0x0][0x208], RZ ;  /* 0x0000820000007a24 */ /* 0x000fe800078e02ff */
[----:B------:R-:W-:Y:S05]  /*f0c0*/  IMAD R0, R226, c[0x0][0x20c], R0 ;  /* 0x00008300e2007a24 */ /* 0x000fea00078e0200 */
[----:B------:R-:W-:Y:S02]  /*f0d0*/  IADD3 R3, R3, R0, RZ ;  /* 0x0000000003037210 */ /* 0x000fe40007ffe0ff */
[----:B------:R-:W-:Y:S03]  /*f0e0*/  SHF.R.S32.HI R0, RZ, 0x1f, R224 ;  /* 0x0000001fff007819 */ /* 0x000fe600000114e0 */
[----:B------:R-:W-:Y:S04]  /*f0f0*/  IMAD.WIDE.U32 R2, R224, c[0x0][0x218], R2 ;  /* 0x00008600e0027a25 */ /* 0x000fe800078e0002 */
[----:B------:R-:W-:Y:S04]  /*f100*/  IMAD R8, R0, c[0x0][0x218], RZ ;  /* 0x0000860000087a24 */ /* 0x000fe800078e02ff */
[----:B------:R-:W-:Y:S01]  /*f110*/  IMAD R8, R224, c[0x0][0x21c], R8 ;  /* 0x00008700e0087a24 */ /* 0x000fe200078e0208 */
[----:B-----5:R-:W-:Y:S04]  /*f120*/  IADD3 R0, P0, R10, R2, RZ ;  /* 0x000000020a007210 */ /* 0x020fe80007f1e0ff */
[----:B------:R-:W-:Y:S02]  /*f130*/  IADD3.X R8, R252, R3, R8, P0, !PT ;  /* 0x00000003fc087210 */ /* 0x000fe400007fe408 */
[C---:B------:R-:W-:Y:S04]  /*f140*/  LEA R9, P0, R0.reuse, c[0x0][0x1f8], 0x1 ;  /* 0x00007e0000097a11 */ /* 0x040fe800078008ff */
[----:B------:R-:W-:Y:S01]  /*f150*/  LEA.HI.X R8, R0, c[0x0][0x1fc], R8, 0x1, P0 ;  /* 0x00007f0000087a11 */ /* 0x000fe200000f0c08 */
[----:B------:R-:W-:-:S06]  /*f160*/  BRA.DIV ~URZ, `(.L_x_2387) ;  /* 0x00010f427f007947 */ /* 0x000fcc000b800000 */
[----:B------:R4:W3:Y:S02]  /*f170*/  SHFL.IDX PT, R4, R8, RZ, 0x181f ;  /* 0x00181fff08047589 */ /* 0x0008e400000e0000 */
.L_x_2531:
[----:B------:R-:W-:-:S05]  /*f180*/  BRA.DIV ~URZ, `(.L_x_2388) ;  /* 0x00010f927f007947 */ /* 0x000fca000b800000 */
[----:B------:R4:W3:Y:S02]  /*f190*/  SHFL.IDX PT, R0, R9, RZ, 0x181f ;  /* 0x00181fff09007589 */ /* 0x0008e400000e0000 */
.L_x_2532:
[----:B------:R-:W-:Y:S01]  /*f1a0*/  SHF.R.S32.HI R2, RZ, 0x1f, R215 ;  /* 0x0000001fff027819 */ /* 0x000fe200000114d7 */
[C---:B------:R-:W-:Y:S01]  /*f1b0*/  IMAD.SHL.U32 R20, R215.reuse, 0x2, RZ ;  /* 0x00000002d7147824 */ /* 0x040fe200078e00ff */
[C---:B------:R-:W-:Y:S01]  /*f1c0*/  ISETP.GE.AND P3, PT, R215.reuse, c[0x0][0x1d4], PT ;  /* 0x00007500d7007a0c */ /* 0x040fe20003f66270 */
[----:B------:R-:W-:Y:S01]  /*f1d0*/  IMAD.SHL.U32 R11, R232, 0x2, RZ ;  /* 0x00000002e80b7824 */ /* 0x000fe200078e00ff */
[C---:B------:R-:W-:Y:S01]  /*f1e0*/  SHF.L.U64.HI R10, R215.reuse, 0x1, R2 ;  /* 0x00000001d70a7819 */ /* 0x040fe20000010202 */
[----:B------:R-:W-:Y:S01]  /*f1f0*/  IMAD.SHL.U32 R22, R230, 0x2, RZ ;  /* 0x00000002e6167824 */ /* 0x000fe200078e00ff */
[----:B---3--:R-:W-:Y:S02]  /*f200*/  IADD3 R2, P0, R0, R20, RZ ;  /* 0x0000001400027210 */ /* 0x008fe40007f1e0ff */
[----:B------:R-:W-:Y:S02]  /*f210*/  IADD3 R14, R215, 0x40, RZ ;  /* 0x00000040d70e7810 */ /* 0x000fe40007ffe0ff */
[----:B------:R-:W-:Y:S01]  /*f220*/  SHF.L.U64.HI R29, R232, 0x1, R244 ;  /* 0x00000001e81d7819 */ /* 0x000fe200000102f4 */
[----:B------:R-:W-:Y:S01]  /*f230*/  IMAD.X R3, R4, 0x1, R10, P0 ;  /* 0x0000000104037824 */ /* 0x000fe200000e060a */
[----:B------:R-:W-:Y:S01]  /*f240*/  ISETP.GE.AND P2, PT, R14, c[0x0][0x1d4], PT ;  /* 0x000075000e007a0c */ /* 0x000fe20003f46270 */
[----:B------:R-:W-:Y:S01]  /*f250*/  IMAD.SHL.U32 R14, R231, 0x2, RZ ;  /* 0x00000002e70e7824 */ /* 0x000fe200078e00ff */
[----:B------:R-:W-:Y:S02]  /*f260*/  IADD3 R21, R215, 0x80, RZ ;  /* 0x00000080d7157810 */ /* 0x000fe40007ffe0ff */
[----:B------:R-:W-:Y:S01]  /*f270*/  @!PT LDS RZ, [RZ] ;  /* 0x00000000fffff984 */ /* 0x000fe20000000800 */
[----:B------:R-:W-:Y:S01]  /*f280*/  @!PT LDS RZ, [RZ] ;  /* 0x00000000fffff984 */ /* 0x000fe20000000800 */
[----:B------:R-:W-:Y:S01]  /*f290*/  @!PT LDS RZ, [RZ] ;  /* 0x00000000fffff984 */ /* 0x000fe20000000800 */
[----:B------:R3:W-:Y:S01]  /*f2a0*/  LDGSTS.E.BYPASS.LTC128B.128 [R214+0x4080], [R2.64], !P3 ;  /* 0x0408000002d67fae */ /* 0x0007e2000d901d4a */
[----:B------:R-:W-:Y:S02]  /*f2b0*/  SHF.L.U64.HI R23, R231, 0x1, R243 ;  /* 0x00000001e7177819 */ /* 0x000fe400000102f3 */
[----:B------:R-:W-:Y:S02]  /*f2c0*/  SHF.L.U64.HI R28, R230, 0x1, R242 ;  /* 0x00000001e61c7819 */ /* 0x000fe400000102f2 */
[----:B------:R-:W-:Y:S02]  /*f2d0*/  LOP3.LUT P1, RZ, R213, 0x800, RZ, 0xc0, !PT ;  /* 0x00000800d5ff7812 */ /* 0x000fe4000782c0ff */
[----:B---3--:R-:W-:Y:S05]  /*f2e0*/  IADD3 R2, P0, R0, R11, RZ ;  /* 0x0000000b00027210 */ /* 0x008fea0007f1e0ff */
[----:B------:R-:W-:Y:S05]  /*f2f0*/  IMAD.X R3, R4, 0x1, R29, P0 ;  /* 0x0000000104037824 */ /* 0x000fea00000e061d */
[----:B------:R3:W-:Y:S01]  /*f300*/  LDGSTS.E.BYPASS.LTC128B.128 [R214+0x5880], [R2.64], !P2 ;  /* 0x0588000002d67fae */ /* 0x0007e2000d101d4a */
[----:B------:R-:W-:Y:S02]  /*f310*/  ISETP.GE.AND P2, PT, R21, c[0x0][0x1d4], PT ;  /* 0x0000750015007a0c */ /* 0x000fe40003f46270 */
[----:B------:R-:W-:Y:S02]  /*f320*/  IADD3 R21, R215, 0xc0, RZ ;  /* 0x000000c0d7157810 */ /* 0x000fe40007ffe0ff */
[----:B---3--:R-:W-:Y:S05]  /*f330*/  IADD3 R2, P0, R0, R14, RZ ;  /* 0x0000000e00027210 */ /* 0x008fea0007f1e0ff */
[----:B------:R-:W-:Y:S05]  /*f340*/  IMAD.X R3, R4, 0x1, R23, P0 ;  /* 0x0000000104037824 */ /* 0x000fea00000e0617 */
[----:B------:R3:W-:Y:S01]  /*f350*/  LDGSTS.E.BYPASS.LTC128B.128 [R214+0x7080], [R2.64], !P2 ;  /* 0x0708000002d67fae */ /* 0x0007e2000d101d4a */
[----:B------:R-:W-:Y:S02]  /*f360*/  ISETP.GE.AND P2, PT, R21, c[0x0][0x1d4], PT ;  /* 0x0000750015007a0c */ /* 0x000fe40003f46270 */
[----:B---3--:R-:W-:Y:S05]  /*f370*/  IADD3 R2, P0, R0, R22, RZ ;  /* 0x0000001600027210 */ /* 0x008fea0007f1e0ff */
[----:B------:R-:W-:Y:S06]  /*f380*/  IMAD.X R3, R4, 0x1, R28, P0 ;  /* 0x0000000104037824 */ /* 0x000fec00000e061c */
[----:B------:R3:W-:Y:S01]  /*f390*/  LDGSTS.E.BYPASS.LTC128B.128 [R214+0x8880], [R2.64], !P2 ;  /* 0x0888000002d67fae */ /* 0x0007e2000d101d4a */
[----:B------:R-:W-:-:S05]  /*f3a0*/  @P1 BRA `(.L_x_2386) ;  /* 0x0000019000001947 */ /* 0x000fca0003800000 */
[----:B------:R-:W-:-:S05]  /*f3b0*/  BRA.DIV ~URZ, `(.L_x_2389) ;  /* 0x00010dd27f007947 */ /* 0x000fca000b800000 */
[----:B------:R3:W4:Y:S04]  /*f3c0*/  SHFL.IDX PT, R4, R8, 0x1, 0x181f ;  /* 0x00381f0008047f89 */ /* 0x00072800000e0000 */
[----:B------:R3:W2:Y:S02]  /*f3d0*/  SHFL.IDX PT, R0, R9, 0x1, 0x181f ;  /* 0x00381f0009007f89 */ /* 0x0006a400000e0000 */
.L_x_2533:
[----:B--2---:R-:W-:Y:S02]  /*f3e0*/  IADD3 R20, P0, R0, R20, RZ ;  /* 0x0000001400147210 */ /* 0x004fe40007f1e0ff */
[C---:B------:R-:W-:Y:S02]  /*f3f0*/  IADD3 R216, R215.reuse, 0x40, RZ ;  /* 0x00000040d7d87810 */ /* 0x040fe40007ffe0ff */
[C---:B------:R-:W-:Y:S01]  /*f400*/  ISETP.GE.AND P4, PT, R215.reuse, c[0x0][0x1d4], PT ;  /* 0x00007500d7007a0c */ /* 0x040fe20003f86270 */
[----:B----4-:R-:W-:Y:S01]  /*f410*/  IMAD.X R21, R4, 0x1, R10, P0 ;  /* 0x0000000104157824 */ /* 0x010fe200000e060a */
[----:B------:R-:W-:Y:S02]  /*f420*/  ISETP.GE.AND P3, PT, R216, c[0x0][0x1d4], PT ;  /* 0x00007500d8007a0c */ /* 0x000fe40003f66270 */
[----:B------:R-:W-:Y:S02]  /*f430*/  IADD3 R31, R215, 0x80, RZ ;  /* 0x00000080d71f7810 */ /* 0x000fe40007ffe0ff */
[----:B------:R-:W-:Y:S02]  /*f440*/  IADD3 R10, P0, R0, R11, RZ ;  /* 0x0000000b000a7210 */ /* 0x000fe40007f1e0ff */
[----:B------:R-:W-:Y:S02]  /*f450*/  ISETP.GE.AND P2, PT, R31, c[0x0][0x1d4], PT ;  /* 0x000075001f007a0c */ /* 0x000fe40003f46270 */
[----:B------:R-:W-:Y:S01]  /*f460*/  IADD3 R30, R215, 0xc0, RZ ;  /* 0x000000c0d71e7810 */ /* 0x000fe20007ffe0ff */
[----:B------:R-:W-:Y:S01]  /*f470*/  IMAD.X R11, R4, 0x1, R29, P0 ;  /* 0x00000001040b7824 */ /* 0x000fe200000e061d */
[----:B---3--:R-:W-:Y:S01]  /*f480*/  IADD3 R8, P0, R0, R14, RZ ;  /* 0x0000000e00087210 */ /* 0x008fe20007f1e0ff */
[----:B------:R-:W-:Y:S01]  /*f490*/  @!PT LDS RZ, [RZ] ;  /* 0x00000000fffff984 */ /* 0x000fe20000000800 */
[----:B------:R-:W-:Y:S01]  /*f4a0*/  @!PT LDS RZ, [RZ] ;  /* 0x00000000fffff984 */ /* 0x000fe20000000800 */
[----:B------:R-:W-:Y:S01]  /*f4b0*/  @!PT LDS RZ, [RZ] ;  /* 0x00000000fffff984 */ /* 0x000fe20000000800 */
[----:B------:R2:W-:Y:S01]  /*f4c0*/  LDGSTS.E.BYPASS.LTC128B.128 [R214+0x5080], [R20.64], !P4 ;  /* 0x0508000014d67fae */ /* 0x0005e2000e101d4a */
[----:B------:R-:W-:Y:S03]  /*f4d0*/  ISETP.GE.AND P1, PT, R30, c[0x0][0x1d4], PT ;  /* 0x000075001e007a0c */ /* 0x000fe60003f26270 */
[----:B------:R2:W-:Y:S01]  /*f4e0*/  LDGSTS.E.BYPASS.LTC128B.128 [R214+0x6880], [R10.64], !P3 ;  /* 0x068800000ad67fae */ /* 0x0005e2000d901d4a */
[----:B------:R-:W-:Y:S01]  /*f4f0*/  IMAD.X R9, R4, 0x1, R23, P0 ;  /* 0x0000000104097824 */ /* 0x000fe200000e0617 */
[----:B------:R-:W-:Y:S04]  /*f500*/  IADD3 R2, P0, R0, R22, RZ ;  /* 0x0000001600027210 */ /* 0x000fe80007f1e0ff */
[----:B------:R2:W-:Y:S01]  /*f510*/  LDGSTS.E.BYPASS.LTC128B.128 [R214+0x8080], [R8.64], !P2 ;  /* 0x0808000008d67fae */ /* 0x0005e2000d101d4a */
[----:B------:R-:W-:Y:S05]  /*f520*/  IMAD.X R3, R4, 0x1, R28, P0 ;  /* 0x0000000104037824 */ /* 0x000fea00000e061c */
[----:B------:R2:W-:Y:S03]  /*f530*/  LDGSTS.E.BYPASS.LTC128B.128 [R214+0x9880], [R2.64], !P1 ;  /* 0x0988000002d67fae */ /* 0x0005e6000c901d4a */
.L_x_2386:
[----:B------:R-:W-:Y:S05]  /*f540*/  BSYNC B0 ;  /* 0x0000000000007941 */ /* 0x000fea0003800000 */
.L_x_2385:
[----:B------:R-:W0:Y:S01]  /*f550*/  LDGDEPBAR ;  /* 0x00000000000079af */ /* 0x000e220000000000 */
[----:B------:R-:W-:Y:S01]  /*f560*/  WARPSYNC 0xffffffff ;  /* 0xffffffff00007948 */ /* 0x000fe20003800000 */
[C---:B--234-:R-:W-:Y:S01]  /*f570*/  HMMA.16816.F32.BF16 R8, R32.reuse, R16, RZ ;  /* 0x000000102008723c */ /* 0x05cfe200000418ff */
[----:B------:R-:W-:Y:S02]  /*f580*/  BSSY B0, `(.L_x_2390) ;  /* 0x00000f9000007945 */ /* 0x000fe40003800000 */
[----:B------:R-:W-:Y:S05]  /*f590*/  ISETP.GT.AND P0, PT, R225, R247, PT ;  /* 0x000000f7e100720c */ /* 0x000fea0003f04270 */
[C---:B------:R-:W-:Y:S08]  /*f5a0*/  HMMA.16816.F32.BF16 R16, R32.reuse, R18, RZ ;  /* 0x000000122010723c */ /* 0x040ff000000418ff */
[C---:B------:R-:W-:Y:S08]  /*f5b0*/  HMMA.16816.F32.BF16 R20, R32.reuse, R24, RZ ;  /* 0x000000182014723c */ /* 0x040ff000000418ff */
[C---:B------:R-:W-:Y:S08]  /*f5c0*/  HMMA.16816.F32.BF16 R24, R32.reuse, R26, RZ ;  /* 0x0000001a2018723c */ /* 0x040ff000000418ff */
[C---:B-1----:R-:W-:Y:S08]  /*f5d0*/  HMMA.16816.F32.BF16 R28, R32.reuse, R172, RZ ;  /* 0x000000ac201c723c */ /* 0x042ff000000418ff */
        /* <DEDUP_REMOVED lines=33> */
[----:B------:R-:W-:Y:S07]  /*f7f0*/  LDSM.16.M88.4 R180, [R204] ;  /* 0x00000000ccb4783b */ /* 0x000fee0000000200 */
[C---:B--2---:R-:W-:Y:S08]  /*f800*/  HMMA.16816.F32.BF16 R20, R172.reuse, R176, R20 ;  /* 0x000000b0ac14723c */ /* 0x044ff00000041814 */
[C---:B------:R-:W-:Y:S01]  /*f810*/  HMMA.16816.F32.BF16 R24, R172.reuse, R178, R24 ;  /* 0x000000b2ac18723c */ /* 0x040fe20000041818 */
[----:B------:R-:W1:Y:S07]  /*f820*/  LDSM.16.M88.4 R176, [R198+0x4000] ;  /* 0x00400000c6b0783b */ /* 0x000e6e0000000200 */
[C---:B---3--:R-:W-:Y:S08]  /*f830*/  HMMA.16816.F32.BF16 R28, R172.reuse, R184, R28 ;  /* 0x000000b8ac1c723c */ /* 0x048ff0000004181c */
[----:B------:R-:W-:Y:S01]  /*f840*/  HMMA.16816.F32.BF16 R32, R172, R186, R32 ;  /* 0x000000baac20723c */ /* 0x000fe20000041820 */
[----:B------:R-:W2:Y:S05]  /*f850*/  LDSM.16.M88.4 R172, [R202] ;  /* 0x00000000caac783b */ /* 0x000eaa0000000200 */
[----:B------:R-:W3:Y:S02]  /*f860*/  LDSM.16.M88.4 R184, [R203] ;  /* 0x00000000cbb8783b */ /* 0x000ee40000000200 */
        /* <DEDUP_REMOVED lines=110> */
[--C-:B------:R-:W-:Y:S01]  /*ff50*/  IMAD.IADD R3, R251, 0x1, R241.reuse ;  /* 0x00000001fb037824 */ /* 0x100fe200078e02f1 */
[----:B------:R-:W2:Y:S01]  /*ff60*/  LDL R0, [R1+0x84] ;  /* 0x0000840001007983 */ /* 0x000ea20000100800 */
[----:B------:R-:W-:Y:S03]  /*ff70*/  IMAD.MOV.U32 R224, RZ, RZ, RZ ;  /* 0x000000ffffe07224 */ /* 0x000fe600078e00ff */
[----:B------:R-:W-:Y:S01]  /*ff80*/  ISETP.GT.AND P1, PT, R3, 0x2f, PT ;  /* 0x0000002f0300780c */ /* 0x000fe20003f24270 */
[----:B------:R-:W3:Y:S06]  /*ff90*/  LDL.64 R188, [R1+0x90] ;  /* 0x0000900001bc7983 */ /* 0x000eec0000100a00 */
[----:B------:R-:W4:Y:S04]  /*ffa0*/  LDL R4, [R1+0x9c] ;  /* 0x00009c0001047983 */ /* 0x000f280000100800 */
[----:B------:R-:W5:Y:S06]  /*ffb0*/  LDL.64 R220, [R1+0x88] ;  /* 0x0000880001dc7983 */ /* 0x000f6c0000100a00 */
[----:B------:R-:W3:Y:S01]  /*ffc0*/  LDL R14, [R1+0x98] ;  /* 0x00009800010e7983 */ /* 0x000ee20000100800 */
[----:B--2---:R-:W-:Y:S02]  /*ffd0*/  IMAD R2, R225, 0x30, R0 ;  /* 0x00000030e1027824 */ /* 0x004fe400078e0200 */
[----:B------:R-:W-:Y:S03]  /*ffe0*/  IMAD.MOV.U32 R0, RZ, RZ, 0x1 ;  /* 0x00000001ff007424 */ /* 0x000fe600078e00ff */
[----:B------:R-:W-:Y:S02]  /*fff0*/  IADD3 R2, R2, R251, R241 ;  /* 0x000000fb02027210 */ /* 0x000fe40007ffe0f1 */
[----:B------:R-:W-:Y:S02]  /*10000*/  ISETP.NE.AND P0, PT, R0, c[0x0][0x2b8], PT ;  /* 0x0000ae0000007a0c */ /* 0x000fe40003f05270 */
[----:B------:R-:W-:Y:S05]  /*10010*/  IADD3 R2, R2, -0x30, RZ ;  /* 0xffffffd002027810 */ /* 0x000fea0007ffe0ff */
[----:B------:R-:W-:Y:S06]  /*10020*/  IMAD.MOV.U32 R0, RZ, RZ, R2 ;  /* 0x000000ffff007224 */ /* 0x000fec00078e0002 */
[----:B------:R-:W-:Y:S05]  /*10030*/  @P0 IMAD.HI.U32 R3, R2, c[0x0][0x2bc], RZ ;  /* 0x0000af0002030a27 */ /* 0x000fea00078e00ff */
[----:B------:R-:W-:Y:S04]  /*10040*/  @P0 SHF.R.U32.HI R0, RZ, c[0x0][0x2c0], R3 ;  /* 0x0000b000ff000a19 */ /* 0x000fe80000011603 */
[C---:B---3--:R-:W-:Y:S04]  /*10050*/  @!P1 IADD3 R3, P0, R0.reuse, R188, RZ ;  /* 0x000000bc00039210 */ /* 0x048fe80007f1e0ff */
[----:B----4-:R-:W-:Y:S01]  /*10060*/  @!P1 LEA.HI.X.SX32 R4, R0, R4, 0x1, P0 ;  /* 0x0000000400049211 */ /* 0x010fe200000f0eff */
        /* <DEDUP_REMOVED lines=22> */
.L_x_2534:
[----:B------:R-:W-:-:S05]  /*101d0*/  BRA.DIV ~URZ, `(.L_x_2393) ;  /* 0x000100f27f007947 */ /* 0x000fca000b800000 */
[----:B------:R3:W4:Y:S02]  /*101e0*/  SHFL.IDX PT, R0, R175, RZ, 0x181f ;  /* 0x00181fffaf007589 */ /* 0x00072400000e0000 */
.L_x_2535:
[C---:B------:R-:W-:Y:S02]  /*101f0*/  IADD3 R2, R215.reuse, 0x40, RZ ;  /* 0x00000040d7027810 */ /* 0x040fe40007ffe0ff */
[C---:B------:R-:W-:Y:S02]  /*10200*/  ISETP.GE.AND P3, PT, R215.reuse, c[0x0][0x1d4], PT ;  /* 0x00007500d7007a0c */ /* 0x040fe40003f66270 */
[----:B------:R-:W-:Y:S02]  /*10210*/  SHF.R.S32.HI R3, RZ, 0x1f, R215 ;  /* 0x0000001fff037819 */ /* 0x000fe400000114d7 */
[C---:B----4-:R-:W-:Y:S02]  /*10220*/  @P0 LEA R172, P1, R215.reuse, R0, 0x1 ;  /* 0x00000000d7ac0211 */ /* 0x050fe400078208ff */
[----:B------:R-:W-:Y:S02]  /*10230*/  ISETP.GE.AND P2, PT, R2, c[0x0][0x1d4], PT ;  /* 0x0000750002007a0c */ /* 0x000fe40003f46270 */
[C---:B--2---:R-:W-:Y:S02]  /*10240*/  @P0 LEA.HI.X R173, R215.reuse, R4, R3, 0x1, P1 ;  /* 0x00000004d7ad0211 */ /* 0x044fe400008f0c03 */
[C---:B------:R-:W-:Y:S02]  /*10250*/  @P0 LEA R2, P1, R232.reuse, R0, 0x1 ;  /* 0x00000000e8020211 */ /* 0x040fe400078208ff */
[----:B------:R-:W-:Y:S01]  /*10260*/  IADD3 R177, R215, 0x80, RZ ;  /* 0x00000080d7b17810 */ /* 0x000fe20007ffe0ff */
[----:B------:R-:W-:Y:S01]  /*10270*/  @!PT LDS RZ, [RZ] ;  /* 0x00000000fffff984 */ /* 0x000fe20000000800 */
[----:B------:R-:W-:Y:S01]  /*10280*/  @!PT LDS RZ, [RZ] ;  /* 0x00000000fffff984 */ /* 0x000fe20000000800 */
[----:B------:R-:W-:Y:S01]  /*10290*/  @!PT LDS RZ, [RZ] ;  /* 0x00000000fffff984 */ /* 0x000fe20000000800 */
[----:B------:R2:W-:Y:S01]  /*102a0*/  @P0 LDGSTS.E.BYPASS.LTC128B.128 [R214+0xa080], [R172.64], !P3 ;  /* 0x0a080000acd60fae */ /* 0x0005e2000d901d4a */
[----:B------:R-:W-:Y:S02]  /*102b0*/  @P0 LEA.HI.X R3, R232, R4, R244, 0x1, P1 ;  /* 0x00000004e8030211 */ /* 0x000fe400008f0cf4 */
[----:B------:R-:W-:Y:S02]  /*102c0*/  ISETP.GE.AND P3, PT, R177, c[0x0][0x1d4], PT ;  /* 0x00007500b1007a0c */ /* 0x000fe40003f66270 */
[----:B------:R-:W-:Y:S01]  /*102d0*/  IADD3 R176, R215, 0xc0, RZ ;  /* 0x000000c0d7b07810 */ /* 0x000fe20007ffe0ff */
[----:B------:R4:W-:Y:S03]  /*102e0*/  @P0 LDGSTS.E.BYPASS.LTC128B.128 [R214+0xb880], [R2.64], !P2 ;  /* 0x0b88000002d60fae */ /* 0x0009e6000d101d4a */
[----:B------:R-:W-:Y:S02]  /*102f0*/  ISETP.GE.AND P2, PT, R176, c[0x0][0x1d4], PT ;  /* 0x00007500b0007a0c */ /* 0x000fe40003f46270 */
[C---:B----4-:R-:W-:Y:S04]  /*10300*/  @P0 LEA R2, P1, R231.reuse, R0, 0x1 ;  /* 0x00000000e7020211 */ /* 0x050fe800078208ff */
[----:B------:R-:W-:Y:S05]  /*10310*/  @P0 LEA.HI.X R3, R231, R4, R243, 0x1, P1 ;  /* 0x00000004e7030211 */ /* 0x000fea00008f0cf3 */
[----:B------:R4:W-:Y:S02]  /*10320*/  @P0 LDGSTS.E.BYPASS.LTC128B.128 [R214+0xd080], [R2.64], !P3 ;  /* 0x0d08000002d60fae */ /* 0x0009e4000d901d4a */
[C---:B----4-:R-:W-:Y:S04]  /*10330*/  @P0 LEA R2, P1, R230.reuse, R0, 0x1 ;  /* 0x00000000e6020211 */ /* 0x050fe800078208ff */
[----:B------:R-:W-:Y:S05]  /*10340*/  @P0 LEA.HI.X R3, R230, R4, R242, 0x1, P1 ;  /* 0x00000004e6030211 */ /* 0x000fea00008f0cf2 */
[----:B------:R2:W-:Y:S01]  /*10350*/  @P0 LDGSTS.E.BYPASS.LTC128B.128 [R214+0xe880], [R2.64], !P2 ;  /* 0x0e88000002d60fae */ /* 0x0005e2000d101d4a */
[----:B------:R-:W-:Y:S01]  /*10360*/  ISETP.GE.AND P0, PT, R14, 0x21, PT ;  /* 0x000000210e00780c */ /* 0x000fe20003f06270 */
[----:B------:R-:W-:-:S06]  /*10370*/  BRA.DIV ~URZ, `(.L_x_2394) ;  /* 0x0000ffc27f007947 */ /* 0x000fcc000b800000 */
[----:B------:R4:W1:Y:S04]  /*10380*/  SHFL.IDX PT, R4, R174, 0x1, 0x181f ;  /* 0x00381f00ae047f89 */ /* 0x00086800000e0000 */
[----:B------:R4:W2:Y:S02]  /*10390*/  SHFL.IDX PT, R0, R175, 0x1, 0x181f ;  /* 0x00381f00af007f89 */ /* 0x0008a400000e0000 */
.L_x_2536:
[C---:B--2---:R-:W-:Y:S02]  /*103a0*/  IADD3 R2, R215.reuse, 0x40, RZ ;  /* 0x00000040d7027810 */ /* 0x044fe40007ffe0ff */
[C---:B------:R-:W-:Y:S02]  /*103b0*/  ISETP.GE.AND P3, PT, R215.reuse, c[0x0][0x1d4], PT ;  /* 0x00007500d7007a0c */ /* 0x040fe40003f66270 */
[----:B------:R-:W-:Y:S02]  /*103c0*/  SHF.R.S32.HI R3, RZ, 0x1f, R215 ;  /* 0x0000001fff037819 */ /* 0x000fe400000114d7 */
[C---:B------:R-:W-:Y:S02]  /*103d0*/  @P0 LEA R172, P1, R215.reuse, R0, 0x1 ;  /* 0x00000000d7ac0211 */ /* 0x040fe400078208ff */
[----:B------:R-:W-:Y:S02]  /*103e0*/  ISETP.GE.AND P2, PT, R2, c[0x0][0x1d4], PT ;  /* 0x0000750002007a0c */ /* 0x000fe40003f46270 */
[C---:B-1----:R-:W-:Y:S02]  /*103f0*/  @P0 LEA.HI.X R173, R215.reuse, R4, R3, 0x1, P1 ;  /* 0x00000004d7ad0211 */ /* 0x042fe400008f0c03 */
[C---:B------:R-:W-:Y:S02]  /*10400*/  @P0 LEA R2, P1, R232.reuse, R0, 0x1 ;  /* 0x00000000e8020211 */ /* 0x040fe400078208ff */
[C---:B----4-:R-:W-:Y:S01]  /*10410*/  IADD3 R174, R215.reuse, 0x80, RZ ;  /* 0x00000080d7ae7810 */ /* 0x050fe20007ffe0ff */
        /* <DEDUP_REMOVED lines=9> */
[C---:B--2---:R-:W-:Y:S04]  /*104b0*/  @P0 LEA R2, P1, R231.reuse, R0, 0x1 ;  /* 0x00000000e7020211 */ /* 0x044fe800078208ff */
[----:B------:R-:W-:Y:S05]  /*104c0*/  @P0 LEA.HI.X R3, R231, R4, R243, 0x1, P1 ;  /* 0x00000004e7030211 */ /* 0x000fea00008f0cf3 */
[----:B------:R2:W-:Y:S02]  /*104d0*/  @P0 LDGSTS.E.BYPASS.LTC128B.128 [R214+0xe080], [R2.64], !P3 ;  /* 0x0e08000002d60fae */ /* 0x0005e4000d901d4a */
[C---:B--2---:R-:W-:Y:S04]  /*104e0*/  @P0 LEA R2, P1, R230.reuse, R0, 0x1 ;  /* 0x00000000e6020211 */ /* 0x044fe800078208ff */
[----:B------:R-:W-:Y:S05]  /*104f0*/  @P0 LEA.HI.X R3, R230, R4, R242, 0x1, P1 ;  /* 0x00000004e6030211 */ /* 0x000fea00008f0cf2 */
[----:B------:R1:W-:Y:S04]  /*10500*/  @P0 LDGSTS.E.BYPASS.LTC128B.128 [R214+0xf880], [R2.64], !P2 ;  /* 0x0f88000002d60fae */ /* 0x0003e8000d101d4a */
.L_x_2391:
[----:B------:R-:W-:Y:S05]  /*10510*/  BSYNC B0 ;  /* 0x0000000000007941 */ /* 0x000fea0003800000 */
.L_x_2390:
[----:B------:R-:W2:Y:S01]  /*10520*/  LDL R0, [R1+0x80] ;  /* 0x0000800001007983 */ /* 0x000ea20000100800 */
[----:B------:R-:W-:Y:S01]  /*10530*/  IMAD R4, R225, -0x30, RZ ;  /* 0xffffffd0e1047824 */ /* 0x000fe200078e02ff */
[----:B------:R-:W-:Y:S02]  /*10540*/  ULDC UR4, c[0x0][0x324] ;  /* 0x0000c90000047ab9 */ /* 0x000fe40000000800 */
[----:B------:R-:W2:Y:S01]  /*10550*/  LDL R14, [R1+0x4] ;  /* 0x00000400010e7983 */ /* 0x000ea20000100800 */
[----:B------:R-:W-:Y:S01]  /*10560*/  ULOP3.LUT UR4, URZ, UR4, URZ, 0x33, !UPT ;  /* 0x000000043f047292 */ /* 0x000fe2000f8e333f */
[----:B------:R-:W-:Y:S02]  /*10570*/  IMAD.IADD R174, R4, 0x1, -R246 ;  /* 0x0000000104ae7824 */ /* 0x000fe400078e0af6 */
[----:B-1----:R-:W4:Y:S04]  /*10580*/  LDL R3, [R1+0x7c] ;  /* 0x00007c0001037983 */ /* 0x002f280000100800 */
[----:B------:R-:W4:Y:S04]  /*10590*/  LDL R2, [R1+0x78] ;  /* 0x0000780001027983 */ /* 0x000f280000100800 */
[----:B------:R-:W0:Y:S01]  /*105a0*/  LDGDEPBAR ;  /* 0x00000000000079af */ /* 0x000e220000000000 */
[----:B--2---:R-:W-:Y:S02]  /*105b0*/  IMAD R14, R14, 0x80, R0 ;  /* 0x000000800e0e7824 */ /* 0x004fe400078e0200 */
[----:B------:R-:W-:Y:S05]  /*105c0*/  IMAD.MOV.U32 R0, RZ, RZ, 0x1 ;  /* 0x00000001ff007424 */ /* 0x000fea00078e00ff */
[----:B------:R-:W-:Y:S02]  /*105d0*/  ISETP.NE.AND P0, PT, R0, c[0x0][0x2c4], PT ;  /* 0x0000b10000007a0c */ /* 0x000fe40003f05270 */
[----:B----4-:R-:W-:Y:S11]  /*105e0*/  IADD3 R14, R2, R14, R3 ;  /* 0x0000000e020e7210 */ /* 0x010ff60007ffe003 */
[----:B------:R-:W-:Y:S05]  /*105f0*/  @P0 IMAD.HI.U32 R0, R14, c[0x0][0x2c8], RZ ;  /* 0x0000b2000e000a27 */ /* 0x000fea00078e00ff */
[----:B------:R-:W-:Y:S02]  /*10600*/  @P0 SHF.R.U32.HI R14, RZ, c[0x0][0x2cc], R0 ;  /* 0x0000b300ff0e0a19 */ /* 0x000fe40000011600 */
[----:B------:R-:W-:Y:S04]  /*10610*/  IADD3 R0, -R246, 0x1, R4 ;  /* 0x00000001f6007810 */ /* 0x000fe80007ffe104 */
[----:B------:R-:W-:Y:S04]  /*10620*/  IADD3 R0, -R240, R0, R5 ;  /* 0x00000000f0007210 */ /* 0x000fe80007ffe105 */
[C---:B------:R-:W-:Y:S02]  /*10630*/  IADD3 R172, R0.reuse, UR4, RZ ;  /* 0x0000000400ac7c10 */ /* 0x040fe4000fffe0ff */
[----:B------:R-:W-:Y:S01]  /*10640*/  IADD3 R173, R0, c[0x0][0x328], RZ ;  /* 0x0000ca0000ad7a10 */ /* 0x000fe20007ffe0ff */
[----:B------:R-:W-:-:S05]  /*10650*/  BRA.DIV ~URZ, `(.L_x_2395) ;  /* 0x0000fdb27f007947 */ /* 0x000fca000b800000 */
[----:B------:R1:W2:Y:S02]  /*10660*/  SHFL.IDX PT, R3, R14, RZ, 0x1c1f ;  /* 0x001c1fff0e037589 */ /* 0x0002a400000e0000 */
.L_x_2537:
[----:B------:R-:W-:Y:S01]  /*10670*/  ISETP.LE.AND P0, PT, R218, c[0x0][0x32c], PT ;  /* 0x0000cb00da007a0c */ /* 0x000fe20003f03270 */
[----:B--2---:R-:W-:Y:S01]  /*10680*/  IMAD.IADD R2, R173, 0x1, R3 ;  /* 0x00000001ad027824 */ /* 0x004fe200078e0203 */
        /* <DEDUP_REMOVED lines=8> */
[----:B---3--:R-:W-:Y:S05]  /*10710*/  IMAD.MOV.U32 R175, RZ, RZ, 0x1 ;  /* 0x00000001ffaf7424 */ /* 0x008fea00078e00ff */
[----:B------:R-:W-:Y:S11]  /*10720*/  ISETP.NE.AND P0, PT, R175, c[0x0][0x32c], PT ;  /* 0x0000cb00af007a0c */ /* 0x000ff60003f05270 */
[----:B------:R-:W-:Y:S02]  /*10730*/  @!UPT UIADD3 URZ, URZ, URZ, URZ ;  /* 0x0000003f3f3ff290 */ /* 0x000fe4000fffe03f */
[----:B------:R-:W-:Y:S05]  /*10740*/  @P0 IMAD.HI.U32 R175, R3, c[0x0][0x330], RZ ;  /* 0x0000cc0003af0a27 */ /* 0x000fea00078e00ff */
[----:B------:R-:W-:Y:S04]  /*10750*/  @P0 SHF.R.U32.HI R3, RZ, c[0x0][0x334], R175 ;  /* 0x0000cd00ff030a19 */ /* 0x000fe800000116af */
[----:B------:R-:W-:Y:S01]  /*10760*/  LOP3.LUT R3, RZ, R3, RZ, 0x33, !PT ;  /* 0x00000003ff037212 */ /* 0x000fe200078e33ff */
[----:B------:R-:W-:-:S05]  /*10770*/  BRA `(.L_x_2399) ;  /* 0x0000005000007947 */ /* 0x000fca0003800000 */
.L_x_2398:
[----:B---3--:R-:W-:Y:S04]  /*10780*/  MOV R175, 0x1 ;  /* 0x0000000100af7802 */ /* 0x008fe80000000f00 */
[----:B------:R-:W-:Y:S11]  /*10790*/  ISETP.NE.AND P0, PT, R175, c[0x0][0x32c], PT ;  /* 0x0000cb00af007a0c */ /* 0x000ff60003f05270 */
[----:B------:R-:W-:Y:S02]  /*107a0*/  @!UPT UIADD3 URZ, URZ, URZ, URZ ;  /* 0x0000003f3f3ff290 */ /* 0x000fe4000fffe03f */
[----:B------:R-:W-:Y:S05]  /*107b0*/  @P0 IMAD.HI.U32 R175, R3, c[0x0][0x330], RZ ;  /* 0x0000cc0003af0a27 */ /* 0x000fea00078e00ff */
[----:B------:R-:W-:Y:S02]  /*107c0*/  @P0 SHF.R.U32.HI R3, RZ, c[0x0][0x334], R175 ;  /* 0x0000cd00ff030a19 */ /* 0x000fe400000116af */
.L_x_2399:
[----:B------:R-:W-:Y:S05]  /*107d0*/  BSYNC B0 ;  /* 0x0000000000007941 */ /* 0x000fea0003800000 */
.L_x_2397:
[----:B------:R-:W-:Y:S05]  /*107e0*/  IMAD R3, R3, c[0x0][0x32c], R174 ;  /* 0x0000cb0003037a24 */ /* 0x000fea00078e02ae */
[----:B------:R-:W-:Y:S02]  /*107f0*/  IMNMX R0, R0, R3, !PT ;  /* 0x0000000300007217 */ /* 0x000fe40007800200 */
[----:B------:R-:W-:Y:S04]  /*10800*/  IADD3 R3, R3, c[0x0][0x32c], RZ ;  /* 0x0000cb0003037a10 */ /* 0x000fe80007ffe0ff */
[----:B------:R-:W-:Y:S02]  /*10810*/  IMNMX R2, R2, R3, PT ;  /* 0x0000000302027217 */ /* 0x000fe40003800200 */
.L_x_2396:
[C---:B------:R-:W-:Y:S02]  /*10820*/  ISETP.GE.AND P0, PT, R4.reuse, 0x2, PT ;  /* 0x000000020400780c */ /* 0x040fe40003f06270 */
[C---:B------:R-:W-:Y:S02]  /*10830*/  ISETP.GE.AND P1, PT, R4.reuse, 0x9, PT ;  /* 0x000000090400780c */ /* 0x040fe40003f26270 */
[----:B------:R-:W-:Y:S02]  /*10840*/  LOP3.LUT R213, R213, 0xffffffef, RZ, 0xc0, !PT ;  /* 0xffffffefd5d57812 */ /* 0x000fe400078ec0ff */
[C---:B------:R-:W-:Y:S02]  /*10850*/  ISETP.GE.AND P6, PT, R4.reuse, 0x19, PT ;  /* 0x000000190400780c */ /* 0x040fe40003fc6270 */
[C---:B------:R-:W-:Y:S02]  /*10860*/  ISETP.GE.AND P5, PT, R4.reuse, 0x1a, PT ;  /* 0x0000001a0400780c */ /* 0x040fe40003fa6270 */
[C---:B------:R-:W-:Y:S02]  /*10870*/  ISETP.GE.AND P4, PT, R4.reuse, 0x21, PT ;  /* 0x000000210400780c */ /* 0x040fe40003f86270 */
[----:B------:R-:W-:Y:S02]  /*10880*/  ISETP.GE.AND P3, PT, R4, 0x22, PT ;  /* 0x000000220400780c */ /* 0x000fe40003f66270 */
[----:B------:R-:W-:Y:S02]  /*10890*/  @P0 LOP3.LUT R213, R213, 0x10, RZ, 0xfc, !PT ;  /* 0x00000010d5d50812 */ /* 0x000fe400078efcff */
[----:B------:R-:W-:Y:S02]  /*108a0*/  ISETP.GT.AND P0, PT, R0, 0x1, !P0 ;  /* 0x000000010000780c */ /* 0x000fe40004704270 */
[----:B------:R-:W-:Y:S02]  /*108b0*/  LOP3.LUT R213, R213, 0xfffffff7, RZ, 0xc0, !PT ;  /* 0xfffffff7d5d57812 */ /* 0x000fe400078ec0ff */
[----:B------:R-:W-:Y:S02]  /*108c0*/  ISETP.LT.OR P0, PT, R2, 0x2, P0 ;  /* 0x000000020200780c */ /* 0x000fe40000701670 */
[----:B------:R-:W-:Y:S02]  /*108d0*/  @P1 LOP3.LUT R213, R213, 0x8, RZ, 0xfc, !PT ;  /* 0x00000008d5d51812 */ /* 0x000fe400078efcff */
[----:B---3--:R-:W-:Y:S02]  /*108e0*/  FSEL R175, R9, -INF , !P0 ;  /* 0xff80000009af7808 */ /* 0x008fe40004000000 */
[----:B------:R-:W-:Y:S02]  /*108f0*/  ISETP.GT.AND P0, PT, R0, 0x8, !P1 ;  /* 0x000000080000780c */ /* 0x000fe40004f04270 */
[----:B------:R-:W-:Y:S02]  /*10900*/  ISETP.GE.AND P1, PT, R4, 0xa, PT ;  /* 0x0000000a0400780c */ /* 0x000fe40003f26270 */
[----:B------:R-:W-:Y:S02]  /*10910*/  ISETP.LT.OR P0, PT, R2, 0x9, P0 ;  /* 0x000000090200780c */ /* 0x000fe40000701670 */
[----:B------:R-:W-:Y:S02]  /*10920*/  LOP3.LUT R213, R213, 0xfffffffb, RZ, 0xc0, !PT ;  /* 0xfffffffbd5d57812 */ /* 0x000fe400078ec0ff */
[----:B------:R-:W-:Y:S02]  /*10930*/  FSEL R16, R16, -INF , !P0 ;  /* 0xff80000010107808 */ /* 0x000fe40004000000 */
[----:B------:R-:W-:Y:S02]  /*10940*/  ISETP.GT.AND P0, PT, R0, 0x9, !P1 ;  /* 0x000000090000780c */ /* 0x000fe40004f04270 */
[----:B------:R-:W-:Y:S02]  /*10950*/  ISETP.GE.AND P2, PT, R4, 0x29, PT ;  /* 0x000000290400780c */ /* 0x000fe40003f46270 */
[----:B------:R-:W-:Y:S02]  /*10960*/  ISETP.LT.OR P0, PT, R2, 0xa, P0 ;  /* 0x0000000a0200780c */ /* 0x000fe40000701670 */
        /* <DEDUP_REMOVED lines=11> */
[----:B------:R-:W-:Y:S04]  /*10a20*/  ISETP.LT.OR P0, PT, R2, 0x12, P0 ;  /* 0x000000120200780c */ /* 0x000fe80000701670 */
        /* <DEDUP_REMOVED lines=8> */
[----:B------:R-:W-:Y:S04]  /*10ab0*/  ISETP.LT.OR P0, PT, R2, 0x1a, P0 ;  /* 0x0000001a0200780c */ /* 0x000fe80000701670 */
[----:B------:R-:W-:Y:S02]  /*10ac0*/  FSEL R25, R25, -INF , !P0 ;  /* 0xff80000019197808 */ /* 0x000fe40004000000 */
[----:B------:R-:W-:Y:S04]  /*10ad0*/  ISETP.GT.AND P0, PT, R0, 0x20, !P4 ;  /* 0x000000200000780c */ /* 0x000fe80006704270 */
        /* <DEDUP_REMOVED lines=8> */
[----:B------:R-:W-:Y:S04]  /*10b60*/  ISETP.GT.AND P0, PT, R0, RZ, !P1 ;  /* 0x000000ff0000720c */ /* 0x000fe80004f04270 */
[----:B------:R-:W-:Y:S04]  /*10b70*/  ISETP.LT.OR P0, PT, R2, 0x1, P0 ;  /* 0x000000010200780c */ /* 0x000fe80000701670 */
[----:B------:R-:W-:Y:S02]  /*10b80*/  FSEL R9, R8, -INF , !P0 ;  /* 0xff80000008097808 */ /* 0x000fe40004000000 */
[----:B------:R-:W-:Y:S11]  /*10b90*/  ISETP.GE.AND P0, PT, R4, 0x2a, PT ;  /* 0x0000002a0400780c */ /* 0x000ff60003f06270 */
[----:B------:R-:W-:Y:S02]  /*10ba0*/  @!UPT UIADD3 URZ, URZ, URZ, URZ ;  /* 0x0000003f3f3ff290 */ /* 0x000fe4000fffe03f */
[----:B------:R-:W-:Y:S02]  /*10bb0*/  @P0 LOP3.LUT R213, R213, 0x20, RZ, 0xfc, !PT ;  /* 0x00000020d5d50812 */ /* 0x000fe400078efcff */
[----:B------:R-:W-:Y:S04]  /*10bc0*/  ISETP.GT.AND P0, PT, R0, 0x29, !P0 ;  /* 0x000000290000780c */ /* 0x000fe80004704270 */
[----:B------:R-:W-:Y:S04]  /*10bd0*/  ISETP.LT.OR P0, PT, R2, 0x2a, P0 ;  /* 0x0000002a0200780c */ /* 0x000fe80000701670 */
[----:B------:R-:W-:Y:S01]  /*10be0*/  FSEL R33, R33, -INF , !P0 ;  /* 0xff80000021217808 */ /* 0x000fe20004000000 */
[----:B------:R-:W-:-:S06]  /*10bf0*/  BRA.DIV ~URZ, `(.L_x_2400) ;  /* 0x0000f8827f007947 */ /* 0x000fcc000b800000 */
[----:B------:R2:W3:Y:S02]  /*10c00*/  SHFL.IDX PT, R3, R14, 0x1, 0x1c1f ;  /* 0x003c1f000e037f89 */ /* 0x0004e400000e0000 */
.L_x_2538:
[----:B------:R-:W-:Y:S01]  /*10c10*/  ISETP.LE.AND P0, PT, R218, c[0x0][0x32c], PT ;  /* 0x0000cb00da007a0c */ /* 0x000fe20003f03270 */
[----:B---3--:R-:W-:Y:S01]  /*10c20*/  IMAD.IADD R2, R173, 0x1, R3 ;  /* 0x00000001ad027824 */ /* 0x008fe200078e0203 */
        /* <DEDUP_REMOVED lines=15> */
.L_x_2403:
[----:B------:R-:W-:Y:S04]  /*10d20*/  MOV R4, 0x1 ;  /* 0x0000000100047802 */ /* 0x000fe80000000f00 */
[----:B------:R-:W-:Y:S11]  /*10d30*/  ISETP.NE.AND P0, PT, R4, c[0x0][0x32c], PT ;  /* 0x0000cb0004007a0c */ /* 0x000ff60003f05270 */
[----:B------:R-:W-:Y:S02]  /*10d40*/  @!UPT UIADD3 URZ, URZ, URZ, URZ ;  /* 0x0000003f3f3ff290 */ /* 0x000fe4000fffe03f */
[----:B------:R-:W-:Y:S05]  /*10d50*/  @P0 IMAD.HI.U32 R4, R3, c[0x0][0x330], RZ ;  /* 0x0000cc0003040a27 */ /* 0x000fea00078e00ff */
[----:B------:R-:W-:Y:S02]  /*10d60*/  @P0 SHF.R.U32.HI R3, RZ, c[0x0][0x334], R4 ;  /* 0x0000cd00ff030a19 */ /* 0x000fe40000011604 */
.L_x_2404:
[----:B------:R-:W-:Y:S05]  /*10d70*/  BSYNC B0 ;  /* 0x0000000000007941 */ /* 0x000fea0003800000 */
.L_x_2402:
[----:B------:R-:W-:Y:S05]  /*10d80*/  IMAD R3, R3, c[0x0][0x32c], R174 ;  /* 0x0000cb0003037a24 */ /* 0x000fea00078e02ae */
[----:B------:R-:W-:Y:S02]  /*10d90*/  IMNMX R0, R0, R3, !PT ;  /* 0x0000000300007217 */ /* 0x000fe40007800200 */
[----:B------:R-:W-:Y:S04]  /*10da0*/  IADD3 R3, R3, c[0x0][0x32c], RZ ;  /* 0x0000cb0003037a10 */ /* 0x000fe80007ffe0ff */
[----:B------:R-:W-:Y:S02]  /*10db0*/  IMNMX R2, R2, R3, PT ;  /* 0x0000000302027217 */ /* 0x000fe40003800200 */
.L_x_2401:
[----:B------:R-:W-:Y:S02]  /*10dc0*/  ISETP.GT.AND P0, PT, R0, RZ, !P1 ;  /* 0x000000ff0000720c */ /* 0x000fe40004f04270 */
[C---:B------:R-:W-:Y:S02]  /*10dd0*/  LOP3.LUT P1, RZ, R213.reuse, 0x1, RZ, 0xc0, !PT ;  /* 0x00000001d5ff7812 */ /* 0x040fe4000782c0ff */
[----:B------:R-:W-:Y:S04]  /*10de0*/  ISETP.LT.OR P0, PT, R2, 0x1, P0 ;  /* 0x000000010200780c */ /* 0x000fe80000701670 */
[----:B------:R-:W-:Y:S02]  /*10df0*/  FSEL R10, R10, -INF , !P0 ;  /* 0xff8000000a0a7808 */ /* 0x000fe40004000000 */
[----:B------:R-:W-:Y:S02]  /*10e00*/  LOP3.LUT P0, RZ, R213, 0x10, RZ, 0xc0, !PT ;  /* 0x00000010d5ff7812 */ /* 0x000fe4000780c0ff */
[----:B------:R-:W-:Y:S02]  /*10e10*/  FMNMX.FTZ R8, R10, R6, !PT ;  /* 0x000000060a087209 */ /* 0x000fe40007810000 */
[----:B------:R-:W-:Y:S04]  /*10e20*/  ISETP.GT.AND P0, PT, R0, 0x1, !P0 ;  /* 0x000000010000780c */ /* 0x000fe80004704270 */
        /* <DEDUP_REMOVED lines=24> */
[----:B------:R-:W-:Y:S04]  /*10fb0*/  ISETP.LT.OR P0, PT, R2, 0x19, P0 ;  /* 0x000000190200780c */ /* 0x000fe80000701670 */
        /* <DEDUP_REMOVED lines=19> */
[----:B------:R-:W-:Y:S02]  /*110f0*/  ISETP.LT.OR P0, PT, R2, 0x2a, P0 ;  /* 0x0000002a0200780c */ /* 0x000fe40000701670 */
[----:B------:R-:W-:Y:S02]  /*11100*/  FMNMX.FTZ R0, R175, R0, !PT ;  /* 0x00000000af007209 */ /* 0x000fe40007810000 */
[----:B------:R-:W-:Y:S02]  /*11110*/  FSEL R35, R35, -INF , !P0 ;  /* 0xff80000023237808 */ /* 0x000fe40004000000 */
[----:B------:R-:W-:Y:S02]  /*11120*/  FMNMX.FTZ R0, R16, R0, !PT ;  /* 0x0000000010007209 */ /* 0x000fe40007810000 */
[----:B------:R-:W-:Y:S02]  /*11130*/  FMNMX.FTZ R8, R34, R8, !PT ;  /* 0x0000000822087209 */ /* 0x000fe40007810000 */
[----:B------:R-:W-:Y:S02]  /*11140*/  FMNMX.FTZ R0, R17, R0, !PT ;  /* 0x0000000011007209 */ /* 0x000fe40007810000 */
[----:B------:R-:W-:Y:S02]  /*11150*/  FMNMX.FTZ R8, R35, R8, !PT ;  /* 0x0000000823087209 */ /* 0x000fe40007810000 */
[----:B------:R-:W-:Y:S04]  /*11160*/  FMNMX.FTZ R0, R20, R0, !PT ;  /* 0x0000000014007209 */ /* 0x000fe80007810000 */
[----:B------:R-:W-:Y:S04]  /*11170*/  FMNMX.FTZ R0, R21, R0, !PT ;  /* 0x0000000015007209 */ /* 0x000fe80007810000 */
[----:B------:R-:W-:Y:S04]  /*11180*/  FMNMX.FTZ R0, R24, R0, !PT ;  /* 0x0000000018007209 */ /* 0x000fe80007810000 */
[----:B------:R-:W-:Y:S04]  /*11190*/  FMNMX.FTZ R0, R25, R0, !PT ;  /* 0x0000000019007209 */ /* 0x000fe80007810000 */
[----:B------:R-:W-:Y:S04]  /*111a0*/  FMNMX.FTZ R0, R28, R0, !PT ;  /* 0x000000001c007209 */ /* 0x000fe80007810000 */
[----:B------:R-:W-:Y:S04]  /*111b0*/  FMNMX.FTZ R0, R29, R0, !PT ;  /* 0x000000001d007209 */ /* 0x000fe80007810000 */
[----:B------:R-:W-:Y:S04]  /*111c0*/  FMNMX.FTZ R0, R32, R0, !PT ;  /* 0x0000000020007209 */ /* 0x000fe80007810000 */
[----:B------:R-:W-:Y:S01]  /*111d0*/  FMNMX.FTZ R0, R33, R0, !PT ;  /* 0x0000000021007209 */ /* 0x000fe20007810000 */
[----:B------:R-:W-:-:S05]  /*111e0*/  BRA.DIV ~URZ, `(.L_x_2405) ;  /* 0x0000f3027f007947 */ /* 0x000fca000b800000 */
[----:B------:R3:W4:Y:S02]  /*111f0*/  SHFL.BFLY PT, R2, R0, 0x2, 0x1f ;  /* 0x0c401f0000027f89 */ /* 0x00072400000e0000 */
.L_x_2539:
[----:B---34-:R-:W-:Y:S01]  /*11200*/  FMNMX.FTZ R0, R0, R2, !PT ;  /* 0x0000000200007209 */ /* 0x018fe20007810000 */
[----:B------:R-:W-:-:S05]  /*11210*/  BRA.DIV ~URZ, `(.L_x_2406) ;  /* 0x0000f3227f007947 */ /* 0x000fca000b800000 */
[----:B------:R-:W3:Y:S02]  /*11220*/  SHFL.BFLY PT, R4, R0, 0x1, 0x1f ;  /* 0x0c201f0000047f89 */ /* 0x000ee400000e0000 */
[----:B---3--:R-:W-:Y:S02]  /*11230*/  FMNMX.FTZ R4, R0, R4, !PT ;  /* 0x0000000400047209 */ /* 0x008fe40007810000 */
[----:B------:R-:W3:Y:S02]  /*11240*/  SHFL.BFLY PT, R0, R8, 0x2, 0x1f ;  /* 0x0c401f0008007f89 */ /* 0x000ee400000e0000 */
[----:B---3--:R-:W-:Y:S05]  /*11250*/  FMNMX.FTZ R0, R8, R0, !PT ;  /* 0x0000000008007209 */ /* 0x008fea0007810000 */
[----:B------:R3:W4:Y:S02]  /*11260*/  SHFL.BFLY PT, R2, R0, 0x1, 0x1f ;  /* 0x0c201f0000027f89 */ /* 0x00072400000e0000 */
.L_x_2540:
[----:B------:R-:W-:Y:S01]  /*11270*/  FSETP.NEU.FTZ.AND P0, PT, R4, -INF , PT ;  /* 0xff8000000400780b */ /* 0x000fe20003f1d000 */
[----:B------:R-:W-:Y:S01]  /*11280*/  WARPSYNC 0xffffffff ;  /* 0xffffffff00007948 */ /* 0x000fe20003800000 */
[----:B----4-:R-:W-:Y:S01]  /*11290*/  FMNMX.FTZ R3, R2, R0, !PT ;  /* 0x0000000002037209 */ /* 0x010fe20007810000 */
[C---:B------:R-:W-:Y:S01]  /*112a0*/  FMUL.FTZ R2, R4.reuse, c[0x0][0x2d0] ;  /* 0x0000b40004027a20 */ /* 0x040fe20000410000 */
[----:B---3--:R-:W-:Y:S04]  /*112b0*/  FSEL R0, R4, RZ, P0 ;  /* 0x000000ff04007208 */ /* 0x008fe80000000000 */
[----:B------:R-:W-:Y:S01]  /*112c0*/  FSEL R2, R2, RZ, P0 ;  /* 0x000000ff02027208 */ /* 0x000fe20000000000 */
[----:B------:R-:W-:Y:S01]  /*112d0*/  FADD.FTZ R0, -R0, R13 ;  /* 0x0000000d00007221 */ /* 0x000fe20000010100 */
[----:B------:R-:W-:Y:S03]  /*112e0*/  FSETP.NEU.FTZ.AND P0, PT, R3, -INF , PT ;  /* 0xff8000000300780b */ /* 0x000fe60003f1d000 */
[----:B------:R-:W-:Y:S02]  /*112f0*/  FMUL.FTZ R0, R0, c[0x0][0x2d0] ;  /* 0x0000b40000007a20 */ /* 0x000fe40000410000 */
[--C-:B------:R-:W-:Y:S02]  /*11300*/  FFMA.FTZ R9, R9, c[0x0][0x2d0], -R2.reuse ;  /* 0x0000b40009097a23 */ /* 0x100fe40000010802 */
        /* <DEDUP_REMOVED lines=15> */
[----:B------:R-:W3:Y:S02]  /*11400*/  MUFU.EX2 R17, R17 ;  /* 0x0000001100117308 */ /* 0x000ee40000000800 */
[----:B---3--:R-:W-:Y:S01]  /*11410*/  F2FP.BF16.PACK_AB R174, R17, R16 ;  /* 0x0000001011ae723e */ /* 0x008fe200000010ff */
[C---:B------:R-:W-:Y:S02]  /*11420*/  FFMA.FTZ R2, R0.reuse, R234, R9 ;  /* 0x000000ea00027223 */ /* 0x040fe40000010009 */
[----:B------:R-:W-:Y:S02]  /*11430*/  FMUL.FTZ R32, R0, R148 ;  /* 0x0000009400207220 */ /* 0x000fe40000410000 */
[----:B------:R-:W-:Y:S01]  /*11440*/  FADD.FTZ R8, R172, R2 ;  /* 0x00000002ac087221 */ /* 0x000fe20000010000 */
[C---:B------:R-:W-:Y:S01]  /*11450*/  FSEL R2, R3.reuse, RZ, P0 ;  /* 0x000000ff03027208 */ /* 0x040fe20000000000 */
[----:B------:R-:W-:Y:S01]  /*11460*/  FMUL.FTZ R33, R0, R149 ;  /* 0x0000009500217220 */ /* 0x000fe20000410000 */
[----:B------:R-:W-:Y:S01]  /*11470*/  F2FP.BF16.PACK_AB R172, R172, R9 ;  /* 0x00000009acac723e */ /* 0x000fe200000010ff */
[----:B------:R-:W-:Y:S02]  /*11480*/  FADD.FTZ R8, R16, R8 ;  /* 0x0000000810087221 */ /* 0x000fe40000010000 */
[----:B------:R-:W-:Y:S02]  /*11490*/  FADD.FTZ R2, -R2, R6 ;  /* 0x0000000602027221 */ /* 0x000fe40000010100 */
[----:B------:R-:W-:Y:S02]  /*114a0*/  FMUL.FTZ R6, R3, c[0x0][0x2d0] ;  /* 0x0000b40003067a20 */ /* 0x000fe40000410000 */
[----:B------:R-:W-:Y:S02]  /*114b0*/  FMUL.FTZ R2, R2, c[0x0][0x2d0] ;  /* 0x0000b40002027a20 */ /* 0x000fe40000410000 */
[----:B------:R-:W-:Y:S01]  /*114c0*/  FADD.FTZ R177, R17, R8 ;  /* 0x0000000811b17221 */ /* 0x000fe20000010000 */
[----:B------:R-:W-:Y:S01]  /*114d0*/  FSEL R6, R6, RZ, P0 ;  /* 0x000000ff06067208 */ /* 0x000fe20000000000 */
[C---:B------:R-:W-:Y:S01]  /*114e0*/  FMUL.FTZ R8, R0.reuse, R168 ;  /* 0x000000a800087220 */ /* 0x040fe20000410000 */
[----:B------:R-:W-:Y:S01]  /*114f0*/  ISETP.GT.AND P0, PT, R225, R217, PT ;  /* 0x000000d9e100720c */ /* 0x000fe20003f04270 */
[----:B------:R-:W3:Y:S01]  /*11500*/  MUFU.EX2 R2, R2 ;  /* 0x0000000200027308 */ /* 0x000ee20000000800 */
[----:B------:R-:W-:Y:S02]  /*11510*/  FMUL.FTZ R21, R0, R161 ;  /* 0x000000a100157220 */ /* 0x000fe40000410000 */
[--C-:B------:R-:W-:Y:S02]  /*11520*/  FFMA.FTZ R13, R18, c[0x0][0x2d0], -R6.reuse ;  /* 0x0000b400120d7a23 */ /* 0x100fe40000010806 */
[--C-:B-12---:R-:W-:Y:S02]  /*11530*/  FFMA.FTZ R14, R19, c[0x0][0x2d0], -R6.reuse ;  /* 0x0000b400130e7a23 */ /* 0x106fe40000010806 */
        /* <DEDUP_REMOVED lines=11> */
[C---:B---3--:R-:W-:Y:S02]  /*115f0*/  FMUL.FTZ R34, R2.reuse, R150 ;  /* 0x0000009602227220 */ /* 0x048fe40000410000 */
[----:B------:R-:W-:Y:S02]  /*11600*/  FFMA.FTZ R6, R35, c[0x0][0x2d0], -R6 ;  /* 0x0000b40023067a23 */ /* 0x000fe40000010806 */
[----:B------:R-:W-:Y:S01]  /*11610*/  FMUL.FTZ R35, R2, R151 ;  /* 0x0000009702237220 */ /* 0x000fe20000410000 */
[----:B------:R2:W-:Y:S01]  /*11620*/  MUFU.EX2 R168, R11 ;  /* 0x0000000b00a87308 */ /* 0x0005e20000000800 */
[----:B------:R-:W3:Y:S01]  /*11630*/  LDSM.16.MT88.4 R148, [R193] ;  /* 0x00000000c194783b */ /* 0x000ee20000004200 */
[C---:B------:R-:W-:Y:S02]  /*11640*/  FMUL.FTZ R9, R0.reuse, R169 ;  /* 0x000000a900097220 */ /* 0x040fe40000410000 */
[C---:B------:R-:W-:Y:S02]  /*11650*/  FMUL.FTZ R20, R0.reuse, R160 ;  /* 0x000000a000147220 */ /* 0x040fe40000410000 */
[C---:B------:R-:W-:Y:S02]  /*11660*/  FMUL.FTZ R16, R0.reuse, R164 ;  /* 0x000000a400107220 */ /* 0x040fe40000410000 */
[----:B------:R-:W-:Y:S02]  /*11670*/  FMUL.FTZ R17, R0, R165 ;  /* 0x000000a500117220 */ /* 0x000fe40000410000 */
[----:B------:R4:W5:Y:S01]  /*11680*/  MUFU.EX2 R173, R10 ;  /* 0x0000000a00ad7308 */ /* 0x0009620000000800 */
[C---:B------:R-:W-:Y:S02]  /*11690*/  FMUL.FTZ R18, R2.reuse, R166 ;  /* 0x000000a602127220 */ /* 0x040fe40000410000 */
[----:B------:R-:W-:Y:S01]  /*116a0*/  FMUL.FTZ R19, R2, R167 ;  /* 0x000000a702137220 */ /* 0x000fe20000410000 */
[----:B-1----:R-:W-:Y:S01]  /*116b0*/  F2FP.BF16.PACK_AB R175, R216, R161 ;  /* 0x000000a1d8af723e */ /* 0x002fe200000010ff */
[C---:B------:R-:W-:Y:S01]  /*116c0*/  FMUL.FTZ R22, R2.reuse, R162 ;  /* 0x000000a202167220 */ /* 0x040fe20000410000 */
[----:B------:R-:W-:Y:S01]  /*116d0*/  LDSM.16.MT88.4 R164, [R193+0x1000] ;  /* 0x00100000c1a4783b */ /* 0x000fe20000004200 */
[----:B------:R-:W-:Y:S02]  /*116e0*/  FMUL.FTZ R23, R2, R163 ;  /* 0x000000a302177220 */ /* 0x000fe40000410000 */
[----:B------:R-:W-:Y:S01]  /*116f0*/  FMUL.FTZ R25, R0, R157 ;  /* 0x0000009d00197220 */ /* 0x000fe20000410000 */
[----:B------:R-:W1:Y:S01]  /*11700*/  MUFU.EX2 R13, R184 ;  /* 0x000000b8000d7308 */ /* 0x000e620000000800 */
[C---:B------:R-:W-:Y:S02]  /*11710*/  FMUL.FTZ R26, R2.reuse, R158 ;  /* 0x0000009e021a7220 */ /* 0x040fe40000410000 */
[C---:B------:R-:W-:Y:S02]  /*11720*/  FMUL.FTZ R27, R2.reuse, R159 ;  /* 0x0000009f021b7220 */ /* 0x040fe40000410000 */
[----:B--2---:R-:W-:Y:S02]  /*11730*/  FMUL.FTZ R11, R2, R171 ;  /* 0x000000ab020b7220 */ /* 0x004fe40000410000 */
[C---:B------:R-:W-:Y:S02]  /*11740*/  FMUL.FTZ R24, R0.reuse, R156 ;  /* 0x0000009c00187220 */ /* 0x040fe40000410000 */
[C---:B------:R-:W-:Y:S01]  /*11750*/  FMUL.FTZ R28, R0.reuse, R152 ;  /* 0x00000098001c7220 */ /* 0x040fe20000410000 */
[----:B------:R-:W-:Y:S01]  /*11760*/  MUFU.EX2 R156, R182 ;  /* 0x000000b6009c7308 */ /* 0x000fe20000000800 */
[----:B------:R-:W-:Y:S02]  /*11770*/  FMUL.FTZ R29, R0, R153 ;  /* 0x00000099001d7220 */ /* 0x000fe40000410000 */
[C---:B------:R-:W-:Y:S02]  /*11780*/  FMUL.FTZ R30, R2.reuse, R154 ;  /* 0x0000009a021e7220 */ /* 0x040fe40000410000 */
[C---:B----4-:R-:W-:Y:S02]  /*11790*/  FMUL.FTZ R10, R2.reuse, R170 ;  /* 0x000000aa020a7220 */ /* 0x050fe40000410000 */
[----:B-----5:R-:W-:Y:S01]  /*117a0*/  FFMA.FTZ R160, R2, R233, R173 ;  /* 0x000000e902a07223 */ /* 0x020fe200000100ad */
[----:B------:R-:W-:Y:S01]  /*117b0*/  F2FP.BF16.PACK_AB R173, R168, R173 ;  /* 0x000000ada8ad723e */ /* 0x000fe200000010ff */
[----:B------:R-:W-:Y:S01]  /*117c0*/  FMUL.FTZ R31, R2, R155 ;  /* 0x0000009b021f7220 */ /* 0x000fe20000410000 */
[----:B------:R-:W-:Y:S01]  /*117d0*/  MUFU.EX2 R14, R181 ;  /* 0x000000b5000e7308 */ /* 0x000fe20000000800 */
[----:B------:R-:W-:Y:S01]  /*117e0*/  LDSM.16.MT88.4 R152, [R193+0x800] ;  /* 0x00080000c198783b */ /* 0x000fe20000004200 */
[C---:B------:R-:W-:Y:S02]  /*117f0*/  FMUL.FTZ R36, R0.reuse, R36 ;  /* 0x0000002400247220 */ /* 0x040fe40000410000 */
[----:B------:R-:W-:Y:S01]  /*11800*/  FMUL.FTZ R37, R0, R37 ;  /* 0x0000002500257220 */ /* 0x000fe20000410000 */
[C---:B---3--:R-:W-:Y:S05]  /*11810*/  HMMA.16816.F32.BF16 R8, R172.reuse, R148, R8 ;  /* 0x00000094ac08723c */ /* 0x048fea0000041808 */
[C---:B------:R-:W-:Y:S01]  /*11820*/  FMUL.FTZ R38, R2.reuse, R38 ;  /* 0x0000002602267220 */ /* 0x040fe20000410000 */
[----:B------:R-:W-:Y:S01]  /*11830*/  MUFU.EX2 R178, R178 ;  /* 0x000000b200b27308 */ /* 0x000fe20000000800 */
[----:B------:R-:W-:Y:S01]  /*11840*/  FMUL.FTZ R39, R2, R39 ;  /* 0x0000002702277220 */ /* 0x000fe20000410000 */
[C---:B------:R-:W-:Y:S01]  /*11850*/  HMMA.16816.F32.BF16 R16, R172.reuse, R150, R16 ;  /* 0x00000096ac10723c */ /* 0x040fe20000041810 */
[----:B------:R-:W2:Y:S03]  /*11860*/  LDSM.16.MT88.4 R148, [R194] ;  /* 0x00000000c294783b */ /* 0x000ea60000004200 */
[C---:B------:R-:W-:Y:S02]  /*11870*/  FMUL.FTZ R40, R0.reuse, R40 ;  /* 0x0000002800287220 */ /* 0x040fe40000410000 */
[----:B------:R-:W-:Y:S02]  /*11880*/  FMUL.FTZ R41, R0, R41 ;  /* 0x0000002900297220 */ /* 0x000fe40000410000 */
[C---:B------:R-:W-:Y:S01]  /*11890*/  FMUL.FTZ R42, R2.reuse, R42 ;  /* 0x0000002a022a7220 */ /* 0x040fe20000410000 */
[----:B------:R-:W-:Y:S03]  /*118a0*/  MUFU.EX2 R181, R176 ;  /* 0x000000b000b57308 */ /* 0x000fe60000000800 */
        /* <DEDUP_REMOVED lines=17> */
[----:B------:R-:W-:Y:S01]  /*119c0*/  FMUL.FTZ R57, R0, R57 ;  /* 0x0000003900397220 */ /* 0x000fe20000410000 */
[C---:B--2---:R-:W-:Y:S03]  /*119d0*/  HMMA.16816.F32.BF16 R20, R172.reuse, R148, R20 ;  /* 0x00000094ac14723c */ /* 0x044fe60000041814 */
[C---:B------:R-:W-:Y:S02]  /*119e0*/  FMUL.FTZ R58, R2.reuse, R58 ;  /* 0x0000003a023a7220 */ /* 0x040fe40000410000 */
[----:B------:R-:W-:Y:S02]  /*119f0*/  FMUL.FTZ R59, R2, R59 ;  /* 0x0000003b023b7220 */ /* 0x000fe40000410000 */
[C---:B------:R-:W-:Y:S01]  /*11a00*/  FMUL.FTZ R60, R0.reuse, R60 ;  /* 0x0000003c003c7220 */ /* 0x040fe20000410000 */
[C---:B------:R-:W-:Y:S01]  /*11a10*/  HMMA.16816.F32.BF16 R24, R172.reuse, R150, R24 ;  /* 0x00000096ac18723c */ /* 0x040fe20000041818 */
[----:B------:R-:W2:Y:S01]  /*11a20*/  LDSM.16.MT88.4 R148, [R196] ;  /* 0x00000000c494783b */ /* 0x000ea20000004200 */
[----:B------:R-:W-:Y:S02]  /*11a30*/  MUFU.EX2 R6, R6 ;  /* 0x0000000600067308 */ /* 0x000fe40000000800 */
        /* <DEDUP_REMOVED lines=18> */
[C---:B--2---:R-:W-:Y:S03]  /*11b60*/  HMMA.16816.F32.BF16 R28, R172.reuse, R148, R28 ;  /* 0x00000094ac1c723c */ /* 0x044fe6000004181c */
[----:B------:R-:W-:Y:S02]  /*11b70*/  FMUL.FTZ R79, R2, R79 ;  /* 0x0000004f024f7220 */ /* 0x000fe40000410000 */
[C---:B------:R-:W-:Y:S02]  /*11b80*/  FMUL.FTZ R80, R0.reuse, R80 ;  /* 0x0000005000507220 */ /* 0x040fe40000410000 */
[----:B------:R-:W-:Y:S01]  /*11b90*/  FMUL.FTZ R81, R0, R81 ;  /* 0x0000005100517220 */ /* 0x000fe20000410000 */
[C---:B------:R-:W-:Y:S01]  /*11ba0*/  HMMA.16816.F32.BF16 R32, R172.reuse, R150, R32 ;  /* 0x00000096ac20723c */ /* 0x040fe20000041820 */
[----:B------:R-:W2:Y:S03]  /*11bb0*/  LDSM.16.MT88.4 R148, [R195] ;  /* 0x00000000c394783b */ /* 0x000ea60000004200 */
        /* <DEDUP_REMOVED lines=18> */
[C---:B--2---:R-:W-:Y:S03]  /*11ce0*/  HMMA.16816.F32.BF16 R36, R172.reuse, R148, R36 ;  /* 0x00000094ac24723c */ /* 0x044fe60000041824 */
[C---:B------:R-:W-:Y:S02]  /*11cf0*/  FMUL.FTZ R100, R0.reuse, R100 ;  /* 0x0000006400647220 */ /* 0x040fe40000410000 */
[----:B------:R-:W-:Y:S02]  /*11d00*/  FMUL.FTZ R101, R0, R101 ;  /* 0x0000006500657220 */ /* 0x000fe40000410000 */
[C---:B------:R-:W-:Y:S01]  /*11d10*/  FMUL.FTZ R102, R2.reuse, R102 ;  /* 0x0000006602667220 */ /* 0x040fe20000410000 */
[C---:B------:R-:W-:Y:S01]  /*11d20*/  HMMA.16816.F32.BF16 R40, R172.reuse, R150, R40 ;  /* 0x00000096ac28723c */ /* 0x040fe20000041828 */
[----:B------:R-:W2:Y:S03]  /*11d30*/  LDSM.16.MT88.4 R148, [R193+0x1800] ;  /* 0x00180000c194783b */ /* 0x000ea60000004200 */
        /* <DEDUP_REMOVED lines=23> */
[----:B------:R-:W2:Y:S03]  /*11eb0*/  LDSM.16.MT88.4 R148, [R194+0x1800] ;  /* 0x00180000c294783b */ /* 0x000ea60000004200 */
[C---:B------:R-:W-:Y:S02]  /*11ec0*/  FMUL.FTZ R124, R0.reuse, R124 ;  /* 0x0000007c007c7220 */ /* 0x040fe40000410000 */
[----:B------:R-:W-:Y:S02]  /*11ed0*/  FMUL.FTZ R125, R0, R125 ;  /* 0x0000007d007d7220 */ /* 0x000fe40000410000 */
[C---:B------:R-:W-:Y:S04]  /*11ee0*/  FMUL.FTZ R126, R2.reuse, R126 ;  /* 0x0000007e027e7220 */ /* 0x040fe80000410000 */
        /* <DEDUP_REMOVED lines=14> */
[----:B-1----:R-:W-:Y:S01]  /*11fd0*/  FADD.FTZ R0, R13, R177 ;  /* 0x000000b10d007221 */ /* 0x002fe20000010000 */
[C---:B--2---:R-:W-:Y:S01]  /*11fe0*/  HMMA.16816.F32.BF16 R52, R172.reuse, R148, R52 ;  /* 0x00000094ac34723c */ /* 0x044fe20000041834 */
[----:B------:R-:W1:Y:S07]  /*11ff0*/  MUFU.EX2 R177, R185 ;  /* 0x000000b900b17308 */ /* 0x000e6e0000000800 */
[C---:B------:R-:W-:Y:S01]  /*12000*/  HMMA.16816.F32.BF16 R56, R172.reuse, R150, R56 ;  /* 0x00000096ac38723c */ /* 0x040fe20000041838 */
[----:B------:R-:W2:Y:S03]  /*12010*/  LDSM.16.MT88.4 R148, [R196+0x1800] ;  /* 0x00180000c494783b */ /* 0x000ea60000004200 */
[----:B---3--:R-:W-:Y:S04]  /*12020*/  FADD.FTZ R0, R2, R0 ;  /* 0x0000000002007221 */ /* 0x008fe80000010000 */
[----:B------:R-:W-:Y:S04]  /*12030*/  FADD.FTZ R0, R156, R0 ;  /* 0x000000009c007221 */ /* 0x000fe80000010000 */
[----:B------:R-:W-:Y:S01]  /*12040*/  FADD.FTZ R0, R14, R0 ;  /* 0x000000000e007221 */ /* 0x000fe20000010000 */
        /* <DEDUP_REMOVED lines=38> */
[----:B------:R-:W1:Y:S03]  /*122b0*/  MUFU.EX2 R13, R189 ;  /* 0x000000bd000d7308 */ /* 0x000e660000000800 */
[----:B--2---:R-:W-:Y:S03]  /*122c0*/  FADD.FTZ R0, R2, R0 ;  /* 0x0000000002007221 */ /* 0x004fe60000010000 */
[C---:B------:R-:W-:Y:S01]  /*122d0*/  HMMA.16816.F32.BF16 R16, R148.reuse, R154, R16 ;  /* 0x0000009a9410723c */ /* 0x040fe20000041810 */
[----:B------:R-:W2:Y:S03]  /*122e0*/  LDSM.16.MT88.4 R152, [R196+0x800] ;  /* 0x00080000c498783b */ /* 0x000ea60000004200 */
[----:B------:R-:W5:Y:S01]  /*122f0*/  MUFU.EX2 R174, R188 ;  /* 0x000000bc00ae7308 */ /* 0x000f620000000800 */
[C---:B----4-:R-:W-:Y:S01]  /*12300*/  FADD.FTZ R0, R172.reuse, R0 ;  /* 0x00000000ac007221 */ /* 0x050fe20000010000 */
[----:B------:R-:W-:Y:S01]  /*12310*/  F2FP.BF16.PACK_AB R172, R172, R2 ;  /* 0x00000002acac723e */ /* 0x000fe200000010ff */
[----:B------:R-:W-:Y:S07]  /*12320*/  FADD.FTZ R2, R168, R160 ;  /* 0x000000a0a8027221 */ /* 0x000fee0000010000 */
[----:B------:R-:W4:Y:S01]  /*12330*/  MUFU.EX2 R14, R187 ;  /* 0x000000bb000e7308 */ /* 0x000f220000000800 */
[----:B-1----:R-:W-:Y:S01]  /*12340*/  FADD.FTZ R0, R13, R0 ;  /* 0x000000000d007221 */ /* 0x002fe20000010000 */
[C---:B---3--:R-:W-:Y:S03]  /*12350*/  HMMA.16816.F32.BF16 R20, R148.reuse, R156, R20 ;  /* 0x0000009c9414723c */ /* 0x048fe60000041814 */
[C---:B-----5:R-:W-:Y:S01]  /*12360*/  FADD.FTZ R234, R174.reuse, R0 ;  /* 0x00000000aeea7221 */ /* 0x060fe20000010000 */
[----:B------:R-:W-:Y:S04]  /*12370*/  F2FP.BF16.PACK_AB R174, R174, R13 ;  /* 0x0000000daeae723e */ /* 0x000fe800000010ff */
[C---:B------:R-:W-:Y:S01]  /*12380*/  HMMA.16816.F32.BF16 R24, R148.reuse, R158, R24 ;  /* 0x0000009e9418723c */ /* 0x040fe20000041818 */
[----:B------:R-:W1:Y:S03]  /*12390*/  LDSM.16.MT88.4 R156, [R195+0x800] ;  /* 0x00080000c39c783b */ /* 0x000e660000004200 */
[----:B------:R-:W-:Y:S01]  /*123a0*/  FADD.FTZ R0, R161, R2 ;  /* 0x00000002a1007221 */ /* 0x000fe20000010000 */
[----:B------:R-:W-:Y:S02]  /*123b0*/  MOV R13, R4 ;  /* 0x00000004000d7202 */ /* 0x000fe40000000f00 */
[----:B----4-:R-:W-:Y:S01]  /*123c0*/  F2FP.BF16.PACK_AB R175, R6, R14 ;  /* 0x0000000e06af723e */ /* 0x010fe200000010ff */
[----:B------:R-:W-:Y:S01]  /*123d0*/  FADD.FTZ R0, R216, R0 ;  /* 0x00000000d8007221 */ /* 0x000fe20000010000 */
[C---:B--2---:R-:W-:Y:S03]  /*123e0*/  HMMA.16816.F32.BF16 R28, R148.reuse, R152, R28 ;  /* 0x00000098941c723c */ /* 0x044fe6000004181c */
[----:B------:R-:W-:Y:S04]  /*123f0*/  FADD.FTZ R0, R178, R0 ;  /* 0x00000000b2007221 */ /* 0x000fe80000010000 */
[----:B------:R-:W-:Y:S01]  /*12400*/  FADD.FTZ R0, R181, R0 ;  /* 0x00000000b5007221 */ /* 0x000fe20000010000 */
[C---:B------:R-:W-:Y:S01]  /*12410*/  HMMA.16816.F32.BF16 R32, R148.reuse, R154, R32 ;  /* 0x0000009a9420723c */ /* 0x040fe20000041820 */
[----:B------:R-:W2:Y:S03]  /*12420*/  LDSM.16.MT88.4 R152, [R193+0x2000] ;  /* 0x00200000c198783b */ /* 0x000ea60000004200 */
[----:B------:R-:W-:Y:S04]  /*12430*/  FADD.FTZ R0, R179, R0 ;  /* 0x00000000b3007221 */ /* 0x000fe80000010000 */
[----:B------:R-:W-:Y:S04]  /*12440*/  FADD.FTZ R0, R180, R0 ;  /* 0x00000000b4007221 */ /* 0x000fe80000010000 */
[----:B------:R-:W-:Y:S04]  /*12450*/  FADD.FTZ R0, R176, R0 ;  /* 0x00000000b0007221 */ /* 0x000fe80000010000 */
[----:B------:R-:W-:Y:S04]  /*12460*/  FADD.FTZ R0, R177, R0 ;  /* 0x00000000b1007221 */ /* 0x000fe80000010000 */
[----:B------:R-:W-:Y:S01]  /*12470*/  FADD.FTZ R0, R14, R0 ;  /* 0x000000000e007221 */ /* 0x000fe20000010000 */
[C---:B-1----:R-:W-:Y:S03]  /*12480*/  HMMA.16816.F32.BF16 R36, R148.reuse, R156, R36 ;  /* 0x0000009c9424723c */ /* 0x042fe60000041824 */
[----:B------:R-:W-:Y:S01]  /*12490*/  FADD.FTZ R233, R6, R0 ;  /* 0x0000000006e97221 */ /* 0x000fe20000010000 */
[----:B------:R-:W-:Y:S02]  /*124a0*/  IADD3 R0, R225, -0x1, RZ ;  /* 0xffffffffe1007810 */ /* 0x000fe40007ffe0ff */
[----:B------:R-:W-:Y:S02]  /*124b0*/  MOV R6, R3 ;  /* 0x0000000300067202 */ /* 0x000fe40000000f00 */
[C---:B------:R-:W-:Y:S01]  /*124c0*/  HMMA.16816.F32.BF16 R40, R148.reuse, R158, R40 ;  /* 0x0000009e9428723c */ /* 0x040fe20000041828 */
[----:B------:R-:W1:Y:S03]  /*124d0*/  LDSM.16.MT88.4 R156, [R194+0x2000] ;  /* 0x00200000c29c783b */ /* 0x000e660000004200 */
[----:B------:R-:W-:Y:S04]  /*124e0*/  MOV R225, R0 ;  /* 0x0000000000e17202 */ /* 0x000fe80000000f00 */
        /* <DEDUP_REMOVED lines=31> */
[C---:B------:R-:W-:Y:S08]  /*126e0*/  HMMA.16816.F32.BF16 R128, R148.reuse, R154, R128 ;  /* 0x0000009a9480723c */ /* 0x040ff00000041880 */
[C---:B-1----:R-:W-:Y:S08]  /*126f0*/  HMMA.16816.F32.BF16 R132, R148.reuse, R156, R132 ;  /* 0x0000009c9484723c */ /* 0x042ff00000041884 */
        /* <DEDUP_REMOVED lines=48> */
[----:B------:R-:W-:-:S11]  /*12a00*/  @P0 BRA `(.L_x_2407) ;  /* 0xffffc59000000947 */ /* 0x000fd6000383ffff */
[----:B------:R-:W2:Y:S01]  /*12a10*/  LDL R2, [R1+0x4] ;  /* 0x0000040001027983 */ /* 0x000ea20000100800 */
[----:B------:R-:W-:Y:S01]  /*12a20*/  MOV R225, R0 ;  /* 0x0000000000e17202 */ /* 0x000fe20000000f00 */
[----:B------:R-:W-:-:S02]  /*12a30*/  IMAD.MOV.U32 R6, RZ, RZ, R3 ;  /* 0x000000ffff067224 */ /* 0x000fc400078e0003 */
[----:B------:R-:W-:Y:S01]  /*12a40*/  IMAD.MOV.U32 R13, RZ, RZ, R4 ;  /* 0x000000ffff0d7224 */ /* 0x000fe200078e0004 */
[----:B--2---:R-:W-:-:S07]  /*12a50*/  SHF.L.U32 R0, R2, 0x7, RZ ;  /* 0x0000000702007819 */ /* 0x004fce00000006ff */
.L_x_2384:
[----:B------:R-:W-:Y:S01]  /*12a60*/  IMAD.MOV.U32 R4, RZ, RZ, 0x1 ;  /* 0x00000001ff047424 */ /* 0x000fe200078e00ff */
[----:B------:R-:W-:-:S04]  /*12a70*/  IADD3 R0, R0, 0x7f, RZ ;  /* 0x0000007f00007810 */ /* 0x000fc80007ffe0ff */
[----:B------:R-:W-:-:S13]  /*12a80*/  ISETP.NE.AND P0, PT, R4, c[0x0][0x2c4], PT ;  /* 0x0000b10004007a0c */ /* 0x000fda0003f05270 */
[----:B------:R-:W-:-:S05]  /*12a90*/  @P0 IMAD.HI.U32 R2, R0, c[0x0][0x2c8], RZ ;  /* 0x0000b20000020a27 */ /* 0x000fca00078e00ff */
[----:B------:R-:W-:Y:S02]  /*12aa0*/  @P0 SHF.R.U32.HI R0, RZ, c[0x0][0x2cc], R2 ;  /* 0x0000b300ff000a19 */ /* 0x000fe40000011602 */
[----:B------:R-:W2:Y:S01]  /*12ab0*/  LDL R2, [R1+0x64] ;  /* 0x0000640001027983 */ /* 0x000ea20000100800 */
[----:B------:R-:W-:Y:S02]  /*12ac0*/  ISETP.LE.AND P1, PT, R4, c[0x0][0x32c], PT ;  /* 0x0000cb0004007a0c */ /* 0x000fe40003f23270 */
[----:B--2---:R-:W-:Y:S02]  /*12ad0*/  IADD3 R2, R0, 0x1, R2 ;  /* 0x0000000100027810 */ /* 0x004fe40007ffe002 */
[----:B------:R-:W2:Y:S01]  /*12ae0*/  LDL R0, [R1+0x58] ;  /* 0x0000580001007983 */ /* 0x000ea20000100800 */
[----:B------:R-:W-:-:S08]  /*12af0*/  LOP3.LUT R213, R213, 0xffffefff, RZ, 0xc0, !PT ;  /* 0xffffefffd5d57812 */ /* 0x000fd000078ec0ff */
[----:B------:R-:W-:Y:S01]  /*12b00*/  @P1 LOP3.LUT R213, R213, 0x1000, RZ, 0xfc, !PT ;  /* 0x00001000d5d51812 */ /* 0x000fe200078efcff */
[----:B--2---:R-:W-:-:S05]  /*12b10*/  IMAD.IADD R0, R2, 0x1, -R0 ;  /* 0x0000000102007824 */ /* 0x004fca00078e0a00 */
[----:B------:R-:W-:Y:S01]  /*12b20*/  IADD3 R2, R0, -c[0x0][0x324], RZ ;  /* 0x8000c90000027a10 */ /* 0x000fe20007ffe0ff */
[----:B------:R-:W-:Y:S05]  /*12b30*/  @!P1 BRA `(.L_x_2408) ;  /* 0x000000f000009947 */ /* 0x000fea0003800000 */
[----:B------:R-:W-:Y:S01]  /*12b40*/  ISETP.GT.AND P0, PT, R0, -0x1, PT ;  /* 0xffffffff0000780c */ /* 0x000fe20003f04270 */
[----:B------:R-:W-:-:S12]  /*12b50*/  BSSY B0, `(.L_x_2409) ;  /* 0x000000b000007945 */ /* 0x000fd80003800000 */
[----:B------:R-:W-:Y:S05]  /*12b60*/  @P0 BRA `(.L_x_2410) ;  /* 0x0000006000000947 */ /* 0x000fea0003800000 */
[----:B------:R-:W-:Y:S02]  /*12b70*/  ISETP.NE.AND P0, PT, R4, c[0x0][0x32c], PT ;  /* 0x0000cb0004007a0c */ /* 0x000fe40003f05270 */
[----:B------:R-:W-:-:S11]  /*12b80*/  LOP3.LUT R0, RZ, R0, RZ, 0x33, !PT ;  /* 0x00000000ff007212 */ /* 0x000fd600078e33ff */
[----:B------:R-:W-:-:S05]  /*12b90*/  @P0 IMAD.HI.U32 R3, R0, c[0x0][0x330], RZ ;  /* 0x0000cc0000030a27 */ /* 0x000fca00078e00ff */
[----:B------:R-:W-:-:S04]  /*12ba0*/  @P0 SHF.R.U32.HI R0, RZ, c[0x0][0x334], R3 ;  /* 0x0000cd00ff000a19 */ /* 0x000fc80000011603 */
[----:B------:R-:W-:Y:S01]  /*12bb0*/  LOP3.LUT R0, RZ, R0, RZ, 0x33, !PT ;  /* 0x00000000ff007212 */ /* 0x000fe200078e33ff */
[----:B------:R-:W-:Y:S05]  /*12bc0*/  BRA `(.L_x_2411) ;  /* 0x0000003000007947 */ /* 0x000fea0003800000 */
.L_x_2410:
[----:B------:R-:W-:-:S13]  /*12bd0*/  ISETP.NE.AND P0, PT, R4, c[0x0][0x32c], PT ;  /* 0x0000cb0004007a0c */ /* 0x000fda0003f05270 */
[----:B------:R-:W-:-:S05]  /*12be0*/  @P0 IMAD.HI.U32 R3, R0, c[0x0][0x330], RZ ;  /* 0x0000cc0000030a27 */ /* 0x000fca00078e00ff */
[----:B------:R-:W-:Y:S02]  /*12bf0*/  @P0 SHF.R.U32.HI R0, RZ, c[0x0][0x334], R3 ;  /* 0x0000cd00ff000a19 */ /* 0x000fe40000011603 */
.L_x_2411:
[----:B------:R-:W-:Y:S05]  /*12c00*/  BSYNC B0 ;  /* 0x0000000000007941 */ /* 0x000fea0003800000 */
.L_x_2409:
[----:B------:R-:W-:-:S05]  /*12c10*/  IMAD R0, R0, c[0x0][0x32c], RZ ;  /* 0x0000cb0000007a24 */ /* 0x000fca00078e02ff */
[----:B------:R-:W-:-:S04]  /*12c20*/  IMNMX R2, R2, R0, !PT ;  /* 0x0000000002027217 */ /* 0x000fc80007800200 */
.L_x_2408:
[----:B------:R-:W-:-:S05]  /*12c30*/  IADD3 R2, R2, 0x2f, RZ ;  /* 0x0000002f02027810 */ /* 0x000fca0007ffe0ff */
[----:B------:R-:W-:-:S05]  /*12c40*/  IMAD.HI R2, R2, 0x2aaaaaab, RZ ;  /* 0x2aaaaaab02027827 */ /* 0x000fca00078e02ff */
[----:B------:R-:W-:-:S04]  /*12c50*/  SHF.R.U32.HI R217, RZ, 0x1f, R2 ;  /* 0x0000001fffd97819 */ /* 0x000fc80000011602 */
[----:B------:R-:W-:-:S04]  /*12c60*/  LEA.HI.SX32 R217, R2, R217, 0x1d ;  /* 0x000000d902d97211 */ /* 0x000fc800078feaff */
[----:B------:R-:W-:-:S04]  /*12c70*/  IMNMX R217, R247, R217, !PT ;  /* 0x000000d9f7d97217 */ /* 0x000fc80007800200 */
[----:B------:R-:W-:-:S13]  /*12c80*/  ISETP.GE.AND P0, PT, R225, R217, PT ;  /* 0x000000d9e100720c */ /* 0x000fda0003f06270 */
[----:B------:R-:W-:Y:S05]  /*12c90*/  @!P0 BRA `(.L_x_2412) ;  /* 0x00002ee000008947 */ /* 0x000fea0003800000 */
.L_x_2425:
[----:B------:R-:W-:Y:S04]  /*12ca0*/  DEPBAR.LE SB0, 0x0 ;  /* 0x000080000000791a */ /* 0x000fe80000000000 */
[----:B------:R-:W-:Y:S01]  /*12cb0*/  WARPSYNC 0xffffffff ;  /* 0xffffffff00007948 */ /* 0x000fe20003800000 */
[----:B------:R-:W-:Y:S01]  /*12cc0*/  BAR.SYNC.DEFER_BLOCKING 0x0 ;  /* 0x0000000000007b1d */ /* 0x000fe20000010000 */
[----:B------:R-:W-:Y:S02]  /*12cd0*/  ISETP.GT.AND P0, PT, R247, R225, PT ;  /* 0x000000e1f700720c */ /* 0x000fe40003f04270 */
[----:B------:R-:W-:Y:S03]  /*12ce0*/  MOV R4, R13 ;  /* 0x0000000d00047202 */ /* 0x000fe60000000f00 */
        /* <DEDUP_REMOVED lines=26> */
.L_x_2541:
[----:B------:R-:W-:-:S05]  /*12e90*/  BRA.DIV ~URZ, `(.L_x_2416) ;  /* 0x0000d7f27f007947 */ /* 0x000fca000b800000 */
[----:B------:R4:W3:Y:S02]  /*12ea0*/  SHFL.IDX PT, R0, R10, RZ, 0x181f ;  /* 0x00181fff0a007589 */ /* 0x0008e400000e0000 */
.L_x_2542:
[----:B------:R-:W-:Y:S01]  /*12eb0*/  SHF.R.S32.HI R2, RZ, 0x1f, R215 ;  /* 0x0000001fff027819 */ /* 0x000fe200000114d7 */
[C---:B------:R-:W-:Y:S01]  /*12ec0*/  IMAD.SHL.U32 R22, R215.reuse, 0x2, RZ ;  /* 0x00000002d7167824 */ /* 0x040fe200078e00ff */
[C---:B------:R-:W-:Y:S01]  /*12ed0*/  ISETP.GE.AND P3, PT, R215.reuse, c[0x0][0x1d4], PT ;  /* 0x00007500d7007a0c */ /* 0x040fe20003f66270 */
[----:B------:R-:W-:Y:S01]  /*12ee0*/  IMAD.SHL.U32 R20, R232, 0x2, RZ ;  /* 0x00000002e8147824 */ /* 0x000fe200078e00ff */
[C---:B------:R-:W-:Y:S02]  /*12ef0*/  SHF.L.U64.HI R21, R215.reuse, 0x1, R2 ;  /* 0x00000001d7157819 */ /* 0x040fe40000010202 */
        /* <DEDUP_REMOVED lines=12> */
[----:B------:R-:W-:Y:S02]  /*12fc0*/  IADD3 R23, R215, 0xc0, RZ ;  /* 0x000000c0d7177810 */ /* 0x000fe40007ffe0ff */
[----:B------:R-:W-:Y:S02]  /*12fd0*/  SHF.L.U64.HI R28, R230, 0x1, R242 ;  /* 0x00000001e61c7819 */ /* 0x000fe400000102f2 */
[----:B------:R-:W-:Y:S02]  /*12fe0*/  LOP3.LUT P1, RZ, R213, 0x800, RZ, 0xc0, !PT ;  /* 0x00000800d5ff7812 */ /* 0x000fe4000782c0ff */
[----:B---3--:R-:W-:Y:S05]  /*12ff0*/  IADD3 R2, P0, R0, R20, RZ ;  /* 0x0000001400027210 */ /* 0x008fea0007f1e0ff */
[----:B------:R-:W-:Y:S05]  /*13000*/  IMAD.X R3, R8, 0x1, R30, P0 ;  /* 0x0000000108037824 */ /* 0x000fea00000e061e */
[----:B------:R3:W-:Y:S01]  /*13010*/  LDGSTS.E.BYPASS.LTC128B.128 [R214+0x5880], [R2.64], !P2 ;  /* 0x0588000002d67fae */ /* 0x0007e2000d101d4a */
[----:B------:R-:W-:Y:S01]  /*13020*/  ISETP.GE.AND P2, PT, R14, c[0x0][0x1d4], PT ;  /* 0x000075000e007a0c */ /* 0x000fe20003f46270 */
[----:B------:R-:W-:Y:S01]  /*13030*/  IMAD.SHL.U32 R14, R230, 0x2, RZ ;  /* 0x00000002e60e7824 */ /* 0x000fe200078e00ff */
[----:B---3--:R-:W-:Y:S05]  /*13040*/  IADD3 R2, P0, R0, R11, RZ ;  /* 0x0000000b00027210 */ /* 0x008fea0007f1e0ff */
[----:B------:R-:W-:Y:S06]  /*13050*/  IMAD.X R3, R8, 0x1, R29, P0 ;  /* 0x0000000108037824 */ /* 0x000fec00000e061d */
        /* <DEDUP_REMOVED lines=9> */
.L_x_2543:
        /* <DEDUP_REMOVED lines=8> */
[----:B---3--:R-:W-:Y:S01]  /*13170*/  IADD3 R9, R215, 0xc0, RZ ;  /* 0x000000c0d7097810 */ /* 0x008fe20007ffe0ff */
[----:B------:R-:W-:Y:S01]  /*13180*/  IMAD.X R21, R8, 0x1, R30, P0 ;  /* 0x0000000108157824 */ /* 0x000fe200000e061e */
[----:B------:R-:W-:Y:S01]  /*13190*/  IADD3 R10, P0, R0, R11, RZ ;  /* 0x0000000b000a7210 */ /* 0x000fe20007f1e0ff */
        /* <DEDUP_REMOVED lines=11> */
.L_x_2414:
[----:B------:R-:W-:Y:S05]  /*13250*/  BSYNC B0 ;  /* 0x0000000000007941 */ /* 0x000fea0003800000 */
.L_x_2413:
        /* <DEDUP_REMOVED lines=184> */
[----:B------:R1:W2:Y:S04]  /*13de0*/  @!P1 LDG.E R224, [R172.64] ;  /* 0x0000000aace09981 */ /* 0x0002a8000c1e1900 */
[----:B------:R-:W-:Y:S04]  /*13df0*/  IMAD R0, R0, c[0x0][0x1e0], RZ ;  /* 0x0000780000007a24 */ /* 0x000fe800078e02ff */
[----:B------:R-:W-:Y:S04]  /*13e00*/  IMAD R0, R226, c[0x0][0x1e4], R0 ;  /* 0x00007900e2007a24 */ /* 0x000fe800078e0200 */
[----:B------:R-:W-:Y:S01]  /*13e10*/  IMAD.IADD R3, R3, 0x1, R0 ;  /* 0x0000000103037824 */ /* 0x000fe200078e0200 */
[----:B-1----:R-:W-:Y:S02]  /*13e20*/  IADD3 R172, -R241, 0x30, RZ ;  /* 0x00000030f1ac7810 */ /* 0x002fe40007ffe1ff */
[----:B--2---:R-:W-:Y:S01]  /*13e30*/  SHF.R.S32.HI R0, RZ, 0x1f, R224 ;  /* 0x0000001fff007819 */ /* 0x004fe200000114e0 */
[----:B------:R-:W-:Y:S04]  /*13e40*/  IMAD.WIDE.U32 R2, R224, c[0x0][0x1f0], R2 ;  /* 0x00007c00e0027a25 */ /* 0x000fe800078e0002 */
[----:B------:R-:W-:Y:S01]  /*13e50*/  IMAD R173, R0, c[0x0][0x1f0], RZ ;  /* 0x00007c0000ad7a24 */ /* 0x000fe200078e02ff */
[----:B-----5:R-:W-:Y:S03]  /*13e60*/  IADD3 R0, P0, R218, R2, RZ ;  /* 0x00000002da007210 */ /* 0x020fe60007f1e0ff */
[----:B------:R-:W-:Y:S05]  /*13e70*/  IMAD R173, R224, c[0x0][0x1f4], R173 ;  /* 0x00007d00e0ad7a24 */ /* 0x000fea00078e02ad */
[----:B------:R-:W-:Y:S02]  /*13e80*/  IADD3.X R173, R216, R3, R173, P0, !PT ;  /* 0x00000003d8ad7210 */ /* 0x000fe400007fe4ad */
[C---:B------:R-:W-:Y:S04]  /*13e90*/  LEA R176, P0, R0.reuse, c[0x0][0x1c8], 0x1 ;  /* 0x0000720000b07a11 */ /* 0x040fe800078008ff */
[----:B------:R-:W-:Y:S02]  /*13ea0*/  LEA.HI.X R173, R0, c[0x0][0x1cc], R173, 0x1, P0 ;  /* 0x0000730000ad7a11 */ /* 0x000fe400000f0cad */
[----:B------:R-:W-:Y:S01]  /*13eb0*/  ISETP.GE.AND P0, PT, R172, 0x1, PT ;  /* 0x00000001ac00780c */ /* 0x000fe20003f06270 */
[----:B------:R-:W-:-:S10]  /*13ec0*/  BRA.DIV ~URZ, `(.L_x_2420) ;  /* 0x0000c9027f007947 */ /* 0x000fd4000b800000 */
[----:B------:R1:W2:Y:S02]  /*13ed0*/  SHFL.IDX PT, R14, R173, RZ, 0x181f ;  /* 0x00181fffad0e7589 */ /* 0x0002a400000e0000 */
.L_x_2544:
[----:B------:R-:W-:-:S05]  /*13ee0*/  BRA.DIV ~URZ, `(.L_x_2421) ;  /* 0x0000c9527f007947 */ /* 0x000fca000b800000 */
[----:B------:R3:W4:Y:S02]  /*13ef0*/  SHFL.IDX PT, R0, R176, RZ, 0x181f ;  /* 0x00181fffb0007589 */ /* 0x00072400000e0000 */
.L_x_2545:
[C---:B------:R-:W-:Y:S02]  /*13f00*/  IADD3 R2, R215.reuse, 0x40, RZ ;  /* 0x00000040d7027810 */ /* 0x040fe40007ffe0ff */
[C---:B------:R-:W-:Y:S02]  /*13f10*/  ISETP.GE.AND P3, PT, R215.reuse, c[0x0][0x1d4], PT ;  /* 0x00007500d7007a0c */ /* 0x040fe40003f66270 */
[----:B------:R-:W-:Y:S02]  /*13f20*/  SHF.R.S32.HI R3, RZ, 0x1f, R215 ;  /* 0x0000001fff037819 */ /* 0x000fe400000114d7 */
[C---:B----4-:R-:W-:Y:S02]  /*13f30*/  @P0 LEA R174, P1, R215.reuse, R0, 0x1 ;  /* 0x00000000d7ae0211 */ /* 0x050fe400078208ff */
[----:B------:R-:W-:Y:S02]  /*13f40*/  ISETP.GE.AND P2, PT, R2, c[0x0][0x1d4], PT ;  /* 0x0000750002007a0c */ /* 0x000fe40003f46270 */
[C---:B--2---:R-:W-:Y:S02]  /*13f50*/  @P0 LEA.HI.X R175, R215.reuse, R14, R3, 0x1, P1 ;  /* 0x0000000ed7af0211 */ /* 0x044fe400008f0c03 */
[C---:B------:R-:W-:Y:S02]  /*13f60*/  @P0 LEA R2, P1, R232.reuse, R0, 0x1 ;  /* 0x00000000e8020211 */ /* 0x040fe400078208ff */
[C---:B------:R-:W-:Y:S01]  /*13f70*/  IADD3 R178, R215.reuse, 0x80, RZ ;  /* 0x00000080d7b27810 */ /* 0x040fe20007ffe0ff */
        /* <DEDUP_REMOVED lines=19> */
.L_x_2546:
[C---:B--2---:R-:W-:Y:S02]  /*140b0*/  IADD3 R2, R215.reuse, 0x40, RZ ;  /* 0x00000040d7027810 */ /* 0x044fe40007ffe0ff */
[C---:B------:R-:W-:Y:S02]  /*140c0*/  ISETP.GE.AND P3, PT, R215.reuse, c[0x0][0x1d4], PT ;  /* 0x00007500d7007a0c */ /* 0x040fe40003f66270 */
[----:B------:R-:W-:Y:S02]  /*140d0*/  SHF.R.S32.HI R3, RZ, 0x1f, R215 ;  /* 0x0000001fff037819 */ /* 0x000fe400000114d7 */
[C---:B------:R-:W-:Y:S02]  /*140e0*/  @P0 LEA R172, P1, R215.reuse, R0, 0x1 ;  /* 0x00000000d7ac0211 */ /* 0x040fe400078208ff */
[----:B------:R-:W-:Y:S02]  /*140f0*/  ISETP.GE.AND P2, PT, R2, c[0x0][0x1d4], PT ;  /* 0x0000750002007a0c */ /* 0x000fe40003f46270 */
[C---:B-1--4-:R-:W-:Y:S02]  /*14100*/  @P0 LEA.HI.X R173, R215.reuse, R14, R3, 0x1, P1 ;  /* 0x0000000ed7ad0211 */ /* 0x052fe400008f0c03 */
        /* <DEDUP_REMOVED lines=17> */
.L_x_2419:
[----:B------:R-:W-:Y:S05]  /*14220*/  BSYNC B0 ;  /* 0x0000000000007941 */ /* 0x000fea0003800000 */
.L_x_2418:
        /* <DEDUP_REMOVED lines=27> */
.L_x_2547:
[----:B-12---:R-:W-:Y:S01]  /*143e0*/  FMNMX.FTZ R0, R0, R2, !PT ;  /* 0x0000000200007209 */ /* 0x006fe20007810000 */
[----:B------:R-:W-:-:S05]  /*143f0*/  BRA.DIV ~URZ, `(.L_x_2424) ;  /* 0x0000c5d27f007947 */ /* 0x000fca000b800000 */
[----:B------:R-:W1:Y:S02]  /*14400*/  SHFL.BFLY PT, R13, R0, 0x1, 0x1f ;  /* 0x0c201f00000d7f89 */ /* 0x000e6400000e0000 */
[----:B-1----:R-:W-:Y:S02]  /*14410*/  FMNMX.FTZ R13, R0, R13, !PT ;  /* 0x0000000d000d7209 */ /* 0x002fe40007810000 */
[----:B------:R-:W1:Y:S02]  /*14420*/  SHFL.BFLY PT, R0, R14, 0x2, 0x1f ;  /* 0x0c401f000e007f89 */ /* 0x000e6400000e0000 */
[----:B-1----:R-:W-:Y:S05]  /*14430*/  FMNMX.FTZ R0, R14, R0, !PT ;  /* 0x000000000e007209 */ /* 0x002fea0007810000 */
[----:B------:R1:W2:Y:S02]  /*14440*/  SHFL.BFLY PT, R2, R0, 0x1, 0x1f ;  /* 0x0c201f0000027f89 */ /* 0x0002a400000e0000 */
.L_x_2548:
[----:B--2---:R-:W-:Y:S01]  /*14450*/  FMNMX.FTZ R3, R2, R0, !PT ;  /* 0x0000000002037209 */ /* 0x004fe20007810000 */
[C---:B-1----:R-:W-:Y:S01]  /*14460*/  FADD.FTZ R0, -R13.reuse, R4 ;  /* 0x000000040d007221 */ /* 0x042fe20000010100 */
        /* <DEDUP_REMOVED lines=17> */
[----:B------:R-:W-:Y:S01]  /*14580*/  FFMA.FTZ R182, R21, c[0x0][0x2d0], -R4 ;  /* 0x0000b40015b67a23 */ /* 0x000fe20000010804 */
[----:B------:R-:W2:Y:S01]  /*14590*/  MUFU.EX2 R9, R9 ;  /* 0x0000000900097308 */ /* 0x000ea20000000800 */
[----:B------:R-:W-:Y:S04]  /*145a0*/  FMUL.FTZ R4, R3, c[0x0][0x2d0] ;  /* 0x0000b40003047a20 */ /* 0x000fe80000410000 */
        /* <DEDUP_REMOVED lines=12> */
[--C-:B---3--:R-:W-:Y:S02]  /*14670*/  FFMA.FTZ R176, R23, c[0x0][0x2d0], -R4.reuse ;  /* 0x0000b40017b07a23 */ /* 0x108fe40000010804 */
[----:B------:R-:W-:Y:S03]  /*14680*/  FFMA.FTZ R4, R35, c[0x0][0x2d0], -R4 ;  /* 0x0000b40023047a23 */ /* 0x000fe60000010804 */
[----:B------:R-:W-:Y:S10]  /*14690*/  MUFU.EX2 R216, R173 ;  /* 0x000000ad00d87308 */ /* 0x000ff40000000800 */
[----:B------:R-:W-:Y:S10]  /*146a0*/  MUFU.EX2 R178, R178 ;  /* 0x000000b200b27308 */ /* 0x000ff40000000800 */
[----:B------:R-:W-:Y:S10]  /*146b0*/  MUFU.EX2 R179, R179 ;  /* 0x000000b300b37308 */ /* 0x000ff40000000800 */
[----:B------:R-:W-:Y:S01]  /*146c0*/  MUFU.EX2 R4, R4 ;  /* 0x0000000400047308 */ /* 0x000fe20000000800 */
[C---:B-1----:R-:W-:Y:S01]  /*146d0*/  FFMA.FTZ R0, R2.reuse, R234, R172 ;  /* 0x000000ea02007223 */ /* 0x042fe200000100ac */
[----:B--2---:R-:W-:Y:S01]  /*146e0*/  F2FP.BF16.PACK_AB R172, R9, R172 ;  /* 0x000000ac09ac723e */ /* 0x004fe200000010ff */
[C---:B------:R-:W-:Y:S01]  /*146f0*/  FMUL.FTZ R32, R2.reuse, R148 ;  /* 0x0000009402207220 */ /* 0x040fe20000410000 */
[----:B----4-:R-:W-:Y:S01]  /*14700*/  F2FP.BF16.PACK_AB R174, R17, R16 ;  /* 0x0000001011ae723e */ /* 0x010fe200000010ff */
[----:B------:R-:W-:Y:S02]  /*14710*/  FADD.FTZ R8, R9, R0 ;  /* 0x0000000009087221 */ /* 0x000fe40000010000 */
[----:B------:R-:W-:Y:S02]  /*14720*/  FADD.FTZ R0, -R3, R6 ;  /* 0x0000000603007221 */ /* 0x000fe40000010100 */
[----:B------:R-:W-:Y:S02]  /*14730*/  FMUL.FTZ R33, R2, R149 ;  /* 0x0000009502217220 */ /* 0x000fe40000410000 */
[----:B------:R-:W-:Y:S02]  /*14740*/  FMUL.FTZ R0, R0, c[0x0][0x2d0] ;  /* 0x0000b40000007a20 */ /* 0x000fe40000410000 */
[----:B------:R-:W-:Y:S02]  /*14750*/  FADD.FTZ R6, R16, R8 ;  /* 0x0000000810067221 */ /* 0x000fe40000010000 */
[C---:B------:R-:W-:Y:S02]  /*14760*/  FMUL.FTZ R8, R2.reuse, R168 ;  /* 0x000000a802087220 */ /* 0x040fe40000410000 */
[----:B------:R-:W1:Y:S01]  /*14770*/  MUFU.EX2 R0, R0 ;  /* 0x0000000000007308 */ /* 0x000e620000000800 */
[----:B------:R-:W-:Y:S02]  /*14780*/  FADD.FTZ R184, R17, R6 ;  /* 0x0000000611b87221 */ /* 0x000fe40000010000 */
        /* <DEDUP_REMOVED lines=10> */
[----:B------:R-:W3:Y:S01]  /*14830*/  MUFU.EX2 R161, R14 ;  /* 0x0000000e00a17308 */ /* 0x000ee20000000800 */
[C---:B------:R-:W-:Y:S02]  /*14840*/  FMUL.FTZ R36, R2.reuse, R36 ;  /* 0x0000002402247220 */ /* 0x040fe40000410000 */
[----:B------:R-:W-:Y:S02]  /*14850*/  FMUL.FTZ R37, R2, R37 ;  /* 0x0000002502257220 */ /* 0x000fe40000410000 */
[C---:B-1----:R-:W-:Y:S02]  /*14860*/  FMUL.FTZ R34, R0.reuse, R150 ;  /* 0x0000009600227220 */ /* 0x042fe40000410000 */
[C---:B------:R-:W-:Y:S02]  /*14870*/  FMUL.FTZ R35, R0.reuse, R151 ;  /* 0x0000009700237220 */ /* 0x040fe40000410000 */
[----:B------:R-:W1:Y:S01]  /*14880*/  LDSM.16.MT88.4 R148, [R193] ;  /* 0x00000000c194783b */ /* 0x000e620000004200 */
[----:B------:R-:W4:Y:S01]  /*14890*/  MUFU.EX2 R6, R10 ;  /* 0x0000000a00067308 */ /* 0x000f220000000800 */
[C---:B------:R-:W-:Y:S02]  /*148a0*/  FMUL.FTZ R18, R0.reuse, R166 ;  /* 0x000000a600127220 */ /* 0x040fe40000410000 */
[C---:B------:R-:W-:Y:S02]  /*148b0*/  FMUL.FTZ R19, R0.reuse, R167 ;  /* 0x000000a700137220 */ /* 0x040fe40000410000 */
[C---:B--2---:R-:W-:Y:S02]  /*148c0*/  FMUL.FTZ R11, R0.reuse, R171 ;  /* 0x000000ab000b7220 */ /* 0x044fe40000410000 */
[C---:B------:R-:W-:Y:S01]  /*148d0*/  FMUL.FTZ R22, R0.reuse, R162 ;  /* 0x000000a200167220 */ /* 0x040fe20000410000 */
[----:B------:R-:W-:Y:S01]  /*148e0*/  LDSM.16.MT88.4 R164, [R193+0x1000] ;  /* 0x00100000c1a4783b */ /* 0x000fe20000004200 */
        /* <DEDUP_REMOVED lines=8> */
[----:B------:R-:W-:Y:S01]  /*14970*/  LDSM.16.MT88.4 R152, [R193+0x800] ;  /* 0x00080000c198783b */ /* 0x000fe20000004200 */
[----:B------:R-:W-:Y:S01]  /*14980*/  FMUL.FTZ R39, R0, R39 ;  /* 0x0000002700277220 */ /* 0x000fe20000410000 */
[----:B------:R-:W-:Y:S01]  /*14990*/  MUFU.EX2 R14, R180 ;  /* 0x000000b4000e7308 */ /* 0x000fe20000000800 */
[----:B------:R-:W-:Y:S01]  /*149a0*/  FMUL.FTZ R40, R2, R40 ;  /* 0x0000002802287220 */ /* 0x000fe20000410000 */
[----:B----4-:R-:W-:Y:S01]  /*149b0*/  F2FP.BF16.PACK_AB R173, R168, R6 ;  /* 0x00000006a8ad723e */ /* 0x010fe200000010ff */
[----:B------:R-:W-:Y:S02]  /*149c0*/  FMUL.FTZ R10, R0, R170 ;  /* 0x000000aa000a7220 */ /* 0x000fe40000410000 */
[----:B------:R-:W-:Y:S02]  /*149d0*/  FMUL.FTZ R41, R2, R41 ;  /* 0x0000002902297220 */ /* 0x000fe40000410000 */
[C---:B------:R-:W-:Y:S02]  /*149e0*/  FMUL.FTZ R42, R0.reuse, R42 ;  /* 0x0000002a002a7220 */ /* 0x040fe40000410000 */
[----:B------:R-:W-:Y:S01]  /*149f0*/  FMUL.FTZ R43, R0, R43 ;  /* 0x0000002b002b7220 */ /* 0x000fe20000410000 */
[----:B------:R-:W-:Y:S01]  /*14a00*/  MUFU.EX2 R180, R177 ;  /* 0x000000b100b47308 */ /* 0x000fe20000000800 */
[C---:B------:R-:W-:Y:S02]  /*14a10*/  FMUL.FTZ R44, R2.reuse, R44 ;  /* 0x0000002c022c7220 */ /* 0x040fe40000410000 */
[----:B------:R-:W-:Y:S02]  /*14a20*/  FMUL.FTZ R45, R2, R45 ;  /* 0x0000002d022d7220 */ /* 0x000fe40000410000 */
[C---:B------:R-:W-:Y:S01]  /*14a30*/  FMUL.FTZ R46, R0.reuse, R46 ;  /* 0x0000002e002e7220 */ /* 0x040fe20000410000 */
[C---:B-1----:R-:W-:Y:S04]  /*14a40*/  HMMA.16816.F32.BF16 R8, R172.reuse, R148, R8 ;  /* 0x00000094ac08723c */ /* 0x042fe80000041808 */
[----:B------:R-:W-:Y:S01]  /*14a50*/  MUFU.EX2 R181, R176 ;  /* 0x000000b000b57308 */ /* 0x000fe20000000800 */
[----:B------:R-:W-:Y:S02]  /*14a60*/  FMUL.FTZ R47, R0, R47 ;  /* 0x0000002f002f7220 */ /* 0x000fe40000410000 */
[C---:B------:R-:W-:Y:S01]  /*14a70*/  FMUL.FTZ R48, R2.reuse, R48 ;  /* 0x0000003002307220 */ /* 0x040fe20000410000 */
[C---:B------:R-:W-:Y:S01]  /*14a80*/  HMMA.16816.F32.BF16 R16, R172.reuse, R150, R16 ;  /* 0x00000096ac10723c */ /* 0x040fe20000041810 */
[----:B------:R-:W1:Y:S03]  /*14a90*/  LDSM.16.MT88.4 R148, [R194] ;  /* 0x00000000c294783b */ /* 0x000e660000004200 */
[----:B------:R-:W-:Y:S02]  /*14aa0*/  FMUL.FTZ R49, R2, R49 ;  /* 0x0000003102317220 */ /* 0x000fe40000410000 */
[----:B------:R-:W-:Y:S01]  /*14ab0*/  MUFU.EX2 R176, R186 ;  /* 0x000000ba00b07308 */ /* 0x000fe20000000800 */
[C---:B------:R-:W-:Y:S02]  /*14ac0*/  FMUL.FTZ R50, R0.reuse, R50 ;  /* 0x0000003200327220 */ /* 0x040fe40000410000 */
[----:B------:R-:W-:Y:S03]  /*14ad0*/  FMUL.FTZ R51, R0, R51 ;  /* 0x0000003300337220 */ /* 0x000fe60000410000 */
[C---:B------:R-:W-:Y:S02]  /*14ae0*/  FMUL.FTZ R52, R2.reuse, R52 ;  /* 0x0000003402347220 */ /* 0x040fe40000410000 */
[----:B------:R-:W-:Y:S02]  /*14af0*/  FMUL.FTZ R53, R2, R53 ;  /* 0x0000003502357220 */ /* 0x000fe40000410000 */
        /* <DEDUP_REMOVED lines=88> */
[C---:B------:R-:W-:Y:S02]  /*15080*/  FMUL.FTZ R131, R0.reuse, R131 ;  /* 0x0000008300837220 */ /* 0x040fe40000410000 */
[----:B------:R-:W-:Y:S01]  /*15090*/  FFMA.FTZ R160, R0, R233, R6 ;  /* 0x000000e900a07223 */ /* 0x000fe20000010006 */
[C---:B------:R-:W-:Y:S01]  /*150a0*/  HMMA.16816.F32.BF16 R48, R172.reuse, R150, R48 ;  /* 0x00000096ac30723c */ /* 0x040fe20000041830 */
[----:B------:R-:W1:Y:S01]  /*150b0*/  LDSM.16.MT88.4 R148, [R194+0x1800] ;  /* 0x00180000c294783b */ /* 0x000e620000004200 */
[----:B------:R-:W2:Y:S02]  /*150c0*/  MUFU.EX2 R6, R183 ;  /* 0x000000b700067308 */ /* 0x000ea40000000800 */
[C---:B------:R-:W-:Y:S02]  /*150d0*/  FMUL.FTZ R132, R2.reuse, R132 ;  /* 0x0000008402847220 */ /* 0x040fe40000410000 */
[C---:B------:R-:W-:Y:S02]  /*150e0*/  FMUL.FTZ R133, R2.reuse, R133 ;  /* 0x0000008502857220 */ /* 0x040fe40000410000 */
[C---:B------:R-:W-:Y:S04]  /*150f0*/  FMUL.FTZ R136, R2.reuse, R136 ;  /* 0x0000008802887220 */ /* 0x040fe80000410000 */
[----:B------:R-:W-:Y:S02]  /*15100*/  FMUL.FTZ R137, R2, R137 ;  /* 0x0000008902897220 */ /* 0x000fe40000410000 */
[----:B------:R-:W3:Y:S01]  /*15110*/  MUFU.EX2 R2, R182 ;  /* 0x000000b600027308 */ /* 0x000ee20000000800 */
[C---:B------:R-:W-:Y:S02]  /*15120*/  FMUL.FTZ R134, R0.reuse, R134 ;  /* 0x0000008600867220 */ /* 0x040fe40000410000 */
[C---:B------:R-:W-:Y:S02]  /*15130*/  FMUL.FTZ R135, R0.reuse, R135 ;  /* 0x0000008700877220 */ /* 0x040fe40000410000 */
[C---:B------:R-:W-:Y:S02]  /*15140*/  FMUL.FTZ R138, R0.reuse, R138 ;  /* 0x0000008a008a7220 */ /* 0x040fe40000410000 */
[----:B------:R-:W-:Y:S02]  /*15150*/  FMUL.FTZ R139, R0, R139 ;  /* 0x0000008b008b7220 */ /* 0x000fe40000410000 */
[----:B--2---:R-:W-:Y:S04]  /*15160*/  FADD.FTZ R0, R6, R184 ;  /* 0x000000b806007221 */ /* 0x004fe80000010000 */
[----:B---3--:R-:W-:Y:S01]  /*15170*/  FADD.FTZ R0, R2, R0 ;  /* 0x0000000002007221 */ /* 0x008fe20000010000 */
[C---:B-1----:R-:W-:Y:S03]  /*15180*/  HMMA.16816.F32.BF16 R52, R172.reuse, R148, R52 ;  /* 0x00000094ac34723c */ /* 0x042fe60000041834 */
[----:B------:R-:W-:Y:S04]  /*15190*/  FADD.FTZ R0, R156, R0 ;  /* 0x000000009c007221 */ /* 0x000fe80000010000 */
[----:B------:R-:W-:Y:S01]  /*151a0*/  FADD.FTZ R0, R14, R0 ;  /* 0x000000000e007221 */ /* 0x000fe20000010000 */
        /* <DEDUP_REMOVED lines=35> */
[----:B------:R-:W2:Y:S02]  /*153e0*/  LDSM.16.MT88.4 R156, [R194+0x800] ;  /* 0x00080000c29c783b */ /* 0x000ea40000004200 */
[----:B------:R-:W3:Y:S01]  /*153f0*/  MUFU.EX2 R172, R190 ;  /* 0x000000be00ac7308 */ /* 0x000ee20000000800 */
[----:B------:R-:W-:Y:S02]  /*15400*/  F2FP.BF16.PACK_AB R151, R179, R178 ;  /* 0x000000b2b397723e */ /* 0x000fe400000010ff */
[----:B------:R-:W-:Y:S05]  /*15410*/  F2FP.BF16.PACK_AB R173, R177, R176 ;  /* 0x000000b0b1ad723e */ /* 0x000fea00000010ff */
[C---:B------:R-:W-:Y:S02]  /*15420*/  HMMA.16816.F32.BF16 R8, R148.reuse, R152, R8 ;  /* 0x000000989408723c */ /* 0x040fe40000041808 */
[----:B------:R-:W4:Y:S03]  /*15430*/  MUFU.EX2 R6, R189 ;  /* 0x000000bd00067308 */ /* 0x000f260000000800 */
[----:B-1----:R-:W-:Y:S03]  /*15440*/  FADD.FTZ R0, R2, R0 ;  /* 0x0000000002007221 */ /* 0x002fe60000010000 */
[C---:B------:R-:W-:Y:S01]  /*15450*/  HMMA.16816.F32.BF16 R16, R148.reuse, R154, R16 ;  /* 0x0000009a9410723c */ /* 0x040fe20000041810 */
[----:B------:R-:W1:Y:S03]  /*15460*/  LDSM.16.MT88.4 R152, [R196+0x800] ;  /* 0x00080000c498783b */ /* 0x000e660000004200 */
[----:B------:R-:W5:Y:S01]  /*15470*/  MUFU.EX2 R174, R188 ;  /* 0x000000bc00ae7308 */ /* 0x000f620000000800 */
[C---:B---3--:R-:W-:Y:S01]  /*15480*/  FADD.FTZ R0, R172.reuse, R0 ;  /* 0x00000000ac007221 */ /* 0x048fe20000010000 */
[----:B------:R-:W-:Y:S01]  /*15490*/  F2FP.BF16.PACK_AB R172, R172, R2 ;  /* 0x00000002acac723e */ /* 0x000fe200000010ff */
[----:B------:R-:W-:Y:S07]  /*154a0*/  FADD.FTZ R2, R168, R160 ;  /* 0x000000a0a8027221 */ /* 0x000fee0000010000 */
[----:B------:R-:W3:Y:S01]  /*154b0*/  MUFU.EX2 R14, R187 ;  /* 0x000000bb000e7308 */ /* 0x000ee20000000800 */
[----:B----4-:R-:W-:Y:S01]  /*154c0*/  FADD.FTZ R0, R6, R0 ;  /* 0x0000000006007221 */ /* 0x010fe20000010000 */
[C---:B--2---:R-:W-:Y:S03]  /*154d0*/  HMMA.16816.F32.BF16 R20, R148.reuse, R156, R20 ;  /* 0x0000009c9414723c */ /* 0x044fe60000041814 */
[C---:B-----5:R-:W-:Y:S01]  /*154e0*/  FADD.FTZ R234, R174.reuse, R0 ;  /* 0x00000000aeea7221 */ /* 0x060fe20000010000 */
[----:B------:R-:W-:Y:S04]  /*154f0*/  F2FP.BF16.PACK_AB R174, R174, R6 ;  /* 0x00000006aeae723e */ /* 0x000fe800000010ff */
[C---:B------:R-:W-:Y:S01]  /*15500*/  HMMA.16816.F32.BF16 R24, R148.reuse, R158, R24 ;  /* 0x0000009e9418723c */ /* 0x040fe20000041818 */
[----:B------:R-:W2:Y:S03]  /*15510*/  LDSM.16.MT88.4 R156, [R195+0x800] ;  /* 0x00080000c39c783b */ /* 0x000ea60000004200 */
[----:B------:R-:W-:Y:S01]  /*15520*/  FADD.FTZ R0, R161, R2 ;  /* 0x00000002a1007221 */ /* 0x000fe20000010000 */
[----:B------:R-:W-:Y:S02]  /*15530*/  MOV R6, R3 ;  /* 0x0000000300067202 */ /* 0x000fe40000000f00 */
[----:B---3--:R-:W-:Y:S01]  /*15540*/  F2FP.BF16.PACK_AB R175, R4, R14 ;  /* 0x0000000e04af723e */ /* 0x008fe200000010ff */
[----:B------:R-:W-:Y:S01]  /*15550*/  FADD.FTZ R0, R216, R0 ;  /* 0x00000000d8007221 */ /* 0x000fe20000010000 */
[C---:B-1----:R-:W-:Y:S03]  /*15560*/  HMMA.16816.F32.BF16 R28, R148.reuse, R152, R28 ;  /* 0x00000098941c723c */ /* 0x042fe6000004181c */
[----:B------:R-:W-:Y:S04]  /*15570*/  FADD.FTZ R0, R180, R0 ;  /* 0x00000000b4007221 */ /* 0x000fe80000010000 */
[----:B------:R-:W-:Y:S01]  /*15580*/  FADD.FTZ R0, R181, R0 ;  /* 0x00000000b5007221 */ /* 0x000fe20000010000 */
[C---:B------:R-:W-:Y:S01]  /*15590*/  HMMA.16816.F32.BF16 R32, R148.reuse, R154, R32 ;  /* 0x0000009a9420723c */ /* 0x040fe20000041820 */
[----:B------:R-:W1:Y:S03]  /*155a0*/  LDSM.16.MT88.4 R152, [R193+0x2000] ;  /* 0x00200000c198783b */ /* 0x000e660000004200 */
[----:B------:R-:W-:Y:S04]  /*155b0*/  FADD.FTZ R0, R178, R0 ;  /* 0x00000000b2007221 */ /* 0x000fe80000010000 */
[----:B------:R-:W-:Y:S04]  /*155c0*/  FADD.FTZ R0, R179, R0 ;  /* 0x00000000b3007221 */ /* 0x000fe80000010000 */
[----:B------:R-:W-:Y:S04]  /*155d0*/  FADD.FTZ R0, R176, R0 ;  /* 0x00000000b0007221 */ /* 0x000fe80000010000 */
[----:B------:R-:W-:Y:S04]  /*155e0*/  FADD.FTZ R0, R177, R0 ;  /* 0x00000000b1007221 */ /* 0x000fe80000010000 */
[----:B------:R-:W-:Y:S01]  /*155f0*/  FADD.FTZ R0, R14, R0 ;  /* 0x000000000e007221 */ /* 0x000fe20000010000 */
[C---:B--2---:R-:W-:Y:S03]  /*15600*/  HMMA.16816.F32.BF16 R36, R148.reuse, R156, R36 ;  /* 0x0000009c9424723c */ /* 0x044fe60000041824 */
[----:B------:R-:W-:Y:S01]  /*15610*/  FADD.FTZ R233, R4, R0 ;  /* 0x0000000004e97221 */ /* 0x000fe20000010000 */
[----:B------:R-:W-:Y:S04]  /*15620*/  IADD3 R0, R225, -0x1, RZ ;  /* 0xffffffffe1007810 */ /* 0x000fe80007ffe0ff */
[C---:B------:R-:W-:Y:S01]  /*15630*/  HMMA.16816.F32.BF16 R40, R148.reuse, R158, R40 ;  /* 0x0000009e9428723c */ /* 0x040fe20000041828 */
[----:B------:R-:W2:Y:S03]  /*15640*/  LDSM.16.MT88.4 R156, [R194+0x2000] ;  /* 0x00200000c29c783b */ /* 0x000ea60000004200 */
[----:B------:R-:W-:Y:S04]  /*15650*/  MOV R225, R0 ;  /* 0x0000000000e17202 */ /* 0x000fe80000000f00 */
        /* <DEDUP_REMOVED lines=82> */
.L_x_2412:
[----:B------:R-:W-:-:S13]  /*15b80*/  ISETP.GE.AND P0, PT, R225, R247, PT ;  /* 0x000000f7e100720c */ /* 0x000fda0003f06270 */
[----:B------:R-:W-:Y:S05]  /*15b90*/  @!P0 BRA `(.L_x_2426) ;  /* 0x00003aa000008947 */ /* 0x000fea0003800000 */
[----:B------:R-:W-:Y:S01]  /*15ba0*/  IMAD.MOV.U32 R14, RZ, RZ, R6 ;  /* 0x000000ffff0e7224 */ /* 0x000fe200078e0006 */
[----:B------:R-:W-:Y:S02]  /*15bb0*/  MOV R4, R13 ;  /* 0x0000000d00047202 */ /* 0x000fe40000000f00 */
[----:B------:R-:W-:Y:S02]  /*15bc0*/  IADD3 R227, -R241, 0x30, RZ ;  /* 0x00000030f1e37810 */ /* 0x000fe40007ffe1ff */
.L_x_2448:
[----:B------:R-:W2:Y:S01]  /*15bd0*/  LDL.64 R8, [R1+0x70] ;  /* 0x0000700001087983 */ /* 0x000ea20000100a00 */
        /* <DEDUP_REMOVED lines=9> */
[C---:B------:R-:W-:Y:S03]  /*15c70*/  IMAD R6, R224.reuse, c[0x0][0x21c], R6 ;  /* 0x00008700e0067a24 */ /* 0x040fe600078e0206 */
[----:B------:R-:W-:Y:S05]  /*15c80*/  IADD3 R3, R3, R0, RZ ;  /* 0x0000000003037210 */ /* 0x000fea0007ffe0ff */
[----:B------:R-:W-:Y:S01]  /*15c90*/  IMAD.WIDE.U32 R2, R224, c[0x0][0x218], R2 ;  /* 0x00008600e0027a25 */ /* 0x000fe200078e0002 */
[----:B------:R1:W3:Y:S04]  /*15ca0*/  LDSM.16.M88.4 R32, [R197] ;  /* 0x00000000c520783b */ /* 0x0002e80000000200 */
[----:B------:R1:W4:Y:S04]  /*15cb0*/  LDSM.16.M88.4 R16, [R192] ;  /* 0x00000000c010783b */ /* 0x0003280000000200 */
[----:B------:R1:W1:Y:S04]  /*15cc0*/  LDSM.16.M88.4 R24, [R192+0x800] ;  /* 0x00080000c018783b */ /* 0x0002680000000200 */
[----:B------:R1:W1:Y:S04]  /*15cd0*/  LDSM.16.M88.4 R172, [R192+0x1000] ;  /* 0x00100000c0ac783b */ /* 0x0002680000000200 */
[----:B------:R1:W1:Y:S04]  /*15ce0*/  LDSM.16.M88.4 R176, [R198] ;  /* 0x00000000c6b0783b */ /* 0x0002680000000200 */
[----:B------:R1:W1:Y:S04]  /*15cf0*/  LDSM.16.M88.4 R180, [R201] ;  /* 0x00000000c9b4783b */ /* 0x0002680000000200 */
[----:B------:R1:W1:Y:S04]  /*15d00*/  LDSM.16.M88.4 R184, [R211] ;  /* 0x00000000d3b8783b */ /* 0x0002680000000200 */
[----:B------:R1:W1:Y:S01]  /*15d10*/  LDSM.16.M88.4 R188, [R212] ;  /* 0x00000000d4bc783b */ /* 0x0002620000000200 */
[----:B--2---:R-:W-:Y:S04]  /*15d20*/  IADD3 R0, P0, R8, R2, RZ ;  /* 0x0000000208007210 */ /* 0x004fe80007f1e0ff */
[----:B------:R-:W-:Y:S02]  /*15d30*/  IADD3.X R6, R252, R3, R6, P0, !PT ;  /* 0x00000003fc067210 */ /* 0x000fe400007fe406 */
[C---:B------:R-:W-:Y:S04]  /*15d40*/  LEA R10, P0, R0.reuse, c[0x0][0x1f8], 0x1 ;  /* 0x00007e00000a7a11 */ /* 0x040fe800078008ff */
[----:B------:R-:W-:Y:S01]  /*15d50*/  LEA.HI.X R6, R0, c[0x0][0x1fc], R6, 0x1, P0 ;  /* 0x00007f0000067a11 */ /* 0x000fe200000f0c06 */
[----:B------:R-:W-:-:S06]  /*15d60*/  BRA.DIV ~URZ, `(.L_x_2427) ;  /* 0x0000ad427f007947 */ /* 0x000fcc000b800000 */
[----:B-1-34-:R1:W2:Y:S02]  /*15d70*/  SHFL.IDX PT, R0, R6, RZ, 0x181f ;  /* 0x00181fff06007589 */ /* 0x01a2a400000e0000 */
.L_x_2549:
[----:B------:R-:W-:Y:S01]  /*15d80*/  SHF.R.S32.HI R3, RZ, 0x1f, R215 ;  /* 0x0000001fff037819 */ /* 0x000fe200000114d7 */
[----:B------:R-:W3:Y:S01]  /*15d90*/  SHFL.IDX PT, R2, R10, RZ, 0x181f ;  /* 0x00181fff0a027589 */ /* 0x000ee200000e0000 */
[C---:B------:R-:W-:Y:S01]  /*15da0*/  ISETP.GE.AND P3, PT, R215.reuse, c[0x0][0x1d4], PT ;  /* 0x00007500d7007a0c */ /* 0x040fe20003f66270 */
[C---:B------:R-:W-:Y:S01]  /*15db0*/  IMAD.SHL.U32 R239, R215.reuse, 0x2, RZ ;  /* 0x00000002d7ef7824 */ /* 0x040fe200078e00ff */
[C---:B------:R-:W-:Y:S01]  /*15dc0*/  SHF.L.U64.HI R221, R215.reuse, 0x1, R3 ;  /* 0x00000001d7dd7819 */ /* 0x040fe20000010203 */
[C---:B------:R-:W-:Y:S01]  /*15dd0*/  IMAD.SHL.U32 R220, R232.reuse, 0x2, RZ ;  /* 0x00000002e8dc7824 */ /* 0x040fe200078e00ff */
[----:B------:R-:W-:Y:S01]  /*15de0*/  IADD3 R3, R215, 0x40, RZ ;  /* 0x00000040d7037810 */ /* 0x000fe20007ffe0ff */
[----:B------:R-:W-:Y:S01]  /*15df0*/  IMAD.SHL.U32 R217, R231, 0x2, RZ ;  /* 0x00000002e7d97824 */ /* 0x000fe200078e00ff */
[----:B------:R-:W-:Y:S01]  /*15e00*/  SHF.L.U64.HI R222, R232, 0x1, R244 ;  /* 0x00000001e8de7819 */ /* 0x000fe200000102f4 */
[C---:B------:R-:W-:Y:S01]  /*15e10*/  IMAD.SHL.U32 R216, R230.reuse, 0x2, RZ ;  /* 0x00000002e6d87824 */ /* 0x040fe200078e00ff */
[----:B------:R-:W-:Y:S01]  /*15e20*/  ISETP.GE.AND P2, PT, R3, c[0x0][0x1d4], PT ;  /* 0x0000750003007a0c */ /* 0x000fe20003f46270 */
[----:B------:R-:W-:Y:S01]  /*15e30*/  BSSY B0, `(.L_x_2428) ;  /* 0x0000031000007945 */ /* 0x000fe20003800000 */
[----:B------:R-:W-:Y:S02]  /*15e40*/  IADD3 R3, R215, 0x80, RZ ;  /* 0x00000080d7037810 */ /* 0x000fe40007ffe0ff */
[----:B------:R-:W-:Y:S02]  /*15e50*/  SHF.L.U64.HI R219, R231, 0x1, R243 ;  /* 0x00000001e7db7819 */ /* 0x000fe400000102f3 */
[----:B------:R-:W-:Y:S02]  /*15e60*/  SHF.L.U64.HI R218, R230, 0x1, R242 ;  /* 0x00000001e6da7819 */ /* 0x000fe400000102f2 */
[----:B------:R-:W-:Y:S02]  /*15e70*/  LOP3.LUT P1, RZ, R213, 0x800, RZ, 0xc0, !PT ;  /* 0x00000800d5ff7812 */ /* 0x000fe4000782c0ff */
[----:B---3--:R-:W-:Y:S05]  /*15e80*/  IADD3 R8, P0, R2, R239, RZ ;  /* 0x000000ef02087210 */ /* 0x008fea0007f1e0ff */
[----:B--2---:R-:W-:Y:S05]  /*15e90*/  IMAD.X R9, R0, 0x1, R221, P0 ;  /* 0x0000000100097824 */ /* 0x004fea00000e06dd */
[----:B------:R-:W-:Y:S01]  /*15ea0*/  @!PT LDS RZ, [RZ] ;  /* 0x00000000fffff984 */ /* 0x000fe20000000800 */
[----:B------:R-:W-:Y:S01]  /*15eb0*/  @!PT LDS RZ, [RZ] ;  /* 0x00000000fffff984 */ /* 0x000fe20000000800 */
[----:B------:R2:W-:Y:S02]  /*15ec0*/  LDGSTS.E.BYPASS.LTC128B.128 [R214+0x4080], [R8.64], !P3 ;  /* 0x0408000008d67fae */ /* 0x0005e4000d901d4a */
[----:B--2---:R-:W-:Y:S05]  /*15ed0*/  IADD3 R8, P0, R2, R220, RZ ;  /* 0x000000dc02087210 */ /* 0x004fea0007f1e0ff */
[----:B------:R-:W-:Y:S05]  /*15ee0*/  IMAD.X R9, R0, 0x1, R222, P0 ;  /* 0x0000000100097824 */ /* 0x000fea00000e06de */
[----:B------:R2:W-:Y:S01]  /*15ef0*/  LDGSTS.E.BYPASS.LTC128B.128 [R214+0x5880], [R8.64], !P2 ;  /* 0x0588000008d67fae */ /* 0x0005e2000d101d4a */
[----:B------:R-:W-:Y:S02]  /*15f00*/  ISETP.GE.AND P2, PT, R3, c[0x0][0x1d4], PT ;  /* 0x0000750003007a0c */ /* 0x000fe40003f46270 */
[----:B------:R-:W-:Y:S02]  /*15f10*/  IADD3 R3, R215, 0xc0, RZ ;  /* 0x000000c0d7037810 */ /* 0x000fe40007ffe0ff */
[----:B--2---:R-:W-:Y:S05]  /*15f20*/  IADD3 R8, P0, R2, R217, RZ ;  /* 0x000000d902087210 */ /* 0x004fea0007f1e0ff */
[----:B------:R-:W-:Y:S01]  /*15f30*/  IMAD.X R9, R0, 0x1, R219, P0 ;  /* 0x0000000100097824 */ /* 0x000fe200000e06db */
[----:B------:R-:W-:Y:S04]  /*15f40*/  IADD3 R2, P0, R2, R216, RZ ;  /* 0x000000d802027210 */ /* 0x000fe80007f1e0ff */
[----:B------:R2:W-:Y:S01]  /*15f50*/  LDGSTS.E.BYPASS.LTC128B.128 [R214+0x7080], [R8.64], !P2 ;  /* 0x0708000008d67fae */ /* 0x0005e2000d101d4a */
[----:B------:R-:W-:Y:S01]  /*15f60*/  ISETP.GE.AND P2, PT, R3, c[0x0][0x1d4], PT ;  /* 0x0000750003007a0c */ /* 0x000fe20003f46270 */
[----:B------:R-:W-:Y:S11]  /*15f70*/  IMAD.X R3, R0, 0x1, R218, P0 ;  /* 0x0000000100037824 */ /* 0x000ff600000e06da */
[----:B------:R-:W-:Y:S01]  /*15f80*/  @!UPT UIADD3 URZ, URZ, URZ, URZ ;  /* 0x0000003f3f3ff290 */ /* 0x000fe2000fffe03f */
[----:B------:R2:W-:Y:S01]  /*15f90*/  LDGSTS.E.BYPASS.LTC128B.128 [R214+0x8880], [R2.64], !P2 ;  /* 0x0888000002d67fae */ /* 0x0005e2000d101d4a */
[----:B------:R-:W-:-:S05]  /*15fa0*/  @P1 BRA `(.L_x_2429) ;  /* 0x0000019000001947 */ /* 0x000fca0003800000 */
[----:B------:R-:W-:-:S05]  /*15fb0*/  BRA.DIV ~URZ, `(.L_x_2430) ;  /* 0x0000ab627f007947 */ /* 0x000fca000b800000 */
[----:B-1----:R-:W1:Y:S04]  /*15fc0*/  SHFL.IDX PT, R6, R6, 0x1, 0x181f ;  /* 0x00381f0006067f89 */ /* 0x002e6800000e0000 */
[----:B------:R3:W4:Y:S02]  /*15fd0*/  SHFL.IDX PT, R0, R10, 0x1, 0x181f ;  /* 0x00381f000a007f89 */ /* 0x00072400000e0000 */
.L_x_2550:
[C---:B--2---:R-:W-:Y:S02]  /*15fe0*/  IADD3 R2, R215.reuse, 0x40, RZ ;  /* 0x00000040d7027810 */ /* 0x044fe40007ffe0ff */
[C---:B------:R-:W-:Y:S02]  /*15ff0*/  ISETP.GE.AND P2, PT, R215.reuse, c[0x0][0x1d4], PT ;  /* 0x00007500d7007a0c */ /* 0x040fe40003f46270 */
[----:B----4-:R-:W-:Y:S02]  /*16000*/  IADD3 R8, P0, R0, R239, RZ ;  /* 0x000000ef00087210 */ /* 0x010fe40007f1e0ff */
[----:B------:R-:W-:Y:S02]  /*16010*/  ISETP.GE.AND P1, PT, R2, c[0x0][0x1d4], PT ;  /* 0x0000750002007a0c */ /* 0x000fe40003f26270 */
[C---:B------:R-:W-:Y:S01]  /*16020*/  IADD3 R11, R215.reuse, 0x80, RZ ;  /* 0x00000080d70b7810 */ /* 0x040fe20007ffe0ff */
[----:B-1----:R-:W-:Y:S01]  /*16030*/  IMAD.X R9, R6, 0x1, R221, P0 ;  /* 0x0000000106097824 */ /* 0x002fe200000e06dd */
[----:B------:R-:W-:Y:S02]  /*16040*/  IADD3 R2, P0, R0, R220, RZ ;  /* 0x000000dc00027210 */ /* 0x000fe40007f1e0ff */
[----:B---3--:R-:W-:Y:S03]  /*16050*/  IADD3 R10, R215, 0xc0, RZ ;  /* 0x000000c0d70a7810 */ /* 0x008fe60007ffe0ff */
[----:B------:R-:W-:Y:S01]  /*16060*/  @!PT LDS RZ, [RZ] ;  /* 0x00000000fffff984 */ /* 0x000fe20000000800 */
[----:B------:R-:W-:Y:S01]  /*16070*/  @!PT LDS RZ, [RZ] ;  /* 0x00000000fffff984 */ /* 0x000fe20000000800 */
[----:B------:R-:W-:Y:S01]  /*16080*/  @!PT LDS RZ, [RZ] ;  /* 0x00000000fffff984 */ /* 0x000fe20000000800 */
[----:B------:R1:W-:Y:S01]  /*16090*/  LDGSTS.E.BYPASS.LTC128B.128 [R214+0x5080], [R8.64], !P2 ;  /* 0x0508000008d67fae */ /* 0x0003e2000d101d4a */
[----:B------:R-:W-:Y:S01]  /*160a0*/  IMAD.X R3, R6, 0x1, R222, P0 ;  /* 0x0000000106037824 */ /* 0x000fe200000e06de */
[----:B------:R-:W-:Y:S04]  /*160b0*/  ISETP.GE.AND P2, PT, R11, c[0x0][0x1d4], PT ;  /* 0x000075000b007a0c */ /* 0x000fe80003f46270 */
[----:B------:R2:W-:Y:S01]  /*160c0*/  LDGSTS.E.BYPASS.LTC128B.128 [R214+0x6880], [R2.64], !P1 ;  /* 0x0688000002d67fae */ /* 0x0005e2000c901d4a */
[----:B------:R-:W-:Y:S02]  /*160d0*/  ISETP.GE.AND P1, PT, R10, c[0x0][0x1d4], PT ;  /* 0x000075000a007a0c */ /* 0x000fe40003f26270 */
[----:B--2---:R-:W-:Y:S05]  /*160e0*/  IADD3 R2, P0, R0, R217, RZ ;  /* 0x000000d900027210 */ /* 0x004fea0007f1e0ff */
[----:B------:R-:W-:Y:S05]  /*160f0*/  IMAD.X R3, R6, 0x1, R219, P0 ;  /* 0x0000000106037824 */ /* 0x000fea00000e06db */
[----:B------:R2:W-:Y:S02]  /*16100*/  LDGSTS.E.BYPASS.LTC128B.128 [R214+0x8080], [R2.64], !P2 ;  /* 0x0808000002d67fae */ /* 0x0005e4000d101d4a */
[----:B--2---:R-:W-:Y:S05]  /*16110*/  IADD3 R2, P0, R0, R216, RZ ;  /* 0x000000d800027210 */ /* 0x004fea0007f1e0ff */
[----:B------:R-:W-:Y:S05]  /*16120*/  IMAD.X R3, R6, 0x1, R218, P0 ;  /* 0x0000000106037824 */ /* 0x000fea00000e06da */
[----:B------:R1:W-:Y:S03]  /*16130*/  LDGSTS.E.BYPASS.LTC128B.128 [R214+0x9880], [R2.64], !P1 ;  /* 0x0988000002d67fae */ /* 0x0003e6000c901d4a */
.L_x_2429:
[----:B------:R-:W-:Y:S05]  /*16140*/  BSYNC B0 ;  /* 0x0000000000007941 */ /* 0x000fea0003800000 */
.L_x_2428:
[----:B------:R-:W0:Y:S01]  /*16150*/  LDGDEPBAR ;  /* 0x00000000000079af */ /* 0x000e220000000000 */
[----:B------:R-:W-:Y:S01]  /*16160*/  WARPSYNC 0xffffffff ;  /* 0xffffffff00007948 */ /* 0x000fe20003800000 */
[C---:B-12---:R-:W-:Y:S01]  /*16170*/  HMMA.16816.F32.BF16 R8, R32.reuse, R16, RZ ;  /* 0x000000102008723c */ /* 0x046fe200000418ff */
[----:B------:R-:W-:Y:S02]  /*16180*/  BSSY B0, `(.L_x_2431) ;  /* 0x00000f6000007945 */ /* 0x000fe40003800000 */
[----:B------:R-:W-:Y:S05]  /*16190*/  ISETP.GT.AND P0, PT, R225, R247, PT ;  /* 0x000000f7e100720c */ /* 0x000fea0003f04270 */
[C---:B------:R-:W-:Y:S08]  /*161a0*/  HMMA.16816.F32.BF16 R16, R32.reuse, R18, RZ ;  /* 0x000000122010723c */ /* 0x040ff000000418ff */
[C---:B------:R-:W-:Y:S08]  /*161b0*/  HMMA.16816.F32.BF16 R20, R32.reuse, R24, RZ ;  /* 0x000000182014723c */ /* 0x040ff000000418ff */
        /* <DEDUP_REMOVED lines=156> */
[----:B------:R-:W3:Y:S01]  /*16b80*/  LDL.64 R190, [R1+0x90] ;  /* 0x0000900001be7983 */ /* 0x000ee20000100a00 */
[----:B------:R-:W-:Y:S05]  /*16b90*/  ISETP.GT.AND P1, PT, R3, 0x2f, PT ;  /* 0x0000002f0300780c */ /* 0x000fea0003f24270 */
        /* <DEDUP_REMOVED lines=29> */
[C---:B------:R-:W-:Y:S04]  /*16d70*/  LEA R174, P0, R0.reuse, c[0x0][0x1c8], 0x1 ;  /* 0x0000720000ae7a11 */ /* 0x040fe800078008ff */
[----:B------:R-:W-:Y:S01]  /*16d80*/  LEA.HI.X R13, R0, c[0x0][0x1cc], R13, 0x1, P0 ;  /* 0x00007300000d7a11 */ /* 0x000fe200000f0c0d */
[----:B------:R-:W-:-:S06]  /*16d90*/  BRA.DIV ~URZ, `(.L_x_2433) ;  /* 0x00009e527f007947 */ /* 0x000fcc000b800000 */
[----:B------:R1:W2:Y:S02]  /*16da0*/  SHFL.IDX PT, R6, R13, RZ, 0x181f ;  /* 0x00181fff0d067589 */ /* 0x0002a400000e0000 */
.L_x_2551:
[----:B------:R-:W-:-:S05]  /*16db0*/  BRA.DIV ~URZ, `(.L_x_2434) ;  /* 0x00009ea27f007947 */ /* 0x000fca000b800000 */
[----:B------:R3:W4:Y:S02]  /*16dc0*/  SHFL.IDX PT, R0, R174, RZ, 0x181f ;  /* 0x00181fffae007589 */ /* 0x00072400000e0000 */
.L_x_2552:
[----:B------:R-:W-:Y:S02]  /*16dd0*/  ISETP.GE.AND P0, PT, R227, 0x1, PT ;  /* 0x00000001e300780c */ /* 0x000fe40003f06270 */
[C---:B------:R-:W-:Y:S02]  /*16de0*/  IADD3 R2, R215.reuse, 0x40, RZ ;  /* 0x00000040d7027810 */ /* 0x040fe40007ffe0ff */
[C---:B------:R-:W-:Y:S02]  /*16df0*/  ISETP.GE.AND P3, PT, R215.reuse, c[0x0][0x1d4], PT ;  /* 0x00007500d7007a0c */ /* 0x040fe40003f66270 */
[----:B------:R-:W-:Y:S02]  /*16e00*/  ISETP.GE.AND P2, PT, R2, c[0x0][0x1d4], PT ;  /* 0x0000750002007a0c */ /* 0x000fe40003f46270 */
[C---:B------:R-:W-:Y:S02]  /*16e10*/  IADD3 R176, R215.reuse, 0x80, RZ ;  /* 0x00000080d7b07810 */ /* 0x040fe40007ffe0ff */
[----:B------:R-:W-:Y:S03]  /*16e20*/  IADD3 R175, R215, 0xc0, RZ ;  /* 0x000000c0d7af7810 */ /* 0x000fe60007ffe0ff */
[----:B----4-:R-:W-:Y:S05]  /*16e30*/  @P0 IADD3 R172, P1, R0, R239, RZ ;  /* 0x000000ef00ac0210 */ /* 0x010fea0007f3e0ff */
[----:B--2---:R-:W-:Y:S01]  /*16e40*/  @P0 IMAD.X R173, R6, 0x1, R221, P1 ;  /* 0x0000000106ad0824 */ /* 0x004fe200008e06dd */
[----:B------:R-:W-:Y:S04]  /*16e50*/  @P0 IADD3 R2, P1, R0, R220, RZ ;  /* 0x000000dc00020210 */ /* 0x000fe80007f3e0ff */
[----:B------:R-:W-:Y:S01]  /*16e60*/  @!PT LDS RZ, [RZ] ;  /* 0x00000000fffff984 */ /* 0x000fe20000000800 */
[----:B------:R-:W-:Y:S01]  /*16e70*/  @!PT LDS RZ, [RZ] ;  /* 0x00000000fffff984 */ /* 0x000fe20000000800 */
[----:B------:R-:W-:Y:S01]  /*16e80*/  @!PT LDS RZ, [RZ] ;  /* 0x00000000fffff984 */ /* 0x000fe20000000800 */
[----:B------:R2:W-:Y:S01]  /*16e90*/  @P0 LDGSTS.E.BYPASS.LTC128B.128 [R214+0xa080], [R172.64], !P3 ;  /* 0x0a080000acd60fae */ /* 0x0005e2000d901d4a */
[----:B------:R-:W-:Y:S01]  /*16ea0*/  @P0 IMAD.X R3, R6, 0x1, R222, P1 ;  /* 0x0000000106030824 */ /* 0x000fe200008e06de */
[----:B------:R-:W-:Y:S04]  /*16eb0*/  ISETP.GE.AND P3, PT, R176, c[0x0][0x1d4], PT ;  /* 0x00007500b0007a0c */ /* 0x000fe80003f66270 */
[----:B------:R4:W-:Y:S01]  /*16ec0*/  @P0 LDGSTS.E.BYPASS.LTC128B.128 [R214+0xb880], [R2.64], !P2 ;  /* 0x0b88000002d60fae */ /* 0x0009e2000d101d4a */
[----:B------:R-:W-:Y:S02]  /*16ed0*/  ISETP.GE.AND P2, PT, R175, c[0x0][0x1d4], PT ;  /* 0x00007500af007a0c */ /* 0x000fe40003f46270 */
[----:B----4-:R-:W-:Y:S05]  /*16ee0*/  @P0 IADD3 R2, P1, R0, R217, RZ ;  /* 0x000000d900020210 */ /* 0x010fea0007f3e0ff */
[----:B------:R-:W-:Y:S05]  /*16ef0*/  @P0 IMAD.X R3, R6, 0x1, R219, P1 ;  /* 0x0000000106030824 */ /* 0x000fea00008e06db */
[----:B------:R4:W-:Y:S02]  /*16f00*/  @P0 LDGSTS.E.BYPASS.LTC128B.128 [R214+0xd080], [R2.64], !P3 ;  /* 0x0d08000002d60fae */ /* 0x0009e4000d901d4a */
[----:B----4-:R-:W-:Y:S05]  /*16f10*/  @P0 IADD3 R2, P1, R0, R216, RZ ;  /* 0x000000d800020210 */ /* 0x010fea0007f3e0ff */
[----:B------:R-:W-:Y:S05]  /*16f20*/  @P0 IMAD.X R3, R6, 0x1, R218, P1 ;  /* 0x0000000106030824 */ /* 0x000fea00008e06da */
[----:B------:R2:W-:Y:S01]  /*16f30*/  @P0 LDGSTS.E.BYPASS.LTC128B.128 [R214+0xe880], [R2.64], !P2 ;  /* 0x0e88000002d60fae */ /* 0x0005e2000d101d4a */
[----:B------:R-:W-:-:S05]  /*16f40*/  BRA.DIV ~URZ, `(.L_x_2435) ;  /* 0x00009d827f007947 */ /* 0x000fca000b800000 */
[----:B------:R4:W1:Y:S04]  /*16f50*/  SHFL.IDX PT, R6, R13, 0x1, 0x181f ;  /* 0x00381f000d067f89 */ /* 0x00086800000e0000 */
[----:B------:R4:W2:Y:S02]  /*16f60*/  SHFL.IDX PT, R0, R174, 0x1, 0x181f ;  /* 0x00381f00ae007f89 */ /* 0x0008a400000e0000 */
.L_x_2553:
[----:B------:R-:W-:Y:S02]  /*16f70*/  ISETP.GE.AND P0, PT, R227, 0x21, PT ;  /* 0x00000021e300780c */ /* 0x000fe40003f06270 */
[C---:B------:R-:W-:Y:S02]  /*16f80*/  IADD3 R179, R215.reuse, 0x40, RZ ;  /* 0x00000040d7b37810 */ /* 0x040fe40007ffe0ff */
[C---:B------:R-:W-:Y:S02]  /*16f90*/  ISETP.GE.AND P5, PT, R215.reuse, c[0x0][0x1d4], PT ;  /* 0x00007500d7007a0c */ /* 0x040fe40003fa6270 */
[----:B------:R-:W-:Y:S02]  /*16fa0*/  IADD3 R178, R215, 0x80, RZ ;  /* 0x00000080d7b27810 */ /* 0x000fe40007ffe0ff */
[----:B------:R-:W-:Y:S02]  /*16fb0*/  ISETP.GE.AND P4, PT, R179, c[0x0][0x1d4], PT ;  /* 0x00007500b3007a0c */ /* 0x000fe40003f86270 */
[----:B------:R-:W-:Y:S02]  /*16fc0*/  ISETP.GE.AND P3, PT, R178, c[0x0][0x1d4], PT ;  /* 0x00007500b2007a0c */ /* 0x000fe40003f66270 */
[----:B-1--4-:R-:W-:Y:S02]  /*16fd0*/  IADD3 R13, R215, 0xc0, RZ ;  /* 0x000000c0d70d7810 */ /* 0x012fe40007ffe0ff */
[----:B--2---:R-:W-:Y:S02]  /*16fe0*/  @P0 IADD3 R176, P1, R0, R239, RZ ;  /* 0x000000ef00b00210 */ /* 0x004fe40007f3e0ff */
[----:B------:R-:W-:Y:S03]  /*16ff0*/  ISETP.GE.AND P2, PT, R13, c[0x0][0x1d4], PT ;  /* 0x000075000d007a0c */ /* 0x000fe60003f46270 */
[----:B------:R-:W-:Y:S01]  /*17000*/  @P0 IMAD.X R177, R6, 0x1, R221, P1 ;  /* 0x0000000106b10824 */ /* 0x000fe200008e06dd */
[----:B---3--:R-:W-:Y:S04]  /*17010*/  @P0 IADD3 R174, P1, R0, R220, RZ ;  /* 0x000000dc00ae0210 */ /* 0x008fe80007f3e0ff */
[----:B------:R-:W-:Y:S01]  /*17020*/  @!PT LDS RZ, [RZ] ;  /* 0x00000000fffff984 */ /* 0x000fe20000000800 */
[----:B------:R-:W-:Y:S01]  /*17030*/  @!PT LDS RZ, [RZ] ;  /* 0x00000000fffff984 */ /* 0x000fe20000000800 */
[----:B------:R-:W-:Y:S01]  /*17040*/  @!PT LDS RZ, [RZ] ;  /* 0x00000000fffff984 */ /* 0x000fe20000000800 */
[----:B------:R1:W-:Y:S01]  /*17050*/  @P0 LDGSTS.E.BYPASS.LTC128B.128 [R214+0xb080], [R176.64], !P5 ;  /* 0x0b080000b0d60fae */ /* 0x0003e2000e901d4a */
[----:B------:R-:W-:Y:S01]  /*17060*/  @P0 IMAD.X R175, R6, 0x1, R222, P1 ;  /* 0x0000000106af0824 */ /* 0x000fe200008e06de */
[----:B------:R-:W-:Y:S04]  /*17070*/  @P0 IADD3 R172, P1, R0, R217, RZ ;  /* 0x000000d900ac0210 */ /* 0x000fe80007f3e0ff */
[----:B------:R1:W-:Y:S01]  /*17080*/  @P0 LDGSTS.E.BYPASS.LTC128B.128 [R214+0xc880], [R174.64], !P4 ;  /* 0x0c880000aed60fae */ /* 0x0003e2000e101d4a */
[----:B------:R-:W-:Y:S01]  /*17090*/  @P0 IMAD.X R173, R6, 0x1, R219, P1 ;  /* 0x0000000106ad0824 */ /* 0x000fe200008e06db */
[----:B------:R-:W-:Y:S04]  /*170a0*/  @P0 IADD3 R2, P1, R0, R216, RZ ;  /* 0x000000d800020210 */ /* 0x000fe80007f3e0ff */
[----:B------:R1:W-:Y:S01]  /*170b0*/  @P0 LDGSTS.E.BYPASS.LTC128B.128 [R214+0xe080], [R172.64], !P3 ;  /* 0x0e080000acd60fae */ /* 0x0003e2000d901d4a */
[----:B------:R-:W-:Y:S05]  /*170c0*/  @P0 IMAD.X R3, R6, 0x1, R218, P1 ;  /* 0x0000000106030824 */ /* 0x000fea00008e06da */
[----:B------:R1:W-:Y:S03]  /*170d0*/  @P0 LDGSTS.E.BYPASS.LTC128B.128 [R214+0xf880], [R2.64], !P2 ;  /* 0x0f88000002d60fae */ /* 0x0003e6000d101d4a */
.L_x_2432:
[----:B------:R-:W-:Y:S05]  /*170e0*/  BSYNC B0 ;  /* 0x0000000000007941 */ /* 0x000fea0003800000 */
.L_x_2431:
[----:B------:R-:W2:Y:S01]  /*170f0*/  LDL R0, [R1+0x80] ;  /* 0x0000800001007983 */ /* 0x000ea20000100800 */
[----:B------:R-:W-:Y:S01]  /*17100*/  IMAD R6, R225, -0x30, RZ ;  /* 0xffffffd0e1067824 */ /* 0x000fe200078e02ff */
[----:B------:R-:W-:Y:S02]  /*17110*/  ULDC UR4, c[0x0][0x324] ;  /* 0x0000c90000047ab9 */ /* 0x000fe40000000800 */
[----:B------:R-:W2:Y:S01]  /*17120*/  LDL R13, [R1+0x4] ;  /* 0x00000400010d7983 */ /* 0x000ea20000100800 */
[----:B------:R-:W-:Y:S01]  /*17130*/  ULOP3.LUT UR4, URZ, UR4, URZ, 0x33, !UPT ;  /* 0x000000043f047292 */ /* 0x000fe2000f8e333f */
[----:B-1----:R-:W-:Y:S02]  /*17140*/  IMAD.IADD R174, R6, 0x1, -R246 ;  /* 0x0000000106ae7824 */ /* 0x002fe400078e0af6 */
[----:B------:R-:W3:Y:S04]  /*17150*/  LDL R3, [R1+0x7c] ;  /* 0x00007c0001037983 */ /* 0x000ee80000100800 */
[----:B------:R-:W3:Y:S04]  /*17160*/  LDL R2, [R1+0x78] ;  /* 0x0000780001027983 */ /* 0x000ee80000100800 */
[----:B------:R-:W0:Y:S01]  /*17170*/  LDGDEPBAR ;  /* 0x00000000000079af */ /* 0x000e220000000000 */
[----:B--2---:R-:W-:Y:S02]  /*17180*/  IMAD R13, R13, 0x80, R0 ;  /* 0x000000800d0d7824 */ /* 0x004fe400078e0200 */
[----:B------:R-:W-:Y:S05]  /*17190*/  IMAD.MOV.U32 R0, RZ, RZ, 0x1 ;  /* 0x00000001ff007424 */ /* 0x000fea00078e00ff */
[----:B------:R-:W-:Y:S02]  /*171a0*/  ISETP.NE.AND P0, PT, R0, c[0x0][0x2c4], PT ;  /* 0x0000b10000007a0c */ /* 0x000fe40003f05270 */
[----:B---3--:R-:W-:Y:S11]  /*171b0*/  IADD3 R13, R2, R13, R3 ;  /* 0x0000000d020d7210 */ /* 0x008ff60007ffe003 */
        /* <DEDUP_REMOVED lines=8> */
.L_x_2554:
[----:B--2---:R-:W-:Y:S01]  /*17240*/  IADD3 R2, R173, R3, RZ ;  /* 0x00000003ad027210 */ /* 0x004fe20007ffe0ff */
[----:B------:R-:W-:Y:S05]  /*17250*/  IMAD.MOV.U32 R0, RZ, RZ, 0x1 ;  /* 0x00000001ff007424 */ /* 0x000fea00078e00ff */
[----:B------:R-:W-:Y:S01]  /*17260*/  ISETP.LE.AND P0, PT, R0, c[0x0][0x32c], PT ;  /* 0x0000cb0000007a0c */ /* 0x000fe20003f03270 */
        /* <DEDUP_REMOVED lines=16> */
.L_x_2439:
[----:B------:R-:W-:Y:S04]  /*17370*/  MOV R175, 0x1 ;  /* 0x0000000100af7802 */ /* 0x000fe80000000f00 */
[----:B------:R-:W-:Y:S11]  /*17380*/  ISETP.NE.AND P0, PT, R175, c[0x0][0x32c], PT ;  /* 0x0000cb00af007a0c */ /* 0x000ff60003f05270 */
[----:B------:R-:W-:Y:S02]  /*17390*/  @!UPT UIADD3 URZ, URZ, URZ, URZ ;  /* 0x0000003f3f3ff290 */ /* 0x000fe4000fffe03f */
[----:B------:R-:W-:Y:S05]  /*173a0*/  @P0 IMAD.HI.U32 R175, R3, c[0x0][0x330], RZ ;  /* 0x0000cc0003af0a27 */ /* 0x000fea00078e00ff */
[----:B------:R-:W-:Y:S02]  /*173b0*/  @P0 SHF.R.U32.HI R3, RZ, c[0x0][0x334], R175 ;  /* 0x0000cd00ff030a19 */ /* 0x000fe400000116af */
.L_x_2440:
[----:B------:R-:W-:Y:S05]  /*173c0*/  BSYNC B0 ;  /* 0x0000000000007941 */ /* 0x000fea0003800000 */
.L_x_2438:
[----:B------:R-:W-:Y:S05]  /*173d0*/  IMAD R3, R3, c[0x0][0x32c], R174 ;  /* 0x0000cb0003037a24 */ /* 0x000fea00078e02ae */
[----:B------:R-:W-:Y:S02]  /*173e0*/  IMNMX R0, R0, R3, !PT ;  /* 0x0000000300007217 */ /* 0x000fe40007800200 */
[----:B------:R-:W-:Y:S04]  /*173f0*/  IADD3 R3, R3, c[0x0][0x32c], RZ ;  /* 0x0000cb0003037a10 */ /* 0x000fe80007ffe0ff */
[----:B------:R-:W-:Y:S02]  /*17400*/  IMNMX R2, R2, R3, PT ;  /* 0x0000000302027217 */ /* 0x000fe40003800200 */
.L_x_2437:
        /* <DEDUP_REMOVED lines=12> */
[----:B------:R-:W-:Y:S02]  /*174d0*/  FSEL R9, R9, -INF , !P0 ;  /* 0xff80000009097808 */ /* 0x000fe40004000000 */
        /* <DEDUP_REMOVED lines=50> */
.L_x_2555:
[----:B---3--:R-:W-:Y:S01]  /*17800*/  IADD3 R2, R173, R3, RZ ;  /* 0x00000003ad027210 */ /* 0x008fe20007ffe0ff */
        /* <DEDUP_REMOVED lines=18> */
.L_x_2444:
[----:B------:R-:W-:Y:S04]  /*17930*/  MOV R6, 0x1 ;  /* 0x0000000100067802 */ /* 0x000fe80000000f00 */
[----:B------:R-:W-:Y:S11]  /*17940*/  ISETP.NE.AND P0, PT, R6, c[0x0][0x32c], PT ;  /* 0x0000cb0006007a0c */ /* 0x000ff60003f05270 */
[----:B------:R-:W-:Y:S02]  /*17950*/  @!UPT UIADD3 URZ, URZ, URZ, URZ ;  /* 0x0000003f3f3ff290 */ /* 0x000fe4000fffe03f */
[----:B------:R-:W-:Y:S05]  /*17960*/  @P0 IMAD.HI.U32 R6, R3, c[0x0][0x330], RZ ;  /* 0x0000cc0003060a27 */ /* 0x000fea00078e00ff */
[----:B------:R-:W-:Y:S02]  /*17970*/  @P0 SHF.R.U32.HI R3, RZ, c[0x0][0x334], R6 ;  /* 0x0000cd00ff030a19 */ /* 0x000fe40000011606 */
.L_x_2445:
[----:B------:R-:W-:Y:S05]  /*17980*/  BSYNC B0 ;  /* 0x0000000000007941 */ /* 0x000fea0003800000 */
.L_x_2443:
[----:B------:R-:W-:Y:S05]  /*17990*/  IMAD R3, R3, c[0x0][0x32c], R174 ;  /* 0x0000cb0003037a24 */ /* 0x000fea00078e02ae */
[----:B------:R-:W-:Y:S02]  /*179a0*/  IMNMX R0, R0, R3, !PT ;  /* 0x0000000300007217 */ /* 0x000fe40007800200 */
[----:B------:R-:W-:Y:S04]  /*179b0*/  IADD3 R3, R3, c[0x0][0x32c], RZ ;  /* 0x0000cb0003037a10 */ /* 0x000fe80007ffe0ff */
[----:B------:R-:W-:Y:S02]  /*179c0*/  IMNMX R2, R2, R3, PT ;  /* 0x0000000302027217 */ /* 0x000fe40003800200 */
.L_x_2442:
        /* <DEDUP_REMOVED lines=68> */
.L_x_2556:
[----:B---34-:R-:W-:Y:S01]  /*17e10*/  FMNMX.FTZ R0, R0, R2, !PT ;  /* 0x0000000200007209 */ /* 0x018fe20007810000 */
[----:B------:R-:W-:-:S05]  /*17e20*/  BRA.DIV ~URZ, `(.L_x_2447) ;  /* 0x000090a27f007947 */ /* 0x000fca000b800000 */
[----:B-12---:R-:W1:Y:S02]  /*17e30*/  SHFL.BFLY PT, R13, R0, 0x1, 0x1f ;  /* 0x0c201f00000d7f89 */ /* 0x006e6400000e0000 */
[----:B-1----:R-:W-:Y:S02]  /*17e40*/  FMNMX.FTZ R13, R0, R13, !PT ;  /* 0x0000000d000d7209 */ /* 0x002fe40007810000 */
[----:B------:R-:W1:Y:S02]  /*17e50*/  SHFL.BFLY PT, R0, R6, 0x2, 0x1f ;  /* 0x0c401f0006007f89 */ /* 0x000e6400000e0000 */
[----:B-1----:R-:W-:Y:S05]  /*17e60*/  FMNMX.FTZ R0, R6, R0, !PT ;  /* 0x0000000006007209 */ /* 0x002fea0007810000 */
[----:B------:R1:W2:Y:S02]  /*17e70*/  SHFL.BFLY PT, R2, R0, 0x1, 0x1f ;  /* 0x0c201f0000027f89 */ /* 0x0002a400000e0000 */
.L_x_2557:
[C---:B------:R-:W-:Y:S01]  /*17e80*/  FSETP.NEU.FTZ.AND P0, PT, R13.reuse, -INF , PT ;  /* 0xff8000000d00780b */ /* 0x040fe20003f1d000 */
[----:B------:R-:W-:Y:S01]  /*17e90*/  WARPSYNC 0xffffffff ;  /* 0xffffffff00007948 */ /* 0x000fe20003800000 */
[----:B--2---:R-:W-:Y:S01]  /*17ea0*/  FMNMX.FTZ R3, R2, R0, !PT ;  /* 0x0000000002037209 */ /* 0x004fe20007810000 */
[C---:B------:R-:W-:Y:S01]  /*17eb0*/  FMUL.FTZ R2, R13.reuse, c[0x0][0x2d0] ;  /* 0x0000b4000d027a20 */ /* 0x040fe20000410000 */
[----:B-1----:R-:W-:Y:S04]  /*17ec0*/  FSEL R0, R13, RZ, P0 ;  /* 0x000000ff0d007208 */ /* 0x002fe80000000000 */
[----:B------:R-:W-:Y:S01]  /*17ed0*/  FSEL R2, R2, RZ, P0 ;  /* 0x000000ff02027208 */ /* 0x000fe20000000000 */
[----:B------:R-:W-:Y:S01]  /*17ee0*/  FADD.FTZ R0, -R0, R4 ;  /* 0x0000000400007221 */ /* 0x000fe20000010100 */
[C---:B------:R-:W-:Y:S01]  /*17ef0*/  FSETP.NEU.FTZ.AND P0, PT, R3.reuse, -INF , PT ;  /* 0xff8000000300780b */ /* 0x040fe20003f1d000 */
[----:B------:R-:W-:Y:S02]  /*17f00*/  FMUL.FTZ R4, R3, c[0x0][0x2d0] ;  /* 0x0000b40003047a20 */ /* 0x000fe40000410000 */
[----:B------:R-:W-:Y:S02]  /*17f10*/  FMUL.FTZ R0, R0, c[0x0][0x2d0] ;  /* 0x0000b40000007a20 */ /* 0x000fe40000410000 */
[--C-:B------:R-:W-:Y:S01]  /*17f20*/  FFMA.FTZ R8, R8, c[0x0][0x2d0], -R2.reuse ;  /* 0x0000b40008087a23 */ /* 0x100fe20000010802 */
[----:B------:R-:W-:Y:S01]  /*17f30*/  FSEL R4, R4, RZ, P0 ;  /* 0x000000ff04047208 */ /* 0x000fe20000000000 */
        /* <DEDUP_REMOVED lines=25> */
[----:B------:R-:W3:Y:S10]  /*180d0*/  MUFU.EX2 R17, R17 ;  /* 0x0000001100117308 */ /* 0x000ef40000000800 */
[----:B------:R-:W-:Y:S10]  /*180e0*/  MUFU.EX2 R175, R10 ;  /* 0x0000000a00af7308 */ /* 0x000ff40000000800 */
[----:B------:R-:W-:Y:S10]  /*180f0*/  MUFU.EX2 R216, R173 ;  /* 0x000000ad00d87308 */ /* 0x000ff40000000800 */
[----:B------:R-:W-:Y:S10]  /*18100*/  MUFU.EX2 R178, R178 ;  /* 0x000000b200b27308 */ /* 0x000ff40000000800 */
[----:B------:R-:W-:Y:S10]  /*18110*/  MUFU.EX2 R179, R179 ;  /* 0x000000b300b37308 */ /* 0x000ff40000000800 */
[----:B------:R-:W-:Y:S01]  /*18120*/  MUFU.EX2 R180, R180 ;  /* 0x000000b400b47308 */ /* 0x000fe20000000800 */
[C---:B-1----:R-:W-:Y:S01]  /*18130*/  FFMA.FTZ R2, R0.reuse, R234, R8 ;  /* 0x000000ea00027223 */ /* 0x042fe20000010008 */
[----:B--2---:R-:W-:Y:S01]  /*18140*/  F2FP.BF16.PACK_AB R172, R9, R8 ;  /* 0x0000000809ac723e */ /* 0x004fe200000010ff */
[C---:B------:R-:W-:Y:S01]  /*18150*/  FMUL.FTZ R32, R0.reuse, R148 ;  /* 0x0000009400207220 */ /* 0x040fe20000410000 */
[----:B---3--:R-:W-:Y:S01]  /*18160*/  F2FP.BF16.PACK_AB R174, R17, R16 ;  /* 0x0000001011ae723e */ /* 0x008fe200000010ff */
[----:B------:R-:W-:Y:S01]  /*18170*/  FADD.FTZ R6, R9, R2 ;  /* 0x0000000209067221 */ /* 0x000fe20000010000 */
[----:B------:R-:W-:Y:S01]  /*18180*/  FSEL R2, R3, RZ, P0 ;  /* 0x000000ff03027208 */ /* 0x000fe20000000000 */
[C---:B------:R-:W-:Y:S01]  /*18190*/  FMUL.FTZ R33, R0.reuse, R149 ;  /* 0x0000009500217220 */ /* 0x040fe20000410000 */
[----:B------:R-:W-:Y:S01]  /*181a0*/  ISETP.GT.AND P0, PT, R225, R247, PT ;  /* 0x000000f7e100720c */ /* 0x000fe20003f04270 */
[----:B------:R-:W-:Y:S02]  /*181b0*/  FMUL.FTZ R8, R0, R168 ;  /* 0x000000a800087220 */ /* 0x000fe40000410000 */
[----:B------:R-:W-:Y:S01]  /*181c0*/  FADD.FTZ R2, -R2, R14 ;  /* 0x0000000e02027221 */ /* 0x000fe20000010100 */
[----:B------:R-:W1:Y:S01]  /*181d0*/  MUFU.EX2 R168, R11 ;  /* 0x0000000b00a87308 */ /* 0x000e620000000800 */
[--C-:B------:R-:W-:Y:S02]  /*181e0*/  FFMA.FTZ R14, R18, c[0x0][0x2d0], -R4.reuse ;  /* 0x0000b400120e7a23 */ /* 0x100fe40000010804 */
[----:B------:R-:W-:Y:S02]  /*181f0*/  FMUL.FTZ R2, R2, c[0x0][0x2d0] ;  /* 0x0000b40002027a20 */ /* 0x000fe40000410000 */
[----:B------:R-:W-:Y:S02]  /*18200*/  FFMA.FTZ R4, R35, c[0x0][0x2d0], -R4 ;  /* 0x0000b40023047a23 */ /* 0x000fe40000010804 */
[C---:B------:R-:W-:Y:S02]  /*18210*/  FMUL.FTZ R21, R0.reuse, R161 ;  /* 0x000000a100157220 */ /* 0x040fe40000410000 */
[C---:B------:R-:W-:Y:S01]  /*18220*/  FMUL.FTZ R9, R0.reuse, R169 ;  /* 0x000000a900097220 */ /* 0x040fe20000410000 */
[----:B------:R-:W2:Y:S01]  /*18230*/  MUFU.EX2 R2, R2 ;  /* 0x0000000200027308 */ /* 0x000ea20000000800 */
[----:B------:R-:W-:Y:S02]  /*18240*/  FMUL.FTZ R20, R0, R160 ;  /* 0x000000a000147220 */ /* 0x000fe40000410000 */
[----:B------:R-:W-:Y:S02]  /*18250*/  FADD.FTZ R6, R16, R6 ;  /* 0x0000000610067221 */ /* 0x000fe40000010000 */
[C---:B------:R-:W-:Y:S02]  /*18260*/  FMUL.FTZ R16, R0.reuse, R164 ;  /* 0x000000a400107220 */ /* 0x040fe40000410000 */
[----:B------:R-:W-:Y:S02]  /*18270*/  FADD.FTZ R177, R17, R6 ;  /* 0x0000000611b17221 */ /* 0x000fe40000010000 */
[C---:B------:R-:W-:Y:S01]  /*18280*/  FMUL.FTZ R17, R0.reuse, R165 ;  /* 0x000000a500117220 */ /* 0x040fe20000410000 */
[----:B------:R-:W3:Y:S01]  /*18290*/  MUFU.EX2 R161, R14 ;  /* 0x0000000e00a17308 */ /* 0x000ee20000000800 */
        /* <DEDUP_REMOVED lines=8> */
[----:B------:R-:W-:Y:S02]  /*18320*/  FMUL.FTZ R40, R0, R40 ;  /* 0x0000002800287220 */ /* 0x000fe40000410000 */
[C---:B--2---:R-:W-:Y:S02]  /*18330*/  FMUL.FTZ R34, R2.reuse, R150 ;  /* 0x0000009602227220 */ /* 0x044fe40000410000 */
[C---:B------:R-:W-:Y:S02]  /*18340*/  FMUL.FTZ R35, R2.reuse, R151 ;  /* 0x0000009702237220 */ /* 0x040fe40000410000 */
[----:B------:R-:W1:Y:S01]  /*18350*/  LDSM.16.MT88.4 R148, [R193] ;  /* 0x00000000c194783b */ /* 0x000e620000004200 */
[C---:B------:R-:W-:Y:S01]  /*18360*/  FMUL.FTZ R10, R2.reuse, R170 ;  /* 0x000000aa020a7220 */ /* 0x040fe20000410000 */
[----:B------:R-:W2:Y:S01]  /*18370*/  MUFU.EX2 R6, R184 ;  /* 0x000000b800067308 */ /* 0x000ea20000000800 */
[C---:B------:R-:W-:Y:S02]  /*18380*/  FMUL.FTZ R11, R2.reuse, R171 ;  /* 0x000000ab020b7220 */ /* 0x040fe40000410000 */
[----:B------:R-:W-:Y:S01]  /*18390*/  FFMA.FTZ R160, R2, R233, R175 ;  /* 0x000000e902a07223 */ /* 0x000fe200000100af */
[----:B---3--:R-:W-:Y:S01]  /*183a0*/  F2FP.BF16.PACK_AB R175, R216, R161 ;  /* 0x000000a1d8af723e */ /* 0x008fe200000010ff */
[C---:B------:R-:W-:Y:S02]  /*183b0*/  FMUL.FTZ R18, R2.reuse, R166 ;  /* 0x000000a602127220 */ /* 0x040fe40000410000 */
[C---:B------:R-:W-:Y:S02]  /*183c0*/  FMUL.FTZ R19, R2.reuse, R167 ;  /* 0x000000a702137220 */ /* 0x040fe40000410000 */
[----:B------:R-:W-:Y:S01]  /*183d0*/  LDSM.16.MT88.4 R164, [R193+0x1000] ;  /* 0x00100000c1a4783b */ /* 0x000fe20000004200 */
[C---:B------:R-:W-:Y:S01]  /*183e0*/  FMUL.FTZ R26, R2.reuse, R158 ;  /* 0x0000009e021a7220 */ /* 0x040fe20000410000 */
[----:B------:R-:W-:Y:S01]  /*183f0*/  MUFU.EX2 R14, R181 ;  /* 0x000000b5000e7308 */ /* 0x000fe20000000800 */
[C---:B------:R-:W-:Y:S02]  /*18400*/  FMUL.FTZ R27, R2.reuse, R159 ;  /* 0x0000009f021b7220 */ /* 0x040fe40000410000 */
[C---:B------:R-:W-:Y:S02]  /*18410*/  FMUL.FTZ R30, R2.reuse, R154 ;  /* 0x0000009a021e7220 */ /* 0x040fe40000410000 */
[C---:B------:R-:W-:Y:S02]  /*18420*/  FMUL.FTZ R31, R2.reuse, R155 ;  /* 0x0000009b021f7220 */ /* 0x040fe40000410000 */
[----:B------:R-:W-:Y:S01]  /*18430*/  LDSM.16.MT88.4 R152, [R193+0x800] ;  /* 0x00080000c198783b */ /* 0x000fe20000004200 */
[C---:B------:R-:W-:Y:S02]  /*18440*/  FMUL.FTZ R22, R2.reuse, R162 ;  /* 0x000000a202167220 */ /* 0x040fe40000410000 */
[C---:B------:R-:W-:Y:S01]  /*18450*/  FMUL.FTZ R23, R2.reuse, R163 ;  /* 0x000000a302177220 */ /* 0x040fe20000410000 */
[----:B------:R-:W-:Y:S01]  /*18460*/  MUFU.EX2 R181, R176 ;  /* 0x000000b000b57308 */ /* 0x000fe20000000800 */
[C---:B------:R-:W-:Y:S02]  /*18470*/  FMUL.FTZ R38, R2.reuse, R38 ;  /* 0x0000002602267220 */ /* 0x040fe40000410000 */
        /* <DEDUP_REMOVED lines=112> */
[----:B------:R-:W-:Y:S02]  /*18b80*/  FMUL.FTZ R139, R2, R139 ;  /* 0x0000008b028b7220 */ /* 0x000fe40000410000 */
[----:B------:R-:W3:Y:S02]  /*18b90*/  MUFU.EX2 R2, R183 ;  /* 0x000000b700027308 */ /* 0x000ee40000000800 */
[C---:B------:R-:W-:Y:S02]  /*18ba0*/  FMUL.FTZ R132, R0.reuse, R132 ;  /* 0x0000008400847220 */ /* 0x040fe40000410000 */
[C---:B------:R-:W-:Y:S02]  /*18bb0*/  FMUL.FTZ R133, R0.reuse, R133 ;  /* 0x0000008500857220 */ /* 0x040fe40000410000 */
[C---:B------:R-:W-:Y:S02]  /*18bc0*/  FMUL.FTZ R136, R0.reuse, R136 ;  /* 0x0000008800887220 */ /* 0x040fe40000410000 */
[----:B------:R-:W-:Y:S02]  /*18bd0*/  FMUL.FTZ R137, R0, R137 ;  /* 0x0000008900897220 */ /* 0x000fe40000410000 */
[----:B--2---:R-:W-:Y:S02]  /*18be0*/  FADD.FTZ R0, R6, R177 ;  /* 0x000000b106007221 */ /* 0x004fe40000010000 */
[----:B------:R-:W2:Y:S02]  /*18bf0*/  MUFU.EX2 R177, R185 ;  /* 0x000000b900b17308 */ /* 0x000ea40000000800 */
[----:B---3--:R-:W-:Y:S04]  /*18c00*/  FADD.FTZ R0, R2, R0 ;  /* 0x0000000002007221 */ /* 0x008fe80000010000 */
[----:B------:R-:W-:Y:S01]  /*18c10*/  FADD.FTZ R0, R156, R0 ;  /* 0x000000009c007221 */ /* 0x000fe20000010000 */
[C---:B-1----:R-:W-:Y:S03]  /*18c20*/  HMMA.16816.F32.BF16 R52, R172.reuse, R148, R52 ;  /* 0x00000094ac34723c */ /* 0x042fe60000041834 */
[----:B------:R-:W-:Y:S05]  /*18c30*/  FADD.FTZ R0, R14, R0 ;  /* 0x000000000e007221 */ /* 0x000fea0000010000 */
        /* <DEDUP_REMOVED lines=37> */
[----:B------:R-:W-:Y:S02]  /*18e90*/  F2FP.BF16.PACK_AB R151, R180, R179 ;  /* 0x000000b3b497723e */ /* 0x000fe400000010ff */
[----:B--2---:R-:W-:Y:S05]  /*18ea0*/  F2FP.BF16.PACK_AB R173, R177, R176 ;  /* 0x000000b0b1ad723e */ /* 0x004fea00000010ff */
[C---:B------:R-:W-:Y:S02]  /*18eb0*/  HMMA.16816.F32.BF16 R8, R148.reuse, R152, R8 ;  /* 0x000000989408723c */ /* 0x040fe40000041808 */
[----:B------:R-:W2:Y:S03]  /*18ec0*/  MUFU.EX2 R6, R189 ;  /* 0x000000bd00067308 */ /* 0x000ea60000000800 */
[----:B-1----:R-:W-:Y:S03]  /*18ed0*/  FADD.FTZ R0, R2, R0 ;  /* 0x0000000002007221 */ /* 0x002fe60000010000 */
[C---:B------:R-:W-:Y:S01]  /*18ee0*/  HMMA.16816.F32.BF16 R16, R148.reuse, R154, R16 ;  /* 0x0000009a9410723c */ /* 0x040fe20000041810 */
[----:B------:R-:W1:Y:S03]  /*18ef0*/  LDSM.16.MT88.4 R152, [R196+0x800] ;  /* 0x00080000c498783b */ /* 0x000e660000004200 */
[----:B------:R-:W5:Y:S01]  /*18f00*/  MUFU.EX2 R174, R188 ;  /* 0x000000bc00ae7308 */ /* 0x000f620000000800 */
[C---:B----4-:R-:W-:Y:S01]  /*18f10*/  FADD.FTZ R0, R172.reuse, R0 ;  /* 0x00000000ac007221 */ /* 0x050fe20000010000 */
[----:B------:R-:W-:Y:S01]  /*18f20*/  F2FP.BF16.PACK_AB R172, R172, R2 ;  /* 0x00000002acac723e */ /* 0x000fe200000010ff */
[----:B------:R-:W-:Y:S07]  /*18f30*/  FADD.FTZ R2, R168, R160 ;  /* 0x000000a0a8027221 */ /* 0x000fee0000010000 */
[----:B------:R-:W4:Y:S01]  /*18f40*/  MUFU.EX2 R14, R187 ;  /* 0x000000bb000e7308 */ /* 0x000f220000000800 */
[----:B--2---:R-:W-:Y:S01]  /*18f50*/  FADD.FTZ R0, R6, R0 ;  /* 0x0000000006007221 */ /* 0x004fe20000010000 */
[C---:B---3--:R-:W-:Y:S03]  /*18f60*/  HMMA.16816.F32.BF16 R20, R148.reuse, R156, R20 ;  /* 0x0000009c9414723c */ /* 0x048fe60000041814 */
[C---:B-----5:R-:W-:Y:S01]  /*18f70*/  FADD.FTZ R234, R174.reuse, R0 ;  /* 0x00000000aeea7221 */ /* 0x060fe20000010000 */
[----:B------:R-:W-:Y:S04]  /*18f80*/  F2FP.BF16.PACK_AB R174, R174, R6 ;  /* 0x00000006aeae723e */ /* 0x000fe800000010ff */
[C---:B------:R-:W-:Y:S01]  /*18f90*/  HMMA.16816.F32.BF16 R24, R148.reuse, R158, R24 ;  /* 0x0000009e9418723c */ /* 0x040fe20000041818 */
[----:B------:R-:W2:Y:S03]  /*18fa0*/  LDSM.16.MT88.4 R156, [R195+0x800] ;  /* 0x00080000c39c783b */ /* 0x000ea60000004200 */
[----:B------:R-:W-:Y:S01]  /*18fb0*/  FADD.FTZ R0, R161, R2 ;  /* 0x00000002a1007221 */ /* 0x000fe20000010000 */
[-C--:B------:R-:W-:Y:S02]  /*18fc0*/  MOV R6, R3.reuse ;  /* 0x0000000300067202 */ /* 0x080fe40000000f00 */
[----:B----4-:R-:W-:Y:S01]  /*18fd0*/  F2FP.BF16.PACK_AB R175, R4, R14 ;  /* 0x0000000e04af723e */ /* 0x010fe200000010ff */
        /* <DEDUP_REMOVED lines=11> */
[----:B------:R-:W-:Y:S01]  /*19090*/  MOV R14, R3 ;  /* 0x00000003000e7202 */ /* 0x000fe20000000f00 */
[C---:B--2---:R-:W-:Y:S03]  /*190a0*/  HMMA.16816.F32.BF16 R36, R148.reuse, R156, R36 ;  /* 0x0000009c9424723c */ /* 0x044fe60000041824 */
[----:B------:R-:W-:Y:S01]  /*190b0*/  FADD.FTZ R233, R4, R0 ;  /* 0x0000000004e97221 */ /* 0x000fe20000010000 */
[----:B------:R-:W-:Y:S02]  /*190c0*/  IADD3 R0, R225, -0x1, RZ ;  /* 0xffffffffe1007810 */ /* 0x000fe40007ffe0ff */
[----:B------:R-:W-:Y:S02]  /*190d0*/  MOV R4, R13 ;  /* 0x0000000d00047202 */ /* 0x000fe40000000f00 */
        /* <DEDUP_REMOVED lines=86> */
.L_x_2426:
[----:B------:R-:W-:Y:S05]  /*19640*/  BRA.DIV ~URZ, `(.L_x_2449) ;  /* 0x000079627f007947 */ /* 0x000fea000b800000 */
[----:B------:R1:W2:Y:S02]  /*19650*/  SHFL.BFLY PT, R4, R234, 0x2, 0x1f ;  /* 0x0c401f00ea047f89 */ /* 0x0002a400000e0000 */
.L_x_2558:
[----:B--2---:R-:W-:Y:S01]  /*19660*/  FADD.FTZ R4, R4, R234 ;  /* 0x000000ea04047221 */ /* 0x004fe20000010000 */
[----:B------:R-:W-:Y:S05]  /*19670*/  BRA.DIV ~URZ, `(.L_x_2450) ;  /* 0x000079927f007947 */ /* 0x000fea000b800000 */
[----:B------:R-:W2:Y:S02]  /*19680*/  SHFL.BFLY PT, R0, R233, 0x2, 0x1f ;  /* 0x0c401f00e9007f89 */ /* 0x000ea400000e0000 */
[----:B--2---:R-:W-:-:S02]  /*19690*/  FADD.FTZ R233, R0, R233 ;  /* 0x000000e900e97221 */ /* 0x004fc40000010000 */
[----:B------:R-:W2:Y:S04]  /*196a0*/  SHFL.BFLY PT, R0, R4, 0x1, 0x1f ;  /* 0x0c201f0004007f89 */ /* 0x000ea800000e0000 */
[----:B------:R3:W4:Y:S01]  /*196b0*/  SHFL.BFLY PT, R3, R233, 0x1, 0x1f ;  /* 0x0c201f00e9037f89 */ /* 0x00072200000e0000 */
[----:B--2---:R-:W-:-:S05]  /*196c0*/  FADD.FTZ R4, R4, R0 ;  /* 0x0000000004047221 */ /* 0x004fca0000010000 */
.L_x_2559:
[----:B------:R-:W-:Y:S01]  /*196d0*/  FSETP.NE.FTZ.AND P1, PT, R4, RZ, PT ;  /* 0x000000ff0400720b */ /* 0x000fe20003f35000 */
[----:B----4-:R-:W-:Y:S01]  /*196e0*/  FADD.FTZ R3, R3, R233 ;  /* 0x000000e903037221 */ /* 0x010fe20000010000 */
[----:B------:R-:W-:Y:S02]  /*196f0*/  MOV R2, RZ ;  /* 0x000000ff00027202 */ /* 0x000fe40000000f00 */
[----:B------:R-:W-:Y:S02]  /*19700*/  MOV R20, 0xff800000 ;  /* 0xff80000000147802 */ /* 0x000fe40000000f00 */
[----:B------:R-:W-:-:S02]  /*19710*/  FSETP.NE.FTZ.AND P0, PT, R3, RZ, PT ;  /* 0x000000ff0300720b */ /* 0x000fc40003f15000 */
[----:B------:R-:W-:-:S05]  /*19720*/  MOV R21, 0xff800000 ;  /* 0xff80000000157802 */ /* 0x000fca0000000f00 */
[----:B------:R-:W2:Y:S01]  /*19730*/  @P1 MUFU.LG2 R0, R4 ;  /* 0x0000000400001308 */ /* 0x000ea20000000c00 */
[----:B------:R-:W-:-:S07]  /*19740*/  @P1 MOV R5, 0x3f317218 ;  /* 0x3f31721800051802 */ /* 0x000fce0000000f00 */
[----:B------:R2:W4:Y:S02]  /*19750*/  @P1 MUFU.RCP R2, R4 ;  /* 0x0000000400021308 */ /* 0x0005240000001000 */
[----:B--2---:R-:W-:Y:S02]  /*19760*/  @P1 FMUL.FTZ R4, R0, 0.69314718246459960938 ;  /* 0x3f31721800041820 */ /* 0x004fe40000410000 */
[----:B------:R-:W-:Y:S01]  /*19770*/  @P1 FMUL.FTZ R0, R5, c[0x0][0x2d0] ;  /* 0x0000b40005001a20 */ /* 0x000fe20000410000 */
[----:B------:R-:W-:Y:S01]  /*19780*/  @P0 MOV R5, 0x3f317218 ;  /* 0x3f31721800050802 */ /* 0x000fe20000000f00 */
[----:B----4-:R-:W-:Y:S02]  /*19790*/  FMUL.FTZ R168, R2, R168 ;  /* 0x000000a802a87220 */ /* 0x010fe40000410000 */
[----:B------:R-:W-:Y:S01]  /*197a0*/  @P1 FFMA.FTZ R20, R0, R13, R4 ;  /* 0x0000000d00141223 */ /* 0x000fe20000010004 */
[----:B------:R-:W-:Y:S01]  /*197b0*/  MOV R0, RZ ;  /* 0x000000ff00007202 */ /* 0x000fe20000000f00 */
[----:B------:R-:W2:Y:S01]  /*197c0*/  @P0 MUFU.LG2 R4, R3 ;  /* 0x0000000300040308 */ /* 0x000ea20000000c00 */
[----:B------:R-:W-:-:S02]  /*197d0*/  FMUL.FTZ R169, R2, R169 ;  /* 0x000000a902a97220 */ /* 0x000fc40000410000 */
[C---:B------:R-:W-:Y:S02]  /*197e0*/  FMUL.FTZ R164, R2.reuse, R164 ;  /* 0x000000a402a47220 */ /* 0x040fe40000410000 */
[C---:B------:R-:W-:Y:S02]  /*197f0*/  FMUL.FTZ R165, R2.reuse, R165 ;  /* 0x000000a502a57220 */ /* 0x040fe40000410000 */
[C---:B------:R-:W-:Y:S01]  /*19800*/  FMUL.FTZ R160, R2.reuse, R160 ;  /* 0x000000a002a07220 */ /* 0x040fe20000410000 */
[----:B------:R2:W4:Y:S01]  /*19810*/  @P0 MUFU.RCP R0, R3 ;  /* 0x0000000300000308 */ /* 0x0005220000001000 */
        /* <DEDUP_REMOVED lines=8> */
[----:B--2---:R-:W-:-:S02]  /*198a0*/  @P0 FMUL.FTZ R3, R4, 0.69314718246459960938 ;  /* 0x3f31721804030820 */ /* 0x004fc40000410000 */
[----:B------:R-:W-:Y:S02]  /*198b0*/  @P0 FMUL.FTZ R4, R5, c[0x0][0x2d0] ;  /* 0x0000b40005040a20 */ /* 0x000fe40000410000 */
[C---:B----4-:R-:W-:Y:S02]  /*198c0*/  FMUL.FTZ R170, R0.reuse, R170 ;  /* 0x000000aa00aa7220 */ /* 0x050fe40000410000 */
        /* <DEDUP_REMOVED lines=116> */
.L_x_2343:
[----:B------:R2:W5:Y:S04]  /*1a010*/  LDL R6, [R1+0xd4] ;  /* 0x0000d40001067983 */ /* 0x0005680000100800 */
        /* <DEDUP_REMOVED lines=8> */
[----:B------:R-:W-:Y:S01]  /*1a0a0*/  IMAD.MOV.U32 R5, RZ, RZ, c[0x0][0x564] ;  /* 0x00015900ff057624 */ /* 0x000fe200078e00ff */
[----:B--2---:R-:W-:-:S06]  /*1a0b0*/  ISETP.EQ.U32.AND P0, PT, R3, R2, PT ;  /* 0x000000020300720c */ /* 0x004fcc0003f02070 */
[----:B------:R-:W2:Y:S07]  /*1a0c0*/  POPC R2, UR4 ;  /* 0x0000000400027d09 */ /* 0x000eae0008000000 */
[----:B--2---:R2:W4:Y:S04]  /*1a0d0*/  @P0 ATOMG.E.ADD.STRONG.GPU PT, R2, [R4.64], R2 ;  /* 0x00000002040209a8 */ /* 0x00452800081ee1ca */
[----:B--2---:R-:W2:Y:S04]  /*1a0e0*/  S2R R4, SR_LTMASK ;  /* 0x0000000000047919 */ /* 0x004ea80000003900 */
[----:B----4-:R2:W4:Y:S02]  /*1a0f0*/  SHFL.IDX PT, R3, R2, R3, 0x1f ;  /* 0x00001f0302037589 */ /* 0x01052400000e0000 */
[----:B--2---:R-:W-:-:S06]  /*1a100*/  LOP3.LUT R2, R4, UR4, RZ, 0xc0, !PT ;  /* 0x0000000404027c12 */ /* 0x004fcc000f8ec0ff */
[----:B------:R-:W4:Y:S02]  /*1a110*/  POPC R2, R2 ;  /* 0x0000000200027309 */ /* 0x000f240000000000 */
[----:B----45:R-:W-:-:S05]  /*1a120*/  IADD3 R6, R3, c[0x0][0xc], R2 ;  /* 0x0000030003067a10 */ /* 0x030fca0007ffe002 */
[----:B------:R2:W-:Y:S02]  /*1a130*/  STL [R1+0xd4], R6 ;  /* 0x0000d40601007387 */ /* 0x0005e40000100800 */
.L_x_2452:
[----:B--2---:R-:W-:Y:S05]  /*1a140*/  BSYNC B0 ;  /* 0x0000000000007941 */ /* 0x004fea0003800000 */
.L_x_2451:
[----:B------:R-:W-:Y:S01]  /*1a150*/  PRMT R0, R0, 0x9910, RZ ;  /* 0x0000991000007816 */ /* 0x000fe200000000ff */
[----:B------:R-:W-:Y:S01]  /*1a160*/  BSSY B1, `(.L_x_2453) ;  /* 0x000041a000017945 */ /* 0x000fe20003800000 */
[----:B-----5:R-:W-:Y:S02]  /*1a170*/  IMAD.MOV.U32 R147, RZ, RZ, R6 ;  /* 0x000000ffff937224 */ /* 0x020fe400078e0006 */
        /* <DEDUP_REMOVED lines=16> */
[----:B--2---:R-:W-:Y:S02]  /*1a280*/  F2FP.BF16.PACK_AB R2, R165, R164 ;  /* 0x000000a4a502723e */ /* 0x004fe400000010ff */
[----:B-1----:R-:W-:-:S03]  /*1a290*/  F2FP.BF16.PACK_AB R0, R167, R166 ;  /* 0x000000a6a700723e */ /* 0x002fc600000010ff */
[----:B----4-:R1:W-:Y:S04]  /*1a2a0*/  STS [R6], R2 ;  /* 0x0000000206007388 */ /* 0x0103e80000000800 */
[----:B------:R2:W-:Y:S01]  /*1a2b0*/  STS [R6+0x400], R0 ;  /* 0x0004000006007388 */ /* 0x0005e20000000800 */
[----:B-1----:R-:W-:Y:S02]  /*1a2c0*/  F2FP.BF16.PACK_AB R2, R161, R160 ;  /* 0x000000a0a102723e */ /* 0x002fe400000010ff */
[----:B--2---:R-:W-:-:S03]  /*1a2d0*/  F2FP.BF16.PACK_AB R0, R163, R162 ;  /* 0x000000a2a300723e */ /* 0x004fc600000010ff */
[----:B---3--:R1:W-:Y:S04]  /*1a2e0*/  STS [R8+0x80], R2 ;  /* 0x0000800208007388 */ /* 0x0083e80000000800 */
        /* <DEDUP_REMOVED lines=138> */
.L_x_2455:
[----:B-1----:R-:W2:Y:S04]  /*1ab90*/  LDL.LU R4, [R1+0xa8] ;  /* 0x0000a80001047983 */ /* 0x002ea80000300800 */
[----:B------:R-:W3:Y:S04]  /*1aba0*/  LDL R23, [R1+0x1e4] ;  /* 0x0001e40001177983 */ /* 0x000ee80000100800 */
[----:B------:R-:W3:Y:S04]  /*1abb0*/  LDL R19, [R1+0xa0] ;  /* 0x0000a00001137983 */ /* 0x000ee80000100800 */
[----:B------:R-:W4:Y:S04]  /*1abc0*/  LDL R13, [R1+0xd8] ;  /* 0x0000d800010d7983 */ /* 0x000f280000100800 */
[----:B------:R-:W3:Y:S01]  /*1abd0*/  LDL R22, [R1+0x1e0] ;  /* 0x0001e00001167983 */ /* 0x000ee20000100800 */
[----:B------:R-:W-:Y:S01]  /*1abe0*/  IMAD.MOV.U32 R18, RZ, RZ, 0x368 ;  /* 0x00000368ff127424 */ /* 0x000fe200078e00ff */
[----:B------:R-:W-:-:S04]  /*1abf0*/  ISETP.GT.AND P2, PT, R3, 0x1, PT ;  /* 0x000000010300780c */ /* 0x000fc80003f44270 */
[----:B------:R-:W-:-:S04]  /*1ac00*/  SEL R18, R18, 0x328, P2 ;  /* 0x0000032812127807 */ /* 0x000fc80001000000 */
[----:B------:R-:W1:Y:S08]  /*1ac10*/  LDC.64 R8, c[0x0][R18+0x170] ;  /* 0x00005c0012087b82 */ /* 0x000e700000000a00 */
[----:B------:R-:W2:Y:S01]  /*1ac20*/  LDC.64 R14, c[0x0][R18+0x168] ;  /* 0x00005a00120e7b82 */ /* 0x000ea20000000a00 */
[----:B------:R-:W-:-:S04]  /*1ac30*/  ISETP.NE.U32.AND P0, PT, RZ, c[0x0][0x500], PT ;  /* 0x00014000ff007a0c */ /* 0x000fc80003f05070 */
[----:B------:R-:W-:Y:S02]  /*1ac40*/  ISETP.NE.AND.EX P0, PT, RZ, c[0x0][0x504], PT, P0 ;  /* 0x00014100ff007a0c */ /* 0x000fe40003f05300 */
[----:B------:R-:W-:Y:S02]  /*1ac50*/  SHF.R.S32.HI R3, RZ, 0x1f, R6 ;  /* 0x0000001fff037819 */ /* 0x000fe40000011406 */
[----:B------:R-:W-:Y:S02]  /*1ac60*/  SEL R0, R6, RZ, !P0 ;  /* 0x000000ff06007207 */ /* 0x000fe40004000000 */
[----:B------:R-:W-:-:S03]  /*1ac70*/  SEL R5, R3, RZ, !P0 ;  /* 0x000000ff03057207 */ /* 0x000fc60004000000 */
[----:B-1----:R-:W-:-:S04]  /*1ac80*/  IMAD R3, R9, R0, RZ ;  /* 0x0000000009037224 */ /* 0x002fc800078e02ff */
[C---:B------:R-:W-:Y:S02]  /*1ac90*/  IMAD R5, R8.reuse, R5, R3 ;  /* 0x0000000508057224 */ /* 0x040fe400078e0203 */
[----:B------:R-:W-:Y:S01]  /*1aca0*/  IMAD.WIDE.U32 R8, R8, R0, RZ ;  /* 0x0000000008087225 */ /* 0x000fe200078e00ff */
[----:B-----5:R-:W-:-:S03]  /*1acb0*/  SHF.R.S32.HI R6, RZ, 0x1f, R2 ;  /* 0x0000001fff067819 */ /* 0x020fc60000011402 */
[----:B------:R-:W-:Y:S01]  /*1acc0*/  IMAD.IADD R5, R9, 0x1, R5 ;  /* 0x0000000109057824 */ /* 0x000fe200078e0205 */
[----:B------:R-:W1:Y:S01]  /*1acd0*/  S2R R24, SR_TID.X ;  /* 0x0000000000187919 */ /* 0x000e620000002100 */
[----:B--2---:R-:W-:-:S05]  /*1ace0*/  LOP3.LUT R4, R4, 0xffff, RZ, 0xc0, !PT ;  /* 0x0000ffff04047812 */ /* 0x004fca00078ec0ff */
[----:B------:R-:W-:-:S04]  /*1acf0*/  IMAD.WIDE.U32 R10, R14, R4, RZ ;  /* 0x000000040e0a7225 */ /* 0x000fc800078e00ff */
[----:B------:R-:W-:Y:S02]  /*1ad00*/  IMAD R3, R15, R4, RZ ;  /* 0x000000040f037224 */ /* 0x000fe400078e02ff */
[----:B------:R-:W2:Y:S01]  /*1ad10*/  LDC.64 R14, c[0x0][R18+0x178] ;  /* 0x00005e00120e7b82 */ /* 0x000ea20000000a00 */
[----:B------:R-:W-:Y:S01]  /*1ad20*/  IADD3 R16, P1, P0, R8, R10, R2 ;  /* 0x0000000a08107210 */ /* 0x000fe2000783e002 */
[----:B------:R-:W-:Y:S02]  /*1ad30*/  IMAD.IADD R10, R11, 0x1, R3 ;  /* 0x000000010b0a7824 */ /* 0x000fe400078e0203 */
[----:B------:R-:W-:-:S05]  /*1ad40*/  IMAD.MOV.U32 R3, RZ, RZ, c[0x0][0x4e8] ;  /* 0x00013a00ff037624 */ /* 0x000fca00078e00ff */
[----:B------:R-:W-:Y:S01]  /*1ad50*/  ISETP.NE.AND P3, PT, R3, 0x1, PT ;  /* 0x000000010300780c */ /* 0x000fe20003f65270 */
[----:B---3--:R-:W-:Y:S01]  /*1ad60*/  IMAD.IADD R3, R23, 0x1, R19 ;  /* 0x0000000117037824 */ /* 0x008fe200078e0213 */
[----:B----4-:R-:W-:Y:S02]  /*1ad70*/  SEL R8, R13, RZ, P2 ;  /* 0x000000ff0d087207 */ /* 0x010fe40001000000 */
[----:B------:R-:W-:Y:S01]  /*1ad80*/  IADD3.X R13, R5, R10, R6, P1, P0 ;  /* 0x0000000a050d7210 */ /* 0x000fe20000fe0406 */
[----:B------:R-:W-:-:S08]  /*1ad90*/  IMAD.MOV.U32 R5, RZ, RZ, R3 ;  /* 0x000000ffff057224 */ /* 0x000fd000078e0003 */
[----:B------:R-:W-:-:S05]  /*1ada0*/  @P3 IMAD.HI.U32 R10, R3, c[0x0][0x4ec], RZ ;  /* 0x00013b00030a3a27 */ /* 0x000fca00078e00ff */
[----:B------:R-:W-:Y:S01]  /*1adb0*/  @P3 SHF.R.U32.HI R5, RZ, c[0x0][0x4f0], R10 ;  /* 0x00013c00ff053a19 */ /* 0x000fe2000001160a */
[-C--:B--2---:R-:W-:Y:S02]  /*1adc0*/  IMAD R11, R15, R8.reuse, RZ ;  /* 0x000000080f0b7224 */ /* 0x084fe400078e02ff */
[----:B------:R-:W-:-:S04]  /*1add0*/  IMAD.WIDE.U32 R8, R14, R8, RZ ;  /* 0x000000080e087225 */ /* 0x000fc800078e00ff */
[----:B------:R-:W-:Y:S01]  /*1ade0*/  IMAD.IADD R11, R9, 0x1, R11 ;  /* 0x00000001090b7824 */ /* 0x000fe200078e020b */
[----:B------:R-:W-:Y:S02]  /*1adf0*/  IADD3 R8, P1, P0, R5, R16, R8 ;  /* 0x0000001005087210 */ /* 0x000fe4000783e008 */
[----:B------:R-:W-:-:S04]  /*1ae00*/  SHF.R.S32.HI R9, RZ, 0x1f, R5 ;  /* 0x0000001fff097819 */ /* 0x000fc80000011405 */
[----:B------:R-:W-:Y:S02]  /*1ae10*/  IADD3.X R9, R9, R13, R11, P1, P0 ;  /* 0x0000000d09097210 */ /* 0x000fe40000fe040b */
[----:B------:R-:W2:Y:S01]  /*1ae20*/  LDC.64 R10, c[0x0][R18+0x160] ;  /* 0x00005800120a7b82 */ /* 0x000ea20000000a00 */
[----:B------:R-:W-:-:S04]  /*1ae30*/  IMAD.MOV R5, RZ, RZ, -R5 ;  /* 0x000000ffff057224 */ /* 0x000fc800078e0a05 */
[----:B------:R-:W-:-:S05]  /*1ae40*/  IMAD R5, R5, c[0x0][0x4e8], R3 ;  /* 0x00013a0005057a24 */ /* 0x000fca00078e0203 */
[----:B------:R-:W-:Y:S02]  /*1ae50*/  SHF.R.S32.HI R13, RZ, 0x1f, R5 ;  /* 0x0000001fff0d7819 */ /* 0x000fe40000011405 */
[----:B-1----:R-:W-:-:S04]  /*1ae60*/  SHF.R.S32.HI R23, RZ, 0x1f, R24 ;  /* 0x0000001fff177819 */ /* 0x002fc80000011418 */
[----:B------:R-:W-:-:S04]  /*1ae70*/  LEA.HI R23, R23, R24, RZ, 0x5 ;  /* 0x0000001817177211 */ /* 0x000fc800078f28ff */
[----:B------:R-:W-:-:S05]  /*1ae80*/  LOP3.LUT R23, R23, 0xffffffe0, RZ, 0xc0, !PT ;  /* 0xffffffe017177812 */ /* 0x000fca00078ec0ff */
[----:B------:R-:W-:Y:S02]  /*1ae90*/  IMAD.IADD R23, R24, 0x1, -R23 ;  /* 0x0000000118177824 */ /* 0x000fe400078e0a17 */
[----:B--2---:R-:W-:-:S04]  /*1aea0*/  IMAD.WIDE.U32 R8, R10, R5, R8 ;  /* 0x000000050a087225 */ /* 0x004fc800078e0008 */
[----:B------:R-:W-:Y:S02]  /*1aeb0*/  IMAD R5, R11, R5, RZ ;  /* 0x000000050b057224 */ /* 0x000fe400078e02ff */
[----:B------:R-:W-:Y:S02]  /*1aec0*/  IMAD.MOV.U32 R11, RZ, RZ, c[0x0][0x4a8] ;  /* 0x00012a00ff0b7624 */ /* 0x000fe400078e00ff */
[----:B------:R-:W-:Y:S02]  /*1aed0*/  IMAD R5, R10, R13, R5 ;  /* 0x0000000d0a057224 */ /* 0x000fe400078e0205 */
[----:B------:R-:W-:Y:S01]  /*1aee0*/  IMAD.MOV.U32 R10, RZ, RZ, c[0x0][0x4ac] ;  /* 0x00012b00ff0a7624 */ /* 0x000fe200078e00ff */
[----:B------:R-:W-:Y:S01]  /*1aef0*/  SEL R11, R11, c[0x0][0x450], P2 ;  /* 0x000114000b0b7a07 */ /* 0x000fe20001000000 */
[----:B------:R-:W-:-:S03]  /*1af00*/  IMAD.IADD R5, R9, 0x1, R5 ;  /* 0x0000000109057824 */ /* 0x000fc600078e0205 */
[----:B------:R-:W-:Y:S02]  /*1af10*/  SEL R10, R10, c[0x0][0x454], P2 ;  /* 0x000115000a0a7a07 */ /* 0x000fe40001000000 */
[----:B------:R-:W-:-:S04]  /*1af20*/  LEA R11, P0, R8, R11, 0x2 ;  /* 0x0000000b080b7211 */ /* 0x000fc800078010ff */
[----:B------:R-:W-:Y:S02]  /*1af30*/  LEA.HI.X R9, R8, R10, R5, 0x2, P0 ;  /* 0x0000000a08097211 */ /* 0x000fe400000f1405 */
[----:B------:R-:W-:Y:S04]  /*1af40*/  SHFL.IDX PT, R10, R11, RZ, 0x1c1f ;  /* 0x001c1fff0b0a7589 */ /* 0x000fe800000e0000 */
[----:B------:R-:W-:Y:S01]  /*1af50*/  SHFL.IDX PT, R8, R11, 0x1, 0x1c1f ;  /* 0x003c1f000b087f89 */ /* 0x000fe200000e0000 */
[----:B------:R-:W-:-:S03]  /*1af60*/  IMAD.IADD R13, R22, 0x1, R19 ;  /* 0x00000001160d7824 */ /* 0x000fc600078e0213 */
[----:B------:R-:W1:Y:S04]  /*1af70*/  SHFL.IDX PT, R11, R9, RZ, 0x1c1f ;  /* 0x001c1fff090b7589 */ /* 0x000e6800000e0000 */
[----:B------:R-:W2:Y:S01]  /*1af80*/  SHFL.IDX PT, R9, R9, 0x1, 0x1c1f ;  /* 0x003c1f0009097f89 */ /* 0x000ea200000e0000 */
[----:B------:R-:W-:Y:S01]  /*1af90*/  IMAD R5, R17, c[0x0][0x4e8], RZ ;  /* 0x00013a0011057a24 */ /* 0x000fe200078e02ff */
[----:B------:R-:W-:Y:S02]  /*1afa0*/  LOP3.LUT P0, RZ, R23, 0x3, RZ, 0xc0, !PT ;  /* 0x0000000317ff7812 */ /* 0x000fe4000780c0ff */
[C---:B------:R-:W-:Y:S02]  /*1afb0*/  IADD3 R16, R13.reuse, 0x8, RZ ;  /* 0x000000080d107810 */ /* 0x040fe40007ffe0ff */
[----:B------:R-:W-:-:S02]  /*1afc0*/  ISETP.GE.OR P1, PT, R13, R5, P0 ;  /* 0x000000050d00720c */ /* 0x000fc40000726670 */
[----:B------:R-:W-:-:S11]  /*1afd0*/  ISETP.GE.OR P0, PT, R16, R5, P0 ;  /* 0x000000051000720c */ /* 0x000fd60000706670 */
[----:B-1----:R1:W-:Y:S04]  /*1afe0*/  @!P1 ST.E [R10.64], R20 ;  /* 0x000000140a009985 */ /* 0x0023e8000c10190a */
[----:B--2---:R1:W-:Y:S01]  /*1aff0*/  @!P0 ST.E [R8.64], R21 ;  /* 0x0000001508008985 */ /* 0x0043e2000c10190a */
[----:B------:R-:W-:Y:S05]  /*1b000*/  @P2 BRA `(.L_x_2456) ;  /* 0x0000093000002947 */ /* 0x000fea0003800000 */
[----:B------:R-:W-:Y:S01]  /*1b010*/  IMAD R6, R6, c[0x0][0x3a0], RZ ;  /* 0x0000e80006067a24 */ /* 0x000fe200078e02ff */
[----:B------:R-:W-:Y:S01]  /*1b020*/  SHF.R.S32.HI R5, RZ, 0x1f, R0 ;  /* 0x0000001fff057819 */ /* 0x000fe20000011400 */
[C---:B-1----:R-:W-:Y:S01]  /*1b030*/  IMAD.WIDE.U32 R8, R2.reuse, c[0x0][0x3a0], RZ ;  /* 0x0000e80002087a25 */ /* 0x042fe200078e00ff */
[----:B------:R1:W2:Y:S03]  /*1b040*/  LDS.128 R32, [R223+0x80] ;  /* 0x00008000df207984 */ /* 0x0002a60000000c00 */
[----:B------:R-:W-:Y:S01]  /*1b050*/  IMAD R2, R2, c[0x0][0x3a4], R6 ;  /* 0x0000e90002027a24 */ /* 0x000fe200078e0206 */
[----:B------:R-:W-:Y:S01]  /*1b060*/  LEA R6, R146, R145, 0x5 ;  /* 0x0000009192067211 */ /* 0x000fe200078e28ff */
[----:B------:R1:W3:Y:S03]  /*1b070*/  LDS.128 R48, [R223+0x1080] ;  /* 0x00108000df307984 */ /* 0x0002e60000000c00 */
[----:B------:R-:W-:Y:S01]  /*1b080*/  IADD3 R3, R9, R2, RZ ;  /* 0x0000000209037210 */ /* 0x000fe20007ffe0ff */
[----:B------:R1:W4:Y:S01]  /*1b090*/  LDS.128 R64, [R223+0x2080] ;  /* 0x00208000df407984 */ /* 0x0003220000000c00 */
[----:B------:R-:W-:-:S02]  /*1b0a0*/  MOV R2, R8 ;  /* 0x0000000800027202 */ /* 0x000fc40000000f00 */
[----:B------:R-:W-:Y:S01]  /*1b0b0*/  IADD3 R6, R19, R6, RZ ;  /* 0x0000000613067210 */ /* 0x000fe20007ffe0ff */
[----:B------:R1:W1:Y:S02]  /*1b0c0*/  LDS.128 R80, [R223+0x3080] ;  /* 0x00308000df507984 */ /* 0x0002640000000c00 */
[----:B------:R-:W-:Y:S01]  /*1b0d0*/  IMAD.WIDE.U32 R8, R4, c[0x0][0x3e8], R2 ;  /* 0x0000fa0004087a25 */ /* 0x000fe200078e0002 */
[----:B------:R-:W-:Y:S01]  /*1b0e0*/  MOV R2, R6 ;  /* 0x0000000600027202 */ /* 0x000fe20000000f00 */
[----:B------:R1:W1:Y:S02]  /*1b0f0*/  LDS.128 R28, [R223+0x4080] ;  /* 0x00408000df1c7984 */ /* 0x0002640000000c00 */
[----:B------:R-:W-:Y:S02]  /*1b100*/  @P3 IMAD.HI.U32 R10, R6, c[0x0][0x4ec], RZ ;  /* 0x00013b00060a3a27 */ /* 0x000fe400078e00ff */
[----:B------:R1:W1:Y:S02]  /*1b110*/  LDS.128 R44, [R223+0x5080] ;  /* 0x00508000df2c7984 */ /* 0x0002640000000c00 */
[----:B------:R-:W-:Y:S01]  /*1b120*/  IMAD R3, R5, c[0x0][0x3f0], RZ ;  /* 0x0000fc0005037a24 */ /* 0x000fe200078e02ff */
[----:B------:R-:W-:Y:S01]  /*1b130*/  @P3 SHF.R.U32.HI R2, RZ, c[0x0][0x4f0], R10 ;  /* 0x00013c00ff023a19 */ /* 0x000fe2000001160a */
[----:B------:R-:W-:Y:S01]  /*1b140*/  IMAD R5, R4, c[0x0][0x3ec], R9 ;  /* 0x0000fb0004057a24 */ /* 0x000fe200078e0209 */
[----:B------:R1:W1:Y:S01]  /*1b150*/  LDS.128 R60, [R223+0x6080] ;  /* 0x00608000df3c7984 */ /* 0x0002620000000c00 */
[----:B------:R-:W-:Y:S01]  /*1b160*/  MOV R4, R8 ;  /* 0x0000000800047202 */ /* 0x000fe20000000f00 */
[C---:B------:R-:W-:Y:S01]  /*1b170*/  IMAD R9, R0.reuse, c[0x0][0x3f4], R3 ;  /* 0x0000fd0000097a24 */ /* 0x040fe200078e0203 */
[----:B------:R-:W-:Y:S01]  /*1b180*/  SHF.R.S32.HI R3, RZ, 0x1f, R2 ;  /* 0x0000001fff037819 */ /* 0x000fe20000011402 */
[----:B------:R1:W1:Y:S02]  /*1b190*/  LDS.128 R76, [R223+0x7080] ;  /* 0x00708000df4c7984 */ /* 0x0002640000000c00 */
[----:B------:R-:W-:Y:S01]  /*1b1a0*/  IMAD.WIDE.U32 R4, R0, c[0x0][0x3f0], R4 ;  /* 0x0000fc0000047a25 */ /* 0x000fe200078e0004 */
[----:B------:R-:W-:Y:S01]  /*1b1b0*/  IADD3 R0, -R2, RZ, RZ ;  /* 0x000000ff02007210 */ /* 0x000fe20007ffe1ff */
[----:B------:R1:W1:Y:S02]  /*1b1c0*/  LDS.128 R24, [R223+0x8080] ;  /* 0x00808000df187984 */ /* 0x0002640000000c00 */
[----:B------:R-:W-:Y:S01]  /*1b1d0*/  IMAD R3, R3, c[0x0][0x3e0], RZ ;  /* 0x0000f80003037a24 */ /* 0x000fe200078e02ff */
[----:B------:R-:W-:Y:S01]  /*1b1e0*/  IADD3 R5, R5, R9, RZ ;  /* 0x0000000905057210 */ /* 0x000fe20007ffe0ff */
[----:B------:R1:W1:Y:S01]  /*1b1f0*/  LDS.128 R40, [R223+0x9080] ;  /* 0x00908000df287984 */ /* 0x0002620000000c00 */
[----:B------:R-:W-:-:S02]  /*1b200*/  IMAD R0, R0, c[0x0][0x4e8], R6 ;  /* 0x00013a0000007a24 */ /* 0x000fc400078e0206 */
[C---:B------:R-:W-:Y:S01]  /*1b210*/  IMAD R6, R2.reuse, c[0x0][0x3e4], R3 ;  /* 0x0000f90002067a24 */ /* 0x040fe200078e0203 */
[----:B------:R1:W1:Y:S01]  /*1b220*/  LDS.128 R56, [R223+0xa080] ;  /* 0x00a08000df387984 */ /* 0x0002620000000c00 */
[----:B------:R-:W-:Y:S01]  /*1b230*/  IMAD.WIDE.U32 R2, R2, c[0x0][0x3e0], R4 ;  /* 0x0000f80002027a25 */ /* 0x000fe200078e0004 */
[----:B------:R-:W-:Y:S02]  /*1b240*/  SHF.R.S32.HI R4, RZ, 0x1f, R0 ;  /* 0x0000001fff047819 */ /* 0x000fe40000011400 */
        /* <DEDUP_REMOVED lines=9> */
[----:B------:R-:W-:Y:S02]  /*1b2e0*/  LEA R16, P0, R2, c[0x0][0x380], 0x1 ;  /* 0x0000e00002107a11 */ /* 0x000fe400078008ff */
[----:B------:R1:W1:Y:S02]  /*1b2f0*/  LDS.128 R68, [R223+0xf080] ;  /* 0x00f08000df447984 */ /* 0x0002640000000c00 */
[----:B------:R-:W-:-:S04]  /*1b300*/  IADD3 R0, R3, R0, RZ ;  /* 0x0000000003007210 */ /* 0x000fc80007ffe0ff */
[----:B------:R-:W-:Y:S01]  /*1b310*/  LEA.HI.X R6, R2, c[0x0][0x384], R0, 0x1, P0 ;  /* 0x0000e10002067a11 */ /* 0x000fe200000f0c00 */
[----:B------:R-:W-:Y:S05]  /*1b320*/  BRA.DIV ~URZ, `(.L_x_2457) ;  /* 0x00005de27f007947 */ /* 0x000fea000b800000 */
[----:B--234-:R2:W3:Y:S02]  /*1b330*/  SHFL.IDX PT, R4, R6, RZ, 0x181f ;  /* 0x00181fff06047589 */ /* 0x01c4e400000e0000 */
.L_x_2560:
[----:B------:R-:W-:Y:S05]  /*1b340*/  BRA.DIV ~URZ, `(.L_x_2458) ;  /* 0x00005e327f007947 */ /* 0x000fea000b800000 */
[----:B------:R4:W2:Y:S02]  /*1b350*/  SHFL.IDX PT, R0, R16, RZ, 0x181f ;  /* 0x00181fff10007589 */ /* 0x0008a400000e0000 */
.L_x_2561:
        /* <DEDUP_REMOVED lines=20> */
.L_x_2460:
[----:B------:R-:W-:Y:S05]  /*1b4a0*/  BSYNC B0 ;  /* 0x0000000000007941 */ /* 0x000fea0003800000 */
.L_x_2459:
[----:B------:R-:W-:Y:S05]  /*1b4b0*/  BRA.DIV ~URZ, `(.L_x_2461) ;  /* 0x00005d327f007947 */ /* 0x000fea000b800000 */
[----:B---3--:R3:W4:Y:S04]  /*1b4c0*/  SHFL.IDX PT, R4, R6, 0x1, 0x181f ;  /* 0x00381f0006047f89 */ /* 0x00872800000e0000 */
[----:B--2---:R3:W2:Y:S02]  /*1b4d0*/  SHFL.IDX PT, R0, R16, 0x1, 0x181f ;  /* 0x00381f0010007f89 */ /* 0x0046a400000e0000 */
.L_x_2562:
        /* <DEDUP_REMOVED lines=20> */
.L_x_2463:
[----:B------:R-:W-:Y:S05]  /*1b620*/  BSYNC B0 ;  /* 0x0000000000007941 */ /* 0x000fea0003800000 */
.L_x_2462:
[----:B------:R-:W-:Y:S05]  /*1b630*/  BRA.DIV ~URZ, `(.L_x_2464) ;  /* 0x00005c827f007947 */ /* 0x000fea000b800000 */
[----:B----4-:R4:W3:Y:S02]  /*1b640*/  SHFL.IDX PT, R4, R6, 0x2, 0x181f ;  /* 0x00581f0006047f89 */ /* 0x0108e400000e0000 */
.L_x_2563:
[----:B------:R-:W-:Y:S05]  /*1b650*/  BRA.DIV ~URZ, `(.L_x_2465) ;  /* 0x00005cd27f007947 */ /* 0x000fea000b800000 */
[----:B--2---:R2:W4:Y:S02]  /*1b660*/  SHFL.IDX PT, R0, R16, 0x2, 0x181f ;  /* 0x00581f0010007f89 */ /* 0x00452400000e0000 */
.L_x_2564:
        /* <DEDUP_REMOVED lines=20> */
.L_x_2467:
[----:B------:R-:W-:Y:S05]  /*1b7b0*/  BSYNC B0 ;  /* 0x0000000000007941 */ /* 0x000fea0003800000 */
.L_x_2466:
[----:B------:R-:W-:Y:S05]  /*1b7c0*/  BRA.DIV ~URZ, `(.L_x_2468) ;  /* 0x00005bd27f007947 */ /* 0x000fea000b800000 */
[----:B---3--:R3:W2:Y:S04]  /*1b7d0*/  SHFL.IDX PT, R4, R6, 0x3, 0x181f ;  /* 0x00781f0006047f89 */ /* 0x0086a800000e0000 */
[----:B----4-:R3:W4:Y:S02]  /*1b7e0*/  SHFL.IDX PT, R0, R16, 0x3, 0x181f ;  /* 0x00781f0010007f89 */ /* 0x01072400000e0000 */
.L_x_2565:
        /* <DEDUP_REMOVED lines=21> */
.L_x_2456:
        /* <DEDUP_REMOVED lines=9> */
[----:B------:R-:W-:Y:S01]  /*1b9d0*/  MOV R4, R8 ;  /* 0x0000000800047202 */ /* 0x000fe20000000f00 */
        /* <DEDUP_REMOVED lines=12> */
[----:B------:R-:W-:-:S05]  /*1baa0*/  IADD3 R0, -R0, RZ, RZ ;  /* 0x000000ff00007210 */ /* 0x000fca0007ffe1ff */
[----:B------:R-:W-:Y:S01]  /*1bab0*/  IMAD R0, R0, c[0x0][0x4e8], R3 ;  /* 0x00013a0000007a24 */ /* 0x000fe200078e0203 */
        /* <DEDUP_REMOVED lines=11> */
.L_x_2566:
[----:B------:R-:W-:Y:S05]  /*1bb70*/  BRA.DIV ~URZ, `(.L_x_2471) ;  /* 0x000059627f007947 */ /* 0x000fea000b800000 */
[----:B------:R3:W4:Y:S02]  /*1bb80*/  SHFL.IDX PT, R0, R6, RZ, 0x1c1f ;  /* 0x001c1fff06007589 */ /* 0x00072400000e0000 */
.L_x_2567:
[----:B------:R-:W-:Y:S01]  /*1bb90*/  IMAD R17, R17, c[0x0][0x4e8], RZ ;  /* 0x00013a0011117a24 */ /* 0x000fe200078e02ff */
[----:B------:R-:W-:Y:S04]  /*1bba0*/  BSSY B0, `(.L_x_2472) ;  /* 0x00000cb000007945 */ /* 0x000fe80003800000 */
        /* <DEDUP_REMOVED lines=25> */
[----:B---3--:R-:W-:-:S11]  /*1bd40*/  ISETP.GE.AND P1, PT, R19, c[0x0][0x3c8], PT ;  /* 0x0000f20013007a0c */ /* 0x008fd60003f26270 */
[----:B------:R-:W-:Y:S02]  /*1bd50*/  @!P0 IMAD.MOV.U32 R2, RZ, RZ, R0 ;  /* 0x000000ffff028224 */ /* 0x000fe400078e0000 */
[----:B------:R-:W-:Y:S01]  /*1bd60*/  @!P0 IMAD.MOV.U32 R3, RZ, RZ, R4 ;  /* 0x000000ffff038224 */ /* 0x000fe200078e0004 */
[----:B----4-:R-:W-:-:S03]  /*1bd70*/  ISETP.GE.AND P2, PT, R11, c[0x0][0x3c8], PT ;  /* 0x0000f2000b007a0c */ /* 0x010fc60003f46270 */
[----:B------:R-:W-:Y:S02]  /*1bd80*/  @!P0 IMAD.WIDE R2, R9, 0x4, R2 ;  /* 0x0000000409028825 */ /* 0x000fe400078e0202 */
[----:B------:R-:W3:Y:S04]  /*1bd90*/  LDL R9, [R1+0x1c8] ;  /* 0x0001c80001097983 */ /* 0x000ee80000100800 */
[----:B------:R4:W-:Y:S02]  /*1bda0*/  @!P0 ST.E.64 [R2.64], R168 ;  /* 0x000000a802008985 */ /* 0x0009e4000c101b0a */
[----:B----4-:R-:W-:-:S04]  /*1bdb0*/  @!P1 LEA R2, P0, R19, R0, 0x2 ;  /* 0x0000000013029211 */ /* 0x010fc800078010ff */
[----:B--2---:R-:W-:Y:S02]  /*1bdc0*/  @!P1 LEA.HI.X R3, R19, R4, R21, 0x2, P0 ;  /* 0x0000000413039211 */ /* 0x004fe400000f1415 */
[----:B------:R-:W2:Y:S04]  /*1bdd0*/  LDL R21, [R1+0x1c4] ;  /* 0x0001c40001157983 */ /* 0x000ea80000100800 */
[----:B------:R4:W-:Y:S04]  /*1bde0*/  @!P1 ST.E.64 [R2.64], R164 ;  /* 0x000000a402009985 */ /* 0x0009e8000c101b0a */
[----:B------:R-:W5:Y:S01]  /*1bdf0*/  LDL R19, [R1+0x13c] ;  /* 0x00013c0001137983 */ /* 0x000f620000100800 */
[----:B----4-:R-:W-:-:S04]  /*1be00*/  @!P2 LEA R2, P0, R11, R0, 0x2 ;  /* 0x000000000b02a211 */ /* 0x010fc800078010ff */
[----:B------:R-:W-:Y:S02]  /*1be10*/  @!P2 LEA.HI.X R3, R11, R4, R23, 0x2, P0 ;  /* 0x000000040b03a211 */ /* 0x000fe400000f1417 */
[----:B------:R-:W4:Y:S01]  /*1be20*/  LDL R11, [R1+0x1c0] ;  /* 0x0001c000010b7983 */ /* 0x000f220000100800 */
[----:B------:R-:W-:-:S03]  /*1be30*/  ISETP.GE.AND P1, PT, R14, c[0x0][0x3c8], PT ;  /* 0x0000f2000e007a0c */ /* 0x000fc60003f26270 */
[----:B------:R1:W-:Y:S01]  /*1be40*/  @!P2 ST.E.64 [R2.64], R160 ;  /* 0x000000a00200a985 */ /* 0x0003e2000c101b0a */
[----:B------:R-:W-:Y:S02]  /*1be50*/  ISETP.GE.AND P2, PT, R15, c[0x0][0x3c8], PT ;  /* 0x0000f2000f007a0c */ /* 0x000fe40003f46270 */
[----:B------:R-:W-:Y:S01]  /*1be60*/  ISETP.GE.AND P4, PT, R20, c[0x0][0x3c8], PT ;  /* 0x0000f20014007a0c */ /* 0x000fe20003f86270 */
[----:B------:R-:W4:Y:S01]  /*1be70*/  LDL R23, [R1+0x120] ;  /* 0x0001200001177983 */ /* 0x000f220000100800 */
[----:B------:R-:W-:-:S05]  /*1be80*/  ISETP.GE.AND P3, PT, R10, c[0x0][0x3c8], PT ;  /* 0x0000f2000a007a0c */ /* 0x000fca0003f66270 */
[----:B-1----:R-:W-:-:S04]  /*1be90*/  @!P1 LEA R2, P0, R14, R0, 0x2 ;  /* 0x000000000e029211 */ /* 0x002fc800078010ff */
[----:B------:R-:W-:Y:S02]  /*1bea0*/  @!P1 LEA.HI.X R3, R14, R4, R22, 0x2, P0 ;  /* 0x000000040e039211 */ /* 0x000fe400000f1416 */
[----:B------:R-:W4:Y:S04]  /*1beb0*/  LDL R14, [R1+0x130] ;  /* 0x00013000010e7983 */ /* 0x000f280000100800 */
[----:B------:R1:W-:Y:S01]  /*1bec0*/  @!P1 ST.E.64 [R2.64], R156 ;  /* 0x0000009c02009985 */ /* 0x0003e2000c101b0a */
[----:B------:R-:W-:-:S03]  /*1bed0*/  ISETP.GE.AND P1, PT, R8, c[0x0][0x3c8], PT ;  /* 0x0000f20008007a0c */ /* 0x000fc60003f26270 */
[----:B------:R-:W4:Y:S01]  /*1bee0*/  LDL R22, [R1+0x12c] ;  /* 0x00012c0001167983 */ /* 0x000f220000100800 */
[----:B-1----:R-:W-:-:S04]  /*1bef0*/  @!P2 LEA R2, P0, R15, R0, 0x2 ;  /* 0x000000000f02a211 */ /* 0x002fc800078010ff */
[----:B------:R-:W-:Y:S02]  /*1bf00*/  @!P2 LEA.HI.X R3, R15, R4, R18, 0x2, P0 ;  /* 0x000000040f03a211 */ /* 0x000fe400000f1412 */
[----:B------:R-:W4:Y:S04]  /*1bf10*/  LDL R18, [R1+0xe0] ;  /* 0x0000e00001127983 */ /* 0x000f280000100800 */
[----:B------:R1:W-:Y:S01]  /*1bf20*/  @!P2 ST.E.64 [R2.64], R152 ;  /* 0x000000980200a985 */ /* 0x0003e2000c101b0a */
[----:B------:R-:W-:-:S03]  /*1bf30*/  ISETP.GE.AND P2, PT, R28, c[0x0][0x3c8], PT ;  /* 0x0000f2001c007a0c */ /* 0x000fc60003f46270 */
[----:B------:R-:W4:Y:S01]  /*1bf40*/  LDL R15, [R1+0x1b0] ;  /* 0x0001b000010f7983 */ /* 0x000f220000100800 */
[----:B-1----:R-:W-:-:S04]  /*1bf50*/  @!P1 LEA R2, P0, R8, R0, 0x2 ;  /* 0x0000000008029211 */ /* 0x002fc800078010ff */
[----:B---3--:R-:W-:Y:S02]  /*1bf60*/  @!P1 LEA.HI.X R3, R8, R4, R9, 0x2, P0 ;  /* 0x0000000408039211 */ /* 0x008fe400000f1409 */
[----:B------:R-:W-:-:S03]  /*1bf70*/  @!P4 LEA R8, P0, R20, R0, 0x2 ;  /* 0x000000001408c211 */ /* 0x000fc600078010ff */
[----:B------:R1:W-:Y:S02]  /*1bf80*/  @!P1 ST.E.64 [R2.64], R148 ;  /* 0x0000009402009985 */ /* 0x0003e4000c101b0a */
[----:B-1----:R-:W-:Y:S02]  /*1bf90*/  @!P3 LEA R2, P5, R10, R0, 0x2 ;  /* 0x000000000a02b211 */ /* 0x002fe400078a10ff */
[----:B--2---:R-:W-:Y:S02]  /*1bfa0*/  @!P4 LEA.HI.X R9, R20, R4, R21, 0x2, P0 ;  /* 0x000000041409c211 */ /* 0x004fe400000f1415 */
[----:B------:R-:W2:Y:S04]  /*1bfb0*/  LDL R20, [R1+0x124] ;  /* 0x0001240001147983 */ /* 0x000ea80000100800 */
[----:B------:R1:W-:Y:S04]  /*1bfc0*/  @!P4 ST.E.64 [R8.64], R36 ;  /* 0x000000240800c985 */ /* 0x0003e8000c101b0a */
[----:B------:R-:W3:Y:S01]  /*1bfd0*/  LDL R21, [R1+0x1a8] ;  /* 0x0001a80001157983 */ /* 0x000ee20000100800 */
[----:B-----5:R-:W-:-:S02]  /*1bfe0*/  ISETP.GE.AND P1, PT, R19, c[0x0][0x3c8], PT ;  /* 0x0000f20013007a0c */ /* 0x020fc40003f26270 */
[----:B------:R-:W-:Y:S02]  /*1bff0*/  ISETP.GE.AND P0, PT, R13, c[0x0][0x3c8], PT ;  /* 0x0000f2000d007a0c */ /* 0x000fe40003f06270 */
[----:B----4-:R-:W-:-:S05]  /*1c000*/  @!P3 LEA.HI.X R3, R10, R4, R11, 0x2, P5 ;  /* 0x000000040a03b211 */ /* 0x010fca00028f140b */
[----:B------:R4:W-:Y:S01]  /*1c010*/  @!P3 ST.E.64 [R2.64], R40 ;  /* 0x000000280200b985 */ /* 0x0009e2000c101b0a */
[----:B------:R-:W-:-:S04]  /*1c020*/  @!P2 LEA R10, P3, R28, R0, 0x2 ;  /* 0x000000001c0aa211 */ /* 0x000fc800078610ff */
[----:B------:R-:W-:Y:S02]  /*1c030*/  @!P2 LEA.HI.X R11, R28, R4, R30, 0x2, P3 ;  /* 0x000000041c0ba211 */ /* 0x000fe400018f141e */
[----:B------:R-:W5:Y:S01]  /*1c040*/  LDL R28, [R1+0x1a4] ;  /* 0x0001a400011c7983 */ /* 0x000f620000100800 */
[----:B-1----:R-:W-:Y:S02]  /*1c050*/  @!P1 LEA R8, P4, R19, R0, 0x2 ;  /* 0x0000000013089211 */ /* 0x002fe400078810ff */
[----:B------:R-:W-:Y:S01]  /*1c060*/  ISETP.GE.AND P6, PT, R25, c[0x0][0x3c8], PT ;  /* 0x0000f20019007a0c */ /* 0x000fe20003fc6270 */
[----:B------:R-:W5:Y:S01]  /*1c070*/  LDL R30, [R1+0x17c] ;  /* 0x00017c00011e7983 */ /* 0x000f620000100800 */
[----:B------:R-:W-:-:S03]  /*1c080*/  @!P1 LEA.HI.X R9, R19, R4, R27, 0x2, P4 ;  /* 0x0000000413099211 */ /* 0x000fc600020f141b */
[----:B------:R-:W5:Y:S01]  /*1c090*/  LDL R27, [R1+0x1a0] ;  /* 0x0001a000011b7983 */ /* 0x000f620000100800 */
[----:B----4-:R-:W-:-:S03]  /*1c0a0*/  @!P0 LEA R2, P3, R13, R0, 0x2 ;  /* 0x000000000d028211 */ /* 0x010fc600078610ff */
[----:B------:R-:W-:Y:S01]  /*1c0b0*/  @!P2 ST.E.64 [R10.64], R44 ;  /* 0x0000002c0a00a985 */ /* 0x000fe2000c101b0a */
[----:B------:R-:W-:-:S03]  /*1c0c0*/  @!P0 LEA.HI.X R3, R13, R4, R24, 0x2, P3 ;  /* 0x000000040d038211 */ /* 0x000fc600018f1418 */
[----:B------:R-:W4:Y:S04]  /*1c0d0*/  LDL R19, [R1+0x11c] ;  /* 0x00011c0001137983 */ /* 0x000f280000100800 */
[----:B------:R-:W4:Y:S01]  /*1c0e0*/  LDL R24, [R1+0x19c] ;  /* 0x00019c0001187983 */ /* 0x000f220000100800 */
[----:B------:R-:W-:-:S03]  /*1c0f0*/  ISETP.GE.AND P5, PT, R14, c[0x0][0x3c8], PT ;  /* 0x0000f2000e007a0c */ /* 0x000fc60003fa6270 */
[----:B------:R1:W-:Y:S01]  /*1c100*/  @!P1 ST.E.64 [R8.64], R48 ;  /* 0x0000003008009985 */ /* 0x0003e2000c101b0a */
[----:B------:R-:W-:-:S03]  /*1c110*/  ISETP.GE.AND P4, PT, R22, c[0x0][0x3c8], PT ;  /* 0x0000f20016007a0c */ /* 0x000fc60003f86270 */
[----:B------:R1:W-:Y:S04]  /*1c120*/  @!P0 ST.E.64 [R2.64], R52 ;  /* 0x0000003402008985 */ /* 0x0003e8000c101b0a */
[----:B------:R-:W4:Y:S01]  /*1c130*/  LDL R13, [R1+0x118] ;  /* 0x00011800010d7983 */ /* 0x000f220000100800 */
[----:B------:R-:W-:Y:S02]  /*1c140*/  ISETP.GE.AND P2, PT, R18, c[0x0][0x3c8], PT ;  /* 0x0000f20012007a0c */ /* 0x000fe40003f46270 */
[----:B-1----:R-:W-:-:S04]  /*1c150*/  @!P6 LEA R8, P1, R25, R0, 0x2 ;  /* 0x000000001908e211 */ /* 0x002fc800078210ff */
[----:B------:R-:W-:Y:S02]  /*1c160*/  @!P6 LEA.HI.X R9, R25, R4, R29, 0x2, P1 ;  /* 0x000000041909e211 */ /* 0x000fe400008f141d */
[C---:B------:R-:W-:Y:S01]  /*1c170*/  ISETP.GE.AND P1, PT, R18.reuse, c[0x0][0x3c8], PT ;  /* 0x0000f20012007a0c */ /* 0x040fe20003f26270 */
[----:B------:R-:W4:Y:S04]  /*1c180*/  LDL R25, [R1+0x198] ;  /* 0x0001980001197983 */ /* 0x000f280000100800 */
[C---:B------:R-:W-:Y:S01]  /*1c190*/  @!P2 LEA R10, P0, R18.reuse, R0, 0x2 ;  /* 0x00000000120aa211 */ /* 0x040fe200078010ff */
[----:B------:R-:W4:Y:S03]  /*1c1a0*/  LDL R29, [R1+0x108] ;  /* 0x00010800011d7983 */ /* 0x000f260000100800 */
[----:B------:R-:W-:-:S02]  /*1c1b0*/  @!P2 LEA.HI.X R11, R18, R4, R15, 0x2, P0 ;  /* 0x00000004120ba211 */ /* 0x000fc400000f140f */
[----:B------:R-:W-:Y:S01]  /*1c1c0*/  @!P5 LEA R2, P0, R14, R0, 0x2 ;  /* 0x000000000e02d211 */ /* 0x000fe200078010ff */
[----:B------:R-:W4:Y:S04]  /*1c1d0*/  LDL R15, [R1+0x114] ;  /* 0x00011400010f7983 */ /* 0x000f280000100800 */
[----:B------:R-:W-:Y:S01]  /*1c1e0*/  @!P1 ST.E.64 [R10.64], R56 ;  /* 0x000000380a009985 */ /* 0x000fe2000c101b0a */
[----:B------:R-:W-:-:S03]  /*1c1f0*/  ISETP.GE.AND P3, PT, R26, c[0x0][0x3c8], PT ;  /* 0x0000f2001a007a0c */ /* 0x000fc60003f66270 */
[----:B------:R1:W-:Y:S04]  /*1c200*/  @!P6 ST.E.64 [R8.64], R60 ;  /* 0x0000003c0800e985 */ /* 0x0003e8000c101b0a */
[----:B------:R-:W4:Y:S06]  /*1c210*/  LDL R18, [R1+0x110] ;  /* 0x0001100001127983 */ /* 0x000f2c0000100800 */
[----:B-1----:R-:W-:-:S02]  /*1c220*/  @!P3 LEA R8, P6, R26, R0, 0x2 ;  /* 0x000000001a08b211 */ /* 0x002fc400078c10ff */
[----:B--2---:R-:W-:Y:S02]  /*1c230*/  ISETP.GE.AND P2, PT, R20, c[0x0][0x3c8], PT ;  /* 0x0000f20014007a0c */ /* 0x004fe40003f46270 */
[----:B---3--:R-:W-:Y:S02]  /*1c240*/  @!P5 LEA.HI.X R3, R14, R4, R21, 0x2, P0 ;  /* 0x000000040e03d211 */ /* 0x008fe400000f1415 */
[-C--:B------:R-:W-:Y:S01]  /*1c250*/  @!P4 LEA R10, P0, R22, R0.reuse, 0x2 ;  /* 0x00000000160ac211 */ /* 0x080fe200078010ff */
[----:B------:R-:W2:Y:S04]  /*1c260*/  LDL R21, [R1+0x194] ;  /* 0x0001940001157983 */ /* 0x000ea80000100800 */
[----:B------:R1:W-:Y:S04]  /*1c270*/  @!P5 ST.E.64 [R2.64], R64 ;  /* 0x000000400200d985 */ /* 0x0003e8000c101b0a */
[----:B------:R-:W3:Y:S01]  /*1c280*/  LDL R14, [R1+0x190] ;  /* 0x00019000010e7983 */ /* 0x000ee20000100800 */
[----:B-1----:R-:W-:-:S02]  /*1c290*/  @!P2 LEA R2, P1, R20, R0, 0x2 ;  /* 0x000000001402a211 */ /* 0x002fc400078210ff */
[----:B-----5:R-:W-:Y:S02]  /*1c2a0*/  @!P4 LEA.HI.X R11, R22, R4, R28, 0x2, P0 ;  /* 0x00000004160bc211 */ /* 0x020fe400000f141c */
[----:B------:R-:W5:Y:S09]  /*1c2b0*/  LDL R22, [R1+0xdc] ;  /* 0x0000dc0001167983 */ /* 0x000f720000100800 */
[----:B------:R-:W-:-:S02]  /*1c2c0*/  P2R R3, PR, RZ, 0x2 ;  /* 0x00000002ff037803 */ /* 0x000fc40000000000 */
[----:B------:R-:W-:Y:S01]  /*1c2d0*/  @!P3 LEA.HI.X R9, R26, R4, R27, 0x2, P6 ;  /* 0x000000041a09b211 */ /* 0x000fe200030f141b */
[----:B------:R-:W5:Y:S01]  /*1c2e0*/  LDL R28, [R1+0x178] ;  /* 0x00017800011c7983 */ /* 0x000f620000100800 */
[----:B------:R-:W-:-:S03]  /*1c2f0*/  ISETP.NE.AND P6, PT, R3, RZ, PT ;  /* 0x000000ff0300720c */ /* 0x000fc60003fc5270 */
[----:B------:R-:W5:Y:S01]  /*1c300*/  LDL R26, [R1+0x18c] ;  /* 0x00018c00011a7983 */ /* 0x000f620000100800 */
[----:B------:R-:W-:-:S03]  /*1c310*/  ISETP.GE.AND P5, PT, R23, c[0x0][0x3c8], PT ;  /* 0x0000f20017007a0c */ /* 0x000fc60003fa6270 */
[----:B------:R-:W5:Y:S01]  /*1c320*/  LDL R27, [R1+0x104] ;  /* 0x00010400011b7983 */ /* 0x000f620000100800 */
[----:B----4-:R-:W-:-:S03]  /*1c330*/  @!P2 LEA.HI.X R3, R20, R4, R24, 0x2, P6 ;  /* 0x000000041403a211 */ /* 0x010fc600030f1418 */
[----:B------:R-:W4:Y:S04]  /*1c340*/  LDL R24, [R1+0x188] ;  /* 0x0001880001187983 */ /* 0x000f280000100800 */
[----:B------:R-:W4:Y:S01]  /*1c350*/  LDL R20, [R1+0x184] ;  /* 0x0001840001147983 */ /* 0x000f220000100800 */
[----:B------:R-:W-:Y:S02]  /*1c360*/  ISETP.GE.AND P1, PT, R19, c[0x0][0x3c8], PT ;  /* 0x0000f20013007a0c */ /* 0x000fe40003f26270 */
[----:B------:R-:W-:Y:S01]  /*1c370*/  ISETP.GE.AND P0, PT, R13, c[0x0][0x3c8], PT ;  /* 0x0000f2000d007a0c */ /* 0x000fe20003f06270 */
[----:B------:R1:W-:Y:S04]  /*1c380*/  @!P4 ST.E.64 [R10.64], R68 ;  /* 0x000000440a00c985 */ /* 0x0003e8000c101b0a */
[----:B------:R1:W-:Y:S04]  /*1c390*/  @!P3 ST.E.64 [R8.64], R72 ;  /* 0x000000480800b985 */ /* 0x0003e8000c101b0a */
[----:B------:R1:W-:Y:S02]  /*1c3a0*/  @!P2 ST.E.64 [R2.64], R76 ;  /* 0x0000004c0200a985 */ /* 0x0003e4000c101b0a */
[----:B-1----:R-:W-:-:S02]  /*1c3b0*/  @!P5 LEA R10, P2, R23, R0, 0x2 ;  /* 0x00000000170ad211 */ /* 0x002fc400078410ff */
[----:B------:R-:W-:Y:S02]  /*1c3c0*/  @!P1 LEA R8, P3, R19, R0, 0x2 ;  /* 0x0000000013089211 */ /* 0x000fe400078610ff */
[----:B------:R-:W-:Y:S02]  /*1c3d0*/  @!P5 LEA.HI.X R11, R23, R4, R25, 0x2, P2 ;  /* 0x00000004170bd211 */ /* 0x000fe400010f1419 */
[----:B------:R-:W-:Y:S01]  /*1c3e0*/  @!P0 LEA R2, P2, R13, R0, 0x2 ;  /* 0x000000000d028211 */ /* 0x000fe200078410ff */
[----:B------:R-:W4:Y:S01]  /*1c3f0*/  LDL R25, [R1+0x100] ;  /* 0x0001000001197983 */ /* 0x000f220000100800 */
[----:B------:R-:W-:-:S03]  /*1c400*/  ISETP.GE.AND P6, PT, R15, c[0x0][0x3c8], PT ;  /* 0x0000f2000f007a0c */ /* 0x000fc60003fc6270 */
[----:B------:R-:W-:Y:S04]  /*1c410*/  @!P5 ST.E.64 [R10.64], R80 ;  /* 0x000000500a00d985 */ /* 0x000fe8000c101b0a */
[----:B------:R-:W4:Y:S01]  /*1c420*/  LDL R23, [R1+0xf8] ;  /* 0x0000f80001177983 */ /* 0x000f220000100800 */
[----:B------:R-:W-:Y:S02]  /*1c430*/  ISETP.GE.AND P4, PT, R18, c[0x0][0x3c8], PT ;  /* 0x0000f20012007a0c */ /* 0x000fe40003f86270 */
[-C--:B--2---:R-:W-:Y:S02]  /*1c440*/  @!P1 LEA.HI.X R9, R19, R4.reuse, R21, 0x2, P3 ;  /* 0x0000000413099211 */ /* 0x084fe400018f1415 */
[----:B------:R-:W2:Y:S01]  /*1c450*/  LDL R21, [R1+0xf4] ;  /* 0x0000f40001157983 */ /* 0x000ea20000100800 */
[----:B---3--:R-:W-:-:S03]  /*1c460*/  @!P0 LEA.HI.X R3, R13, R4, R14, 0x2, P2 ;  /* 0x000000040d038211 */ /* 0x008fc600010f140e */
[----:B------:R-:W3:Y:S04]  /*1c470*/  LDL R19, [R1+0xf0] ;  /* 0x0000f00001137983 */ /* 0x000ee80000100800 */
[----:B------:R-:W2:Y:S04]  /*1c480*/  LDL R14, [R1+0xfc] ;  /* 0x0000fc00010e7983 */ /* 0x000ea80000100800 */
[----:B------:R1:W-:Y:S04]  /*1c490*/  @!P1 ST.E.64 [R8.64], R84 ;  /* 0x0000005408009985 */ /* 0x0003e8000c101b0a */
[----:B------:R4:W-:Y:S04]  /*1c4a0*/  @!P0 ST.E.64 [R2.64], R88 ;  /* 0x0000005802008985 */ /* 0x0009e8000c101b0a */
[----:B------:R-:W3:Y:S01]  /*1c4b0*/  LDL R13, [R1+0xec] ;  /* 0x0000ec00010d7983 */ /* 0x000ee20000100800 */
[----:B-----5:R-:W-:-:S02]  /*1c4c0*/  ISETP.GE.AND P3, PT, R22, c[0x0][0x3c8], PT ;  /* 0x0000f20016007a0c */ /* 0x020fc40003f66270 */
[----:B-1----:R-:W-:-:S11]  /*1c4d0*/  @!P6 LEA R8, P5, R15, R0, 0x2 ;  /* 0x000000000f08e211 */ /* 0x002fd600078a10ff */
[----:B------:R-:W-:-:S04]  /*1c4e0*/  @!P3 LEA R10, P0, R22, R0, 0x2 ;  /* 0x00000000160ab211 */ /* 0x000fc800078010ff */
[-C--:B------:R-:W-:Y:S02]  /*1c4f0*/  @!P3 LEA.HI.X R11, R22, R4.reuse, R26, 0x2, P0 ;  /* 0x00000004160bb211 */ /* 0x080fe400000f141a */
[----:B------:R-:W5:Y:S01]  /*1c500*/  LDL R26, [R1+0x174] ;  /* 0x00017400011a7983 */ /* 0x000f620000100800 */
[----:B----4-:R-:W-:-:S03]  /*1c510*/  @!P6 LEA.HI.X R9, R15, R4, R24, 0x2, P5 ;  /* 0x000000040f09e211 */ /* 0x010fc600028f1418 */
[----:B------:R-:W4:Y:S01]  /*1c520*/  LDL R15, [R1+0x170] ;  /* 0x00017000010f7983 */ /* 0x000f220000100800 */
[----:B------:R-:W-:-:S03]  /*1c530*/  @!P4 LEA R2, P3, R18, R0, 0x2 ;  /* 0x000000001202c211 */ /* 0x000fc600078610ff */
[----:B------:R-:W4:Y:S01]  /*1c540*/  LDL R24, [R1+0x16c] ;  /* 0x00016c0001187983 */ /* 0x000f220000100800 */
[----:B------:R-:W-:Y:S02]  /*1c550*/  ISETP.GE.AND P5, PT, R22, c[0x0][0x3c8], PT ;  /* 0x0000f20016007a0c */ /* 0x000fe40003fa6270 */
[----:B------:R-:W-:Y:S01]  /*1c560*/  @!P4 LEA.HI.X R3, R18, R4, R20, 0x2, P3 ;  /* 0x000000041203c211 */ /* 0x000fe200018f1414 */
[----:B------:R-:W4:Y:S04]  /*1c570*/  LDL R22, [R1+0x168] ;  /* 0x0001680001167983 */ /* 0x000f280000100800 */
[----:B------:R-:W4:Y:S04]  /*1c580*/  LDL R20, [R1+0x164] ;  /* 0x0001640001147983 */ /* 0x000f280000100800 */
[----:B------:R-:W4:Y:S01]  /*1c590*/  LDL R18, [R1+0x160] ;  /* 0x0001600001127983 */ /* 0x000f220000100800 */
[----:B------:R-:W-:-:S03]  /*1c5a0*/  ISETP.GE.AND P1, PT, R29, c[0x0][0x3c8], PT ;  /* 0x0000f2001d007a0c */ /* 0x000fc60003f26270 */
[----:B------:R-:W-:Y:S01]  /*1c5b0*/  @!P5 ST.E.64 [R10.64], R92 ;  /* 0x0000005c0a00d985 */ /* 0x000fe2000c101b0a */
[----:B------:R-:W-:-:S03]  /*1c5c0*/  ISETP.GE.AND P2, PT, R31, c[0x0][0x3c8], PT ;  /* 0x0000f2001f007a0c */ /* 0x000fc60003f46270 */
[----:B------:R1:W-:Y:S04]  /*1c5d0*/  @!P6 ST.E.64 [R8.64], R96 ;  /* 0x000000600800e985 */ /* 0x0003e8000c101b0a */
[----:B------:R1:W-:Y:S01]  /*1c5e0*/  @!P4 ST.E.64 [R2.64], R100 ;  /* 0x000000640200c985 */ /* 0x0003e2000c101b0a */
[----:B------:R-:W-:Y:S02]  /*1c5f0*/  ISETP.GE.AND P0, PT, R27, c[0x0][0x3c8], PT ;  /* 0x0000f2001b007a0c */ /* 0x000fe40003f06270 */
[----:B-1----:R-:W-:-:S03]  /*1c600*/  @!P1 LEA R8, P4, R29, R0, 0x2 ;  /* 0x000000001d089211 */ /* 0x002fc600078810ff */
[----:B------:R-:W-:Y:S02]  /*1c610*/  @!P2 LEA R10, P3, R31, R0, 0x2 ;  /* 0x000000001f0aa211 */ /* 0x000fe400078610ff */
[----:B------:R-:W-:Y:S02]  /*1c620*/  ISETP.GE.AND P5, PT, R25, c[0x0][0x3c8], PT ;  /* 0x0000f20019007a0c */ /* 0x000fe40003fa6270 */
[----:B------:R-:W-:-:S04]  /*1c630*/  @!P2 LEA.HI.X R11, R31, R4, R32, 0x2, P3 ;  /* 0x000000041f0ba211 */ /* 0x000fc800018f1420 */
[----:B------:R-:W-:Y:S02]  /*1c640*/  @!P0 LEA R2, P6, R27, R0, 0x2 ;  /* 0x000000001b028211 */ /* 0x000fe400078c10ff */
[----:B------:R-:W-:-:S04]  /*1c650*/  P2R R3, PR, RZ, 0x10 ;  /* 0x00000010ff037803 */ /* 0x000fc80000000000 */
[----:B------:R-:W-:Y:S02]  /*1c660*/  ISETP.NE.AND P3, PT, R3, RZ, PT ;  /* 0x000000ff0300720c */ /* 0x000fe40003f65270 */
[-C--:B------:R-:W-:Y:S02]  /*1c670*/  @!P0 LEA.HI.X R3, R27, R4.reuse, R28, 0x2, P6 ;  /* 0x000000041b038211 */ /* 0x080fe400030f141c */
[----:B------:R-:W-:Y:S01]  /*1c680*/  @!P1 LEA.HI.X R9, R29, R4, R30, 0x2, P3 ;  /* 0x000000041d099211 */ /* 0x000fe200018f141e */
[----:B------:R-:W-:Y:S01]  /*1c690*/  @!P2 ST.E.64 [R10.64], R104 ;  /* 0x000000680a00a985 */ /* 0x000fe2000c101b0a */
[----:B------:R-:W-:-:S03]  /*1c6a0*/  ISETP.GE.AND P3, PT, R23, c[0x0][0x3c8], PT ;  /* 0x0000f20017007a0c */ /* 0x000fc60003f66270 */
[----:B------:R1:W-:Y:S04]  /*1c6b0*/  @!P1 ST.E.64 [R8.64], R108 ;  /* 0x0000006c08009985 */ /* 0x0003e8000c101b0a */
[----:B------:R2:W-:Y:S01]  /*1c6c0*/  @!P0 ST.E.64 [R2.64], R112 ;  /* 0x0000007002008985 */ /* 0x0005e2000c101b0a */
[----:B-1----:R-:W-:Y:S02]  /*1c6d0*/  @!P5 LEA R8, P0, R25, R0, 0x2 ;  /* 0x000000001908d211 */ /* 0x002fe400078010ff */
[----:B--2---:R-:W-:-:S13]  /*1c6e0*/  ISETP.GE.AND P4, PT, R14, c[0x0][0x3c8], PT ;  /* 0x0000f2000e007a0c */ /* 0x004fda0003f86270 */
[----:B------:R-:W-:Y:S02]  /*1c6f0*/  @!P4 LEA R2, P6, R14, R0, 0x2 ;  /* 0x000000000e02c211 */ /* 0x000fe400078c10ff */
[----:B------:R-:W-:Y:S02]  /*1c700*/  ISETP.GE.AND P2, PT, R21, c[0x0][0x3c8], PT ;  /* 0x0000f20015007a0c */ /* 0x000fe40003f46270 */
[----:B---3--:R-:W-:Y:S02]  /*1c710*/  ISETP.GE.AND P1, PT, R19, c[0x0][0x3c8], PT ;  /* 0x0000f20013007a0c */ /* 0x008fe40003f26270 */
[----:B-----5:R-:W-:-:S05]  /*1c720*/  @!P5 LEA.HI.X R9, R25, R4, R26, 0x2, P0 ;  /* 0x000000041909d211 */ /* 0x020fca00000f141a */
[----:B------:R-:W-:Y:S01]  /*1c730*/  @!P5 ST.E.64 [R8.64], R116 ;  /* 0x000000740800d985 */ /* 0x000fe2000c101b0a */
[----:B----4-:R-:W-:Y:S02]  /*1c740*/  @!P4 LEA.HI.X R3, R14, R4, R15, 0x2, P6 ;  /* 0x000000040e03c211 */ /* 0x010fe400030f140f */
[-C--:B------:R-:W-:Y:S02]  /*1c750*/  @!P3 LEA R14, P5, R23, R0.reuse, 0x2 ;  /* 0x00000000170eb211 */ /* 0x080fe400078a10ff */
[----:B------:R-:W-:Y:S01]  /*1c760*/  ISETP.GE.AND P0, PT, R13, c[0x0][0x3c8], PT ;  /* 0x0000f2000d007a0c */ /* 0x000fe20003f06270 */
[----:B------:R1:W-:Y:S01]  /*1c770*/  @!P4 ST.E.64 [R2.64], R120 ;  /* 0x000000780200c985 */ /* 0x0003e2000c101b0a */
[----:B------:R-:W-:-:S04]  /*1c780*/  @!P2 LEA R10, P6, R21, R0, 0x2 ;  /* 0x00000000150aa211 */ /* 0x000fc800078c10ff */
[----:B------:R-:W-:-:S05]  /*1c790*/  @!P2 LEA.HI.X R11, R21, R4, R22, 0x2, P6 ;  /* 0x00000004150ba211 */ /* 0x000fca00030f1416 */
[----:B-1----:R-:W-:-:S04]  /*1c7a0*/  P2R R2, PR, RZ, 0x20 ;  /* 0x00000020ff027803 */ /* 0x002fc80000000000 */
[----:B------:R-:W-:Y:S02]  /*1c7b0*/  ISETP.NE.AND P4, PT, R2, RZ, PT ;  /* 0x000000ff0200720c */ /* 0x000fe40003f85270 */
[----:B------:R-:W-:Y:S02]  /*1c7c0*/  @!P1 LEA R8, P5, R19, R0, 0x2 ;  /* 0x0000000013089211 */ /* 0x000fe400078a10ff */
[----:B------:R-:W-:Y:S02]  /*1c7d0*/  @!P3 LEA.HI.X R15, R23, R4, R24, 0x2, P4 ;  /* 0x00000004170fb211 */ /* 0x000fe400020f1418 */
[----:B------:R-:W-:Y:S02]  /*1c7e0*/  @!P0 LEA R2, P4, R13, R0, 0x2 ;  /* 0x000000000d028211 */ /* 0x000fe400078810ff */
[-C--:B------:R-:W-:Y:S02]  /*1c7f0*/  @!P1 LEA.HI.X R9, R19, R4.reuse, R20, 0x2, P5 ;  /* 0x0000000413099211 */ /* 0x080fe400028f1414 */
[----:B------:R-:W-:Y:S01]  /*1c800*/  @!P0 LEA.HI.X R3, R13, R4, R18, 0x2, P4 ;  /* 0x000000040d038211 */ /* 0x000fe200020f1412 */
[----:B------:R1:W-:Y:S04]  /*1c810*/  @!P3 ST.E.64 [R14.64], R124 ;  /* 0x0000007c0e00b985 */ /* 0x0003e8000c101b0a */
[----:B------:R1:W-:Y:S04]  /*1c820*/  @!P2 ST.E.64 [R10.64], R128 ;  /* 0x000000800a00a985 */ /* 0x0003e8000c101b0a */
[----:B------:R1:W-:Y:S04]  /*1c830*/  @!P1 ST.E.64 [R8.64], R132 ;  /* 0x0000008408009985 */ /* 0x0003e8000c101b0a */
[----:B------:R1:W-:Y:S02]  /*1c840*/  @!P0 ST.E.64 [R2.64], R136 ;  /* 0x0000008802008985 */ /* 0x0003e4000c101b0a */
.L_x_2473:
[----:B------:R-:W-:Y:S05]  /*1c850*/  BSYNC B0 ;  /* 0x0000000000007941 */ /* 0x000fea0003800000 */
.L_x_2472:
[----:B------:R-:W-:Y:S05]  /*1c860*/  BRA.DIV ~URZ, `(.L_x_2474) ;  /* 0x00004ce27f007947 */ /* 0x000fea000b800000 */
[----:B--2---:R2:W1:Y:S04]  /*1c870*/  SHFL.IDX PT, R4, R5, 0x1, 0x1c1f ;  /* 0x003c1f0005047f89 */ /* 0x00446800000e0000 */
[----:B----4-:R2:W4:Y:S02]  /*1c880*/  SHFL.IDX PT, R0, R6, 0x1, 0x1c1f ;  /* 0x003c1f0006007f89 */ /* 0x01052400000e0000 */
.L_x_2568:
[----:B------:R-:W-:-:S13]  /*1c890*/  ISETP.GE.AND P0, PT, R16, R17, PT ;  /* 0x000000111000720c */ /* 0x000fda0003f06270 */
[----:B------:R-:W-:Y:S05]  /*1c8a0*/  @P0 BRA `(.L_x_2469) ;  /* 0x00001a5000000947 */ /* 0x000fea0003800000 */
[----:B-1----:R-:W5:Y:S04]  /*1c8b0*/  LDL R8, [R1+0x158] ;  /* 0x0001580001087983 */ /* 0x002f680000100800 */
[----:B--23--:R-:W2:Y:S04]  /*1c8c0*/  LDL R6, [R1+0x154] ;  /* 0x0001540001067983 */ /* 0x00cea80000100800 */
[----:B------:R-:W3:Y:S04]  /*1c8d0*/  LDL R23, [R1+0x150] ;  /* 0x0001500001177983 */ /* 0x000ee80000100800 */
        /* <DEDUP_REMOVED lines=25> */
[C---:B------:R-:W-:Y:S02]  /*1ca70*/  @!P2 LEA R10, P3, R6.reuse, R0, 0x2 ;  /* 0x00000000060aa211 */ /* 0x040fe400078610ff */
        /* <DEDUP_REMOVED lines=181> */
.L_x_2454:
[----:B------:R-:W2:Y:S01]  /*1d5d0*/  LDL R8, [R1+0xac] ;  /* 0x0000ac0001087983 */ /* 0x000ea20000100800 */
[----:B------:R-:W-:Y:S02]  /*1d5e0*/  ISETP.NE.U32.AND P0, PT, RZ, c[0x0][0x508], PT ;  /* 0x00014200ff007a0c */ /* 0x000fe40003f05070 */
[----:B------:R-:W-:Y:S01]  /*1d5f0*/  ISETP.NE.U32.AND P2, PT, RZ, c[0x0][0x500], PT ;  /* 0x00014000ff007a0c */ /* 0x000fe20003f45070 */
[----:B------:R-:W4:Y:S01]  /*1d600*/  LDL.LU R6, [R1+0xb0] ;  /* 0x0000b00001067983 */ /* 0x000f220000300800 */
[----:B------:R-:W-:Y:S02]  /*1d610*/  ISETP.NE.AND.EX P0, PT, RZ, c[0x0][0x50c], PT, P0 ;  /* 0x00014300ff007a0c */ /* 0x000fe40003f05300 */
[----:B------:R-:W-:Y:S01]  /*1d620*/  ISETP.NE.AND.EX P2, PT, RZ, c[0x0][0x504], PT, P2 ;  /* 0x00014100ff007a0c */ /* 0x000fe20003f45320 */
[----:B------:R-:W-:Y:S02]  /*1d630*/  IMAD.MOV.U32 R4, RZ, RZ, 0x4 ;  /* 0x00000004ff047424 */ /* 0x000fe400078e00ff */
[----:B------:R-:W-:-:S02]  /*1d640*/  IMAD.MOV.U32 R21, RZ, RZ, c[0x0][0x388] ;  /* 0x0000e200ff157624 */ /* 0x000fc400078e00ff */
[----:B------:R-:W-:Y:S02]  /*1d650*/  IMAD.MOV.U32 R0, RZ, RZ, RZ ;  /* 0x000000ffff007224 */ /* 0x000fe400078e00ff */
[----:B--2---:R-:W-:-:S04]  /*1d660*/  IMAD.WIDE R2, R8, R4, c[0x0][0x500] ;  /* 0x0001400008027625 */ /* 0x004fc800078e0204 */
[----:B------:R-:W-:Y:S02]  /*1d670*/  @P0 IMAD.WIDE R4, R8, R4, c[0x0][0x508] ;  /* 0x0001420008040625 */ /* 0x000fe400078e0204 */
[----:B------:R2:W5:Y:S04]  /*1d680*/  @P2 LDG.E R0, [R2.64] ;  /* 0x0000000a02002981 */ /* 0x000568000c1e1900 */
[----:B------:R2:W5:Y:S01]  /*1d690*/  @P0 LDG.E R21, [R4.64] ;  /* 0x0000000a04150981 */ /* 0x000562000c1e1900 */
[----:B----4-:R-:W-:-:S04]  /*1d6a0*/  ISETP.NE.AND P1, PT, R6, RZ, PT ;  /* 0x000000ff0600720c */ /* 0x010fc80003f25270 */
[----:B------:R-:W-:Y:S01]  /*1d6b0*/  SEL R22, R6, c[0x0][0x3d4], P1 ;  /* 0x0000f50006167a07 */ /* 0x000fe20000800000 */
[----:B------:R-:W-:Y:S05]  /*1d6c0*/  @P0 BRA `(.L_x_2475) ;  /* 0x0000004000000947 */ /* 0x000fea0003800000 */
[----:B------:R-:W-:Y:S05]  /*1d6d0*/  @!P2 BRA `(.L_x_2475) ;  /* 0x000000300000a947 */ /* 0x000fea0003800000 */
[----:B--2---:R2:W4:Y:S04]  /*1d6e0*/  LDG.E R4, [R2.64] ;  /* 0x0000000a02047981 */ /* 0x004528000c1e1900 */
[----:B--2---:R-:W4:Y:S02]  /*1d6f0*/  LDG.E R2, [R2.64+0x4] ;  /* 0x0000040a02027981 */ /* 0x004f24000c1e1900 */
[----:B----45:R-:W-:Y:S02]  /*1d700*/  IADD3 R21, -R4, R2, RZ ;  /* 0x0000000204157210 */ /* 0x030fe40007ffe1ff */
.L_x_2475:
[----:B--2---:R-:W2:Y:S01]  /*1d710*/  LDL.LU R3, [R1+0xa8] ;  /* 0x0000a80001037983 */ /* 0x004ea20000300800 */
[----:B------:R-:W-:Y:S01]  /*1d720*/  SHF.R.S32.HI R2, RZ, 0x1f, R8 ;  /* 0x0000001fff027819 */ /* 0x000fe20000011408 */
[----:B------:R-:W-:Y:S01]  /*1d730*/  BSSY B0, `(.L_x_2476) ;  /* 0x0000039000007945 */ /* 0x000fe20003800000 */
[----:B-----5:R-:W-:Y:S01]  /*1d740*/  SHF.R.S32.HI R20, RZ, 0x1f, R0 ;  /* 0x0000001fff147819 */ /* 0x020fe20000011400 */
[----:B------:R-:W4:Y:S01]  /*1d750*/  S2R R4, SR_TID.X ;  /* 0x0000000000047919 */ /* 0x000f220000002100 */
[----:B------:R-:W-:-:S02]  /*1d760*/  SEL R13, R8, RZ, !P2 ;  /* 0x000000ff080d7207 */ /* 0x000fc40005000000 */
[----:B------:R-:W-:Y:S02]  /*1d770*/  SEL R23, R2, RZ, !P2 ;  /* 0x000000ff02177207 */ /* 0x000fe40005000000 */
[----:B----4-:R-:W-:Y:S02]  /*1d780*/  ISETP.GT.AND P0, PT, R4, 0x7f, PT ;  /* 0x0000007f0400780c */ /* 0x010fe40003f04270 */
        /* <DEDUP_REMOVED lines=11> */
[----:B------:R4:W5:Y:S08]  /*1d840*/  LDC.64 R10, c[0x0][R2+0x170] ;  /* 0x00005c00020a7b82 */ /* 0x0009700000000a00 */
[----:B------:R4:W1:Y:S08]  /*1d850*/  LDC.64 R8, c[0x0][R2+0x168] ;  /* 0x00005a0002087b82 */ /* 0x0008700000000a00 */
[----:B------:R4:W3:Y:S08]  /*1d860*/  LDC.64 R16, c[0x0][R2+0x178] ;  /* 0x00005e0002107b82 */ /* 0x0008f00000000a00 */
[----:B------:R4:W2:Y:S02]  /*1d870*/  LDC.64 R14, c[0x0][R2+0x160] ;  /* 0x00005800020e7b82 */ /* 0x0008a40000000a00 */
[----:B----4-:R-:W-:-:S02]  /*1d880*/  IMAD.MOV.U32 R2, RZ, RZ, c[0x0][0x4e8] ;  /* 0x00013a00ff027624 */ /* 0x010fc400078e00ff */
[-C--:B-----5:R-:W-:Y:S02]  /*1d890*/  IMAD R3, R11, R13.reuse, RZ ;  /* 0x0000000d0b037224 */ /* 0x0a0fe400078e02ff */
[----:B------:R-:W-:Y:S01]  /*1d8a0*/  IMAD.WIDE.U32 R4, R10, R13, RZ ;  /* 0x0000000d0a047225 */ /* 0x000fe200078e00ff */
[----:B------:R-:W-:Y:S02]  /*1d8b0*/  ISETP.NE.AND P0, PT, R2, 0x1, PT ;  /* 0x000000010200780c */ /* 0x000fe40003f05270 */
[----:B------:R-:W-:Y:S01]  /*1d8c0*/  MOV R2, R18 ;  /* 0x0000001200027202 */ /* 0x000fe20000000f00 */
[----:B------:R-:W-:Y:S02]  /*1d8d0*/  IMAD R10, R10, R23, R3 ;  /* 0x000000170a0a7224 */ /* 0x000fe400078e0203 */
[-C--:B-1----:R-:W-:Y:S02]  /*1d8e0*/  IMAD R11, R9, R6.reuse, RZ ;  /* 0x00000006090b7224 */ /* 0x082fe400078e02ff */
[----:B------:R-:W-:-:S04]  /*1d8f0*/  IMAD.WIDE.U32 R8, R8, R6, RZ ;  /* 0x0000000608087225 */ /* 0x000fc800078e00ff */
[----:B------:R-:W-:Y:S01]  /*1d900*/  IMAD.IADD R11, R9, 0x1, R11 ;  /* 0x00000001090b7824 */ /* 0x000fe200078e020b */
[----:B------:R-:W-:Y:S01]  /*1d910*/  IADD3 R9, R5, R10, RZ ;  /* 0x0000000a05097210 */ /* 0x000fe20007ffe0ff */
[----:B------:R-:W-:-:S05]  /*1d920*/  @P0 IMAD.HI.U32 R19, R18, c[0x0][0x4ec], RZ ;  /* 0x00013b0012130a27 */ /* 0x000fca00078e00ff */
[----:B------:R-:W-:Y:S02]  /*1d930*/  @P0 SHF.R.U32.HI R2, RZ, c[0x0][0x4f0], R19 ;  /* 0x00013c00ff020a19 */ /* 0x000fe40000011613 */
[----:B------:R-:W-:-:S03]  /*1d940*/  IADD3 R19, P1, P0, R4, R8, R0 ;  /* 0x0000000804137210 */ /* 0x000fc6000783e000 */
[----:B------:R-:W-:Y:S01]  /*1d950*/  IMAD.MOV R8, RZ, RZ, -R2 ;  /* 0x000000ffff087224 */ /* 0x000fe200078e0a02 */
[----:B------:R-:W-:Y:S02]  /*1d960*/  IADD3.X R11, R9, R11, R20, P1, P0 ;  /* 0x0000000b090b7210 */ /* 0x000fe40000fe0414 */
[----:B--2---:R-:W-:-:S05]  /*1d970*/  SEL R3, R24, RZ, P2 ;  /* 0x000000ff18037207 */ /* 0x004fca0001000000 */
[-C--:B---3--:R-:W-:Y:S02]  /*1d980*/  IMAD R10, R17, R3.reuse, RZ ;  /* 0x00000003110a7224 */ /* 0x088fe400078e02ff */
[----:B------:R-:W-:-:S04]  /*1d990*/  IMAD.WIDE.U32 R4, R16, R3, RZ ;  /* 0x0000000310047225 */ /* 0x000fc800078e00ff */
[----:B------:R-:W-:Y:S01]  /*1d9a0*/  IMAD R3, R8, c[0x0][0x4e8], R18 ;  /* 0x00013a0008037a24 */ /* 0x000fe200078e0212 */
[----:B------:R-:W-:Y:S02]  /*1d9b0*/  IADD3 R9, R5, R10, RZ ;  /* 0x0000000a05097210 */ /* 0x000fe40007ffe0ff */
[----:B------:R-:W-:Y:S02]  /*1d9c0*/  IADD3 R4, P1, P0, R2, R19, R4 ;  /* 0x0000001302047210 */ /* 0x000fe4000783e004 */
[----:B------:R-:W-:Y:S01]  /*1d9d0*/  SHF.R.S32.HI R5, RZ, 0x1f, R2 ;  /* 0x0000001fff057819 */ /* 0x000fe20000011402 */
[----:B------:R-:W-:Y:S01]  /*1d9e0*/  IMAD R2, R15, R3, RZ ;  /* 0x000000030f027224 */ /* 0x000fe200078e02ff */
[----:B------:R-:W-:Y:S02]  /*1d9f0*/  SHF.R.S32.HI R8, RZ, 0x1f, R3 ;  /* 0x0000001fff087819 */ /* 0x000fe40000011403 */
[----:B------:R-:W-:Y:S01]  /*1da00*/  IADD3.X R5, R5, R11, R9, P1, P0 ;  /* 0x0000000b05057210 */ /* 0x000fe20000fe0409 */
[----:B------:R-:W-:-:S02]  /*1da10*/  IMAD.MOV.U32 R9, RZ, RZ, c[0x0][0x4a8] ;  /* 0x00012a00ff097624 */ /* 0x000fc400078e00ff */
        /* <DEDUP_REMOVED lines=10> */
.L_x_2477:
[----:B------:R-:W-:Y:S05]  /*1dac0*/  BSYNC B0 ;  /* 0x0000000000007941 */ /* 0x000fea0003800000 */
.L_x_2476:
[----:B------:R-:W-:-:S13]  /*1dad0*/  ISETP.GT.AND P0, PT, R22, 0x1, PT ;  /* 0x000000011600780c */ /* 0x000fda0003f04270 */
[----:B------:R-:W-:Y:S05]  /*1dae0*/  @P0 BRA `(.L_x_2469) ;  /* 0x0000081000000947 */ /* 0x000fea0003800000 */
[----:B------:R-:W2:Y:S01]  /*1daf0*/  LDL.LU R9, [R1+0xa0] ;  /* 0x0000a00001097983 */ /* 0x000ea20000300800 */
[----:B-1----:R-:W-:Y:S01]  /*1db00*/  MOV R2, c[0x0][0x4e8] ;  /* 0x00013a0000027a02 */ /* 0x002fe20000000f00 */
[----:B------:R-:W-:Y:S02]  /*1db10*/  IMAD R4, R20, c[0x0][0x3a0], RZ ;  /* 0x0000e80014047a24 */ /* 0x000fe400078e02ff */
[----:B------:R-:W-:Y:S01]  /*1db20*/  IMAD R5, R23, c[0x0][0x3f0], RZ ;  /* 0x0000fc0017057a24 */ /* 0x000fe200078e02ff */
[----:B------:R-:W-:Y:S01]  /*1db30*/  ISETP.NE.AND P0, PT, R2, 0x1, PT ;  /* 0x000000010200780c */ /* 0x000fe20003f05270 */
[----:B------:R-:W-:-:S04]  /*1db40*/  IMAD.WIDE.U32 R2, R0, c[0x0][0x3a0], RZ ;  /* 0x0000e80000027a25 */ /* 0x000fc800078e00ff */
[----:B------:R-:W-:Y:S01]  /*1db50*/  IMAD R0, R0, c[0x0][0x3a4], R4 ;  /* 0x0000e90000007a24 */ /* 0x000fe200078e0204 */
[----:B------:R-:W-:-:S04]  /*1db60*/  LEA R4, R146, R145, 0x5 ;  /* 0x0000009192047211 */ /* 0x000fc800078e28ff */
[----:B------:R-:W-:-:S05]  /*1db70*/  IADD3 R3, R3, R0, RZ ;  /* 0x0000000003037210 */ /* 0x000fca0007ffe0ff */
[----:B------:R-:W-:-:S04]  /*1db80*/  IMAD.WIDE.U32 R2, R6, c[0x0][0x3e8], R2 ;  /* 0x0000fa0006027a25 */ /* 0x000fc800078e0002 */
[----:B------:R-:W-:-:S04]  /*1db90*/  IMAD R3, R6, c[0x0][0x3ec], R3 ;  /* 0x0000fb0006037a24 */ /* 0x000fc800078e0203 */
[----:B------:R-:W-:Y:S01]  /*1dba0*/  IMAD.WIDE.U32 R2, R13, c[0x0][0x3f0], R2 ;  /* 0x0000fc000d027a25 */ /* 0x000fe200078e0002 */
[----:B--2---:R-:W-:-:S04]  /*1dbb0*/  IADD3 R4, R9, R4, RZ ;  /* 0x0000000409047210 */ /* 0x004fc80007ffe0ff */
[----:B------:R-:W-:Y:S01]  /*1dbc0*/  MOV R0, R4 ;  /* 0x0000000400007202 */ /* 0x000fe20000000f00 */
[----:B------:R-:W-:-:S05]  /*1dbd0*/  @P0 IMAD.HI.U32 R8, R4, c[0x0][0x4ec], RZ ;  /* 0x00013b0004080a27 */ /* 0x000fca00078e00ff */
[----:B------:R-:W-:Y:S01]  /*1dbe0*/  @P0 SHF.R.U32.HI R0, RZ, c[0x0][0x4f0], R8 ;  /* 0x00013c00ff000a19 */ /* 0x000fe20000011608 */
[----:B------:R-:W-:Y:S01]  /*1dbf0*/  IMAD R8, R13, c[0x0][0x3f4], R5 ;  /* 0x0000fd000d087a24 */ /* 0x000fe200078e0205 */
[----:B------:R-:W-:Y:S02]  /*1dc00*/  IADD3 R13, R145, R9, RZ ;  /* 0x00000009910d7210 */ /* 0x000fe40007ffe0ff */
[----:B------:R-:W-:Y:S02]  /*1dc10*/  SHF.R.S32.HI R6, RZ, 0x1f, R0 ;  /* 0x0000001fff067819 */ /* 0x000fe40000011400 */
[----:B------:R-:W-:Y:S02]  /*1dc20*/  IADD3 R5, -R0, RZ, RZ ;  /* 0x000000ff00057210 */ /* 0x000fe40007ffe1ff */
[----:B------:R-:W-:Y:S01]  /*1dc30*/  IADD3 R3, R3, R8, RZ ;  /* 0x0000000803037210 */ /* 0x000fe20007ffe0ff */
[----:B------:R-:W-:Y:S02]  /*1dc40*/  IMAD R6, R6, c[0x0][0x3e0], RZ ;  /* 0x0000f80006067a24 */ /* 0x000fe400078e02ff */
[----:B------:R-:W-:-:S02]  /*1dc50*/  IMAD R4, R5, c[0x0][0x4e8], R4 ;  /* 0x00013a0005047a24 */ /* 0x000fc400078e0204 */
        /* <DEDUP_REMOVED lines=12> */
.L_x_2569:
[----:B------:R-:W-:Y:S05]  /*1dd20*/  BRA.DIV ~URZ, `(.L_x_2479) ;  /* 0x000039627f007947 */ /* 0x000fea000b800000 */
[----:B------:R4:W1:Y:S02]  /*1dd30*/  SHFL.IDX PT, R0, R16, RZ, 0x181f ;  /* 0x00181fff10007589 */ /* 0x00086400000e0000 */
.L_x_2570:
        /* <DEDUP_REMOVED lines=20> */
.L_x_2481:
[----:B------:R-:W-:Y:S05]  /*1de80*/  BSYNC B0 ;  /* 0x0000000000007941 */ /* 0x000fea0003800000 */
.L_x_2480:
[----:B------:R-:W-:Y:S05]  /*1de90*/  BRA.DIV ~URZ, `(.L_x_2482) ;  /* 0x000038627f007947 */ /* 0x000fea000b800000 */
[----:B--2---:R2:W3:Y:S04]  /*1dea0*/  SHFL.IDX PT, R4, R5, 0x1, 0x181f ;  /* 0x00381f0005047f89 */ /* 0x0044e800000e0000 */
[----:B-1----:R2:W1:Y:S02]  /*1deb0*/  SHFL.IDX PT, R0, R16, 0x1, 0x181f ;  /* 0x00381f0010007f89 */ /* 0x00246400000e0000 */
.L_x_2571:
        /* <DEDUP_REMOVED lines=20> */
.L_x_2484:
[----:B------:R-:W-:Y:S05]  /*1e000*/  BSYNC B0 ;  /* 0x0000000000007941 */ /* 0x000fea0003800000 */
.L_x_2483:
[----:B------:R-:W-:Y:S05]  /*1e010*/  BRA.DIV ~URZ, `(.L_x_2485) ;  /* 0x000037b27f007947 */ /* 0x000fea000b800000 */
[----:B---3--:R3:W2:Y:S02]  /*1e020*/  SHFL.IDX PT, R4, R5, 0x2, 0x181f ;  /* 0x00581f0005047f89 */ /* 0x0086a400000e0000 */
.L_x_2572:
[----:B------:R-:W-:Y:S05]  /*1e030*/  BRA.DIV ~URZ, `(.L_x_2486) ;  /* 0x000038027f007947 */ /* 0x000fea000b800000 */
[----:B-1----:R1:W3:Y:S02]  /*1e040*/  SHFL.IDX PT, R0, R16, 0x2, 0x181f ;  /* 0x00581f0010007f89 */ /* 0x0022e400000e0000 */
.L_x_2573:
        /* <DEDUP_REMOVED lines=8> */
[-C--:B---3--:R-:W-:Y:S02]  /*1e0d0*/  @!P3 LEA R14, P4, R140, R0.reuse, 0x1 ;  /* 0x000000008c0eb211 */ /* 0x088fe400078808ff */
        /* <DEDUP_REMOVED lines=11> */
.L_x_2488:
[----:B------:R-:W-:Y:S05]  /*1e190*/  BSYNC B0 ;  /* 0x0000000000007941 */ /* 0x000fea0003800000 */
.L_x_2487:
[----:B------:R-:W-:Y:S05]  /*1e1a0*/  BRA.DIV ~URZ, `(.L_x_2489) ;  /* 0x000037027f007947 */ /* 0x000fea000b800000 */
[----:B--2---:R2:W1:Y:S04]  /*1e1b0*/  SHFL.IDX PT, R4, R5, 0x3, 0x181f ;  /* 0x00781f0005047f89 */ /* 0x00446800000e0000 */
[----:B---3--:R2:W3:Y:S02]  /*1e1c0*/  SHFL.IDX PT, R0, R16, 0x3, 0x181f ;  /* 0x00781f0010007f89 */ /* 0x0084e400000e0000 */
.L_x_2574:
[----:B------:R-:W-:-:S04]  /*1e1d0*/  IADD3 R13, R13, 0x60, RZ ;  /* 0x000000600d0d7810 */ /* 0x000fc80007ffe0ff */
        /* <DEDUP_REMOVED lines=18> */
.L_x_2469:
[----:B------:R-:W-:Y:S05]  /*1e300*/  BSYNC B1 ;  /* 0x0000000000017941 */ /* 0x000fea0003800000 */
.L_x_2453:
[----:B-1----:R1:W5:Y:S01]  /*1e310*/  LDL R11, [R1+0xac] ;  /* 0x0000ac00010b7983 */ /* 0x0023620000100800 */
[----:B------:R-:W-:-:S13]  /*1e320*/  ISETP.NE.AND P0, PT, RZ, UR8, PT ;  /* 0x00000008ff007c0c */ /* 0x000fda000bf05270 */
[----:B------:R-:W-:Y:S01]  /*1e330*/  @P0 WARPSYNC 0xffffffff ;  /* 0xffffffff00000948 */ /* 0x000fe20003800000 */
[----:B------:R-:W-:Y:S06]  /*1e340*/  @P0 BAR.SYNC.DEFER_BLOCKING 0x5, 0x100 ;  /* 0x0144000000000b1d */ /* 0x000fec0000010000 */
[----:B-----5:R-:W5:Y:S02]  /*1e350*/  @P0 LDS.128 R8, [0x20080] ;  /* 0x02008000ff080984 */ /* 0x020f640000000c00 */
[----:B-----5:R-:W-:Y:S01]  /*1e360*/  IMAD.MOV.U32 R2, RZ, RZ, R8 ;  /* 0x000000ffff027224 */ /* 0x020fe200078e0008 */
[----:B---34-:R-:W-:Y:S01]  /*1e370*/  MOV R0, R9 ;  /* 0x0000000900007202 */ /* 0x018fe20000000f00 */
[----:B------:R1:W-:Y:S04]  /*1e380*/  @P0 STL.64 [R1+0xa8], R10 ;  /* 0x0000a80a01000387 */ /* 0x0003e80000100a00 */
[----:B------:R1:W-:Y:S04]  /*1e390*/  @P0 STL [R1+0x15c], R0 ;  /* 0x00015c0001000387 */ /* 0x0003e80000100800 */
[----:B------:R1:W-:Y:S04]  /*1e3a0*/  @P0 STL [R1+0xd4], R2 ;  /* 0x0000d40201000387 */ /* 0x0003e80000100800 */
[----:B------:R-:W-:Y:S06]  /*1e3b0*/  @P0 BAR.ARV 0x4, 0x100 ;  /* 0x0104000000000b1d */ /* 0x000fec0000002000 */
[----:B------:R-:W-:Y:S05]  /*1e3c0*/  @P0 BRA `(.L_x_2490) ;  /* 0x0000106000000947 */ /* 0x000fea0003800000 */
[----:B-1----:R-:W1:Y:S01]  /*1e3d0*/  S2R R0, SR_TID.X ;  /* 0x0000000000007919 */ /* 0x002e620000002100 */
[----:B------:R-:W-:Y:S01]  /*1e3e0*/  IMAD.MOV.U32 R8, RZ, RZ, RZ ;  /* 0x000000ffff087224 */ /* 0x000fe200078e00ff */
[----:B-1----:R-:W-:-:S04]  /*1e3f0*/  LOP3.LUT R14, R0, 0x1f, RZ, 0xc0, !PT ;  /* 0x0000001f000e7812 */ /* 0x002fc800078ec0ff */
[----:B------:R-:W-:Y:S01]  /*1e400*/  ISETP.NE.AND P6, PT, R14, 0x1f, PT ;  /* 0x0000001f0e00780c */ /* 0x000fe20003fc5270 */
[----:B------:R-:W-:Y:S10]  /*1e410*/  BRA.DIV ~URZ, `(.L_x_2491) ;  /* 0x000035627f007947 */ /* 0x000ff4000b800000 */
[----:B------:R1:W3:Y:S02]  /*1e420*/  SHFL.IDX PT, R10, R147, RZ, 0x1f ;  /* 0x00001fff930a7589 */ /* 0x0002e400000e0000 */
.L_x_2575:
[----:B------:R-:W-:Y:S05]  /*1e430*/  BRA.DIV ~URZ, `(.L_x_2492) ;  /* 0x000035b27f007947 */ /* 0x000fea000b800000 */
[----:B------:R4:W1:Y:S02]  /*1e440*/  SHFL.IDX PT, R9, R147, 0x1, 0x1f ;  /* 0x00201f0093097f89 */ /* 0x00086400000e0000 */
.L_x_2576:
[----:B------:R-:W5:Y:S01]  /*1e450*/  LDL R0, [R1+0xac] ;  /* 0x0000ac0001007983 */ /* 0x000f620000100800 */
[----:B--2---:R-:W-:Y:S02]  /*1e460*/  IMAD.MOV.U32 R6, RZ, RZ, RZ ;  /* 0x000000ffff067224 */ /* 0x004fe400078e00ff */
[----:B-----5:R-:W-:-:S05]  /*1e470*/  IMAD.IADD R0, R0, 0x1, R14 ;  /* 0x0000000100007824 */ /* 0x020fca00078e020e */
[----:B------:R-:W-:-:S13]  /*1e480*/  ISETP.GE.OR P0, PT, R0, c[0x0][0x53c], !P6 ;  /* 0x00014f0000007a0c */ /* 0x000fda0007706670 */
[----:B------:R-:W-:Y:S01]  /*1e490*/  @!P0 MOV R2, 0x4 ;  /* 0x0000000400028802 */ /* 0x000fe20000000f00 */
[----:B------:R-:W-:-:S04]  /*1e4a0*/  @!P0 IMAD.MOV.U32 R4, RZ, RZ, 0x4 ;  /* 0x00000004ff048424 */ /* 0x000fc800078e00ff */
        /* <DEDUP_REMOVED lines=12> */
[----:B------:R2:W4:Y:S02]  /*1e570*/  SHFL.UP PT, R4, R0, 0x1, RZ ;  /* 0x0420000000047989 */ /* 0x00052400000e00ff */
.L_x_2577:
[----:B----4-:R-:W-:-:S04]  /*1e580*/  SEL R4, R4, RZ, P5 ;  /* 0x000000ff04047207 */ /* 0x010fc80002800000 */
[----:B--2---:R-:W-:Y:S01]  /*1e590*/  IADD3 R0, R0, R4, RZ ;  /* 0x0000000400007210 */ /* 0x004fe20007ffe0ff */
[----:B------:R-:W-:Y:S05]  /*1e5a0*/  BRA.DIV ~URZ, `(.L_x_2494) ;  /* 0x000034f27f007947 */ /* 0x000fea000b800000 */
        /* <DEDUP_REMOVED lines=12> */
[----:B------:R2:W4:Y:S02]  /*1e670*/  SHFL.IDX PT, R0, R4, 0x1f, 0x1f ;  /* 0x03e01f0004007f89 */ /* 0x00052400000e0000 */
.L_x_2578:
[----:B----4-:R-:W-:Y:S01]  /*1e680*/  IMAD R0, R0, c[0x0][0x538], RZ ;  /* 0x00014e0000007a24 */ /* 0x010fe200078e02ff */
[----:B------:R-:W-:Y:S04]  /*1e690*/  BSSY B1, `(.L_x_2495) ;  /* 0x00000cc000017945 */ /* 0x000fe80003800000 */
[----:B-1----:R-:W-:-:S04]  /*1e6a0*/  IADD3 R9, R0, R9, RZ ;  /* 0x0000000900097210 */ /* 0x002fc80007ffe0ff */
[----:B---3--:R-:W-:-:S13]  /*1e6b0*/  ISETP.GT.AND P0, PT, R9, R10, PT ;  /* 0x0000000a0900720c */ /* 0x008fda0003f04270 */
[----:B------:R-:W-:Y:S05]  /*1e6c0*/  @P0 BRA `(.L_x_2496) ;  /* 0x0000026000000947 */ /* 0x000fea0003800000 */
.L_x_2500:
[----:B------:R-:W3:Y:S02]  /*1e6d0*/  LDL.LU R0, [R1+0xac] ;  /* 0x0000ac0001007983 */ /* 0x000ee40000300800 */
[----:B---3--:R-:W-:-:S04]  /*1e6e0*/  IADD3 R0, R0, 0x1f, RZ ;  /* 0x0000001f00007810 */ /* 0x008fc80007ffe0ff */
[----:B------:R-:W-:-:S13]  /*1e6f0*/  ISETP.GE.AND P0, PT, R0, c[0x0][0x53c], PT ;  /* 0x00014f0000007a0c */ /* 0x000fda0003f06270 */
[----:B------:R-:W-:Y:S05]  /*1e700*/  @P0 BRA `(.L_x_2497) ;  /* 0x00000bf000000947 */ /* 0x000fea0003800000 */
[----:B------:R1:W-:Y:S01]  /*1e710*/  STL [R1+0xac], R0 ;  /* 0x0000ac0001007387 */ /* 0x0003e20000100800 */
[----:B------:R-:W-:Y:S02]  /*1e720*/  MOV R6, RZ ;  /* 0x000000ff00067202 */ /* 0x000fe40000000f00 */
[----:B------:R-:W-:Y:S02]  /*1e730*/  MOV R8, RZ ;  /* 0x000000ff00087202 */ /* 0x000fe40000000f00 */
[----:B-1----:R-:W-:-:S04]  /*1e740*/  IADD3 R0, R0, R14, RZ ;  /* 0x0000000e00007210 */ /* 0x002fc80007ffe0ff */
[----:B------:R-:W-:-:S13]  /*1e750*/  ISETP.GE.OR P0, PT, R0, c[0x0][0x53c], !P6 ;  /* 0x00014f0000007a0c */ /* 0x000fda0007706670 */
[----:B--2---:R-:W-:Y:S02]  /*1e760*/  @!P0 MOV R4, 0x4 ;  /* 0x0000000400048802 */ /* 0x004fe40000000f00 */
        /* <DEDUP_REMOVED lines=8> */
.L_x_2579:
        /* <DEDUP_REMOVED lines=16> */
.L_x_2580:
[----:B--2---:R-:W-:-:S05]  /*1e8f0*/  IMAD R0, R0, c[0x0][0x538], RZ ;  /* 0x00014e0000007a24 */ /* 0x004fca00078e02ff */
[----:B------:R-:W-:-:S04]  /*1e900*/  IADD3 R9, R0, R9, RZ ;  /* 0x0000000900097210 */ /* 0x000fc80007ffe0ff */
[----:B------:R-:W-:-:S13]  /*1e910*/  ISETP.GT.AND P0, PT, R9, R10, PT ;  /* 0x0000000a0900720c */ /* 0x000fda0003f04270 */
[----:B-1----:R-:W-:Y:S05]  /*1e920*/  @!P0 BRA `(.L_x_2500) ;  /* 0xfffffda000008947 */ /* 0x002fea000383ffff */
.L_x_2496:
[----:B------:R-:W-:-:S05]  /*1e930*/  IADD3 R9, -R0, R9, RZ ;  /* 0x0000000900097210 */ /* 0x000fca0007ffe1ff */
[----:B------:R-:W-:-:S05]  /*1e940*/  IMAD R0, R4, c[0x0][0x538], R9 ;  /* 0x00014e0004007a24 */ /* 0x000fca00078e0209 */
[----:B------:R-:W-:Y:S01]  /*1e950*/  ISETP.GT.AND P0, PT, R0, R10, PT ;  /* 0x0000000a0000720c */ /* 0x000fe20003f04270 */
[----:B------:R-:W-:-:S12]  /*1e960*/  BRA.DIV ~URZ, `(.L_x_2501) ;  /* 0x000034e27f007947 */ /* 0x000fd8000b800000 */
[----:B------:R-:W-:-:S03]  /*1e970*/  VOTE.ANY R5, PT, !P0 ;  /* 0x0000000000057806 */ /* 0x000fc600040e0100 */
.L_x_2581:
[----:B------:R-:W3:Y:S01]  /*1e980*/  LDL.LU R2, [R1+0xac] ;  /* 0x0000ac0001027983 */ /* 0x000ee20000300800 */
[----:B------:R-:W3:Y:S02]  /*1e990*/  POPC R0, R5 ;  /* 0x0000000500007309 */ /* 0x000ee40000000000 */
[----:B---3--:R-:W-:-:S05]  /*1e9a0*/  IADD3 R2, R0, R2, RZ ;  /* 0x0000000200027210 */ /* 0x008fca0007ffe0ff */
[----:B------:R1:W-:Y:S01]  /*1e9b0*/  STL [R1+0xac], R2 ;  /* 0x0000ac0201007387 */ /* 0x0003e20000100800 */
[----:B------:R-:W-:Y:S05]  /*1e9c0*/  BRA.DIV ~URZ, `(.L_x_2502) ;  /* 0x000034d27f007947 */ /* 0x000fea000b800000 */
[----:B------:R3:W4:Y:S04]  /*1e9d0*/  SHFL.IDX PT, R6, R6, R0, 0x1f ;  /* 0x00001f0006067589 */ /* 0x00072800000e0000 */
[----:B------:R3:W1:Y:S02]  /*1e9e0*/  SHFL.IDX PT, R8, R8, R0, 0x1f ;  /* 0x00001f0008087589 */ /* 0x00066400000e0000 */
.L_x_2582:
[----:B------:R-:W-:Y:S01]  /*1e9f0*/  ISETP.NE.AND P0, PT, R5, RZ, PT ;  /* 0x000000ff0500720c */ /* 0x000fe20003f05270 */
[----:B------:R-:W-:-:S12]  /*1ea00*/  BSSY B0, `(.L_x_2503) ;  /* 0x0000005000007945 */ /* 0x000fd80003800000 */
[----:B------:R-:W-:Y:S05]  /*1ea10*/  @!P0 BRA `(.L_x_2504) ;  /* 0x0000003000008947 */ /* 0x000fea0003800000 */
[----:B---3--:R-:W-:Y:S01]  /*1ea20*/  IADD3 R0, R0, -0x1, RZ ;  /* 0xffffffff00007810 */ /* 0x008fe20007ffe0ff */
[----:B------:R-:W-:Y:S05]  /*1ea30*/  BRA.DIV ~URZ, `(.L_x_2505) ;  /* 0x000035327f007947 */ /* 0x000fea000b800000 */
[----:B------:R3:W2:Y:S02]  /*1ea40*/  SHFL.IDX PT, R11, R4, R0, 0x1f ;  /* 0x00001f00040b7589 */ /* 0x0006a400000e0000 */
.L_x_2504:
[----:B------:R-:W-:Y:S05]  /*1ea50*/  BSYNC B0 ;  /* 0x0000000000007941 */ /* 0x000fea0003800000 */
.L_x_2503:
[----:B--23--:R-:W-:Y:S01]  /*1ea60*/  IMAD R0, R11, c[0x0][0x538], R9 ;  /* 0x00014e000b007a24 */ /* 0x00cfe200078e0209 */
[----:B-1----:R-:W-:Y:S01]  /*1ea70*/  ISETP.NE.AND P0, PT, R8, 0x1, PT ;  /* 0x000000010800780c */ /* 0x002fe20003f05270 */
[----:B------:R-:W-:Y:S03]  /*1ea80*/  BSSY B0, `(.L_x_2506) ;  /* 0x0000083000007945 */ /* 0x000fe60003800000 */
[----:B------:R1:W-:Y:S01]  /*1ea90*/  STL [R1+0xd4], R0 ;  /* 0x0000d40001007387 */ /* 0x0003e20000100800 */
[----:B------:R-:W-:-:S08]  /*1eaa0*/  IADD3 R9, -R0, R10, RZ ;  /* 0x0000000a00097210 */ /* 0x000fd00007ffe1ff */
[----:B------:R-:W-:Y:S05]  /*1eab0*/  @!P0 BRA `(.L_x_2507) ;  /* 0x000003e000008947 */ /* 0x000fea0003800000 */
[----:B----4-:R-:W-:Y:S02]  /*1eac0*/  IABS R4, R6 ;  /* 0x0000000600047213 */ /* 0x010fe40000000000 */
[----:B------:R-:W-:Y:S02]  /*1ead0*/  IABS R5, R8 ;  /* 0x0000000800057213 */ /* 0x000fe40000000000 */
[----:B------:R-:W2:Y:S01]  /*1eae0*/  I2F.RP R2, R4 ;  /* 0x0000000400027306 */ /* 0x000ea20000209400 */
[----:B------:R-:W-:-:S07]  /*1eaf0*/  IABS R11, R6 ;  /* 0x00000006000b7213 */ /* 0x000fce0000000000 */
[----:B------:R-:W-:Y:S08]  /*1eb00*/  I2F.RP R13, R5 ;  /* 0x00000005000d7306 */ /* 0x000ff00000209400 */
[----:B--2---:R-:W2:Y:S02]  /*1eb10*/  MUFU.RCP R2, R2 ;  /* 0x0000000200027308 */ /* 0x004ea40000001000 */
[----:B--2---:R-:W-:-:S06]  /*1eb20*/  IADD3 R2, R2, 0xffffffe, RZ ;  /* 0x0ffffffe02027810 */ /* 0x004fcc0007ffe0ff */
[----:B------:R-:W2:Y:S02]  /*1eb30*/  F2I.FTZ.U32.TRUNC.NTZ R3, R2 ;  /* 0x0000000200037305 */ /* 0x000ea4000021f000 */
[----:B-12---:R-:W-:Y:S02]  /*1eb40*/  IMAD.MOV R0, RZ, RZ, -R3 ;  /* 0x000000ffff007224 */ /* 0x006fe400078e0a03 */
[----:B------:R-:W-:Y:S02]  /*1eb50*/  IMAD.MOV.U32 R2, RZ, RZ, RZ ;  /* 0x000000ffff027224 */ /* 0x000fe400078e00ff */
[----:B------:R-:W-:Y:S01]  /*1eb60*/  IMAD.MOV.U32 R10, RZ, RZ, R0 ;  /* 0x000000ffff0a7224 */ /* 0x000fe200078e0000 */
[----:B------:R-:W-:-:S03]  /*1eb70*/  IABS R0, R9 ;  /* 0x0000000900007213 */ /* 0x000fc60000000000 */
[----:B------:R-:W-:-:S04]  /*1eb80*/  IMAD R10, R10, R4, RZ ;  /* 0x000000040a0a7224 */ /* 0x000fc800078e02ff */
[----:B------:R-:W-:-:S04]  /*1eb90*/  IMAD.HI.U32 R10, R3, R10, R2 ;  /* 0x0000000a030a7227 */ /* 0x000fc800078e0002 */
[----:B------:R-:W-:Y:S02]  /*1eba0*/  IMAD.MOV.U32 R2, RZ, RZ, R0 ;  /* 0x000000ffff027224 */ /* 0x000fe400078e0000 */
[----:B------:R-:W-:-:S05]  /*1ebb0*/  IMAD.MOV R0, RZ, RZ, -R11 ;  /* 0x000000ffff007224 */ /* 0x000fca00078e0a0b */
[----:B------:R-:W-:Y:S01]  /*1ebc0*/  MOV R3, R0 ;  /* 0x0000000000037202 */ /* 0x000fe20000000f00 */
        /* <DEDUP_REMOVED lines=45> */
.L_x_2507:
[----:B-1----:R-:W2:Y:S01]  /*1eea0*/  LDL R0, [R1+0xac] ;  /* 0x0000ac0001007983 */ /* 0x002ea20000100800 */
[----:B------:R-:W-:-:S04]  /*1eeb0*/  IMAD.MOV.U32 R4, RZ, RZ, 0x4 ;  /* 0x00000004ff047424 */ /* 0x000fc800078e00ff */
[----:B--2---:R-:W-:-:S06]  /*1eec0*/  IMAD.WIDE R4, R0, R4, c[0x0][0x590] ;  /* 0x0001640000047625 */ /* 0x004fcc00078e0204 */
[----:B------:R-:W2:Y:S01]  /*1eed0*/  LDG.E R4, [R4.64] ;  /* 0x0000000a04047981 */ /* 0x000ea2000c1e1900 */
[----:B------:R-:W-:Y:S01]  /*1eee0*/  IABS R8, R9 ;  /* 0x0000000900087213 */ /* 0x000fe20000000000 */
[----:B--2-4-:R-:W-:-:S05]  /*1eef0*/  IMAD R10, R4, R6, RZ ;  /* 0x00000006040a7224 */ /* 0x014fca00078e02ff */
[-C--:B------:R-:W-:Y:S02]  /*1ef00*/  IABS R5, R10.reuse ;  /* 0x0000000a00057213 */ /* 0x080fe40000000000 */
[----:B------:R-:W-:Y:S02]  /*1ef10*/  IABS R11, R10 ;  /* 0x0000000a000b7213 */ /* 0x000fe40000000000 */
[----:B------:R-:W1:Y:S08]  /*1ef20*/  I2F.RP R2, R5 ;  /* 0x0000000500027306 */ /* 0x000e700000209400 */
[----:B-1----:R-:W1:Y:S02]  /*1ef30*/  MUFU.RCP R2, R2 ;  /* 0x0000000200027308 */ /* 0x002e640000001000 */
[----:B-1----:R-:W-:-:S06]  /*1ef40*/  IADD3 R2, R2, 0xffffffe, RZ ;  /* 0x0ffffffe02027810 */ /* 0x002fcc0007ffe0ff */
[----:B------:R-:W1:Y:S02]  /*1ef50*/  F2I.FTZ.U32.TRUNC.NTZ R3, R2 ;  /* 0x0000000200037305 */ /* 0x000e64000021f000 */
[----:B-1----:R-:W-:Y:S02]  /*1ef60*/  IMAD.MOV R0, RZ, RZ, -R3 ;  /* 0x000000ffff007224 */ /* 0x002fe400078e0a03 */
[----:B------:R-:W-:Y:S02]  /*1ef70*/  IMAD.MOV.U32 R2, RZ, RZ, RZ ;  /* 0x000000ffff027224 */ /* 0x000fe400078e00ff */
[----:B------:R-:W-:-:S04]  /*1ef80*/  IMAD R0, R0, R5, RZ ;  /* 0x0000000500007224 */ /* 0x000fc800078e02ff */
        /* <DEDUP_REMOVED lines=12> */
[----:B------:R-:W-:-:S04]  /*1f050*/  IMAD.MOV.U32 R2, RZ, RZ, R0 ;  /* 0x000000ffff027224 */ /* 0x000fc800078e0000 */
[----:B------:R-:W-:Y:S01]  /*1f060*/  @!P1 IMAD.MOV R2, RZ, RZ, -R2 ;  /* 0x000000ffff029224 */ /* 0x000fe200078e0a02 */
[----:B------:R-:W-:-:S05]  /*1f070*/  @!P0 LOP3.LUT R2, RZ, R10, RZ, 0x33, !PT ;  /* 0x0000000aff028212 */ /* 0x000fca00078e33ff */
[----:B------:R-:W-:Y:S02]  /*1f080*/  IMAD R11, R4, R2, RZ ;  /* 0x00000002040b7224 */ /* 0x000fe400078e02ff */
[----:B------:R-:W-:-:S03]  /*1f090*/  IMAD.MOV R2, RZ, RZ, -R2 ;  /* 0x000000ffff027224 */ /* 0x000fc600078e0a02 */
[----:B------:R-:W-:Y:S01]  /*1f0a0*/  IADD3 R0, -R11, c[0x0][0x538], RZ ;  /* 0x00014e000b007a10 */ /* 0x000fe20007ffe1ff */
[----:B------:R-:W-:Y:S02]  /*1f0b0*/  IMAD R9, R10, R2, R9 ;  /* 0x000000020a097224 */ /* 0x000fe400078e0209 */
[----:B------:R-:W-:Y:S01]  /*1f0c0*/  IMAD.MOV.U32 R2, RZ, RZ, RZ ;  /* 0x000000ffff027224 */ /* 0x000fe200078e00ff */
[----:B------:R-:W-:-:S04]  /*1f0d0*/  IMNMX R0, R4, R0, PT ;  /* 0x0000000004007217 */ /* 0x000fc80003800200 */
[-C--:B------:R-:W-:Y:S02]  /*1f0e0*/  IABS R4, R0.reuse ;  /* 0x0000000000047213 */ /* 0x080fe40000000000 */
[----:B------:R-:W-:Y:S02]  /*1f0f0*/  IABS R10, R0 ;  /* 0x00000000000a7213 */ /* 0x000fe40000000000 */
[----:B------:R-:W1:Y:S08]  /*1f100*/  I2F.RP R3, R4 ;  /* 0x0000000400037306 */ /* 0x000e700000209400 */
[----:B-1----:R-:W1:Y:S02]  /*1f110*/  MUFU.RCP R3, R3 ;  /* 0x0000000300037308 */ /* 0x002e640000001000 */
[----:B-1----:R-:W-:-:S06]  /*1f120*/  IADD3 R3, R3, 0xffffffe, RZ ;  /* 0x0ffffffe03037810 */ /* 0x002fcc0007ffe0ff */
[----:B------:R-:W1:Y:S02]  /*1f130*/  F2I.FTZ.U32.TRUNC.NTZ R3, R3 ;  /* 0x0000000300037305 */ /* 0x000e64000021f000 */
[----:B-1----:R-:W-:-:S05]  /*1f140*/  IADD3 R5, RZ, -R3, RZ ;  /* 0x80000003ff057210 */ /* 0x002fca0007ffe0ff */
[----:B------:R-:W-:Y:S01]  /*1f150*/  IMAD.MOV.U32 R8, RZ, RZ, R5 ;  /* 0x000000ffff087224 */ /* 0x000fe200078e0005 */
        /* <DEDUP_REMOVED lines=21> */
.L_x_2508:
[----:B------:R-:W-:Y:S05]  /*1f2b0*/  BSYNC B0 ;  /* 0x0000000000007941 */ /* 0x000fea0003800000 */
.L_x_2506:
[----:B------:R-:W-:-:S04]  /*1f2c0*/  LOP3.LUT R2, RZ, R2, RZ, 0x33, !PT ;  /* 0x00000002ff027212 */ /* 0x000fc800078e33ff */
[----:B-1----:R-:W-:-:S05]  /*1f2d0*/  IADD3 R0, R2, R6, RZ ;  /* 0x0000000602007210 */ /* 0x002fca0007ffe0ff */
[----:B------:R1:W-:Y:S01]  /*1f2e0*/  STL [R1+0x15c], R0 ;  /* 0x00015c0001007387 */ /* 0x0003e20000100800 */
[----:B------:R-:W-:Y:S05]  /*1f2f0*/  BRA `(.L_x_2509) ;  /* 0x0000005000007947 */ /* 0x000fea0003800000 */
.L_x_2497:
[----:B------:R-:W-:Y:S01]  /*1f300*/  MOV R0, c[0x0][0x53c] ;  /* 0x00014f0000007a02 */ /* 0x000fe20000000f00 */
[----:B------:R1:W-:Y:S04]  /*1f310*/  STL [R1+0xd4], R10 ;  /* 0x0000d40a01007387 */ /* 0x0003e80000100800 */
[----:B------:R1:W-:Y:S04]  /*1f320*/  STL [R1+0x15c], RZ ;  /* 0x00015cff01007387 */ /* 0x0003e80000100800 */
[----:B------:R1:W-:Y:S04]  /*1f330*/  STL [R1+0xa8], RZ ;  /* 0x0000a8ff01007387 */ /* 0x0003e80000100800 */
[----:B------:R1:W-:Y:S02]  /*1f340*/  STL [R1+0xac], R0 ;  /* 0x0000ac0001007387 */ /* 0x0003e40000100800 */
.L_x_2509:
[----:B------:R-:W-:Y:S05]  /*1f350*/  BSYNC B1 ;  /* 0x0000000000017941 */ /* 0x000fea0003800000 */
.L_x_2495:
[----:B-1----:R-:W3:Y:S04]  /*1f360*/  LDL R0, [R1+0xd4] ;  /* 0x0000d40001007983 */ /* 0x002ee80000100800 */
[----:B--2---:R-:W2:Y:S04]  /*1f370*/  LDL R4, [R1+0x15c] ;  /* 0x00015c0001047983 */ /* 0x004ea80000100800 */
[----:B------:R-:W4:Y:S04]  /*1f380*/  LDL R3, [R1+0xa8] ;  /* 0x0000a80001037983 */ /* 0x000f280000100800 */
[----:B------:R-:W5:Y:S01]  /*1f390*/  LDL R2, [R1+0xac] ;  /* 0x0000ac0001027983 */ /* 0x000f620000100800 */
[----:B------:R-:W-:Y:S03]  /*1f3a0*/  WARPSYNC 0xffffffff ;  /* 0xffffffff00007948 */ /* 0x000fe60003800000 */
[----:B------:R-:W-:Y:S01]  /*1f3b0*/  BAR.SYNC.DEFER_BLOCKING 0x4, 0x100 ;  /* 0x0104000000007b1d */ /* 0x000fe20000010000 */
[----:B------:R-:W-:-:S02]  /*1f3c0*/  ISETP.NE.AND P0, PT, R14, RZ, PT ;  /* 0x000000ff0e00720c */ /* 0x000fc40003f05270 */
[----:B---3--:R-:W-:Y:S01]  /*1f3d0*/  MOV R8, R0 ;  /* 0x0000000000087202 */ /* 0x008fe20000000f00 */
[----:B--2---:R-:W-:Y:S02]  /*1f3e0*/  IMAD.MOV.U32 R9, RZ, RZ, R4 ;  /* 0x000000ffff097224 */ /* 0x004fe400078e0004 */
[----:B----4-:R-:W-:Y:S01]  /*1f3f0*/  IMAD.MOV.U32 R10, RZ, RZ, R3 ;  /* 0x000000ffff0a7224 */ /* 0x010fe200078e0003 */
[----:B-----5:R-:W-:-:S07]  /*1f400*/  MOV R11, R2 ;  /* 0x00000002000b7202 */ /* 0x020fce0000000f00 */
[----:B------:R1:W-:Y:S04]  /*1f410*/  @!P0 STS.128 [0x20080], R8 ;  /* 0x02008008ff008388 */ /* 0x0003e80000000c00 */
[----:B------:R-:W-:Y:S06]  /*1f420*/  BAR.ARV 0x5, 0x100 ;  /* 0x0144000000007b1d */ /* 0x000fec0000002000 */
.L_x_2490:
[----:B-1----:R-:W3:Y:S02]  /*1f430*/  LDL R0, [R1+0xac] ;  /* 0x0000ac0001007983 */ /* 0x002ee40000100800 */
[----:B---3--:R-:W-:-:S13]  /*1f440*/  ISETP.GE.AND P0, PT, R0, c[0x0][0x53c], PT ;  /* 0x00014f0000007a0c */ /* 0x008fda0003f06270 */
[----:B--2---:R-:W-:Y:S01]  /*1f450*/  @P0 CALL.REL.NOINC `(.L_x_2510) ;  /* 0x0000001000000944 */ /* 0x004fe20003c00000 */
[----:B------:R-:W-:Y:S05]  /*1f460*/  BRA `(.L_x_2511) ;  /* 0xfffe2da000007947 */ /* 0x000fea000383ffff */
.L_x_2510:
[----:B------:R-:W-:Y:S05]  /*1f470*/  EXIT ;  /* 0x000000000000794d */ /* 0x000fea0003800000 */
.L_x_2266:
[----:B------:R-:W-:Y:S01]  /*1f480*/  IMAD.MOV.U32 R0, RZ, RZ, R5 ;  /* 0x000000ffff007224 */ /* 0x000fe200078e0005 */
[----:B------:R-:W-:Y:S02]  /*1f490*/  MOV R3, 0x1 ;  /* 0x0000000100037802 */ /* 0x000fe40000000f00 */
[----:B------:R-:W-:Y:S02]  /*1f4a0*/  MOV R2, 0x1f4c0 ;  /* 0x0001f4c000027802 */ /* 0x000fe40000000f00 */
[----:B------:R-:W-:Y:S05]  /*1f4b0*/  CALL.REL.NOINC `($__internal_41_$__cuda_sm70_shflsync_up_p) ;  /* 0x0000d8c000007944 */ /* 0x000fea0003c00000 */
[----:B------:R-:W-:Y:S01]  /*1f4c0*/  MOV R0, R4 ;  /* 0x0000000400007202 */ /* 0x000fe20000000f00 */
[----:B------:R-:W-:Y:S05]  /*1f4d0*/  BRA `(.L_x_2512) ;  /* 0xfffe100000007947 */ /* 0x000fea000383ffff */
.L_x_2267:
[----:B------:R-:W-:Y:S01]  /*1f4e0*/  IMAD.MOV.U32 R0, RZ, RZ, R5 ;  /* 0x000000ffff007224 */ /* 0x000fe200078e0005 */
[----:B------:R-:W-:Y:S02]  /*1f4f0*/  MOV R3, 0x2 ;  /* 0x0000000200037802 */ /* 0x000fe40000000f00 */
[----:B------:R-:W-:Y:S02]  /*1f500*/  MOV R2, 0x1f520 ;  /* 0x0001f52000027802 */ /* 0x000fe40000000f00 */
[----:B------:R-:W-:Y:S05]  /*1f510*/  CALL.REL.NOINC `($__internal_41_$__cuda_sm70_shflsync_up_p) ;  /* 0x0000d86000007944 */ /* 0x000fea0003c00000 */
[----:B------:R-:W-:Y:S01]  /*1f520*/  SEL R4, R4, RZ, P4 ;  /* 0x000000ff04047207 */ /* 0x000fe20002000000 */
[----:B------:R-:W-:Y:S01]  /*1f530*/  IMAD.MOV.U32 R3, RZ, RZ, 0x4 ;  /* 0x00000004ff037424 */ /* 0x000fe200078e00ff */
[----:B------:R-:W-:-:S03]  /*1f540*/  MOV R2, 0x1f570 ;  /* 0x0001f57000027802 */ /* 0x000fc60000000f00 */
[----:B------:R-:W-:Y:S02]  /*1f550*/  IMAD.IADD R0, R5, 0x1, R4 ;  /* 0x0000000105007824 */ /* 0x000fe400078e0204 */
        /* <DEDUP_REMOVED lines=13> */
[----:B------:R-:W-:Y:S02]  /*1f630*/  MOV R236, 0x1f ;  /* 0x0000001f00ec7802 */ /* 0x000fe40000000f00 */
[----:B------:R-:W-:Y:S01]  /*1f640*/  MOV R3, 0x1f680 ;  /* 0x0001f68000037802 */ /* 0x000fe20000000f00 */
[----:B------:R-:W-:-:S04]  /*1f650*/  IMAD.IADD R4, R0, 0x1, R4 ;  /* 0x0000000100047824 */ /* 0x000fc800078e0204 */
[----:B------:R-:W-:Y:S02]  /*1f660*/  IMAD.MOV.U32 R235, RZ, RZ, R4 ;  /* 0x000000ffffeb7224 */ /* 0x000fe400078e0004 */
[----:B------:R-:W-:Y:S05]  /*1f670*/  CALL.REL.NOINC `($__internal_40_$__cuda_sm70_shflsync_idx_p) ;  /* 0x0000d6a000007944 */ /* 0x000fea0003c00000 */
[----:B------:R-:W-:Y:S01]  /*1f680*/  MOV R0, R237 ;  /* 0x000000ed00007202 */ /* 0x000fe20000000f00 */
[----:B------:R-:W-:Y:S05]  /*1f690*/  BRA `(.L_x_2513) ;  /* 0xfffe0f4000007947 */ /* 0x000fea000383ffff */
.L_x_2269:
[----:B------:R-:W-:Y:S02]  /*1f6a0*/  SEL R0, RZ, 0x1, P0 ;  /* 0x00000001ff007807 */ /* 0x000fe40000000000 */
[----:B------:R-:W-:Y:S02]  /*1f6b0*/  MOV R2, 0x1f6d0 ;  /* 0x0001f6d000027802 */ /* 0x000fe40000000f00 */
[----:B------:R-:W-:Y:S05]  /*1f6c0*/  CALL.REL.NOINC `($__internal_42_$__cuda_sm70_votesync_ballot) ;  /* 0x0000d71000007944 */ /* 0x000fea0003c00000 */
[----:B------:R-:W-:Y:S01]  /*1f6d0*/  MOV R7, R0 ;  /* 0x0000000000077202 */ /* 0x000fe20000000f00 */
[----:B------:R-:W-:Y:S05]  /*1f6e0*/  BRA `(.L_x_2514) ;  /* 0xfffe0f8000007947 */ /* 0x000fea000383ffff */
.L_x_2270:
[----:B------:R-:W-:Y:S01]  /*1f6f0*/  IMAD.MOV.U32 R235, RZ, RZ, R9 ;  /* 0x000000ffffeb7224 */ /* 0x000fe200078e0009 */
[----:B-1----:R-:W-:Y:S01]  /*1f700*/  MOV R2, R0 ;  /* 0x0000000000027202 */ /* 0x002fe20000000f00 */
[----:B------:R-:W-:Y:S01]  /*1f710*/  IMAD.MOV.U32 R236, RZ, RZ, 0x1f ;  /* 0x0000001fffec7424 */ /* 0x000fe200078e00ff */
[----:B------:R-:W-:Y:S02]  /*1f720*/  MOV R3, 0x1f740 ;  /* 0x0001f74000037802 */ /* 0x000fe40000000f00 */
[----:B------:R-:W-:Y:S05]  /*1f730*/  CALL.REL.NOINC `($__internal_40_$__cuda_sm70_shflsync_idx_p) ;  /* 0x0000d5e000007944 */ /* 0x000fea0003c00000 */
[----:B------:R-:W-:Y:S01]  /*1f740*/  IMAD.MOV.U32 R12, RZ, RZ, R237 ;  /* 0x000000ffff0c7224 */ /* 0x000fe200078e00ed */
[----:B------:R-:W-:Y:S01]  /*1f750*/  MOV R235, R8 ;  /* 0x0000000800eb7202 */ /* 0x000fe20000000f00 */
[----:B------:R-:W-:Y:S01]  /*1f760*/  IMAD.MOV.U32 R5, RZ, RZ, RZ ;  /* 0x000000ffff057224 */ /* 0x000fe200078e00ff */
[----:B------:R-:W-:Y:S01]  /*1f770*/  MOV R2, R0 ;  /* 0x0000000000027202 */ /* 0x000fe20000000f00 */
[----:B------:R-:W-:Y:S01]  /*1f780*/  IMAD.MOV.U32 R236, RZ, RZ, 0x1f ;  /* 0x0000001fffec7424 */ /* 0x000fe200078e00ff */
[----:B------:R-:W-:-:S02]  /*1f790*/  MOV R3, 0x1f7b0 ;  /* 0x0001f7b000037802 */ /* 0x000fc40000000f00 */
[----:B------:R-:W-:Y:S05]  /*1f7a0*/  CALL.REL.NOINC `($__internal_40_$__cuda_sm70_shflsync_idx_p) ;  /* 0x0000d57000007944 */ /* 0x000fea0003c00000 */
[----:B------:R-:W-:Y:S01]  /*1f7b0*/  MOV R9, R237 ;  /* 0x000000ed00097202 */ /* 0x000fe20000000f00 */
[----:B------:R-:W-:Y:S05]  /*1f7c0*/  BRA `(.L_x_2515) ;  /* 0xfffe0f1000007947 */ /* 0x000fea000383ffff */
.L_x_2273:
[----:B------:R-:W-:Y:S01]  /*1f7d0*/  IMAD.MOV.U32 R235, RZ, RZ, R4 ;  /* 0x000000ffffeb7224 */ /* 0x000fe200078e0004 */
[----:B-1----:R-:W-:Y:S01]  /*1f7e0*/  MOV R2, R0 ;  /* 0x0000000000027202 */ /* 0x002fe20000000f00 */
[----:B------:R-:W-:Y:S01]  /*1f7f0*/  IMAD.MOV.U32 R236, RZ, RZ, 0x1f ;  /* 0x0000001fffec7424 */ /* 0x000fe200078e00ff */
[----:B------:R-:W-:-:S02]  /*1f800*/  MOV R3, 0x1f820 ;  /* 0x0001f82000037802 */ /* 0x000fc40000000f00 */
[----:B---34-:R-:W-:Y:S05]  /*1f810*/  CALL.REL.NOINC `($__internal_40_$__cuda_sm70_shflsync_idx_p) ;  /* 0x0000d50000007944 */ /* 0x018fea0003c00000 */
[----:B------:R-:W-:Y:S01]  /*1f820*/  MOV R5, R237 ;  /* 0x000000ed00057202 */ /* 0x000fe20000000f00 */
[----:B------:R-:W-:Y:S05]  /*1f830*/  BRA `(.L_x_2272) ;  /* 0xfffe0f0000007947 */ /* 0x000fea000383ffff */
.L_x_2344:
[----:B-1----:R-:W-:Y:S01]  /*1f840*/  IMAD.MOV.U32 R235, RZ, RZ, R13 ;  /* 0x000000ffffeb7224 */ /* 0x002fe200078e000d */
[----:B------:R-:W-:Y:S01]  /*1f850*/  MOV R2, RZ ;  /* 0x000000ff00027202 */ /* 0x000fe20000000f00 */
[----:B------:R-:W-:Y:S01]  /*1f860*/  IMAD.MOV.U32 R236, RZ, RZ, 0x181f ;  /* 0x0000181fffec7424 */ /* 0x000fe200078e00ff */
[----:B------:R-:W-:-:S02]  /*1f870*/  MOV R3, 0x1f890 ;  /* 0x0001f89000037802 */ /* 0x000fc40000000f00 */
[----:B-----5:R-:W-:Y:S05]  /*1f880*/  CALL.REL.NOINC `($__internal_40_$__cuda_sm70_shflsync_idx_p) ;  /* 0x0000d49000007944 */ /* 0x020fea0003c00000 */
[----:B------:R-:W-:Y:S01]  /*1f890*/  MOV R4, R237 ;  /* 0x000000ed00047202 */ /* 0x000fe20000000f00 */
[----:B------:R-:W-:Y:S05]  /*1f8a0*/  BRA `(.L_x_2516) ;  /* 0xfffeafc000007947 */ /* 0x000fea000383ffff */
.L_x_2345:
[----:B------:R-:W-:Y:S01]  /*1f8b0*/  IMAD.MOV.U32 R235, RZ, RZ, R17 ;  /* 0x000000ffffeb7224 */ /* 0x000fe200078e0011 */
[----:B------:R-:W-:Y:S01]  /*1f8c0*/  MOV R2, RZ ;  /* 0x000000ff00027202 */ /* 0x000fe20000000f00 */
[----:B------:R-:W-:Y:S01]  /*1f8d0*/  IMAD.MOV.U32 R236, RZ, RZ, 0x181f ;  /* 0x0000181fffec7424 */ /* 0x000fe200078e00ff */
[----:B------:R-:W-:-:S02]  /*1f8e0*/  MOV R3, 0x1f900 ;  /* 0x0001f90000037802 */ /* 0x000fc40000000f00 */
[----:B-12--5:R-:W-:Y:S05]  /*1f8f0*/  CALL.REL.NOINC `($__internal_40_$__cuda_sm70_shflsync_idx_p) ;  /* 0x0000d42000007944 */ /* 0x026fea0003c00000 */
[----:B------:R-:W-:Y:S01]  /*1f900*/  MOV R0, R237 ;  /* 0x000000ed00007202 */ /* 0x000fe20000000f00 */
[----:B------:R-:W-:Y:S05]  /*1f910*/  BRA `(.L_x_2517) ;  /* 0xfffeaf7000007947 */ /* 0x000fea000383ffff */
.L_x_2348:
[----:B------:R-:W-:Y:S01]  /*1f920*/  IMAD.MOV.U32 R235, RZ, RZ, R13 ;  /* 0x000000ffffeb7224 */ /* 0x000fe200078e000d */
[----:B--2---:R-:W-:Y:S01]  /*1f930*/  MOV R2, 0x1 ;  /* 0x0000000100027802 */ /* 0x004fe20000000f00 */
[----:B------:R-:W-:Y:S01]  /*1f940*/  IMAD.MOV.U32 R236, RZ, RZ, 0x181f ;  /* 0x0000181fffec7424 */ /* 0x000fe200078e00ff */
[----:B------:R-:W-:-:S02]  /*1f950*/  MOV R3, 0x1f970 ;  /* 0x0001f97000037802 */ /* 0x000fc40000000f00 */
[----:B-1-345:R-:W-:Y:S05]  /*1f960*/  CALL.REL.NOINC `($__internal_40_$__cuda_sm70_shflsync_idx_p) ;  /* 0x0000d3b000007944 */ /* 0x03afea0003c00000 */
[----:B------:R-:W-:Y:S01]  /*1f970*/  IMAD.MOV.U32 R4, RZ, RZ, R237 ;  /* 0x000000ffff047224 */ /* 0x000fe200078e00ed */
[----:B------:R-:W-:Y:S01]  /*1f980*/  MOV R2, 0x1 ;  /* 0x0000000100027802 */ /* 0x000fe20000000f00 */
[----:B------:R-:W-:Y:S01]  /*1f990*/  IMAD.MOV.U32 R235, RZ, RZ, R17 ;  /* 0x000000ffffeb7224 */ /* 0x000fe200078e0011 */
[----:B------:R-:W-:-:S02]  /*1f9a0*/  MOV R236, 0x181f ;  /* 0x0000181f00ec7802 */ /* 0x000fc40000000f00 */
[----:B------:R-:W-:Y:S02]  /*1f9b0*/  MOV R3, 0x1f9d0 ;  /* 0x0001f9d000037802 */ /* 0x000fe40000000f00 */
[----:B------:R-:W-:Y:S05]  /*1f9c0*/  CALL.REL.NOINC `($__internal_40_$__cuda_sm70_shflsync_idx_p) ;  /* 0x0000d35000007944 */ /* 0x000fea0003c00000 */
[----:B------:R-:W-:Y:S01]  /*1f9d0*/  MOV R0, R237 ;  /* 0x000000ed00007202 */ /* 0x000fe20000000f00 */
[----:B------:R-:W-:Y:S05]  /*1f9e0*/  BRA `(.L_x_2518) ;  /* 0xfffeb02000007947 */ /* 0x000fea000383ffff */
.L_x_2351:
[----:B------:R-:W-:Y:S01]  /*1f9f0*/  IMAD.MOV.U32 R235, RZ, RZ, R13 ;  /* 0x000000ffffeb7224 */ /* 0x000fe200078e000d */
[----:B-1----:R-:W-:Y:S01]  /*1fa00*/  MOV R2, 0x2 ;  /* 0x0000000200027802 */ /* 0x002fe20000000f00 */
[----:B------:R-:W-:Y:S01]  /*1fa10*/  IMAD.MOV.U32 R236, RZ, RZ, 0x181f ;  /* 0x0000181fffec7424 */ /* 0x000fe200078e00ff */
[----:B------:R-:W-:Y:S02]  /*1fa20*/  MOV R3, 0x1fa40 ;  /* 0x0001fa4000037802 */ /* 0x000fe40000000f00 */
[----:B--2345:R-:W-:Y:S05]  /*1fa30*/  CALL.REL.NOINC `($__internal_40_$__cuda_sm70_shflsync_idx_p) ;  /* 0x0000d2e000007944 */ /* 0x03cfea0003c00000 */
[----:B------:R-:W-:Y:S01]  /*1fa40*/  MOV R4, R237 ;  /* 0x000000ed00047202 */ /* 0x000fe20000000f00 */
[----:B------:R-:W-:Y:S05]  /*1fa50*/  BRA `(.L_x_2519) ;  /* 0xfffeb12000007947 */ /* 0x000fea000383ffff */
.L_x_2352:
[----:B------:R-:W-:Y:S01]  /*1fa60*/  IMAD.MOV.U32 R235, RZ, RZ, R17 ;  /* 0x000000ffffeb7224 */ /* 0x000fe200078e0011 */
[----:B------:R-:W-:Y:S01]  /*1fa70*/  MOV R2, 0x2 ;  /* 0x0000000200027802 */ /* 0x000fe20000000f00 */
[----:B------:R-:W-:Y:S01]  /*1fa80*/  IMAD.MOV.U32 R236, RZ, RZ, 0x181f ;  /* 0x0000181fffec7424 */ /* 0x000fe200078e00ff */
[----:B------:R-:W-:Y:S02]  /*1fa90*/  MOV R3, 0x1fab0 ;  /* 0x0001fab000037802 */ /* 0x000fe40000000f00 */
[----:B-12345:R-:W-:Y:S05]  /*1faa0*/  CALL.REL.NOINC `($__internal_40_$__cuda_sm70_shflsync_idx_p) ;  /* 0x0000d27000007944 */ /* 0x03efea0003c00000 */
[----:B------:R-:W-:Y:S01]  /*1fab0*/  MOV R0, R237 ;  /* 0x000000ed00007202 */ /* 0x000fe20000000f00 */
[----:B------:R-:W-:Y:S05]  /*1fac0*/  BRA `(.L_x_2520) ;  /* 0xfffeb0d000007947 */ /* 0x000fea000383ffff */
.L_x_2355:
[----:B------:R-:W-:Y:S01]  /*1fad0*/  IMAD.MOV.U32 R235, RZ, RZ, R13 ;  /* 0x000000ffffeb7224 */ /* 0x000fe200078e000d */
[----:B-1----:R-:W-:Y:S01]  /*1fae0*/  MOV R2, 0x3 ;  /* 0x0000000300027802 */ /* 0x002fe20000000f00 */
[----:B------:R-:W-:Y:S01]  /*1faf0*/  IMAD.MOV.U32 R236, RZ, RZ, 0x181f ;  /* 0x0000181fffec7424 */ /* 0x000fe200078e00ff */
[----:B------:R-:W-:-:S02]  /*1fb00*/  MOV R3, 0x1fb20 ;  /* 0x0001fb2000037802 */ /* 0x000fc40000000f00 */
[----:B--2345:R-:W-:Y:S05]  /*1fb10*/  CALL.REL.NOINC `($__internal_40_$__cuda_sm70_shflsync_idx_p) ;  /* 0x0000d20000007944 */ /* 0x03cfea0003c00000 */
        /* <DEDUP_REMOVED lines=8> */
.L_x_2357:
[----:B------:R-:W-:Y:S01]  /*1fba0*/  IMAD.MOV.U32 R235, RZ, RZ, R4 ;  /* 0x000000ffffeb7224 */ /* 0x000fe200078e0004 */
[----:B------:R-:W-:Y:S01]  /*1fbb0*/  MOV R2, RZ ;  /* 0x000000ff00027202 */ /* 0x000fe20000000f00 */
[----:B------:R-:W-:Y:S01]  /*1fbc0*/  IMAD.MOV.U32 R236, RZ, RZ, 0x181f ;  /* 0x0000181fffec7424 */ /* 0x000fe200078e00ff */
[----:B------:R-:W-:Y:S02]  /*1fbd0*/  MOV R3, 0x1fbf0 ;  /* 0x0001fbf000037802 */ /* 0x000fe40000000f00 */
[----:B-1234-:R-:W-:Y:S05]  /*1fbe0*/  CALL.REL.NOINC `($__internal_40_$__cuda_sm70_shflsync_idx_p) ;  /* 0x0000d13000007944 */ /* 0x01efea0003c00000 */
[----:B------:R-:W-:Y:S01]  /*1fbf0*/  MOV R3, R237 ;  /* 0x000000ed00037202 */ /* 0x000fe20000000f00 */
[----:B------:R-:W-:Y:S05]  /*1fc00*/  BRA `(.L_x_2522) ;  /* 0xfffebd6000007947 */ /* 0x000fea000383ffff */
.L_x_2360:
[----:B------:R-:W-:Y:S01]  /*1fc10*/  IMAD.MOV.U32 R235, RZ, RZ, R4 ;  /* 0x000000ffffeb7224 */ /* 0x000fe200078e0004 */
[----:B------:R-:W-:Y:S01]  /*1fc20*/  MOV R2, 0x1 ;  /* 0x0000000100027802 */ /* 0x000fe20000000f00 */
[----:B------:R-:W-:Y:S01]  /*1fc30*/  IMAD.MOV.U32 R236, RZ, RZ, 0x181f ;  /* 0x0000181fffec7424 */ /* 0x000fe200078e00ff */
[----:B------:R-:W-:Y:S02]  /*1fc40*/  MOV R3, 0x1fc60 ;  /* 0x0001fc6000037802 */ /* 0x000fe40000000f00 */
[----:B-1-3--:R-:W-:Y:S05]  /*1fc50*/  CALL.REL.NOINC `($__internal_40_$__cuda_sm70_shflsync_idx_p) ;  /* 0x0000d0c000007944 */ /* 0x00afea0003c00000 */
        /* <DEDUP_REMOVED lines=8> */
.L_x_2363:
[----:B------:R-:W-:Y:S01]  /*1fce0*/  IMAD.MOV.U32 R235, RZ, RZ, R6 ;  /* 0x000000ffffeb7224 */ /* 0x000fe200078e0006 */
[----:B------:R-:W-:Y:S01]  /*1fcf0*/  MOV R2, RZ ;  /* 0x000000ff00027202 */ /* 0x000fe20000000f00 */
[----:B------:R-:W-:Y:S01]  /*1fd00*/  IMAD.MOV.U32 R236, RZ, RZ, 0x181f ;  /* 0x0000181fffec7424 */ /* 0x000fe200078e00ff */
[----:B------:R-:W-:Y:S02]  /*1fd10*/  MOV R3, 0x1fd30 ;  /* 0x0001fd3000037802 */ /* 0x000fe40000000f00 */
[----:B------:R-:W-:Y:S05]  /*1fd20*/  CALL.REL.NOINC `($__internal_40_$__cuda_sm70_shflsync_idx_p) ;  /* 0x0000cff000007944 */ /* 0x000fea0003c00000 */
[----:B------:R-:W-:Y:S01]  /*1fd30*/  MOV R4, R237 ;  /* 0x000000ed00047202 */ /* 0x000fe20000000f00 */
[----:B------:R-:W-:Y:S05]  /*1fd40*/  BRA `(.L_x_2524) ;  /* 0xfffeccc000007947 */ /* 0x000fea000383ffff */
.L_x_2364:
[----:B------:R-:W-:Y:S01]  /*1fd50*/  IMAD.MOV.U32 R235, RZ, RZ, R13 ;  /* 0x000000ffffeb7224 */ /* 0x000fe200078e000d */
[----:B------:R-:W-:Y:S01]  /*1fd60*/  MOV R2, RZ ;  /* 0x000000ff00027202 */ /* 0x000fe20000000f00 */
[----:B------:R-:W-:Y:S01]  /*1fd70*/  IMAD.MOV.U32 R236, RZ, RZ, 0x181f ;  /* 0x0000181fffec7424 */ /* 0x000fe200078e00ff */
[----:B------:R-:W-:Y:S02]  /*1fd80*/  MOV R3, 0x1fda0 ;  /* 0x0001fda000037802 */ /* 0x000fe40000000f00 */
[----:B-12---:R-:W-:Y:S05]  /*1fd90*/  CALL.REL.NOINC `($__internal_40_$__cuda_sm70_shflsync_idx_p) ;  /* 0x0000cf8000007944 */ /* 0x006fea0003c00000 */
[----:B------:R-:W-:Y:S01]  /*1fda0*/  MOV R0, R237 ;  /* 0x000000ed00007202 */ /* 0x000fe20000000f00 */
[----:B------:R-:W-:Y:S05]  /*1fdb0*/  BRA `(.L_x_2525) ;  /* 0xfffecc7000007947 */ /* 0x000fea000383ffff */
.L_x_2367:
[----:B------:R-:W-:Y:S01]  /*1fdc0*/  IMAD.MOV.U32 R235, RZ, RZ, R6 ;  /* 0x000000ffffeb7224 */ /* 0x000fe200078e0006 */
[----:B--2---:R-:W-:Y:S01]  /*1fdd0*/  MOV R2, 0x1 ;  /* 0x0000000100027802 */ /* 0x004fe20000000f00 */
[----:B------:R-:W-:Y:S01]  /*1fde0*/  IMAD.MOV.U32 R236, RZ, RZ, 0x181f ;  /* 0x0000181fffec7424 */ /* 0x000fe200078e00ff */
[----:B------:R-:W-:-:S02]  /*1fdf0*/  MOV R3, 0x1fe10 ;  /* 0x0001fe1000037802 */ /* 0x000fc40000000f00 */
[----:B-1-34-:R-:W-:Y:S05]  /*1fe00*/  CALL.REL.NOINC `($__internal_40_$__cuda_sm70_shflsync_idx_p) ;  /* 0x0000cf1000007944 */ /* 0x01afea0003c00000 */
        /* <DEDUP_REMOVED lines=8> */
.L_x_2368:
[----:B------:R-:W-:Y:S01]  /*1fe90*/  IMAD.MOV.U32 R235, RZ, RZ, R4 ;  /* 0x000000ffffeb7224 */ /* 0x000fe200078e0004 */
[----:B------:R-:W-:Y:S01]  /*1fea0*/  MOV R2, RZ ;  /* 0x000000ff00027202 */ /* 0x000fe20000000f00 */
[----:B------:R-:W-:Y:S01]  /*1feb0*/  IMAD.MOV.U32 R236, RZ, RZ, 0x1c1f ;  /* 0x00001c1fffec7424 */ /* 0x000fe200078e00ff */
[----:B------:R-:W-:Y:S02]  /*1fec0*/  MOV R3, 0x1fee0 ;  /* 0x0001fee000037802 */ /* 0x000fe40000000f00 */
[----:B------:R-:W-:Y:S05]  /*1fed0*/  CALL.REL.NOINC `($__internal_40_$__cuda_sm70_shflsync_idx_p) ;  /* 0x0000ce4000007944 */ /* 0x000fea0003c00000 */
[----:B------:R-:W-:Y:S01]  /*1fee0*/  MOV R3, R237 ;  /* 0x000000ed00037202 */ /* 0x000fe20000000f00 */
[----:B------:R-:W-:Y:S05]  /*1fef0*/  BRA `(.L_x_2527) ;  /* 0xfffed17000007947 */ /* 0x000fea000383ffff */
.L_x_2373:
[----:B------:R-:W-:Y:S01]  /*1ff00*/  IMAD.MOV.U32 R235, RZ, RZ, R4 ;  /* 0x000000ffffeb7224 */ /* 0x000fe200078e0004 */
[----:B------:R-:W-:Y:S01]  /*1ff10*/  MOV R2, 0x1 ;  /* 0x0000000100027802 */ /* 0x000fe20000000f00 */
[----:B------:R-:W-:Y:S01]  /*1ff20*/  IMAD.MOV.U32 R236, RZ, RZ, 0x1c1f ;  /* 0x00001c1fffec7424 */ /* 0x000fe200078e00ff */
[----:B------:R-:W-:Y:S02]  /*1ff30*/  MOV R3, 0x1ff50 ;  /* 0x0001ff5000037802 */ /* 0x000fe40000000f00 */
[----:B-1----:R-:W-:Y:S05]  /*1ff40*/  CALL.REL.NOINC `($__internal_40_$__cuda_sm70_shflsync_idx_p) ;  /* 0x0000cdd000007944 */ /* 0x002fea0003c00000 */
[----:B------:R-:W-:Y:S01]  /*1ff50*/  MOV R3, R237 ;  /* 0x000000ed00037202 */ /* 0x000fe20000000f00 */
[----:B------:R-:W-:Y:S05]  /*1ff60*/  BRA `(.L_x_2528) ;  /* 0xfffed68000007947 */ /* 0x000fea000383ffff */
.L_x_2378:
[----:B------:R-:W-:Y:S01]  /*1ff70*/  IMAD.MOV.U32 R0, RZ, RZ, R13 ;  /* 0x000000ffff007224 */ /* 0x000fe200078e000d */
[----:B------:R-:W-:-:S02]  /*1ff80*/  MOV R3, 0x2 ;  /* 0x0000000200037802 */ /* 0x000fc40000000f00 */
[----:B------:R-:W-:Y:S02]  /*1ff90*/  MOV R2, 0x1ffb0 ;  /* 0x0001ffb000027802 */ /* 0x000fe40000000f00 */
[----:B------:R-:W-:Y:S05]  /*1ffa0*/  CALL.REL.NOINC `($__internal_39_$__cuda_sm70_shflsync_bfly_p) ;  /* 0x0000cd1000007944 */ /* 0x000fea0003c00000 */
[----:B------:R-:W-:Y:S05]  /*1ffb0*/  BRA `(.L_x_2529) ;  /* 0xfffedbe000007947 */ /* 0x000fea000383ffff */
.L_x_2379:
[----:B------:R-:W-:Y:S01]  /*1ffc0*/  IMAD.MOV.U32 R0, RZ, RZ, R13 ;  /* 0x000000ffff007224 */ /* 0x000fe200078e000d */
[----:B------:R-:W-:Y:S02]  /*1ffd0*/  MOV R3, 0x1 ;  /* 0x0000000100037802 */ /* 0x000fe40000000f00 */
[----:B------:R-:W-:Y:S02]  /*1ffe0*/  MOV R2, 0x20000 ;  /* 0x0002000000027802 */ /* 0x000fe40000000f00 */
[----:B------:R-:W-:Y:S05]  /*1fff0*/  CALL.REL.NOINC `($__internal_39_$__cuda_sm70_shflsync_bfly_p) ;  /* 0x0000ccc000007944 */ /* 0x000fea0003c00000 */
[----:B------:R-:W-:Y:S01]  /*20000*/  FMNMX.FTZ R13, R13, R172, !PT ;  /* 0x000000ac0d0d7209 */ /* 0x000fe20007810000 */
[----:B------:R-:W-:Y:S01]  /*20010*/  IMAD.MOV.U32 R0, RZ, RZ, R6 ;  /* 0x000000ffff007224 */ /* 0x000fe200078e0006 */
[----:B------:R-:W-:Y:S01]  /*20020*/  MOV R2, 0x20050 ;  /* 0x0002005000027802 */ /* 0x000fe20000000f00 */
[----:B------:R-:W-:Y:S02]  /*20030*/  IMAD.MOV.U32 R3, RZ, RZ, 0x2 ;  /* 0x00000002ff037424 */ /* 0x000fe400078e00ff */
[----:B------:R-:W-:Y:S05]  /*20040*/  CALL.REL.NOINC `($__internal_39_$__cuda_sm70_shflsync_bfly_p) ;  /* 0x0000cc7000007944 */ /* 0x000fea0003c00000 */
[----:B------:R-:W-:Y:S01]  /*20050*/  FMNMX.FTZ R6, R6, R172, !PT ;  /* 0x000000ac06067209 */ /* 0x000fe20007810000 */
[----:B------:R-:W-:Y:S01]  /*20060*/  IMAD.MOV.U32 R3, RZ, RZ, 0x1 ;  /* 0x00000001ff037424 */ /* 0x000fe200078e00ff */
[----:B------:R-:W-:-:S03]  /*20070*/  MOV R2, 0x200a0 ;  /* 0x000200a000027802 */ /* 0x000fc60000000f00 */
[----:B------:R-:W-:Y:S02]  /*20080*/  IMAD.MOV.U32 R0, RZ, RZ, R6 ;  /* 0x000000ffff007224 */ /* 0x000fe400078e0006 */
[----:B------:R-:W-:Y:S05]  /*20090*/  CALL.REL.NOINC `($__internal_39_$__cuda_sm70_shflsync_bfly_p) ;  /* 0x0000cc2000007944 */ /* 0x000fea0003c00000 */
[----:B------:R-:W-:Y:S05]  /*200a0*/  BRA `(.L_x_2530) ;  /* 0xfffedb6000007947 */ /* 0x000fea000383ffff */
.L_x_2387:
[----:B------:R-:W-:Y:S01]  /*200b0*/  MOV R2, RZ ;  /* 0x000000ff00027202 */ /* 0x000fe20000000f00 */
[----:B------:R-:W-:Y:S01]  /*200c0*/  IMAD.MOV.U32 R235, RZ, RZ, R8 ;  /* 0x000000ffffeb7224 */ /* 0x000fe200078e0008 */
[----:B------:R-:W-:Y:S01]  /*200d0*/  MOV R3, 0x20100 ;  /* 0x0002010000037802 */ /* 0x000fe20000000f00 */
[----:B------:R-:W-:Y:S02]  /*200e0*/  IMAD.MOV.U32 R236, RZ, RZ, 0x181f ;  /* 0x0000181fffec7424 */ /* 0x000fe400078e00ff */
[----:B-1234-:R-:W-:Y:S05]  /*200f0*/  CALL.REL.NOINC `($__internal_40_$__cuda_sm70_shflsync_idx_p) ;  /* 0x0000cc2000007944 */ /* 0x01efea0003c00000 */
[----:B------:R-:W-:Y:S01]  /*20100*/  MOV R4, R237 ;  /* 0x000000ed00047202 */ /* 0x000fe20000000f00 */
[----:B------:R-:W-:-:S05]  /*20110*/  BRA `(.L_x_2531) ;  /* 0xfffef06000007947 */ /* 0x000fca000383ffff */
.L_x_2388:
[----:B------:R-:W-:Y:S01]  /*20120*/  MOV R2, RZ ;  /* 0x000000ff00027202 */ /* 0x000fe20000000f00 */
[----:B------:R-:W-:Y:S01]  /*20130*/  IMAD.MOV.U32 R235, RZ, RZ, R9 ;  /* 0x000000ffffeb7224 */ /* 0x000fe200078e0009 */
[----:B------:R-:W-:Y:S01]  /*20140*/  MOV R3, 0x20170 ;  /* 0x0002017000037802 */ /* 0x000fe20000000f00 */
[----:B------:R-:W-:Y:S02]  /*20150*/  IMAD.MOV.U32 R236, RZ, RZ, 0x181f ;  /* 0x0000181fffec7424 */ /* 0x000fe400078e00ff */
[----:B-1234-:R-:W-:Y:S05]  /*20160*/  CALL.REL.NOINC `($__internal_40_$__cuda_sm70_shflsync_idx_p) ;  /* 0x0000cbb000007944 */ /* 0x01efea0003c00000 */
[----:B------:R-:W-:Y:S01]  /*20170*/  MOV R0, R237 ;  /* 0x000000ed00007202 */ /* 0x000fe20000000f00 */
[----:B------:R-:W-:-:S05]  /*20180*/  BRA `(.L_x_2532) ;  /* 0xfffef01000007947 */ /* 0x000fca000383ffff */
.L_x_2389:
[----:B---3--:R-:W-:Y:S01]  /*20190*/  MOV R2, 0x1 ;  /* 0x0000000100027802 */ /* 0x008fe20000000f00 */
[----:B------:R-:W-:Y:S01]  /*201a0*/  IMAD.MOV.U32 R235, RZ, RZ, R8 ;  /* 0x000000ffffeb7224 */ /* 0x000fe200078e0008 */
[----:B------:R-:W-:Y:S01]  /*201b0*/  MOV R3, 0x201e0 ;  /* 0x000201e000037802 */ /* 0x000fe20000000f00 */
[----:B------:R-:W-:Y:S02]  /*201c0*/  IMAD.MOV.U32 R236, RZ, RZ, 0x181f ;  /* 0x0000181fffec7424 */ /* 0x000fe400078e00ff */
[----:B-12-4-:R-:W-:Y:S05]  /*201d0*/  CALL.REL.NOINC `($__internal_40_$__cuda_sm70_shflsync_idx_p) ;  /* 0x0000cb4000007944 */ /* 0x016fea0003c00000 */
[----:B------:R-:W-:Y:S01]  /*201e0*/  MOV R2, 0x1 ;  /* 0x0000000100027802 */ /* 0x000fe20000000f00 */
[----:B------:R-:W-:Y:S01]  /*201f0*/  IMAD.MOV.U32 R4, RZ, RZ, R237 ;  /* 0x000000ffff047224 */ /* 0x000fe200078e00ed */
[----:B------:R-:W-:Y:S01]  /*20200*/  MOV R236, 0x181f ;  /* 0x0000181f00ec7802 */ /* 0x000fe20000000f00 */
[----:B------:R-:W-:Y:S01]  /*20210*/  IMAD.MOV.U32 R235, RZ, RZ, R9 ;  /* 0x000000ffffeb7224 */ /* 0x000fe200078e0009 */
[----:B------:R-:W-:Y:S02]  /*20220*/  MOV R3, 0x20240 ;  /* 0x0002024000037802 */ /* 0x000fe40000000f00 */
[----:B------:R-:W-:Y:S05]  /*20230*/  CALL.REL.NOINC `($__internal_40_$__cuda_sm70_shflsync_idx_p) ;  /* 0x0000cae000007944 */ /* 0x000fea0003c00000 */
[----:B------:R-:W-:Y:S01]  /*20240*/  MOV R0, R237 ;  /* 0x000000ed00007202 */ /* 0x000fe20000000f00 */
[----:B------:R-:W-:-:S05]  /*20250*/  BRA `(.L_x_2533) ;  /* 0xfffef18000007947 */ /* 0x000fca000383ffff */
.L_x_2392:
[----:B------:R-:W-:Y:S01]  /*20260*/  MOV R2, RZ ;  /* 0x000000ff00027202 */ /* 0x000fe20000000f00 */
[----:B------:R-:W-:Y:S01]  /*20270*/  IMAD.MOV.U32 R235, RZ, RZ, R174 ;  /* 0x000000ffffeb7224 */ /* 0x000fe200078e00ae */
[----:B------:R-:W-:Y:S01]  /*20280*/  MOV R3, 0x202b0 ;  /* 0x000202b000037802 */ /* 0x000fe20000000f00 */
[----:B------:R-:W-:Y:S02]  /*20290*/  IMAD.MOV.U32 R236, RZ, RZ, 0x181f ;  /* 0x0000181fffec7424 */ /* 0x000fe400078e00ff */
[----:B------:R-:W-:Y:S05]  /*202a0*/  CALL.REL.NOINC `($__internal_40_$__cuda_sm70_shflsync_idx_p) ;  /* 0x0000ca7000007944 */ /* 0x000fea0003c00000 */
[----:B------:R-:W-:Y:S01]  /*202b0*/  MOV R4, R237 ;  /* 0x000000ed00047202 */ /* 0x000fe20000000f00 */
[----:B------:R-:W-:-:S05]  /*202c0*/  BRA `(.L_x_2534) ;  /* 0xfffeff0000007947 */ /* 0x000fca000383ffff */
.L_x_2393:
[----:B------:R-:W-:Y:S01]  /*202d0*/  MOV R2, RZ ;  /* 0x000000ff00027202 */ /* 0x000fe20000000f00 */
[----:B------:R-:W-:Y:S01]  /*202e0*/  IMAD.MOV.U32 R235, RZ, RZ, R175 ;  /* 0x000000ffffeb7224 */ /* 0x000fe200078e00af */
[----:B------:R-:W-:Y:S01]  /*202f0*/  MOV R3, 0x20320 ;  /* 0x0002032000037802 */ /* 0x000fe20000000f00 */
[----:B------:R-:W-:Y:S02]  /*20300*/  IMAD.MOV.U32 R236, RZ, RZ, 0x181f ;  /* 0x0000181fffec7424 */ /* 0x000fe400078e00ff */
[----:B-12---:R-:W-:Y:S05]  /*20310*/  CALL.REL.NOINC `($__internal_40_$__cuda_sm70_shflsync_idx_p) ;  /* 0x0000ca0000007944 */ /* 0x006fea0003c00000 */
[----:B------:R-:W-:Y:S01]  /*20320*/  MOV R0, R237 ;  /* 0x000000ed00007202 */ /* 0x000fe20000000f00 */
[----:B------:R-:W-:-:S05]  /*20330*/  BRA `(.L_x_2535) ;  /* 0xfffefeb000007947 */ /* 0x000fca000383ffff */
.L_x_2394:
[----:B--2---:R-:W-:Y:S01]  /*20340*/  MOV R2, 0x1 ;  /* 0x0000000100027802 */ /* 0x004fe20000000f00 */
[----:B------:R-:W-:Y:S01]  /*20350*/  IMAD.MOV.U32 R235, RZ, RZ, R174 ;  /* 0x000000ffffeb7224 */ /* 0x000fe200078e00ae */
[----:B------:R-:W-:Y:S01]  /*20360*/  MOV R3, 0x20390 ;  /* 0x0002039000037802 */ /* 0x000fe20000000f00 */
[----:B------:R-:W-:Y:S03]  /*20370*/  IMAD.MOV.U32 R236, RZ, RZ, 0x181f ;  /* 0x0000181fffec7424 */ /* 0x000fe600078e00ff */
[----:B-1-3--:R-:W-:Y:S05]  /*20380*/  CALL.REL.NOINC `($__internal_40_$__cuda_sm70_shflsync_idx_p) ;  /* 0x0000c99000007944 */ /* 0x00afea0003c00000 */
        /* <DEDUP_REMOVED lines=8> */
.L_x_2395:
[----:B------:R-:W-:Y:S01]  /*20410*/  MOV R2, RZ ;  /* 0x000000ff00027202 */ /* 0x000fe20000000f00 */
[----:B------:R-:W-:Y:S01]  /*20420*/  IMAD.MOV.U32 R235, RZ, RZ, R14 ;  /* 0x000000ffffeb7224 */ /* 0x000fe200078e000e */
[----:B------:R-:W-:Y:S01]  /*20430*/  MOV R3, 0x20460 ;  /* 0x0002046000037802 */ /* 0x000fe20000000f00 */
[----:B------:R-:W-:Y:S02]  /*20440*/  IMAD.MOV.U32 R236, RZ, RZ, 0x1c1f ;  /* 0x00001c1fffec7424 */ /* 0x000fe400078e00ff */
[----:B---3--:R-:W-:Y:S05]  /*20450*/  CALL.REL.NOINC `($__internal_40_$__cuda_sm70_shflsync_idx_p) ;  /* 0x0000c8c000007944 */ /* 0x008fea0003c00000 */
[----:B------:R-:W-:Y:S01]  /*20460*/  MOV R3, R237 ;  /* 0x000000ed00037202 */ /* 0x000fe20000000f00 */
[----:B------:R-:W-:-:S05]  /*20470*/  BRA `(.L_x_2537) ;  /* 0xffff01f000007947 */ /* 0x000fca000383ffff */
.L_x_2400:
[----:B------:R-:W-:Y:S01]  /*20480*/  MOV R2, 0x1 ;  /* 0x0000000100027802 */ /* 0x000fe20000000f00 */
[----:B------:R-:W-:Y:S01]  /*20490*/  IMAD.MOV.U32 R235, RZ, RZ, R14 ;  /* 0x000000ffffeb7224 */ /* 0x000fe200078e000e */
[----:B------:R-:W-:Y:S01]  /*204a0*/  MOV R3, 0x204d0 ;  /* 0x000204d000037802 */ /* 0x000fe20000000f00 */
[----:B------:R-:W-:Y:S02]  /*204b0*/  IMAD.MOV.U32 R236, RZ, RZ, 0x1c1f ;  /* 0x00001c1fffec7424 */ /* 0x000fe400078e00ff */
[----:B-1----:R-:W-:Y:S05]  /*204c0*/  CALL.REL.NOINC `($__internal_40_$__cuda_sm70_shflsync_idx_p) ;  /* 0x0000c85000007944 */ /* 0x002fea0003c00000 */
[----:B------:R-:W-:Y:S01]  /*204d0*/  MOV R3, R237 ;  /* 0x000000ed00037202 */ /* 0x000fe20000000f00 */
[----:B------:R-:W-:-:S05]  /*204e0*/  BRA `(.L_x_2538) ;  /* 0xffff072000007947 */ /* 0x000fca000383ffff */
.L_x_2405:
[----:B------:R-:W-:Y:S02]  /*204f0*/  MOV R3, 0x2 ;  /* 0x0000000200037802 */ /* 0x000fe40000000f00 */
[----:B------:R-:W-:Y:S02]  /*20500*/  MOV R2, 0x20520 ;  /* 0x0002052000027802 */ /* 0x000fe40000000f00 */
[----:B-12---:R-:W-:Y:S05]  /*20510*/  CALL.REL.NOINC `($__internal_39_$__cuda_sm70_shflsync_bfly_p) ;  /* 0x0000c7a000007944 */ /* 0x006fea0003c00000 */
[----:B------:R-:W-:Y:S01]  /*20520*/  MOV R2, R172 ;  /* 0x000000ac00027202 */ /* 0x000fe20000000f00 */
[----:B------:R-:W-:-:S05]  /*20530*/  BRA `(.L_x_2539) ;  /* 0xffff0cc000007947 */ /* 0x000fca000383ffff */
.L_x_2406:
[----:B------:R-:W-:Y:S02]  /*20540*/  MOV R3, 0x1 ;  /* 0x0000000100037802 */ /* 0x000fe40000000f00 */
[----:B------:R-:W-:Y:S02]  /*20550*/  MOV R2, 0x20570 ;  /* 0x0002057000027802 */ /* 0x000fe40000000f00 */
[----:B-12---:R-:W-:Y:S05]  /*20560*/  CALL.REL.NOINC `($__internal_39_$__cuda_sm70_shflsync_bfly_p) ;  /* 0x0000c75000007944 */ /* 0x006fea0003c00000 */
[----:B------:R-:W-:Y:S01]  /*20570*/  IMAD.MOV.U32 R3, RZ, RZ, 0x2 ;  /* 0x00000002ff037424 */ /* 0x000fe200078e00ff */
[----:B------:R-:W-:Y:S01]  /*20580*/  FMNMX.FTZ R4, R0, R172, !PT ;  /* 0x000000ac00047209 */ /* 0x000fe20007810000 */
[----:B------:R-:W-:Y:S01]  /*20590*/  IMAD.MOV.U32 R0, RZ, RZ, R8 ;  /* 0x000000ffff007224 */ /* 0x000fe200078e0008 */
[----:B------:R-:W-:Y:S02]  /*205a0*/  MOV R2, 0x205c0 ;  /* 0x000205c000027802 */ /* 0x000fe40000000f00 */
[----:B------:R-:W-:Y:S05]  /*205b0*/  CALL.REL.NOINC `($__internal_39_$__cuda_sm70_shflsync_bfly_p) ;  /* 0x0000c70000007944 */ /* 0x000fea0003c00000 */
[----:B------:R-:W-:Y:S01]  /*205c0*/  FMNMX.FTZ R0, R8, R172, !PT ;  /* 0x000000ac08007209 */ /* 0x000fe20007810000 */
[----:B------:R-:W-:Y:S01]  /*205d0*/  IMAD.MOV.U32 R3, RZ, RZ, 0x1 ;  /* 0x00000001ff037424 */ /* 0x000fe200078e00ff */
[----:B------:R-:W-:Y:S02]  /*205e0*/  MOV R2, 0x20600 ;  /* 0x0002060000027802 */ /* 0x000fe40000000f00 */
[----:B------:R-:W-:Y:S05]  /*205f0*/  CALL.REL.NOINC `($__internal_39_$__cuda_sm70_shflsync_bfly_p) ;  /* 0x0000c6c000007944 */ /* 0x000fea0003c00000 */
[----:B------:R-:W-:Y:S01]  /*20600*/  MOV R2, R172 ;  /* 0x000000ac00027202 */ /* 0x000fe20000000f00 */
[----:B------:R-:W-:-:S05]  /*20610*/  BRA `(.L_x_2540) ;  /* 0xffff0c5000007947 */ /* 0x000fca000383ffff */
.L_x_2415:
[----:B------:R-:W-:Y:S01]  /*20620*/  MOV R2, RZ ;  /* 0x000000ff00027202 */ /* 0x000fe20000000f00 */
[----:B------:R-:W-:Y:S01]  /*20630*/  IMAD.MOV.U32 R235, RZ, RZ, R9 ;  /* 0x000000ffffeb7224 */ /* 0x000fe200078e0009 */
[----:B------:R-:W-:Y:S01]  /*20640*/  MOV R3, 0x20670 ;  /* 0x0002067000037802 */ /* 0x000fe20000000f00 */
[----:B------:R-:W-:Y:S02]  /*20650*/  IMAD.MOV.U32 R236, RZ, RZ, 0x181f ;  /* 0x0000181fffec7424 */ /* 0x000fe400078e00ff */
[----:B-1234-:R-:W-:Y:S05]  /*20660*/  CALL.REL.NOINC `($__internal_40_$__cuda_sm70_shflsync_idx_p) ;  /* 0x0000c6b000007944 */ /* 0x01efea0003c00000 */
[----:B------:R-:W-:Y:S01]  /*20670*/  MOV R8, R237 ;  /* 0x000000ed00087202 */ /* 0x000fe20000000f00 */
[----:B------:R-:W-:-:S05]  /*20680*/  BRA `(.L_x_2541) ;  /* 0xffff280000007947 */ /* 0x000fca000383ffff */
.L_x_2416:
[----:B------:R-:W-:Y:S01]  /*20690*/  MOV R2, RZ ;  /* 0x000000ff00027202 */ /* 0x000fe20000000f00 */
[----:B------:R-:W-:Y:S01]  /*206a0*/  IMAD.MOV.U32 R235, RZ, RZ, R10 ;  /* 0x000000ffffeb7224 */ /* 0x000fe200078e000a */
[----:B------:R-:W-:Y:S01]  /*206b0*/  MOV R3, 0x206e0 ;  /* 0x000206e000037802 */ /* 0x000fe20000000f00 */
[----:B------:R-:W-:Y:S02]  /*206c0*/  IMAD.MOV.U32 R236, RZ, RZ, 0x181f ;  /* 0x0000181fffec7424 */ /* 0x000fe400078e00ff */
[----:B-1234-:R-:W-:Y:S05]  /*206d0*/  CALL.REL.NOINC `($__internal_40_$__cuda_sm70_shflsync_idx_p) ;  /* 0x0000c64000007944 */ /* 0x01efea0003c00000 */
[----:B------:R-:W-:Y:S01]  /*206e0*/  MOV R0, R237 ;  /* 0x000000ed00007202 */ /* 0x000fe20000000f00 */
[----:B------:R-:W-:-:S05]  /*206f0*/  BRA `(.L_x_2542) ;  /* 0xffff27b000007947 */ /* 0x000fca000383ffff */
.L_x_2417:
        /* <DEDUP_REMOVED lines=13> */
.L_x_2420:
[----:B------:R-:W-:Y:S01]  /*207d0*/  MOV R2, RZ ;  /* 0x000000ff00027202 */ /* 0x000fe20000000f00 */
[----:B------:R-:W-:Y:S01]  /*207e0*/  IMAD.MOV.U32 R235, RZ, RZ, R173 ;  /* 0x000000ffffeb7224 */ /* 0x000fe200078e00ad */
[----:B------:R-:W-:Y:S01]  /*207f0*/  MOV R3, 0x20820 ;  /* 0x0002082000037802 */ /* 0x000fe20000000f00 */
[----:B------:R-:W-:Y:S02]  /*20800*/  IMAD.MOV.U32 R236, RZ, RZ, 0x181f ;  /* 0x0000181fffec7424 */ /* 0x000fe400078e00ff */
[----:B------:R-:W-:Y:S05]  /*20810*/  CALL.REL.NOINC `($__internal_40_$__cuda_sm70_shflsync_idx_p) ;  /* 0x0000c50000007944 */ /* 0x000fea0003c00000 */
[----:B------:R-:W-:Y:S01]  /*20820*/  MOV R14, R237 ;  /* 0x000000ed000e7202 */ /* 0x000fe20000000f00 */
[----:B------:R-:W-:-:S05]  /*20830*/  BRA `(.L_x_2544) ;  /* 0xffff36a000007947 */ /* 0x000fca000383ffff */
.L_x_2421:
[----:B------:R-:W-:Y:S01]  /*20840*/  MOV R2, RZ ;  /* 0x000000ff00027202 */ /* 0x000fe20000000f00 */
[----:B------:R-:W-:Y:S01]  /*20850*/  IMAD.MOV.U32 R235, RZ, RZ, R176 ;  /* 0x000000ffffeb7224 */ /* 0x000fe200078e00b0 */
[----:B------:R-:W-:Y:S01]  /*20860*/  MOV R3, 0x20890 ;  /* 0x0002089000037802 */ /* 0x000fe20000000f00 */
[----:B------:R-:W-:Y:S02]  /*20870*/  IMAD.MOV.U32 R236, RZ, RZ, 0x181f ;  /* 0x0000181fffec7424 */ /* 0x000fe400078e00ff */
[----:B-12---:R-:W-:Y:S05]  /*20880*/  CALL.REL.NOINC `($__internal_40_$__cuda_sm70_shflsync_idx_p) ;  /* 0x0000c49000007944 */ /* 0x006fea0003c00000 */
[----:B------:R-:W-:Y:S01]  /*20890*/  MOV R0, R237 ;  /* 0x000000ed00007202 */ /* 0x000fe20000000f00 */
[----:B------:R-:W-:-:S05]  /*208a0*/  BRA `(.L_x_2545) ;  /* 0xffff365000007947 */ /* 0x000fca000383ffff */
.L_x_2422:
        /* <DEDUP_REMOVED lines=13> */
.L_x_2423:
[----:B------:R-:W-:Y:S02]  /*20980*/  MOV R3, 0x2 ;  /* 0x0000000200037802 */ /* 0x000fe40000000f00 */
[----:B------:R-:W-:Y:S02]  /*20990*/  MOV R2, 0x209b0 ;  /* 0x000209b000027802 */ /* 0x000fe40000000f00 */
[----:B---3--:R-:W-:Y:S05]  /*209a0*/  CALL.REL.NOINC `($__internal_39_$__cuda_sm70_shflsync_bfly_p) ;  /* 0x0000c31000007944 */ /* 0x008fea0003c00000 */
[----:B------:R-:W-:Y:S01]  /*209b0*/  MOV R2, R172 ;  /* 0x000000ac00027202 */ /* 0x000fe20000000f00 */
[----:B------:R-:W-:-:S05]  /*209c0*/  BRA `(.L_x_2547) ;  /* 0xffff3a1000007947 */ /* 0x000fca000383ffff */
.L_x_2424:
[----:B------:R-:W-:Y:S02]  /*209d0*/  MOV R3, 0x1 ;  /* 0x0000000100037802 */ /* 0x000fe40000000f00 */
[----:B------:R-:W-:Y:S02]  /*209e0*/  MOV R2, 0x20a00 ;  /* 0x00020a0000027802 */ /* 0x000fe40000000f00 */
[----:B---3--:R-:W-:Y:S05]  /*209f0*/  CALL.REL.NOINC `($__internal_39_$__cuda_sm70_shflsync_bfly_p) ;  /* 0x0000c2c000007944 */ /* 0x008fea0003c00000 */
        /* <DEDUP_REMOVED lines=11> */
.L_x_2427:
[----:B-1-34-:R-:W-:Y:S01]  /*20ab0*/  MOV R2, RZ ;  /* 0x000000ff00027202 */ /* 0x01afe20000000f00 */
[----:B------:R-:W-:Y:S01]  /*20ac0*/  IMAD.MOV.U32 R235, RZ, RZ, R6 ;  /* 0x000000ffffeb7224 */ /* 0x000fe200078e0006 */
[----:B------:R-:W-:Y:S01]  /*20ad0*/  MOV R3, 0x20b00 ;  /* 0x00020b0000037802 */ /* 0x000fe20000000f00 */
[----:B------:R-:W-:Y:S02]  /*20ae0*/  IMAD.MOV.U32 R236, RZ, RZ, 0x181f ;  /* 0x0000181fffec7424 */ /* 0x000fe400078e00ff */
[----:B------:R-:W-:Y:S05]  /*20af0*/  CALL.REL.NOINC `($__internal_40_$__cuda_sm70_shflsync_idx_p) ;  /* 0x0000c22000007944 */ /* 0x000fea0003c00000 */
[----:B------:R-:W-:Y:S01]  /*20b00*/  MOV R0, R237 ;  /* 0x000000ed00007202 */ /* 0x000fe20000000f00 */
[----:B------:R-:W-:-:S05]  /*20b10*/  BRA `(.L_x_2549) ;  /* 0xffff526000007947 */ /* 0x000fca000383ffff */
.L_x_2430:
[----:B--2---:R-:W-:Y:S01]  /*20b20*/  MOV R2, 0x1 ;  /* 0x0000000100027802 */ /* 0x004fe20000000f00 */
[----:B------:R-:W-:Y:S01]  /*20b30*/  IMAD.MOV.U32 R235, RZ, RZ, R6 ;  /* 0x000000ffffeb7224 */ /* 0x000fe200078e0006 */
[----:B------:R-:W-:Y:S01]  /*20b40*/  MOV R3, 0x20b70 ;  /* 0x00020b7000037802 */ /* 0x000fe20000000f00 */
[----:B------:R-:W-:Y:S02]  /*20b50*/  IMAD.MOV.U32 R236, RZ, RZ, 0x181f ;  /* 0x0000181fffec7424 */ /* 0x000fe400078e00ff */
[----:B-1----:R-:W-:Y:S05]  /*20b60*/  CALL.REL.NOINC `($__internal_40_$__cuda_sm70_shflsync_idx_p) ;  /* 0x0000c1b000007944 */ /* 0x002fea0003c00000 */
        /* <DEDUP_REMOVED lines=8> */
.L_x_2433:
[----:B------:R-:W-:Y:S01]  /*20bf0*/  MOV R2, RZ ;  /* 0x000000ff00027202 */ /* 0x000fe20000000f00 */
[----:B------:R-:W-:Y:S01]  /*20c00*/  IMAD.MOV.U32 R235, RZ, RZ, R13 ;  /* 0x000000ffffeb7224 */ /* 0x000fe200078e000d */
[----:B------:R-:W-:Y:S01]  /*20c10*/  MOV R3, 0x20c40 ;  /* 0x00020c4000037802 */ /* 0x000fe20000000f00 */
[----:B------:R-:W-:Y:S02]  /*20c20*/  IMAD.MOV.U32 R236, RZ, RZ, 0x181f ;  /* 0x0000181fffec7424 */ /* 0x000fe400078e00ff */
[----:B------:R-:W-:Y:S05]  /*20c30*/  CALL.REL.NOINC `($__internal_40_$__cuda_sm70_shflsync_idx_p) ;  /* 0x0000c0e000007944 */ /* 0x000fea0003c00000 */
[----:B------:R-:W-:Y:S01]  /*20c40*/  MOV R6, R237 ;  /* 0x000000ed00067202 */ /* 0x000fe20000000f00 */
[----:B------:R-:W-:-:S05]  /*20c50*/  BRA `(.L_x_2551) ;  /* 0xffff615000007947 */ /* 0x000fca000383ffff */
.L_x_2434:
[----:B------:R-:W-:Y:S01]  /*20c60*/  MOV R2, RZ ;  /* 0x000000ff00027202 */ /* 0x000fe20000000f00 */
[----:B------:R-:W-:Y:S01]  /*20c70*/  IMAD.MOV.U32 R235, RZ, RZ, R174 ;  /* 0x000000ffffeb7224 */ /* 0x000fe200078e00ae */
[----:B------:R-:W-:Y:S01]  /*20c80*/  MOV R3, 0x20cb0 ;  /* 0x00020cb000037802 */ /* 0x000fe20000000f00 */
[----:B------:R-:W-:Y:S02]  /*20c90*/  IMAD.MOV.U32 R236, RZ, RZ, 0x181f ;  /* 0x0000181fffec7424 */ /* 0x000fe400078e00ff */
[----:B-12---:R-:W-:Y:S05]  /*20ca0*/  CALL.REL.NOINC `($__internal_40_$__cuda_sm70_shflsync_idx_p) ;  /* 0x0000c07000007944 */ /* 0x006fea0003c00000 */
[----:B------:R-:W-:Y:S01]  /*20cb0*/  MOV R0, R237 ;  /* 0x000000ed00007202 */ /* 0x000fe20000000f00 */
[----:B------:R-:W-:-:S05]  /*20cc0*/  BRA `(.L_x_2552) ;  /* 0xffff610000007947 */ /* 0x000fca000383ffff */
.L_x_2435:
[----:B--2---:R-:W-:Y:S01]  /*20cd0*/  MOV R2, 0x1 ;  /* 0x0000000100027802 */ /* 0x004fe20000000f00 */
[----:B------:R-:W-:Y:S01]  /*20ce0*/  IMAD.MOV.U32 R235, RZ, RZ, R13 ;  /* 0x000000ffffeb7224 */ /* 0x000fe200078e000d */
[----:B------:R-:W-:Y:S01]  /*20cf0*/  MOV R3, 0x20d20 ;  /* 0x00020d2000037802 */ /* 0x000fe20000000f00 */
[----:B------:R-:W-:Y:S02]  /*20d00*/  IMAD.MOV.U32 R236, RZ, RZ, 0x181f ;  /* 0x0000181fffec7424 */ /* 0x000fe400078e00ff */
        /* <DEDUP_REMOVED lines=9> */
.L_x_2436:
[----:B------:R-:W-:Y:S01]  /*20da0*/  MOV R2, RZ ;  /* 0x000000ff00027202 */ /* 0x000fe20000000f00 */
[----:B------:R-:W-:Y:S01]  /*20db0*/  IMAD.MOV.U32 R235, RZ, RZ, R13 ;  /* 0x000000ffffeb7224 */ /* 0x000fe200078e000d */
[----:B------:R-:W-:Y:S01]  /*20dc0*/  MOV R3, 0x20df0 ;  /* 0x00020df000037802 */ /* 0x000fe20000000f00 */
[----:B------:R-:W-:Y:S02]  /*20dd0*/  IMAD.MOV.U32 R236, RZ, RZ, 0x1c1f ;  /* 0x00001c1fffec7424 */ /* 0x000fe400078e00ff */
[----:B------:R-:W-:Y:S05]  /*20de0*/  CALL.REL.NOINC `($__internal_40_$__cuda_sm70_shflsync_idx_p) ;  /* 0x0000bf3000007944 */ /* 0x000fea0003c00000 */
[----:B------:R-:W-:Y:S01]  /*20df0*/  MOV R3, R237 ;  /* 0x000000ed00037202 */ /* 0x000fe20000000f00 */
[----:B------:R-:W-:-:S05]  /*20e00*/  BRA `(.L_x_2554) ;  /* 0xffff643000007947 */ /* 0x000fca000383ffff */
.L_x_2441:
[----:B------:R-:W-:Y:S01]  /*20e10*/  MOV R2, 0x1 ;  /* 0x0000000100027802 */ /* 0x000fe20000000f00 */
[----:B------:R-:W-:Y:S01]  /*20e20*/  IMAD.MOV.U32 R235, RZ, RZ, R13 ;  /* 0x000000ffffeb7224 */ /* 0x000fe200078e000d */
[----:B------:R-:W-:Y:S01]  /*20e30*/  MOV R3, 0x20e60 ;  /* 0x00020e6000037802 */ /* 0x000fe20000000f00 */
[----:B------:R-:W-:Y:S02]  /*20e40*/  IMAD.MOV.U32 R236, RZ, RZ, 0x1c1f ;  /* 0x00001c1fffec7424 */ /* 0x000fe400078e00ff */
[----:B-1----:R-:W-:Y:S05]  /*20e50*/  CALL.REL.NOINC `($__internal_40_$__cuda_sm70_shflsync_idx_p) ;  /* 0x0000bec000007944 */ /* 0x002fea0003c00000 */
[----:B------:R-:W-:Y:S01]  /*20e60*/  MOV R3, R237 ;  /* 0x000000ed00037202 */ /* 0x000fe20000000f00 */
[----:B------:R-:W-:-:S05]  /*20e70*/  BRA `(.L_x_2555) ;  /* 0xffff698000007947 */ /* 0x000fca000383ffff */
.L_x_2446:
[----:B------:R-:W-:Y:S02]  /*20e80*/  MOV R3, 0x2 ;  /* 0x0000000200037802 */ /* 0x000fe40000000f00 */
[----:B------:R-:W-:Y:S02]  /*20e90*/  MOV R2, 0x20eb0 ;  /* 0x00020eb000027802 */ /* 0x000fe40000000f00 */
[----:B-12---:R-:W-:Y:S05]  /*20ea0*/  CALL.REL.NOINC `($__internal_39_$__cuda_sm70_shflsync_bfly_p) ;  /* 0x0000be1000007944 */ /* 0x006fea0003c00000 */
[----:B------:R-:W-:Y:S01]  /*20eb0*/  MOV R2, R172 ;  /* 0x000000ac00027202 */ /* 0x000fe20000000f00 */
[----:B------:R-:W-:-:S05]  /*20ec0*/  BRA `(.L_x_2556) ;  /* 0xffff6f4000007947 */ /* 0x000fca000383ffff */
.L_x_2447:
        /* <DEDUP_REMOVED lines=14> */
.L_x_2449:
[----:B------:R-:W-:Y:S01]  /*20fb0*/  IMAD.MOV.U32 R0, RZ, RZ, R234 ;  /* 0x000000ffff007224 */ /* 0x000fe200078e00ea */
[----:B------:R-:W-:-:S02]  /*20fc0*/  MOV R3, 0x2 ;  /* 0x0000000200037802 */ /* 0x000fc40000000f00 */
[----:B------:R-:W-:Y:S02]  /*20fd0*/  MOV R2, 0x20ff0 ;  /* 0x00020ff000027802 */ /* 0x000fe40000000f00 */
[----:B------:R-:W-:Y:S05]  /*20fe0*/  CALL.REL.NOINC `($__internal_39_$__cuda_sm70_shflsync_bfly_p) ;  /* 0x0000bcd000007944 */ /* 0x000fea0003c00000 */
[----:B------:R-:W-:Y:S01]  /*20ff0*/  MOV R4, R172 ;  /* 0x000000ac00047202 */ /* 0x000fe20000000f00 */
[----:B------:R-:W-:Y:S05]  /*21000*/  BRA `(.L_x_2558) ;  /* 0xffff865000007947 */ /* 0x000fea000383ffff */
.L_x_2450:
[----:B------:R-:W-:Y:S01]  /*21010*/  IMAD.MOV.U32 R0, RZ, RZ, R4 ;  /* 0x000000ffff007224 */ /* 0x000fe200078e0004 */
[----:B------:R-:W-:Y:S02]  /*21020*/  MOV R3, 0x1 ;  /* 0x0000000100037802 */ /* 0x000fe40000000f00 */
[----:B------:R-:W-:Y:S02]  /*21030*/  MOV R2, 0x21050 ;  /* 0x0002105000027802 */ /* 0x000fe40000000f00 */
[----:B-1----:R-:W-:Y:S05]  /*21040*/  CALL.REL.NOINC `($__internal_39_$__cuda_sm70_shflsync_bfly_p) ;  /* 0x0000bc7000007944 */ /* 0x002fea0003c00000 */
[----:B------:R-:W-:Y:S01]  /*21050*/  FADD.FTZ R4, R4, R172 ;  /* 0x000000ac04047221 */ /* 0x000fe20000010000 */
[----:B------:R-:W-:Y:S02]  /*21060*/  MOV R0, R233 ;  /* 0x000000e900007202 */ /* 0x000fe40000000f00 */
[----:B------:R-:W-:Y:S02]  /*21070*/  MOV R3, 0x2 ;  /* 0x0000000200037802 */ /* 0x000fe40000000f00 */
[----:B------:R-:W-:Y:S02]  /*21080*/  MOV R2, 0x210a0 ;  /* 0x000210a000027802 */ /* 0x000fe40000000f00 */
[----:B------:R-:W-:Y:S05]  /*21090*/  CALL.REL.NOINC `($__internal_39_$__cuda_sm70_shflsync_bfly_p) ;  /* 0x0000bc2000007944 */ /* 0x000fea0003c00000 */
[----:B------:R-:W-:Y:S01]  /*210a0*/  FADD.FTZ R233, R233, R172 ;  /* 0x000000ace9e97221 */ /* 0x000fe20000010000 */
[----:B------:R-:W-:-:S02]  /*210b0*/  MOV R3, 0x1 ;  /* 0x0000000100037802 */ /* 0x000fc40000000f00 */
[----:B------:R-:W-:Y:S02]  /*210c0*/  MOV R2, 0x210f0 ;  /* 0x000210f000027802 */ /* 0x000fe40000000f00 */
[----:B------:R-:W-:Y:S02]  /*210d0*/  MOV R0, R233 ;  /* 0x000000e900007202 */ /* 0x000fe40000000f00 */
[----:B------:R-:W-:Y:S05]  /*210e0*/  CALL.REL.NOINC `($__internal_39_$__cuda_sm70_shflsync_bfly_p) ;  /* 0x0000bbd000007944 */ /* 0x000fea0003c00000 */
[----:B------:R-:W-:Y:S01]  /*210f0*/  MOV R3, R172 ;  /* 0x000000ac00037202 */ /* 0x000fe20000000f00 */
[----:B------:R-:W-:Y:S05]  /*21100*/  BRA `(.L_x_2559) ;  /* 0xffff85c000007947 */ /* 0x000fea000383ffff */
.L_x_2457:
[----:B--234-:R-:W-:Y:S01]  /*21110*/  IMAD.MOV.U32 R235, RZ, RZ, R6 ;  /* 0x000000ffffeb7224 */ /* 0x01cfe200078e0006 */
[----:B------:R-:W-:Y:S01]  /*21120*/  MOV R2, RZ ;  /* 0x000000ff00027202 */ /* 0x000fe20000000f00 */
[----:B------:R-:W-:Y:S01]  /*21130*/  IMAD.MOV.U32 R236, RZ, RZ, 0x181f ;  /* 0x0000181fffec7424 */ /* 0x000fe200078e00ff */
[----:B------:R-:W-:Y:S02]  /*21140*/  MOV R3, 0x21160 ;  /* 0x0002116000037802 */ /* 0x000fe40000000f00 */
[----:B-1----:R-:W-:Y:S05]  /*21150*/  CALL.REL.NOINC `($__internal_40_$__cuda_sm70_shflsync_idx_p) ;  /* 0x0000bbc000007944 */ /* 0x002fea0003c00000 */
[----:B------:R-:W-:Y:S01]  /*21160*/  MOV R4, R237 ;  /* 0x000000ed00047202 */ /* 0x000fe20000000f00 */
[----:B------:R-:W-:Y:S05]  /*21170*/  BRA `(.L_x_2560) ;  /* 0xffffa1c000007947 */ /* 0x000fea000383ffff */
.L_x_2458:
[----:B------:R-:W-:Y:S01]  /*21180*/  IMAD.MOV.U32 R235, RZ, RZ, R16 ;  /* 0x000000ffffeb7224 */ /* 0x000fe200078e0010 */
[----:B------:R-:W-:Y:S01]  /*21190*/  MOV R2, RZ ;  /* 0x000000ff00027202 */ /* 0x000fe20000000f00 */
[----:B------:R-:W-:Y:S01]  /*211a0*/  IMAD.MOV.U32 R236, RZ, RZ, 0x181f ;  /* 0x0000181fffec7424 */ /* 0x000fe200078e00ff */
[----:B------:R-:W-:-:S02]  /*211b0*/  MOV R3, 0x211d0 ;  /* 0x000211d000037802 */ /* 0x000fc40000000f00 */
[----:B-123--:R-:W-:Y:S05]  /*211c0*/  CALL.REL.NOINC `($__internal_40_$__cuda_sm70_shflsync_idx_p) ;  /* 0x0000bb5000007944 */ /* 0x00efea0003c00000 */
[----:B------:R-:W-:Y:S01]  /*211d0*/  MOV R0, R237 ;  /* 0x000000ed00007202 */ /* 0x000fe20000000f00 */
[----:B------:R-:W-:Y:S05]  /*211e0*/  BRA `(.L_x_2561) ;  /* 0xffffa17000007947 */ /* 0x000fea000383ffff */
.L_x_2461:
        /* <DEDUP_REMOVED lines=13> */
.L_x_2464:
[----:B------:R-:W-:Y:S01]  /*212c0*/  IMAD.MOV.U32 R235, RZ, RZ, R6 ;  /* 0x000000ffffeb7224 */ /* 0x000fe200078e0006 */
[----:B--2---:R-:W-:Y:S01]  /*212d0*/  MOV R2, 0x2 ;  /* 0x0000000200027802 */ /* 0x004fe20000000f00 */
[----:B------:R-:W-:Y:S01]  /*212e0*/  IMAD.MOV.U32 R236, RZ, RZ, 0x181f ;  /* 0x0000181fffec7424 */ /* 0x000fe200078e00ff */
[----:B------:R-:W-:Y:S02]  /*212f0*/  MOV R3, 0x21310 ;  /* 0x0002131000037802 */ /* 0x000fe40000000f00 */
[----:B-1-34-:R-:W-:Y:S05]  /*21300*/  CALL.REL.NOINC `($__internal_40_$__cuda_sm70_shflsync_idx_p) ;  /* 0x0000ba1000007944 */ /* 0x01afea0003c00000 */
[----:B------:R-:W-:Y:S01]  /*21310*/  MOV R4, R237 ;  /* 0x000000ed00047202 */ /* 0x000fe20000000f00 */
[----:B------:R-:W-:Y:S05]  /*21320*/  BRA `(.L_x_2563) ;  /* 0xffffa32000007947 */ /* 0x000fea000383ffff */
.L_x_2465:
[----:B------:R-:W-:Y:S01]  /*21330*/  IMAD.MOV.U32 R235, RZ, RZ, R16 ;  /* 0x000000ffffeb7224 */ /* 0x000fe200078e0010 */
[----:B--2---:R-:W-:Y:S01]  /*21340*/  MOV R2, 0x2 ;  /* 0x0000000200027802 */ /* 0x004fe20000000f00 */
[----:B------:R-:W-:Y:S01]  /*21350*/  IMAD.MOV.U32 R236, RZ, RZ, 0x181f ;  /* 0x0000181fffec7424 */ /* 0x000fe200078e00ff */
[----:B------:R-:W-:Y:S02]  /*21360*/  MOV R3, 0x21380 ;  /* 0x0002138000037802 */ /* 0x000fe40000000f00 */
[----:B-1-34-:R-:W-:Y:S05]  /*21370*/  CALL.REL.NOINC `($__internal_40_$__cuda_sm70_shflsync_idx_p) ;  /* 0x0000b9a000007944 */ /* 0x01afea0003c00000 */
[----:B------:R-:W-:Y:S01]  /*21380*/  MOV R0, R237 ;  /* 0x000000ed00007202 */ /* 0x000fe20000000f00 */
[----:B------:R-:W-:Y:S05]  /*21390*/  BRA `(.L_x_2564) ;  /* 0xffffa2d000007947 */ /* 0x000fea000383ffff */
.L_x_2468:
[----:B------:R-:W-:Y:S01]  /*213a0*/  IMAD.MOV.U32 R235, RZ, RZ, R6 ;  /* 0x000000ffffeb7224 */ /* 0x000fe200078e0006 */
[----:B---3--:R-:W-:Y:S01]  /*213b0*/  MOV R2, 0x3 ;  /* 0x0000000300027802 */ /* 0x008fe20000000f00 */
        /* <DEDUP_REMOVED lines=11> */
.L_x_2470:
[----:B------:R-:W-:Y:S01]  /*21470*/  IMAD.MOV.U32 R235, RZ, RZ, R5 ;  /* 0x000000ffffeb7224 */ /* 0x000fe200078e0005 */
[----:B------:R-:W-:Y:S01]  /*21480*/  MOV R2, RZ ;  /* 0x000000ff00027202 */ /* 0x000fe20000000f00 */
[----:B------:R-:W-:Y:S01]  /*21490*/  IMAD.MOV.U32 R236, RZ, RZ, 0x1c1f ;  /* 0x00001c1fffec7424 */ /* 0x000fe200078e00ff */
[----:B------:R-:W-:Y:S02]  /*214a0*/  MOV R3, 0x214c0 ;  /* 0x000214c000037802 */ /* 0x000fe40000000f00 */
[----:B------:R-:W-:Y:S05]  /*214b0*/  CALL.REL.NOINC `($__internal_40_$__cuda_sm70_shflsync_idx_p) ;  /* 0x0000b86000007944 */ /* 0x000fea0003c00000 */
[----:B------:R-:W-:Y:S01]  /*214c0*/  MOV R4, R237 ;  /* 0x000000ed00047202 */ /* 0x000fe20000000f00 */
[----:B------:R-:W-:Y:S05]  /*214d0*/  BRA `(.L_x_2566) ;  /* 0xffffa69000007947 */ /* 0x000fea000383ffff */
.L_x_2471:
[----:B------:R-:W-:Y:S01]  /*214e0*/  IMAD.MOV.U32 R235, RZ, RZ, R6 ;  /* 0x000000ffffeb7224 */ /* 0x000fe200078e0006 */
[----:B------:R-:W-:Y:S01]  /*214f0*/  MOV R2, RZ ;  /* 0x000000ff00027202 */ /* 0x000fe20000000f00 */
[----:B------:R-:W-:Y:S01]  /*21500*/  IMAD.MOV.U32 R236, RZ, RZ, 0x1c1f ;  /* 0x00001c1fffec7424 */ /* 0x000fe200078e00ff */
[----:B------:R-:W-:Y:S02]  /*21510*/  MOV R3, 0x21530 ;  /* 0x0002153000037802 */ /* 0x000fe40000000f00 */
[----:B-12---:R-:W-:Y:S05]  /*21520*/  CALL.REL.NOINC `($__internal_40_$__cuda_sm70_shflsync_idx_p) ;  /* 0x0000b7f000007944 */ /* 0x006fea0003c00000 */
[----:B------:R-:W-:Y:S01]  /*21530*/  MOV R0, R237 ;  /* 0x000000ed00007202 */ /* 0x000fe20000000f00 */
[----:B------:R-:W-:Y:S05]  /*21540*/  BRA `(.L_x_2567) ;  /* 0xffffa64000007947 */ /* 0x000fea000383ffff */
.L_x_2474:
[----:B------:R-:W-:Y:S01]  /*21550*/  IMAD.MOV.U32 R235, RZ, RZ, R5 ;  /* 0x000000ffffeb7224 */ /* 0x000fe200078e0005 */
[----:B-1----:R-:W-:Y:S01]  /*21560*/  MOV R2, 0x1 ;  /* 0x0000000100027802 */ /* 0x002fe20000000f00 */
[----:B------:R-:W-:Y:S01]  /*21570*/  IMAD.MOV.U32 R236, RZ, RZ, 0x1c1f ;  /* 0x00001c1fffec7424 */ /* 0x000fe200078e00ff */
[----:B------:R-:W-:-:S02]  /*21580*/  MOV R3, 0x215a0 ;  /* 0x000215a000037802 */ /* 0x000fc40000000f00 */
[----:B--234-:R-:W-:Y:S05]  /*21590*/  CALL.REL.NOINC `($__internal_40_$__cuda_sm70_shflsync_idx_p) ;  /* 0x0000b78000007944 */ /* 0x01cfea0003c00000 */
        /* <DEDUP_REMOVED lines=8> */
.L_x_2478:
[----:B------:R-:W-:Y:S01]  /*21620*/  IMAD.MOV.U32 R235, RZ, RZ, R5 ;  /* 0x000000ffffeb7224 */ /* 0x000fe200078e0005 */
[----:B------:R-:W-:Y:S01]  /*21630*/  MOV R2, RZ ;  /* 0x000000ff00027202 */ /* 0x000fe20000000f00 */
[----:B------:R-:W-:Y:S01]  /*21640*/  IMAD.MOV.U32 R236, RZ, RZ, 0x181f ;  /* 0x0000181fffec7424 */ /* 0x000fe200078e00ff */
[----:B------:R-:W-:Y:S02]  /*21650*/  MOV R3, 0x21670 ;  /* 0x0002167000037802 */ /* 0x000fe40000000f00 */
[----:B---3--:R-:W-:Y:S05]  /*21660*/  CALL.REL.NOINC `($__internal_40_$__cuda_sm70_shflsync_idx_p) ;  /* 0x0000b6b000007944 */ /* 0x008fea0003c00000 */
[----:B------:R-:W-:Y:S01]  /*21670*/  MOV R4, R237 ;  /* 0x000000ed00047202 */ /* 0x000fe20000000f00 */
[----:B------:R-:W-:Y:S05]  /*21680*/  BRA `(.L_x_2569) ;  /* 0xffffc69000007947 */ /* 0x000fea000383ffff */
.L_x_2479:
[----:B------:R-:W-:Y:S01]  /*21690*/  IMAD.MOV.U32 R235, RZ, RZ, R16 ;  /* 0x000000ffffeb7224 */ /* 0x000fe200078e0010 */
[----:B------:R-:W-:Y:S01]  /*216a0*/  MOV R2, RZ ;  /* 0x000000ff00027202 */ /* 0x000fe20000000f00 */
[----:B------:R-:W-:Y:S01]  /*216b0*/  IMAD.MOV.U32 R236, RZ, RZ, 0x181f ;  /* 0x0000181fffec7424 */ /* 0x000fe200078e00ff */
[----:B------:R-:W-:Y:S02]  /*216c0*/  MOV R3, 0x216e0 ;  /* 0x000216e000037802 */ /* 0x000fe40000000f00 */
[----:B-123--:R-:W-:Y:S05]  /*216d0*/  CALL.REL.NOINC `($__internal_40_$__cuda_sm70_shflsync_idx_p) ;  /* 0x0000b64000007944 */ /* 0x00efea0003c00000 */
[----:B------:R-:W-:Y:S01]  /*216e0*/  MOV R0, R237 ;  /* 0x000000ed00007202 */ /* 0x000fe20000000f00 */
[----:B------:R-:W-:Y:S05]  /*216f0*/  BRA `(.L_x_2570) ;  /* 0xffffc64000007947 */ /* 0x000fea000383ffff */
.L_x_2482:
        /* <DEDUP_REMOVED lines=13> */
.L_x_2485:
[----:B------:R-:W-:Y:S01]  /*217d0*/  IMAD.MOV.U32 R235, RZ, RZ, R5 ;  /* 0x000000ffffeb7224 */ /* 0x000fe200078e0005 */
[----:B-1----:R-:W-:Y:S01]  /*217e0*/  MOV R2, 0x2 ;  /* 0x0000000200027802 */ /* 0x002fe20000000f00 */
[----:B------:R-:W-:Y:S01]  /*217f0*/  IMAD.MOV.U32 R236, RZ, RZ, 0x181f ;  /* 0x0000181fffec7424 */ /* 0x000fe200078e00ff */
[----:B------:R-:W-:Y:S02]  /*21800*/  MOV R3, 0x21820 ;  /* 0x0002182000037802 */ /* 0x000fe40000000f00 */
[----:B--234-:R-:W-:Y:S05]  /*21810*/  CALL.REL.NOINC `($__internal_40_$__cuda_sm70_shflsync_idx_p) ;  /* 0x0000b50000007944 */ /* 0x01cfea0003c00000 */
[----:B------:R-:W-:Y:S01]  /*21820*/  MOV R4, R237 ;  /* 0x000000ed00047202 */ /* 0x000fe20000000f00 */
[----:B------:R-:W-:Y:S05]  /*21830*/  BRA `(.L_x_2572) ;  /* 0xffffc7f000007947 */ /* 0x000fea000383ffff */
.L_x_2486:
[----:B------:R-:W-:Y:S01]  /*21840*/  IMAD.MOV.U32 R235, RZ, RZ, R16 ;  /* 0x000000ffffeb7224 */ /* 0x000fe200078e0010 */
[----:B-1----:R-:W-:Y:S01]  /*21850*/  MOV R2, 0x2 ;  /* 0x0000000200027802 */ /* 0x002fe20000000f00 */
[----:B------:R-:W-:Y:S01]  /*21860*/  IMAD.MOV.U32 R236, RZ, RZ, 0x181f ;  /* 0x0000181fffec7424 */ /* 0x000fe200078e00ff */
[----:B------:R-:W-:Y:S02]  /*21870*/  MOV R3, 0x21890 ;  /* 0x0002189000037802 */ /* 0x000fe40000000f00 */
[----:B--234-:R-:W-:Y:S05]  /*21880*/  CALL.REL.NOINC `($__internal_40_$__cuda_sm70_shflsync_idx_p) ;  /* 0x0000b49000007944 */ /* 0x01cfea0003c00000 */
[----:B------:R-:W-:Y:S01]  /*21890*/  MOV R0, R237 ;  /* 0x000000ed00007202 */ /* 0x000fe20000000f00 */
[----:B------:R-:W-:Y:S05]  /*218a0*/  BRA `(.L_x_2573) ;  /* 0xffffc7a000007947 */ /* 0x000fea000383ffff */
.L_x_2489:
        /* <DEDUP_REMOVED lines=13> */
.L_x_2491:
[----:B------:R-:W-:Y:S01]  /*21980*/  IMAD.MOV.U32 R235, RZ, RZ, R147 ;  /* 0x000000ffffeb7224 */ /* 0x000fe200078e0093 */
[----:B------:R-:W-:Y:S01]  /*21990*/  MOV R2, RZ ;  /* 0x000000ff00027202 */ /* 0x000fe20000000f00 */
[----:B------:R-:W-:Y:S01]  /*219a0*/  IMAD.MOV.U32 R236, RZ, RZ, 0x1f ;  /* 0x0000001fffec7424 */ /* 0x000fe200078e00ff */
[----:B------:R-:W-:Y:S02]  /*219b0*/  MOV R3, 0x219d0 ;  /* 0x000219d000037802 */ /* 0x000fe40000000f00 */
[----:B--2---:R-:W-:Y:S05]  /*219c0*/  CALL.REL.NOINC `($__internal_40_$__cuda_sm70_shflsync_idx_p) ;  /* 0x0000b35000007944 */ /* 0x004fea0003c00000 */
[----:B------:R-:W-:Y:S01]  /*219d0*/  MOV R10, R237 ;  /* 0x000000ed000a7202 */ /* 0x000fe20000000f00 */
[----:B------:R-:W-:Y:S05]  /*219e0*/  BRA `(.L_x_2575) ;  /* 0xffffca4000007947 */ /* 0x000fea000383ffff */
.L_x_2492:
[----:B------:R-:W-:Y:S01]  /*219f0*/  IMAD.MOV.U32 R235, RZ, RZ, R147 ;  /* 0x000000ffffeb7224 */ /* 0x000fe200078e0093 */
[----:B------:R-:W-:Y:S01]  /*21a00*/  MOV R2, 0x1 ;  /* 0x0000000100027802 */ /* 0x000fe20000000f00 */
[----:B------:R-:W-:Y:S01]  /*21a10*/  IMAD.MOV.U32 R236, RZ, RZ, 0x1f ;  /* 0x0000001fffec7424 */ /* 0x000fe200078e00ff */
[----:B------:R-:W-:Y:S02]  /*21a20*/  MOV R3, 0x21a40 ;  /* 0x00021a4000037802 */ /* 0x000fe40000000f00 */
[----:B-123--:R-:W-:Y:S05]  /*21a30*/  CALL.REL.NOINC `($__internal_40_$__cuda_sm70_shflsync_idx_p) ;  /* 0x0000b2e000007944 */ /* 0x00efea0003c00000 */
[----:B------:R-:W-:Y:S01]  /*21a40*/  MOV R9, R237 ;  /* 0x000000ed00097202 */ /* 0x000fe20000000f00 */
[----:B------:R-:W-:Y:S05]  /*21a50*/  BRA `(.L_x_2576) ;  /* 0xffffc9f000007947 */ /* 0x000fea000383ffff */
.L_x_2493:
[----:B------:R-:W-:Y:S02]  /*21a60*/  MOV R3, 0x1 ;  /* 0x0000000100037802 */ /* 0x000fe40000000f00 */
[----:B------:R-:W-:-:S02]  /*21a70*/  MOV R2, 0x21a90 ;  /* 0x00021a9000027802 */ /* 0x000fc40000000f00 */
[----:B-1-34-:R-:W-:Y:S05]  /*21a80*/  CALL.REL.NOINC `($__internal_41_$__cuda_sm70_shflsync_up_p) ;  /* 0x0000b2f000007944 */ /* 0x01afea0003c00000 */
[----:B------:R-:W-:Y:S05]  /*21a90*/  BRA `(.L_x_2577) ;  /* 0xffffcae000007947 */ /* 0x000fea000383ffff */
.L_x_2494:
[----:B------:R-:W-:Y:S02]  /*21aa0*/  MOV R3, 0x2 ;  /* 0x0000000200037802 */ /* 0x000fe40000000f00 */
[----:B------:R-:W-:-:S02]  /*21ab0*/  MOV R2, 0x21ad0 ;  /* 0x00021ad000027802 */ /* 0x000fc40000000f00 */
[----:B-1-3--:R-:W-:Y:S05]  /*21ac0*/  CALL.REL.NOINC `($__internal_41_$__cuda_sm70_shflsync_up_p) ;  /* 0x0000b2b000007944 */ /* 0x00afea0003c00000 */
        /* <DEDUP_REMOVED lines=24> */
.L_x_2498:
[----:B------:R-:W-:Y:S02]  /*21c50*/  MOV R3, 0x1 ;  /* 0x0000000100037802 */ /* 0x000fe40000000f00 */
[----:B------:R-:W-:Y:S02]  /*21c60*/  MOV R2, 0x21c80 ;  /* 0x00021c8000027802 */ /* 0x000fe40000000f00 */
[----:B------:R-:W-:Y:S05]  /*21c70*/  CALL.REL.NOINC `($__internal_41_$__cuda_sm70_shflsync_up_p) ;  /* 0x0000b10000007944 */ /* 0x000fea0003c00000 */
[----:B------:R-:W-:Y:S01]  /*21c80*/  MOV R2, R4 ;  /* 0x0000000400027202 */ /* 0x000fe20000000f00 */
[----:B------:R-:W-:Y:S05]  /*21c90*/  BRA `(.L_x_2579) ;  /* 0xffffcb5000007947 */ /* 0x000fea000383ffff */
.L_x_2499:
        /* <DEDUP_REMOVED lines=27> */
.L_x_2501:
[----:B------:R-:W-:Y:S02]  /*21e50*/  SEL R0, RZ, 0x1, P0 ;  /* 0x00000001ff007807 */ /* 0x000fe40000000000 */
[----:B------:R-:W-:Y:S02]  /*21e60*/  MOV R2, 0x21e80 ;  /* 0x00021e8000027802 */ /* 0x000fe40000000f00 */
[----:B--2---:R-:W-:Y:S05]  /*21e70*/  CALL.REL.NOINC `($__internal_42_$__cuda_sm70_votesync_ballot) ;  /* 0x0000af6000007944 */ /* 0x004fea0003c00000 */
[----:B------:R-:W-:Y:S01]  /*21e80*/  MOV R5, R0 ;  /* 0x0000000000057202 */ /* 0x000fe20000000f00 */
[----:B------:R-:W-:Y:S05]  /*21e90*/  BRA `(.L_x_2581) ;  /* 0xffffcae000007947 */ /* 0x000fea000383ffff */
.L_x_2502:
[----:B------:R-:W-:Y:S01]  /*21ea0*/  IMAD.MOV.U32 R235, RZ, RZ, R6 ;  /* 0x000000ffffeb7224 */ /* 0x000fe200078e0006 */
[----:B-1----:R-:W-:Y:S01]  /*21eb0*/  MOV R2, R0 ;  /* 0x0000000000027202 */ /* 0x002fe20000000f00 */
[----:B------:R-:W-:Y:S01]  /*21ec0*/  IMAD.MOV.U32 R236, RZ, RZ, 0x1f ;  /* 0x0000001fffec7424 */ /* 0x000fe200078e00ff */
[----:B------:R-:W-:Y:S02]  /*21ed0*/  MOV R3, 0x21ef0 ;  /* 0x00021ef000037802 */ /* 0x000fe40000000f00 */
[----:B--2---:R-:W-:Y:S05]  /*21ee0*/  CALL.REL.NOINC `($__internal_40_$__cuda_sm70_shflsync_idx_p) ;  /* 0x0000ae3000007944 */ /* 0x004fea0003c00000 */
[----:B------:R-:W-:Y:S01]  /*21ef0*/  IMAD.MOV.U32 R6, RZ, RZ, R237 ;  /* 0x000000ffff067224 */ /* 0x000fe200078e00ed */
[----:B------:R-:W-:Y:S01]  /*21f00*/  MOV R2, R0 ;  /* 0x0000000000027202 */ /* 0x000fe20000000f00 */
[----:B------:R-:W-:Y:S01]  /*21f10*/  IMAD.MOV.U32 R235, RZ, RZ, R8 ;  /* 0x000000ffffeb7224 */ /* 0x000fe200078e0008 */
[----:B------:R-:W-:-:S02]  /*21f20*/  MOV R236, 0x1f ;  /* 0x0000001f00ec7802 */ /* 0x000fc40000000f00 */
[----:B------:R-:W-:Y:S02]  /*21f30*/  MOV R3, 0x21f50 ;  /* 0x00021f5000037802 */ /* 0x000fe40000000f00 */
[----:B------:R-:W-:Y:S05]  /*21f40*/  CALL.REL.NOINC `($__internal_40_$__cuda_sm70_shflsync_idx_p) ;  /* 0x0000add000007944 */ /* 0x000fea0003c00000 */
[----:B------:R-:W-:Y:S01]  /*21f50*/  MOV R8, R237 ;  /* 0x000000ed00087202 */ /* 0x000fe20000000f00 */
[----:B------:R-:W-:Y:S05]  /*21f60*/  BRA `(.L_x_2582) ;  /* 0xffffca8000007947 */ /* 0x000fea000383ffff */
.L_x_2505:
[----:B------:R-:W-:Y:S01]  /*21f70*/  IMAD.MOV.U32 R235, RZ, RZ, R4 ;  /* 0x000000ffffeb7224 */ /* 0x000fe200078e0004 */
[----:B-1----:R-:W-:Y:S01]  /*21f80*/  MOV R2, R0 ;  /* 0x0000000000027202 */ /* 0x002fe20000000f00 */
[----:B------:R-:W-:Y:S01]  /*21f90*/  IMAD.MOV.U32 R236, RZ, RZ, 0x1f ;  /* 0x0000001fffec7424 */ /* 0x000fe200078e00ff */
[----:B------:R-:W-:Y:S02]  /*21fa0*/  MOV R3, 0x21fc0 ;  /* 0x00021fc000037802 */ /* 0x000fe40000000f00 */
[----:B--2-4-:R-:W-:Y:S05]  /*21fb0*/  CALL.REL.NOINC `($__internal_40_$__cuda_sm70_shflsync_idx_p) ;  /* 0x0000ad6000007944 */ /* 0x014fea0003c00000 */
[----:B------:R-:W-:Y:S01]  /*21fc0*/  MOV R11, R237 ;  /* 0x000000ed000b7202 */ /* 0x000fe20000000f00 */
[----:B------:R-:W-:Y:S05]  /*21fd0*/  BRA `(.L_x_2504) ;  /* 0xffffca7000007947 */ /* 0x000fea000383ffff */
        .type           $_ZN7cutlass13device_kernelIN5flash19enable_sm80_to_sm89INS1_16FlashAttnFwdSm80INS1_25CollectiveMainloopFwdSm80ILi8ELi1ELb0EN4cute5tupleIJNS5_1CILi128EEENS7_ILi48EEENS7_ILi256EEEEEELi256ENS_10bfloat16_tEfNS_4arch4Sm80ELb0ELb1ELb0ELb1ELb1ELb1ELb1ELb1EEENS1_21CollectiveEpilogueFwdINS6_IJS8_SA_S9_EEENS6_IJNS7_ILi1EEESI_SI_EEESC_SE_Li256ELb1ELb1ELb1ELb0EEENS1_36VarlenDynamicPersistentTileSchedulerILi128ELi48ELi256ELi256ELb1ELb1ELb0ELb1ELb0ELb1EEEEEEEEEvNT_6ParamsE$_ZZN5flash25CollectiveMainloopFwdSm80ILi8ELi1ELb0EN4cute5tupleIJNS1_1CILi128EEENS3_ILi48EEENS3_ILi256EEEEEELi256EN7cutlass10bfloat16_tEfNS8_4arch4Sm80ELb0ELb1ELb0ELb1ELb1ELb1ELb1ELb1EE3mmaINS_16FlashAttnFwdSm80ISC_NS_21CollectiveEpilogueFwdINS2_IJS4_S6_S5_EEENS2_IJNS3_ILi1EEESH_SH_EEES9_SB_Li256ELb1ELb1ELb1ELb0EEENS_36VarlenDynamicPersistentTileSchedulerILi128ELi48ELi256ELi256ELb1ELb1ELb0ELb1ELb0ELb1EEEE13SharedStorageENS1_6TensorINS1_11ArrayEngineIfLm128EEENS1_6LayoutINS2_IJNS2_IJNS3_ILi2EEESS_EEESH_NS3_ILi32EEEEEENS2_IJNS2_IJSH_SS_EEENS3_ILi0EEENS3_ILi4EEEEEEEEEENS_7SoftmaxILi2ELi0EEEEEbRKNSC_6ParamsERT0_RT1_iRKNS_16SeqlenInfoQKNewKILb1ELb1EEENS2_IJiiiiEEERT_ENKUlvE_clEv,@function
        .size           $_ZN7cutlass13device_kernelIN5flash19enable_sm80_to_sm89INS1_16FlashAttnFwdSm80INS1_25CollectiveMainloopFwdSm80ILi8ELi1ELb0EN4cute5tupleIJNS5_1CILi128EEENS7_ILi48EEENS7_ILi256EEEEEELi256ENS_10bfloat16_tEfNS_4arch4Sm80ELb0ELb1ELb0ELb1ELb1ELb1ELb1ELb1EEENS1_21CollectiveEpilogueFwdINS6_IJS8_SA_S9_EEENS6_IJNS7_ILi1EEESI_SI_EEESC_SE_Li256ELb1ELb1ELb1ELb0EEENS1_36VarlenDynamicPersistentTileSchedulerILi128ELi48ELi256ELi256ELb1ELb1ELb0ELb1ELb0ELb1EEEEEEEEEvNT_6ParamsE$_ZZN5flash25CollectiveMainloopFwdSm80ILi8ELi1ELb0EN4cute5tupleIJNS1_1CILi128EEENS3_ILi48EEENS3_ILi256EEEEEELi256EN7cutlass10bfloat16_tEfNS8_4arch4Sm80ELb0ELb1ELb0ELb1ELb1ELb1ELb1ELb1EE3mmaINS_16FlashAttnFwdSm80ISC_NS_21CollectiveEpilogueFwdINS2_IJS4_S6_S5_EEENS2_IJNS3_ILi1EEESH_SH_EEES9_SB_Li256ELb1ELb1ELb1ELb0EEENS_36VarlenDynamicPersistentTileSchedulerILi128ELi48ELi256ELi256ELb1ELb1ELb0ELb1ELb0ELb1EEEE13SharedStorageENS1_6TensorINS1_11ArrayEngineIfLm128EEENS1_6LayoutINS2_IJNS2_IJNS3_ILi2EEESS_EEESH_NS3_ILi32EEEEEENS2_IJNS2_IJSH_SS_EEENS3_ILi0EEENS3_ILi4EEEEEEEEEENS_7SoftmaxILi2ELi0EEEEEbRKNSC_6ParamsERT0_RT1_iRKNS_16SeqlenInfoQKNewKILb1ELb1EEENS2_IJiiiiEEERT_ENKUlvE_clEv,($__internal_39_$__cuda_sm70_shflsync_bfly_p - $_ZN7cutlass13device_kernelIN5flash19enable_sm80_to_sm89INS1_16FlashAttnFwdSm80INS1_25CollectiveMainloopFwdSm80ILi8ELi1ELb0EN4cute5tupleIJNS5_1CILi128EEENS7_ILi48EEENS7_ILi256EEEEEELi256ENS_10bfloat16_tEfNS_4arch4Sm80ELb0ELb1ELb0ELb1ELb1ELb1ELb1ELb1EEENS1_21CollectiveEpilogueFwdINS6_IJS8_SA_S9_EEENS6_IJNS7_ILi1EEESI_SI_EEESC_SE_Li256ELb1ELb1ELb1ELb0EEENS1_36VarlenDynamicPersistentTileSchedulerILi128ELi48ELi256ELi256ELb1ELb1ELb0ELb1ELb0ELb1EEEEEEEEEvNT_6ParamsE$_ZZN5flash25CollectiveMainloopFwdSm80ILi8ELi1ELb0EN4cute5tupleIJNS1_1CILi128EEENS3_ILi48EEENS3_ILi256EEEEEELi256EN7cutlass10bfloat16_tEfNS8_4arch4Sm80ELb0ELb1ELb0ELb1ELb1ELb1ELb1ELb1EE3mmaINS_16FlashAttnFwdSm80ISC_NS_21CollectiveEpilogueFwdINS2_IJS4_S6_S5_EEENS2_IJNS3_ILi1EEESH_SH_EEES9_SB_Li256ELb1ELb1ELb1ELb0EEENS_36VarlenDynamicPersistentTileSchedulerILi128ELi48ELi256ELi256ELb1ELb1ELb0ELb1ELb0ELb1EEEE13SharedStorageENS1_6TensorINS1_11ArrayEngineIfLm128EEENS1_6LayoutINS2_IJNS2_IJNS3_ILi2EEESS_EEESH_NS3_ILi32EEEEEENS2_IJNS2_IJSH_SS_EEENS3_ILi0EEENS3_ILi4EEEEEEEEEENS_7SoftmaxILi2ELi0EEEEEbRKNSC_6ParamsERT0_RT1_iRKNS_16SeqlenInfoQKNewKILb1ELb1EEENS2_IJiiiiEEERT_ENKUlvE_clEv)
$_ZN7cutlass13device_kernelIN5flash19enable_sm80_to_sm89INS1_16FlashAttnFwdSm80INS1_25CollectiveMainloopFwdSm80ILi8ELi1ELb0EN4cute5tupleIJNS5_1CILi128EEENS7_ILi48EEENS7_ILi256EEEEEELi256ENS_10bfloat16_tEfNS_4arch4Sm80ELb0ELb1ELb0ELb1ELb1ELb1ELb1ELb1EEENS1_21CollectiveEpilogueFwdINS6_IJS8_SA_S9_EEENS6_IJNS7_ILi1EEESI_SI_EEESC_SE_Li256ELb1ELb1ELb1ELb0EEENS1_36VarlenDynamicPersistentTileSchedulerILi128ELi48ELi256ELi256ELb1ELb1ELb0ELb1ELb0ELb1EEEEEEEEEvNT_6ParamsE$_ZZN5flash25CollectiveMainloopFwdSm80ILi8ELi1ELb0EN4cute5tupleIJNS1_1CILi128EEENS3_ILi48EEENS3_ILi256EEEEEELi256EN7cutlass10bfloat16_tEfNS8_4arch4Sm80ELb0ELb1ELb0ELb1ELb1ELb1ELb1ELb1EE3mmaINS_16FlashAttnFwdSm80ISC_NS_21CollectiveEpilogueFwdINS2_IJS4_S6_S5_EEENS2_IJNS3_ILi1EEESH_SH_EEES9_SB_Li256ELb1ELb1ELb1ELb0EEENS_36VarlenDynamicPersistentTileSchedulerILi128ELi48ELi256ELi256ELb1ELb1ELb0ELb1ELb0ELb1EEEE13SharedStorageENS1_6TensorINS1_11ArrayEngineIfLm128EEENS1_6LayoutINS2_IJNS2_IJNS3_ILi2EEESS_EEESH_NS3_ILi32EEEEEENS2_IJNS2_IJSH_SS_EEENS3_ILi0EEENS3_ILi4EEEEEEEEEENS_7SoftmaxILi2ELi0EEEEEbRKNSC_6ParamsERT0_RT1_iRKNS_16SeqlenInfoQKNewKILb1ELb1EEENS2_IJiiiiEEERT_ENKUlvE_clEv:
[----:B------:R-:W-:-:S05]  /*21fe0*/  IADD3 R16, R79, -c[0x0][0x20], RZ ;  /* 0x800008004f107a10 */ /* 0x000fca0007ffe0ff */
[----:B------:R-:W2:Y:S01]  /*21ff0*/  LDL.64 R10, [R16] ;  /* 0x00000000100a7983 */ /* 0x000ea20000100a00 */
[----:B------:R-:W-:-:S03]  /*22000*/  ULDC.64 UR4, c[0x0][0x118] ;  /* 0x0000460000047ab9 */ /* 0x000fc60000000a00 */
[----:B--2---:R-:W2:Y:S02]  /*22010*/  LD.E R0, [R10.64+0x11c] ;  /* 0x00011c040a007980 */ /* 0x004ea4000c101900 */
[----:B--2---:R-:W-:-:S13]  /*22020*/  ISETP.GT.AND P0, PT, R0, RZ, PT ;  /* 0x000000ff0000720c */ /* 0x004fda0003f04270 */
[----:B------:R-:W-:Y:S05]  /*22030*/  @P0 BRA `(.L_x_2583) ;  /* 0x0000004000000947 */ /* 0x000fea0003800000 */
[----:B------:R-:W-:Y:S01]  /*22040*/  MOV R2, R130 ;  /* 0x0000008200027202 */ /* 0x000fe20000000f00 */
[----:B------:R-:W-:-:S04]  /*22050*/  DEPBAR.LE SB0, 0x1 ;  /* 0x000080400000791a */ /* 0x000fc80000000000 */
[----:B------:R-:W-:-:S04]  /*22060*/  MOV R3, 0x0 ;  /* 0x0000000000037802 */ /* 0x000fc80000000f00 */
[----:B------:R-:W-:Y:S05]  /*22070*/  RET.REL.NODEC R2 `(_ZN7cutlass13device_kernelIN5flash19enable_sm80_to_sm89INS1_16FlashAttnFwdSm80INS1_25CollectiveMainloopFwdSm80ILi8ELi1ELb0EN4cute5tupleIJNS5_1CILi128EEENS7_ILi48EEENS7_ILi256EEEEEELi256ENS_10bfloat16_tEfNS_4arch4Sm80ELb0ELb1ELb0ELb1ELb1ELb1ELb1ELb1EEENS1_21CollectiveEpilogueFwdINS6_IJS8_SA_S9_EEENS6_IJNS7_ILi1EEESI_SI_EEESC_SE_Li256ELb1ELb1ELb1ELb0EEENS1_36VarlenDynamicPersistentTileSchedulerILi128ELi48ELi256ELi256ELb1ELb1ELb0ELb1ELb0ELb1EEEEEEEEEvNT_6ParamsE) ;  /* 0xfffddf8002007950 */ /* 0x000fea0003c3ffff */
.L_x_2583:
[----:B------:R1:W2:Y:S04]  /*22080*/  LDL.64 R8, [R16+0x8] ;  /* 0x0000080010087983 */ /* 0x0002a80000100a00 */
[----:B------:R1:W3:Y:S04]  /*22090*/  LDL.64 R2, [R16+0x20] ;  /* 0x0000200010027983 */ /* 0x0002e80000100a00 */
[----:B------:R1:W4:Y:S04]  /*220a0*/  LDL.64 R14, [R16+0x18] ;  /* 0x00001800100e7983 */ /* 0x0003280000100a00 */
[----:B------:R-:W4:Y:S04]  /*220b0*/  LD.E.U8 R19, [R10.64+0x138] ;  /* 0x000138040a137980 */ /* 0x000f28000c101100 */
[----:B------:R2:W5:Y:S04]  /*220c0*/  LD.E R13, [R10.64+0x164] ;  /* 0x000164040a0d7980 */ /* 0x000568000c101900 */
[----:B-1----:R-:W4:Y:S04]  /*220d0*/  LDL.64 R16, [R16+0x10] ;  /* 0x0000100010107983 */ /* 0x002f280000100a00 */
[----:B--2---:R1:W2:Y:S04]  /*220e0*/  LD.E R27, [R8.64] ;  /* 0x00000004081b7980 */ /* 0x0042a8000c101900 */
[----:B---3--:R3:W2:Y:S04]  /*220f0*/  LD.E R60, [R2.64] ;  /* 0x00000004023c7980 */ /* 0x0086a8000c101900 */
[----:B----4-:R4:W2:Y:S04]  /*22100*/  LD.E R6, [R14.64+0x20] ;  /* 0x000020040e067980 */ /* 0x0108a8000c101900 */
[----:B-1----:R1:W5:Y:S04]  /*22110*/  LD.E.64 R8, [R10.64+0x120] ;  /* 0x000120040a087980 */ /* 0x002368000c101b00 */
[----:B---3--:R1:W5:Y:S04]  /*22120*/  LD.E.64 R2, [R10.64+0x130] ;  /* 0x000130040a027980 */ /* 0x008368000c101b00 */
[----:B------:R3:W5:Y:S04]  /*22130*/  LD.E R22, [R16.64] ;  /* 0x0000000410167980 */ /* 0x000768000c101900 */
[----:B----4-:R1:W5:Y:S04]  /*22140*/  LD.E.64 R14, [R10.64+0x110] ;  /* 0x000110040a0e7980 */ /* 0x010368000c101b00 */
[----:B---3--:R1:W5:Y:S01]  /*22150*/  LD.E.64 R16, [R10.64+0x128] ;  /* 0x000128040a107980 */ /* 0x008362000c101b00 */
[----:B------:R-:W-:-:S02]  /*22160*/  ISETP.NE.AND P0, PT, R19, RZ, PT ;  /* 0x000000ff1300720c */ /* 0x000fc40003f05270 */
[----:B--2---:R-:W-:-:S04]  /*22170*/  SHF.R.S32.HI R4, RZ, 0x1f, R27 ;  /* 0x0000001fff047819 */ /* 0x004fc8000001141b */
[----:B------:R-:W-:-:S04]  /*22180*/  LEA.HI R4, R4, R27, RZ, 0x3 ;  /* 0x0000001b04047211 */ /* 0x000fc800078f18ff */
[----:B------:R-:W-:Y:S02]  /*22190*/  LOP3.LUT R18, R4, 0xfffffff8, RZ, 0xc0, !PT ;  /* 0xfffffff804127812 */ /* 0x000fe400078ec0ff */
[----:B------:R-:W-:-:S03]  /*221a0*/  SHF.R.S32.HI R78, RZ, 0x3, R4 ;  /* 0x00000003ff4e7819 */ /* 0x000fc60000011404 */
[----:B------:R-:W-:Y:S02]  /*221b0*/  IMAD.IADD R40, R27, 0x1, -R18 ;  /* 0x000000011b287824 */ /* 0x000fe400078e0a12 */
[----:B------:R-:W-:Y:S01]  /*221c0*/  IMAD R61, R60, 0x80, R78 ;  /* 0x000000803c3d7824 */ /* 0x000fe200078e024e */
[----:B------:R-:W-:Y:S01]  /*221d0*/  SHF.R.S32.HI R23, RZ, 0x1f, R6 ;  /* 0x0000001fff177819 */ /* 0x000fe20000011406 */
[C---:B------:R-:W-:Y:S02]  /*221e0*/  IMAD.SHL.U32 R42, R40.reuse, 0x8, RZ ;  /* 0x00000008282a7824 */ /* 0x040fe400078e00ff */
[----:B------:R-:W-:Y:S01]  /*221f0*/  IMAD R4, R40, 0x20, R61 ;  /* 0x0000002028047824 */ /* 0x000fe200078e023d */
[----:B------:R-:W-:Y:S05]  /*22200*/  @!P0 BRA `(.L_x_2584) ;  /* 0x00004ce000008947 */ /* 0x000fea0003800000 */
[----:B-1---5:R-:W-:-:S13]  /*22210*/  ISETP.NE.AND P0, PT, R13, 0x1, PT ;  /* 0x000000010d00780c */ /* 0x022fda0003f05270 */
[----:B------:R1:W2:Y:S04]  /*22220*/  @P0 LD.E R18, [R10.64+0x168] ;  /* 0x000168040a120980 */ /* 0x0002a8000c101900 */
[----:B-1----:R2:W3:Y:S02]  /*22230*/  @P0 LD.E R10, [R10.64+0x16c] ;  /* 0x00016c040a0a0980 */ /* 0x0024e4000c101900 */
[----:B--2---:R-:W-:-:S05]  /*22240*/  @P0 IMAD.HI.U32 R11, R4, R18, RZ ;  /* 0x00000012040b0227 */ /* 0x004fca00078e00ff */
[----:B---3--:R-:W-:-:S04]  /*22250*/  @P0 SHF.R.U32.HI R4, RZ, R10, R11 ;  /* 0x0000000aff040219 */ /* 0x008fc8000001160b */
[----:B------:R-:W-:Y:S01]  /*22260*/  SHF.R.S32.HI R18, RZ, 0x1f, R4 ;  /* 0x0000001fff127819 */ /* 0x000fe20000011404 */
[-C--:B------:R-:W-:Y:S02]  /*22270*/  IMAD R20, R9, R4.reuse, RZ ;  /* 0x0000000409147224 */ /* 0x080fe400078e02ff */
[-C--:B------:R-:W-:Y:S02]  /*22280*/  IMAD R19, R3, R4.reuse, RZ ;  /* 0x0000000403137224 */ /* 0x080fe400078e02ff */
[----:B------:R-:W-:-:S04]  /*22290*/  IMAD.WIDE.U32 R10, R8, R4, RZ ;  /* 0x00000004080a7225 */ /* 0x000fc800078e00ff */
[-C--:B------:R-:W-:Y:S02]  /*222a0*/  IMAD R21, R8, R18.reuse, R20 ;  /* 0x0000001208157224 */ /* 0x080fe400078e0214 */
[C---:B------:R-:W-:Y:S02]  /*222b0*/  IMAD R20, R2.reuse, R18, R19 ;  /* 0x0000001202147224 */ /* 0x040fe400078e0213 */
[----:B------:R-:W-:Y:S01]  /*222c0*/  IMAD.WIDE.U32 R18, R2, R4, RZ ;  /* 0x0000000402127225 */ /* 0x000fe200078e00ff */
[----:B------:R-:W-:-:S03]  /*222d0*/  IADD3 R11, R11, R21, RZ ;  /* 0x000000150b0b7210 */ /* 0x000fc60007ffe0ff */
[----:B------:R-:W-:Y:S01]  /*222e0*/  IMAD R4, R9, R6, RZ ;  /* 0x0000000609047224 */ /* 0x000fe200078e02ff */
[----:B------:R-:W-:Y:S01]  /*222f0*/  IADD3 R9, R19, R20, RZ ;  /* 0x0000001413097210 */ /* 0x000fe20007ffe0ff */
[----:B------:R-:W-:-:S04]  /*22300*/  IMAD.WIDE.U32 R10, R6, R8, R10 ;  /* 0x00000008060a7225 */ /* 0x000fc800078e000a */
[----:B------:R-:W-:Y:S01]  /*22310*/  IMAD R4, R8, R23, R4 ;  /* 0x0000001708047224 */ /* 0x000fe200078e0204 */
[----:B------:R-:W-:Y:S01]  /*22320*/  MOV R8, R18 ;  /* 0x0000001200087202 */ /* 0x000fe20000000f00 */
[----:B------:R-:W-:Y:S01]  /*22330*/  IMAD R3, R3, R6, RZ ;  /* 0x0000000603037224 */ /* 0x000fe200078e02ff */
[----:B------:R-:W-:-:S03]  /*22340*/  LEA R33, P1, R10, R14, 0x1 ;  /* 0x0000000e0a217211 */ /* 0x000fc600078208ff */
[----:B------:R-:W-:-:S04]  /*22350*/  IMAD.WIDE.U32 R8, R6, R2, R8 ;  /* 0x0000000206087225 */ /* 0x000fc800078e0008 */
[----:B------:R-:W-:Y:S01]  /*22360*/  IMAD R2, R2, R23, R3 ;  /* 0x0000001702027224 */ /* 0x000fe200078e0203 */
[----:B------:R-:W-:Y:S02]  /*22370*/  IADD3 R3, R11, R4, RZ ;  /* 0x000000040b037210 */ /* 0x000fe40007ffe0ff */
[----:B------:R-:W-:Y:S02]  /*22380*/  LEA R34, P0, R8, R16, 0x1 ;  /* 0x0000001008227211 */ /* 0x000fe400078008ff */
[----:B------:R-:W-:Y:S02]  /*22390*/  IADD3 R2, R9, R2, RZ ;  /* 0x0000000209027210 */ /* 0x000fe40007ffe0ff */
[----:B------:R-:W-:Y:S02]  /*223a0*/  LEA.HI.X R32, R10, R15, R3, 0x1, P1 ;  /* 0x0000000f0a207211 */ /* 0x000fe400008f0c03 */
[----:B------:R-:W-:Y:S02]  /*223b0*/  SHF.L.U32 R4, R40, 0x2, RZ ;  /* 0x0000000228047819 */ /* 0x000fe400000006ff */
[----:B------:R-:W-:Y:S01]  /*223c0*/  LEA.HI.X R26, R8, R17, R2, 0x1, P0 ;  /* 0x00000011081a7211 */ /* 0x000fe200000f0c02 */
[----:B------:R-:W-:Y:S05]  /*223d0*/  BRA.DIV ~URZ, `(.L_x_2585) ;  /* 0x00009ba27f007947 */ /* 0x000fea000b800000 */
[----:B------:R1:W2:Y:S02]  /*223e0*/  SHFL.IDX PT, R6, R32, RZ, 0x181f ;  /* 0x00181fff20067589 */ /* 0x0002a400000e0000 */
.L_x_2659:
[----:B------:R-:W-:Y:S05]  /*223f0*/  BRA.DIV ~URZ, `(.L_x_2586) ;  /* 0x00009bf27f007947 */ /* 0x000fea000b800000 */
[----:B------:R3:W4:Y:S01]  /*22400*/  SHFL.IDX PT, R8, R33, RZ, 0x181f ;  /* 0x00181fff21087589 */ /* 0x00072200000e0000 */
[----:B--2---:R-:W-:-:S03]  /*22410*/  MOV R9, R6 ;  /* 0x0000000600097202 */ /* 0x004fc60000000f00 */
[----:B------:R3:W2:Y:S04]  /*22420*/  SHFL.IDX PT, R10, R26, RZ, 0x181f ;  /* 0x00181fff1a0a7589 */ /* 0x0006a800000e0000 */
[----:B------:R3:W1:Y:S02]  /*22430*/  SHFL.IDX PT, R2, R34, RZ, 0x181f ;  /* 0x00181fff22027589 */ /* 0x00066400000e0000 */
.L_x_2660:
[----:B------:R-:W-:Y:S01]  /*22440*/  IMAD R35, R22, R13, RZ ;  /* 0x0000000d16237224 */ /* 0x000fe200078e02ff */
[----:B------:R-:W-:Y:S01]  /*22450*/  BSSY B0, `(.L_x_2587) ;  /* 0x0000035000007945 */ /* 0x000fe20003800000 */
[----:B------:R-:W-:Y:S01]  /*22460*/  CS2R R58, SRZ ;  /* 0x00000000003a7805 */ /* 0x000fe2000001ff00 */
[----:B------:R-:W-:Y:S01]  /*22470*/  CS2R R36, SRZ ;  /* 0x0000000000247805 */ /* 0x000fe2000001ff00 */
[----:B------:R-:W-:Y:S01]  /*22480*/  CS2R R28, SRZ ;  /* 0x00000000001c7805 */ /* 0x000fe2000001ff00 */
[----:B------:R-:W-:Y:S01]  /*22490*/  ISETP.GE.AND P0, PT, R61, R35, PT ;  /* 0x000000233d00720c */ /* 0x000fe20003f06270 */
[----:B------:R-:W-:Y:S01]  /*224a0*/  CS2R R22, SRZ ;  /* 0x0000000000167805 */ /* 0x000fe2000001ff00 */
[----:B------:R-:W-:Y:S01]  /*224b0*/  CS2R R18, SRZ ;  /* 0x0000000000127805 */ /* 0x000fe2000001ff00 */
[----:B------:R-:W-:Y:S01]  /*224c0*/  CS2R R38, SRZ ;  /* 0x0000000000267805 */ /* 0x000fe2000001ff00 */
[----:B------:R-:W-:Y:S01]  /*224d0*/  CS2R R30, SRZ ;  /* 0x00000000001e7805 */ /* 0x000fe2000001ff00 */
[----:B------:R-:W-:Y:S01]  /*224e0*/  CS2R R24, SRZ ;  /* 0x0000000000187805 */ /* 0x000fe2000001ff00 */
[----:B------:R-:W-:Y:S01]  /*224f0*/  CS2R R20, SRZ ;  /* 0x0000000000147805 */ /* 0x000fe2000001ff00 */
[----:B--2---:R-:W-:-:S06]  /*22500*/  MOV R3, R10 ;  /* 0x0000000a00037202 */ /* 0x004fcc0000000f00 */
[----:B------:R-:W-:Y:S05]  /*22510*/  @P0 BRA `(.L_x_2588) ;  /* 0x0000028000000947 */ /* 0x000fea0003800000 */
[C---:B------:R-:W-:Y:S01]  /*22520*/  IADD3 R13, R4.reuse, 0x20, RZ ;  /* 0x00000020040d7810 */ /* 0x040fe20007ffe0ff */
[----:B------:R-:W-:Y:S01]  /*22530*/  CS2R R18, SRZ ;  /* 0x0000000000127805 */ /* 0x000fe2000001ff00 */
[-C--:B------:R-:W-:Y:S01]  /*22540*/  ISETP.GE.AND P1, PT, R4, R0.reuse, PT ;  /* 0x000000000400720c */ /* 0x080fe20003f26270 */
[----:B------:R-:W-:Y:S01]  /*22550*/  CS2R R20, SRZ ;  /* 0x0000000000147805 */ /* 0x000fe2000001ff00 */
[----:B------:R-:W-:Y:S01]  /*22560*/  ISETP.GE.AND P0, PT, R13, R0, PT ;  /* 0x000000000d00720c */ /* 0x000fe20003f06270 */
[----:B------:R-:W-:Y:S01]  /*22570*/  CS2R R22, SRZ ;  /* 0x0000000000167805 */ /* 0x000fe2000001ff00 */
[----:B------:R-:W-:-:S09]  /*22580*/  CS2R R24, SRZ ;  /* 0x0000000000187805 */ /* 0x000fd2000001ff00 */
[C---:B----4-:R-:W-:Y:S02]  /*22590*/  @!P1 IMAD.WIDE R10, R4.reuse, 0x2, R8 ;  /* 0x00000002040a9825 */ /* 0x050fe400078e0208 */
[----:B------:R-:W-:Y:S02]  /*225a0*/  @!P0 SHF.R.S32.HI R6, RZ, 0x1f, R13 ;  /* 0x0000001fff068819 */ /* 0x000fe4000001140d */
[----:B-1----:R-:W-:Y:S01]  /*225b0*/  @!P1 IMAD.WIDE R16, R4, 0x2, R2 ;  /* 0x0000000204109825 */ /* 0x002fe200078e0202 */
[----:B------:R1:W5:Y:S01]  /*225c0*/  @!P1 LD.E.64 R18, [R10.64] ;  /* 0x000000040a129980 */ /* 0x000362000c101b00 */
[----:B------:R-:W-:-:S03]  /*225d0*/  @!P0 LEA.HI R6, R6, R13, RZ, 0x2 ;  /* 0x0000000d06068211 */ /* 0x000fc600078f10ff */
[----:B------:R2:W5:Y:S01]  /*225e0*/  @!P1 LD.E.64 R20, [R16.64] ;  /* 0x0000000410149980 */ /* 0x000562000c101b00 */
[----:B------:R-:W-:Y:S02]  /*225f0*/  @!P0 LOP3.LUT R6, R6, 0xfffffffc, RZ, 0xc0, !PT ;  /* 0xfffffffc06068812 */ /* 0x000fe400078ec0ff */
[----:B------:R-:W-:-:S03]  /*22600*/  IADD3 R13, R4, 0x40, RZ ;  /* 0x00000040040d7810 */ /* 0x000fc60007ffe0ff */
[----:B------:R-:W-:Y:S01]  /*22610*/  @!P0 IMAD.WIDE R14, R6, 0x2, R8 ;  /* 0x00000002060e8825 */ /* 0x000fe200078e0208 */
[----:B------:R-:W-:-:S04]  /*22620*/  ISETP.GE.AND P1, PT, R13, R0, PT ;  /* 0x000000000d00720c */ /* 0x000fc80003f26270 */
[----:B------:R4:W5:Y:S01]  /*22630*/  @!P0 LD.E.64 R22, [R14.64] ;  /* 0x000000040e168980 */ /* 0x000962000c101b00 */
[----:B-1----:R-:W-:Y:S01]  /*22640*/  @!P0 IMAD.WIDE R10, R6, 0x2, R2 ;  /* 0x00000002060a8825 */ /* 0x002fe200078e0202 */
[----:B--2---:R-:W-:-:S04]  /*22650*/  IADD3 R16, R4, 0x60, RZ ;  /* 0x0000006004107810 */ /* 0x004fc80007ffe0ff */
[----:B------:R1:W5:Y:S01]  /*22660*/  @!P0 LD.E.64 R24, [R10.64] ;  /* 0x000000040a188980 */ /* 0x000362000c101b00 */
[----:B------:R-:W-:Y:S01]  /*22670*/  ISETP.GE.AND P0, PT, R16, R0, PT ;  /* 0x000000001000720c */ /* 0x000fe20003f06270 */
[----:B------:R-:W-:-:S12]  /*22680*/  CS2R R28, SRZ ;  /* 0x00000000001c7805 */ /* 0x000fd8000001ff00 */
[----:B------:R-:W-:Y:S02]  /*22690*/  @!P0 SHF.R.S32.HI R6, RZ, 0x1f, R16 ;  /* 0x0000001fff068819 */ /* 0x000fe40000011410 */
[----:B-1----:R-:W-:Y:S02]  /*226a0*/  @!P1 SHF.R.S32.HI R10, RZ, 0x1f, R13 ;  /* 0x0000001fff0a9819 */ /* 0x002fe4000001140d */
[----:B------:R-:W-:Y:S02]  /*226b0*/  @!P0 LEA.HI R6, R6, R16, RZ, 0x2 ;  /* 0x0000001006068211 */ /* 0x000fe400078f10ff */
[----:B------:R-:W-:Y:S02]  /*226c0*/  @!P1 LEA.HI R10, R10, R13, RZ, 0x2 ;  /* 0x0000000d0a0a9211 */ /* 0x000fe400078f10ff */
[----:B------:R-:W-:Y:S02]  /*226d0*/  @!P0 LOP3.LUT R6, R6, 0xfffffffc, RZ, 0xc0, !PT ;  /* 0xfffffffc06068812 */ /* 0x000fe400078ec0ff */
[----:B------:R-:W-:Y:S01]  /*226e0*/  @!P1 LOP3.LUT R10, R10, 0xfffffffc, RZ, 0xc0, !PT ;  /* 0xfffffffc0a0a9812 */ /* 0x000fe200078ec0ff */
[----:B------:R-:W-:Y:S01]  /*226f0*/  CS2R R36, SRZ ;  /* 0x0000000000247805 */ /* 0x000fe2000001ff00 */
[----:B------:R-:W-:Y:S01]  /*22700*/  CS2R R30, SRZ ;  /* 0x00000000001e7805 */ /* 0x000fe2000001ff00 */
[----:B------:R-:W-:-:S02]  /*22710*/  CS2R R38, SRZ ;  /* 0x0000000000267805 */ /* 0x000fc4000001ff00 */
[----:B----4-:R-:W-:-:S04]  /*22720*/  @!P1 IMAD.WIDE R14, R10, 0x2, R8 ;  /* 0x000000020a0e9825 */ /* 0x010fc800078e0208 */
[----:B------:R-:W-:Y:S01]  /*22730*/  @!P1 IMAD.WIDE R10, R10, 0x2, R2 ;  /* 0x000000020a0a9825 */ /* 0x000fe200078e0202 */
[----:B------:R1:W5:Y:S03]  /*22740*/  @!P1 LD.E.64 R28, [R14.64] ;  /* 0x000000040e1c9980 */ /* 0x000366000c101b00 */
[C---:B------:R-:W-:Y:S01]  /*22750*/  @!P0 IMAD.WIDE R8, R6.reuse, 0x2, R8 ;  /* 0x0000000206088825 */ /* 0x040fe200078e0208 */
[----:B------:R1:W5:Y:S03]  /*22760*/  @!P1 LD.E.64 R30, [R10.64] ;  /* 0x000000040a1e9980 */ /* 0x000366000c101b00 */
[----:B------:R-:W-:Y:S01]  /*22770*/  @!P0 IMAD.WIDE R2, R6, 0x2, R2 ;  /* 0x0000000206028825 */ /* 0x000fe200078e0202 */
[----:B------:R1:W5:Y:S04]  /*22780*/  @!P0 LD.E.64 R36, [R8.64] ;  /* 0x0000000408248980 */ /* 0x000368000c101b00 */
[----:B------:R1:W5:Y:S02]  /*22790*/  @!P0 LD.E.64 R38, [R2.64] ;  /* 0x0000000402268980 */ /* 0x000364000c101b00 */
.L_x_2588:
[----:B------:R-:W-:Y:S05]  /*227a0*/  BSYNC B0 ;  /* 0x0000000000007941 */ /* 0x000fea0003800000 */
.L_x_2587:
[----:B-1--45:R-:W-:Y:S02]  /*227b0*/  IMAD.MOV.U32 R8, RZ, RZ, R36 ;  /* 0x000000ffff087224 */ /* 0x032fe400078e0024 */
[----:B------:R-:W-:-:S02]  /*227c0*/  IMAD.MOV.U32 R3, RZ, RZ, R28 ;  /* 0x000000ffff037224 */ /* 0x000fc400078e001c */
        /* <DEDUP_REMOVED lines=9> */
[----:B------:R-:W-:-:S04]  /*22860*/  MOV R6, R23 ;  /* 0x0000001700067202 */ /* 0x000fc80000000f00 */
        /* <DEDUP_REMOVED lines=12> */
[----:B------:R-:W-:-:S02]  /*22930*/  PRMT R94, R94, 0x5410, R6 ;  /* 0x000054105e5e7816 */ /* 0x000fc40000000006 */
[----:B------:R-:W-:Y:S02]  /*22940*/  MOV R6, R25 ;  /* 0x0000001900067202 */ /* 0x000fe40000000f00 */
[----:B------:R-:W-:Y:S02]  /*22950*/  PRMT R88, R2, 0x5410, R3 ;  /* 0x0000541002587816 */ /* 0x000fe40000000003 */
[----:B------:R-:W-:Y:S01]  /*22960*/  PRMT R90, R6, 0x5410, R8 ;  /* 0x00005410065a7816 */ /* 0x000fe20000000008 */
[----:B------:R-:W-:Y:S05]  /*22970*/  BRA.DIV ~URZ, `(.L_x_2589) ;  /* 0x000097b27f007947 */ /* 0x000fea000b800000 */
[----:B------:R1:W2:Y:S04]  /*22980*/  SHFL.IDX PT, R9, R32, 0x1, 0x181f ;  /* 0x00381f0020097f89 */ /* 0x0002a800000e0000 */
[----:B------:R1:W4:Y:S04]  /*22990*/  SHFL.IDX PT, R8, R33, 0x1, 0x181f ;  /* 0x00381f0021087f89 */ /* 0x00032800000e0000 */
[----:B------:R1:W3:Y:S04]  /*229a0*/  SHFL.IDX PT, R6, R26, 0x1, 0x181f ;  /* 0x00381f001a067f89 */ /* 0x0002e800000e0000 */
[----:B------:R1:W1:Y:S02]  /*229b0*/  SHFL.IDX PT, R2, R34, 0x1, 0x181f ;  /* 0x00381f0022027f89 */ /* 0x00026400000e0000 */
.L_x_2661:
[----:B------:R-:W-:Y:S01]  /*229c0*/  IADD3 R3, R61, 0x20, RZ ;  /* 0x000000203d037810 */ /* 0x000fe20007ffe0ff */
[----:B------:R-:W-:Y:S01]  /*229d0*/  BSSY B0, `(.L_x_2590) ;  /* 0x0000033000007945 */ /* 0x000fe20003800000 */
        /* <DEDUP_REMOVED lines=8> */
[----:B---3--:R-:W-:-:S07]  /*22a60*/  IMAD.MOV.U32 R3, RZ, RZ, R6 ;  /* 0x000000ffff037224 */ /* 0x008fce00078e0006 */
        /* <DEDUP_REMOVED lines=8> */
[C---:B--2-4-:R-:W-:Y:S02]  /*22af0*/  @!P1 IMAD.WIDE R10, R4.reuse, 0x2, R8 ;  /* 0x00000002040a9825 */ /* 0x054fe400078e0208 */
        /* <DEDUP_REMOVED lines=24> */
[----:B---3--:R-:W-:-:S04]  /*22c80*/  @!P1 IMAD.WIDE R14, R10, 0x2, R8 ;  /* 0x000000020a0e9825 */ /* 0x008fc800078e0208 */
[----:B------:R-:W-:Y:S01]  /*22c90*/  @!P1 IMAD.WIDE R10, R10, 0x2, R2 ;  /* 0x000000020a0a9825 */ /* 0x000fe200078e0202 */
[----:B------:R1:W5:Y:S03]  /*22ca0*/  @!P1 LD.E.64 R48, [R14.64] ;  /* 0x000000040e309980 */ /* 0x000366000c101b00 */
[C---:B------:R-:W-:Y:S01]  /*22cb0*/  @!P0 IMAD.WIDE R8, R6.reuse, 0x2, R8 ;  /* 0x0000000206088825 */ /* 0x040fe200078e0208 */
[----:B------:R1:W5:Y:S03]  /*22cc0*/  @!P1 LD.E.64 R50, [R10.64] ;  /* 0x000000040a329980 */ /* 0x000366000c101b00 */
[----:B------:R-:W-:Y:S01]  /*22cd0*/  @!P0 IMAD.WIDE R2, R6, 0x2, R2 ;  /* 0x0000000206028825 */ /* 0x000fe200078e0202 */
[----:B------:R1:W5:Y:S04]  /*22ce0*/  @!P0 LD.E.64 R58, [R8.64] ;  /* 0x00000004083a8980 */ /* 0x000368000c101b00 */
[----:B------:R1:W5:Y:S02]  /*22cf0*/  @!P0 LD.E.64 R52, [R2.64] ;  /* 0x0000000402348980 */ /* 0x000364000c101b00 */
.L_x_2591:
[----:B------:R-:W-:Y:S05]  /*22d00*/  BSYNC B0 ;  /* 0x0000000000007941 */ /* 0x000fea0003800000 */
.L_x_2590:
[----:B-1--45:R-:W-:Y:S02]  /*22d10*/  IMAD.MOV.U32 R8, RZ, RZ, R58 ;  /* 0x000000ffff087224 */ /* 0x032fe400078e003a */
[----:B------:R-:W-:-:S02]  /*22d20*/  IMAD.MOV.U32 R6, RZ, RZ, R59 ;  /* 0x000000ffff067224 */ /* 0x000fc400078e003b */
[----:B------:R-:W-:Y:S02]  /*22d30*/  IMAD.MOV.U32 R3, RZ, RZ, R48 ;  /* 0x000000ffff037224 */ /* 0x000fe400078e0030 */
[----:B------:R-:W-:Y:S01]  /*22d40*/  IMAD.MOV.U32 R2, RZ, RZ, R49 ;  /* 0x000000ffff027224 */ /* 0x000fe200078e0031 */
        /* <DEDUP_REMOVED lines=11> */
[----:B------:R-:W-:-:S02]  /*22e00*/  PRMT R95, R2, 0x7610, R95 ;  /* 0x00007610025f7816 */ /* 0x000fc4000000005f */
[----:B------:R-:W-:Y:S02]  /*22e10*/  MOV R2, R51 ;  /* 0x0000003300027202 */ /* 0x000fe40000000f00 */
[----:B------:R-:W-:Y:S01]  /*22e20*/  PRMT R105, R6, 0x5410, R8 ;  /* 0x0000541006697816 */ /* 0x000fe20000000008 */
[----:B------:R-:W-:Y:S01]  /*22e30*/  IMAD.MOV.U32 R8, RZ, RZ, R46 ;  /* 0x000000ffff087224 */ /* 0x000fe200078e002e */
[----:B------:R-:W-:Y:S01]  /*22e40*/  PRMT R101, R2, 0x5410, R3 ;  /* 0x0000541002657816 */ /* 0x000fe20000000003 */
[----:B------:R-:W-:Y:S01]  /*22e50*/  IMAD.MOV.U32 R6, RZ, RZ, R47 ;  /* 0x000000ffff067224 */ /* 0x000fe200078e002f */
[----:B------:R-:W-:Y:S01]  /*22e60*/  MOV R3, R40 ;  /* 0x0000002800037202 */ /* 0x000fe20000000f00 */
[----:B------:R-:W-:-:S03]  /*22e70*/  IMAD.MOV.U32 R2, RZ, RZ, R41 ;  /* 0x000000ffff027224 */ /* 0x000fc600078e0029 */
[----:B------:R-:W-:Y:S02]  /*22e80*/  PRMT R99, R6, 0x5410, R8 ;  /* 0x0000541006637816 */ /* 0x000fe40000000008 */
[----:B------:R-:W-:Y:S02]  /*22e90*/  PRMT R95, R95, 0x5410, R3 ;  /* 0x000054105f5f7816 */ /* 0x000fe40000000003 */
[----:B------:R-:W-:Y:S01]  /*22ea0*/  PRMT R94, R2, 0x7610, R94 ;  /* 0x00007610025e7816 */ /* 0x000fe2000000005e */
[----:B------:R-:W-:Y:S05]  /*22eb0*/  BRA.DIV ~URZ, `(.L_x_2592) ;  /* 0x000094127f007947 */ /* 0x000fea000b800000 */
[----:B------:R1:W3:Y:S02]  /*22ec0*/  SHFL.IDX PT, R6, R32, 0x2, 0x181f ;  /* 0x00581f0020067f89 */ /* 0x0002e400000e0000 */
.L_x_2662:
[----:B------:R-:W-:Y:S05]  /*22ed0*/  BRA.DIV ~URZ, `(.L_x_2593) ;  /* 0x000094627f007947 */ /* 0x000fea000b800000 */
[----:B------:R4:W1:Y:S01]  /*22ee0*/  SHFL.IDX PT, R8, R33, 0x2, 0x181f ;  /* 0x00581f0021087f89 */ /* 0x00086200000e0000 */
[----:B--23--:R-:W-:-:S03]  /*22ef0*/  MOV R9, R6 ;  /* 0x0000000600097202 */ /* 0x00cfc60000000f00 */
[----:B------:R4:W2:Y:S04]  /*22f00*/  SHFL.IDX PT, R10, R26, 0x2, 0x181f ;  /* 0x00581f001a0a7f89 */ /* 0x0008a800000e0000 */
[----:B------:R4:W3:Y:S02]  /*22f10*/  SHFL.IDX PT, R2, R34, 0x2, 0x181f ;  /* 0x00581f0022027f89 */ /* 0x0008e400000e0000 */
.L_x_2663:
        /* <DEDUP_REMOVED lines=11> */
[----:B--2---:R-:W-:-:S06]  /*22fd0*/  IMAD.MOV.U32 R3, RZ, RZ, R10 ;  /* 0x000000ffff037224 */ /* 0x004fcc00078e000a */
        /* <DEDUP_REMOVED lines=8> */
[C---:B-1----:R-:W-:Y:S02]  /*23060*/  @!P1 IMAD.WIDE R10, R4.reuse, 0x2, R8 ;  /* 0x00000002040a9825 */ /* 0x042fe400078e0208 */
[----:B------:R-:W-:Y:S02]  /*23070*/  @!P0 SHF.R.S32.HI R6, RZ, 0x1f, R13 ;  /* 0x0000001fff068819 */ /* 0x000fe4000001140d */
[----:B---3--:R-:W-:Y:S01]  /*23080*/  @!P1 IMAD.WIDE R16, R4, 0x2, R2 ;  /* 0x0000000204109825 */ /* 0x008fe200078e0202 */
        /* <DEDUP_REMOVED lines=30> */
.L_x_2595:
[----:B------:R-:W-:Y:S05]  /*23270*/  BSYNC B0 ;  /* 0x0000000000007941 */ /* 0x000fea0003800000 */
.L_x_2594:
[----:B-1---5:R-:W-:Y:S01]  /*23280*/  IMAD.MOV.U32 R3, RZ, RZ, R70 ;  /* 0x000000ffff037224 */ /* 0x022fe200078e0046 */
[----:B------:R-:W-:Y:S01]  /*23290*/  CS2R R86, SRZ ;  /* 0x0000000000567805 */ /* 0x000fe2000001ff00 */
[----:B---3--:R-:W-:-:S02]  /*232a0*/  IMAD.MOV.U32 R2, RZ, RZ, R71 ;  /* 0x000000ffff027224 */ /* 0x008fc400078e0047 */
[----:B------:R-:W-:Y:S02]  /*232b0*/  IMAD.MOV.U32 R8, RZ, RZ, R66 ;  /* 0x000000ffff087224 */ /* 0x000fe400078e0042 */
[----:B------:R-:W-:Y:S01]  /*232c0*/  IMAD.MOV.U32 R6, RZ, RZ, R67 ;  /* 0x000000ffff067224 */ /* 0x000fe200078e0043 */
[----:B------:R-:W-:Y:S01]  /*232d0*/  PRMT R112, R2, 0x5410, R3 ;  /* 0x0000541002707816 */ /* 0x000fe20000000003 */
[----:B------:R-:W-:Y:S01]  /*232e0*/  IMAD.MOV.U32 R2, RZ, RZ, R63 ;  /* 0x000000ffff027224 */ /* 0x000fe200078e003f */
[----:B------:R-:W-:Y:S01]  /*232f0*/  MOV R3, R62 ;  /* 0x0000003e00037202 */ /* 0x000fe20000000f00 */
[----:B------:R-:W-:Y:S01]  /*23300*/  IMAD.SHL.U32 R60, R60, 0x80, RZ ;  /* 0x000000803c3c7824 */ /* 0x000fe200078e00ff */
[----:B------:R-:W-:Y:S01]  /*23310*/  PRMT R110, R6, 0x5410, R8 ;  /* 0x00005410066e7816 */ /* 0x000fe20000000008 */
[----:B------:R-:W-:Y:S01]  /*23320*/  IMAD.MOV.U32 R8, RZ, RZ, R56 ;  /* 0x000000ffff087224 */ /* 0x000fe200078e0038 */
[----:B------:R-:W-:Y:S01]  /*23330*/  PRMT R108, R2, 0x5410, R3 ;  /* 0x00005410026c7816 */ /* 0x000fe20000000003 */
[----:B------:R-:W-:Y:S01]  /*23340*/  IMAD.MOV.U32 R2, RZ, RZ, R73 ;  /* 0x000000ffff027224 */ /* 0x000fe200078e0049 */
[----:B------:R-:W-:Y:S01]  /*23350*/  MOV R3, R72 ;  /* 0x0000004800037202 */ /* 0x000fe20000000f00 */
[----:B------:R-:W-:-:S03]  /*23360*/  IMAD.MOV.U32 R6, RZ, RZ, R57 ;  /* 0x000000ffff067224 */ /* 0x000fc600078e0039 */
[----:B------:R-:W-:Y:S01]  /*23370*/  PRMT R111, R2, 0x5410, R3 ;  /* 0x00005410026f7816 */ /* 0x000fe20000000003 */
[----:B------:R-:W-:Y:S01]  /*23380*/  IMAD.MOV.U32 R3, RZ, RZ, R68 ;  /* 0x000000ffff037224 */ /* 0x000fe200078e0044 */
[----:B------:R-:W-:Y:S02]  /*23390*/  MOV R2, R69 ;  /* 0x0000004500027202 */ /* 0x000fe40000000f00 */
[----:B------:R-:W-:Y:S02]  /*233a0*/  PRMT R104, R6, 0x5410, R8 ;  /* 0x0000541006687816 */ /* 0x000fe40000000008 */
[----:B------:R-:W-:Y:S01]  /*233b0*/  PRMT R109, R2, 0x5410, R3 ;  /* 0x00005410026d7816 */ /* 0x000fe20000000003 */
[----:B------:R-:W-:Y:S01]  /*233c0*/  IMAD.MOV.U32 R3, RZ, RZ, R64 ;  /* 0x000000ffff037224 */ /* 0x000fe200078e0040 */
[----:B------:R-:W-:Y:S01]  /*233d0*/  SHF.R.S32.HI R6, RZ, 0x1f, R27 ;  /* 0x0000001fff067819 */ /* 0x000fe2000001141b */
[----:B------:R-:W-:-:S03]  /*233e0*/  IMAD.MOV.U32 R2, RZ, RZ, R65 ;  /* 0x000000ffff027224 */ /* 0x000fc600078e0041 */
[----:B------:R-:W-:Y:S02]  /*233f0*/  LEA.HI R6, R6, R27, RZ, 0x3 ;  /* 0x0000001b06067211 */ /* 0x000fe400078f18ff */
[----:B------:R-:W-:Y:S01]  /*23400*/  PRMT R107, R2, 0x5410, R3 ;  /* 0x00005410026b7816 */ /* 0x000fe20000000003 */
[----:B------:R-:W-:Y:S01]  /*23410*/  IMAD.MOV.U32 R2, RZ, RZ, R55 ;  /* 0x000000ffff027224 */ /* 0x000fe200078e0037 */
[----:B------:R-:W-:Y:S02]  /*23420*/  MOV R3, R54 ;  /* 0x0000003600037202 */ /* 0x000fe40000000f00 */
[----:B------:R-:W-:Y:S02]  /*23430*/  LEA.HI.SX32 R6, R6, R60, 0x1d ;  /* 0x0000003c06067211 */ /* 0x000fe400078feaff */
[----:B------:R-:W-:Y:S01]  /*23440*/  PRMT R103, R2, 0x5410, R3 ;  /* 0x0000541002677816 */ /* 0x000fe20000000003 */
[----:B------:R-:W-:Y:S05]  /*23450*/  BRA.DIV ~URZ, `(.L_x_2596) ;  /* 0x000090227f007947 */ /* 0x000fea000b800000 */
[----:B------:R1:W2:Y:S02]  /*23460*/  SHFL.IDX PT, R9, R32, 0x3, 0x181f ;  /* 0x00781f0020097f89 */ /* 0x0002a400000e0000 */
.L_x_2664:
[----:B------:R-:W-:Y:S05]  /*23470*/  BRA.DIV ~URZ, `(.L_x_2597) ;  /* 0x000090727f007947 */ /* 0x000fea000b800000 */
[----:B------:R3:W1:Y:S04]  /*23480*/  SHFL.IDX PT, R8, R33, 0x3, 0x181f ;  /* 0x00781f0021087f89 */ /* 0x00066800000e0000 */
[----:B------:R3:W4:Y:S04]  /*23490*/  SHFL.IDX PT, R10, R26, 0x3, 0x181f ;  /* 0x00781f001a0a7f89 */ /* 0x00072800000e0000 */
[----:B------:R3:W2:Y:S02]  /*234a0*/  SHFL.IDX PT, R2, R34, 0x3, 0x181f ;  /* 0x00781f0022027f89 */ /* 0x0006a400000e0000 */
.L_x_2665:
[----:B------:R-:W-:Y:S01]  /*234b0*/  IADD3 R6, R6, 0x60, RZ ;  /* 0x0000006006067810 */ /* 0x000fe20007ffe0ff */
[----:B------:R-:W-:Y:S01]  /*234c0*/  BSSY B0, `(.L_x_2598) ;  /* 0x0000033000007945 */ /* 0x000fe20003800000 */
[----:B----4-:R-:W-:Y:S01]  /*234d0*/  IMAD.MOV.U32 R3, RZ, RZ, R10 ;  /* 0x000000ffff037224 */ /* 0x010fe200078e000a */
[----:B------:R-:W-:Y:S01]  /*234e0*/  CS2R R82, SRZ ;  /* 0x0000000000527805 */ /* 0x000fe2000001ff00 */
[----:B------:R-:W-:Y:S01]  /*234f0*/  ISETP.GE.AND P0, PT, R6, R35, PT ;  /* 0x000000230600720c */ /* 0x000fe20003f06270 */
[----:B------:R-:W-:Y:S01]  /*23500*/  CS2R R76, SRZ ;  /* 0x00000000004c7805 */ /* 0x000fe2000001ff00 */
[----:B------:R-:W-:Y:S01]  /*23510*/  CS2R R60, SRZ ;  /* 0x00000000003c7805 */ /* 0x000fe2000001ff00 */
[----:B------:R-:W-:Y:S01]  /*23520*/  CS2R R84, SRZ ;  /* 0x0000000000547805 */ /* 0x000fe2000001ff00 */
[----:B------:R-:W-:Y:S01]  /*23530*/  CS2R R80, SRZ ;  /* 0x0000000000507805 */ /* 0x000fe2000001ff00 */
[----:B------:R-:W-:Y:S01]  /*23540*/  CS2R R74, SRZ ;  /* 0x00000000004a7805 */ /* 0x000fe2000001ff00 */
[----:B-1-3--:R-:W-:-:S07]  /*23550*/  CS2R R32, SRZ ;  /* 0x0000000000207805 */ /* 0x00afce000001ff00 */
[----:B------:R-:W-:Y:S05]  /*23560*/  @P0 BRA `(.L_x_2599) ;  /* 0x0000028000000947 */ /* 0x000fea0003800000 */
[C---:B------:R-:W-:Y:S01]  /*23570*/  IADD3 R13, R4.reuse, 0x20, RZ ;  /* 0x00000020040d7810 */ /* 0x040fe20007ffe0ff */
[----:B------:R-:W-:Y:S01]  /*23580*/  CS2R R60, SRZ ;  /* 0x00000000003c7805 */ /* 0x000fe2000001ff00 */
[-C--:B------:R-:W-:Y:S02]  /*23590*/  ISETP.GE.AND P0, PT, R4, R0.reuse, PT ;  /* 0x000000000400720c */ /* 0x080fe40003f06270 */
[----:B------:R-:W-:Y:S01]  /*235a0*/  ISETP.GE.AND P2, PT, R13, R0, PT ;  /* 0x000000000d00720c */ /* 0x000fe20003f46270 */
[----:B------:R-:W-:-:S10]  /*235b0*/  CS2R R32, SRZ ;  /* 0x0000000000207805 */ /* 0x000fd4000001ff00 */
[----:B--2---:R-:W-:Y:S02]  /*235c0*/  @!P0 IMAD.WIDE R10, R4, 0x2, R8 ;  /* 0x00000002040a8825 */ /* 0x004fe400078e0208 */
[----:B------:R-:W-:-:S03]  /*235d0*/  @!P2 SHF.R.S32.HI R6, RZ, 0x1f, R13 ;  /* 0x0000001fff06a819 */ /* 0x000fc6000001140d */
[----:B------:R1:W5:Y:S01]  /*235e0*/  @!P0 LD.E.64 R60, [R10.64] ;  /* 0x000000040a3c8980 */ /* 0x000362000c101b00 */
[----:B------:R-:W-:Y:S02]  /*235f0*/  @!P2 LEA.HI R6, R6, R13, RZ, 0x2 ;  /* 0x0000000d0606a211 */ /* 0x000fe400078f10ff */
[----:B------:R-:W-:Y:S02]  /*23600*/  IADD3 R13, R4, 0x40, RZ ;  /* 0x00000040040d7810 */ /* 0x000fe40007ffe0ff */
[----:B------:R-:W-:Y:S02]  /*23610*/  @!P2 LOP3.LUT R6, R6, 0xfffffffc, RZ, 0xc0, !PT ;  /* 0xfffffffc0606a812 */ /* 0x000fe400078ec0ff */
[----:B------:R-:W-:Y:S01]  /*23620*/  ISETP.GE.AND P1, PT, R13, R0, PT ;  /* 0x000000000d00720c */ /* 0x000fe20003f26270 */
[----:B------:R-:W-:Y:S01]  /*23630*/  CS2R R76, SRZ ;  /* 0x00000000004c7805 */ /* 0x000fe2000001ff00 */
[----:B-1----:R-:W-:-:S05]  /*23640*/  @!P0 IMAD.WIDE R10, R4, 0x2, R2 ;  /* 0x00000002040a8825 */ /* 0x002fca00078e0202 */
[----:B------:R1:W5:Y:S01]  /*23650*/  @!P0 LD.E.64 R32, [R10.64] ;  /* 0x000000040a208980 */ /* 0x000362000c101b00 */
[----:B------:R-:W-:Y:S01]  /*23660*/  CS2R R74, SRZ ;  /* 0x00000000004a7805 */ /* 0x000fe2000001ff00 */
[----:B------:R-:W-:Y:S01]  /*23670*/  CS2R R82, SRZ ;  /* 0x0000000000527805 */ /* 0x000fe2000001ff00 */
[----:B-1----:R-:W-:-:S05]  /*23680*/  @!P2 IMAD.WIDE R10, R6, 0x2, R8 ;  /* 0x00000002060aa825 */ /* 0x002fca00078e0208 */
[----:B------:R1:W5:Y:S02]  /*23690*/  @!P2 LD.E.64 R76, [R10.64] ;  /* 0x000000040a4ca980 */ /* 0x000364000c101b00 */
[----:B-1----:R-:W-:Y:S01]  /*236a0*/  @!P2 IMAD.WIDE R10, R6, 0x2, R2 ;  /* 0x00000002060aa825 */ /* 0x002fe200078e0202 */
[----:B------:R-:W-:-:S04]  /*236b0*/  @!P1 SHF.R.S32.HI R6, RZ, 0x1f, R13 ;  /* 0x0000001fff069819 */ /* 0x000fc8000001140d */
[----:B------:R-:W-:Y:S01]  /*236c0*/  @!P1 LEA.HI R6, R6, R13, RZ, 0x2 ;  /* 0x0000000d06069211 */ /* 0x000fe200078f10ff */
[----:B------:R1:W5:Y:S01]  /*236d0*/  @!P2 LD.E.64 R74, [R10.64] ;  /* 0x000000040a4aa980 */ /* 0x000362000c101b00 */
[----:B------:R-:W-:Y:S02]  /*236e0*/  IADD3 R13, R4, 0x60, RZ ;  /* 0x00000060040d7810 */ /* 0x000fe40007ffe0ff */
[----:B------:R-:W-:Y:S02]  /*236f0*/  @!P1 LOP3.LUT R6, R6, 0xfffffffc, RZ, 0xc0, !PT ;  /* 0xfffffffc06069812 */ /* 0x000fe400078ec0ff */
[----:B------:R-:W-:Y:S01]  /*23700*/  ISETP.GE.AND P0, PT, R13, R0, PT ;  /* 0x000000000d00720c */ /* 0x000fe20003f06270 */
[----:B------:R-:W-:Y:S01]  /*23710*/  CS2R R80, SRZ ;  /* 0x0000000000507805 */ /* 0x000fe2000001ff00 */
[----:B------:R-:W-:Y:S01]  /*23720*/  CS2R R86, SRZ ;  /* 0x0000000000567805 */ /* 0x000fe2000001ff00 */
[----:B-1----:R-:W-:-:S05]  /*23730*/  @!P1 IMAD.WIDE R10, R6, 0x2, R8 ;  /* 0x00000002060a9825 */ /* 0x002fca00078e0208 */
[----:B------:R1:W5:Y:S01]  /*23740*/  @!P1 LD.E.64 R82, [R10.64] ;  /* 0x000000040a529980 */ /* 0x000362000c101b00 */
[----:B------:R-:W-:-:S04]  /*23750*/  CS2R R84, SRZ ;  /* 0x0000000000547805 */ /* 0x000fc8000001ff00 */
[----:B-1----:R-:W-:-:S04]  /*23760*/  @!P0 SHF.R.S32.HI R10, RZ, 0x1f, R13 ;  /* 0x0000001fff0a8819 */ /* 0x002fc8000001140d */
[----:B------:R-:W-:Y:S01]  /*23770*/  @!P0 LEA.HI R13, R10, R13, RZ, 0x2 ;  /* 0x0000000d0a0d8211 */ /* 0x000fe200078f10ff */
[----:B------:R-:W-:-:S03]  /*23780*/  @!P1 IMAD.WIDE R10, R6, 0x2, R2 ;  /* 0x00000002060a9825 */ /* 0x000fc600078e0202 */
[----:B------:R-:W-:Y:S02]  /*23790*/  @!P0 LOP3.LUT R6, R13, 0xfffffffc, RZ, 0xc0, !PT ;  /* 0xfffffffc0d068812 */ /* 0x000fe400078ec0ff */
[----:B------:R1:W5:Y:S03]  /*237a0*/  @!P1 LD.E.64 R80, [R10.64] ;  /* 0x000000040a509980 */ /* 0x000366000c101b00 */
[----:B------:R-:W-:-:S04]  /*237b0*/  @!P0 IMAD.WIDE R8, R6, 0x2, R8 ;  /* 0x0000000206088825 */ /* 0x000fc800078e0208 */
[----:B------:R-:W-:Y:S01]  /*237c0*/  @!P0 IMAD.WIDE R2, R6, 0x2, R2 ;  /* 0x0000000206028825 */ /* 0x000fe200078e0202 */
[----:B------:R1:W5:Y:S04]  /*237d0*/  @!P0 LD.E.64 R86, [R8.64] ;  /* 0x0000000408568980 */ /* 0x000368000c101b00 */
[----:B------:R1:W5:Y:S02]  /*237e0*/  @!P0 LD.E.64 R84, [R2.64] ;  /* 0x0000000402548980 */ /* 0x000364000c101b00 */
.L_x_2599:
[----:B------:R-:W-:Y:S05]  /*237f0*/  BSYNC B0 ;  /* 0x0000000000007941 */ /* 0x000fea0003800000 */
.L_x_2598:
[----:B-1----:R-:W-:Y:S01]  /*23800*/  IADD3 R8, R79, -c[0x0][0x20], RZ ;  /* 0x800008004f087a10 */ /* 0x002fe20007ffe0ff */
[----:B------:R-:W-:-:S04]  /*23810*/  DEPBAR.LE SB0, 0x1 ;  /* 0x000080400000791a */ /* 0x000fc80000000000 */
[----:B--2---:R1:W2:Y:S04]  /*23820*/  LDL.64 R2, [R8+0x20] ;  /* 0x0000200008027983 */ /* 0x0042a80000100a00 */
[----:B-1----:R-:W3:Y:S01]  /*23830*/  LDL.64 R8, [R8+0x28] ;  /* 0x0000280008087983 */ /* 0x002ee20000100a00 */
[----:B------:R-:W-:Y:S03]  /*23840*/  WARPSYNC 0xffffffff ;  /* 0xffffffff00007948 */ /* 0x000fe60003800000 */
[----:B------:R-:W-:Y:S01]  /*23850*/  BAR.SYNC.DEFER_BLOCKING 0x0 ;  /* 0x0000000000007b1d */ /* 0x000fe20000010000 */
[----:B------:R-:W-:-:S05]  /*23860*/  SHF.R.S32.HI R6, RZ, 0x1f, R27 ;  /* 0x0000001fff067819 */ /* 0x000fca000001141b */
[----:B--2---:R1:W2:Y:S04]  /*23870*/  LD.E R13, [R2.64] ;  /* 0x00000004020d7980 */ /* 0x0042a8000c101900 */
[----:B---3--:R3:W4:Y:S01]  /*23880*/  LD.E.64 R10, [R8.64] ;  /* 0x00000004080a7980 */ /* 0x008722000c101b00 */
[----:B------:R-:W-:Y:S01]  /*23890*/  BSSY B1, `(.L_x_2600) ;  /* 0x00000f6000017945 */ /* 0x000fe20003800000 */
[CC--:B-1----:R-:W-:Y:S02]  /*238a0*/  LEA.HI R2, R6.reuse, R27.reuse, RZ, 0x3 ;  /* 0x0000001b06027211 */ /* 0x0c2fe400078f18ff */
[----:B------:R-:W-:Y:S02]  /*238b0*/  LEA.HI R6, R6, R27, RZ, 0x6 ;  /* 0x0000001b06067211 */ /* 0x000fe400078f30ff */
[----:B------:R-:W-:-:S05]  /*238c0*/  LOP3.LUT R2, R2, 0xfffffff8, RZ, 0xc0, !PT ;  /* 0xfffffff802027812 */ /* 0x000fca00078ec0ff */
[----:B------:R-:W-:Y:S02]  /*238d0*/  IMAD.IADD R3, R27, 0x1, -R2 ;  /* 0x000000011b037824 */ /* 0x000fe400078e0a02 */
[----:B------:R-:W-:Y:S02]  /*238e0*/  IMAD.SHL.U32 R2, R78, 0x40, RZ ;  /* 0x000000404e027824 */ /* 0x000fe400078e00ff */
[----:B------:R-:W-:-:S03]  /*238f0*/  IMAD.SHL.U32 R3, R3, 0x8, RZ ;  /* 0x0000000803037824 */ /* 0x000fc600078e00ff */
[----:B------:R-:W-:-:S04]  /*23900*/  LOP3.LUT R2, R2, 0x1c0, RZ, 0xc0, !PT ;  /* 0x000001c002027812 */ /* 0x000fc800078ec0ff */
[----:B------:R-:W-:Y:S02]  /*23910*/  LOP3.LUT R3, R2, 0x38, R3, 0xf8, !PT ;  /* 0x0000003802037812 */ /* 0x000fe400078ef803 */
[----:B---3--:R-:W-:Y:S01]  /*23920*/  SHF.R.U32.HI R8, RZ, 0x3, R2 ;  /* 0x00000003ff087819 */ /* 0x008fe20000011602 */
[----:B------:R-:W-:-:S03]  /*23930*/  IMAD.SHL.U32 R2, R6, 0x8, RZ ;  /* 0x0000000806027824 */ /* 0x000fc600078e00ff */
[----:B------:R-:W-:Y:S01]  /*23940*/  LOP3.LUT R8, R3, R8, RZ, 0x3c, !PT ;  /* 0x0000000803087212 */ /* 0x000fe200078e3cff */
[----:B-----5:R-:W-:-:S03]  /*23950*/  IMAD.MOV.U32 R3, RZ, RZ, R86 ;  /* 0x000000ffff037224 */ /* 0x020fc600078e0056 */
[----:B------:R-:W-:Y:S01]  /*23960*/  LOP3.LUT R8, R8, 0xfffffe00, R2, 0xf8, !PT ;  /* 0xfffffe0008087812 */ /* 0x000fe200078ef802 */
[----:B------:R-:W-:-:S05]  /*23970*/  IMAD.MOV.U32 R2, RZ, RZ, R87 ;  /* 0x000000ffff027224 */ /* 0x000fca00078e0057 */
[----:B------:R-:W-:Y:S01]  /*23980*/  PRMT R117, R2, 0x5410, R3 ;  /* 0x0000541002757816 */ /* 0x000fe20000000003 */
[----:B------:R-:W-:Y:S02]  /*23990*/  IMAD.MOV.U32 R3, RZ, RZ, R82 ;  /* 0x000000ffff037224 */ /* 0x000fe400078e0052 */
        /* <DEDUP_REMOVED lines=11> */
[----:B------:R-:W-:-:S05]  /*23a50*/  IMAD.MOV.U32 R2, RZ, RZ, R80 ;  /* 0x000000ffff027224 */ /* 0x000fca00078e0050 */
[----:B------:R-:W-:Y:S01]  /*23a60*/  PRMT R114, R114, 0x5410, R2 ;  /* 0x0000541072727816 */ /* 0x000fe20000000002 */
[----:B------:R-:W-:-:S05]  /*23a70*/  IMAD.MOV.U32 R2, RZ, RZ, R81 ;  /* 0x000000ffff027224 */ /* 0x000fca00078e0051 */
[----:B------:R-:W-:Y:S01]  /*23a80*/  PRMT R114, R2, 0x7610, R114 ;  /* 0x0000761002727816 */ /* 0x000fe20000000072 */
[----:B------:R-:W-:Y:S02]  /*23a90*/  IMAD.MOV.U32 R2, RZ, RZ, R74 ;  /* 0x000000ffff027224 */ /* 0x000fe400078e004a */
[----:B--2---:R-:W-:-:S03]  /*23aa0*/  IMAD R13, R13, -0x80, R35 ;  /* 0xffffff800d0d7824 */ /* 0x004fc600078e0223 */
[----:B------:R-:W-:Y:S01]  /*23ab0*/  PRMT R35, R35, 0x5410, R2 ;  /* 0x0000541023237816 */ /* 0x000fe20000000002 */
[----:B------:R-:W-:Y:S01]  /*23ac0*/  IMAD.MOV.U32 R2, RZ, RZ, R75 ;  /* 0x000000ffff027224 */ /* 0x000fe200078e004b */
[----:B------:R-:W-:-:S04]  /*23ad0*/  IMNMX R26, R13, 0x80, PT ;  /* 0x000000800d1a7817 */ /* 0x000fc80003800200 */
[----:B------:R-:W-:Y:S01]  /*23ae0*/  PRMT R35, R2, 0x7610, R35 ;  /* 0x0000761002237816 */ /* 0x000fe20000000023 */
[----:B------:R-:W-:Y:S01]  /*23af0*/  IMAD.MOV.U32 R2, RZ, RZ, R32 ;  /* 0x000000ffff027224 */ /* 0x000fe200078e0020 */
[----:B------:R-:W-:-:S04]  /*23b00*/  ISETP.GE.AND P0, PT, R78, R26, PT ;  /* 0x0000001a4e00720c */ /* 0x000fc80003f06270 */
[----:B------:R-:W-:Y:S01]  /*23b10*/  PRMT R27, R27, 0x5410, R2 ;  /* 0x000054101b1b7816 */ /* 0x000fe20000000002 */
[----:B------:R-:W-:-:S05]  /*23b20*/  IMAD.MOV.U32 R2, RZ, RZ, R33 ;  /* 0x000000ffff027224 */ /* 0x000fca00078e0021 */
[----:B------:R-:W-:Y:S01]  /*23b30*/  PRMT R27, R2, 0x7610, R27 ;  /* 0x00007610021b7816 */ /* 0x000fe2000000001b */
[----:B----4-:R-:W-:Y:S02]  /*23b40*/  IMAD.WIDE.U32 R8, R8, 0x2, R10 ;  /* 0x0000000208087825 */ /* 0x010fe400078e000a */
[----:B------:R-:W-:Y:S05]  /*23b50*/  @P0 BRA `(.L_x_2601) ;  /* 0x00000c9000000947 */ /* 0x000fea0003800000 */
[----:B------:R-:W-:Y:S01]  /*23b60*/  ISETP.GE.AND P0, PT, R4, R0, PT ;  /* 0x000000000400720c */ /* 0x000fe20003f06270 */
[----:B------:R-:W-:-:S12]  /*23b70*/  BSSY B0, `(.L_x_2602) ;  /* 0x0000030000007945 */ /* 0x000fd80003800000 */
[----:B------:R-:W-:Y:S05]  /*23b80*/  @P0 BRA `(.L_x_2603) ;  /* 0x000002e000000947 */ /* 0x000fea0003800000 */
[--C-:B------:R-:W-:Y:S02]  /*23b90*/  SHF.R.U64 R11, R18, 0x10, R19.reuse ;  /* 0x00000010120b7819 */ /* 0x100fe40000001213 */
[----:B------:R-:W-:Y:S02]  /*23ba0*/  SHF.R.U32.HI R3, RZ, 0x10, R19 ;  /* 0x00000010ff037819 */ /* 0x000fe40000011613 */
[----:B------:R-:W2:Y:S01]  /*23bb0*/  LD.E.128 R16, [R8.64] ;  /* 0x0000000408107980 */ /* 0x000ea2000c101d00 */
[--C-:B------:R-:W-:Y:S02]  /*23bc0*/  SHF.R.U32.HI R2, RZ, 0x10, R21.reuse ;  /* 0x00000010ff027819 */ /* 0x100fe40000011615 */
[----:B------:R-:W-:Y:S02]  /*23bd0*/  SHF.R.U64 R10, R20, 0x10, R21 ;  /* 0x00000010140a7819 */ /* 0x000fe40000001215 */
[----:B------:R-:W-:Y:S02]  /*23be0*/  PRMT R2, R88, 0x5410, R2 ;  /* 0x0000541058027816 */ /* 0x000fe40000000002 */
[----:B------:R-:W-:-:S03]  /*23bf0*/  PRMT R3, R89, 0x5410, R3 ;  /* 0x0000541059037816 */ /* 0x000fc60000000003 */
[----:B------:R-:W-:Y:S01]  /*23c00*/  IMAD.U32 R6, R2, 0x10000, RZ ;  /* 0x0001000002067824 */ /* 0x000fe200078e00ff */
[C---:B------:R-:W-:Y:S02]  /*23c10*/  SHF.L.U32 R13, R3.reuse, 0x10, RZ ;  /* 0x00000010030d7819 */ /* 0x040fe400000006ff */
[----:B------:R-:W-:Y:S02]  /*23c20*/  LOP3.LUT R3, R3, 0xffff0000, RZ, 0xc0, !PT ;  /* 0xffff000003037812 */ /* 0x000fe400078ec0ff */
[----:B------:R-:W-:Y:S02]  /*23c30*/  PRMT R10, R88, 0x5432, R10 ;  /* 0x00005432580a7816 */ /* 0x000fe4000000000a */
[----:B------:R-:W-:Y:S02]  /*23c40*/  PRMT R11, R89, 0x5432, R11 ;  /* 0x00005432590b7816 */ /* 0x000fe4000000000b */
[C---:B--2---:R-:W-:Y:S01]  /*23c50*/  LOP3.LUT R15, R18.reuse, 0xffff0000, RZ, 0xc0, !PT ;  /* 0xffff0000120f7812 */ /* 0x044fe200078ec0ff */
[----:B------:R-:W-:-:S04]  /*23c60*/  IMAD.U32 R18, R18, 0x10000, RZ ;  /* 0x0001000012127824 */ /* 0x000fc800078e00ff */
[----:B------:R-:W-:-:S04]  /*23c70*/  FMUL.FTZ R14, R15, R6 ;  /* 0x000000060f0e7220 */ /* 0x000fc80000410000 */
[-C--:B------:R-:W-:Y:S02]  /*23c80*/  FFMA.FTZ R14, R18, R13.reuse, -R14 ;  /* 0x0000000d120e7223 */ /* 0x080fe4000001080e */
[----:B------:R-:W-:Y:S01]  /*23c90*/  FMUL.FTZ R13, R15, R13 ;  /* 0x0000000d0f0d7220 */ /* 0x000fe20000410000 */
[----:B------:R-:W-:-:S03]  /*23ca0*/  LOP3.LUT R15, R2, 0xffff0000, RZ, 0xc0, !PT ;  /* 0xffff0000020f7812 */ /* 0x000fc600078ec0ff */
[----:B------:R-:W-:Y:S01]  /*23cb0*/  FFMA.FTZ R13, R18, R6, R13 ;  /* 0x00000006120d7223 */ /* 0x000fe2000001000d */
[C---:B------:R-:W-:Y:S01]  /*23cc0*/  LOP3.LUT R18, R19.reuse, 0xffff0000, RZ, 0xc0, !PT ;  /* 0xffff000013127812 */ /* 0x040fe200078ec0ff */
[----:B------:R-:W-:-:S04]  /*23cd0*/  IMAD.U32 R6, R19, 0x10000, RZ ;  /* 0x0001000013067824 */ /* 0x000fc800078e00ff */
[C---:B------:R-:W-:Y:S02]  /*23ce0*/  FMUL.FTZ R2, R18.reuse, R15 ;  /* 0x0000000f12027220 */ /* 0x040fe40000410000 */
[-C--:B------:R-:W-:Y:S02]  /*23cf0*/  FMUL.FTZ R19, R18, R3.reuse ;  /* 0x0000000312137220 */ /* 0x080fe40000410000 */
[C---:B------:R-:W-:Y:S02]  /*23d00*/  FFMA.FTZ R2, R6.reuse, R3, -R2 ;  /* 0x0000000306027223 */ /* 0x040fe40000010802 */
[----:B------:R-:W-:Y:S01]  /*23d10*/  FFMA.FTZ R19, R6, R15, R19 ;  /* 0x0000000f06137223 */ /* 0x000fe20000010013 */
[----:B------:R-:W-:Y:S02]  /*23d20*/  F2FP.BF16.PACK_AB R18, R13, R14 ;  /* 0x0000000e0d12723e */ /* 0x000fe400000010ff */
[----:B------:R-:W-:Y:S02]  /*23d30*/  LOP3.LUT R13, R16, 0xffff0000, RZ, 0xc0, !PT ;  /* 0xffff0000100d7812 */ /* 0x000fe400078ec0ff */
[----:B------:R-:W-:Y:S01]  /*23d40*/  F2FP.BF16.PACK_AB R19, R19, R2 ;  /* 0x000000021313723e */ /* 0x000fe200000010ff */
[----:B------:R-:W-:Y:S01]  /*23d50*/  IMAD.U32 R2, R10, 0x10000, RZ ;  /* 0x000100000a027824 */ /* 0x000fe200078e00ff */
[----:B------:R-:W-:Y:S01]  /*23d60*/  SHF.L.U32 R14, R16, 0x10, RZ ;  /* 0x00000010100e7819 */ /* 0x000fe200000006ff */
[----:B------:R-:W-:-:S02]  /*23d70*/  IMAD.U32 R3, R11, 0x10000, RZ ;  /* 0x000100000b037824 */ /* 0x000fc400078e00ff */
[----:B------:R-:W-:-:S04]  /*23d80*/  FMUL.FTZ R6, R13, R2 ;  /* 0x000000020d067220 */ /* 0x000fc80000410000 */
[-C--:B------:R-:W-:Y:S02]  /*23d90*/  FFMA.FTZ R6, R14, R3.reuse, -R6 ;  /* 0x000000030e067223 */ /* 0x080fe40000010806 */
[----:B------:R-:W-:Y:S01]  /*23da0*/  FMUL.FTZ R3, R13, R3 ;  /* 0x000000030d037220 */ /* 0x000fe20000410000 */
[----:B------:R-:W-:Y:S02]  /*23db0*/  LOP3.LUT R13, R11, 0xffff0000, RZ, 0xc0, !PT ;  /* 0xffff00000b0d7812 */ /* 0x000fe400078ec0ff */
[----:B------:R-:W-:Y:S01]  /*23dc0*/  LOP3.LUT R11, R10, 0xffff0000, RZ, 0xc0, !PT ;  /* 0xffff00000a0b7812 */ /* 0x000fe200078ec0ff */
[----:B------:R-:W-:Y:S01]  /*23dd0*/  FFMA.FTZ R3, R14, R2, R3 ;  /* 0x000000020e037223 */ /* 0x000fe20000010003 */
[C---:B------:R-:W-:Y:S02]  /*23de0*/  LOP3.LUT R2, R17.reuse, 0xffff0000, RZ, 0xc0, !PT ;  /* 0xffff000011027812 */ /* 0x040fe400078ec0ff */
[----:B------:R-:W-:-:S03]  /*23df0*/  SHF.L.U32 R16, R17, 0x10, RZ ;  /* 0x0000001011107819 */ /* 0x000fc600000006ff */
[C---:B------:R-:W-:Y:S02]  /*23e00*/  FMUL.FTZ R10, R2.reuse, R11 ;  /* 0x0000000b020a7220 */ /* 0x040fe40000410000 */
[-C--:B------:R-:W-:Y:S02]  /*23e10*/  FMUL.FTZ R17, R2, R13.reuse ;  /* 0x0000000d02117220 */ /* 0x080fe40000410000 */
[C---:B------:R-:W-:Y:S02]  /*23e20*/  FFMA.FTZ R2, R16.reuse, R13, -R10 ;  /* 0x0000000d10027223 */ /* 0x040fe4000001080a */
[----:B------:R-:W-:Y:S01]  /*23e30*/  FFMA.FTZ R17, R16, R11, R17 ;  /* 0x0000000b10117223 */ /* 0x000fe20000010011 */
[----:B------:R-:W-:-:S04]  /*23e40*/  F2FP.BF16.PACK_AB R16, R3, R6 ;  /* 0x000000060310723e */ /* 0x000fc800000010ff */
[----:B------:R-:W-:-:S05]  /*23e50*/  F2FP.BF16.PACK_AB R17, R17, R2 ;  /* 0x000000021111723e */ /* 0x000fca00000010ff */
[----:B------:R1:W-:Y:S02]  /*23e60*/  ST.E.128 [R8.64], R16 ;  /* 0x0000001008007985 */ /* 0x0003e4000c101d04 */
.L_x_2603:
[----:B------:R-:W-:Y:S05]  /*23e70*/  BSYNC B0 ;  /* 0x0000000000007941 */ /* 0x000fea0003800000 */
.L_x_2602:
[----:B------:R-:W-:Y:S01]  /*23e80*/  IADD3 R2, R4, 0x20, RZ ;  /* 0x0000002004027810 */ /* 0x000fe20007ffe0ff */
[----:B------:R-:W-:Y:S03]  /*23e90*/  BSSY B0, `(.L_x_2604) ;  /* 0x0000031000007945 */ /* 0x000fe60003800000 */
[----:B------:R-:W-:-:S13]  /*23ea0*/  ISETP.GE.AND P0, PT, R2, R0, PT ;  /* 0x000000000200720c */ /* 0x000fda0003f06270 */
[----:B------:R-:W-:Y:S05]  /*23eb0*/  @P0 BRA `(.L_x_2605) ;  /* 0x000002e000000947 */ /* 0x000fea0003800000 */
[----:B-1----:R-:W2:Y:S01]  /*23ec0*/  LD.E.128 R16, [R8.64+0x4000] ;  /* 0x0040000408107980 */ /* 0x002ea2000c101d00 */
[----:B------:R-:W-:Y:S02]  /*23ed0*/  SHF.R.U32.HI R2, RZ, 0x10, R25 ;  /* 0x00000010ff027819 */ /* 0x000fe40000011619 */
[----:B------:R-:W-:Y:S02]  /*23ee0*/  SHF.R.U32.HI R3, RZ, 0x10, R23 ;  /* 0x00000010ff037819 */ /* 0x000fe40000011617 */
[----:B------:R-:W-:Y:S02]  /*23ef0*/  PRMT R2, R90, 0x5410, R2 ;  /* 0x000054105a027816 */ /* 0x000fe40000000002 */
[----:B------:R-:W-:Y:S02]  /*23f00*/  PRMT R3, R91, 0x5410, R3 ;  /* 0x000054105b037816 */ /* 0x000fe40000000003 */
[----:B------:R-:W-:Y:S01]  /*23f10*/  SHF.R.U64 R10, R24, 0x10, R25 ;  /* 0x00000010180a7819 */ /* 0x000fe20000001219 */
[----:B------:R-:W-:Y:S01]  /*23f20*/  IMAD.U32 R6, R2, 0x10000, RZ ;  /* 0x0001000002067824 */ /* 0x000fe200078e00ff */
[----:B------:R-:W-:-:S02]  /*23f30*/  SHF.L.U32 R13, R3, 0x10, RZ ;  /* 0x00000010030d7819 */ /* 0x000fc400000006ff */
[----:B------:R-:W-:Y:S02]  /*23f40*/  LOP3.LUT R3, R3, 0xffff0000, RZ, 0xc0, !PT ;  /* 0xffff000003037812 */ /* 0x000fe400078ec0ff */
[----:B------:R-:W-:Y:S02]  /*23f50*/  SHF.R.U64 R11, R22, 0x10, R23 ;  /* 0x00000010160b7819 */ /* 0x000fe40000001217 */
        /* <DEDUP_REMOVED lines=35> */
[----:B------:R1:W-:Y:S02]  /*24190*/  ST.E.128 [R8.64+0x4000], R16 ;  /* 0x0040001008007985 */ /* 0x0003e4000c101d04 */
.L_x_2605:
[----:B------:R-:W-:Y:S05]  /*241a0*/  BSYNC B0 ;  /* 0x0000000000007941 */ /* 0x000fea0003800000 */
.L_x_2604:
[----:B------:R-:W-:Y:S01]  /*241b0*/  IADD3 R2, R4, 0x40, RZ ;  /* 0x0000004004027810 */ /* 0x000fe20007ffe0ff */
[----:B------:R-:W-:Y:S03]  /*241c0*/  BSSY B0, `(.L_x_2606) ;  /* 0x0000031000007945 */ /* 0x000fe60003800000 */
[----:B------:R-:W-:-:S13]  /*241d0*/  ISETP.GE.AND P0, PT, R2, R0, PT ;  /* 0x000000000200720c */ /* 0x000fda0003f06270 */
[----:B------:R-:W-:Y:S05]  /*241e0*/  @P0 BRA `(.L_x_2607) ;  /* 0x000002e000000947 */ /* 0x000fea0003800000 */
[----:B-1----:R-:W2:Y:S01]  /*241f0*/  LD.E.128 R16, [R8.64+0x8000] ;  /* 0x0080000408107980 */ /* 0x002ea2000c101d00 */
[----:B------:R-:W-:Y:S02]  /*24200*/  SHF.R.U32.HI R2, RZ, 0x10, R31 ;  /* 0x00000010ff027819 */ /* 0x000fe4000001161f */
[----:B------:R-:W-:Y:S02]  /*24210*/  SHF.R.U32.HI R3, RZ, 0x10, R29 ;  /* 0x00000010ff037819 */ /* 0x000fe4000001161d */
[C---:B------:R-:W-:Y:S02]  /*24220*/  PRMT R2, R92.reuse, 0x5410, R2 ;  /* 0x000054105c027816 */ /* 0x040fe40000000002 */
[----:B------:R-:W-:Y:S02]  /*24230*/  PRMT R3, R92, 0x5432, R3 ;  /* 0x000054325c037816 */ /* 0x000fe40000000003 */
[----:B------:R-:W-:Y:S01]  /*24240*/  SHF.R.U64 R10, R30, 0x10, R31 ;  /* 0x000000101e0a7819 */ /* 0x000fe2000000121f */
[----:B------:R-:W-:Y:S01]  /*24250*/  IMAD.U32 R14, R2, 0x10000, RZ ;  /* 0x00010000020e7824 */ /* 0x000fe200078e00ff */
[----:B------:R-:W-:Y:S01]  /*24260*/  SHF.R.U64 R6, R28, 0x10, R29 ;  /* 0x000000101c067819 */ /* 0x000fe2000000121d */
[----:B------:R-:W-:Y:S01]  /*24270*/  IMAD.U32 R15, R3, 0x10000, RZ ;  /* 0x00010000030f7824 */ /* 0x000fe200078e00ff */
[----:B--2---:R-:W-:-:S02]  /*24280*/  LOP3.LUT R11, R18, 0xffff0000, RZ, 0xc0, !PT ;  /* 0xffff0000120b7812 */ /* 0x004fc400078ec0ff */
[----:B------:R-:W-:-:S03]  /*24290*/  SHF.L.U32 R18, R18, 0x10, RZ ;  /* 0x0000001012127819 */ /* 0x000fc600000006ff */
[CC--:B------:R-:W-:Y:S02]  /*242a0*/  FMUL.FTZ R13, R11.reuse, R14.reuse ;  /* 0x0000000e0b0d7220 */ /* 0x0c0fe40000410000 */
[-C--:B------:R-:W-:Y:S02]  /*242b0*/  FMUL.FTZ R11, R11, R15.reuse ;  /* 0x0000000f0b0b7220 */ /* 0x080fe40000410000 */
[----:B------:R-:W-:Y:S01]  /*242c0*/  FFMA.FTZ R20, R18, R15, -R13 ;  /* 0x0000000f12147223 */ /* 0x000fe2000001080d */
[----:B------:R-:W-:Y:S01]  /*242d0*/  LOP3.LUT R13, R2, 0xffff0000, RZ, 0xc0, !PT ;  /* 0xffff0000020d7812 */ /* 0x000fe200078ec0ff */
[----:B------:R-:W-:Y:S01]  /*242e0*/  FFMA.FTZ R15, R18, R14, R11 ;  /* 0x0000000e120f7223 */ /* 0x000fe2000001000b */
[C---:B------:R-:W-:Y:S01]  /*242f0*/  LOP3.LUT R2, R19.reuse, 0xffff0000, RZ, 0xc0, !PT ;  /* 0xffff000013027812 */ /* 0x040fe200078ec0ff */
[----:B------:R-:W-:Y:S01]  /*24300*/  IMAD.U32 R18, R19, 0x10000, RZ ;  /* 0x0001000013127824 */ /* 0x000fe200078e00ff */
[----:B------:R-:W-:-:S03]  /*24310*/  LOP3.LUT R11, R3, 0xffff0000, RZ, 0xc0, !PT ;  /* 0xffff0000030b7812 */ /* 0x000fc600078ec0ff */
[C---:B------:R-:W-:Y:S02]  /*24320*/  FMUL.FTZ R3, R2.reuse, R13 ;  /* 0x0000000d02037220 */ /* 0x040fe40000410000 */
[-C--:B------:R-:W-:Y:S01]  /*24330*/  FMUL.FTZ R19, R2, R11.reuse ;  /* 0x0000000b02137220 */ /* 0x080fe20000410000 */
[C---:B------:R-:W-:Y:S01]  /*24340*/  PRMT R2, R93.reuse, 0x5410, R10 ;  /* 0x000054105d027816 */ /* 0x040fe2000000000a */
[C---:B------:R-:W-:Y:S01]  /*24350*/  FFMA.FTZ R11, R18.reuse, R11, -R3 ;  /* 0x0000000b120b7223 */ /* 0x040fe20000010803 */
[----:B------:R-:W-:Y:S01]  /*24360*/  PRMT R3, R93, 0x5432, R6 ;  /* 0x000054325d037816 */ /* 0x000fe20000000006 */
[----:B------:R-:W-:Y:S01]  /*24370*/  FFMA.FTZ R19, R18, R13, R19 ;  /* 0x0000000d12137223 */ /* 0x000fe20000010013 */
[----:B------:R-:W-:Y:S01]  /*24380*/  LOP3.LUT R6, R16, 0xffff0000, RZ, 0xc0, !PT ;  /* 0xffff000010067812 */ /* 0x000fe200078ec0ff */
[----:B------:R-:W-:Y:S01]  /*24390*/  IMAD.U32 R14, R2, 0x10000, RZ ;  /* 0x00010000020e7824 */ /* 0x000fe200078e00ff */
[----:B------:R-:W-:Y:S01]  /*243a0*/  SHF.L.U32 R13, R3, 0x10, RZ ;  /* 0x00000010030d7819 */ /* 0x000fe200000006ff */
[----:B------:R-:W-:Y:S01]  /*243b0*/  IMAD.U32 R16, R16, 0x10000, RZ ;  /* 0x0001000010107824 */ /* 0x000fe200078e00ff */
[----:B------:R-:W-:Y:S01]  /*243c0*/  F2FP.BF16.PACK_AB R18, R15, R20 ;  /* 0x000000140f12723e */ /* 0x000fe200000010ff */
[C---:B------:R-:W-:Y:S01]  /*243d0*/  FMUL.FTZ R10, R6.reuse, R14 ;  /* 0x0000000e060a7220 */ /* 0x040fe20000410000 */
[----:B------:R-:W-:Y:S01]  /*243e0*/  F2FP.BF16.PACK_AB R19, R19, R11 ;  /* 0x0000000b1313723e */ /* 0x000fe200000010ff */
[----:B------:R-:W-:-:S02]  /*243f0*/  FMUL.FTZ R6, R6, R13 ;  /* 0x0000000d06067220 */ /* 0x000fc40000410000 */
[----:B------:R-:W-:Y:S01]  /*24400*/  FFMA.FTZ R10, R16, R13, -R10 ;  /* 0x0000000d100a7223 */ /* 0x000fe2000001080a */
[----:B------:R-:W-:Y:S01]  /*24410*/  LOP3.LUT R13, R2, 0xffff0000, RZ, 0xc0, !PT ;  /* 0xffff0000020d7812 */ /* 0x000fe200078ec0ff */
[----:B------:R-:W-:Y:S01]  /*24420*/  FFMA.FTZ R6, R16, R14, R6 ;  /* 0x0000000e10067223 */ /* 0x000fe20000010006 */
[----:B------:R-:W-:Y:S02]  /*24430*/  LOP3.LUT R14, R3, 0xffff0000, RZ, 0xc0, !PT ;  /* 0xffff0000030e7812 */ /* 0x000fe400078ec0ff */
[C---:B------:R-:W-:Y:S02]  /*24440*/  LOP3.LUT R2, R17.reuse, 0xffff0000, RZ, 0xc0, !PT ;  /* 0xffff000011027812 */ /* 0x040fe400078ec0ff */
[----:B------:R-:W-:-:S03]  /*24450*/  SHF.L.U32 R16, R17, 0x10, RZ ;  /* 0x0000001011107819 */ /* 0x000fc600000006ff */
[CC--:B------:R-:W-:Y:S02]  /*24460*/  FMUL.FTZ R3, R2.reuse, R13.reuse ;  /* 0x0000000d02037220 */ /* 0x0c0fe40000410000 */
[-C--:B------:R-:W-:Y:S02]  /*24470*/  FMUL.FTZ R17, R2, R14.reuse ;  /* 0x0000000e02117220 */ /* 0x080fe40000410000 */
[C---:B------:R-:W-:Y:S02]  /*24480*/  FFMA.FTZ R2, R16.reuse, R14, -R3 ;  /* 0x0000000e10027223 */ /* 0x040fe40000010803 */
[----:B------:R-:W-:Y:S01]  /*24490*/  FFMA.FTZ R17, R16, R13, R17 ;  /* 0x0000000d10117223 */ /* 0x000fe20000010011 */
[----:B------:R-:W-:-:S04]  /*244a0*/  F2FP.BF16.PACK_AB R16, R6, R10 ;  /* 0x0000000a0610723e */ /* 0x000fc800000010ff */
[----:B------:R-:W-:-:S05]  /*244b0*/  F2FP.BF16.PACK_AB R17, R17, R2 ;  /* 0x000000021111723e */ /* 0x000fca00000010ff */
[----:B------:R1:W-:Y:S02]  /*244c0*/  ST.E.128 [R8.64+0x8000], R16 ;  /* 0x0080001008007985 */ /* 0x0003e4000c101d04 */
.L_x_2607:
[----:B------:R-:W-:Y:S05]  /*244d0*/  BSYNC B0 ;  /* 0x0000000000007941 */ /* 0x000fea0003800000 */
.L_x_2606:
[----:B------:R-:W-:-:S04]  /*244e0*/  IADD3 R2, R4, 0x60, RZ ;  /* 0x0000006004027810 */ /* 0x000fc80007ffe0ff */
[----:B------:R-:W-:-:S13]  /*244f0*/  ISETP.GE.AND P0, PT, R2, R0, PT ;  /* 0x000000000200720c */ /* 0x000fda0003f06270 */
[----:B------:R-:W-:Y:S05]  /*24500*/  @P0 BRA `(.L_x_2601) ;  /* 0x000002e000000947 */ /* 0x000fea0003800000 */
[----:B-1----:R-:W2:Y:S01]  /*24510*/  LD.E.128 R16, [R8.64+0xc000] ;  /* 0x00c0000408107980 */ /* 0x002ea2000c101d00 */
[----:B------:R-:W-:Y:S02]  /*24520*/  SHF.R.U32.HI R2, RZ, 0x10, R39 ;  /* 0x00000010ff027819 */ /* 0x000fe40000011627 */
[----:B------:R-:W-:Y:S02]  /*24530*/  SHF.R.U32.HI R3, RZ, 0x10, R37 ;  /* 0x00000010ff037819 */ /* 0x000fe40000011625 */
[----:B------:R-:W-:Y:S02]  /*24540*/  PRMT R2, R94, 0x5432, R2 ;  /* 0x000054325e027816 */ /* 0x000fe40000000002 */
[----:B------:R-:W-:-:S03]  /*24550*/  PRMT R3, R97, 0x5410, R3 ;  /* 0x0000541061037816 */ /* 0x000fc60000000003 */
[----:B------:R-:W-:Y:S02]  /*24560*/  IMAD.U32 R11, R2, 0x10000, RZ ;  /* 0x00010000020b7824 */ /* 0x000fe400078e00ff */
[----:B------:R-:W-:Y:S01]  /*24570*/  IMAD.U32 R13, R3, 0x10000, RZ ;  /* 0x00010000030d7824 */ /* 0x000fe200078e00ff */
[C---:B--2---:R-:W-:Y:S02]  /*24580*/  LOP3.LUT R6, R18.reuse, 0xffff0000, RZ, 0xc0, !PT ;  /* 0xffff000012067812 */ /* 0x044fe400078ec0ff */
[----:B------:R-:W-:Y:S01]  /*24590*/  SHF.L.U32 R15, R18, 0x10, RZ ;  /* 0x00000010120f7819 */ /* 0x000fe200000006ff */
[----:B------:R-:W-:Y:S02]  /*245a0*/  IMAD.U32 R18, R19, 0x10000, RZ ;  /* 0x0001000013127824 */ /* 0x000fe400078e00ff */
[C---:B------:R-:W-:Y:S02]  /*245b0*/  FMUL.FTZ R10, R6.reuse, R11 ;  /* 0x0000000b060a7220 */ /* 0x040fe40000410000 */
[----:B------:R-:W-:-:S02]  /*245c0*/  FMUL.FTZ R6, R6, R13 ;  /* 0x0000000d06067220 */ /* 0x000fc40000410000 */
[C---:B------:R-:W-:Y:S01]  /*245d0*/  FFMA.FTZ R20, R15.reuse, R13, -R10 ;  /* 0x0000000d0f147223 */ /* 0x040fe2000001080a */
[----:B------:R-:W-:Y:S01]  /*245e0*/  LOP3.LUT R13, R2, 0xffff0000, RZ, 0xc0, !PT ;  /* 0xffff0000020d7812 */ /* 0x000fe200078ec0ff */
[----:B------:R-:W-:Y:S01]  /*245f0*/  FFMA.FTZ R15, R15, R11, R6 ;  /* 0x0000000b0f0f7223 */ /* 0x000fe20000010006 */
[----:B------:R-:W-:Y:S02]  /*24600*/  LOP3.LUT R2, R19, 0xffff0000, RZ, 0xc0, !PT ;  /* 0xffff000013027812 */ /* 0x000fe400078ec0ff */
[----:B------:R-:W-:Y:S02]  /*24610*/  LOP3.LUT R11, R3, 0xffff0000, RZ, 0xc0, !PT ;  /* 0xffff0000030b7812 */ /* 0x000fe400078ec0ff */
[----:B------:R-:W-:Y:S01]  /*24620*/  SHF.R.U64 R10, R38, 0x10, R39 ;  /* 0x00000010260a7819 */ /* 0x000fe20000001227 */
[----:B------:R-:W-:Y:S01]  /*24630*/  FMUL.FTZ R3, R2, R13 ;  /* 0x0000000d02037220 */ /* 0x000fe20000410000 */
[----:B------:R-:W-:Y:S01]  /*24640*/  SHF.R.U64 R6, R36, 0x10, R37 ;  /* 0x0000001024067819 */ /* 0x000fe20000001225 */
[-C--:B------:R-:W-:Y:S01]  /*24650*/  FMUL.FTZ R19, R2, R11.reuse ;  /* 0x0000000b02137220 */ /* 0x080fe20000410000 */
[----:B------:R-:W-:Y:S01]  /*24660*/  PRMT R2, R98, 0x5410, R10 ;  /* 0x0000541062027816 */ /* 0x000fe2000000000a */
[----:B------:R-:W-:Y:S01]  /*24670*/  FFMA.FTZ R11, R18, R11, -R3 ;  /* 0x0000000b120b7223 */ /* 0x000fe20000010803 */
        /* <DEDUP_REMOVED lines=23> */
.L_x_2601:
[----:B------:R-:W-:Y:S05]  /*247f0*/  BSYNC B1 ;  /* 0x0000000000017941 */ /* 0x000fea0003800000 */
.L_x_2600:
[----:B------:R-:W-:Y:S01]  /*24800*/  IADD3 R2, R78, 0x20, RZ ;  /* 0x000000204e027810 */ /* 0x000fe20007ffe0ff */
[----:B------:R-:W-:Y:S03]  /*24810*/  BSSY B1, `(.L_x_2608) ;  /* 0x00000cc000017945 */ /* 0x000fe60003800000 */
[----:B------:R-:W-:-:S13]  /*24820*/  ISETP.GE.AND P0, PT, R2, R26, PT ;  /* 0x0000001a0200720c */ /* 0x000fda0003f06270 */
[----:B------:R-:W-:Y:S05]  /*24830*/  @P0 BRA `(.L_x_2609) ;  /* 0x00000c9000000947 */ /* 0x000fea0003800000 */
[----:B------:R-:W-:Y:S01]  /*24840*/  ISETP.GE.AND P0, PT, R4, R0, PT ;  /* 0x000000000400720c */ /* 0x000fe20003f06270 */
[----:B------:R-:W-:-:S12]  /*24850*/  BSSY B0, `(.L_x_2610) ;  /* 0x0000030000007945 */ /* 0x000fd80003800000 */
        /* <DEDUP_REMOVED lines=8> */
[----:B------:R-:W-:Y:S01]  /*248e0*/  SHF.R.U64 R10, R42, 0x10, R43 ;  /* 0x000000102a0a7819 */ /* 0x000fe2000000122b */
[----:B------:R-:W-:Y:S01]  /*248f0*/  IMAD.U32 R15, R3, 0x10000, RZ ;  /* 0x00010000030f7824 */ /* 0x000fe200078e00ff */
[----:B------:R-:W-:-:S02]  /*24900*/  PRMT R6, R95, 0x5432, R6 ;  /* 0x000054325f067816 */ /* 0x000fc40000000006 */
[----:B------:R-:W-:Y:S02]  /*24910*/  PRMT R10, R97, 0x5432, R10 ;  /* 0x00005432610a7816 */ /* 0x000fe4000000000a */
[C---:B--2---:R-:W-:Y:S02]  /*24920*/  LOP3.LUT R11, R18.reuse, 0xffff0000, RZ, 0xc0, !PT ;  /* 0xffff0000120b7812 */ /* 0x044fe400078ec0ff */
        /* <DEDUP_REMOVED lines=8> */
[----:B------:R-:W-:Y:S01]  /*249b0*/  LOP3.LUT R11, R3, 0xffff0000, RZ, 0xc0, !PT ;  /* 0xffff0000030b7812 */ /* 0x000fe200078ec0ff */
[----:B------:R-:W-:-:S02]  /*249c0*/  IMAD.U32 R14, R6, 0x10000, RZ ;  /* 0x00010000060e7824 */ /* 0x000fc400078e00ff */
[C---:B------:R-:W-:Y:S02]  /*249d0*/  FMUL.FTZ R3, R2.reuse, R13 ;  /* 0x0000000d02037220 */ /* 0x040fe40000410000 */
[-C--:B------:R-:W-:Y:S01]  /*249e0*/  FMUL.FTZ R19, R2, R11.reuse ;  /* 0x0000000b02137220 */ /* 0x080fe20000410000 */
[----:B------:R-:W-:Y:S01]  /*249f0*/  SHF.L.U32 R2, R10, 0x10, RZ ;  /* 0x000000100a027819 */ /* 0x000fe200000006ff */
[----:B------:R-:W-:Y:S01]  /*24a00*/  FFMA.FTZ R3, R18, R11, -R3 ;  /* 0x0000000b12037223 */ /* 0x000fe20000010803 */
[----:B------:R-:W-:Y:S01]  /*24a10*/  LOP3.LUT R11, R16, 0xffff0000, RZ, 0xc0, !PT ;  /* 0xffff0000100b7812 */ /* 0x000fe200078ec0ff */
[----:B------:R-:W-:Y:S01]  /*24a20*/  FFMA.FTZ R19, R18, R13, R19 ;  /* 0x0000000d12137223 */ /* 0x000fe20000010013 */
[----:B------:R-:W-:Y:S01]  /*24a30*/  LOP3.LUT R10, R10, 0xffff0000, RZ, 0xc0, !PT ;  /* 0xffff00000a0a7812 */ /* 0x000fe200078ec0ff */
[----:B------:R-:W-:Y:S01]  /*24a40*/  IMAD.U32 R16, R16, 0x10000, RZ ;  /* 0x0001000010107824 */ /* 0x000fe200078e00ff */
[----:B------:R-:W-:Y:S01]  /*24a50*/  F2FP.BF16.PACK_AB R18, R15, R20 ;  /* 0x000000140f12723e */ /* 0x000fe200000010ff */
[----:B------:R-:W-:Y:S01]  /*24a60*/  FMUL.FTZ R13, R11, R14 ;  /* 0x0000000e0b0d7220 */ /* 0x000fe20000410000 */
[----:B------:R-:W-:Y:S01]  /*24a70*/  F2FP.BF16.PACK_AB R19, R19, R3 ;  /* 0x000000031313723e */ /* 0x000fe200000010ff */
[----:B------:R-:W-:-:S02]  /*24a80*/  FMUL.FTZ R11, R11, R2 ;  /* 0x000000020b0b7220 */ /* 0x000fc40000410000 */
[C---:B------:R-:W-:Y:S01]  /*24a90*/  FFMA.FTZ R13, R16.reuse, R2, -R13 ;  /* 0x00000002100d7223 */ /* 0x040fe2000001080d */
[C---:B------:R-:W-:Y:S01]  /*24aa0*/  LOP3.LUT R2, R17.reuse, 0xffff0000, RZ, 0xc0, !PT ;  /* 0xffff000011027812 */ /* 0x040fe200078ec0ff */
[----:B------:R-:W-:Y:S01]  /*24ab0*/  FFMA.FTZ R11, R16, R14, R11 ;  /* 0x0000000e100b7223 */ /* 0x000fe2000001000b */
[----:B------:R-:W-:Y:S02]  /*24ac0*/  LOP3.LUT R14, R6, 0xffff0000, RZ, 0xc0, !PT ;  /* 0xffff0000060e7812 */ /* 0x000fe400078ec0ff */
[----:B------:R-:W-:Y:S01]  /*24ad0*/  SHF.L.U32 R16, R17, 0x10, RZ ;  /* 0x0000001011107819 */ /* 0x000fe200000006ff */
[C---:B------:R-:W-:Y:S02]  /*24ae0*/  FMUL.FTZ R17, R2.reuse, R10 ;  /* 0x0000000a02117220 */ /* 0x040fe40000410000 */
[-C--:B------:R-:W-:Y:S02]  /*24af0*/  FMUL.FTZ R6, R2, R14.reuse ;  /* 0x0000000e02067220 */ /* 0x080fe40000410000 */
[----:B------:R-:W-:-:S02]  /*24b00*/  FFMA.FTZ R17, R16, R14, R17 ;  /* 0x0000000e10117223 */ /* 0x000fc40000010011 */
[----:B------:R-:W-:Y:S01]  /*24b10*/  FFMA.FTZ R2, R16, R10, -R6 ;  /* 0x0000000a10027223 */ /* 0x000fe20000010806 */
[----:B------:R-:W-:-:S04]  /*24b20*/  F2FP.BF16.PACK_AB R16, R11, R13 ;  /* 0x0000000d0b10723e */ /* 0x000fc800000010ff */
[----:B------:R-:W-:-:S05]  /*24b30*/  F2FP.BF16.PACK_AB R17, R17, R2 ;  /* 0x000000021111723e */ /* 0x000fca00000010ff */
[----:B------:R1:W-:Y:S02]  /*24b40*/  ST.E.128 [R8.64+0x1000], R16 ;  /* 0x0010001008007985 */ /* 0x0003e4000c101d04 */
.L_x_2611:
[----:B------:R-:W-:Y:S05]  /*24b50*/  BSYNC B0 ;  /* 0x0000000000007941 */ /* 0x000fea0003800000 */
.L_x_2610:
        /* <DEDUP_REMOVED lines=13> */
[----:B------:R-:W-:-:S02]  /*24c30*/  LOP3.LUT R25, R10, 0xffff0000, RZ, 0xc0, !PT ;  /* 0xffff00000a197812 */ /* 0x000fc400078ec0ff */
[----:B------:R-:W-:Y:S02]  /*24c40*/  LOP3.LUT R24, R11, 0xffff0000, RZ, 0xc0, !PT ;  /* 0xffff00000b187812 */ /* 0x000fe400078ec0ff */
[----:B------:R-:W-:Y:S02]  /*24c50*/  PRMT R14, R99, 0x5432, R14 ;  /* 0x00005432630e7816 */ /* 0x000fe4000000000e */
[----:B------:R-:W-:Y:S02]  /*24c60*/  PRMT R15, R100, 0x5432, R15 ;  /* 0x00005432640f7816 */ /* 0x000fe4000000000f */
[C---:B--2---:R-:W-:Y:S01]  /*24c70*/  LOP3.LUT R13, R18.reuse, 0xffff0000, RZ, 0xc0, !PT ;  /* 0xffff0000120d7812 */ /* 0x044fe200078ec0ff */
[----:B------:R-:W-:Y:S01]  /*24c80*/  IMAD.U32 R21, R18, 0x10000, RZ ;  /* 0x0001000012157824 */ /* 0x000fe200078e00ff */
[C---:B------:R-:W-:Y:S01]  /*24c90*/  LOP3.LUT R18, R19.reuse, 0xffff0000, RZ, 0xc0, !PT ;  /* 0xffff000013127812 */ /* 0x040fe200078ec0ff */
[----:B------:R-:W-:Y:S01]  /*24ca0*/  IMAD.U32 R20, R19, 0x10000, RZ ;  /* 0x0001000013147824 */ /* 0x000fe200078e00ff */
[C---:B------:R-:W-:Y:S01]  /*24cb0*/  LOP3.LUT R3, R16.reuse, 0xffff0000, RZ, 0xc0, !PT ;  /* 0xffff000010037812 */ /* 0x040fe200078ec0ff */
[C---:B------:R-:W-:Y:S01]  /*24cc0*/  FMUL.FTZ R19, R13.reuse, R23 ;  /* 0x000000170d137220 */ /* 0x040fe20000410000 */
[----:B------:R-:W-:Y:S01]  /*24cd0*/  SHF.L.U32 R6, R16, 0x10, RZ ;  /* 0x0000001010067819 */ /* 0x000fe200000006ff */
[-C--:B------:R-:W-:Y:S01]  /*24ce0*/  FMUL.FTZ R10, R13, R22.reuse ;  /* 0x000000160d0a7220 */ /* 0x080fe20000410000 */
[----:B------:R-:W-:Y:S01]  /*24cf0*/  LOP3.LUT R16, R17, 0xffff0000, RZ, 0xc0, !PT ;  /* 0xffff000011107812 */ /* 0x000fe200078ec0ff */
[----:B------:R-:W-:Y:S01]  /*24d00*/  FFMA.FTZ R13, R21, R22, -R19 ;  /* 0x00000016150d7223 */ /* 0x000fe20000010813 */
[----:B------:R-:W-:Y:S01]  /*24d10*/  SHF.L.U32 R2, R17, 0x10, RZ ;  /* 0x0000001011027819 */ /* 0x000fe200000006ff */
[----:B------:R-:W-:-:S02]  /*24d20*/  FMUL.FTZ R11, R18, R25 ;  /* 0x00000019120b7220 */ /* 0x000fc40000410000 */
[-C--:B------:R-:W-:Y:S01]  /*24d30*/  FMUL.FTZ R19, R18, R24.reuse ;  /* 0x0000001812137220 */ /* 0x080fe20000410000 */
[----:B------:R-:W-:Y:S01]  /*24d40*/  SHF.L.U32 R18, R15, 0x10, RZ ;  /* 0x000000100f127819 */ /* 0x000fe200000006ff */
[----:B------:R-:W-:Y:S01]  /*24d50*/  FFMA.FTZ R21, R21, R23, R10 ;  /* 0x0000001715157223 */ /* 0x000fe2000001000a */
[C---:B------:R-:W-:Y:S01]  /*24d60*/  LOP3.LUT R23, R14.reuse, 0xffff0000, RZ, 0xc0, !PT ;  /* 0xffff00000e177812 */ /* 0x040fe200078ec0ff */
[----:B------:R-:W-:Y:S01]  /*24d70*/  IMAD.U32 R22, R14, 0x10000, RZ ;  /* 0x000100000e167824 */ /* 0x000fe200078e00ff */
[----:B------:R-:W-:Y:S01]  /*24d80*/  LOP3.LUT R15, R15, 0xffff0000, RZ, 0xc0, !PT ;  /* 0xffff00000f0f7812 */ /* 0x000fe200078ec0ff */
[----:B------:R-:W-:Y:S02]  /*24d90*/  FFMA.FTZ R11, R20, R24, -R11 ;  /* 0x00000018140b7223 */ /* 0x000fe4000001080b */
[C---:B------:R-:W-:Y:S02]  /*24da0*/  FMUL.FTZ R10, R3.reuse, R22 ;  /* 0x00000016030a7220 */ /* 0x040fe40000410000 */
[----:B------:R-:W-:-:S02]  /*24db0*/  FMUL.FTZ R3, R3, R18 ;  /* 0x0000001203037220 */ /* 0x000fc40000410000 */
[C---:B------:R-:W-:Y:S02]  /*24dc0*/  FMUL.FTZ R14, R16.reuse, R23 ;  /* 0x00000017100e7220 */ /* 0x040fe40000410000 */
[----:B------:R-:W-:Y:S02]  /*24dd0*/  FMUL.FTZ R17, R16, R15 ;  /* 0x0000000f10117220 */ /* 0x000fe40000410000 */
[----:B------:R-:W-:Y:S02]  /*24de0*/  FFMA.FTZ R16, R6, R22, R3 ;  /* 0x0000001606107223 */ /* 0x000fe40000010003 */
[----:B------:R-:W-:Y:S02]  /*24df0*/  FFMA.FTZ R19, R20, R25, R19 ;  /* 0x0000001914137223 */ /* 0x000fe40000010013 */
[----:B------:R-:W-:Y:S01]  /*24e00*/  FFMA.FTZ R10, R6, R18, -R10 ;  /* 0x00000012060a7223 */ /* 0x000fe2000001080a */
[----:B------:R-:W-:Y:S01]  /*24e10*/  F2FP.BF16.PACK_AB R18, R21, R13 ;  /* 0x0000000d1512723e */ /* 0x000fe200000010ff */
[C---:B------:R-:W-:Y:S01]  /*24e20*/  FFMA.FTZ R3, R2.reuse, R15, -R14 ;  /* 0x0000000f02037223 */ /* 0x040fe2000001080e */
[----:B------:R-:W-:Y:S01]  /*24e30*/  F2FP.BF16.PACK_AB R19, R19, R11 ;  /* 0x0000000b1313723e */ /* 0x000fe200000010ff */
[----:B------:R-:W-:Y:S01]  /*24e40*/  FFMA.FTZ R17, R2, R23, R17 ;  /* 0x0000001702117223 */ /* 0x000fe20000010011 */
[----:B------:R-:W-:-:S04]  /*24e50*/  F2FP.BF16.PACK_AB R16, R16, R10 ;  /* 0x0000000a1010723e */ /* 0x000fc800000010ff */
[----:B------:R-:W-:-:S05]  /*24e60*/  F2FP.BF16.PACK_AB R17, R17, R3 ;  /* 0x000000031111723e */ /* 0x000fca00000010ff */
[----:B------:R1:W-:Y:S02]  /*24e70*/  ST.E.128 [R8.64+0x5000], R16 ;  /* 0x0050001008007985 */ /* 0x0003e4000c101d04 */
.L_x_2613:
[----:B------:R-:W-:Y:S05]  /*24e80*/  BSYNC B0 ;  /* 0x0000000000007941 */ /* 0x000fea0003800000 */
.L_x_2612:
        /* <DEDUP_REMOVED lines=50> */
.L_x_2615:
[----:B------:R-:W-:Y:S05]  /*251b0*/  BSYNC B0 ;  /* 0x0000000000007941 */ /* 0x000fea0003800000 */
.L_x_2614:
[----:B------:R-:W-:-:S04]  /*251c0*/  IADD3 R2, R4, 0x60, RZ ;  /* 0x0000006004027810 */ /* 0x000fc80007ffe0ff */
        /* <DEDUP_REMOVED lines=48> */
.L_x_2609:
[----:B------:R-:W-:Y:S05]  /*254d0*/  BSYNC B1 ;  /* 0x0000000000017941 */ /* 0x000fea0003800000 */
.L_x_2608:
        /* <DEDUP_REMOVED lines=53> */
.L_x_2619:
[----:B------:R-:W-:Y:S05]  /*25830*/  BSYNC B0 ;  /* 0x0000000000007941 */ /* 0x000fea0003800000 */
.L_x_2618:
        /* <DEDUP_REMOVED lines=50> */
.L_x_2621:
[----:B------:R-:W-:Y:S05]  /*25b60*/  BSYNC B0 ;  /* 0x0000000000007941 */ /* 0x000fea0003800000 */
.L_x_2620:
        /* <DEDUP_REMOVED lines=50> */
.L_x_2623:
[----:B------:R-:W-:Y:S05]  /*25e90*/  BSYNC B0 ;  /* 0x0000000000007941 */ /* 0x000fea0003800000 */
.L_x_2622:
        /* <DEDUP_REMOVED lines=49> */
.L_x_2617:
[----:B------:R-:W-:Y:S05]  /*261b0*/  BSYNC B1 ;  /* 0x0000000000017941 */ /* 0x000fea0003800000 */
.L_x_2616:
[----:B------:R-:W-:Y:S01]  /*261c0*/  IADD3 R2, R78, 0x60, RZ ;  /* 0x000000604e027810 */ /* 0x000fe20007ffe0ff */
[----:B------:R-:W-:-:S03]  /*261d0*/  IMAD.MOV.U32 R3, RZ, RZ, 0x0 ;  /* 0x00000000ff037424 */ /* 0x000fc600078e00ff */
[----:B------:R-:W-:Y:S01]  /*261e0*/  ISETP.GE.AND P0, PT, R2, R26, PT ;  /* 0x0000001a0200720c */ /* 0x000fe20003f06270 */
[----:B------:R-:W-:-:S12]  /*261f0*/  IMAD.MOV.U32 R2, RZ, RZ, R130 ;  /* 0x000000ffff027224 */ /* 0x000fd800078e0082 */
[----:B------:R-:W-:Y:S05]  /*26200*/  @P0 RET.REL.NODEC R2 `(_ZN7cutlass13device_kernelIN5flash19enable_sm80_to_sm89INS1_16FlashAttnFwdSm80INS1_25CollectiveMainloopFwdSm80ILi8ELi1ELb0EN4cute5tupleIJNS5_1CILi128EEENS7_ILi48EEENS7_ILi256EEEEEELi256ENS_10bfloat16_tEfNS_4arch4Sm80ELb0ELb1ELb0ELb1ELb1ELb1ELb1ELb1EEENS1_21CollectiveEpilogueFwdINS6_IJS8_SA_S9_EEENS6_IJNS7_ILi1EEESI_SI_EEESC_SE_Li256ELb1ELb1ELb1ELb0EEENS1_36VarlenDynamicPersistentTileSchedulerILi128ELi48ELi256ELi256ELb1ELb1ELb0ELb1ELb0ELb1EEEEEEEEEvNT_6ParamsE) ;  /* 0xfffd9df002000950 */ /* 0x000fea0003c3ffff */
        /* <DEDUP_REMOVED lines=49> */
.L_x_2625:
[----:B------:R-:W-:Y:S05]  /*26520*/  BSYNC B0 ;  /* 0x0000000000007941 */ /* 0x000fea0003800000 */
.L_x_2624:
        /* <DEDUP_REMOVED lines=50> */
.L_x_2627:
[----:B------:R-:W-:Y:S05]  /*26850*/  BSYNC B0 ;  /* 0x0000000000007941 */ /* 0x000fea0003800000 */
.L_x_2626:
        /* <DEDUP_REMOVED lines=50> */
.L_x_2629:
[----:B------:R-:W-:Y:S05]  /*26b80*/  BSYNC B0 ;  /* 0x0000000000007941 */ /* 0x000fea0003800000 */
.L_x_2628:
[----:B------:R-:W-:Y:S01]  /*26b90*/  IADD3 R4, R4, 0x60, RZ ;  /* 0x0000006004047810 */ /* 0x000fe20007ffe0ff */
[----:B------:R-:W-:Y:S02]  /*26ba0*/  IMAD.MOV.U32 R2, RZ, RZ, R130 ;  /* 0x000000ffff027224 */ /* 0x000fe400078e0082 */
[----:B------:R-:W-:Y:S01]  /*26bb0*/  IMAD.MOV.U32 R3, RZ, RZ, 0x0 ;  /* 0x00000000ff037424 */ /* 0x000fe200078e00ff */
[----:B------:R-:W-:-:S13]  /*26bc0*/  ISETP.GE.AND P0, PT, R4, R0, PT ;  /* 0x000000000400720c */ /* 0x000fda0003f06270 */
[----:B------:R-:W-:Y:S05]  /*26bd0*/  @P0 RET.REL.NODEC R2 `(_ZN7cutlass13device_kernelIN5flash19enable_sm80_to_sm89INS1_16FlashAttnFwdSm80INS1_25CollectiveMainloopFwdSm80ILi8ELi1ELb0EN4cute5tupleIJNS5_1CILi128EEENS7_ILi48EEENS7_ILi256EEEEEELi256ENS_10bfloat16_tEfNS_4arch4Sm80ELb0ELb1ELb0ELb1ELb1ELb1ELb1ELb1EEENS1_21CollectiveEpilogueFwdINS6_IJS8_SA_S9_EEENS6_IJNS7_ILi1EEESI_SI_EEESC_SE_Li256ELb1ELb1ELb1ELb0EEENS1_36VarlenDynamicPersistentTileSchedulerILi128ELi48ELi256ELi256ELb1ELb1ELb0ELb1ELb0ELb1EEEEEEEEEvNT_6ParamsE) ;  /* 0xfffd942002000950 */ /* 0x000fea0003c3ffff */
        /* <DEDUP_REMOVED lines=17> */
[----:B------:R-:W-:Y:S01]  /*26cf0*/  LOP3.LUT R2, R16, 0xffff0000, RZ, 0xc0, !PT ;  /* 0xffff000010027812 */ /* 0x000fe200078ec0ff */
[----:B------:R-:W-:Y:S01]  /*26d00*/  FMUL.FTZ R19, R10, R21 ;  /* 0x000000150a137220 */ /* 0x000fe20000410000 */
        /* <DEDUP_REMOVED lines=17> */
[C---:B------:R-:W-:Y:S02]  /*26e20*/  FFMA.FTZ R16, R3.reuse, R20, R2 ;  /* 0x0000001403107223 */ /* 0x040fe40000010002 */
[----:B------:R-:W-:Y:S02]  /*26e30*/  FFMA.FTZ R19, R14, R23, R19 ;  /* 0x000000170e137223 */ /* 0x000fe40000010013 */
[----:B------:R-:W-:Y:S01]  /*26e40*/  FFMA.FTZ R4, R3, R18, -R4 ;  /* 0x0000001203047223 */ /* 0x000fe20000010804 */
[----:B------:R-:W-:Y:S01]  /*26e50*/  F2FP.BF16.PACK_AB R18, R15, R10 ;  /* 0x0000000a0f12723e */ /* 0x000fe200000010ff */
[C---:B------:R-:W-:Y:S01]  /*26e60*/  FFMA.FTZ R2, R0.reuse, R13, -R11 ;  /* 0x0000000d00027223 */ /* 0x040fe2000001080b */
[----:B------:R-:W-:Y:S01]  /*26e70*/  F2FP.BF16.PACK_AB R19, R19, R6 ;  /* 0x000000061313723e */ /* 0x000fe200000010ff */
[----:B------:R-:W-:Y:S01]  /*26e80*/  FFMA.FTZ R17, R0, R21, R17 ;  /* 0x0000001500117223 */ /* 0x000fe20000010011 */
[----:B------:R-:W-:-:S02]  /*26e90*/  F2FP.BF16.PACK_AB R16, R16, R4 ;  /* 0x000000041010723e */ /* 0x000fc400000010ff */
[----:B------:R-:W-:Y:S02]  /*26ea0*/  MOV R3, 0x0 ;  /* 0x0000000000037802 */ /* 0x000fe40000000f00 */
[----:B------:R-:W-:Y:S01]  /*26eb0*/  F2FP.BF16.PACK_AB R17, R17, R2 ;  /* 0x000000021111723e */ /* 0x000fe200000010ff */
[----:B------:R-:W-:-:S04]  /*26ec0*/  IMAD.MOV.U32 R2, RZ, RZ, R130 ;  /* 0x000000ffff027224 */ /* 0x000fc800078e0082 */
[----:B------:R1:W-:Y:S01]  /*26ed0*/  ST.E.128 [R8.64+0xf000], R16 ;  /* 0x00f0001008007985 */ /* 0x0003e2000c101d04 */
[----:B------:R-:W-:Y:S05]  /*26ee0*/  RET.REL.NODEC R2 `(_ZN7cutlass13device_kernelIN5flash19enable_sm80_to_sm89INS1_16FlashAttnFwdSm80INS1_25CollectiveMainloopFwdSm80ILi8ELi1ELb0EN4cute5tupleIJNS5_1CILi128EEENS7_ILi48EEENS7_ILi256EEEEEELi256ENS_10bfloat16_tEfNS_4arch4Sm80ELb0ELb1ELb0ELb1ELb1ELb1ELb1ELb1EEENS1_21CollectiveEpilogueFwdINS6_IJS8_SA_S9_EEENS6_IJNS7_ILi1EEESI_SI_EEESC_SE_Li256ELb1ELb1ELb1ELb0EEENS1_36VarlenDynamicPersistentTileSchedulerILi128ELi48ELi256ELi256ELb1ELb1ELb0ELb1ELb0ELb1EEEEEEEEEvNT_6ParamsE) ;  /* 0xfffd911002007950 */ /* 0x000fea0003c3ffff */
.L_x_2584:
[----:B-1---5:R-:W-:-:S13]  /*26ef0*/  ISETP.NE.AND P0, PT, R13, 0x1, PT ;  /* 0x000000010d00780c */ /* 0x022fda0003f05270 */
[----:B------:R1:W2:Y:S04]  /*26f00*/  @P0 LD.E R18, [R10.64+0x168] ;  /* 0x000168040a120980 */ /* 0x0002a8000c101900 */
[----:B-1----:R2:W3:Y:S02]  /*26f10*/  @P0 LD.E R10, [R10.64+0x16c] ;  /* 0x00016c040a0a0980 */ /* 0x0024e4000c101900 */
[----:B--2---:R-:W-:-:S05]  /*26f20*/  @P0 IMAD.HI.U32 R11, R4, R18, RZ ;  /* 0x00000012040b0227 */ /* 0x004fca00078e00ff */
[----:B---3--:R-:W-:-:S04]  /*26f30*/  @P0 SHF.R.U32.HI R4, RZ, R10, R11 ;  /* 0x0000000aff040219 */ /* 0x008fc8000001160b */
[----:B------:R-:W-:Y:S01]  /*26f40*/  SHF.R.S32.HI R10, RZ, 0x1f, R4 ;  /* 0x0000001fff0a7819 */ /* 0x000fe20000011404 */
[-C--:B------:R-:W-:Y:S02]  /*26f50*/  IMAD R20, R9, R4.reuse, RZ ;  /* 0x0000000409147224 */ /* 0x080fe400078e02ff */
[----:B------:R-:W-:Y:S02]  /*26f60*/  IMAD R11, R3, R4, RZ ;  /* 0x00000004030b7224 */ /* 0x000fe400078e02ff */
[-C--:B------:R-:W-:Y:S02]  /*26f70*/  IMAD R21, R8, R10.reuse, R20 ;  /* 0x0000000a08157224 */ /* 0x080fe400078e0214 */
[C---:B------:R-:W-:Y:S02]  /*26f80*/  IMAD R20, R2.reuse, R10, R11 ;  /* 0x0000000a02147224 */ /* 0x040fe400078e020b */
[----:B------:R-:W-:-:S04]  /*26f90*/  IMAD.WIDE.U32 R10, R2, R4, RZ ;  /* 0x00000004020a7225 */ /* 0x000fc800078e00ff */
[----:B------:R-:W-:Y:S01]  /*26fa0*/  IMAD.WIDE.U32 R18, R8, R4, RZ ;  /* 0x0000000408127225 */ /* 0x000fe200078e00ff */
[----:B------:R-:W-:-:S03]  /*26fb0*/  IADD3 R11, R11, R20, RZ ;  /* 0x000000140b0b7210 */ /* 0x000fc60007ffe0ff */
[-C--:B------:R-:W-:Y:S01]  /*26fc0*/  IMAD R9, R9, R6.reuse, RZ ;  /* 0x0000000609097224 */ /* 0x080fe200078e02ff */
[----:B------:R-:W-:Y:S01]  /*26fd0*/  IADD3 R19, R19, R21, RZ ;  /* 0x0000001513137210 */ /* 0x000fe20007ffe0ff */
[----:B------:R-:W-:Y:S02]  /*26fe0*/  IMAD R4, R3, R6, RZ ;  /* 0x0000000603047224 */ /* 0x000fe400078e02ff */
[----:B------:R-:W-:-:S04]  /*26ff0*/  IMAD.WIDE.U32 R10, R6, R2, R10 ;  /* 0x00000002060a7225 */ /* 0x000fc800078e000a */
[----:B------:R-:W-:Y:S01]  /*27000*/  IMAD.WIDE.U32 R18, R6, R8, R18 ;  /* 0x0000000806127225 */ /* 0x000fe200078e0012 */
[----:B------:R-:W-:-:S03]  /*27010*/  LEA R36, P0, R10, R16, 0x1 ;  /* 0x000000100a247211 */ /* 0x000fc600078008ff */
[-C--:B------:R-:W-:Y:S01]  /*27020*/  IMAD R3, R8, R23.reuse, R9 ;  /* 0x0000001708037224 */ /* 0x080fe200078e0209 */
[----:B------:R-:W-:Y:S01]  /*27030*/  LEA R26, P1, R18, R14, 0x1 ;  /* 0x0000000e121a7211 */ /* 0x000fe200078208ff */
[----:B------:R-:W-:-:S03]  /*27040*/  IMAD R2, R2, R23, R4 ;  /* 0x0000001702027224 */ /* 0x000fc600078e0204 */
[----:B------:R-:W-:Y:S02]  /*27050*/  IADD3 R3, R19, R3, RZ ;  /* 0x0000000313037210 */ /* 0x000fe40007ffe0ff */
[----:B------:R-:W-:Y:S02]  /*27060*/  IADD3 R2, R11, R2, RZ ;  /* 0x000000020b027210 */ /* 0x000fe40007ffe0ff */
[----:B------:R-:W-:Y:S02]  /*27070*/  LEA.HI.X R25, R18, R15, R3, 0x1, P1 ;  /* 0x0000000f12197211 */ /* 0x000fe400008f0c03 */
[----:B------:R-:W-:Y:S01]  /*27080*/  LEA.HI.X R24, R10, R17, R2, 0x1, P0 ;  /* 0x000000110a187211 */ /* 0x000fe200000f0c02 */
[----:B------:R-:W-:Y:S05]  /*27090*/  BRA.DIV ~URZ, `(.L_x_2630) ;  /* 0x000055827f007947 */ /* 0x000fea000b800000 */
[----:B------:R1:W2:Y:S02]  /*270a0*/  SHFL.IDX PT, R4, R25, RZ, 0x181f ;  /* 0x00181fff19047589 */ /* 0x0002a400000e0000 */
.L_x_2666:
[----:B------:R-:W-:Y:S05]  /*270b0*/  BRA.DIV ~URZ, `(.L_x_2631) ;  /* 0x000055d27f007947 */ /* 0x000fea000b800000 */
[----:B------:R3:W4:Y:S01]  /*270c0*/  SHFL.IDX PT, R8, R26, RZ, 0x181f ;  /* 0x00181fff1a087589 */ /* 0x00072200000e0000 */
[----:B--2---:R-:W-:-:S03]  /*270d0*/  MOV R9, R4 ;  /* 0x0000000400097202 */ /* 0x004fc60000000f00 */
[----:B------:R3:W2:Y:S04]  /*270e0*/  SHFL.IDX PT, R6, R24, RZ, 0x181f ;  /* 0x00181fff18067589 */ /* 0x0006a800000e0000 */
[----:B------:R3:W1:Y:S02]  /*270f0*/  SHFL.IDX PT, R2, R36, RZ, 0x181f ;  /* 0x00181fff24027589 */ /* 0x00066400000e0000 */
.L_x_2667:
        /* <DEDUP_REMOVED lines=20> */
[----:B------:R-:W-:Y:S01]  /*27240*/  CS2R R20, SRZ ;  /* 0x0000000000147805 */ /* 0x000fe2000001ff00 */
[----:B------:R-:W-:Y:S01]  /*27250*/  CS2R R30, SRZ ;  /* 0x00000000001e7805 */ /* 0x000fe2000001ff00 */
[----:B------:R-:W-:Y:S01]  /*27260*/  CS2R R28, SRZ ;  /* 0x00000000001c7805 */ /* 0x000fe2000001ff00 */
[----:B------:R-:W-:Y:S01]  /*27270*/  CS2R R34, SRZ ;  /* 0x0000000000227805 */ /* 0x000fe2000001ff00 */
[----:B------:R-:W-:-:S05]  /*27280*/  CS2R R32, SRZ ;  /* 0x0000000000207805 */ /* 0x000fca000001ff00 */
[----:B----4-:R-:W-:Y:S02]  /*27290*/  @!P1 IMAD.WIDE R14, R42, 0x2, R8 ;  /* 0x000000022a0e9825 */ /* 0x010fe400078e0208 */
[----:B------:R-:W-:-:S03]  /*272a0*/  @!P0 SHF.R.S32.HI R4, RZ, 0x1f, R6 ;  /* 0x0000001fff048819 */ /* 0x000fc60000011406 */
[----:B------:R2:W5:Y:S01]  /*272b0*/  @!P1 LD.E.128 R16, [R14.64] ;  /* 0x000000040e109980 */ /* 0x000562000c101d00 */
[----:B------:R-:W-:-:S04]  /*272c0*/  @!P0 LEA.HI R4, R4, R6, RZ, 0x3 ;  /* 0x0000000604048211 */ /* 0x000fc800078f18ff */
[----:B------:R-:W-:-:S05]  /*272d0*/  @!P0 LOP3.LUT R4, R4, 0xfffffff8, RZ, 0xc0, !PT ;  /* 0xfffffff804048812 */ /* 0x000fca00078ec0ff */
[----:B------:R-:W-:-:S04]  /*272e0*/  @!P0 IMAD.WIDE R10, R4, 0x2, R8 ;  /* 0x00000002040a8825 */ /* 0x000fc800078e0208 */
[--C-:B-1----:R-:W-:Y:S01]  /*272f0*/  @!P0 IMAD.WIDE R8, R4, 0x2, R2.reuse ;  /* 0x0000000204088825 */ /* 0x102fe200078e0202 */
[----:B------:R2:W5:Y:S03]  /*27300*/  @!P0 LD.E.128 R28, [R10.64] ;  /* 0x000000040a1c8980 */ /* 0x000566000c101d00 */
[----:B------:R-:W-:Y:S01]  /*27310*/  @!P1 IMAD.WIDE R2, R42, 0x2, R2 ;  /* 0x000000022a029825 */ /* 0x000fe200078e0202 */
[----:B------:R2:W5:Y:S04]  /*27320*/  @!P0 LD.E.128 R32, [R8.64] ;  /* 0x0000000408208980 */ /* 0x000568000c101d00 */
[----:B------:R2:W5:Y:S02]  /*27330*/  @!P1 LD.E.128 R20, [R2.64] ;  /* 0x0000000402149980 */ /* 0x000564000c101d00 */
.L_x_2633:
[----:B------:R-:W-:Y:S05]  /*27340*/  BSYNC B0 ;  /* 0x0000000000007941 */ /* 0x000fea0003800000 */
.L_x_2632:
[----:B-----5:R-:W-:Y:S01]  /*27350*/  IMAD.MOV.U32 R6, RZ, RZ, R30 ;  /* 0x000000ffff067224 */ /* 0x020fe200078e001e */
[----:B-12---:R-:W-:Y:S01]  /*27360*/  MOV R2, R29 ;  /* 0x0000001d00027202 */ /* 0x006fe20000000f00 */
[----:B------:R-:W-:-:S02]  /*27370*/  IMAD.MOV.U32 R4, RZ, RZ, R31 ;  /* 0x000000ffff047224 */ /* 0x000fc400078e001f */
[----:B------:R-:W-:-:S03]  /*27380*/  IMAD.MOV.U32 R3, RZ, RZ, R28 ;  /* 0x000000ffff037224 */ /* 0x000fc600078e001c */
        /* <DEDUP_REMOVED lines=20> */
[----:B------:R-:W-:Y:S05]  /*274d0*/  BRA.DIV ~URZ, `(.L_x_2634) ;  /* 0x000052f27f007947 */ /* 0x000fea000b800000 */
[----:B------:R1:W2:Y:S04]  /*274e0*/  SHFL.IDX PT, R9, R25, 0x1, 0x181f ;  /* 0x00381f0019097f89 */ /* 0x0002a800000e0000 */
[----:B----4-:R1:W4:Y:S04]  /*274f0*/  SHFL.IDX PT, R8, R26, 0x1, 0x181f ;  /* 0x00381f001a087f89 */ /* 0x01032800000e0000 */
[----:B------:R1:W3:Y:S04]  /*27500*/  SHFL.IDX PT, R4, R24, 0x1, 0x181f ;  /* 0x00381f0018047f89 */ /* 0x0002e800000e0000 */
[----:B------:R1:W1:Y:S02]  /*27510*/  SHFL.IDX PT, R2, R36, 0x1, 0x181f ;  /* 0x00381f0024027f89 */ /* 0x00026400000e0000 */
.L_x_2668:
        /* <DEDUP_REMOVED lines=23> */
[----:B--2-4-:R-:W-:Y:S02]  /*27690*/  @!P1 IMAD.WIDE R14, R42, 0x2, R8 ;  /* 0x000000022a0e9825 */ /* 0x014fe400078e0208 */
        /* <DEDUP_REMOVED lines=10> */
.L_x_2636:
[----:B------:R-:W-:Y:S05]  /*27740*/  BSYNC B0 ;  /* 0x0000000000007941 */ /* 0x000fea0003800000 */
.L_x_2635:
[----:B-----5:R-:W-:Y:S02]  /*27750*/  IMAD.MOV.U32 R6, RZ, RZ, R58 ;  /* 0x000000ffff067224 */ /* 0x020fe400078e003a */
[----:B------:R-:W-:-:S02]  /*27760*/  IMAD.MOV.U32 R4, RZ, RZ, R59 ;  /* 0x000000ffff047224 */ /* 0x000fc400078e003b */
[----:B--2---:R-:W-:Y:S02]  /*27770*/  IMAD.MOV.U32 R3, RZ, RZ, R56 ;  /* 0x000000ffff037224 */ /* 0x004fe400078e0038 */
[----:B-1----:R-:W-:Y:S01]  /*27780*/  IMAD.MOV.U32 R2, RZ, RZ, R57 ;  /* 0x000000ffff027224 */ /* 0x002fe200078e0039 */
        /* <DEDUP_REMOVED lines=20> */
[----:B------:R-:W-:Y:S02]  /*278d0*/  PRMT R103, R6, 0x7610, R103 ;  /* 0x0000761006677816 */ /* 0x000fe40000000067 */
[----:B------:R-:W-:Y:S02]  /*278e0*/  PRMT R104, R4, 0x7610, R104 ;  /* 0x0000761004687816 */ /* 0x000fe40000000068 */
[----:B------:R-:W-:-:S02]  /*278f0*/  PRMT R101, R3, 0x7610, R101 ;  /* 0x0000761003657816 */ /* 0x000fc40000000065 */
[----:B------:R-:W-:Y:S01]  /*27900*/  PRMT R102, R2, 0x7610, R102 ;  /* 0x0000761002667816 */ /* 0x000fe20000000066 */
[----:B------:R-:W-:Y:S05]  /*27910*/  BRA.DIV ~URZ, `(.L_x_2637) ;  /* 0x000050427f007947 */ /* 0x000fea000b800000 */
[----:B------:R1:W2:Y:S02]  /*27920*/  SHFL.IDX PT, R4, R25, 0x2, 0x181f ;  /* 0x00581f0019047f89 */ /* 0x0002a400000e0000 */
.L_x_2669:
[----:B------:R-:W-:Y:S05]  /*27930*/  BRA.DIV ~URZ, `(.L_x_2638) ;  /* 0x000050927f007947 */ /* 0x000fea000b800000 */
[----:B----4-:R3:W4:Y:S01]  /*27940*/  SHFL.IDX PT, R8, R26, 0x2, 0x181f ;  /* 0x00581f001a087f89 */ /* 0x01072200000e0000 */
[----:B--2---:R-:W-:-:S03]  /*27950*/  MOV R9, R4 ;  /* 0x0000000400097202 */ /* 0x004fc60000000f00 */
[----:B------:R3:W2:Y:S04]  /*27960*/  SHFL.IDX PT, R6, R24, 0x2, 0x181f ;  /* 0x00581f0018067f89 */ /* 0x0006a800000e0000 */
[----:B------:R3:W1:Y:S02]  /*27970*/  SHFL.IDX PT, R2, R36, 0x2, 0x181f ;  /* 0x00581f0024027f89 */ /* 0x00066400000e0000 */
.L_x_2670:
        /* <DEDUP_REMOVED lines=21> */
[----:B------:R-:W-:-:S07]  /*27ad0*/  CS2R R72, SRZ ;  /* 0x0000000000487805 */ /* 0x000fce000001ff00 */
[----:B----4-:R-:W-:Y:S02]  /*27ae0*/  @!P1 IMAD.WIDE R10, R42, 0x2, R8 ;  /* 0x000000022a0a9825 */ /* 0x010fe400078e0208 */
[----:B------:R-:W-:Y:S01]  /*27af0*/  @!P0 SHF.R.S32.HI R4, RZ, 0x1f, R6 ;  /* 0x0000001fff048819 */ /* 0x000fe20000011406 */
[----:B------:R-:W-:Y:S02]  /*27b00*/  CS2R R82, SRZ ;  /* 0x0000000000527805 */ /* 0x000fe4000001ff00 */
[----:B------:R2:W5:Y:S01]  /*27b10*/  @!P1 LD.E.128 R64, [R10.64] ;  /* 0x000000040a409980 */ /* 0x000562000c101d00 */
[----:B------:R-:W-:-:S04]  /*27b20*/  @!P0 LEA.HI R4, R4, R6, RZ, 0x3 ;  /* 0x0000000604048211 */ /* 0x000fc800078f18ff */
[----:B------:R-:W-:Y:S01]  /*27b30*/  @!P0 LOP3.LUT R4, R4, 0xfffffff8, RZ, 0xc0, !PT ;  /* 0xfffffff804048812 */ /* 0x000fe200078ec0ff */
[----:B------:R-:W-:-:S04]  /*27b40*/  CS2R R80, SRZ ;  /* 0x0000000000507805 */ /* 0x000fc8000001ff00 */
[----:B--2---:R-:W-:-:S04]  /*27b50*/  @!P0 IMAD.WIDE R10, R4, 0x2, R8 ;  /* 0x00000002040a8825 */ /* 0x004fc800078e0208 */
[--C-:B-1----:R-:W-:Y:S01]  /*27b60*/  @!P0 IMAD.WIDE R8, R4, 0x2, R2.reuse ;  /* 0x0000000204088825 */ /* 0x102fe200078e0202 */
[----:B------:R1:W5:Y:S03]  /*27b70*/  @!P0 LD.E.128 R72, [R10.64] ;  /* 0x000000040a488980 */ /* 0x000366000c101d00 */
[----:B------:R-:W-:Y:S01]  /*27b80*/  @!P1 IMAD.WIDE R2, R42, 0x2, R2 ;  /* 0x000000022a029825 */ /* 0x000fe200078e0202 */
[----:B------:R1:W5:Y:S04]  /*27b90*/  @!P0 LD.E.128 R80, [R8.64] ;  /* 0x0000000408508980 */ /* 0x000368000c101d00 */
[----:B------:R1:W5:Y:S02]  /*27ba0*/  @!P1 LD.E.128 R68, [R2.64] ;  /* 0x0000000402449980 */ /* 0x000364000c101d00 */
.L_x_2640:
[----:B------:R-:W-:Y:S05]  /*27bb0*/  BSYNC B0 ;  /* 0x0000000000007941 */ /* 0x000fea0003800000 */
.L_x_2639:
[----:B-1---5:R-:W-:Y:S01]  /*27bc0*/  IMAD.MOV.U32 R3, RZ, RZ, R72 ;  /* 0x000000ffff037224 */ /* 0x022fe200078e0048 */
[----:B------:R-:W-:Y:S01]  /*27bd0*/  CS2R R94, SRZ ;  /* 0x00000000005e7805 */ /* 0x000fe2000001ff00 */
[----:B------:R-:W-:-:S02]  /*27be0*/  IMAD.MOV.U32 R2, RZ, RZ, R73 ;  /* 0x000000ffff027224 */ /* 0x000fc400078e0049 */
[----:B------:R-:W-:Y:S02]  /*27bf0*/  IMAD.MOV.U32 R6, RZ, RZ, R74 ;  /* 0x000000ffff067224 */ /* 0x000fe400078e004a */
[----:B------:R-:W-:Y:S01]  /*27c00*/  IMAD.MOV.U32 R4, RZ, RZ, R75 ;  /* 0x000000ffff047224 */ /* 0x000fe200078e004b */
[----:B------:R-:W-:Y:S01]  /*27c10*/  PRMT R116, R2, 0x5410, R3 ;  /* 0x0000541002747816 */ /* 0x000fe20000000003 */
        /* <DEDUP_REMOVED lines=9> */
[----:B------:R-:W-:-:S02]  /*27cb0*/  SHF.R.S32.HI R4, RZ, 0x1f, R27 ;  /* 0x0000001fff047819 */ /* 0x000fc4000001141b */
[----:B------:R-:W-:Y:S02]  /*27cc0*/  SHF.L.U32 R6, R60, 0x7, RZ ;  /* 0x000000073c067819 */ /* 0x000fe400000006ff */
[----:B------:R-:W-:Y:S01]  /*27cd0*/  PRMT R115, R2, 0x5410, R3 ;  /* 0x0000541002737816 */ /* 0x000fe20000000003 */
[----:B------:R-:W-:Y:S01]  /*27ce0*/  IMAD.MOV.U32 R3, RZ, RZ, R80 ;  /* 0x000000ffff037224 */ /* 0x000fe200078e0050 */
[----:B------:R-:W-:Y:S02]  /*27cf0*/  MOV R2, R81 ;  /* 0x0000005100027202 */ /* 0x000fe40000000f00 */
[----:B------:R-:W-:Y:S02]  /*27d00*/  LEA.HI R4, R4, R27, RZ, 0x3 ;  /* 0x0000001b04047211 */ /* 0x000fe400078f18ff */
[----:B------:R-:W-:Y:S01]  /*27d10*/  PRMT R114, R2, 0x5410, R3 ;  /* 0x0000541002727816 */ /* 0x000fe20000000003 */
[----:B------:R-:W-:Y:S01]  /*27d20*/  IMAD.MOV.U32 R3, RZ, RZ, R70 ;  /* 0x000000ffff037224 */ /* 0x000fe200078e0046 */
[----:B------:R-:W-:Y:S01]  /*27d30*/  LEA.HI.SX32 R6, R4, R6, 0x1d ;  /* 0x0000000604067211 */ /* 0x000fe200078feaff */
[----:B------:R-:W-:-:S05]  /*27d40*/  IMAD.MOV.U32 R2, RZ, RZ, R71 ;  /* 0x000000ffff027224 */ /* 0x000fca00078e0047 */
[----:B------:R-:W-:Y:S01]  /*27d50*/  PRMT R110, R2, 0x5410, R3 ;  /* 0x00005410026e7816 */ /* 0x000fe20000000003 */
[----:B------:R-:W-:Y:S01]  /*27d60*/  IMAD.MOV.U32 R2, RZ, RZ, R69 ;  /* 0x000000ffff027224 */ /* 0x000fe200078e0045 */
[----:B------:R-:W-:-:S04]  /*27d70*/  MOV R3, R68 ;  /* 0x0000004400037202 */ /* 0x000fc80000000f00 */
[----:B------:R-:W-:Y:S01]  /*27d80*/  PRMT R109, R2, 0x5410, R3 ;  /* 0x00005410026d7816 */ /* 0x000fe20000000003 */
[----:B------:R-:W-:Y:S05]  /*27d90*/  BRA.DIV ~URZ, `(.L_x_2641) ;  /* 0x00004d727f007947 */ /* 0x000fea000b800000 */
[----:B------:R1:W2:Y:S02]  /*27da0*/  SHFL.IDX PT, R4, R25, 0x3, 0x181f ;  /* 0x00781f0019047f89 */ /* 0x0002a400000e0000 */
.L_x_2671:
[----:B------:R-:W-:Y:S05]  /*27db0*/  BRA.DIV ~URZ, `(.L_x_2642) ;  /* 0x00004dc27f007947 */ /* 0x000fea000b800000 */
[----:B----4-:R4:W1:Y:S01]  /*27dc0*/  SHFL.IDX PT, R8, R26, 0x3, 0x181f ;  /* 0x00781f001a087f89 */ /* 0x01086200000e0000 */
[----:B--2---:R-:W-:-:S03]  /*27dd0*/  MOV R9, R4 ;  /* 0x0000000400097202 */ /* 0x004fc60000000f00 */
[----:B------:R4:W2:Y:S04]  /*27de0*/  SHFL.IDX PT, R10, R24, 0x3, 0x181f ;  /* 0x00781f00180a7f89 */ /* 0x0008a800000e0000 */
[----:B------:R4:W3:Y:S02]  /*27df0*/  SHFL.IDX PT, R2, R36, 0x3, 0x181f ;  /* 0x00781f0024027f89 */ /* 0x0008e400000e0000 */
.L_x_2672:
[----:B------:R-:W-:Y:S01]  /*27e00*/  IADD3 R3, R6, 0x60, RZ ;  /* 0x0000006006037810 */ /* 0x000fe20007ffe0ff */
[----:B------:R-:W-:Y:S01]  /*27e10*/  BSSY B0, `(.L_x_2643) ;  /* 0x0000021000007945 */ /* 0x000fe20003800000 */
[----:B------:R-:W-:Y:S01]  /*27e20*/  CS2R R92, SRZ ;  /* 0x00000000005c7805 */ /* 0x000fe2000001ff00 */
[----:B------:R-:W-:Y:S01]  /*27e30*/  CS2R R62, SRZ ;  /* 0x00000000003e7805 */ /* 0x000fe2000001ff00 */
[----:B------:R-:W-:Y:S01]  /*27e40*/  ISETP.GE.AND P0, PT, R3, R13, PT ;  /* 0x0000000d0300720c */ /* 0x000fe20003f06270 */
[----:B--2---:R-:W-:Y:S01]  /*27e50*/  IMAD.MOV.U32 R3, RZ, RZ, R10 ;  /* 0x000000ffff037224 */ /* 0x004fe200078e000a */
[----:B------:R-:W-:Y:S01]  /*27e60*/  CS2R R60, SRZ ;  /* 0x00000000003c7805 */ /* 0x000fe2000001ff00 */
[----:B------:R-:W-:Y:S01]  /*27e70*/  CS2R R90, SRZ ;  /* 0x00000000005a7805 */ /* 0x000fe2000001ff00 */
[----:B------:R-:W-:Y:S01]  /*27e80*/  CS2R R88, SRZ ;  /* 0x0000000000587805 */ /* 0x000fe2000001ff00 */
[----:B------:R-:W-:Y:S01]  /*27e90*/  CS2R R86, SRZ ;  /* 0x0000000000567805 */ /* 0x000fe2000001ff00 */
[----:B------:R-:W-:-:S07]  /*27ea0*/  CS2R R84, SRZ ;  /* 0x0000000000547805 */ /* 0x000fce000001ff00 */
        /* <DEDUP_REMOVED lines=10> */
[----:B-1----:R-:W-:Y:S02]  /*27f50*/  @!P1 IMAD.WIDE R10, R42, 0x2, R8 ;  /* 0x000000022a0a9825 */ /* 0x002fe400078e0208 */
[----:B------:R-:W-:Y:S01]  /*27f60*/  @!P0 SHF.R.S32.HI R4, RZ, 0x1f, R6 ;  /* 0x0000001fff048819 */ /* 0x000fe20000011406 */
[----:B------:R-:W-:Y:S01]  /*27f70*/  CS2R R90, SRZ ;  /* 0x00000000005a7805 */ /* 0x000fe2000001ff00 */
[----:B------:R-:W-:Y:S01]  /*27f80*/  CS2R R88, SRZ ;  /* 0x0000000000587805 */ /* 0x000fe2000001ff00 */
[----:B------:R1:W5:Y:S01]  /*27f90*/  @!P1 LD.E.128 R60, [R10.64] ;  /* 0x000000040a3c9980 */ /* 0x000362000c101d00 */
[----:B------:R-:W-:-:S04]  /*27fa0*/  @!P0 LEA.HI R4, R4, R6, RZ, 0x3 ;  /* 0x0000000604048211 */ /* 0x000fc800078f18ff */
[----:B------:R-:W-:-:S05]  /*27fb0*/  @!P0 LOP3.LUT R4, R4, 0xfffffff8, RZ, 0xc0, !PT ;  /* 0xfffffff804048812 */ /* 0x000fca00078ec0ff */
[----:B------:R-:W-:-:S05]  /*27fc0*/  @!P0 IMAD.WIDE R8, R4, 0x2, R8 ;  /* 0x0000000204088825 */ /* 0x000fca00078e0208 */
[----:B------:R2:W5:Y:S02]  /*27fd0*/  @!P0 LD.E.128 R92, [R8.64] ;  /* 0x00000004085c8980 */ /* 0x000564000c101d00 */
[----:B--23--:R-:W-:-:S04]  /*27fe0*/  @!P1 IMAD.WIDE R8, R42, 0x2, R2 ;  /* 0x000000022a089825 */ /* 0x00cfc800078e0202 */
[----:B------:R-:W-:Y:S01]  /*27ff0*/  @!P0 IMAD.WIDE R2, R4, 0x2, R2 ;  /* 0x0000000204028825 */ /* 0x000fe200078e0202 */
[----:B------:R1:W5:Y:S04]  /*28000*/  @!P1 LD.E.128 R84, [R8.64] ;  /* 0x0000000408549980 */ /* 0x000368000c101d00 */
[----:B------:R1:W5:Y:S02]  /*28010*/  @!P0 LD.E.128 R88, [R2.64] ;  /* 0x0000000402588980 */ /* 0x000364000c101d00 */
.L_x_2644:
[----:B------:R-:W-:Y:S05]  /*28020*/  BSYNC B0 ;  /* 0x0000000000007941 */ /* 0x000fea0003800000 */
.L_x_2643:
[----:B------:R-:W-:Y:S01]  /*28030*/  IADD3 R6, R79, -c[0x0][0x20], RZ ;  /* 0x800008004f067a10 */ /* 0x000fe20007ffe0ff */
[----:B------:R-:W-:-:S04]  /*28040*/  DEPBAR.LE SB0, 0x1 ;  /* 0x000080400000791a */ /* 0x000fc80000000000 */
[----:B-1-3--:R-:W2:Y:S01]  /*28050*/  LDL.64 R2, [R6+0x20] ;  /* 0x0000200006027983 */ /* 0x00aea20000100a00 */
[----:B------:R-:W-:Y:S03]  /*28060*/  WARPSYNC 0xffffffff ;  /* 0xffffffff00007948 */ /* 0x000fe60003800000 */
[----:B------:R-:W-:Y:S06]  /*28070*/  BAR.SYNC.DEFER_BLOCKING 0x0 ;  /* 0x0000000000007b1d */ /* 0x000fec0000010000 */
[----:B--2---:R1:W2:Y:S02]  /*28080*/  LD.E R2, [R2.64] ;  /* 0x0000000402027980 */ /* 0x0042a4000c101900 */
[----:B-1---5:R-:W-:-:S02]  /*28090*/  IMAD.MOV.U32 R3, RZ, RZ, R94 ;  /* 0x000000ffff037224 */ /* 0x022fc400078e005e */
[----:B--2---:R-:W-:Y:S02]  /*280a0*/  IMAD R4, R2, -0x80, R13 ;  /* 0xffffff8002047824 */ /* 0x004fe400078e020d */
[----:B------:R-:W-:-:S05]  /*280b0*/  IMAD.MOV.U32 R2, RZ, RZ, R95 ;  /* 0x000000ffff027224 */ /* 0x000fca00078e005f */
        /* <DEDUP_REMOVED lines=13> */
[----:B------:R-:W-:-:S05]  /*28190*/  IMAD.MOV.U32 R2, RZ, RZ, R88 ;  /* 0x000000ffff027224 */ /* 0x000fca00078e0058 */
[----:B------:R-:W-:Y:S01]  /*281a0*/  PRMT R121, R121, 0x5410, R2 ;  /* 0x0000541079797816 */ /* 0x000fe20000000002 */
[----:B------:R-:W-:-:S05]  /*281b0*/  IMAD.MOV.U32 R2, RZ, RZ, R89 ;  /* 0x000000ffff027224 */ /* 0x000fca00078e0059 */
[----:B------:R-:W-:Y:S01]  /*281c0*/  PRMT R121, R2, 0x7610, R121 ;  /* 0x0000761002797816 */ /* 0x000fe20000000079 */
[----:B------:R-:W-:-:S05]  /*281d0*/  IMAD.MOV.U32 R2, RZ, RZ, R86 ;  /* 0x000000ffff027224 */ /* 0x000fca00078e0056 */
[----:B------:R-:W-:Y:S02]  /*281e0*/  PRMT R118, R118, 0x5410, R2 ;  /* 0x0000541076767816 */ /* 0x000fe40000000002 */
[----:B------:R-:W-:-:S04]  /*281f0*/  MOV R2, R87 ;  /* 0x0000005700027202 */ /* 0x000fc80000000f00 */
[----:B------:R-:W-:Y:S01]  /*28200*/  PRMT R118, R2, 0x7610, R118 ;  /* 0x0000761002767816 */ /* 0x000fe20000000076 */
[----:B------:R-:W-:-:S05]  /*28210*/  IMAD.MOV.U32 R2, RZ, RZ, R84 ;  /* 0x000000ffff027224 */ /* 0x000fca00078e0054 */
[----:B------:R-:W-:Y:S01]  /*28220*/  PRMT R79, R79, 0x5410, R2 ;  /* 0x000054104f4f7816 */ /* 0x000fe20000000002 */
[----:B------:R-:W-:-:S05]  /*28230*/  IMAD.MOV.U32 R2, RZ, RZ, R85 ;  /* 0x000000ffff027224 */ /* 0x000fca00078e0055 */
[----:B------:R-:W-:Y:S02]  /*28240*/  PRMT R79, R2, 0x7610, R79 ;  /* 0x00007610024f7816 */ /* 0x000fe4000000004f */
[----:B------:R-:W2:Y:S01]  /*28250*/  LDL.64 R2, [R6+0x28] ;  /* 0x0000280006027983 */ /* 0x000ea20000100a00 */
[----:B------:R-:W-:-:S04]  /*28260*/  IMNMX R77, R4, 0x80, PT ;  /* 0x00000080044d7817 */ /* 0x000fc80003800200 */
[----:B------:R-:W-:Y:S01]  /*28270*/  ISETP.GE.AND P0, PT, R78, R77, PT ;  /* 0x0000004d4e00720c */ /* 0x000fe20003f06270 */
[----:B------:R-:W-:Y:S01]  /*28280*/  BSSY B1, `(.L_x_2645) ;  /* 0x00000f1000017945 */ /* 0x000fe20003800000 */
[----:B--2---:R1:W5:Y:S11]  /*28290*/  LD.E.64 R38, [R2.64] ;  /* 0x0000000402267980 */ /* 0x004376000c101b00 */
[----:B------:R-:W-:Y:S05]  /*282a0*/  @P0 BRA `(.L_x_2646) ;  /* 0x00000ee000000947 */ /* 0x000fea0003800000 */
[----:B------:R-:W-:Y:S01]  /*282b0*/  ISETP.GE.AND P0, PT, R42, R0, PT ;  /* 0x000000002a00720c */ /* 0x000fe20003f06270 */
[----:B------:R-:W-:-:S12]  /*282c0*/  BSSY B0, `(.L_x_2647) ;  /* 0x0000072000007945 */ /* 0x000fd80003800000 */
[----:B------:R-:W-:Y:S05]  /*282d0*/  @P0 BRA `(.L_x_2648) ;  /* 0x0000070000000947 */ /* 0x000fea0003800000 */
[----:B------:R-:W-:Y:S01]  /*282e0*/  LEA.HI R4, R0, R40, RZ, 0x1d ;  /* 0x0000002800047211 */ /* 0x000fe200078fe8ff */
[----:B-1----:R-:W-:Y:S01]  /*282f0*/  IMAD.SHL.U32 R2, R78, 0x40, RZ ;  /* 0x000000404e027824 */ /* 0x002fe200078e00ff */
[----:B------:R-:W-:Y:S02]  /*28300*/  SHF.R.S32.HI R3, RZ, 0x1f, R27 ;  /* 0x0000001fff037819 */ /* 0x000fe4000001141b */
[----:B------:R-:W-:Y:S01]  /*28310*/  SHF.R.S32.HI R6, RZ, 0x1f, R4 ;  /* 0x0000001fff067819 */ /* 0x000fe20000011404 */
[----:B------:R-:W-:Y:S01]  /*28320*/  IMAD.SHL.U32 R8, R4, 0x8, RZ ;  /* 0x0000000804087824 */ /* 0x000fe200078e00ff */
[----:B------:R-:W-:Y:S02]  /*28330*/  LEA.HI R3, R3, R27, RZ, 0x6 ;  /* 0x0000001b03037211 */ /* 0x000fe400078f30ff */
[----:B------:R-:W-:Y:S02]  /*28340*/  LEA.HI R6, R6, R4, RZ, 0x3 ;  /* 0x0000000406067211 */ /* 0x000fe400078f18ff */
[----:B------:R-:W-:Y:S01]  /*28350*/  LOP3.LUT R2, R2, 0x1c0, RZ, 0xc0, !PT ;  /* 0x000001c002027812 */ /* 0x000fe200078ec0ff */
[----:B------:R-:W-:Y:S01]  /*28360*/  IMAD.SHL.U32 R4, R3, 0x8, RZ ;  /* 0x0000000803047824 */ /* 0x000fe200078e00ff */
[----:B----4-:R-:W-:Y:S01]  /*28370*/  SHF.R.U64 R24, R20, 0x10, R21 ;  /* 0x0000001014187819 */ /* 0x010fe20000001215 */
[----:B------:R-:W-:Y:S01]  /*28380*/  IMAD.SHL.U32 R6, R6, 0x400, RZ ;  /* 0x0000040006067824 */ /* 0x000fe200078e00ff */
[----:B------:R-:W-:-:S02]  /*28390*/  LOP3.LUT R8, R2, 0x38, R8, 0xf8, !PT ;  /* 0x0000003802087812 */ /* 0x000fc400078ef808 */
[----:B------:R-:W-:Y:S02]  /*283a0*/  SHF.R.U32.HI R3, RZ, 0x3, R2 ;  /* 0x00000003ff037819 */ /* 0x000fe40000011602 */
[----:B------:R-:W-:Y:S02]  /*283b0*/  LOP3.LUT R9, R2, 0x38, R42, 0xf8, !PT ;  /* 0x0000003802097812 */ /* 0x000fe400078ef82a */
[----:B------:R-:W-:Y:S02]  /*283c0*/  LOP3.LUT R2, R4, 0xfffffe00, RZ, 0xc0, !PT ;  /* 0xfffffe0004027812 */ /* 0x000fe400078ec0ff */
[----:B------:R-:W-:Y:S02]  /*283d0*/  LOP3.LUT R4, R8, R3, RZ, 0x3c, !PT ;  /* 0x0000000308047212 */ /* 0x000fe400078e3cff */
[----:B------:R-:W-:Y:S02]  /*283e0*/  LOP3.LUT R6, R6, 0xffffe000, RZ, 0xc0, !PT ;  /* 0xffffe00006067812 */ /* 0x000fe400078ec0ff */
[----:B------:R-:W-:-:S02]  /*283f0*/  LOP3.LUT R9, R2, R9, R3, 0xf6, !PT ;  /* 0x0000000902097212 */ /* 0x000fc400078ef603 */
[----:B------:R-:W-:Y:S02]  /*28400*/  IADD3 R8, R4, R6, R2 ;  /* 0x0000000604087210 */ /* 0x000fe40007ffe002 */
[----:B------:R-:W-:Y:S01]  /*28410*/  SHF.R.U32.HI R13, RZ, 0x10, R21 ;  /* 0x00000010ff0d7819 */ /* 0x000fe20000011615 */
[----:B-----5:R-:W-:Y:S01]  /*28420*/  IMAD.WIDE.U32 R14, R9, 0x2, R38 ;  /* 0x00000002090e7825 */ /* 0x020fe200078e0026 */
[--C-:B------:R-:W-:Y:S02]  /*28430*/  SHF.R.U64 R3, R16, 0x10, R17.reuse ;  /* 0x0000001010037819 */ /* 0x100fe40000001211 */
[----:B------:R-:W-:Y:S01]  /*28440*/  SHF.R.U32.HI R2, RZ, 0x10, R17 ;  /* 0x00000010ff027819 */ /* 0x000fe20000011611 */
[----:B------:R-:W-:Y:S01]  /*28450*/  IMAD.WIDE.U32 R20, R8, 0x2, R38 ;  /* 0x0000000208147825 */ /* 0x000fe200078e0026 */
[--C-:B------:R-:W-:Y:S02]  /*28460*/  SHF.R.U64 R4, R18, 0x10, R19.reuse ;  /* 0x0000001012047819 */ /* 0x100fe40000001213 */
[----:B------:R-:W-:-:S02]  /*28470*/  SHF.R.U32.HI R6, RZ, 0x10, R19 ;  /* 0x00000010ff067819 */ /* 0x000fc40000011613 */
[----:B------:R-:W2:Y:S01]  /*28480*/  LD.E.128 R8, [R20.64] ;  /* 0x0000000414087980 */ /* 0x000ea2000c101d00 */
[----:B------:R-:W-:Y:S02]  /*28490*/  SHF.R.U64 R36, R22, 0x10, R23 ;  /* 0x0000001016247819 */ /* 0x000fe40000001217 */
[----:B------:R-:W-:Y:S01]  /*284a0*/  PRMT R22, R37, 0x5410, R2 ;  /* 0x0000541025167816 */ /* 0x000fe20000000002 */
[----:B------:R-:W3:Y:S01]  /*284b0*/  LD.E.128 R16, [R14.64] ;  /* 0x000000040e107980 */ /* 0x000ee2000c101d00 */
[----:B------:R-:W-:Y:S02]  /*284c0*/  PRMT R2, R43, 0x5432, R24 ;  /* 0x000054322b027816 */ /* 0x000fe40000000018 */
[----:B------:R-:W-:Y:S02]  /*284d0*/  PRMT R3, R37, 0x5432, R3 ;  /* 0x0000543225037816 */ /* 0x000fe40000000003 */
[C---:B------:R-:W-:Y:S02]  /*284e0*/  PRMT R26, R41.reuse, 0x5432, R4 ;  /* 0x00005432291a7816 */ /* 0x040fe40000000004 */
[----:B------:R-:W-:-:S02]  /*284f0*/  PRMT R25, R41, 0x5410, R6 ;  /* 0x0000541029197816 */ /* 0x000fc40000000006 */
[----:B------:R-:W-:Y:S01]  /*28500*/  PRMT R24, R76, 0x5432, R36 ;  /* 0x000054324c187816 */ /* 0x000fe20000000024 */
[----:B------:R-:W-:Y:S01]  /*28510*/  IMAD.U32 R36, R2, 0x10000, RZ ;  /* 0x0001000002247824 */ /* 0x000fe200078e00ff */
[----:B------:R-:W-:Y:S01]  /*28520*/  PRMT R13, R43, 0x5410, R13 ;  /* 0x000054102b0d7816 */ /* 0x000fe2000000000d */
[C---:B------:R-:W-:Y:S01]  /*28530*/  IMAD.U32 R6, R3.reuse, 0x10000, RZ ;  /* 0x0001000003067824 */ /* 0x040fe200078e00ff */
[----:B------:R-:W-:Y:S02]  /*28540*/  LOP3.LUT R3, R3, 0xffff0000, RZ, 0xc0, !PT ;  /* 0xffff000003037812 */ /* 0x000fe400078ec0ff */
[----:B------:R-:W-:-:S04]  /*28550*/  SHF.R.U32.HI R23, RZ, 0x10, R23 ;  /* 0x00000010ff177819 */ /* 0x000fc80000011617 */
[----:B------:R-:W-:Y:S01]  /*28560*/  PRMT R23, R76, 0x5410, R23 ;  /* 0x000054104c177816 */ /* 0x000fe20000000017 */
[----:B--2---:R-:W-:Y:S02]  /*28570*/  IMAD.U32 R41, R8, 0x10000, RZ ;  /* 0x0001000008297824 */ /* 0x004fe400078e00ff */
[----:B---3--:R-:W-:Y:S02]  /*28580*/  IMAD.U32 R43, R16, 0x10000, RZ ;  /* 0x00010000102b7824 */ /* 0x008fe400078e00ff */
[----:B------:R-:W-:-:S04]  /*28590*/  FMUL.FTZ R4, R41, R36 ;  /* 0x0000002429047220 */ /* 0x000fc80000410000 */
[-C--:B------:R-:W-:Y:S02]  /*285a0*/  FFMA.FTZ R37, R43, R6.reuse, -R4 ;  /* 0x000000062b257223 */ /* 0x080fe40000010804 */
[----:B------:R-:W-:Y:S01]  /*285b0*/  FMUL.FTZ R4, R41, R6 ;  /* 0x0000000629047220 */ /* 0x000fe20000410000 */
[----:B------:R-:W-:-:S03]  /*285c0*/  LOP3.LUT R6, R8, 0xffff0000, RZ, 0xc0, !PT ;  /* 0xffff000008067812 */ /* 0x000fc600078ec0ff */
[----:B------:R-:W-:Y:S01]  /*285d0*/  FFMA.FTZ R41, R43, R36, R4 ;  /* 0x000000242b297223 */ /* 0x000fe20000010004 */
[----:B------:R-:W-:Y:S02]  /*285e0*/  LOP3.LUT R4, R2, 0xffff0000, RZ, 0xc0, !PT ;  /* 0xffff000002047812 */ /* 0x000fe400078ec0ff */
[----:B------:R-:W-:-:S03]  /*285f0*/  LOP3.LUT R16, R16, 0xffff0000, RZ, 0xc0, !PT ;  /* 0xffff000010107812 */ /* 0x000fc600078ec0ff */
[----:B------:R-:W-:-:S04]  /*28600*/  FMUL.FTZ R2, R6, R4 ;  /* 0x0000000406027220 */ /* 0x000fc80000410000 */
[-C--:B------:R-:W-:Y:S02]  /*28610*/  FFMA.FTZ R8, R16, R3.reuse, -R2 ;  /* 0x0000000310087223 */ /* 0x080fe40000010802 */
[----:B------:R-:W-:-:S04]  /*28620*/  FMUL.FTZ R2, R6, R3 ;  /* 0x0000000306027220 */ /* 0x000fc80000410000 */
[----:B------:R-:W-:Y:S01]  /*28630*/  FFMA.FTZ R36, R16, R4, R2 ;  /* 0x0000000410247223 */ /* 0x000fe20000010002 */
[----:B------:R-:W-:Y:S01]  /*28640*/  F2FP.BF16.PACK_AB R16, R8, R37 ;  /* 0x000000250810723e */ /* 0x000fe200000010ff */
[----:B------:R-:W-:-:S03]  /*28650*/  IMAD.U32 R3, R9, 0x10000, RZ ;  /* 0x0001000009037824 */ /* 0x000fc600078e00ff */
[----:B------:R-:W-:Y:S01]  /*28660*/  F2FP.BF16.PACK_AB R8, R36, R41 ;  /* 0x000000292408723e */ /* 0x000fe200000010ff */
[----:B------:R-:W-:Y:S01]  /*28670*/  IMAD.U32 R36, R13, 0x10000, RZ ;  /* 0x000100000d247824 */ /* 0x000fe200078e00ff */
[C---:B------:R-:W-:Y:S01]  /*28680*/  LOP3.LUT R4, R17.reuse, 0xffff0000, RZ, 0xc0, !PT ;  /* 0xffff000011047812 */ /* 0x040fe200078ec0ff */
[----:B------:R-:W-:Y:S01]  /*28690*/  IMAD.U32 R6, R17, 0x10000, RZ ;  /* 0x0001000011067824 */ /* 0x000fe200078e00ff */
[----:B------:R-:W-:Y:S01]  /*286a0*/  LOP3.LUT R2, R9, 0xffff0000, RZ, 0xc0, !PT ;  /* 0xffff000009027812 */ /* 0x000fe200078ec0ff */
[----:B------:R-:W-:Y:S02]  /*286b0*/  IMAD.U32 R17, R22, 0x10000, RZ ;  /* 0x0001000016117824 */ /* 0x000fe400078e00ff */
[C---:B------:R-:W-:Y:S02]  /*286c0*/  FMUL.FTZ R9, R3.reuse, R36 ;  /* 0x0000002403097220 */ /* 0x040fe40000410000 */
[-C--:B------:R-:W-:Y:S02]  /*286d0*/  FMUL.FTZ R3, R3, R17.reuse ;  /* 0x0000001103037220 */ /* 0x080fe40000410000 */
[----:B------:R-:W-:Y:S01]  /*286e0*/  FFMA.FTZ R9, R6, R17, -R9 ;  /* 0x0000001106097223 */ /* 0x000fe20000010809 */
[----:B------:R-:W-:-:S02]  /*286f0*/  LOP3.LUT R17, R13, 0xffff0000, RZ, 0xc0, !PT ;  /* 0xffff00000d117812 */ /* 0x000fc400078ec0ff */
[----:B------:R-:W-:Y:S01]  /*28700*/  LOP3.LUT R13, R22, 0xffff0000, RZ, 0xc0, !PT ;  /* 0xffff0000160d7812 */ /* 0x000fe200078ec0ff */
[----:B------:R-:W-:Y:S02]  /*28710*/  FFMA.FTZ R6, R6, R36, R3 ;  /* 0x0000002406067223 */ /* 0x000fe40000010003 */
[C---:B------:R-:W-:Y:S02]  /*28720*/  FMUL.FTZ R3, R2.reuse, R17 ;  /* 0x0000001102037220 */ /* 0x040fe40000410000 */
[----:B------:R-:W-:Y:S02]  /*28730*/  FMUL.FTZ R2, R2, R13 ;  /* 0x0000000d02027220 */ /* 0x000fe40000410000 */
[----:B------:R-:W-:Y:S02]  /*28740*/  IMAD.U32 R36, R10, 0x10000, RZ ;  /* 0x000100000a247824 */ /* 0x000fe400078e00ff */
[----:B------:R-:W-:Y:S02]  /*28750*/  FFMA.FTZ R2, R4, R17, R2 ;  /* 0x0000001104027223 */ /* 0x000fe40000010002 */
[----:B------:R-:W-:-:S02]  /*28760*/  IMAD.U32 R17, R24, 0x10000, RZ ;  /* 0x0001000018117824 */ /* 0x000fc400078e00ff */
[----:B------:R-:W-:Y:S02]  /*28770*/  FFMA.FTZ R3, R4, R13, -R3 ;  /* 0x0000000d04037223 */ /* 0x000fe40000010803 */
[----:B------:R-:W-:Y:S02]  /*28780*/  IMAD.U32 R13, R26, 0x10000, RZ ;  /* 0x000100001a0d7824 */ /* 0x000fe400078e00ff */
[----:B------:R-:W-:Y:S02]  /*28790*/  IMAD.U32 R37, R18, 0x10000, RZ ;  /* 0x0001000012257824 */ /* 0x000fe400078e00ff */
[----:B------:R-:W-:-:S04]  /*287a0*/  FMUL.FTZ R4, R36, R17 ;  /* 0x0000001124047220 */ /* 0x000fc80000410000 */
[-C--:B------:R-:W-:Y:S02]  /*287b0*/  FFMA.FTZ R22, R37, R13.reuse, -R4 ;  /* 0x0000000d25167223 */ /* 0x080fe40000010804 */
[----:B------:R-:W-:-:S04]  /*287c0*/  FMUL.FTZ R4, R36, R13 ;  /* 0x0000000d24047220 */ /* 0x000fc80000410000 */
[----:B------:R-:W-:Y:S01]  /*287d0*/  FFMA.FTZ R37, R37, R17, R4 ;  /* 0x0000001125257223 */ /* 0x000fe20000010004 */
[----:B------:R-:W-:Y:S01]  /*287e0*/  F2FP.BF16.PACK_AB R17, R3, R9 ;  /* 0x000000090311723e */ /* 0x000fe200000010ff */
[----:B------:R-:W-:Y:S01]  /*287f0*/  IMAD.U32 R4, R23, 0x10000, RZ ;  /* 0x0001000017047824 */ /* 0x000fe200078e00ff */
[----:B------:R-:W-:Y:S01]  /*28800*/  F2FP.BF16.PACK_AB R9, R2, R6 ;  /* 0x000000060209723e */ /* 0x000fe200000010ff */
[----:B------:R-:W-:Y:S02]  /*28810*/  IMAD.U32 R6, R11, 0x10000, RZ ;  /* 0x000100000b067824 */ /* 0x000fe400078e00ff */
[----:B------:R-:W-:Y:S02]  /*28820*/  IMAD.U32 R3, R25, 0x10000, RZ ;  /* 0x0001000019037824 */ /* 0x000fe400078e00ff */
[----:B------:R-:W-:Y:S02]  /*28830*/  IMAD.U32 R36, R19, 0x10000, RZ ;  /* 0x0001000013247824 */ /* 0x000fe400078e00ff */
[----:B------:R-:W-:-:S04]  /*28840*/  FMUL.FTZ R2, R6, R4 ;  /* 0x0000000406027220 */ /* 0x000fc80000410000 */
[-C--:B------:R-:W-:Y:S02]  /*28850*/  FFMA.FTZ R13, R36, R3.reuse, -R2 ;  /* 0x00000003240d7223 */ /* 0x080fe40000010802 */
[----:B------:R-:W-:Y:S01]  /*28860*/  FMUL.FTZ R2, R6, R3 ;  /* 0x0000000306027220 */ /* 0x000fe20000410000 */
[----:B------:R-:W-:Y:S02]  /*28870*/  LOP3.LUT R41, R24, 0xffff0000, RZ, 0xc0, !PT ;  /* 0xffff000018297812 */ /* 0x000fe400078ec0ff */
[----:B------:R-:W-:Y:S01]  /*28880*/  LOP3.LUT R3, R10, 0xffff0000, RZ, 0xc0, !PT ;  /* 0xffff00000a037812 */ /* 0x000fe200078ec0ff */
[----:B------:R-:W-:Y:S01]  /*28890*/  FFMA.FTZ R36, R36, R4, R2 ;  /* 0x0000000424247223 */ /* 0x000fe20000010002 */
[----:B------:R-:W-:Y:S02]  /*288a0*/  LOP3.LUT R2, R11, 0xffff0000, RZ, 0xc0, !PT ;  /* 0xffff00000b027812 */ /* 0x000fe400078ec0ff */
[----:B------:R-:W-:Y:S02]  /*288b0*/  LOP3.LUT R24, R23, 0xffff0000, RZ, 0xc0, !PT ;  /* 0xffff000017187812 */ /* 0x000fe400078ec0ff */
[----:B------:R-:W-:-:S02]  /*288c0*/  LOP3.LUT R26, R26, 0xffff0000, RZ, 0xc0, !PT ;  /* 0xffff00001a1a7812 */ /* 0x000fc400078ec0ff */
[----:B------:R-:W-:Y:S01]  /*288d0*/  LOP3.LUT R23, R25, 0xffff0000, RZ, 0xc0, !PT ;  /* 0xffff000019177812 */ /* 0x000fe200078ec0ff */
[----:B------:R-:W-:Y:S01]  /*288e0*/  FMUL.FTZ R10, R3, R41 ;  /* 0x00000029030a7220 */ /* 0x000fe20000410000 */
[----:B------:R-:W-:Y:S01]  /*288f0*/  LOP3.LUT R6, R18, 0xffff0000, RZ, 0xc0, !PT ;  /* 0xffff000012067812 */ /* 0x000fe200078ec0ff */
[C---:B------:R-:W-:Y:S01]  /*28900*/  FMUL.FTZ R11, R2.reuse, R24 ;  /* 0x00000018020b7220 */ /* 0x040fe20000410000 */
[----:B------:R-:W-:Y:S01]  /*28910*/  LOP3.LUT R4, R19, 0xffff0000, RZ, 0xc0, !PT ;  /* 0xffff000013047812 */ /* 0x000fe200078ec0ff */
[-C--:B------:R-:W-:Y:S02]  /*28920*/  FMUL.FTZ R3, R3, R26.reuse ;  /* 0x0000001a03037220 */ /* 0x080fe40000410000 */
[-C--:B------:R-:W-:Y:S02]  /*28930*/  FMUL.FTZ R2, R2, R23.reuse ;  /* 0x0000001702027220 */ /* 0x080fe40000410000 */
[----:B------:R-:W-:Y:S02]  /*28940*/  FFMA.FTZ R10, R6, R26, -R10 ;  /* 0x0000001a060a7223 */ /* 0x000fe4000001080a */
[----:B------:R-:W-:-:S02]  /*28950*/  FFMA.FTZ R11, R4, R23, -R11 ;  /* 0x00000017040b7223 */ /* 0x000fc4000001080b */
[----:B------:R-:W-:Y:S02]  /*28960*/  FFMA.FTZ R3, R6, R41, R3 ;  /* 0x0000002906037223 */ /* 0x000fe40000010003 */
[----:B------:R-:W-:Y:S01]  /*28970*/  FFMA.FTZ R2, R4, R24, R2 ;  /* 0x0000001804027223 */ /* 0x000fe20000010002 */
[----:B------:R-:W-:Y:S02]  /*28980*/  F2FP.BF16.PACK_AB R18, R10, R22 ;  /* 0x000000160a12723e */ /* 0x000fe400000010ff */
[----:B------:R-:W-:Y:S02]  /*28990*/  F2FP.BF16.PACK_AB R19, R11, R13 ;  /* 0x0000000d0b13723e */ /* 0x000fe400000010ff */
[----:B------:R-:W-:Y:S02]  /*289a0*/  F2FP.BF16.PACK_AB R10, R3, R37 ;  /* 0x00000025030a723e */ /* 0x000fe400000010ff */
[----:B------:R-:W-:Y:S01]  /*289b0*/  F2FP.BF16.PACK_AB R11, R2, R36 ;  /* 0x00000024020b723e */ /* 0x000fe200000010ff */
[----:B------:R1:W-:Y:S04]  /*289c0*/  ST.E.128 [R14.64], R16 ;  /* 0x000000100e007985 */ /* 0x0003e8000c101d04 */
[----:B------:R1:W-:Y:S02]  /*289d0*/  ST.E.128 [R20.64], R8 ;  /* 0x0000000814007985 */ /* 0x0003e4000c101d04 */
.L_x_2648:
[----:B------:R-:W-:Y:S05]  /*289e0*/  BSYNC B0 ;  /* 0x0000000000007941 */ /* 0x000fea0003800000 */
.L_x_2647:
[----:B-1----:R-:W-:-:S04]  /*289f0*/  IADD3 R2, R42, 0x40, RZ ;  /* 0x000000402a027810 */ /* 0x002fc80007ffe0ff */
[----:B------:R-:W-:-:S13]  /*28a00*/  ISETP.GE.AND P0, PT, R2, R0, PT ;  /* 0x000000000200720c */ /* 0x000fda0003f06270 */
[----:B------:R-:W-:Y:S05]  /*28a10*/  @P0 BRA `(.L_x_2646) ;  /* 0x0000077000000947 */ /* 0x000fea0003800000 */
[----:B------:R-:W-:Y:S02]  /*28a20*/  SHF.R.S32.HI R3, RZ, 0x1f, R2 ;  /* 0x0000001fff037819 */ /* 0x000fe40000011402 */
[----:B------:R-:W-:Y:S02]  /*28a30*/  SHF.R.U64 R13, R32, 0x10, R33 ;  /* 0x00000010200d7819 */ /* 0x000fe40000001221 */
[CC--:B------:R-:W-:Y:S02]  /*28a40*/  LEA.HI R4, R3.reuse, R2.reuse, RZ, 0x3 ;  /* 0x0000000203047211 */ /* 0x0c0fe400078f18ff */
[----:B------:R-:W-:Y:S02]  /*28a50*/  LEA.HI R10, R3, R2, RZ, 0x6 ;  /* 0x00000002030a7211 */ /* 0x000fe400078f30ff */
[----:B------:R-:W-:Y:S02]  /*28a60*/  SHF.R.S32.HI R2, RZ, 0x1f, R27 ;  /* 0x0000001fff027819 */ /* 0x000fe4000001141b */
[----:B------:R-:W-:-:S02]  /*28a70*/  SHF.R.S32.HI R3, RZ, 0x3, R4 ;  /* 0x00000003ff037819 */ /* 0x000fc40000011404 */
[----:B------:R-:W-:Y:S01]  /*28a80*/  LEA.HI R9, R2, R27, RZ, 0x6 ;  /* 0x0000001b02097211 */ /* 0x000fe200078f30ff */
[----:B------:R-:W-:Y:S01]  /*28a90*/  IMAD.SHL.U32 R2, R78, 0x40, RZ ;  /* 0x000000404e027824 */ /* 0x000fe200078e00ff */
[----:B------:R-:W-:Y:S02]  /*28aa0*/  LEA.HI R3, R0, R3, RZ, 0x1d ;  /* 0x0000000300037211 */ /* 0x000fe400078fe8ff */
[----:B------:R-:W-:Y:S02]  /*28ab0*/  SHF.R.U32.HI R23, RZ, 0x10, R33 ;  /* 0x00000010ff177819 */ /* 0x000fe40000011621 */
[----:B------:R-:W-:Y:S01]  /*28ac0*/  LOP3.LUT R2, R2, 0x1c0, RZ, 0xc0, !PT ;  /* 0x000001c002027812 */ /* 0x000fe200078ec0ff */
[----:B------:R-:W-:Y:S01]  /*28ad0*/  IMAD.SHL.U32 R6, R3, 0x8, RZ ;  /* 0x0000000803067824 */ /* 0x000fe200078e00ff */
[----:B------:R-:W-:Y:S02]  /*28ae0*/  SHF.R.U32.HI R27, RZ, 0x10, R35 ;  /* 0x00000010ff1b7819 */ /* 0x000fe40000011623 */
[----:B------:R-:W-:-:S02]  /*28af0*/  LOP3.LUT R8, R2, 0x38, R4, 0xf8, !PT ;  /* 0x0000003802087812 */ /* 0x000fc400078ef804 */
[----:B------:R-:W-:Y:S02]  /*28b00*/  SHF.R.S32.HI R4, RZ, 0x1f, R3 ;  /* 0x0000001fff047819 */ /* 0x000fe40000011403 */
[----:B------:R-:W-:Y:S02]  /*28b10*/  LOP3.LUT R6, R2, 0x38, R6, 0xf8, !PT ;  /* 0x0000003802067812 */ /* 0x000fe400078ef806 */
[----:B------:R-:W-:Y:S02]  /*28b20*/  SHF.R.U32.HI R2, RZ, 0x3, R2 ;  /* 0x00000003ff027819 */ /* 0x000fe40000011602 */
[----:B------:R-:W-:Y:S01]  /*28b30*/  LEA.HI R3, R4, R3, RZ, 0x3 ;  /* 0x0000000304037211 */ /* 0x000fe200078f18ff */
[----:B------:R-:W-:Y:S01]  /*28b40*/  IMAD.SHL.U32 R4, R10, 0x80, RZ ;  /* 0x000000800a047824 */ /* 0x000fe200078e00ff */
[-C--:B------:R-:W-:Y:S02]  /*28b50*/  LOP3.LUT R8, R8, R2.reuse, RZ, 0x3c, !PT ;  /* 0x0000000208087212 */ /* 0x080fe400078e3cff */
[----:B------:R-:W-:Y:S01]  /*28b60*/  LOP3.LUT R6, R6, R2, RZ, 0x3c, !PT ;  /* 0x0000000206067212 */ /* 0x000fe200078e3cff */
[----:B------:R-:W-:Y:S01]  /*28b70*/  IMAD.SHL.U32 R2, R9, 0x8, RZ ;  /* 0x0000000809027824 */ /* 0x000fe200078e00ff */
[----:B------:R-:W-:Y:S01]  /*28b80*/  LOP3.LUT R4, R4, 0xffffe000, RZ, 0xc0, !PT ;  /* 0xffffe00004047812 */ /* 0x000fe200078ec0ff */
[----:B------:R-:W-:Y:S01]  /*28b90*/  IMAD.SHL.U32 R3, R3, 0x400, RZ ;  /* 0x0000040003037824 */ /* 0x000fe200078e00ff */
[----:B----4-:R-:W-:-:S02]  /*28ba0*/  SHF.R.U64 R24, R34, 0x10, R35 ;  /* 0x0000001022187819 */ /* 0x010fc40000001223 */
[----:B------:R-:W-:Y:S02]  /*28bb0*/  LOP3.LUT R2, R2, 0xfffffe00, RZ, 0xc0, !PT ;  /* 0xfffffe0002027812 */ /* 0x000fe400078ec0ff */
[----:B------:R-:W-:Y:S02]  /*28bc0*/  LOP3.LUT R3, R3, 0xffffe000, RZ, 0xc0, !PT ;  /* 0xffffe00003037812 */ /* 0x000fe400078ec0ff */
[--C-:B------:R-:W-:Y:S02]  /*28bd0*/  IADD3 R9, R8, R4, R2.reuse ;  /* 0x0000000408097210 */ /* 0x100fe40007ffe002 */
[----:B------:R-:W-:Y:S02]  /*28be0*/  IADD3 R8, R6, R3, R2 ;  /* 0x0000000306087210 */ /* 0x000fe40007ffe002 */
[----:B------:R-:W-:Y:S01]  /*28bf0*/  SHF.R.U32.HI R2, RZ, 0x10, R29 ;  /* 0x00000010ff027819 */ /* 0x000fe2000001161d */
[----:B-----5:R-:W-:Y:S01]  /*28c00*/  IMAD.WIDE.U32 R14, R9, 0x2, R38 ;  /* 0x00000002090e7825 */ /* 0x020fe200078e0026 */
[----:B------:R-:W-:-:S02]  /*28c10*/  SHF.R.U64 R3, R28, 0x10, R29 ;  /* 0x000000101c037819 */ /* 0x000fc4000000121d */
[----:B------:R-:W-:Y:S01]  /*28c20*/  PRMT R22, R97, 0x5410, R2 ;  /* 0x0000541061167816 */ /* 0x000fe20000000002 */
[----:B------:R-:W-:Y:S01]  /*28c30*/  IMAD.WIDE.U32 R20, R8, 0x2, R38 ;  /* 0x0000000208147825 */ /* 0x000fe200078e0026 */
[----:B------:R-:W2:Y:S01]  /*28c40*/  LD.E.128 R16, [R14.64] ;  /* 0x000000040e107980 */ /* 0x000ea2000c101d00 */
[--C-:B------:R-:W-:Y:S02]  /*28c50*/  SHF.R.U64 R4, R30, 0x10, R31.reuse ;  /* 0x000000101e047819 */ /* 0x100fe4000000121f */
[----:B------:R-:W-:Y:S01]  /*28c60*/  SHF.R.U32.HI R6, RZ, 0x10, R31 ;  /* 0x00000010ff067819 */ /* 0x000fe2000001161f */
[----:B------:R-:W3:Y:S01]  /*28c70*/  LD.E.128 R8, [R20.64] ;  /* 0x0000000414087980 */ /* 0x000ee2000c101d00 */
[C---:B------:R-:W-:Y:S02]  /*28c80*/  PRMT R2, R99.reuse, 0x5432, R13 ;  /* 0x0000543263027816 */ /* 0x040fe4000000000d */
[----:B------:R-:W-:Y:S02]  /*28c90*/  PRMT R13, R99, 0x5410, R23 ;  /* 0x00005410630d7816 */ /* 0x000fe40000000017 */
[----:B------:R-:W-:-:S02]  /*28ca0*/  PRMT R3, R97, 0x5432, R3 ;  /* 0x0000543261037816 */ /* 0x000fc40000000003 */
[----:B------:R-:W-:Y:S01]  /*28cb0*/  PRMT R23, R100, 0x5410, R27 ;  /* 0x0000541064177816 */ /* 0x000fe2000000001b */
[----:B------:R-:W-:Y:S01]  /*28cc0*/  IMAD.U32 R27, R2, 0x10000, RZ ;  /* 0x00010000021b7824 */ /* 0x000fe200078e00ff */
[C---:B------:R-:W-:Y:S02]  /*28cd0*/  PRMT R26, R98.reuse, 0x5432, R4 ;  /* 0x00005432621a7816 */ /* 0x040fe40000000004 */
[----:B------:R-:W-:Y:S01]  /*28ce0*/  PRMT R25, R98, 0x5410, R6 ;  /* 0x0000541062197816 */ /* 0x000fe20000000006 */
[C---:B------:R-:W-:Y:S01]  /*28cf0*/  IMAD.U32 R6, R3.reuse, 0x10000, RZ ;  /* 0x0001000003067824 */ /* 0x040fe200078e00ff */
[----:B------:R-:W-:Y:S02]  /*28d00*/  LOP3.LUT R3, R3, 0xffff0000, RZ, 0xc0, !PT ;  /* 0xffff000003037812 */ /* 0x000fe400078ec0ff */
[----:B------:R-:W-:Y:S01]  /*28d10*/  PRMT R24, R100, 0x5432, R24 ;  /* 0x0000543264187816 */ /* 0x000fe20000000018 */
[----:B--2---:R-:W-:Y:S02]  /*28d20*/  IMAD.U32 R30, R16, 0x10000, RZ ;  /* 0x00010000101e7824 */ /* 0x004fe400078e00ff */
[----:B---3--:R-:W-:-:S04]  /*28d30*/  IMAD.U32 R29, R8, 0x10000, RZ ;  /* 0x00010000081d7824 */ /* 0x008fc800078e00ff */
        /* <DEDUP_REMOVED lines=44> */
[CC--:B------:R-:W-:Y:S02]  /*29000*/  FFMA.FTZ R13, R27.reuse, R3.reuse, -R2 ;  /* 0x000000031b0d7223 */ /* 0x0c0fe40000010802 */
        /* <DEDUP_REMOVED lines=24> */
.L_x_2646:
[----:B------:R-:W-:Y:S05]  /*29190*/  BSYNC B1 ;  /* 0x0000000000017941 */ /* 0x000fea0003800000 */
.L_x_2645:
[----:B------:R-:W-:Y:S01]  /*291a0*/  IADD3 R32, R78, 0x20, RZ ;  /* 0x000000204e207810 */ /* 0x000fe20007ffe0ff */
[----:B------:R-:W-:Y:S03]  /*291b0*/  BSSY B1, `(.L_x_2649) ;  /* 0x00000f1000017945 */ /* 0x000fe60003800000 */
[----:B------:R-:W-:-:S13]  /*291c0*/  ISETP.GE.AND P0, PT, R32, R77, PT ;  /* 0x0000004d2000720c */ /* 0x000fda0003f06270 */
[----:B------:R-:W-:Y:S05]  /*291d0*/  @P0 BRA `(.L_x_2650) ;  /* 0x00000ee000000947 */ /* 0x000fea0003800000 */
[----:B------:R-:W-:Y:S01]  /*291e0*/  ISETP.GE.AND P0, PT, R42, R0, PT ;  /* 0x000000002a00720c */ /* 0x000fe20003f06270 */
[----:B------:R-:W-:-:S12]  /*291f0*/  BSSY B0, `(.L_x_2651) ;  /* 0x0000072000007945 */ /* 0x000fd80003800000 */
[----:B------:R-:W-:Y:S05]  /*29200*/  @P0 BRA `(.L_x_2652) ;  /* 0x0000070000000947 */ /* 0x000fea0003800000 */
[----:B------:R-:W-:Y:S01]  /*29210*/  LEA.HI R4, R0, R40, RZ, 0x1d ;  /* 0x0000002800047211 */ /* 0x000fe200078fe8ff */
[----:B-1----:R-:W-:Y:S01]  /*29220*/  IMAD.SHL.U32 R3, R32, 0x40, RZ ;  /* 0x0000004020037824 */ /* 0x002fe200078e00ff */
[----:B------:R-:W-:Y:S02]  /*29230*/  SHF.R.S32.HI R2, RZ, 0x1f, R32 ;  /* 0x0000001fff027819 */ /* 0x000fe40000011420 */
[----:B------:R-:W-:Y:S02]  /*29240*/  SHF.R.S32.HI R8, RZ, 0x1f, R4 ;  /* 0x0000001fff087819 */ /* 0x000fe40000011404 */
[----:B------:R-:W-:Y:S02]  /*29250*/  LEA.HI R6, R2, R32, RZ, 0x3 ;  /* 0x0000002002067211 */ /* 0x000fe400078f18ff */
[----:B------:R-:W-:Y:S02]  /*29260*/  LOP3.LUT R2, R3, 0x1c0, RZ, 0xc0, !PT ;  /* 0x000001c003027812 */ /* 0x000fe400078ec0ff */
[----:B------:R-:W-:Y:S01]  /*29270*/  LEA.HI R3, R8, R4, RZ, 0x3 ;  /* 0x0000000408037211 */ /* 0x000fe200078f18ff */
[----:B------:R-:W-:Y:S01]  /*29280*/  IMAD.SHL.U32 R4, R4, 0x8, RZ ;  /* 0x0000000804047824 */ /* 0x000fe200078e00ff */
[----:B------:R-:W-:Y:S01]  /*29290*/  SHF.R.U32.HI R9, RZ, 0x3, R2 ;  /* 0x00000003ff097819 */ /* 0x000fe20000011602 */
[----:B------:R-:W-:-:S03]  /*292a0*/  IMAD.SHL.U32 R8, R6, 0x40, RZ ;  /* 0x0000004006087824 */ /* 0x000fc600078e00ff */
[----:B------:R-:W-:Y:S01]  /*292b0*/  LOP3.LUT R6, R2, 0x38, R4, 0xf8, !PT ;  /* 0x0000003802067812 */ /* 0x000fe200078ef804 */
[----:B------:R-:W-:Y:S01]  /*292c0*/  IMAD.SHL.U32 R4, R3, 0x400, RZ ;  /* 0x0000040003047824 */ /* 0x000fe200078e00ff */
[----:B------:R-:W-:Y:S02]  /*292d0*/  LOP3.LUT R3, R8, 0xfffffe00, RZ, 0xc0, !PT ;  /* 0xfffffe0008037812 */ /* 0x000fe400078ec0ff */
[----:B------:R-:W-:Y:S02]  /*292e0*/  LOP3.LUT R6, R6, R9, RZ, 0x3c, !PT ;  /* 0x0000000906067212 */ /* 0x000fe400078e3cff */
[----:B------:R-:W-:Y:S02]  /*292f0*/  LOP3.LUT R4, R4, 0xffffe000, RZ, 0xc0, !PT ;  /* 0xffffe00004047812 */ /* 0x000fe400078ec0ff */
[----:B------:R-:W-:Y:S02]  /*29300*/  LOP3.LUT R2, R2, 0x38, R42, 0xf8, !PT ;  /* 0x0000003802027812 */ /* 0x000fe400078ef82a */
[----:B------:R-:W-:-:S02]  /*29310*/  IADD3 R4, R6, R4, R3 ;  /* 0x0000000406047210 */ /* 0x000fc40007ffe003 */
[----:B------:R-:W-:-:S03]  /*29320*/  LOP3.LUT R3, R3, R2, R9, 0xf6, !PT ;  /* 0x0000000203037212 */ /* 0x000fc600078ef609 */
[----:B-----5:R-:W-:-:S04]  /*29330*/  IMAD.WIDE.U32 R20, R4, 0x2, R38 ;  /* 0x0000000204147825 */ /* 0x020fc800078e0026 */
[----:B------:R-:W-:Y:S01]  /*29340*/  IMAD.WIDE.U32 R14, R3, 0x2, R38 ;  /* 0x00000002030e7825 */ /* 0x000fe200078e0026 */
[----:B------:R-:W2:Y:S04]  /*29350*/  LD.E.128 R8, [R20.64] ;  /* 0x0000000414087980 */ /* 0x000ea8000c101d00 */
[----:B------:R-:W3:Y:S01]  /*29360*/  LD.E.128 R16, [R14.64] ;  /* 0x000000040e107980 */ /* 0x000ee2000c101d00 */
[----:B------:R-:W-:Y:S02]  /*29370*/  SHF.R.U64 R2, R48, 0x10, R49 ;  /* 0x0000001030027819 */ /* 0x000fe40000001231 */
[----:B------:R-:W-:Y:S02]  /*29380*/  SHF.R.U64 R3, R44, 0x10, R45 ;  /* 0x000000102c037819 */ /* 0x000fe4000000122d */
[----:B------:R-:W-:-:S02]  /*29390*/  PRMT R2, R101, 0x5410, R2 ;  /* 0x0000541065027816 */ /* 0x000fc40000000002 */
[----:B------:R-:W-:-:S03]  /*293a0*/  PRMT R3, R101, 0x5432, R3 ;  /* 0x0000543265037816 */ /* 0x000fc60000000003 */
[----:B------:R-:W-:Y:S02]  /*293b0*/  IMAD.U32 R13, R2, 0x10000, RZ ;  /* 0x00010000020d7824 */ /* 0x000fe400078e00ff */
[----:B------:R-:W-:Y:S02]  /*293c0*/  IMAD.U32 R22, R3, 0x10000, RZ ;  /* 0x0001000003167824 */ /* 0x000fe400078e00ff */
[----:B--2---:R-:W-:-:S04]  /*293d0*/  IMAD.U32 R4, R8, 0x10000, RZ ;  /* 0x0001000008047824 */ /* 0x004fc800078e00ff */
[-C--:B------:R-:W-:Y:S02]  /*293e0*/  FMUL.FTZ R6, R4, R13.reuse ;  /* 0x0000000d04067220 */ /* 0x080fe40000410000 */
[----:B---3--:R-:W-:Y:S02]  /*293f0*/  IMAD.U32 R23, R16, 0x10000, RZ ;  /* 0x0001000010177824 */ /* 0x008fe400078e00ff */
[-C--:B------:R-:W-:Y:S02]  /*29400*/  FMUL.FTZ R4, R4, R22.reuse ;  /* 0x0000001604047220 */ /* 0x080fe40000410000 */
[----:B------:R-:W-:Y:S01]  /*29410*/  FFMA.FTZ R34, R23, R22, -R6 ;  /* 0x0000001617227223 */ /* 0x000fe20000010806 */
[----:B------:R-:W-:Y:S01]  /*29420*/  LOP3.LUT R22, R3, 0xffff0000, RZ, 0xc0, !PT ;  /* 0xffff000003167812 */ /* 0x000fe200078ec0ff */
[----:B------:R-:W-:Y:S01]  /*29430*/  FFMA.FTZ R33, R23, R13, R4 ;  /* 0x0000000d17217223 */ /* 0x000fe20000010004 */
[----:B------:R-:W-:Y:S02]  /*29440*/  LOP3.LUT R13, R2, 0xffff0000, RZ, 0xc0, !PT ;  /* 0xffff0000020d7812 */ /* 0x000fe400078ec0ff */
[----:B------:R-:W-:-:S02]  /*29450*/  LOP3.LUT R2, R8, 0xffff0000, RZ, 0xc0, !PT ;  /* 0xffff000008027812 */ /* 0x000fc400078ec0ff */
[----:B------:R-:W-:Y:S01]  /*29460*/  LOP3.LUT R8, R16, 0xffff0000, RZ, 0xc0, !PT ;  /* 0xffff000010087812 */ /* 0x000fe200078ec0ff */
[----:B------:R-:W-:Y:S01]  /*29470*/  IMAD.U32 R16, R17, 0x10000, RZ ;  /* 0x0001000011107824 */ /* 0x000fe200078e00ff */
[----:B------:R-:W-:Y:S01]  /*29480*/  SHF.R.U32.HI R6, RZ, 0x10, R49 ;  /* 0x00000010ff067819 */ /* 0x000fe20000011631 */
[CC--:B------:R-:W-:Y:S01]  /*29490*/  FMUL.FTZ R3, R2.reuse, R13.reuse ;  /* 0x0000000d02037220 */ /* 0x0c0fe20000410000 */
[----:B------:R-:W-:Y:S01]  /*294a0*/  SHF.R.U32.HI R4, RZ, 0x10, R45 ;  /* 0x00000010ff047819 */ /* 0x000fe2000001162d */
[-C--:B------:R-:W-:Y:S02]  /*294b0*/  FMUL.FTZ R2, R2, R22.reuse ;  /* 0x0000001602027220 */ /* 0x080fe40000410000 */
[----:B------:R-:W-:Y:S01]  /*294c0*/  FFMA.FTZ R31, R8, R22, -R3 ;  /* 0x00000016081f7223 */ /* 0x000fe20000010803 */
[----:B------:R-:W-:Y:S01]  /*294d0*/  PRMT R4, R102, 0x5432, R4 ;  /* 0x0000543266047816 */ /* 0x000fe20000000004 */
[----:B------:R-:W-:Y:S01]  /*294e0*/  FFMA.FTZ R30, R8, R13, R2 ;  /* 0x0000000d081e7223 */ /* 0x000fe20000010002 */
[----:B------:R-:W-:Y:S01]  /*294f0*/  PRMT R2, R102, 0x5410, R6 ;  /* 0x0000541066027816 */ /* 0x000fe20000000006 */
[----:B------:R-:W-:-:S02]  /*29500*/  IMAD.U32 R3, R9, 0x10000, RZ ;  /* 0x0001000009037824 */ /* 0x000fc400078e00ff */
[----:B------:R-:W-:Y:S02]  /*29510*/  IMAD.U32 R13, R4, 0x10000, RZ ;  /* 0x00010000040d7824 */ /* 0x000fe400078e00ff */
[----:B------:R-:W-:-:S04]  /*29520*/  IMAD.U32 R8, R2, 0x10000, RZ ;  /* 0x0001000002087824 */ /* 0x000fc800078e00ff */
[CC--:B------:R-:W-:Y:S02]  /*29530*/  FMUL.FTZ R6, R3.reuse, R8.reuse ;  /* 0x0000000803067220 */ /* 0x0c0fe40000410000 */
[-C--:B------:R-:W-:Y:S02]  /*29540*/  FMUL.FTZ R3, R3, R13.reuse ;  /* 0x0000000d03037220 */ /* 0x080fe40000410000 */
[----:B------:R-:W-:Y:S01]  /*29550*/  FFMA.FTZ R29, R16, R13, -R6 ;  /* 0x0000000d101d7223 */ /* 0x000fe20000010806 */
[----:B------:R-:W-:Y:S01]  /*29560*/  LOP3.LUT R6, R4, 0xffff0000, RZ, 0xc0, !PT ;  /* 0xffff000004067812 */ /* 0x000fe200078ec0ff */
[----:B------:R-:W-:Y:S01]  /*29570*/  FFMA.FTZ R28, R16, R8, R3 ;  /* 0x00000008101c7223 */ /* 0x000fe20000010003 */
[----:B------:R-:W-:Y:S02]  /*29580*/  LOP3.LUT R3, R9, 0xffff0000, RZ, 0xc0, !PT ;  /* 0xffff000009037812 */ /* 0x000fe400078ec0ff */
[----:B------:R-:W-:Y:S02]  /*29590*/  LOP3.LUT R8, R2, 0xffff0000, RZ, 0xc0, !PT ;  /* 0xffff000002087812 */ /* 0x000fe400078ec0ff */
[----:B------:R-:W-:Y:S01]  /*295a0*/  LOP3.LUT R2, R17, 0xffff0000, RZ, 0xc0, !PT ;  /* 0xffff000011027812 */ /* 0x000fe200078ec0ff */
[----:B------:R-:W-:-:S02]  /*295b0*/  IMAD.U32 R17, R18, 0x10000, RZ ;  /* 0x0001000012117824 */ /* 0x000fc400078e00ff */
[C---:B------:R-:W-:Y:S02]  /*295c0*/  FMUL.FTZ R4, R3.reuse, R8 ;  /* 0x0000000803047220 */ /* 0x040fe40000410000 */
[-C--:B------:R-:W-:Y:S02]  /*295d0*/  FMUL.FTZ R3, R3, R6.reuse ;  /* 0x0000000603037220 */ /* 0x080fe40000410000 */
[C---:B------:R-:W-:Y:S01]  /*295e0*/  FFMA.FTZ R27, R2.reuse, R6, -R4 ;  /* 0x00000006021b7223 */ /* 0x040fe20000010804 */
[----:B------:R-:W-:Y:S01]  /*295f0*/  SHF.R.U32.HI R4, RZ, 0x10, R51 ;  /* 0x00000010ff047819 */ /* 0x000fe20000011633 */
[----:B----4-:R-:W-:Y:S01]  /*29600*/  FFMA.FTZ R26, R2, R8, R3 ;  /* 0x00000008021a7223 */ /* 0x010fe20000010003 */
[----:B------:R-:W-:Y:S01]  /*29610*/  SHF.R.U64 R2, R50, 0x10, R51 ;  /* 0x0000001032027819 */ /* 0x000fe20000001233 */
[----:B------:R-:W-:Y:S01]  /*29620*/  IMAD.U32 R8, R10, 0x10000, RZ ;  /* 0x000100000a087824 */ /* 0x000fe200078e00ff */
[----:B------:R-:W-:Y:S02]  /*29630*/  SHF.R.U64 R3, R46, 0x10, R47 ;  /* 0x000000102e037819 */ /* 0x000fe4000000122f */
[----:B------:R-:W-:-:S02]  /*29640*/  PRMT R2, R103, 0x5410, R2 ;  /* 0x0000541067027816 */ /* 0x000fc40000000002 */
[----:B------:R-:W-:Y:S02]  /*29650*/  PRMT R3, R103, 0x5432, R3 ;  /* 0x0000543267037816 */ /* 0x000fe40000000003 */
[----:B------:R-:W-:Y:S01]  /*29660*/  SHF.R.U32.HI R6, RZ, 0x10, R47 ;  /* 0x00000010ff067819 */ /* 0x000fe2000001162f */
[----:B------:R-:W-:Y:S01]  /*29670*/  IMAD.U32 R13, R2, 0x10000, RZ ;  /* 0x00010000020d7824 */ /* 0x000fe200078e00ff */
[C---:B------:R-:W-:Y:S01]  /*29680*/  PRMT R4, R104.reuse, 0x5410, R4 ;  /* 0x0000541068047816 */ /* 0x040fe20000000004 */
[----:B------:R-:W-:Y:S01]  /*29690*/  IMAD.U32 R16, R3, 0x10000, RZ ;  /* 0x0001000003107824 */ /* 0x000fe200078e00ff */
[----:B------:R-:W-:Y:S01]  /*296a0*/  PRMT R6, R104, 0x5432, R6 ;  /* 0x0000543268067816 */ /* 0x000fe20000000006 */
[C---:B------:R-:W-:Y:S02]  /*296b0*/  FMUL.FTZ R9, R8.reuse, R13 ;  /* 0x0000000d08097220 */ /* 0x040fe40000410000 */
[-C--:B------:R-:W-:Y:S02]  /*296c0*/  FMUL.FTZ R8, R8, R16.reuse ;  /* 0x0000001008087220 */ /* 0x080fe40000410000 */
[----:B------:R-:W-:-:S02]  /*296d0*/  FFMA.FTZ R25, R17, R16, -R9 ;  /* 0x0000001011197223 */ /* 0x000fc40000010809 */
[----:B------:R-:W-:Y:S02]  /*296e0*/  FFMA.FTZ R24, R17, R13, R8 ;  /* 0x0000000d11187223 */ /* 0x000fe40000010008 */
[----:B------:R-:W-:Y:S02]  /*296f0*/  IMAD.U32 R13, R4, 0x10000, RZ ;  /* 0x00010000040d7824 */ /* 0x000fe400078e00ff */
[----:B------:R-:W-:Y:S02]  /*29700*/  IMAD.U32 R8, R11, 0x10000, RZ ;  /* 0x000100000b087824 */ /* 0x000fe400078e00ff */
[----:B------:R-:W-:Y:S02]  /*29710*/  IMAD.U32 R16, R6, 0x10000, RZ ;  /* 0x0001000006107824 */ /* 0x000fe400078e00ff */
[----:B------:R-:W-:Y:S02]  /*29720*/  IMAD.U32 R17, R19, 0x10000, RZ ;  /* 0x0001000013117824 */ /* 0x000fe400078e00ff */
[----:B------:R-:W-:-:S02]  /*29730*/  FMUL.FTZ R9, R8, R13 ;  /* 0x0000000d08097220 */ /* 0x000fc40000410000 */
[-C--:B------:R-:W-:Y:S02]  /*29740*/  FMUL.FTZ R8, R8, R16.reuse ;  /* 0x0000001008087220 */ /* 0x080fe40000410000 */
[----:B------:R-:W-:Y:S01]  /*29750*/  FFMA.FTZ R23, R17, R16, -R9 ;  /* 0x0000001011177223 */ /* 0x000fe20000010809 */
[----:B------:R-:W-:Y:S01]  /*29760*/  LOP3.LUT R9, R3, 0xffff0000, RZ, 0xc0, !PT ;  /* 0xffff000003097812 */ /* 0x000fe200078ec0ff */
[----:B------:R-:W-:Y:S01]  /*29770*/  FFMA.FTZ R22, R17, R13, R8 ;  /* 0x0000000d11167223 */ /* 0x000fe20000010008 */
[----:B------:R-:W-:Y:S02]  /*29780*/  LOP3.LUT R8, R2, 0xffff0000, RZ, 0xc0, !PT ;  /* 0xffff000002087812 */ /* 0x000fe400078ec0ff */
[----:B------:R-:W-:Y:S02]  /*29790*/  LOP3.LUT R3, R10, 0xffff0000, RZ, 0xc0, !PT ;  /* 0xffff00000a037812 */ /* 0x000fe400078ec0ff */
[----:B------:R-:W-:Y:S02]  /*297a0*/  LOP3.LUT R13, R18, 0xffff0000, RZ, 0xc0, !PT ;  /* 0xffff0000120d7812 */ /* 0x000fe400078ec0ff */
[----:B------:R-:W-:Y:S01]  /*297b0*/  F2FP.BF16.PACK_AB R16, R31, R34 ;  /* 0x000000221f10723e */ /* 0x000fe200000010ff */
[----:B------:R-:W-:Y:S01]  /*297c0*/  FMUL.FTZ R2, R3, R8 ;  /* 0x0000000803027220 */ /* 0x000fe20000410000 */
[----:B------:R-:W-:Y:S01]  /*297d0*/  F2FP.BF16.PACK_AB R17, R27, R29 ;  /* 0x0000001d1b11723e */ /* 0x000fe200000010ff */
[----:B------:R-:W-:-:S02]  /*297e0*/  FMUL.FTZ R3, R3, R9 ;  /* 0x0000000903037220 */ /* 0x000fc40000410000 */
[C---:B------:R-:W-:Y:S01]  /*297f0*/  FFMA.FTZ R10, R13.reuse, R9, -R2 ;  /* 0x000000090d0a7223 */ /* 0x040fe20000010802 */
[----:B------:R-:W-:Y:S01]  /*29800*/  LOP3.LUT R9, R4, 0xffff0000, RZ, 0xc0, !PT ;  /* 0xffff000004097812 */ /* 0x000fe200078ec0ff */
[----:B------:R-:W-:Y:S01]  /*29810*/  FFMA.FTZ R13, R13, R8, R3 ;  /* 0x000000080d0d7223 */ /* 0x000fe20000010003 */
[----:B------:R-:W-:Y:S02]  /*29820*/  LOP3.LUT R3, R11, 0xffff0000, RZ, 0xc0, !PT ;  /* 0xffff00000b037812 */ /* 0x000fe400078ec0ff */
[----:B------:R-:W-:Y:S02]  /*29830*/  LOP3.LUT R8, R6, 0xffff0000, RZ, 0xc0, !PT ;  /* 0xffff000006087812 */ /* 0x000fe400078ec0ff */
[----:B------:R-:W-:Y:S01]  /*29840*/  LOP3.LUT R2, R19, 0xffff0000, RZ, 0xc0, !PT ;  /* 0xffff000013027812 */ /* 0x000fe200078ec0ff */
[C---:B------:R-:W-:Y:S01]  /*29850*/  FMUL.FTZ R6, R3.reuse, R9 ;  /* 0x0000000903067220 */ /* 0x040fe20000410000 */
        /* <DEDUP_REMOVED lines=9> */
[----:B------:R1:W-:Y:S04]  /*298f0*/  ST.E.128 [R14.64], R16 ;  /* 0x000000100e007985 */ /* 0x0003e8000c101d04 */
[----:B------:R1:W-:Y:S02]  /*29900*/  ST.E.128 [R20.64], R8 ;  /* 0x0000000814007985 */ /* 0x0003e4000c101d04 */
.L_x_2652:
[----:B------:R-:W-:Y:S05]  /*29910*/  BSYNC B0 ;  /* 0x0000000000007941 */ /* 0x000fea0003800000 */
.L_x_2651:
[----:B-1----:R-:W-:-:S04]  /*29920*/  IADD3 R2, R42, 0x40, RZ ;  /* 0x000000402a027810 */ /* 0x002fc80007ffe0ff */
[----:B------:R-:W-:-:S13]  /*29930*/  ISETP.GE.AND P0, PT, R2, R0, PT ;  /* 0x000000000200720c */ /* 0x000fda0003f06270 */
[----:B------:R-:W-:Y:S05]  /*29940*/  @P0 BRA `(.L_x_2650) ;  /* 0x0000077000000947 */ /* 0x000fea0003800000 */
[----:B------:R-:W-:Y:S01]  /*29950*/  SHF.R.S32.HI R6, RZ, 0x1f, R2 ;  /* 0x0000001fff067819 */ /* 0x000fe20000011402 */
[----:B------:R-:W-:Y:S01]  /*29960*/  IMAD.SHL.U32 R8, R32, 0x40, RZ ;  /* 0x0000004020087824 */ /* 0x000fe200078e00ff */
[----:B------:R-:W-:Y:S02]  /*29970*/  SHF.R.S32.HI R9, RZ, 0x1f, R32 ;  /* 0x0000001fff097819 */ /* 0x000fe40000011420 */
[CC--:B------:R-:W-:Y:S02]  /*29980*/  LEA.HI R4, R6.reuse, R2.reuse, RZ, 0x3 ;  /* 0x0000000206047211 */ /* 0x0c0fe400078f18ff */
[----:B------:R-:W-:Y:S02]  /*29990*/  LEA.HI R6, R6, R2, RZ, 0x6 ;  /* 0x0000000206067211 */ /* 0x000fe400078f30ff */
[----:B------:R-:W-:Y:S02]  /*299a0*/  SHF.R.S32.HI R3, RZ, 0x3, R4 ;  /* 0x00000003ff037819 */ /* 0x000fe40000011404 */
[----:B------:R-:W-:Y:S01]  /*299b0*/  LOP3.LUT R2, R8, 0x1c0, RZ, 0xc0, !PT ;  /* 0x000001c008027812 */ /* 0x000fe200078ec0ff */
[----:B------:R-:W-:Y:S01]  /*299c0*/  IMAD.SHL.U32 R8, R6, 0x80, RZ ;  /* 0x0000008006087824 */ /* 0x000fe200078e00ff */
[----:B------:R-:W-:-:S02]  /*299d0*/  LEA.HI R3, R0, R3, RZ, 0x1d ;  /* 0x0000000300037211 */ /* 0x000fc400078fe8ff */
[----:B------:R-:W-:Y:S02]  /*299e0*/  LEA.HI R9, R9, R32, RZ, 0x3 ;  /* 0x0000002009097211 */ /* 0x000fe400078f18ff */
[----:B------:R-:W-:Y:S02]  /*299f0*/  SHF.R.S32.HI R6, RZ, 0x1f, R3 ;  /* 0x0000001fff067819 */ /* 0x000fe40000011403 */
[----:B------:R-:W-:Y:S01]  /*29a00*/  LOP3.LUT R10, R2, 0x38, R4, 0xf8, !PT ;  /* 0x00000038020a7812 */ /* 0x000fe200078ef804 */
[----:B------:R-:W-:Y:S01]  /*29a10*/  IMAD.SHL.U32 R4, R3, 0x8, RZ ;  /* 0x0000000803047824 */ /* 0x000fe200078e00ff */
[----:B------:R-:W-:Y:S01]  /*29a20*/  LEA.HI R11, R6, R3, RZ, 0x3 ;  /* 0x00000003060b7211 */ /* 0x000fe200078f18ff */
[----:B------:R-:W-:Y:S01]  /*29a30*/  IMAD.SHL.U32 R9, R9, 0x40, RZ ;  /* 0x0000004009097824 */ /* 0x000fe200078e00ff */
[----:B------:R-:W-:Y:S02]  /*29a40*/  SHF.R.U32.HI R13, RZ, 0x3, R2 ;  /* 0x00000003ff0d7819 */ /* 0x000fe40000011602 */
[----:B------:R-:W-:Y:S01]  /*29a50*/  LOP3.LUT R4, R2, 0x38, R4, 0xf8, !PT ;  /* 0x0000003802047812 */ /* 0x000fe200078ef804 */
[----:B------:R-:W-:Y:S01]  /*29a60*/  IMAD.SHL.U32 R2, R11, 0x400, RZ ;  /* 0x000004000b027824 */ /* 0x000fe200078e00ff */
[----:B------:R-:W-:-:S02]  /*29a70*/  LOP3.LUT R6, R8, 0xffffe000, RZ, 0xc0, !PT ;  /* 0xffffe00008067812 */ /* 0x000fc400078ec0ff */
[----:B------:R-:W-:Y:S02]  /*29a80*/  LOP3.LUT R3, R9, 0xfffffe00, RZ, 0xc0, !PT ;  /* 0xfffffe0009037812 */ /* 0x000fe400078ec0ff */
[-C--:B------:R-:W-:Y:S02]  /*29a90*/  LOP3.LUT R8, R10, R13.reuse, RZ, 0x3c, !PT ;  /* 0x0000000d0a087212 */ /* 0x080fe400078e3cff */
[----:B------:R-:W-:Y:S02]  /*29aa0*/  LOP3.LUT R4, R4, R13, RZ, 0x3c, !PT ;  /* 0x0000000d04047212 */ /* 0x000fe400078e3cff */
[----:B------:R-:W-:Y:S02]  /*29ab0*/  LOP3.LUT R2, R2, 0xffffe000, RZ, 0xc0, !PT ;  /* 0xffffe00002027812 */ /* 0x000fe400078ec0ff */
[--C-:B------:R-:W-:Y:S02]  /*29ac0*/  IADD3 R6, R8, R6, R3.reuse ;  /* 0x0000000608067210 */ /* 0x100fe40007ffe003 */
[----:B------:R-:W-:-:S03]  /*29ad0*/  IADD3 R2, R4, R2, R3 ;  /* 0x0000000204027210 */ /* 0x000fc60007ffe003 */
[----:B-----5:R-:W-:-:S04]  /*29ae0*/  IMAD.WIDE.U32 R30, R6, 0x2, R38 ;  /* 0x00000002061e7825 */ /* 0x020fc800078e0026 */
[----:B------:R-:W-:Y:S01]  /*29af0*/  IMAD.WIDE.U32 R28, R2, 0x2, R38 ;  /* 0x00000002021c7825 */ /* 0x000fe200078e0026 */
[----:B------:R-:W2:Y:S04]  /*29b00*/  LD.E.128 R16, [R30.64] ;  /* 0x000000041e107980 */ /* 0x000ea8000c101d00 */
[----:B------:R-:W3:Y:S01]  /*29b10*/  LD.E.128 R8, [R28.64] ;  /* 0x000000041c087980 */ /* 0x000ee2000c101d00 */
[----:B------:R-:W-:Y:S02]  /*29b20*/  SHF.R.U64 R15, R52, 0x10, R53 ;  /* 0x00000010340f7819 */ /* 0x000fe40000001235 */
[----:B------:R-:W-:Y:S02]  /*29b30*/  SHF.R.U64 R2, R56, 0x10, R57 ;  /* 0x0000001038027819 */ /* 0x000fe40000001239 */
[----:B------:R-:W-:-:S02]  /*29b40*/  SHF.R.U32.HI R22, RZ, 0x10, R55 ;  /* 0x00000010ff167819 */ /* 0x000fc40000011637 */
[----:B------:R-:W-:Y:S02]  /*29b50*/  SHF.R.U64 R13, R54, 0x10, R55 ;  /* 0x00000010360d7819 */ /* 0x000fe40000001237 */
[----:B------:R-:W-:Y:S02]  /*29b60*/  SHF.R.U32.HI R6, RZ, 0x10, R59 ;  /* 0x00000010ff067819 */ /* 0x000fe4000001163b */
[----:B------:R-:W-:Y:S02]  /*29b70*/  PRMT R15, R105, 0x5432, R15 ;  /* 0x00005432690f7816 */ /* 0x000fe4000000000f */
[----:B------:R-:W-:Y:S02]  /*29b80*/  PRMT R21, R107, 0x5432, R2 ;  /* 0x000054326b157816 */ /* 0x000fe40000000002 */
[----:B----4-:R-:W-:Y:S02]  /*29b90*/  PRMT R24, R106, 0x5410, R22 ;  /* 0x000054106a187816 */ /* 0x010fe40000000016 */
[----:B------:R-:W-:Y:S01]  /*29ba0*/  SHF.R.U64 R4, R58, 0x10, R59 ;  /* 0x000000103a047819 */ /* 0x000fe2000000123b */
[----:B------:R-:W-:Y:S01]  /*29bb0*/  IMAD.U32 R32, R21, 0x10000, RZ ;  /* 0x0001000015207824 */ /* 0x000fe200078e00ff */
[----:B------:R-:W-:-:S02]  /*29bc0*/  PRMT R25, R106, 0x5432, R13 ;  /* 0x000054326a197816 */ /* 0x000fc4000000000d */
[C---:B------:R-:W-:Y:S02]  /*29bd0*/  PRMT R26, R108.reuse, 0x5410, R6 ;  /* 0x000054106c1a7816 */ /* 0x040fe40000000006 */
[----:B------:R-:W-:Y:S02]  /*29be0*/  SHF.R.U32.HI R14, RZ, 0x10, R53 ;  /* 0x00000010ff0e7819 */ /* 0x000fe40000011635 */
[----:B------:R-:W-:Y:S02]  /*29bf0*/  SHF.R.U32.HI R3, RZ, 0x10, R57 ;  /* 0x00000010ff037819 */ /* 0x000fe40000011639 */
[----:B------:R-:W-:Y:S02]  /*29c00*/  PRMT R27, R108, 0x5432, R4 ;  /* 0x000054326c1b7816 */ /* 0x000fe40000000004 */
[----:B------:R-:W-:Y:S02]  /*29c10*/  PRMT R14, R105, 0x5410, R14 ;  /* 0x00005410690e7816 */ /* 0x000fe4000000000e */
[----:B------:R-:W-:-:S02]  /*29c20*/  PRMT R20, R107, 0x5410, R3 ;  /* 0x000054106b147816 */ /* 0x000fc40000000003 */
[----:B------:R-:W-:Y:S01]  /*29c30*/  LOP3.LUT R33, R15, 0xffff0000, RZ, 0xc0, !PT ;  /* 0xffff00000f217812 */ /* 0x000fe200078ec0ff */
[C---:B--2---:R-:W-:Y:S01]  /*29c40*/  IMAD.U32 R23, R16.reuse, 0x10000, RZ ;  /* 0x0001000010177824 */ /* 0x044fe200078e00ff */
[----:B------:R-:W-:Y:S01]  /*29c50*/  LOP3.LUT R22, R16, 0xffff0000, RZ, 0xc0, !PT ;  /* 0xffff000010167812 */ /* 0x000fe200078ec0ff */
[C---:B------:R-:W-:Y:S01]  /*29c60*/  IMAD.U32 R16, R17.reuse, 0x10000, RZ ;  /* 0x0001000011107824 */ /* 0x040fe200078e00ff */
[----:B------:R-:W-:Y:S01]  /*29c70*/  LOP3.LUT R13, R17, 0xffff0000, RZ, 0xc0, !PT ;  /* 0xffff0000110d7812 */ /* 0x000fe200078ec0ff */
[----:B------:R-:W-:Y:S01]  /*29c80*/  IMAD.U32 R17, R15, 0x10000, RZ ;  /* 0x000100000f117824 */ /* 0x000fe200078e00ff */
[C---:B---3--:R-:W-:Y:S01]  /*29c90*/  LOP3.LUT R4, R8.reuse, 0xffff0000, RZ, 0xc0, !PT ;  /* 0xffff000008047812 */ /* 0x048fe200078ec0ff */
[----:B------:R-:W-:Y:S01]  /*29ca0*/  IMAD.U32 R6, R8, 0x10000, RZ ;  /* 0x0001000008067824 */ /* 0x000fe200078e00ff */
[C---:B------:R-:W-:Y:S01]  /*29cb0*/  LOP3.LUT R2, R9.reuse, 0xffff0000, RZ, 0xc0, !PT ;  /* 0xffff000009027812 */ /* 0x040fe200078ec0ff */
[----:B------:R-:W-:Y:S01]  /*29cc0*/  IMAD.U32 R3, R9, 0x10000, RZ ;  /* 0x0001000009037824 */ /* 0x000fe200078e00ff */
[----:B------:R-:W-:Y:S01]  /*29cd0*/  LOP3.LUT R9, R21, 0xffff0000, RZ, 0xc0, !PT ;  /* 0xffff000015097812 */ /* 0x000fe200078ec0ff */
[----:B------:R-:W-:-:S02]  /*29ce0*/  FMUL.FTZ R8, R6, R17 ;  /* 0x0000001106087220 */ /* 0x000fc40000410000 */
[-C--:B------:R-:W-:Y:S02]  /*29cf0*/  FMUL.FTZ R6, R6, R32.reuse ;  /* 0x0000002006067220 */ /* 0x080fe40000410000 */
[C---:B------:R-:W-:Y:S01]  /*29d00*/  IMAD.U32 R15, R14.reuse, 0x10000, RZ ;  /* 0x000100000e0f7824 */ /* 0x040fe200078e00ff */
[----:B------:R-:W-:Y:S01]  /*29d10*/  LOP3.LUT R14, R14, 0xffff0000, RZ, 0xc0, !PT ;  /* 0xffff00000e0e7812 */ /* 0x000fe200078ec0ff */
[C---:B------:R-:W-:Y:S02]  /*29d20*/  FFMA.FTZ R36, R23.reuse, R17, R6 ;  /* 0x0000001117247223 */ /* 0x040fe40000010006 */
[----:B------:R-:W-:Y:S02]  /*29d30*/  IMAD.U32 R17, R20, 0x10000, RZ ;  /* 0x0001000014117824 */ /* 0x000fe400078e00ff */
[----:B------:R-:W-:Y:S02]  /*29d40*/  FFMA.FTZ R37, R23, R32, -R8 ;  /* 0x0000002017257223 */ /* 0x000fe40000010808 */
[----:B------:R-:W-:-:S02]  /*29d50*/  FMUL.FTZ R6, R4, R33 ;  /* 0x0000002104067220 */ /* 0x000fc40000410000 */
[----:B------:R-:W-:Y:S02]  /*29d60*/  FMUL.FTZ R8, R4, R9 ;  /* 0x0000000904087220 */ /* 0x000fe40000410000 */
[C---:B------:R-:W-:Y:S02]  /*29d70*/  FMUL.FTZ R4, R3.reuse, R15 ;  /* 0x0000000f03047220 */ /* 0x040fe40000410000 */
[----:B------:R-:W-:Y:S02]  /*29d80*/  FMUL.FTZ R3, R3, R17 ;  /* 0x0000001103037220 */ /* 0x000fe40000410000 */
[----:B------:R-:W-:Y:S01]  /*29d90*/  FFMA.FTZ R35, R22, R9, -R6 ;  /* 0x0000000916237223 */ /* 0x000fe20000010806 */
[----:B------:R-:W-:Y:S01]  /*29da0*/  LOP3.LUT R6, R20, 0xffff0000, RZ, 0xc0, !PT ;  /* 0xffff000014067812 */ /* 0x000fe200078ec0ff */
[----:B------:R-:W-:Y:S02]  /*29db0*/  FFMA.FTZ R32, R16, R15, R3 ;  /* 0x0000000f10207223 */ /* 0x000fe40000010003 */
[----:B------:R-:W-:-:S02]  /*29dc0*/  FFMA.FTZ R34, R22, R33, R8 ;  /* 0x0000002116227223 */ /* 0x000fc40000010008 */
[----:B------:R-:W-:Y:S02]  /*29dd0*/  FMUL.FTZ R3, R2, R14 ;  /* 0x0000000e02037220 */ /* 0x000fe40000410000 */
[----:B------:R-:W-:Y:S02]  /*29de0*/  IMAD.U32 R15, R10, 0x10000, RZ ;  /* 0x000100000a0f7824 */ /* 0x000fe400078e00ff */
[C---:B------:R-:W-:Y:S02]  /*29df0*/  IMAD.U32 R8, R27.reuse, 0x10000, RZ ;  /* 0x000100001b087824 */ /* 0x040fe400078e00ff */
[----:B------:R-:W-:Y:S01]  /*29e00*/  FFMA.FTZ R33, R16, R17, -R4 ;  /* 0x0000001110217223 */ /* 0x000fe20000010804 */
[----:B------:R-:W-:Y:S01]  /*29e10*/  LOP3.LUT R17, R27, 0xffff0000, RZ, 0xc0, !PT ;  /* 0xffff00001b117812 */ /* 0x000fe200078ec0ff */
[----:B------:R-:W-:Y:S01]  /*29e20*/  IMAD.U32 R9, R25, 0x10000, RZ ;  /* 0x0001000019097824 */ /* 0x000fe200078e00ff */
[----:B------:R-:W-:Y:S01]  /*29e30*/  LOP3.LUT R16, R26, 0xffff0000, RZ, 0xc0, !PT ;  /* 0xffff00001a107812 */ /* 0x000fe200078ec0ff */
[----:B------:R-:W-:-:S02]  /*29e40*/  FMUL.FTZ R4, R2, R6 ;  /* 0x0000000602047220 */ /* 0x000fc40000410000 */
[----:B------:R-:W-:Y:S02]  /*29e50*/  FFMA.FTZ R22, R13, R6, -R3 ;  /* 0x000000060d167223 */ /* 0x000fe40000010803 */
[----:B------:R-:W-:Y:S02]  /*29e60*/  IMAD.U32 R6, R18, 0x10000, RZ ;  /* 0x0001000012067824 */ /* 0x000fe400078e00ff */
[C---:B------:R-:W-:Y:S02]  /*29e70*/  FMUL.FTZ R2, R15.reuse, R8 ;  /* 0x000000080f027220 */ /* 0x040fe40000410000 */
[-C--:B------:R-:W-:Y:S02]  /*29e80*/  FMUL.FTZ R3, R15, R9.reuse ;  /* 0x000000090f037220 */ /* 0x080fe40000410000 */
[----:B------:R-:W-:Y:S01]  /*29e90*/  FFMA.FTZ R21, R13, R14, R4 ;  /* 0x0000000e0d157223 */ /* 0x000fe20000010004 */
[----:B------:R-:W-:Y:S01]  /*29ea0*/  LOP3.LUT R4, R19, 0xffff0000, RZ, 0xc0, !PT ;  /* 0xffff000013047812 */ /* 0x000fe200078ec0ff */
[----:B------:R-:W-:Y:S01]  /*29eb0*/  FFMA.FTZ R15, R6, R9, R2 ;  /* 0x00000009060f7223 */ /* 0x000fe20000010002 */
[----:B------:R-:W-:Y:S01]  /*29ec0*/  LOP3.LUT R2, R11, 0xffff0000, RZ, 0xc0, !PT ;  /* 0xffff00000b027812 */ /* 0x000fe200078ec0ff */
[----:B------:R-:W-:-:S02]  /*29ed0*/  IMAD.U32 R23, R24, 0x10000, RZ ;  /* 0x0001000018177824 */ /* 0x000fc400078e00ff */
[----:B------:R-:W-:Y:S02]  /*29ee0*/  IMAD.U32 R9, R11, 0x10000, RZ ;  /* 0x000100000b097824 */ /* 0x000fe400078e00ff */
[----:B------:R-:W-:Y:S02]  /*29ef0*/  IMAD.U32 R13, R26, 0x10000, RZ ;  /* 0x000100001a0d7824 */ /* 0x000fe400078e00ff */
[----:B------:R-:W-:Y:S01]  /*29f00*/  FFMA.FTZ R20, R6, R8, -R3 ;  /* 0x0000000806147223 */ /* 0x000fe20000010803 */
[----:B------:R-:W-:Y:S01]  /*29f10*/  LOP3.LUT R8, R18, 0xffff0000, RZ, 0xc0, !PT ;  /* 0xffff000012087812 */ /* 0x000fe200078ec0ff */
[----:B------:R-:W-:Y:S01]  /*29f20*/  IMAD.U32 R6, R19, 0x10000, RZ ;  /* 0x0001000013067824 */ /* 0x000fe200078e00ff */
[----:B------:R-:W-:Y:S01]  /*29f30*/  LOP3.LUT R3, R10, 0xffff0000, RZ, 0xc0, !PT ;  /* 0xffff00000a037812 */ /* 0x000fe200078ec0ff */
[----:B------:R-:W-:Y:S01]  /*29f40*/  FMUL.FTZ R14, R9, R23 ;  /* 0x00000017090e7220 */ /* 0x000fe20000410000 */
[----:B------:R-:W-:Y:S01]  /*29f50*/  LOP3.LUT R19, R25, 0xffff0000, RZ, 0xc0, !PT ;  /* 0xffff000019137812 */ /* 0x000fe200078ec0ff */
[-C--:B------:R-:W-:Y:S01]  /*29f60*/  FMUL.FTZ R11, R9, R13.reuse ;  /* 0x0000000d090b7220 */ /* 0x080fe20000410000 */
[----:B------:R-:W-:Y:S01]  /*29f70*/  LOP3.LUT R18, R24, 0xffff0000, RZ, 0xc0, !PT ;  /* 0xffff000018127812 */ /* 0x000fe200078ec0ff */
[----:B------:R-:W-:-:S02]  /*29f80*/  FFMA.FTZ R14, R6, R13, -R14 ;  /* 0x0000000d060e7223 */ /* 0x000fc4000001080e */
[----:B------:R-:W-:Y:S02]  /*29f90*/  FFMA.FTZ R11, R6, R23, R11 ;  /* 0x00000017060b7223 */ /* 0x000fe4000001000b */
[C---:B------:R-:W-:Y:S02]  /*29fa0*/  FMUL.FTZ R6, R3.reuse, R17 ;  /* 0x0000001103067220 */ /* 0x040fe40000410000 */
[-C--:B------:R-:W-:Y:S02]  /*29fb0*/  FMUL.FTZ R9, R3, R19.reuse ;  /* 0x0000001303097220 */ /* 0x080fe40000410000 */
[C---:B------:R-:W-:Y:S02]  /*29fc0*/  FMUL.FTZ R13, R2.reuse, R18 ;  /* 0x00000012020d7220 */ /* 0x040fe40000410000 */
[----:B------:R-:W-:Y:S02]  /*29fd0*/  FMUL.FTZ R10, R2, R16 ;  /* 0x00000010020a7220 */ /* 0x000fe40000410000 */
[----:B------:R-:W-:-:S02]  /*29fe0*/  FFMA.FTZ R2, R8, R19, R6 ;  /* 0x0000001308027223 */ /* 0x000fc40000010006 */
[----:B------:R-:W-:Y:S01]  /*29ff0*/  FFMA.FTZ R3, R8, R17, -R9 ;  /* 0x0000001108037223 */ /* 0x000fe20000010809 */
[----:B------:R-:W-:Y:S01]  /*2a000*/  F2FP.BF16.PACK_AB R17, R22, R33 ;  /* 0x000000211611723e */ /* 0x000fe200000010ff */
[C---:B------:R-:W-:Y:S01]  /*2a010*/  FFMA.FTZ R6, R4.reuse, R16, -R13 ;  /* 0x0000001004067223 */ /* 0x040fe2000001080d */
[----:B------:R-:W-:Y:S01]  /*2a020*/  F2FP.BF16.PACK_AB R16, R35, R37 ;  /* 0x000000252310723e */ /* 0x000fe200000010ff */
[----:B------:R-:W-:Y:S01]  /*2a030*/  FFMA.FTZ R4, R4, R18, R10 ;  /* 0x0000001204047223 */ /* 0x000fe2000001000a */
[----:B------:R-:W-:Y:S02]  /*2a040*/  F2FP.BF16.PACK_AB R18, R3, R20 ;  /* 0x000000140312723e */ /* 0x000fe400000010ff */
[----:B------:R-:W-:Y:S02]  /*2a050*/  F2FP.BF16.PACK_AB R19, R6, R14 ;  /* 0x0000000e0613723e */ /* 0x000fe400000010ff */
[----:B------:R-:W-:Y:S02]  /*2a060*/  F2FP.BF16.PACK_AB R8, R34, R36 ;  /* 0x000000242208723e */ /* 0x000fe400000010ff */
[----:B------:R-:W-:Y:S01]  /*2a070*/  F2FP.BF16.PACK_AB R9, R21, R32 ;  /* 0x000000201509723e */ /* 0x000fe200000010ff */
[----:B------:R1:W-:Y:S01]  /*2a080*/  ST.E.128 [R30.64], R16 ;  /* 0x000000101e007985 */ /* 0x0003e2000c101d04 */
[----:B------:R-:W-:-:S02]  /*2a090*/  F2FP.BF16.PACK_AB R10, R2, R15 ;  /* 0x0000000f020a723e */ /* 0x000fc400000010ff */
[----:B------:R-:W-:-:S05]  /*2a0a0*/  F2FP.BF16.PACK_AB R11, R4, R11 ;  /* 0x0000000b040b723e */ /* 0x000fca00000010ff */
[----:B------:R1:W-:Y:S02]  /*2a0b0*/  ST.E.128 [R28.64], R8 ;  /* 0x000000081c007985 */ /* 0x0003e4000c101d04 */
.L_x_2650:
[----:B------:R-:W-:Y:S05]  /*2a0c0*/  BSYNC B1 ;  /* 0x0000000000017941 */ /* 0x000fea0003800000 */
.L_x_2649:
[----:B------:R-:W-:Y:S01]  /*2a0d0*/  IADD3 R43, R78, 0x40, RZ ;  /* 0x000000404e2b7810 */ /* 0x000fe20007ffe0ff */
[----:B------:R-:W-:Y:S03]  /*2a0e0*/  BSSY B1, `(.L_x_2653) ;  /* 0x00000f1000017945 */ /* 0x000fe60003800000 */
[----:B------:R-:W-:-:S13]  /*2a0f0*/  ISETP.GE.AND P0, PT, R43, R77, PT ;  /* 0x0000004d2b00720c */ /* 0x000fda0003f06270 */
[----:B------:R-:W-:Y:S05]  /*2a100*/  @P0 BRA `(.L_x_2654) ;  /* 0x00000ee000000947 */ /* 0x000fea0003800000 */
[----:B------:R-:W-:Y:S01]  /*2a110*/  ISETP.GE.AND P0, PT, R42, R0, PT ;  /* 0x000000002a00720c */ /* 0x000fe20003f06270 */
[----:B------:R-:W-:-:S12]  /*2a120*/  BSSY B0, `(.L_x_2655) ;  /* 0x0000072000007945 */ /* 0x000fd80003800000 */
[----:B------:R-:W-:Y:S05]  /*2a130*/  @P0 BRA `(.L_x_2656) ;  /* 0x0000070000000947 */ /* 0x000fea0003800000 */
[----:B-1----:R-:W-:Y:S01]  /*2a140*/  SHF.R.S32.HI R3, RZ, 0x1f, R43 ;  /* 0x0000001fff037819 */ /* 0x002fe2000001142b */
[----:B------:R-:W-:Y:S01]  /*2a150*/  IMAD.SHL.U32 R2, R43, 0x40, RZ ;  /* 0x000000402b027824 */ /* 0x000fe200078e00ff */
[----:B------:R-:W-:Y:S02]  /*2a160*/  LEA.HI R6, R0, R40, RZ, 0x1d ;  /* 0x0000002800067211 */ /* 0x000fe400078fe8ff */
[----:B------:R-:W-:Y:S02]  /*2a170*/  LEA.HI R3, R3, R43, RZ, 0x3 ;  /* 0x0000002b03037211 */ /* 0x000fe400078f18ff */
[----:B------:R-:W-:Y:S02]  /*2a180*/  SHF.R.S32.HI R8, RZ, 0x1f, R6 ;  /* 0x0000001fff087819 */ /* 0x000fe40000011406 */
[----:B------:R-:W-:Y:S01]  /*2a190*/  LOP3.LUT R2, R2, 0x1c0, RZ, 0xc0, !PT ;  /* 0x000001c002027812 */ /* 0x000fe200078ec0ff */
[----:B------:R-:W-:Y:S01]  /*2a1a0*/  IMAD.SHL.U32 R4, R3, 0x40, RZ ;  /* 0x0000004003047824 */ /* 0x000fe200078e00ff */
[----:B------:R-:W-:Y:S01]  /*2a1b0*/  LEA.HI R8, R8, R6, RZ, 0x3 ;  /* 0x0000000608087211 */ /* 0x000fe200078f18ff */
[----:B------:R-:W-:Y:S01]  /*2a1c0*/  IMAD.SHL.U32 R6, R6, 0x8, RZ ;  /* 0x0000000806067824 */ /* 0x000fe200078e00ff */
[----:B------:R-:W-:-:S02]  /*2a1d0*/  LOP3.LUT R9, R2, 0x38, R42, 0xf8, !PT ;  /* 0x0000003802097812 */ /* 0x000fc400078ef82a */
[----:B------:R-:W-:Y:S02]  /*2a1e0*/  SHF.R.U32.HI R3, RZ, 0x3, R2 ;  /* 0x00000003ff037819 */ /* 0x000fe40000011602 */
[----:B------:R-:W-:Y:S02]  /*2a1f0*/  LOP3.LUT R4, R4, 0xfffffe00, RZ, 0xc0, !PT ;  /* 0xfffffe0004047812 */ /* 0x000fe400078ec0ff */
[----:B------:R-:W-:Y:S01]  /*2a200*/  LOP3.LUT R2, R2, 0x38, R6, 0xf8, !PT ;  /* 0x0000003802027812 */ /* 0x000fe200078ef806 */
[----:B------:R-:W-:Y:S01]  /*2a210*/  IMAD.SHL.U32 R6, R8, 0x400, RZ ;  /* 0x0000040008067824 */ /* 0x000fe200078e00ff */
[----:B------:R-:W-:Y:S02]  /*2a220*/  LOP3.LUT R8, R4, R9, R3, 0xf6, !PT ;  /* 0x0000000904087212 */ /* 0x000fe400078ef603 */
[----:B------:R-:W-:Y:S02]  /*2a230*/  LOP3.LUT R3, R2, R3, RZ, 0x3c, !PT ;  /* 0x0000000302037212 */ /* 0x000fe400078e3cff */
[----:B------:R-:W-:Y:S01]  /*2a240*/  LOP3.LUT R2, R6, 0xffffe000, RZ, 0xc0, !PT ;  /* 0xffffe00006027812 */ /* 0x000fe200078ec0ff */
[----:B----45:R-:W-:-:S03]  /*2a250*/  IMAD.WIDE.U32 R36, R8, 0x2, R38 ;  /* 0x0000000208247825 */ /* 0x030fc600078e0026 */
[----:B------:R-:W-:Y:S02]  /*2a260*/  IADD3 R2, R3, R2, R4 ;  /* 0x0000000203027210 */ /* 0x000fe40007ffe004 */
[----:B------:R-:W2:Y:S03]  /*2a270*/  LD.E.128 R16, [R36.64] ;  /* 0x0000000424107980 */ /* 0x000ea6000c101d00 */
[----:B------:R-:W-:-:S05]  /*2a280*/  IMAD.WIDE.U32 R34, R2, 0x2, R38 ;  /* 0x0000000202227825 */ /* 0x000fca00078e0026 */
[----:B------:R-:W3:Y:S01]  /*2a290*/  LD.E.128 R8, [R34.64] ;  /* 0x0000000422087980 */ /* 0x000ee2000c101d00 */
[----:B------:R-:W-:Y:S02]  /*2a2a0*/  SHF.R.U64 R13, R68, 0x10, R69 ;  /* 0x00000010440d7819 */ /* 0x000fe40000001245 */
[----:B------:R-:W-:Y:S02]  /*2a2b0*/  SHF.R.U64 R2, R64, 0x10, R65 ;  /* 0x0000001040027819 */ /* 0x000fe40000001241 */
[----:B------:R-:W-:Y:S02]  /*2a2c0*/  SHF.R.U64 R15, R70, 0x10, R71 ;  /* 0x00000010460f7819 */ /* 0x000fe40000001247 */
[----:B------:R-:W-:Y:S02]  /*2a2d0*/  PRMT R25, R109, 0x5432, R13 ;  /* 0x000054326d197816 */ /* 0x000fe4000000000d */
[----:B------:R-:W-:Y:S02]  /*2a2e0*/  SHF.R.U32.HI R14, RZ, 0x10, R69 ;  /* 0x00000010ff0e7819 */ /* 0x000fe40000011645 */
[----:B------:R-:W-:Y:S01]  /*2a2f0*/  PRMT R32, R111, 0x5432, R2 ;  /* 0x000054326f207816 */ /* 0x000fe20000000002 */
[----:B------:R-:W-:Y:S01]  /*2a300*/  IMAD.U32 R33, R25, 0x10000, RZ ;  /* 0x0001000019217824 */ /* 0x000fe200078e00ff */
[----:B------:R-:W-:-:S02]  /*2a310*/  PRMT R23, R110, 0x5432, R15 ;  /* 0x000054326e177816 */ /* 0x000fc4000000000f */
[----:B------:R-:W-:Y:S02]  /*2a320*/  PRMT R24, R109, 0x5410, R14 ;  /* 0x000054106d187816 */ /* 0x000fe4000000000e */
[--C-:B------:R-:W-:Y:S02]  /*2a330*/  SHF.R.U64 R4, R66, 0x10, R67.reuse ;  /* 0x0000001042047819 */ /* 0x100fe40000001243 */
[----:B------:R-:W-:Y:S02]  /*2a340*/  SHF.R.U32.HI R6, RZ, 0x10, R67 ;  /* 0x00000010ff067819 */ /* 0x000fe40000011643 */
[----:B------:R-:W-:Y:S02]  /*2a350*/  LOP3.LUT R25, R25, 0xffff0000, RZ, 0xc0, !PT ;  /* 0xffff000019197812 */ /* 0x000fe400078ec0ff */
[----:B------:R-:W-:Y:S02]  /*2a360*/  SHF.R.U32.HI R3, RZ, 0x10, R65 ;  /* 0x00000010ff037819 */ /* 0x000fe40000011641 */
[----:B------:R-:W-:-:S02]  /*2a370*/  PRMT R27, R112, 0x5432, R4 ;  /* 0x00005432701b7816 */ /* 0x000fc40000000004 */
[----:B------:R-:W-:Y:S02]  /*2a380*/  PRMT R26, R112, 0x5410, R6 ;  /* 0x00005410701a7816 */ /* 0x000fe40000000006 */
[----:B------:R-:W-:Y:S02]  /*2a390*/  PRMT R31, R111, 0x5410, R3 ;  /* 0x000054106f1f7816 */ /* 0x000fe40000000003 */
[----:B------:R-:W-:-:S04]  /*2a3a0*/  SHF.R.U32.HI R22, RZ, 0x10, R71 ;  /* 0x00000010ff167819 */ /* 0x000fc80000011647 */
[----:B------:R-:W-:Y:S01]  /*2a3b0*/  PRMT R22, R110, 0x5410, R22 ;  /* 0x000054106e167816 */ /* 0x000fe20000000016 */
[C---:B--2---:R-:W-:Y:S01]  /*2a3c0*/  IMAD.U32 R28, R17.reuse, 0x10000, RZ ;  /* 0x00010000111c7824 */ /* 0x044fe200078e00ff */
[----:B------:R-:W-:Y:S01]  /*2a3d0*/  LOP3.LUT R21, R17, 0xffff0000, RZ, 0xc0, !PT ;  /* 0xffff000011157812 */ /* 0x000fe200078ec0ff */
[C---:B------:R-:W-:Y:S01]  /*2a3e0*/  IMAD.U32 R30, R16.reuse, 0x10000, RZ ;  /* 0x00010000101e7824 */ /* 0x040fe200078e00ff */
[----:B------:R-:W-:Y:S01]  /*2a3f0*/  LOP3.LUT R29, R16, 0xffff0000, RZ, 0xc0, !PT ;  /* 0xffff0000101d7812 */ /* 0x000fe200078ec0ff */
[C---:B------:R-:W-:Y:S01]  /*2a400*/  IMAD.U32 R20, R18.reuse, 0x10000, RZ ;  /* 0x0001000012147824 */ /* 0x040fe200078e00ff */
[----:B------:R-:W-:Y:S01]  /*2a410*/  LOP3.LUT R17, R18, 0xffff0000, RZ, 0xc0, !PT ;  /* 0xffff000012117812 */ /* 0x000fe200078ec0ff */
[C---:B------:R-:W-:Y:S01]  /*2a420*/  IMAD.U32 R16, R19.reuse, 0x10000, RZ ;  /* 0x0001000013107824 */ /* 0x040fe200078e00ff */
[----:B------:R-:W-:Y:S01]  /*2a430*/  LOP3.LUT R18, R19, 0xffff0000, RZ, 0xc0, !PT ;  /* 0xffff000013127812 */ /* 0x000fe200078ec0ff */
[C---:B---3--:R-:W-:Y:S01]  /*2a440*/  IMAD.U32 R15, R8.reuse, 0x10000, RZ ;  /* 0x00010000080f7824 */ /* 0x048fe200078e00ff */
[----:B------:R-:W-:Y:S01]  /*2a450*/  LOP3.LUT R14, R8, 0xffff0000, RZ, 0xc0, !PT ;  /* 0xffff0000080e7812 */ /* 0x000fe200078ec0ff */
[C---:B------:R-:W-:Y:S01]  /*2a460*/  IMAD.U32 R13, R9.reuse, 0x10000, RZ ;  /* 0x00010000090d7824 */ /* 0x040fe200078e00ff */
[----:B------:R-:W-:Y:S01]  /*2a470*/  LOP3.LUT R8, R9, 0xffff0000, RZ, 0xc0, !PT ;  /* 0xffff000009087812 */ /* 0x000fe200078ec0ff */
[----:B------:R-:W-:Y:S01]  /*2a480*/  IMAD.U32 R19, R32, 0x10000, RZ ;  /* 0x0001000020137824 */ /* 0x000fe200078e00ff */
[C---:B------:R-:W-:Y:S01]  /*2a490*/  LOP3.LUT R4, R10.reuse, 0xffff0000, RZ, 0xc0, !PT ;  /* 0xffff00000a047812 */ /* 0x040fe200078ec0ff */
[----:B------:R-:W-:Y:S01]  /*2a4a0*/  FMUL.FTZ R9, R15, R33 ;  /* 0x000000210f097220 */ /* 0x000fe20000410000 */
[----:B------:R-:W-:Y:S01]  /*2a4b0*/  LOP3.LUT R2, R11, 0xffff0000, RZ, 0xc0, !PT ;  /* 0xffff00000b027812 */ /* 0x000fe200078ec0ff */
[----:B------:R-:W-:-:S02]  /*2a4c0*/  IMAD.U32 R6, R10, 0x10000, RZ ;  /* 0x000100000a067824 */ /* 0x000fc400078e00ff */
[-C--:B------:R-:W-:Y:S02]  /*2a4d0*/  FMUL.FTZ R10, R15, R19.reuse ;  /* 0x000000130f0a7220 */ /* 0x080fe40000410000 */
[----:B------:R-:W-:Y:S01]  /*2a4e0*/  FFMA.FTZ R41, R30, R19, -R9 ;  /* 0x000000131e297223 */ /* 0x000fe20000010809 */
[----:B------:R-:W-:Y:S01]  /*2a4f0*/  LOP3.LUT R19, R32, 0xffff0000, RZ, 0xc0, !PT ;  /* 0xffff000020137812 */ /* 0x000fe200078ec0ff */
[----:B------:R-:W-:Y:S02]  /*2a500*/  FMUL.FTZ R9, R14, R25 ;  /* 0x000000190e097220 */ /* 0x000fe40000410000 */
[----:B------:R-:W-:Y:S02]  /*2a510*/  IMAD.U32 R32, R24, 0x10000, RZ ;  /* 0x0001000018207824 */ /* 0x000fe400078e00ff */
[----:B------:R-:W-:Y:S02]  /*2a520*/  IMAD.U32 R3, R11, 0x10000, RZ ;  /* 0x000100000b037824 */ /* 0x000fe400078e00ff */
[----:B------:R-:W-:-:S02]  /*2a530*/  FFMA.FTZ R33, R30, R33, R10 ;  /* 0x000000211e217223 */ /* 0x000fc4000001000a */
[-C--:B------:R-:W-:Y:S02]  /*2a540*/  FMUL.FTZ R11, R14, R19.reuse ;  /* 0x000000130e0b7220 */ /* 0x080fe40000410000 */
[----:B------:R-:W-:Y:S01]  /*2a550*/  FFMA.FTZ R30, R29, R19, -R9 ;  /* 0x000000131d1e7223 */ /* 0x000fe20000010809 */
[----:B------:R-:W-:Y:S01]  /*2a560*/  LOP3.LUT R19, R24, 0xffff0000, RZ, 0xc0, !PT ;  /* 0xffff000018137812 */ /* 0x000fe200078ec0ff */
[----:B------:R-:W-:Y:S02]  /*2a570*/  IMAD.U32 R15, R31, 0x10000, RZ ;  /* 0x000100001f0f7824 */ /* 0x000fe400078e00ff */
[----:B------:R-:W-:Y:S02]  /*2a580*/  FMUL.FTZ R10, R13, R32 ;  /* 0x000000200d0a7220 */ /* 0x000fe40000410000 */
[----:B------:R-:W-:Y:S01]  /*2a590*/  FFMA.FTZ R29, R29, R25, R11 ;  /* 0x000000191d1d7223 */ /* 0x000fe2000001000b */
[----:B------:R-:W-:Y:S01]  /*2a5a0*/  LOP3.LUT R11, R31, 0xffff0000, RZ, 0xc0, !PT ;  /* 0xffff00001f0b7812 */ /* 0x000fe200078ec0ff */
[----:B------:R-:W-:-:S02]  /*2a5b0*/  FMUL.FTZ R9, R13, R15 ;  /* 0x0000000f0d097220 */ /* 0x000fc40000410000 */
[----:B------:R-:W-:Y:S02]  /*2a5c0*/  FFMA.FTZ R25, R28, R15, -R10 ;  /* 0x0000000f1c197223 */ /* 0x000fe4000001080a */
[----:B------:R-:W-:Y:S02]  /*2a5d0*/  FMUL.FTZ R10, R8, R19 ;  /* 0x00000013080a7220 */ /* 0x000fe40000410000 */
[----:B------:R-:W-:Y:S02]  /*2a5e0*/  IMAD.U32 R14, R27, 0x10000, RZ ;  /* 0x000100001b0e7824 */ /* 0x000fe400078e00ff */
[C---:B------:R-:W-:Y:S01]  /*2a5f0*/  IMAD.U32 R13, R23.reuse, 0x10000, RZ ;  /* 0x00010000170d7824 */ /* 0x040fe200078e00ff */
[----:B------:R-:W-:Y:S01]  /*2a600*/  LOP3.LUT R23, R23, 0xffff0000, RZ, 0xc0, !PT ;  /* 0xffff000017177812 */ /* 0x000fe200078ec0ff */
[----:B------:R-:W-:Y:S02]  /*2a610*/  FFMA.FTZ R24, R28, R32, R9 ;  /* 0x000000201c187223 */ /* 0x000fe40000010009 */
[----:B------:R-:W-:-:S02]  /*2a620*/  FMUL.FTZ R9, R8, R11 ;  /* 0x0000000b08097220 */ /* 0x000fc40000410000 */
[----:B------:R-:W-:Y:S02]  /*2a630*/  FFMA.FTZ R15, R21, R11, -R10 ;  /* 0x0000000b150f7223 */ /* 0x000fe4000001080a */
[C---:B------:R-:W-:Y:S01]  /*2a640*/  IMAD.U32 R28, R22.reuse, 0x10000, RZ ;  /* 0x00010000161c7824 */ /* 0x040fe200078e00ff */
[----:B------:R-:W-:Y:S01]  /*2a650*/  LOP3.LUT R22, R22, 0xffff0000, RZ, 0xc0, !PT ;  /* 0xffff000016167812 */ /* 0x000fe200078ec0ff */
[----:B------:R-:W-:Y:S02]  /*2a660*/  IMAD.U32 R11, R26, 0x10000, RZ ;  /* 0x000100001a0b7824 */ /* 0x000fe400078e00ff */
[C---:B------:R-:W-:Y:S02]  /*2a670*/  FMUL.FTZ R8, R6.reuse, R13 ;  /* 0x0000000d06087220 */ /* 0x040fe40000410000 */
[----:B------:R-:W-:Y:S02]  /*2a680*/  FMUL.FTZ R10, R6, R14 ;  /* 0x0000000e060a7220 */ /* 0x000fe40000410000 */
[----:B------:R-:W-:-:S02]  /*2a690*/  FMUL.FTZ R6, R3, R28 ;  /* 0x0000001c03067220 */ /* 0x000fc40000410000 */
[C---:B------:R-:W-:Y:S02]  /*2a6a0*/  FFMA.FTZ R14, R20.reuse, R14, -R8 ;  /* 0x0000000e140e7223 */ /* 0x040fe40000010808 */
[----:B------:R-:W-:Y:S01]  /*2a6b0*/  FFMA.FTZ R10, R20, R13, R10 ;  /* 0x0000000d140a7223 */ /* 0x000fe2000001000a */
[----:B------:R-:W-:Y:S01]  /*2a6c0*/  LOP3.LUT R20, R27, 0xffff0000, RZ, 0xc0, !PT ;  /* 0xffff00001b147812 */ /* 0x000fe200078ec0ff */
[----:B------:R-:W-:Y:S02]  /*2a6d0*/  FMUL.FTZ R3, R3, R11 ;  /* 0x0000000b03037220 */ /* 0x000fe40000410000 */
[----:B------:R-:W-:Y:S01]  /*2a6e0*/  FFMA.FTZ R9, R21, R19, R9 ;  /* 0x0000001315097223 */ /* 0x000fe20000010009 */
[----:B------:R-:W-:Y:S01]  /*2a6f0*/  LOP3.LUT R19, R26, 0xffff0000, RZ, 0xc0, !PT ;  /* 0xffff00001a137812 */ /* 0x000fe200078ec0ff */
[C---:B------:R-:W-:Y:S02]  /*2a700*/  FFMA.FTZ R13, R16.reuse, R11, -R6 ;  /* 0x0000000b100d7223 */ /* 0x040fe40000010806 */
[----:B------:R-:W-:Y:S01]  /*2a710*/  FFMA.FTZ R11, R16, R28, R3 ;  /* 0x0000001c100b7223 */ /* 0x000fe20000010003 */
[----:B------:R-:W-:Y:S01]  /*2a720*/  F2FP.BF16.PACK_AB R16, R30, R41 ;  /* 0x000000291e10723e */ /* 0x000fe200000010ff */
[C---:B------:R-:W-:Y:S01]  /*2a730*/  FMUL.FTZ R3, R4.reuse, R23 ;  /* 0x0000001704037220 */ /* 0x040fe20000410000 */
[----:B------:R-:W-:Y:S01]  /*2a740*/  F2FP.BF16.PACK_AB R9, R9, R24 ;  /* 0x000000180909723e */ /* 0x000fe200000010ff */
[----:B------:R-:W-:-:S02]  /*2a750*/  FMUL.FTZ R4, R4, R20 ;  /* 0x0000001404047220 */ /* 0x000fc40000410000 */
[C---:B------:R-:W-:Y:S02]  /*2a760*/  FMUL.FTZ R6, R2.reuse, R22 ;  /* 0x0000001602067220 */ /* 0x040fe40000410000 */
[----:B------:R-:W-:Y:S02]  /*2a770*/  FMUL.FTZ R8, R2, R19 ;  /* 0x0000001302087220 */ /* 0x000fe40000410000 */
[C---:B------:R-:W-:Y:S02]  /*2a780*/  FFMA.FTZ R3, R17.reuse, R20, -R3 ;  /* 0x0000001411037223 */ /* 0x040fe40000010803 */
[----:B------:R-:W-:Y:S01]  /*2a790*/  FFMA.FTZ R2, R17, R23, R4 ;  /* 0x0000001711027223 */ /* 0x000fe20000010004 */
[----:B------:R-:W-:Y:S01]  /*2a7a0*/  F2FP.BF16.PACK_AB R17, R15, R25 ;  /* 0x000000190f11723e */ /* 0x000fe200000010ff */
[C---:B------:R-:W-:Y:S02]  /*2a7b0*/  FFMA.FTZ R6, R18.reuse, R19, -R6 ;  /* 0x0000001312067223 */ /* 0x040fe40000010806 */
[----:B------:R-:W-:Y:S01]  /*2a7c0*/  FFMA.FTZ R4, R18, R22, R8 ;  /* 0x0000001612047223 */ /* 0x000fe20000010008 */
[----:B------:R-:W-:-:S02]  /*2a7d0*/  F2FP.BF16.PACK_AB R18, R3, R14 ;  /* 0x0000000e0312723e */ /* 0x000fc400000010ff */
[----:B------:R-:W-:Y:S02]  /*2a7e0*/  F2FP.BF16.PACK_AB R19, R6, R13 ;  /* 0x0000000d0613723e */ /* 0x000fe400000010ff */
[----:B------:R-:W-:Y:S02]  /*2a7f0*/  F2FP.BF16.PACK_AB R8, R29, R33 ;  /* 0x000000211d08723e */ /* 0x000fe400000010ff */
[----:B------:R-:W-:Y:S01]  /*2a800*/  F2FP.BF16.PACK_AB R10, R2, R10 ;  /* 0x0000000a020a723e */ /* 0x000fe200000010ff */
[----:B------:R1:W-:Y:S01]  /*2a810*/  ST.E.128 [R36.64], R16 ;  /* 0x0000001024007985 */ /* 0x0003e2000c101d04 */
[----:B------:R-:W-:-:S05]  /*2a820*/  F2FP.BF16.PACK_AB R11, R4, R11 ;  /* 0x0000000b040b723e */ /* 0x000fca00000010ff */
[----:B------:R1:W-:Y:S02]  /*2a830*/  ST.E.128 [R34.64], R8 ;  /* 0x0000000822007985 */ /* 0x0003e4000c101d04 */
.L_x_2656:
[----:B------:R-:W-:Y:S05]  /*2a840*/  BSYNC B0 ;  /* 0x0000000000007941 */ /* 0x000fea0003800000 */
.L_x_2655:
        /* <DEDUP_REMOVED lines=9> */
[----:B------:R-:W-:-:S02]  /*2a8e0*/  LEA.HI R6, R6, R43, RZ, 0x3 ;  /* 0x0000002b06067211 */ /* 0x000fc400078f18ff */
[----:B------:R-:W-:Y:S01]  /*2a8f0*/  LOP3.LUT R2, R9, 0x1c0, RZ, 0xc0, !PT ;  /* 0x000001c009027812 */ /* 0x000fe200078ec0ff */
[----:B------:R-:W-:Y:S01]  /*2a900*/  IMAD.SHL.U32 R9, R3, 0x80, RZ ;  /* 0x0000008003097824 */ /* 0x000fe200078e00ff */
[----:B------:R-:W-:Y:S01]  /*2a910*/  LEA.HI R3, R0, R8, RZ, 0x1d ;  /* 0x0000000800037211 */ /* 0x000fe200078fe8ff */
[----:B------:R-:W-:Y:S01]  /*2a920*/  IMAD.SHL.U32 R10, R6, 0x40, RZ ;  /* 0x00000040060a7824 */ /* 0x000fe200078e00ff */
[----:B------:R-:W-:Y:S02]  /*2a930*/  LOP3.LUT R8, R2, 0x38, R4, 0xf8, !PT ;  /* 0x0000003802087812 */ /* 0x000fe400078ef804 */
[----:B------:R-:W-:Y:S02]  /*2a940*/  SHF.R.U32.HI R13, RZ, 0x3, R2 ;  /* 0x00000003ff0d7819 */ /* 0x000fe40000011602 */
[----:B------:R-:W-:Y:S02]  /*2a950*/  SHF.R.S32.HI R6, RZ, 0x1f, R3 ;  /* 0x0000001fff067819 */ /* 0x000fe40000011403 */
[----:B------:R-:W-:-:S02]  /*2a960*/  LOP3.LUT R11, R9, 0xffffe000, RZ, 0xc0, !PT ;  /* 0xffffe000090b7812 */ /* 0x000fc400078ec0ff */
[----:B------:R-:W-:Y:S01]  /*2a970*/  LOP3.LUT R9, R8, R13, RZ, 0x3c, !PT ;  /* 0x0000000d08097212 */ /* 0x000fe200078e3cff */
[----:B------:R-:W-:Y:S01]  /*2a980*/  IMAD.SHL.U32 R8, R3, 0x8, RZ ;  /* 0x0000000803087824 */ /* 0x000fe200078e00ff */
[----:B------:R-:W-:Y:S02]  /*2a990*/  LEA.HI R3, R6, R3, RZ, 0x3 ;  /* 0x0000000306037211 */ /* 0x000fe400078f18ff */
[----:B------:R-:W-:Y:S02]  /*2a9a0*/  LOP3.LUT R4, R10, 0xfffffe00, RZ, 0xc0, !PT ;  /* 0xfffffe000a047812 */ /* 0x000fe400078ec0ff */
[----:B------:R-:W-:Y:S01]  /*2a9b0*/  LOP3.LUT R6, R2, 0x38, R8, 0xf8, !PT ;  /* 0x0000003802067812 */ /* 0x000fe200078ef808 */
[----:B------:R-:W-:Y:S01]  /*2a9c0*/  IMAD.SHL.U32 R2, R3, 0x400, RZ ;  /* 0x0000040003027824 */ /* 0x000fe200078e00ff */
[----:B------:R-:W-:Y:S02]  /*2a9d0*/  IADD3 R9, R9, R11, R4 ;  /* 0x0000000b09097210 */ /* 0x000fe40007ffe004 */
[----:B------:R-:W-:-:S02]  /*2a9e0*/  LOP3.LUT R3, R6, R13, RZ, 0x3c, !PT ;  /* 0x0000000d06037212 */ /* 0x000fc400078e3cff */
        /* <DEDUP_REMOVED lines=96> */
.L_x_2654:
[----:B------:R-:W-:Y:S05]  /*2aff0*/  BSYNC B1 ;  /* 0x0000000000017941 */ /* 0x000fea0003800000 */
.L_x_2653:
[----:B------:R-:W-:Y:S01]  /*2b000*/  IADD3 R4, R78, 0x60, RZ ;  /* 0x000000604e047810 */ /* 0x000fe20007ffe0ff */
[----:B-1----:R-:W-:Y:S02]  /*2b010*/  IMAD.MOV.U32 R2, RZ, RZ, R130 ;  /* 0x000000ffff027224 */ /* 0x002fe400078e0082 */
[----:B------:R-:W-:Y:S01]  /*2b020*/  IMAD.MOV.U32 R3, RZ, RZ, 0x0 ;  /* 0x00000000ff037424 */ /* 0x000fe200078e00ff */
[----:B------:R-:W-:-:S13]  /*2b030*/  ISETP.GE.AND P0, PT, R4, R77, PT ;  /* 0x0000004d0400720c */ /* 0x000fda0003f06270 */
[----:B------:R-:W-:Y:S05]  /*2b040*/  @P0 RET.REL.NODEC R2 `(_ZN7cutlass13device_kernelIN5flash19enable_sm80_to_sm89INS1_16FlashAttnFwdSm80INS1_25CollectiveMainloopFwdSm80ILi8ELi1ELb0EN4cute5tupleIJNS5_1CILi128EEENS7_ILi48EEENS7_ILi256EEEEEELi256ENS_10bfloat16_tEfNS_4arch4Sm80ELb0ELb1ELb0ELb1ELb1ELb1ELb1ELb1EEENS1_21CollectiveEpilogueFwdINS6_IJS8_SA_S9_EEENS6_IJNS7_ILi1EEESI_SI_EEESC_SE_Li256ELb1ELb1ELb1ELb0EEENS1_36VarlenDynamicPersistentTileSchedulerILi128ELi48ELi256ELi256ELb1ELb1ELb0ELb1ELb0ELb1EEEEEEEEEvNT_6ParamsE) ;  /* 0xfffd4fb002000950 */ /* 0x000fea0003c3ffff */
[----:B------:R-:W-:Y:S01]  /*2b050*/  ISETP.GE.AND P0, PT, R42, R0, PT ;  /* 0x000000002a00720c */ /* 0x000fe20003f06270 */
[----:B------:R-:W-:-:S12]  /*2b060*/  BSSY B0, `(.L_x_2657) ;  /* 0x0000072000007945 */ /* 0x000fd80003800000 */
[----:B------:R-:W-:Y:S05]  /*2b070*/  @P0 BRA `(.L_x_2658) ;  /* 0x0000070000000947 */ /* 0x000fea0003800000 */
[----:B------:R-:W-:Y:S01]  /*2b080*/  SHF.R.S32.HI R3, RZ, 0x1f, R4 ;  /* 0x0000001fff037819 */ /* 0x000fe20000011404 */
        /* <DEDUP_REMOVED lines=23> */
[----:B------:R-:W-:Y:S02]  /*2b200*/  SHF.R.U32.HI R15, RZ, 0x10, R85 ;  /* 0x00000010ff0f7819 */ /* 0x000fe40000011655 */
[----:B------:R-:W-:Y:S02]  /*2b210*/  PRMT R25, R79, 0x5432, R14 ;  /* 0x000054324f197816 */ /* 0x000fe4000000000e */
[----:B------:R-:W-:Y:S02]  /*2b220*/  SHF.R.U64 R6, R62, 0x10, R63 ;  /* 0x000000103e067819 */ /* 0x000fe4000000123f */
[----:B------:R-:W-:Y:S01]  /*2b230*/  PRMT R32, R119, 0x5432, R2 ;  /* 0x0000543277207816 */ /* 0x000fe20000000002 */
[----:B------:R-:W-:Y:S01]  /*2b240*/  IMAD.U32 R33, R25, 0x10000, RZ ;  /* 0x0001000019217824 */ /* 0x000fe200078e00ff */
[----:B------:R-:W-:-:S02]  /*2b250*/  PRMT R24, R79, 0x5410, R15 ;  /* 0x000054104f187816 */ /* 0x000fc4000000000f */
[----:B------:R-:W-:Y:S02]  /*2b260*/  SHF.R.U32.HI R3, RZ, 0x10, R61 ;  /* 0x00000010ff037819 */ /* 0x000fe4000001163d */
[C---:B------:R-:W-:Y:S02]  /*2b270*/  PRMT R27, R120.reuse, 0x5432, R6 ;  /* 0x00005432781b7816 */ /* 0x040fe40000000006 */
[----:B------:R-:W-:Y:S02]  /*2b280*/  SHF.R.U32.HI R13, RZ, 0x10, R63 ;  /* 0x00000010ff0d7819 */ /* 0x000fe4000001163f */
[----:B------:R-:W-:Y:S02]  /*2b290*/  PRMT R28, R119, 0x5410, R3 ;  /* 0x00005410771c7816 */ /* 0x000fe40000000003 */
[----:B------:R-:W-:Y:S02]  /*2b2a0*/  LOP3.LUT R25, R25, 0xffff0000, RZ, 0xc0, !PT ;  /* 0xffff000019197812 */ /* 0x000fe400078ec0ff */
[----:B------:R-:W-:-:S02]  /*2b2b0*/  PRMT R26, R120, 0x5410, R13 ;  /* 0x00005410781a7816 */ /* 0x000fc4000000000d */
[--C-:B------:R-:W-:Y:S02]  /*2b2c0*/  SHF.R.U64 R23, R86, 0x10, R87.reuse ;  /* 0x0000001056177819 */ /* 0x100fe40000001257 */
[----:B------:R-:W-:Y:S02]  /*2b2d0*/  SHF.R.U32.HI R22, RZ, 0x10, R87 ;  /* 0x00000010ff167819 */ /* 0x000fe40000011657 */
[----:B------:R-:W-:Y:S02]  /*2b2e0*/  LOP3.LUT R41, R24, 0xffff0000, RZ, 0xc0, !PT ;  /* 0xffff000018297812 */ /* 0x000fe400078ec0ff */
[C---:B------:R-:W-:Y:S02]  /*2b2f0*/  PRMT R23, R118.reuse, 0x5432, R23 ;  /* 0x0000543276177816 */ /* 0x040fe40000000017 */
        /* <DEDUP_REMOVED lines=14> */
[----:B------:R-:W-:Y:S01]  /*2b3e0*/  LOP3.LUT R2, R11, 0xffff0000, RZ, 0xc0, !PT ;  /* 0xffff00000b027812 */ /* 0x000fe200078ec0ff */
[----:B------:R-:W-:-:S02]  /*2b3f0*/  FMUL.FTZ R10, R15, R33 ;  /* 0x000000210f0a7220 */ /* 0x000fc40000410000 */
[----:B------:R-:W-:Y:S02]  /*2b400*/  IMAD.U32 R3, R11, 0x10000, RZ ;  /* 0x000100000b037824 */ /* 0x000fe400078e00ff */
[-C--:B------:R-:W-:Y:S02]  /*2b410*/  FMUL.FTZ R11, R15, R19.reuse ;  /* 0x000000130f0b7220 */ /* 0x080fe40000410000 */
[----:B------:R-:W-:Y:S01]  /*2b420*/  FFMA.FTZ R40, R31, R19, -R10 ;  /* 0x000000131f287223 */ /* 0x000fe2000001080a */
[----:B------:R-:W-:Y:S01]  /*2b430*/  LOP3.LUT R19, R32, 0xffff0000, RZ, 0xc0, !PT ;  /* 0xffff000020137812 */ /* 0x000fe200078ec0ff */
[C---:B------:R-:W-:Y:S01]  /*2b440*/  IMAD.U32 R13, R9.reuse, 0x10000, RZ ;  /* 0x00010000090d7824 */ /* 0x040fe200078e00ff */
[----:B------:R-:W-:Y:S01]  /*2b450*/  LOP3.LUT R9, R9, 0xffff0000, RZ, 0xc0, !PT ;  /* 0xffff000009097812 */ /* 0x000fe200078ec0ff */
[----:B------:R-:W-:Y:S02]  /*2b460*/  IMAD.U32 R32, R24, 0x10000, RZ ;  /* 0x0001000018207824 */ /* 0x000fe400078e00ff */
[----:B------:R-:W-:-:S02]  /*2b470*/  FMUL.FTZ R10, R14, R25 ;  /* 0x000000190e0a7220 */ /* 0x000fc40000410000 */
[----:B------:R-:W-:Y:S02]  /*2b480*/  IMAD.U32 R15, R28, 0x10000, RZ ;  /* 0x000100001c0f7824 */ /* 0x000fe400078e00ff */
[----:B------:R-:W-:Y:S02]  /*2b490*/  FFMA.FTZ R33, R31, R33, R11 ;  /* 0x000000211f217223 */ /* 0x000fe4000001000b */
[-C--:B------:R-:W-:Y:S02]  /*2b4a0*/  FMUL.FTZ R14, R14, R19.reuse ;  /* 0x000000130e0e7220 */ /* 0x080fe40000410000 */
[----:B------:R-:W-:Y:S02]  /*2b4b0*/  FFMA.FTZ R31, R30, R19, -R10 ;  /* 0x000000131e1f7223 */ /* 0x000fe4000001080a */
[C---:B------:R-:W-:Y:S02]  /*2b4c0*/  FMUL.FTZ R11, R13.reuse, R32 ;  /* 0x000000200d0b7220 */ /* 0x040fe40000410000 */
[----:B------:R-:W-:-:S02]  /*2b4d0*/  FMUL.FTZ R10, R13, R15 ;  /* 0x0000000f0d0a7220 */ /* 0x000fc40000410000 */
[----:B------:R-:W-:Y:S02]  /*2b4e0*/  FFMA.FTZ R30, R30, R25, R14 ;  /* 0x000000191e1e7223 */ /* 0x000fe4000001000e */
[C---:B------:R-:W-:Y:S01]  /*2b4f0*/  FFMA.FTZ R25, R29.reuse, R15, -R11 ;  /* 0x0000000f1d197223 */ /* 0x040fe2000001080b */
[----:B------:R-:W-:Y:S01]  /*2b500*/  LOP3.LUT R11, R28, 0xffff0000, RZ, 0xc0, !PT ;  /* 0xffff00001c0b7812 */ /* 0x000fe200078ec0ff */
[----:B------:R-:W-:Y:S02]  /*2b510*/  FFMA.FTZ R24, R29, R32, R10 ;  /* 0x000000201d187223 */ /* 0x000fe4000001000a */
[----:B------:R-:W-:Y:S02]  /*2b520*/  FMUL.FTZ R10, R9, R41 ;  /* 0x00000029090a7220 */ /* 0x000fe40000410000 */
[----:B------:R-:W-:Y:S02]  /*2b530*/  IMAD.U32 R15, R27, 0x10000, RZ ;  /* 0x000100001b0f7824 */ /* 0x000fe400078e00ff */
[C---:B------:R-:W-:Y:S01]  /*2b540*/  IMAD.U32 R13, R23.reuse, 0x10000, RZ ;  /* 0x00010000170d7824 */ /* 0x040fe200078e00ff */
[----:B------:R-:W-:Y:S01]  /*2b550*/  LOP3.LUT R23, R23, 0xffff0000, RZ, 0xc0, !PT ;  /* 0xffff000017177812 */ /* 0x000fe200078ec0ff */
[C---:B------:R-:W-:Y:S01]  /*2b560*/  IMAD.U32 R28, R22.reuse, 0x10000, RZ ;  /* 0x00010000161c7824 */ /* 0x040fe200078e00ff */
[----:B------:R-:W-:Y:S01]  /*2b570*/  LOP3.LUT R22, R22, 0xffff0000, RZ, 0xc0, !PT ;  /* 0xffff000016167812 */ /* 0x000fe200078ec0ff */
[----:B------:R-:W-:-:S02]  /*2b580*/  FMUL.FTZ R9, R9, R11 ;  /* 0x0000000b09097220 */ /* 0x000fc40000410000 */
[----:B------:R-:W-:Y:S02]  /*2b590*/  FFMA.FTZ R19, R21, R11, -R10 ;  /* 0x0000000b15137223 */ /* 0x000fe4000001080a */
[----:B------:R-:W-:Y:S02]  /*2b5a0*/  IMAD.U32 R14, R26, 0x10000, RZ ;  /* 0x000100001a0e7824 */ /* 0x000fe400078e00ff */
[C---:B------:R-:W-:Y:S02]  /*2b5b0*/  FMUL.FTZ R11, R8.reuse, R13 ;  /* 0x0000000d080b7220 */ /* 0x040fe40000410000 */
[----:B------:R-:W-:Y:S02]  /*2b5c0*/  FMUL.FTZ R10, R8, R15 ;  /* 0x0000000f080a7220 */ /* 0x000fe40000410000 */
[----:B------:R-:W-:Y:S02]  /*2b5d0*/  FMUL.FTZ R8, R3, R28 ;  /* 0x0000001c03087220 */ /* 0x000fe40000410000 */
[----:B------:R-:W-:Y:S01]  /*2b5e0*/  FFMA.FTZ R9, R21, R41, R9 ;  /* 0x0000002915097223 */ /* 0x000fe20000010009 */
[----:B------:R-:W-:Y:S01]  /*2b5f0*/  LOP3.LUT R21, R27, 0xffff0000, RZ, 0xc0, !PT ;  /* 0xffff00001b157812 */ /* 0x000fe200078ec0ff */
[----:B------:R-:W-:-:S02]  /*2b600*/  FMUL.FTZ R3, R3, R14 ;  /* 0x0000000e03037220 */ /* 0x000fc40000410000 */
[C---:B------:R-:W-:Y:S01]  /*2b610*/  FFMA.FTZ R15, R20.reuse, R15, -R11 ;  /* 0x0000000f140f7223 */ /* 0x040fe2000001080b */
[----:B------:R-:W-:Y:S01]  /*2b620*/  F2FP.BF16.PACK_AB R9, R9, R24 ;  /* 0x000000180909723e */ /* 0x000fe200000010ff */
[----:B------:R-:W-:Y:S01]  /*2b630*/  FFMA.FTZ R10, R20, R13, R10 ;  /* 0x0000000d140a7223 */ /* 0x000fe2000001000a */
[----:B------:R-:W-:Y:S01]  /*2b640*/  LOP3.LUT R20, R26, 0xffff0000, RZ, 0xc0, !PT ;  /* 0xffff00001a147812 */ /* 0x000fe200078ec0ff */
[----:B------:R-:W-:Y:S02]  /*2b650*/  FFMA.FTZ R13, R16, R28, R3 ;  /* 0x0000001c100d7223 */ /* 0x000fe40000010003 */
[----:B------:R-:W-:Y:S02]  /*2b660*/  FMUL.FTZ R3, R6, R23 ;  /* 0x0000001706037220 */ /* 0x000fe40000410000 */
[----:B------:R-:W-:Y:S01]  /*2b670*/  FFMA.FTZ R14, R16, R14, -R8 ;  /* 0x0000000e100e7223 */ /* 0x000fe20000010808 */
[----:B------:R-:W-:Y:S01]  /*2b680*/  F2FP.BF16.PACK_AB R16, R31, R40 ;  /* 0x000000281f10723e */ /* 0x000fe200000010ff */
[----:B------:R-:W-:-:S02]  /*2b690*/  FMUL.FTZ R6, R6, R21 ;  /* 0x0000001506067220 */ /* 0x000fc40000410000 */
[C---:B------:R-:W-:Y:S02]  /*2b6a0*/  FMUL.FTZ R11, R2.reuse, R22 ;  /* 0x00000016020b7220 */ /* 0x040fe40000410000 */
[-C--:B------:R-:W-:Y:S02]  /*2b6b0*/  FMUL.FTZ R8, R2, R20.reuse ;  /* 0x0000001402087220 */ /* 0x080fe40000410000 */
        /* <DEDUP_REMOVED lines=12> */
.L_x_2658:
[----:B------:R-:W-:Y:S05]  /*2b780*/  BSYNC B0 ;  /* 0x0000000000007941 */ /* 0x000fea0003800000 */
.L_x_2657:
[----:B------:R-:W-:Y:S01]  /*2b790*/  IADD3 R6, R42, 0x40, RZ ;  /* 0x000000402a067810 */ /* 0x000fe20007ffe0ff */
[----:B------:R-:W-:Y:S02]  /*2b7a0*/  IMAD.MOV.U32 R2, RZ, RZ, R130 ;  /* 0x000000ffff027224 */ /* 0x000fe400078e0082 */
[----:B------:R-:W-:Y:S01]  /*2b7b0*/  IMAD.MOV.U32 R3, RZ, RZ, 0x0 ;  /* 0x00000000ff037424 */ /* 0x000fe200078e00ff */
[----:B------:R-:W-:-:S13]  /*2b7c0*/  ISETP.GE.AND P0, PT, R6, R0, PT ;  /* 0x000000000600720c */ /* 0x000fda0003f06270 */
[----:B------:R-:W-:Y:S05]  /*2b7d0*/  @P0 RET.REL.NODEC R2 `(_ZN7cutlass13device_kernelIN5flash19enable_sm80_to_sm89INS1_16FlashAttnFwdSm80INS1_25CollectiveMainloopFwdSm80ILi8ELi1ELb0EN4cute5tupleIJNS5_1CILi128EEENS7_ILi48EEENS7_ILi256EEEEEELi256ENS_10bfloat16_tEfNS_4arch4Sm80ELb0ELb1ELb0ELb1ELb1ELb1ELb1ELb1EEENS1_21CollectiveEpilogueFwdINS6_IJS8_SA_S9_EEENS6_IJNS7_ILi1EEESI_SI_EEESC_SE_Li256ELb1ELb1ELb1ELb0EEENS1_36VarlenDynamicPersistentTileSchedulerILi128ELi48ELi256ELi256ELb1ELb1ELb0ELb1ELb0ELb1EEEEEEEEEvNT_6ParamsE) ;  /* 0xfffd482002000950 */ /* 0x000fea0003c3ffff */
[----:B------:R-:W-:Y:S01]  /*2b7e0*/  SHF.R.S32.HI R2, RZ, 0x1f, R6 ;  /* 0x0000001fff027819 */ /* 0x000fe20000011406 */
[----:B-1----:R-:W-:Y:S01]  /*2b7f0*/  IMAD.SHL.U32 R9, R4, 0x40, RZ ;  /* 0x0000004004097824 */ /* 0x002fe200078e00ff */
[----:B------:R-:W-:Y:S02]  /*2b800*/  SHF.R.S32.HI R10, RZ, 0x1f, R4 ;  /* 0x0000001fff0a7819 */ /* 0x000fe40000011404 */
[CC--:B------:R-:W-:Y:S02]  /*2b810*/  LEA.HI R3, R2.reuse, R6.reuse, RZ, 0x3 ;  /* 0x0000000602037211 */ /* 0x0c0fe400078f18ff */
[----:B------:R-:W-:Y:S02]  /*2b820*/  LEA.HI R6, R2, R6, RZ, 0x6 ;  /* 0x0000000602067211 */ /* 0x000fe400078f30ff */
[----:B------:R-:W-:Y:S02]  /*2b830*/  SHF.R.S32.HI R8, RZ, 0x3, R3 ;  /* 0x00000003ff087819 */ /* 0x000fe40000011403 */
[----:B------:R-:W-:-:S02]  /*2b840*/  LOP3.LUT R2, R9, 0x1c0, RZ, 0xc0, !PT ;  /* 0x000001c009027812 */ /* 0x000fc400078ec0ff */
[----:B------:R-:W-:Y:S01]  /*2b850*/  LEA.HI R9, R10, R4, RZ, 0x3 ;  /* 0x000000040a097211 */ /* 0x000fe200078f18ff */
[----:B------:R-:W-:Y:S01]  /*2b860*/  IMAD.SHL.U32 R4, R6, 0x80, RZ ;  /* 0x0000008006047824 */ /* 0x000fe200078e00ff */
[----:B------:R-:W-:Y:S02]  /*2b870*/  LEA.HI R0, R0, R8, RZ, 0x1d ;  /* 0x0000000800007211 */ /* 0x000fe400078fe8ff */
[----:B------:R-:W-:Y:S01]  /*2b880*/  LOP3.LUT R6, R2, 0x38, R3, 0xf8, !PT ;  /* 0x0000003802067812 */ /* 0x000fe200078ef803 */
[----:B------:R-:W-:Y:S01]  /*2b890*/  IMAD.SHL.U32 R3, R9, 0x40, RZ ;  /* 0x0000004009037824 */ /* 0x000fe200078e00ff */
[----:B------:R-:W-:Y:S02]  /*2b8a0*/  SHF.R.S32.HI R8, RZ, 0x1f, R0 ;  /* 0x0000001fff087819 */ /* 0x000fe40000011400 */
[----:B------:R-:W-:Y:S01]  /*2b8b0*/  LOP3.LUT R9, R4, 0xffffe000, RZ, 0xc0, !PT ;  /* 0xffffe00004097812 */ /* 0x000fe200078ec0ff */
[----:B------:R-:W-:Y:S01]  /*2b8c0*/  IMAD.SHL.U32 R4, R0, 0x8, RZ ;  /* 0x0000000800047824 */ /* 0x000fe200078e00ff */
[----:B------:R-:W-:-:S02]  /*2b8d0*/  LEA.HI R0, R8, R0, RZ, 0x3 ;  /* 0x0000000008007211 */ /* 0x000fc400078f18ff */
[----:B------:R-:W-:Y:S02]  /*2b8e0*/  SHF.R.U32.HI R10, RZ, 0x3, R2 ;  /* 0x00000003ff0a7819 */ /* 0x000fe40000011602 */
[----:B------:R-:W-:Y:S01]  /*2b8f0*/  LOP3.LUT R2, R2, 0x38, R4, 0xf8, !PT ;  /* 0x0000003802027812 */ /* 0x000fe200078ef804 */
[----:B------:R-:W-:Y:S01]  /*2b900*/  IMAD.SHL.U32 R0, R0, 0x400, RZ ;  /* 0x0000040000007824 */ /* 0x000fe200078e00ff */
[----:B------:R-:W-:Y:S02]  /*2b910*/  LOP3.LUT R3, R3, 0xfffffe00, RZ, 0xc0, !PT ;  /* 0xfffffe0003037812 */ /* 0x000fe400078ec0ff */
[-C--:B------:R-:W-:Y:S02]  /*2b920*/  LOP3.LUT R6, R6, R10.reuse, RZ, 0x3c, !PT ;  /* 0x0000000a06067212 */ /* 0x080fe400078e3cff */
[----:B------:R-:W-:Y:S02]  /*2b930*/  LOP3.LUT R2, R2, R10, RZ, 0x3c, !PT ;  /* 0x0000000a02027212 */ /* 0x000fe400078e3cff */
[----:B------:R-:W-:-:S02]  /*2b940*/  LOP3.LUT R0, R0, 0xffffe000, RZ, 0xc0, !PT ;  /* 0xffffe00000007812 */ /* 0x000fc400078ec0ff */
        /* <DEDUP_REMOVED lines=8> */
[----:B------:R-:W-:-:S02]  /*2b9d0*/  PRMT R23, R121, 0x5432, R6 ;  /* 0x0000543279177816 */ /* 0x000fc40000000006 */
[----:B------:R-:W-:Y:S02]  /*2b9e0*/  PRMT R30, R123, 0x5432, R0 ;  /* 0x000054327b1e7816 */ /* 0x000fe40000000000 */
[----:B------:R-:W-:Y:S01]  /*2b9f0*/  SHF.R.U32.HI R4, RZ, 0x10, R95 ;  /* 0x00000010ff047819 */ /* 0x000fe2000001165f */
[----:B------:R-:W-:Y:S01]  /*2ba00*/  IMAD.U32 R31, R23, 0x10000, RZ ;  /* 0x00010000171f7824 */ /* 0x000fe200078e00ff */
[----:B------:R-:W-:Y:S02]  /*2ba10*/  SHF.R.U32.HI R22, RZ, 0x10, R89 ;  /* 0x00000010ff167819 */ /* 0x000fe40000011659 */
[----:B------:R-:W-:Y:S02]  /*2ba20*/  SHF.R.U32.HI R2, RZ, 0x10, R93 ;  /* 0x00000010ff027819 */ /* 0x000fe4000001165d */
[----:B----4-:R-:W-:Y:S02]  /*2ba30*/  PRMT R24, R124, 0x5410, R4 ;  /* 0x000054107c187816 */ /* 0x010fe40000000004 */
[----:B------:R-:W-:-:S02]  /*2ba40*/  SHF.R.U64 R3, R94, 0x10, R95 ;  /* 0x000000105e037819 */ /* 0x000fc4000000125f */
[----:B------:R-:W-:Y:S02]  /*2ba50*/  PRMT R22, R121, 0x5410, R22 ;  /* 0x0000541079167816 */ /* 0x000fe40000000016 */
[----:B------:R-:W-:Y:S02]  /*2ba60*/  PRMT R29, R123, 0x5410, R2 ;  /* 0x000054107b1d7816 */ /* 0x000fe40000000002 */
[----:B------:R-:W-:Y:S02]  /*2ba70*/  LOP3.LUT R23, R23, 0xffff0000, RZ, 0xc0, !PT ;  /* 0xffff000017177812 */ /* 0x000fe400078ec0ff */
[----:B------:R-:W-:Y:S02]  /*2ba80*/  PRMT R25, R124, 0x5432, R3 ;  /* 0x000054327c197816 */ /* 0x000fe40000000003 */
[--C-:B------:R-:W-:Y:S02]  /*2ba90*/  SHF.R.U64 R21, R90, 0x10, R91.reuse ;  /* 0x000000105a157819 */ /* 0x100fe4000000125b */
[----:B------:R-:W-:-:S02]  /*2baa0*/  SHF.R.U32.HI R20, RZ, 0x10, R91 ;  /* 0x00000010ff147819 */ /* 0x000fc4000001165b */
[----:B------:R-:W-:Y:S02]  /*2bab0*/  LOP3.LUT R36, R22, 0xffff0000, RZ, 0xc0, !PT ;  /* 0xffff000016247812 */ /* 0x000fe400078ec0ff */
[C---:B------:R-:W-:Y:S02]  /*2bac0*/  PRMT R21, R122.reuse, 0x5432, R21 ;  /* 0x000054327a157816 */ /* 0x040fe40000000015 */
[----:B------:R-:W-:Y:S01]  /*2bad0*/  PRMT R20, R122, 0x5410, R20 ;  /* 0x000054107a147816 */ /* 0x000fe20000000014 */
[C---:B--2---:R-:W-:Y:S01]  /*2bae0*/  IMAD.U32 R28, R16.reuse, 0x10000, RZ ;  /* 0x00010000101c7824 */ /* 0x044fe200078e00ff */
[----:B------:R-:W-:Y:S01]  /*2baf0*/  LOP3.LUT R27, R16, 0xffff0000, RZ, 0xc0, !PT ;  /* 0xffff0000101b7812 */ /* 0x000fe200078ec0ff */
[C---:B------:R-:W-:Y:S01]  /*2bb00*/  IMAD.U32 R16, R18.reuse, 0x10000, RZ ;  /* 0x0001000012107824 */ /* 0x040fe200078e00ff */
[----:B------:R-:W-:Y:S01]  /*2bb10*/  LOP3.LUT R15, R18, 0xffff0000, RZ, 0xc0, !PT ;  /* 0xffff0000120f7812 */ /* 0x000fe200078ec0ff */
[C---:B---3--:R-:W-:Y:S01]  /*2bb20*/  IMAD.U32 R13, R8.reuse, 0x10000, RZ ;  /* 0x00010000080d7824 */ /* 0x048fe200078e00ff */
[C---:B------:R-:W-:Y:S01]  /*2bb30*/  LOP3.LUT R18, R19.reuse, 0xffff0000, RZ, 0xc0, !PT ;  /* 0xffff000013127812 */ /* 0x040fe200078ec0ff */
[----:B------:R-:W-:Y:S01]  /*2bb40*/  IMAD.U32 R14, R19, 0x10000, RZ ;  /* 0x00010000130e7824 */ /* 0x000fe200078e00ff */
[----:B------:R-:W-:Y:S01]  /*2bb50*/  LOP3.LUT R6, R8, 0xffff0000, RZ, 0xc0, !PT ;  /* 0xffff000008067812 */ /* 0x000fe200078ec0ff */
[C---:B------:R-:W-:Y:S01]  /*2bb60*/  IMAD.U32 R19, R30.reuse, 0x10000, RZ ;  /* 0x000100001e137824 */ /* 0x040fe200078e00ff */
[C---:B------:R-:W-:Y:S01]  /*2bb70*/  LOP3.LUT R8, R9.reuse, 0xffff0000, RZ, 0xc0, !PT ;  /* 0xffff000009087812 */ /* 0x040fe200078ec0ff */
[----:B------:R-:W-:Y:S01]  /*2bb80*/  IMAD.U32 R4, R9, 0x10000, RZ ;  /* 0x0001000009047824 */ /* 0x000fe200078e00ff */
[----:B------:R-:W-:Y:S01]  /*2bb90*/  LOP3.LUT R30, R30, 0xffff0000, RZ, 0xc0, !PT ;  /* 0xffff00001e1e7812 */ /* 0x000fe200078ec0ff */
[C---:B------:R-:W-:Y:S01]  /*2bba0*/  FMUL.FTZ R9, R13.reuse, R31 ;  /* 0x0000001f0d097220 */ /* 0x040fe20000410000 */
[----:B------:R-:W-:Y:S01]  /*2bbb0*/  LOP3.LUT R2, R10, 0xffff0000, RZ, 0xc0, !PT ;  /* 0xffff00000a027812 */ /* 0x000fe200078ec0ff */
[----:B------:R-:W-:-:S02]  /*2bbc0*/  FMUL.FTZ R13, R13, R19 ;  /* 0x000000130d0d7220 */ /* 0x000fc40000410000 */
[----:B------:R-:W-:Y:S02]  /*2bbd0*/  FFMA.FTZ R37, R28, R19, -R9 ;  /* 0x000000131c257223 */ /* 0x000fe40000010809 */
[----:B------:R-:W-:Y:S01]  /*2bbe0*/  IMAD.U32 R3, R10, 0x10000, RZ ;  /* 0x000100000a037824 */ /* 0x000fe200078e00ff */
[C---:B------:R-:W-:Y:S01]  /*2bbf0*/  LOP3.LUT R10, R11.reuse, 0xffff0000, RZ, 0xc0, !PT ;  /* 0xffff00000b0a7812 */ /* 0x040fe200078ec0ff */
[----:B------:R-:W-:Y:S02]  /*2bc00*/  IMAD.U32 R19, R22, 0x10000, RZ ;  /* 0x0001000016137824 */ /* 0x000fe400078e00ff */
[----:B------:R-:W-:Y:S02]  /*2bc10*/  IMAD.U32 R0, R11, 0x10000, RZ ;  /* 0x000100000b007824 */ /* 0x000fe400078e00ff */
[----:B------:R-:W-:Y:S02]  /*2bc20*/  FFMA.FTZ R31, R28, R31, R13 ;  /* 0x0000001f1c1f7223 */ /* 0x000fe4000001000d */
[----:B------:R-:W-:-:S02]  /*2bc30*/  FMUL.FTZ R11, R6, R23 ;  /* 0x00000017060b7220 */ /* 0x000fc40000410000 */
[----:B------:R-:W-:Y:S02]  /*2bc40*/  IMAD.U32 R13, R29, 0x10000, RZ ;  /* 0x000100001d0d7824 */ /* 0x000fe400078e00ff */
[-C--:B------:R-:W-:Y:S02]  /*2bc50*/  FMUL.FTZ R9, R6, R30.reuse ;  /* 0x0000001e06097220 */ /* 0x080fe40000410000 */
[C---:B------:R-:W-:Y:S01]  /*2bc60*/  IMAD.U32 R26, R17.reuse, 0x10000, RZ ;  /* 0x00010000111a7824 */ /* 0x040fe200078e00ff */
[----:B------:R-:W-:Y:S01]  /*2bc70*/  LOP3.LUT R17, R17, 0xffff0000, RZ, 0xc0, !PT ;  /* 0xffff000011117812 */ /* 0x000fe200078ec0ff */
[C---:B------:R-:W-:Y:S02]  /*2bc80*/  FMUL.FTZ R6, R4.reuse, R19 ;  /* 0x0000001304067220 */ /* 0x040fe40000410000 */
[----:B------:R-:W-:Y:S02]  /*2bc90*/  FFMA.FTZ R30, R27, R30, -R11 ;  /* 0x0000001e1b1e7223 */ /* 0x000fe4000001080b */
[----:B------:R-:W-:-:S02]  /*2bca0*/  FMUL.FTZ R4, R4, R13 ;  /* 0x0000000d04047220 */ /* 0x000fc40000410000 */
[----:B------:R-:W-:Y:S02]  /*2bcb0*/  FFMA.FTZ R27, R27, R23, R9 ;  /* 0x000000171b1b7223 */ /* 0x000fe40000010009 */
[C---:B------:R-:W-:Y:S01]  /*2bcc0*/  FFMA.FTZ R23, R26.reuse, R13, -R6 ;  /* 0x0000000d1a177223 */ /* 0x040fe20000010806 */
[----:B------:R-:W-:Y:S01]  /*2bcd0*/  LOP3.LUT R13, R29, 0xffff0000, RZ, 0xc0, !PT ;  /* 0xffff00001d0d7812 */ /* 0x000fe200078ec0ff */
[----:B------:R-:W-:Y:S02]  /*2bce0*/  FFMA.FTZ R26, R26, R19, R4 ;  /* 0x000000131a1a7223 */ /* 0x000fe40000010004 */
[----:B------:R-:W-:Y:S02]  /*2bcf0*/  FMUL.FTZ R4, R8, R36 ;  /* 0x0000002408047220 */ /* 0x000fe40000410000 */
[C---:B------:R-:W-:Y:S01]  /*2bd00*/  IMAD.U32 R19, R25.reuse, 0x10000, RZ ;  /* 0x0001000019137824 */ /* 0x040fe200078e00ff */
[----:B------:R-:W-:Y:S01]  /*2bd10*/  LOP3.LUT R25, R25, 0xffff0000, RZ, 0xc0, !PT ;  /* 0xffff000019197812 */ /* 0x000fe200078ec0ff */
[C---:B------:R-:W-:Y:S01]  /*2bd20*/  IMAD.U32 R22, R21.reuse, 0x10000, RZ ;  /* 0x0001000015167824 */ /* 0x040fe200078e00ff */
[----:B------:R-:W-:Y:S01]  /*2bd30*/  LOP3.LUT R21, R21, 0xffff0000, RZ, 0xc0, !PT ;  /* 0xffff000015157812 */ /* 0x000fe200078ec0ff */
[C---:B------:R-:W-:Y:S01]  /*2bd40*/  IMAD.U32 R28, R20.reuse, 0x10000, RZ ;  /* 0x00010000141c7824 */ /* 0x040fe200078e00ff */
[----:B------:R-:W-:Y:S01]  /*2bd50*/  LOP3.LUT R20, R20, 0xffff0000, RZ, 0xc0, !PT ;  /* 0xffff000014147812 */ /* 0x000fe200078ec0ff */
[----:B------:R-:W-:-:S02]  /*2bd60*/  FMUL.FTZ R8, R8, R13 ;  /* 0x0000000d08087220 */ /* 0x000fc40000410000 */
[C---:B------:R-:W-:Y:S01]  /*2bd70*/  IMAD.U32 R11, R24.reuse, 0x10000, RZ ;  /* 0x00010000180b7824 */ /* 0x040fe200078e00ff */
[----:B------:R-:W-:Y:S01]  /*2bd80*/  LOP3.LUT R24, R24, 0xffff0000, RZ, 0xc0, !PT ;  /* 0xffff000018187812 */ /* 0x000fe200078ec0ff */
[----:B------:R-:W-:Y:S02]  /*2bd90*/  FFMA.FTZ R13, R17, R13, -R4 ;  /* 0x0000000d110d7223 */ /* 0x000fe40000010804 */
[C---:B------:R-:W-:Y:S02]  /*2bda0*/  FMUL.FTZ R6, R3.reuse, R22 ;  /* 0x0000001603067220 */ /* 0x040fe40000410000 */
[----:B------:R-:W-:Y:S02]  /*2bdb0*/  FMUL.FTZ R4, R3, R19 ;  /* 0x0000001303047220 */ /* 0x000fe40000410000 */
[C---:B------:R-:W-:Y:S02]  /*2bdc0*/  FMUL.FTZ R3, R0.reuse, R28 ;  /* 0x0000001c00037220 */ /* 0x040fe40000410000 */
[----:B------:R-:W-:-:S02]  /*2bdd0*/  FMUL.FTZ R0, R0, R11 ;  /* 0x0000000b00007220 */ /* 0x000fc40000410000 */
[----:B------:R-:W-:Y:S02]  /*2bde0*/  FFMA.FTZ R3, R14, R11, -R3 ;  /* 0x0000000b0e037223 */ /* 0x000fe40000010803 */
[----:B------:R-:W-:Y:S02]  /*2bdf0*/  FFMA.FTZ R6, R16, R19, -R6 ;  /* 0x0000001310067223 */ /* 0x000fe40000010806 */
[----:B------:R-:W-:Y:S02]  /*2be00*/  FFMA.FTZ R14, R14, R28, R0 ;  /* 0x0000001c0e0e7223 */ /* 0x000fe40000010000 */
[----:B------:R-:W-:Y:S02]  /*2be10*/  FMUL.FTZ R0, R2, R21 ;  /* 0x0000001502007220 */ /* 0x000fe40000410000 */
[----:B------:R-:W-:Y:S02]  /*2be20*/  FMUL.FTZ R19, R10, R20 ;  /* 0x000000140a137220 */ /* 0x000fe40000410000 */
[----:B------:R-:W-:-:S02]  /*2be30*/  FMUL.FTZ R2, R2, R25 ;  /* 0x0000001902027220 */ /* 0x000fc40000410000 */
[-C--:B------:R-:W-:Y:S02]  /*2be40*/  FMUL.FTZ R11, R10, R24.reuse ;  /* 0x000000180a0b7220 */ /* 0x080fe40000410000 */
[----:B------:R-:W-:Y:S02]  /*2be50*/  FFMA.FTZ R0, R15, R25, -R0 ;  /* 0x000000190f007223 */ /* 0x000fe40000010800 */
[----:B------:R-:W-:Y:S02]  /*2be60*/  FFMA.FTZ R19, R18, R24, -R19 ;  /* 0x0000001812137223 */ /* 0x000fe40000010813 */
[----:B------:R-:W-:Y:S01]  /*2be70*/  FFMA.FTZ R9, R17, R36, R8 ;  /* 0x0000002411097223 */ /* 0x000fe20000010008 */
[----:B------:R-:W-:Y:S01]  /*2be80*/  F2FP.BF16.PACK_AB R17, R13, R23 ;  /* 0x000000170d11723e */ /* 0x000fe200000010ff */
[----:B------:R-:W-:Y:S01]  /*2be90*/  FFMA.FTZ R4, R16, R22, R4 ;  /* 0x0000001610047223 */ /* 0x000fe20000010004 */
[----:B------:R-:W-:Y:S01]  /*2bea0*/  F2FP.BF16.PACK_AB R16, R30, R37 ;  /* 0x000000251e10723e */ /* 0x000fe200000010ff */
[----:B------:R-:W-:Y:S01]  /*2beb0*/  FFMA.FTZ R10, R15, R21, R2 ;  /* 0x000000150f0a7223 */ /* 0x000fe20000010002 */
[----:B------:R-:W-:Y:S01]  /*2bec0*/  F2FP.BF16.PACK_AB R19, R19, R3 ;  /* 0x000000031313723e */ /* 0x000fe200000010ff */
[----:B------:R-:W-:Y:S01]  /*2bed0*/  FFMA.FTZ R11, R18, R20, R11 ;  /* 0x00000014120b7223 */ /* 0x000fe2000001000b */
[----:B------:R-:W-:Y:S01]  /*2bee0*/  F2FP.BF16.PACK_AB R18, R0, R6 ;  /* 0x000000060012723e */ /* 0x000fe200000010ff */
[----:B------:R-:W-:Y:S01]  /*2bef0*/  IMAD.MOV.U32 R2, RZ, RZ, R130 ;  /* 0x000000ffff027224 */ /* 0x000fe200078e0082 */
[----:B------:R-:W-:Y:S01]  /*2bf00*/  F2FP.BF16.PACK_AB R8, R27, R31 ;  /* 0x0000001f1b08723e */ /* 0x000fe200000010ff */
[----:B------:R-:W-:Y:S01]  /*2bf10*/  IMAD.MOV.U32 R3, RZ, RZ, 0x0 ;  /* 0x00000000ff037424 */ /* 0x000fe200078e00ff */
[----:B------:R-:W-:Y:S01]  /*2bf20*/  F2FP.BF16.PACK_AB R9, R9, R26 ;  /* 0x0000001a0909723e */ /* 0x000fe200000010ff */
[----:B------:R1:W-:Y:S01]  /*2bf30*/  ST.E.128 [R34.64], R16 ;  /* 0x0000001022007985 */ /* 0x0003e2000c101d04 */
[----:B------:R-:W-:-:S02]  /*2bf40*/  F2FP.BF16.PACK_AB R10, R10, R4 ;  /* 0x000000040a0a723e */ /* 0x000fc400000010ff */
[----:B------:R-:W-:-:S05]  /*2bf50*/  F2FP.BF16.PACK_AB R11, R11, R14 ;  /* 0x0000000e0b0b723e */ /* 0x000fca00000010ff */
[----:B------:R1:W-:Y:S01]  /*2bf60*/  ST.E.128 [R32.64], R8 ;  /* 0x0000000820007985 */ /* 0x0003e2000c101d04 */
[----:B------:R-:W-:Y:S05]  /*2bf70*/  RET.REL.NODEC R2 `(_ZN7cutlass13device_kernelIN5flash19enable_sm80_to_sm89INS1_16FlashAttnFwdSm80INS1_25CollectiveMainloopFwdSm80ILi8ELi1ELb0EN4cute5tupleIJNS5_1CILi128EEENS7_ILi48EEENS7_ILi256EEEEEELi256ENS_10bfloat16_tEfNS_4arch4Sm80ELb0ELb1ELb0ELb1ELb1ELb1ELb1ELb1EEENS1_21CollectiveEpilogueFwdINS6_IJS8_SA_S9_EEENS6_IJNS7_ILi1EEESI_SI_EEESC_SE_Li256ELb1ELb1ELb1ELb0EEENS1_36VarlenDynamicPersistentTileSchedulerILi128ELi48ELi256ELi256ELb1ELb1ELb0ELb1ELb0ELb1EEEEEEEEEvNT_6ParamsE) ;  /* 0xfffd408002007950 */ /* 0x000fea0003c3ffff */
.L_x_2585:
[----:B------:R-:W-:Y:S01]  /*2bf80*/  IMAD.MOV.U32 R235, RZ, RZ, R32 ;  /* 0x000000ffffeb7224 */ /* 0x000fe200078e0020 */
[----:B------:R-:W-:Y:S01]  /*2bf90*/  MOV R2, RZ ;  /* 0x000000ff00027202 */ /* 0x000fe20000000f00 */
[----:B------:R-:W-:Y:S01]  /*2bfa0*/  IMAD.MOV.U32 R236, RZ, RZ, 0x181f ;  /* 0x0000181fffec7424 */ /* 0x000fe200078e00ff */
[----:B------:R-:W-:Y:S02]  /*2bfb0*/  MOV R3, 0x2bfd0 ;  /* 0x0002bfd000037802 */ /* 0x000fe40000000f00 */
[----:B------:R-:W-:Y:S05]  /*2bfc0*/  CALL.REL.NOINC `($__internal_40_$__cuda_sm70_shflsync_idx_p) ;  /* 0x00000d5000007944 */ /* 0x000fea0003c00000 */
[----:B------:R-:W-:Y:S01]  /*2bfd0*/  MOV R6, R237 ;  /* 0x000000ed00067202 */ /* 0x000fe20000000f00 */
[----:B------:R-:W-:Y:S05]  /*2bfe0*/  BRA `(.L_x_2659) ;  /* 0xffff640000007947 */ /* 0x000fea000383ffff */
.L_x_2586:
[----:B------:R-:W-:Y:S01]  /*2bff0*/  IMAD.MOV.U32 R235, RZ, RZ, R33 ;  /* 0x000000ffffeb7224 */ /* 0x000fe200078e0021 */
[----:B------:R-:W-:Y:S01]  /*2c000*/  MOV R2, RZ ;  /* 0x000000ff00027202 */ /* 0x000fe20000000f00 */
[----:B------:R-:W-:Y:S01]  /*2c010*/  IMAD.MOV.U32 R236, RZ, RZ, 0x181f ;  /* 0x0000181fffec7424 */ /* 0x000fe200078e00ff */
[----:B------:R-:W-:Y:S02]  /*2c020*/  MOV R3, 0x2c040 ;  /* 0x0002c04000037802 */ /* 0x000fe40000000f00 */
[----:B-12---:R-:W-:Y:S05]  /*2c030*/  CALL.REL.NOINC `($__internal_40_$__cuda_sm70_shflsync_idx_p) ;  /* 0x00000ce000007944 */ /* 0x006fea0003c00000 */
[----:B------:R-:W-:Y:S01]  /*2c040*/  IMAD.MOV.U32 R235, RZ, RZ, R26 ;  /* 0x000000ffffeb7224 */ /* 0x000fe200078e001a */
[----:B------:R-:W-:Y:S01]  /*2c050*/  MOV R2, RZ ;  /* 0x000000ff00027202 */ /* 0x000fe20000000f00 */
[----:B------:R-:W-:Y:S01]  /*2c060*/  IMAD.MOV.U32 R236, RZ, RZ, 0x181f ;  /* 0x0000181fffec7424 */ /* 0x000fe200078e00ff */
[----:B------:R-:W-:Y:S01]  /*2c070*/  MOV R8, R237 ;  /* 0x000000ed00087202 */ /* 0x000fe20000000f00 */
[----:B------:R-:W-:Y:S01]  /*2c080*/  IMAD.MOV.U32 R9, RZ, RZ, R6 ;  /* 0x000000ffff097224 */ /* 0x000fe200078e0006 */
[----:B------:R-:W-:-:S02]  /*2c090*/  MOV R3, 0x2c0b0 ;  /* 0x0002c0b000037802 */ /* 0x000fc40000000f00 */
[----:B------:R-:W-:Y:S05]  /*2c0a0*/  CALL.REL.NOINC `($__internal_40_$__cuda_sm70_shflsync_idx_p) ;  /* 0x00000c7000007944 */ /* 0x000fea0003c00000 */
[----:B------:R-:W-:Y:S01]  /*2c0b0*/  IMAD.MOV.U32 R10, RZ, RZ, R237 ;  /* 0x000000ffff0a7224 */ /* 0x000fe200078e00ed */
[----:B------:R-:W-:Y:S01]  /*2c0c0*/  MOV R2, RZ ;  /* 0x000000ff00027202 */ /* 0x000fe20000000f00 */
[----:B------:R-:W-:Y:S01]  /*2c0d0*/  IMAD.MOV.U32 R235, RZ, RZ, R34 ;  /* 0x000000ffffeb7224 */ /* 0x000fe200078e0022 */
[----:B------:R-:W-:-:S02]  /*2c0e0*/  MOV R236, 0x181f ;  /* 0x0000181f00ec7802 */ /* 0x000fc40000000f00 */
[----:B------:R-:W-:Y:S02]  /*2c0f0*/  MOV R3, 0x2c110 ;  /* 0x0002c11000037802 */ /* 0x000fe40000000f00 */
[----:B------:R-:W-:Y:S05]  /*2c100*/  CALL.REL.NOINC `($__internal_40_$__cuda_sm70_shflsync_idx_p) ;  /* 0x00000c1000007944 */ /* 0x000fea0003c00000 */
[----:B------:R-:W-:Y:S01]  /*2c110*/  MOV R2, R237 ;  /* 0x000000ed00027202 */ /* 0x000fe20000000f00 */
[----:B------:R-:W-:Y:S05]  /*2c120*/  BRA `(.L_x_2660) ;  /* 0xffff631000007947 */ /* 0x000fea000383ffff */
.L_x_2589:
[----:B------:R-:W-:Y:S01]  /*2c130*/  IMAD.MOV.U32 R235, RZ, RZ, R32 ;  /* 0x000000ffffeb7224 */ /* 0x000fe200078e0020 */
[----:B------:R-:W-:Y:S01]  /*2c140*/  MOV R2, 0x1 ;  /* 0x0000000100027802 */ /* 0x000fe20000000f00 */
[----:B------:R-:W-:Y:S01]  /*2c150*/  IMAD.MOV.U32 R236, RZ, RZ, 0x181f ;  /* 0x0000181fffec7424 */ /* 0x000fe200078e00ff */
[----:B------:R-:W-:Y:S02]  /*2c160*/  MOV R3, 0x2c180 ;  /* 0x0002c18000037802 */ /* 0x000fe40000000f00 */
[----:B---3--:R-:W-:Y:S05]  /*2c170*/  CALL.REL.NOINC `($__internal_40_$__cuda_sm70_shflsync_idx_p) ;  /* 0x00000ba000007944 */ /* 0x008fea0003c00000 */
[----:B------:R-:W-:Y:S01]  /*2c180*/  IMAD.MOV.U32 R6, RZ, RZ, R237 ;  /* 0x000000ffff067224 */ /* 0x000fe200078e00ed */
[----:B------:R-:W-:Y:S01]  /*2c190*/  MOV R2, 0x1 ;  /* 0x0000000100027802 */ /* 0x000fe20000000f00 */
[----:B------:R-:W-:Y:S01]  /*2c1a0*/  IMAD.MOV.U32 R235, RZ, RZ, R33 ;  /* 0x000000ffffeb7224 */ /* 0x000fe200078e0021 */
[----:B------:R-:W-:Y:S02]  /*2c1b0*/  MOV R236, 0x181f ;  /* 0x0000181f00ec7802 */ /* 0x000fe40000000f00 */
[----:B------:R-:W-:Y:S02]  /*2c1c0*/  MOV R3, 0x2c1e0 ;  /* 0x0002c1e000037802 */ /* 0x000fe40000000f00 */
[----:B------:R-:W-:Y:S05]  /*2c1d0*/  CALL.REL.NOINC `($__internal_40_$__cuda_sm70_shflsync_idx_p) ;  /* 0x00000b4000007944 */ /* 0x000fea0003c00000 */
[----:B------:R-:W-:Y:S01]  /*2c1e0*/  IMAD.MOV.U32 R235, RZ, RZ, R26 ;  /* 0x000000ffffeb7224 */ /* 0x000fe200078e001a */
[----:B------:R-:W-:Y:S01]  /*2c1f0*/  MOV R2, 0x1 ;  /* 0x0000000100027802 */ /* 0x000fe20000000f00 */
[----:B------:R-:W-:Y:S01]  /*2c200*/  IMAD.MOV.U32 R236, RZ, RZ, 0x181f ;  /* 0x0000181fffec7424 */ /* 0x000fe200078e00ff */
[----:B------:R-:W-:Y:S01]  /*2c210*/  MOV R8, R237 ;  /* 0x000000ed00087202 */ /* 0x000fe20000000f00 */
[----:B------:R-:W-:Y:S01]  /*2c220*/  IMAD.MOV.U32 R9, RZ, RZ, R6 ;  /* 0x000000ffff097224 */ /* 0x000fe200078e0006 */
[----:B------:R-:W-:-:S02]  /*2c230*/  MOV R3, 0x2c250 ;  /* 0x0002c25000037802 */ /* 0x000fc40000000f00 */
[----:B------:R-:W-:Y:S05]  /*2c240*/  CALL.REL.NOINC `($__internal_40_$__cuda_sm70_shflsync_idx_p) ;  /* 0x00000ad000007944 */ /* 0x000fea0003c00000 */
        /* <DEDUP_REMOVED lines=8> */
.L_x_2592:
[----:B------:R-:W-:Y:S01]  /*2c2d0*/  IMAD.MOV.U32 R235, RZ, RZ, R32 ;  /* 0x000000ffffeb7224 */ /* 0x000fe200078e0020 */
[----:B------:R-:W-:Y:S01]  /*2c2e0*/  MOV R2, 0x2 ;  /* 0x0000000200027802 */ /* 0x000fe20000000f00 */
[----:B------:R-:W-:Y:S01]  /*2c2f0*/  IMAD.MOV.U32 R236, RZ, RZ, 0x181f ;  /* 0x0000181fffec7424 */ /* 0x000fe200078e00ff */
[----:B------:R-:W-:Y:S02]  /*2c300*/  MOV R3, 0x2c320 ;  /* 0x0002c32000037802 */ /* 0x000fe40000000f00 */
[----:B--2---:R-:W-:Y:S05]  /*2c310*/  CALL.REL.NOINC `($__internal_40_$__cuda_sm70_shflsync_idx_p) ;  /* 0x00000a0000007944 */ /* 0x004fea0003c00000 */
[----:B------:R-:W-:Y:S01]  /*2c320*/  MOV R6, R237 ;  /* 0x000000ed00067202 */ /* 0x000fe20000000f00 */
[----:B------:R-:W-:Y:S05]  /*2c330*/  BRA `(.L_x_2662) ;  /* 0xffff6b9000007947 */ /* 0x000fea000383ffff */
.L_x_2593:
[----:B------:R-:W-:Y:S01]  /*2c340*/  IMAD.MOV.U32 R235, RZ, RZ, R33 ;  /* 0x000000ffffeb7224 */ /* 0x000fe200078e0021 */
[----:B------:R-:W-:Y:S01]  /*2c350*/  MOV R2, 0x2 ;  /* 0x0000000200027802 */ /* 0x000fe20000000f00 */
[----:B------:R-:W-:Y:S01]  /*2c360*/  IMAD.MOV.U32 R236, RZ, RZ, 0x181f ;  /* 0x0000181fffec7424 */ /* 0x000fe200078e00ff */
[----:B------:R-:W-:Y:S02]  /*2c370*/  MOV R3, 0x2c390 ;  /* 0x0002c39000037802 */ /* 0x000fe40000000f00 */
[----:B-123--:R-:W-:Y:S05]  /*2c380*/  CALL.REL.NOINC `($__internal_40_$__cuda_sm70_shflsync_idx_p) ;  /* 0x0000099000007944 */ /* 0x00efea0003c00000 */
        /* <DEDUP_REMOVED lines=15> */
.L_x_2596:
[----:B------:R-:W-:Y:S01]  /*2c480*/  IMAD.MOV.U32 R235, RZ, RZ, R32 ;  /* 0x000000ffffeb7224 */ /* 0x000fe200078e0020 */
[----:B------:R-:W-:Y:S01]  /*2c490*/  MOV R2, 0x3 ;  /* 0x0000000300027802 */ /* 0x000fe20000000f00 */
[----:B------:R-:W-:Y:S01]  /*2c4a0*/  IMAD.MOV.U32 R236, RZ, RZ, 0x181f ;  /* 0x0000181fffec7424 */ /* 0x000fe200078e00ff */
[----:B------:R-:W-:Y:S02]  /*2c4b0*/  MOV R3, 0x2c4d0 ;  /* 0x0002c4d000037802 */ /* 0x000fe40000000f00 */
[----:B----4-:R-:W-:Y:S05]  /*2c4c0*/  CALL.REL.NOINC `($__internal_40_$__cuda_sm70_shflsync_idx_p) ;  /* 0x0000085000007944 */ /* 0x010fea0003c00000 */
[----:B------:R-:W-:Y:S01]  /*2c4d0*/  MOV R9, R237 ;  /* 0x000000ed00097202 */ /* 0x000fe20000000f00 */
[----:B------:R-:W-:Y:S05]  /*2c4e0*/  BRA `(.L_x_2664) ;  /* 0xffff6f8000007947 */ /* 0x000fea000383ffff */
.L_x_2597:
[----:B------:R-:W-:Y:S01]  /*2c4f0*/  IMAD.MOV.U32 R235, RZ, RZ, R33 ;  /* 0x000000ffffeb7224 */ /* 0x000fe200078e0021 */
[----:B------:R-:W-:Y:S01]  /*2c500*/  MOV R2, 0x3 ;  /* 0x0000000300027802 */ /* 0x000fe20000000f00 */
[----:B------:R-:W-:Y:S01]  /*2c510*/  IMAD.MOV.U32 R236, RZ, RZ, 0x181f ;  /* 0x0000181fffec7424 */ /* 0x000fe200078e00ff */
[----:B------:R-:W-:Y:S02]  /*2c520*/  MOV R3, 0x2c540 ;  /* 0x0002c54000037802 */ /* 0x000fe40000000f00 */
[----:B-12-4-:R-:W-:Y:S05]  /*2c530*/  CALL.REL.NOINC `($__internal_40_$__cuda_sm70_shflsync_idx_p) ;  /* 0x000007e000007944 */ /* 0x016fea0003c00000 */
[----:B------:R-:W-:Y:S01]  /*2c540*/  IMAD.MOV.U32 R235, RZ, RZ, R26 ;  /* 0x000000ffffeb7224 */ /* 0x000fe200078e001a */
[----:B------:R-:W-:Y:S01]  /*2c550*/  MOV R236, 0x181f ;  /* 0x0000181f00ec7802 */ /* 0x000fe20000000f00 */
[----:B------:R-:W-:Y:S01]  /*2c560*/  IMAD.MOV.U32 R2, RZ, RZ, 0x3 ;  /* 0x00000003ff027424 */ /* 0x000fe200078e00ff */
[----:B------:R-:W-:-:S02]  /*2c570*/  MOV R8, R237 ;  /* 0x000000ed00087202 */ /* 0x000fc40000000f00 */
[----:B------:R-:W-:Y:S02]  /*2c580*/  MOV R3, 0x2c5a0 ;  /* 0x0002c5a000037802 */ /* 0x000fe40000000f00 */
[----:B------:R-:W-:Y:S05]  /*2c590*/  CALL.REL.NOINC `($__internal_40_$__cuda_sm70_shflsync_idx_p) ;  /* 0x0000078000007944 */ /* 0x000fea0003c00000 */
[----:B------:R-:W-:Y:S01]  /*2c5a0*/  IMAD.MOV.U32 R10, RZ, RZ, R237 ;  /* 0x000000ffff0a7224 */ /* 0x000fe200078e00ed */
[----:B------:R-:W-:Y:S01]  /*2c5b0*/  MOV R2, 0x3 ;  /* 0x0000000300027802 */ /* 0x000fe20000000f00 */
[----:B------:R-:W-:Y:S01]  /*2c5c0*/  IMAD.MOV.U32 R235, RZ, RZ, R34 ;  /* 0x000000ffffeb7224 */ /* 0x000fe200078e0022 */
[----:B------:R-:W-:Y:S02]  /*2c5d0*/  MOV R236, 0x181f ;  /* 0x0000181f00ec7802 */ /* 0x000fe40000000f00 */
[----:B------:R-:W-:Y:S02]  /*2c5e0*/  MOV R3, 0x2c600 ;  /* 0x0002c60000037802 */ /* 0x000fe40000000f00 */
[----:B------:R-:W-:Y:S05]  /*2c5f0*/  CALL.REL.NOINC `($__internal_40_$__cuda_sm70_shflsync_idx_p) ;  /* 0x0000072000007944 */ /* 0x000fea0003c00000 */
[----:B------:R-:W-:Y:S01]  /*2c600*/  MOV R2, R237 ;  /* 0x000000ed00027202 */ /* 0x000fe20000000f00 */
[----:B------:R-:W-:Y:S05]  /*2c610*/  BRA `(.L_x_2665) ;  /* 0xffff6e9000007947 */ /* 0x000fea000383ffff */
.L_x_2630:
[----:B------:R-:W-:Y:S01]  /*2c620*/  IMAD.MOV.U32 R235, RZ, RZ, R25 ;  /* 0x000000ffffeb7224 */ /* 0x000fe200078e0019 */
[----:B------:R-:W-:Y:S01]  /*2c630*/  MOV R2, RZ ;  /* 0x000000ff00027202 */ /* 0x000fe20000000f00 */
[----:B------:R-:W-:Y:S01]  /*2c640*/  IMAD.MOV.U32 R236, RZ, RZ, 0x181f ;  /* 0x0000181fffec7424 */ /* 0x000fe200078e00ff */
[----:B------:R-:W-:Y:S02]  /*2c650*/  MOV R3, 0x2c670 ;  /* 0x0002c67000037802 */ /* 0x000fe40000000f00 */
[----:B------:R-:W-:Y:S05]  /*2c660*/  CALL.REL.NOINC `($__internal_40_$__cuda_sm70_shflsync_idx_p) ;  /* 0x000006b000007944 */ /* 0x000fea0003c00000 */
[----:B------:R-:W-:Y:S01]  /*2c670*/  MOV R4, R237 ;  /* 0x000000ed00047202 */ /* 0x000fe20000000f00 */
[----:B------:R-:W-:Y:S05]  /*2c680*/  BRA `(.L_x_2666) ;  /* 0xffffaa2000007947 */ /* 0x000fea000383ffff */
.L_x_2631:
[----:B------:R-:W-:Y:S01]  /*2c690*/  IMAD.MOV.U32 R235, RZ, RZ, R26 ;  /* 0x000000ffffeb7224 */ /* 0x000fe200078e001a */
[----:B------:R-:W-:Y:S01]  /*2c6a0*/  MOV R2, RZ ;  /* 0x000000ff00027202 */ /* 0x000fe20000000f00 */
[----:B------:R-:W-:Y:S01]  /*2c6b0*/  IMAD.MOV.U32 R236, RZ, RZ, 0x181f ;  /* 0x0000181fffec7424 */ /* 0x000fe200078e00ff */
[----:B------:R-:W-:-:S02]  /*2c6c0*/  MOV R3, 0x2c6e0 ;  /* 0x0002c6e000037802 */ /* 0x000fc40000000f00 */
        /* <DEDUP_REMOVED lines=16> */
.L_x_2634:
[----:B------:R-:W-:Y:S01]  /*2c7d0*/  IMAD.MOV.U32 R235, RZ, RZ, R25 ;  /* 0x000000ffffeb7224 */ /* 0x000fe200078e0019 */
[----:B------:R-:W-:Y:S01]  /*2c7e0*/  MOV R2, 0x1 ;  /* 0x0000000100027802 */ /* 0x000fe20000000f00 */
[----:B------:R-:W-:Y:S01]  /*2c7f0*/  IMAD.MOV.U32 R236, RZ, RZ, 0x181f ;  /* 0x0000181fffec7424 */ /* 0x000fe200078e00ff */
[----:B------:R-:W-:Y:S02]  /*2c800*/  MOV R3, 0x2c820 ;  /* 0x0002c82000037802 */ /* 0x000fe40000000f00 */
[----:B---34-:R-:W-:Y:S05]  /*2c810*/  CALL.REL.NOINC `($__internal_40_$__cuda_sm70_shflsync_idx_p) ;  /* 0x0000050000007944 */ /* 0x018fea0003c00000 */
        /* <DEDUP_REMOVED lines=20> */
.L_x_2637:
[----:B------:R-:W-:Y:S01]  /*2c960*/  IMAD.MOV.U32 R235, RZ, RZ, R25 ;  /* 0x000000ffffeb7224 */ /* 0x000fe200078e0019 */
[----:B------:R-:W-:Y:S01]  /*2c970*/  MOV R2, 0x2 ;  /* 0x0000000200027802 */ /* 0x000fe20000000f00 */
[----:B------:R-:W-:Y:S01]  /*2c980*/  IMAD.MOV.U32 R236, RZ, RZ, 0x181f ;  /* 0x0000181fffec7424 */ /* 0x000fe200078e00ff */
[----:B------:R-:W-:Y:S02]  /*2c990*/  MOV R3, 0x2c9b0 ;  /* 0x0002c9b000037802 */ /* 0x000fe40000000f00 */
[----:B----4-:R-:W-:Y:S05]  /*2c9a0*/  CALL.REL.NOINC `($__internal_40_$__cuda_sm70_shflsync_idx_p) ;  /* 0x0000037000007944 */ /* 0x010fea0003c00000 */
[----:B------:R-:W-:Y:S01]  /*2c9b0*/  MOV R4, R237 ;  /* 0x000000ed00047202 */ /* 0x000fe20000000f00 */
[----:B------:R-:W-:Y:S05]  /*2c9c0*/  BRA `(.L_x_2669) ;  /* 0xffffaf6000007947 */ /* 0x000fea000383ffff */
.L_x_2638:
[----:B------:R-:W-:Y:S01]  /*2c9d0*/  IMAD.MOV.U32 R235, RZ, RZ, R26 ;  /* 0x000000ffffeb7224 */ /* 0x000fe200078e001a */
[----:B------:R-:W-:Y:S01]  /*2c9e0*/  MOV R2, 0x2 ;  /* 0x0000000200027802 */ /* 0x000fe20000000f00 */
[----:B------:R-:W-:Y:S01]  /*2c9f0*/  IMAD.MOV.U32 R236, RZ, RZ, 0x181f ;  /* 0x0000181fffec7424 */ /* 0x000fe200078e00ff */
[----:B------:R-:W-:-:S02]  /*2ca00*/  MOV R3, 0x2ca20 ;  /* 0x0002ca2000037802 */ /* 0x000fc40000000f00 */
[----:B-12-4-:R-:W-:Y:S05]  /*2ca10*/  CALL.REL.NOINC `($__internal_40_$__cuda_sm70_shflsync_idx_p) ;  /* 0x0000030000007944 */ /* 0x016fea0003c00000 */
        /* <DEDUP_REMOVED lines=15> */
.L_x_2641:
[----:B------:R-:W-:Y:S01]  /*2cb10*/  IMAD.MOV.U32 R235, RZ, RZ, R25 ;  /* 0x000000ffffeb7224 */ /* 0x000fe200078e0019 */
[----:B------:R-:W-:Y:S01]  /*2cb20*/  MOV R2, 0x3 ;  /* 0x0000000300027802 */ /* 0x000fe20000000f00 */
[----:B------:R-:W-:Y:S01]  /*2cb30*/  IMAD.MOV.U32 R236, RZ, RZ, 0x181f ;  /* 0x0000181fffec7424 */ /* 0x000fe200078e00ff */
[----:B------:R-:W-:Y:S02]  /*2cb40*/  MOV R3, 0x2cb60 ;  /* 0x0002cb6000037802 */ /* 0x000fe40000000f00 */
[----:B---34-:R-:W-:Y:S05]  /*2cb50*/  CALL.REL.NOINC `($__internal_40_$__cuda_sm70_shflsync_idx_p) ;  /* 0x000001c000007944 */ /* 0x018fea0003c00000 */
[----:B------:R-:W-:Y:S01]  /*2cb60*/  MOV R4, R237 ;  /* 0x000000ed00047202 */ /* 0x000fe20000000f00 */
[----:B------:R-:W-:Y:S05]  /*2cb70*/  BRA `(.L_x_2671) ;  /* 0xffffb23000007947 */ /* 0x000fea000383ffff */
.L_x_2642:
[----:B------:R-:W-:Y:S01]  /*2cb80*/  IMAD.MOV.U32 R235, RZ, RZ, R26 ;  /* 0x000000ffffeb7224 */ /* 0x000fe200078e001a */
[----:B------:R-:W-:Y:S01]  /*2cb90*/  MOV R2, 0x3 ;  /* 0x0000000300027802 */ /* 0x000fe20000000f00 */
[----:B------:R-:W-:Y:S01]  /*2cba0*/  IMAD.MOV.U32 R236, RZ, RZ, 0x181f ;  /* 0x0000181fffec7424 */ /* 0x000fe200078e00ff */
[----:B------:R-:W-:Y:S02]  /*2cbb0*/  MOV R3, 0x2cbd0 ;  /* 0x0002cbd000037802 */ /* 0x000fe40000000f00 */
[----:B-1234-:R-:W-:Y:S05]  /*2cbc0*/  CALL.REL.NOINC `($__internal_40_$__cuda_sm70_shflsync_idx_p) ;  /* 0x0000015000007944 */ /* 0x01efea0003c00000 */
        /* <DEDUP_REMOVED lines=15> */
        .weak           $__internal_39_$__cuda_sm70_shflsync_bfly_p
        .type           $__internal_39_$__cuda_sm70_shflsync_bfly_p,@function
        .size           $__internal_39_$__cuda_sm70_shflsync_bfly_p,($__internal_40_$__cuda_sm70_shflsync_idx_p - $__internal_39_$__cuda_sm70_shflsync_bfly_p)
$__internal_39_$__cuda_sm70_shflsync_bfly_p:
[----:B------:R-:W-:Y:S02]  /*2ccc0*/  MOV R172, 0x1f ;  /* 0x0000001f00ac7802 */ /* 0x000fe40000000f00 */
[----:B------:R-:W-:-:S04]  /*2ccd0*/  MOV R173, 0xffffffff ;  /* 0xffffffff00ad7802 */ /* 0x000fc80000000f00 */
[----:B------:R-:W-:Y:S04]  /*2cce0*/  WARPSYNC R173 ;  /* 0x000000ad00007348 */ /* 0x000fe80003800000 */
[----:B------:R1:W2:Y:S02]  /*2ccf0*/  SHFL.BFLY PT, R172, R0, R3, R172 ;  /* 0x0c00000300ac7389 */ /* 0x0002a400000e00ac */
[----:B-1----:R-:W-:-:S04]  /*2cd00*/  MOV R3, 0x0 ;  /* 0x0000000000037802 */ /* 0x002fc80000000f00 */
[----:B--2---:R-:W-:Y:S05]  /*2cd10*/  RET.REL.NODEC R2 `(_ZN7cutlass13device_kernelIN5flash19enable_sm80_to_sm89INS1_16FlashAttnFwdSm80INS1_25CollectiveMainloopFwdSm80ILi8ELi1ELb0EN4cute5tupleIJNS5_1CILi128EEENS7_ILi48EEENS7_ILi256EEEEEELi256ENS_10bfloat16_tEfNS_4arch4Sm80ELb0ELb1ELb0ELb1ELb1ELb1ELb1ELb1EEENS1_21CollectiveEpilogueFwdINS6_IJS8_SA_S9_EEENS6_IJNS7_ILi1EEESI_SI_EEESC_SE_Li256ELb1ELb1ELb1ELb0EEENS1_36VarlenDynamicPersistentTileSchedulerILi128ELi48ELi256ELi256ELb1ELb1ELb0ELb1ELb0ELb1EEEEEEEEEvNT_6ParamsE) ;  /* 0xfffd32e002007950 */ /* 0x004fea0003c3ffff */
        .weak           $__internal_40_$__cuda_sm70_shflsync_idx_p
        .type           $__internal_40_$__cuda_sm70_shflsync_idx_p,@function
        .size           $__internal_40_$__cuda_sm70_shflsync_idx_p,($__internal_41_$__cuda_sm70_shflsync_up_p - $__internal_40_$__cuda_sm70_shflsync_idx_p)
$__internal_40_$__cuda_sm70_shflsync_idx_p:
[----:B------:R-:W-:-:S04]  /*2cd20*/  MOV R237, 0xffffffff ;  /* 0xffffffff00ed7802 */ /* 0x000fc80000000f00 */
[----:B------:R-:W-:Y:S04]  /*2cd30*/  WARPSYNC R237 ;  /* 0x000000ed00007348 */ /* 0x000fe80003800000 */
[----:B------:R1:W2:Y:S02]  /*2cd40*/  SHFL.IDX PT, R237, R235, R2, R236 ;  /* 0x00000002ebed7389 */ /* 0x0002a400000e00ec */
[----:B-1----:R-:W-:Y:S02]  /*2cd50*/  MOV R2, R3 ;  /* 0x0000000300027202 */ /* 0x002fe40000000f00 */
[----:B------:R-:W-:-:S04]  /*2cd60*/  MOV R3, 0x0 ;  /* 0x0000000000037802 */ /* 0x000fc80000000f00 */
[----:B--2---:R-:W-:Y:S05]  /*2cd70*/  RET.REL.NODEC R2 `(_ZN7cutlass13device_kernelIN5flash19enable_sm80_to_sm89INS1_16FlashAttnFwdSm80INS1_25CollectiveMainloopFwdSm80ILi8ELi1ELb0EN4cute5tupleIJNS5_1CILi128EEENS7_ILi48EEENS7_ILi256EEEEEELi256ENS_10bfloat16_tEfNS_4arch4Sm80ELb0ELb1ELb0ELb1ELb1ELb1ELb1ELb1EEENS1_21CollectiveEpilogueFwdINS6_IJS8_SA_S9_EEENS6_IJNS7_ILi1EEESI_SI_EEESC_SE_Li256ELb1ELb1ELb1ELb0EEENS1_36VarlenDynamicPersistentTileSchedulerILi128ELi48ELi256ELi256ELb1ELb1ELb0ELb1ELb0ELb1EEEEEEEEEvNT_6ParamsE) ;  /* 0xfffd328002007950 */ /* 0x004fea0003c3ffff */
        .weak           $__internal_41_$__cuda_sm70_shflsync_up_p
        .type           $__internal_41_$__cuda_sm70_shflsync_up_p,@function
        .size           $__internal_41_$__cuda_sm70_shflsync_up_p,($__internal_42_$__cuda_sm70_votesync_ballot - $__internal_41_$__cuda_sm70_shflsync_up_p)
$__internal_41_$__cuda_sm70_shflsync_up_p:
[----:B------:R-:W-:Y:S02]  /*2cd80*/  MOV R4, RZ ;  /* 0x000000ff00047202 */ /* 0x000fe40000000f00 */
[----:B------:R-:W-:-:S04]  /*2cd90*/  MOV R15, 0xffffffff ;  /* 0xffffffff000f7802 */ /* 0x000fc80000000f00 */
[----:B------:R-:W-:Y:S04]  /*2cda0*/  WARPSYNC R15 ;  /* 0x0000000f00007348 */ /* 0x000fe80003800000 */
[----:B------:R1:W2:Y:S02]  /*2cdb0*/  SHFL.UP PT, R4, R0, R3, R4 ;  /* 0x0400000300047389 */ /* 0x0002a400000e0004 */
[----:B-1----:R-:W-:-:S04]  /*2cdc0*/  MOV R3, 0x0 ;  /* 0x0000000000037802 */ /* 0x002fc80000000f00 */
[----:B--2---:R-:W-:Y:S05]  /*2cdd0*/  RET.REL.NODEC R2 `(_ZN7cutlass13device_kernelIN5flash19enable_sm80_to_sm89INS1_16FlashAttnFwdSm80INS1_25CollectiveMainloopFwdSm80ILi8ELi1ELb0EN4cute5tupleIJNS5_1CILi128EEENS7_ILi48EEENS7_ILi256EEEEEELi256ENS_10bfloat16_tEfNS_4arch4Sm80ELb0ELb1ELb0ELb1ELb1ELb1ELb1ELb1EEENS1_21CollectiveEpilogueFwdINS6_IJS8_SA_S9_EEENS6_IJNS7_ILi1EEESI_SI_EEESC_SE_Li256ELb1ELb1ELb1ELb0EEENS1_36VarlenDynamicPersistentTileSchedulerILi128ELi48ELi256ELi256ELb1ELb1ELb0ELb1ELb0ELb1EEEEEEEEEvNT_6ParamsE) ;  /* 0xfffd322002007950 */ /* 0x004fea0003c3ffff */
        .weak           $__internal_42_$__cuda_sm70_votesync_ballot
        .type           $__internal_42_$__cuda_sm70_votesync_ballot,@function
        .size           $__internal_42_$__cuda_sm70_votesync_ballot,(.L_x_3281 - $__internal_42_$__cuda_sm70_votesync_ballot)
$__internal_42_$__cuda_sm70_votesync_ballot:
[----:B------:R-:W-:Y:S01]  /*2cde0*/  ISETP.NE.U32.AND P0, PT, R0, 0x1, PT ;  /* 0x000000010000780c */ /* 0x000fe20003f05070 */
[----:B------:R-:W-:-:S04]  /*2cdf0*/  IMAD.MOV.U32 R3, RZ, RZ, -0x1 ;  /* 0xffffffffff037424 */ /* 0x000fc800078e00ff */
[----:B------:R-:W-:Y:S08]  /*2ce00*/  WARPSYNC R3 ;  /* 0x0000000300007348 */ /* 0x000ff00003800000 */
[----:B------:R-:W-:-:S04]  /*2ce10*/  VOTE.ANY R0, PT, !P0 ;  /* 0x0000000000007806 */ /* 0x000fc800040e0100 */
[----:B------:R-:W-:Y:S01]  /*2ce20*/  LOP3.LUT R0, R0, R3, RZ, 0xc0, !PT ;  /* 0x0000000300007212 */ /* 0x000fe200078ec0ff */
[----:B------:R-:W-:-:S04]  /*2ce30*/  IMAD.MOV.U32 R3, RZ, RZ, 0x0 ;  /* 0x00000000ff037424 */ /* 0x000fc800078e00ff */
[----:B------:R-:W-:Y:S05]  /*2ce40*/  RET.REL.NODEC R2 `(_ZN7cutlass13device_kernelIN5flash19enable_sm80_to_sm89INS1_16FlashAttnFwdSm80INS1_25CollectiveMainloopFwdSm80ILi8ELi1ELb0EN4cute5tupleIJNS5_1CILi128EEENS7_ILi48EEENS7_ILi256EEEEEELi256ENS_10bfloat16_tEfNS_4arch4Sm80ELb0ELb1ELb0ELb1ELb1ELb1ELb1ELb1EEENS1_21CollectiveEpilogueFwdINS6_IJS8_SA_S9_EEENS6_IJNS7_ILi1EEESI_SI_EEESC_SE_Li256ELb1ELb1ELb1ELb0EEENS1_36VarlenDynamicPersistentTileSchedulerILi128ELi48ELi256ELi256ELb1ELb1ELb0ELb1ELb0ELb1EEEEEEEEEvNT_6ParamsE) ;  /* 0xfffd31b002007950 */ /* 0x000fea0003c3ffff */
.L_x_2673:
        /* <DEDUP_REMOVED lines=11> */
.L_x_3281:


//--------------------- .text._ZN7cutlass13device_kernelIN5flash19enable_sm80_to_sm89INS1_16FlashAttnFwdSm80INS1_25CollectiveMainloopFwdSm80ILi8ELi1ELb0EN4cute5tupleIJNS5_1CILi128EEENS7_ILi96EEENS7_ILi256EEEEEELi256ENS_10bfloat16_tEfNS_4arch4Sm80ELb1ELb0ELb0ELb0ELb1ELb0ELb1ELb1EEENS1_21CollectiveEpilogueFwdINS6_IJS8_SA_S9_EEENS6_IJNS7_ILi1EEESI_SI_EEESC_SE_Li256ELb0ELb1ELb1ELb0EEENS1_30DynamicPersistentTileSchedulerILi256ELi256ELb1ELb1ELb0EEEEEEEEEvNT_6ParamsE --------------------------
	.section	.text._ZN7cutlass13device_kernelIN5flash19enable_sm80_to_sm89INS1_16FlashAttnFwdSm80INS1_25CollectiveMainloopFwdSm80ILi8ELi1ELb0EN4cute5tupleIJNS5_1CILi128EEENS7_ILi96EEENS7_ILi256EEEEEELi256ENS_10bfloat16_tEfNS_4arch4Sm80ELb1ELb0ELb0ELb0ELb1ELb0ELb1ELb1EEENS1_21CollectiveEpilogueFwdINS6_IJS8_SA_S9_EEENS6_IJNS7_ILi1EEESI_SI_EEESC_SE_Li256ELb0ELb1ELb1ELb0EEENS1_30DynamicPersistentTileSchedulerILi256ELi256ELb1ELb1ELb0EEEEEEEEEvNT_6ParamsE,"ax",@progbits
	.sectioninfo	@"SHI_REGISTERS=255"
	.align	128
.text._ZN7cutlass13device_kernelIN5flash19enable_sm80_to_sm89INS1_16FlashAttnFwdSm80INS1_25CollectiveMainloopFwdSm80ILi8ELi1ELb0EN4cute5tupleIJNS5_1CILi128EEENS7_ILi96EEENS7_ILi256EEEEEELi256ENS_10bfloat16_tEfNS_4arch4Sm80ELb1ELb0ELb0ELb0ELb1ELb0ELb1ELb1EEENS1_21CollectiveEpilogueFwdINS6_IJS8_SA_S9_EEENS6_IJNS7_ILi1EEESI_SI_EEESC_SE_Li256ELb0ELb1ELb1ELb0EEENS1_30DynamicPersistentTileSchedulerILi256ELi256ELb1ELb1ELb0EEEEEEEEEvNT_6ParamsE:
        .type           _ZN7cutlass13device_kernelIN5flash19enable_sm80_to_sm89INS1_16FlashAttnFwdSm80INS1_25CollectiveMainloopFwdSm80ILi8ELi1ELb0EN4cute5tupleIJNS5_1CILi128EEENS7_ILi96EEENS7_ILi256EEEEEELi256ENS_10bfloat16_tEfNS_4arch4Sm80ELb1ELb0ELb0ELb0ELb1ELb0ELb1ELb1EEENS1_21CollectiveEpilogueFwdINS6_IJS8_SA_S9_EEENS6_IJNS7_ILi1EEESI_SI_EEESC_SE_Li256ELb0ELb1ELb1ELb0EEENS1_30DynamicPersistentTileSchedulerILi256ELi256ELb1ELb1ELb0EEEEEEEEEvNT_6ParamsE,@function
        .size           _ZN7cutlass13device_kernelIN5flash19enable_sm80_to_sm89INS1_16FlashAttnFwdSm80INS1_25CollectiveMainloopFwdSm80ILi8ELi1ELb0EN4cute5tupleIJNS5_1CILi128EEENS7_ILi96EEENS7_ILi256EEEEEELi256ENS_10bfloat16_tEfNS_4arch4Sm80ELb1ELb0ELb0ELb0ELb1ELb0ELb1ELb1EEENS1_21CollectiveEpilogueFwdINS6_IJS8_SA_S9_EEENS6_IJNS7_ILi1EEESI_SI_EEESC_SE_Li256ELb0ELb1ELb1ELb0EEENS1_30DynamicPersistentTileSchedulerILi256ELi256ELb1ELb1ELb0EEEEEEEEEvNT_6ParamsE,(.L_x_3287 - _ZN7cutlass13device_kernelIN5flash19enable_sm80_to_sm89INS1_16FlashAttnFwdSm80INS1_25CollectiveMainloopFwdSm80ILi8ELi1ELb0EN4cute5tupleIJNS5_1CILi128EEENS7_ILi96EEENS7_ILi256EEEEEELi256ENS_10bfloat16_tEfNS_4arch4Sm80ELb1ELb0ELb0ELb0ELb1ELb0ELb1ELb1EEENS1_21CollectiveEpilogueFwdINS6_IJS8_SA_S9_EEENS6_IJNS7_ILi1EEESI_SI_EEESC_SE_Li256ELb0ELb1ELb1ELb0EEENS1_30DynamicPersistentTileSchedulerILi256ELi256ELb1ELb1ELb0EEEEEEEEEvNT_6ParamsE)
        .other          _ZN7cutlass13device_kernelIN5flash19enable_sm80_to_sm89INS1_16FlashAttnFwdSm80INS1_25CollectiveMainloopFwdSm80ILi8ELi1ELb0EN4cute5tupleIJNS5_1CILi128EEENS7_ILi96EEENS7_ILi256EEEEEELi256ENS_10bfloat16_tEfNS_4arch4Sm80ELb1ELb0ELb0ELb0ELb1ELb0ELb1ELb1EEENS1_21CollectiveEpilogueFwdINS6_IJS8_SA_S9_EEENS6_IJNS7_ILi1EEESI_SI_EEESC_SE_Li256ELb0ELb1ELb1ELb0EEENS1_30DynamicPersistentTileSchedulerILi256ELi256ELb1ELb1ELb0EEEEEEEEEvNT_6ParamsE,@"STO_CUDA_ENTRY STV_DEFAULT"
_ZN7cutlass13device_kernelIN5flash19enable_sm80_to_sm89INS1_16FlashAttnFwdSm80INS1_25CollectiveMainloopFwdSm80ILi8ELi1ELb0EN4cute5tupleIJNS5_1CILi128EEENS7_ILi96EEENS7_ILi256EEEEEELi256ENS_10bfloat16_tEfNS_4arch4Sm80ELb1ELb0ELb0ELb0ELb1ELb0ELb1ELb1EEENS1_21CollectiveEpilogueFwdINS6_IJS8_SA_S9_EEENS6_IJNS7_ILi1EEESI_SI_EEESC_SE_Li256ELb0ELb1ELb1ELb0EEENS1_30DynamicPersistentTileSchedulerILi256ELi256ELb1ELb1ELb0EEEEEEEEEvNT_6ParamsE:
        /* <DEDUP_REMOVED lines=13> */
[----:B------:R-:W-:Y:S01]  /*00d0*/  ULDC.64 UR6, c[0x0][0x118] ;  /* 0x0000460000067ab9 */ /* 0x000fe20000000a00 */
[----:B------:R-:W-:Y:S01]  /*00e0*/  IMAD.MOV.U32 R221, RZ, RZ, 0x40 ;  /* 0x00000040ffdd7424 */ /* 0x000fe200078e00ff */
[CC--:B------:R-:W-:Y:S02]  /*00f0*/  LEA.HI R6, R14.reuse, R19.reuse, RZ, 0x4 ;  /* 0x000000130e067211 */ /* 0x0c0fe400078f20ff */
[-C--:B------:R-:W-:Y:S02]  /*0100*/  LEA.HI R10, R14, R19.reuse, RZ, 0x3 ;  /* 0x000000130e0a7211 */ /* 0x080fe400078f18ff */
[----:B------:R-:W-:Y:S02]  /*0110*/  LOP3.LUT R2, R6, 0xfffffff0, RZ, 0xc0, !PT ;  /* 0xfffffff006027812 */ /* 0x000fe400078ec0ff */
[----:B------:R-:W-:-:S02]  /*0120*/  LEA.HI R0, R14, R19, RZ, 0x2 ;  /* 0x000000130e007211 */ /* 0x000fc400078f10ff */
[----:B------:R-:W-:Y:S01]  /*0130*/  SHF.R.S32.HI R7, RZ, 0x3, R10 ;  /* 0x00000003ff077819 */ /* 0x000fe2000001140a */
[----:B------:R-:W-:Y:S01]  /*0140*/  IMAD.IADD R5, R19, 0x1, -R2 ;  /* 0x0000000113057824 */ /* 0x000fe200078e0a02 */
[----:B------:R-:W-:Y:S02]  /*0150*/  LOP3.LUT R4, R10, 0xfffffff8, RZ, 0xc0, !PT ;  /* 0xfffffff80a047812 */ /* 0x000fe400078ec0ff */
[----:B------:R-:W-:Y:S01]  /*0160*/  SHF.R.S32.HI R3, RZ, 0x4, R6 ;  /* 0x00000004ff037819 */ /* 0x000fe20000011406 */
[----:B------:R-:W-:Y:S01]  /*0170*/  IMAD.SHL.U32 R2, R7, 0x40, RZ ;  /* 0x0000004007027824 */ /* 0x000fe200078e00ff */
[----:B------:R-:W-:Y:S01]  /*0180*/  LOP3.LUT R0, R0, 0xfffffffc, RZ, 0xc0, !PT ;  /* 0xfffffffc00007812 */ /* 0x000fe200078ec0ff */
[C---:B------:R-:W-:Y:S01]  /*0190*/  IMAD.IADD R8, R19.reuse, 0x1, -R4 ;  /* 0x0000000113087824 */ /* 0x040fe200078e0a04 */
[----:B------:R-:W-:Y:S02]  /*01a0*/  LEA.HI R4, R6, R3, RZ, 0x1 ;  /* 0x0000000306047211 */ /* 0x000fe400078f08ff */
[----:B------:R-:W-:Y:S01]  /*01b0*/  SHF.R.S32.HI R9, RZ, 0x1f, R5 ;  /* 0x0000001fff097819 */ /* 0x000fe20000011405 */
[----:B------:R-:W-:Y:S01]  /*01c0*/  IMAD.IADD R7, R19, 0x1, -R0 ;  /* 0x0000000113077824 */ /* 0x000fe200078e0a00 */
[----:B------:R-:W-:Y:S01]  /*01d0*/  LOP3.LUT R0, R2, 0x1c0, RZ, 0xc0, !PT ;  /* 0x000001c002007812 */ /* 0x000fe200078ec0ff */
[----:B------:R-:W-:Y:S01]  /*01e0*/  IMAD.SHL.U32 R18, R8, 0x8, RZ ;  /* 0x0000000808127824 */ /* 0x000fe200078e00ff */
[----:B------:R-:W-:-:S02]  /*01f0*/  LOP3.LUT R4, R4, 0xfffffffe, RZ, 0xc0, !PT ;  /* 0xfffffffe04047812 */ /* 0x000fc400078ec0ff */
[----:B------:R-:W-:Y:S02]  /*0200*/  SHF.R.U32.HI R6, RZ, 0x3, R0 ;  /* 0x00000003ff067819 */ /* 0x000fe40000011600 */
[----:B------:R-:W-:Y:S01]  /*0210*/  LOP3.LUT R2, R0, 0x38, R18, 0xf8, !PT ;  /* 0x0000003800027812 */ /* 0x000fe200078ef812 */
[----:B------:R-:W-:Y:S01]  /*0220*/  IMAD.IADD R216, R3, 0x1, -R4 ;  /* 0x0000000103d87824 */ /* 0x000fe200078e0a04 */
[----:B------:R-:W-:Y:S01]  /*0230*/  LEA.HI R0, R7, R7, RZ, 0x1 ;  /* 0x0000000707007211 */ /* 0x000fe200078f08ff */
[----:B------:R-:W-:Y:S01]  /*0240*/  IMAD.SHL.U32 R3, R8, 0x40, RZ ;  /* 0x0000004008037824 */ /* 0x000fe200078e00ff */
[----:B------:R-:W-:Y:S01]  /*0250*/  LEA.HI R9, R9, R5, RZ, 0x3 ;  /* 0x0000000509097211 */ /* 0x000fe200078f18ff */
[----:B------:R-:W-:Y:S01]  /*0260*/  STL [R1], R18 ;  /* 0x0000001201007387 */ /* 0x000fe20000100800 */
[----:B------:R-:W-:Y:S02]  /*0270*/  LOP3.LUT R12, R2, R6, RZ, 0x3c, !PT ;  /* 0x00000006020c7212 */ /* 0x000fe400078e3cff */
[----:B------:R-:W-:-:S02]  /*0280*/  LOP3.LUT R2, R0, 0x1ffffffe, RZ, 0xc0, !PT ;  /* 0x1ffffffe00027812 */ /* 0x000fc400078ec0ff */
[----:B------:R-:W-:Y:S02]  /*0290*/  LOP3.LUT R4, R9, 0xfffffff8, RZ, 0xc0, !PT ;  /* 0xfffffff809047812 */ /* 0x000fe400078ec0ff */
[----:B------:R-:W-:Y:S01]  /*02a0*/  LOP3.LUT R0, R3, 0x1c0, RZ, 0xc0, !PT ;  /* 0x000001c003007812 */ /* 0x000fe200078ec0ff */
[----:B------:R-:W-:Y:S01]  /*02b0*/  IMAD.IADD R13, R7, 0x1, -R2 ;  /* 0x00000001070d7824 */ /* 0x000fe200078e0a02 */
[----:B------:R-:W-:Y:S01]  /*02c0*/  LEA.HI R6, R14, R19, RZ, 0x5 ;  /* 0x000000130e067211 */ /* 0x000fe200078f28ff */
[----:B------:R-:W-:Y:S01]  /*02d0*/  IMAD.IADD R8, R5, 0x1, -R4 ;  /* 0x0000000105087824 */ /* 0x000fe200078e0a04 */
[----:B------:R-:W-:Y:S02]  /*02e0*/  LOP3.LUT R4, R0, 0x8, R10, 0xf8, !PT ;  /* 0x0000000800047812 */ /* 0x000fe400078ef80a */
[----:B------:R-:W-:Y:S02]  /*02f0*/  SHF.R.U32.HI R2, RZ, 0x3, R0 ;  /* 0x00000003ff027819 */ /* 0x000fe40000011600 */
[----:B------:R-:W-:-:S02]  /*0300*/  SHF.R.S32.HI R5, RZ, 0x5, R6 ;  /* 0x00000005ff057819 */ /* 0x000fc40000011406 */
[----:B------:R-:W-:Y:S02]  /*0310*/  SHF.R.S32.HI R0, RZ, 0x1f, R6 ;  /* 0x0000001fff007819 */ /* 0x000fe40000011406 */
[----:B------:R-:W-:Y:S02]  /*0320*/  LOP3.LUT R3, R6, 0xffffffe0, RZ, 0xc0, !PT ;  /* 0xffffffe006037812 */ /* 0x000fe400078ec0ff */
[----:B------:R-:W-:Y:S02]  /*0330*/  LEA.HI R0, R0, R5, RZ, 0x3 ;  /* 0x0000000500007211 */ /* 0x000fe400078f18ff */
[----:B------:R-:W-:Y:S01]  /*0340*/  LOP3.LUT R11, R4, R2, RZ, 0x3c, !PT ;  /* 0x00000002040b7212 */ /* 0x000fe200078e3cff */
        /* <DEDUP_REMOVED lines=8> */
[----:B------:R-:W-:Y:S01]  /*03d0*/  IMAD.SHL.U32 R2, R9, 0x40, RZ ;  /* 0x0000004009027824 */ /* 0x000fe200078e00ff */
[----:B------:R-:W-:Y:S01]  /*03e0*/  LEA.HI R6, R6, R17, RZ, 0x2 ;  /* 0x0000001106067211 */ /* 0x000fe200078f10ff */
[----:B------:R-:W-:Y:S01]  /*03f0*/  IMAD.SHL.U32 R10, R10, 0x8, RZ ;  /* 0x000000080a0a7824 */ /* 0x000fe200078e00ff */
[----:B------:R-:W-:Y:S01]  /*0400*/  LOP3.LUT R4, R0, 0x8, R4, 0xf8, !PT ;  /* 0x0000000800047812 */ /* 0x000fe200078ef804 */
[----:B------:R-:W-:Y:S01]  /*0410*/  IMAD R216, R216, 0x200, R11 ;  /* 0x00000200d8d87824 */ /* 0x000fe200078e020b */
[----:B------:R-:W-:-:S02]  /*0420*/  SHF.R.U32.HI R219, RZ, 0x3, R0 ;  /* 0x00000003ffdb7819 */ /* 0x000fc40000011600 */
[----:B------:R-:W-:Y:S02]  /*0430*/  LOP3.LUT R2, R2, 0xfffffe00, RZ, 0xc0, !PT ;  /* 0xfffffe0002027812 */ /* 0x000fe400078ec0ff */
[----:B------:R-:W-:Y:S02]  /*0440*/  SHF.R.S32.HI R0, RZ, 0x2, R6 ;  /* 0x00000002ff007819 */ /* 0x000fe40000011406 */
[----:B------:R-:W-:Y:S01]  /*0450*/  LOP3.LUT R219, R4, R219, RZ, 0x3c, !PT ;  /* 0x000000db04db7212 */ /* 0x000fe200078e3cff */
[----:B------:R-:W-:Y:S01]  /*0460*/  IMAD R3, R5, 0x400, R2 ;  /* 0x0000040005037824 */ /* 0x000fe200078e0202 */
[C---:B------:R-:W-:Y:S01]  /*0470*/  IADD3 R5, R18.reuse, 0x40, RZ ;  /* 0x0000004012057810 */ /* 0x040fe20007ffe0ff */
[----:B------:R-:W-:Y:S01]  /*0480*/  IMAD R16, R7, 0x10, R0 ;  /* 0x0000001007107824 */ /* 0x000fe200078e0200 */
[----:B------:R-:W-:Y:S01]  /*0490*/  IADD3 R4, R18, 0x80, RZ ;  /* 0x0000008012047810 */ /* 0x000fe20007ffe0ff */
[----:B------:R-:W-:Y:S01]  /*04a0*/  IMAD.IADD R0, R3, 0x1, R219 ;  /* 0x0000000103007824 */ /* 0x000fe200078e02db */
[----:B------:R-:W-:-:S02]  /*04b0*/  SHF.R.S32.HI R3, RZ, 0x1f, R18 ;  /* 0x0000001fff037819 */ /* 0x000fc40000011412 */
[----:B------:R-:W-:Y:S01]  /*04c0*/  LOP3.LUT R219, R219, R2, RZ, 0xfc, !PT ;  /* 0x00000002dbdb7212 */ /* 0x000fe200078efcff */
[----:B------:R-:W-:Y:S01]  /*04d0*/  STL [R1+0x18c], R16 ;  /* 0x00018c1001007387 */ /* 0x000fe20000100800 */
[----:B------:R-:W-:Y:S02]  /*04e0*/  LEA.HI R2, R14, R19, RZ, 0x7 ;  /* 0x000000130e027211 */ /* 0x000fe400078f38ff */
[----:B------:R-:W-:Y:S01]  /*04f0*/  LOP3.LUT R10, R12, 0x7ffffe00, R10, 0xf8, !PT ;  /* 0x7ffffe000c0a7812 */ /* 0x000fe200078ef80a */
[----:B------:R-:W-:Y:S01]  /*0500*/  STL [R1+0x78], R15 ;  /* 0x0000780f01007387 */ /* 0x000fe20000100800 */
[----:B------:R-:W-:Y:S02]  /*0510*/  SHF.R.S32.HI R2, RZ, 0x7, R2 ;  /* 0x00000007ff027819 */ /* 0x000fe40000011402 */
[----:B------:R-:W-:Y:S01]  /*0520*/  LOP3.LUT R2, R6, 0x7ffffffc, RZ, 0xc0, !PT ;  /* 0x7ffffffc06027812 */ /* 0x000fe200078ec0ff */
[----:B------:R1:W-:Y:S01]  /*0530*/  STL [R1+0x104], R3 ;  /* 0x0001040301007387 */ /* 0x0003e20000100800 */
[----:B------:R-:W-:Y:S01]  /*0540*/  IMAD.SHL.U32 R251, R10, 0x2, RZ ;  /* 0x000000020afb7824 */ /* 0x000fe200078e00ff */
[----:B------:R-:W-:-:S02]  /*0550*/  R2P PR, R8, 0x6 ;  /* 0x0000000608007804 */ /* 0x000fc40000000000 */
[----:B------:R2:W-:Y:S01]  /*0560*/  STL [R1+0x20], R5 ;  /* 0x0000200501007387 */ /* 0x0005e20000100800 */
[----:B------:R-:W-:Y:S01]  /*0570*/  IMAD.IADD R2, R17, 0x1, -R2 ;  /* 0x0000000111027824 */ /* 0x000fe200078e0a02 */
[----:B------:R-:W-:Y:S02]  /*0580*/  LEA R223, R0, 0x18100, 0x1 ;  /* 0x0001810000df7811 */ /* 0x000fe400078e08ff */
[----:B------:R3:W-:Y:S01]  /*0590*/  STL [R1+0x1c], R4 ;  /* 0x00001c0401007387 */ /* 0x0007e20000100800 */
[----:B------:R-:W-:Y:S01]  /*05a0*/  IMAD.SHL.U32 R2, R2, 0x2, RZ ;  /* 0x0000000202027824 */ /* 0x000fe200078e00ff */
[----:B------:R-:W-:Y:S02]  /*05b0*/  SEL R220, R220, 0xffffffe0, !P1 ;  /* 0xffffffe0dcdc7807 */ /* 0x000fe40004800000 */
[----:B------:R-:W-:Y:S02]  /*05c0*/  LEA R219, R219, 0x100, 0x1 ;  /* 0x00000100dbdb7811 */ /* 0x000fe400078e08ff */
[C---:B------:R-:W-:Y:S01]  /*05d0*/  IADD3 R33, R2.reuse, 0x8, RZ ;  /* 0x0000000802217810 */ /* 0x040fe20007ffe0ff */
[----:B------:R-:W-:Y:S01]  /*05e0*/  IMAD.IADD R224, R223, 0x1, R220 ;  /* 0x00000001dfe07824 */ /* 0x000fe200078e02dc */
[----:B------:R-:W-:Y:S01]  /*05f0*/  IADD3 R32, R2, 0x10, RZ ;  /* 0x0000001002207810 */ /* 0x000fe20007ffe0ff */
[----:B------:R-:W-:Y:S01]  /*0600*/  IMAD.IADD R220, R220, 0x1, R219 ;  /* 0x00000001dcdc7824 */ /* 0x000fe200078e02db */
[----:B------:R-:W-:-:S02]  /*0610*/  IADD3 R31, R2, 0x18, RZ ;  /* 0x00000018021f7810 */ /* 0x000fc40007ffe0ff */
[C---:B------:R-:W-:Y:S02]  /*0620*/  IADD3 R30, R2.reuse, 0x20, RZ ;  /* 0x00000020021e7810 */ /* 0x040fe40007ffe0ff */
[C---:B------:R-:W-:Y:S02]  /*0630*/  IADD3 R29, R2.reuse, 0x28, RZ ;  /* 0x00000028021d7810 */ /* 0x040fe40007ffe0ff */
[----:B------:R-:W-:Y:S02]  /*0640*/  IADD3 R28, R2, 0x30, RZ ;  /* 0x00000030021c7810 */ /* 0x000fe40007ffe0ff */
[----:B-1----:R-:W-:Y:S02]  /*0650*/  IADD3 R3, R18, 0xc0, RZ ;  /* 0x000000c012037810 */ /* 0x002fe40007ffe0ff */
[----:B------:R-:W-:Y:S02]  /*0660*/  IADD3 R27, R2, 0x38, RZ ;  /* 0x00000038021b7810 */ /* 0x000fe40007ffe0ff */
[----:B--2---:R-:W-:-:S02]  /*0670*/  SHF.R.S32.HI R5, RZ, 0x1f, R5 ;  /* 0x0000001fff057819 */ /* 0x004fc40000011405 */
[C---:B------:R-:W-:Y:S02]  /*0680*/  IADD3 R26, R2.reuse, 0x40, RZ ;  /* 0x00000040021a7810 */ /* 0x040fe40007ffe0ff */
[----:B---3--:R-:W-:Y:S01]  /*0690*/  SHF.R.S32.HI R4, RZ, 0x1f, R4 ;  /* 0x0000001fff047819 */ /* 0x008fe20000011404 */
        /* <DEDUP_REMOVED lines=8> */
[C---:B------:R-:W-:Y:S02]  /*0720*/  IADD3 R20, R2.reuse, 0x70, RZ ;  /* 0x0000007002147810 */ /* 0x040fe40007ffe0ff */
[C---:B------:R-:W-:Y:S02]  /*0730*/  IADD3 R19, R2.reuse, 0x78, RZ ;  /* 0x0000007802137810 */ /* 0x040fe40007ffe0ff */
[C---:B------:R-:W-:Y:S02]  /*0740*/  IADD3 R18, R2.reuse, 0x80, RZ ;  /* 0x0000008002127810 */ /* 0x040fe40007ffe0ff */
[C---:B------:R-:W-:Y:S02]  /*0750*/  IADD3 R17, R2.reuse, 0x88, RZ ;  /* 0x0000008802117810 */ /* 0x040fe40007ffe0ff */
[C---:B------:R-:W-:Y:S02]  /*0760*/  IADD3 R15, R2.reuse, 0x98, RZ ;  /* 0x00000098020f7810 */ /* 0x040fe40007ffe0ff */
[----:B------:R-:W-:-:S02]  /*0770*/  IADD3 R14, R2, 0xa0, RZ ;  /* 0x000000a0020e7810 */ /* 0x000fc40007ffe0ff */
[C---:B------:R-:W-:Y:S02]  /*0780*/  IADD3 R12, R2.reuse, 0xa8, RZ ;  /* 0x000000a8020c7810 */ /* 0x040fe40007ffe0ff */
[C---:B------:R-:W-:Y:S02]  /*0790*/  IADD3 R11, R2.reuse, 0xb0, RZ ;  /* 0x000000b0020b7810 */ /* 0x040fe40007ffe0ff */
[C---:B------:R-:W-:Y:S02]  /*07a0*/  IADD3 R10, R2.reuse, 0xb8, RZ ;  /* 0x000000b8020a7810 */ /* 0x040fe40007ffe0ff */
[----:B-1----:R-:W-:Y:S02]  /*07b0*/  SHF.R.S32.HI R3, RZ, 0x1f, R3 ;  /* 0x0000001fff037819 */ /* 0x002fe40000011403 */
[C---:B------:R-:W-:Y:S02]  /*07c0*/  IADD3 R9, R2.reuse, 0xc0, RZ ;  /* 0x000000c002097810 */ /* 0x040fe40007ffe0ff */
[C---:B------:R-:W-:Y:S01]  /*07d0*/  IADD3 R8, R2.reuse, 0xc8, RZ ;  /* 0x000000c802087810 */ /* 0x040fe20007ffe0ff */
[----:B------:R1:W-:Y:S01]  /*07e0*/  STL [R1+0xf8], R3 ;  /* 0x0000f80301007387 */ /* 0x0003e20000100800 */
[----:B------:R-:W-:-:S02]  /*07f0*/  IADD3 R7, R2, 0xd0, RZ ;  /* 0x000000d002077810 */ /* 0x000fc40007ffe0ff */
[C---:B------:R-:W-:Y:S02]  /*0800*/  IADD3 R6, R2.reuse, 0xd8, RZ ;  /* 0x000000d802067810 */ /* 0x040fe40007ffe0ff */
[C---:B------:R-:W-:Y:S02]  /*0810*/  IADD3 R5, R2.reuse, 0xe0, RZ ;  /* 0x000000e002057810 */ /* 0x040fe40007ffe0ff */
[----:B--2---:R-:W-:Y:S02]  /*0820*/  IADD3 R4, R2, 0xe8, RZ ;  /* 0x000000e802047810 */ /* 0x004fe40007ffe0ff */
[----:B------:R-:W-:Y:S02]  /*0830*/  SEL R221, R221, 0xffffffc0, !P2 ;  /* 0xffffffc0dddd7807 */ /* 0x000fe40005000000 */
[----:B------:R-:W-:-:S03]  /*0840*/  LEA R216, R216, 0xc100, 0x1 ;  /* 0x0000c100d8d87811 */ /* 0x000fc600078e08ff */
[----:B------:R-:W-:Y:S02]  /*0850*/  IMAD.IADD R226, R223, 0x1, R221 ;  /* 0x00000001dfe27824 */ /* 0x000fe400078e02dd */
[C---:B------:R-:W-:Y:S02]  /*0860*/  IMAD.IADD R222, R221.reuse, 0x1, R219 ;  /* 0x00000001ddde7824 */ /* 0x040fe400078e02db */
[----:B------:R-:W-:Y:S02]  /*0870*/  IMAD.IADD R225, R224, 0x1, R221 ;  /* 0x00000001e0e17824 */ /* 0x000fe400078e02dd */
[----:B------:R-:W-:Y:S02]  /*0880*/  IMAD.IADD R221, R221, 0x1, R220 ;  /* 0x00000001dddd7824 */ /* 0x000fe400078e02dc */
[----:B-1----:R-:W-:Y:S01]  /*0890*/  IMAD R3, R13, 0x8, R16 ;  /* 0x000000080d037824 */ /* 0x002fe200078e0210 */
[----:B------:R-:W-:Y:S02]  /*08a0*/  IADD3 R16, R2, 0x90, RZ ;  /* 0x0000009002107810 */ /* 0x000fe40007ffe0ff */
[----:B------:R-:W-:-:S02]  /*08b0*/  SHF.R.S32.HI R13, RZ, 0x1f, R33 ;  /* 0x0000001fff0d7819 */ /* 0x000fc40000011421 */
[----:B------:R1:W-:Y:S04]  /*08c0*/  STL [R1+0x184], R3 ;  /* 0x0001840301007387 */ /* 0x0003e80000100800 */
[----:B------:R2:W-:Y:S04]  /*08d0*/  STL [R1+0x60], R2 ;  /* 0x0000600201007387 */ /* 0x0005e80000100800 */
[----:B------:R-:W-:Y:S04]  /*08e0*/  STL [R1+0xf4], R33 ;  /* 0x0000f42101007387 */ /* 0x000fe80000100800 */
[----:B------:R3:W-:Y:S04]  /*08f0*/  STL [R1+0xf0], R32 ;  /* 0x0000f02001007387 */ /* 0x0007e80000100800 */
[----:B------:R-:W-:Y:S04]  /*0900*/  STL [R1+0xec], R31 ;  /* 0x0000ec1f01007387 */ /* 0x000fe80000100800 */
[----:B------:R4:W-:Y:S04]  /*0910*/  STL [R1+0xe8], R30 ;  /* 0x0000e81e01007387 */ /* 0x0009e80000100800 */
[----:B------:R-:W-:Y:S01]  /*0920*/  STL [R1+0xe4], R29 ;  /* 0x0000e41d01007387 */ /* 0x000fe20000100800 */
[----:B-1----:R-:W-:-:S03]  /*0930*/  IADD3 R3, R2, 0xf0, RZ ;  /* 0x000000f002037810 */ /* 0x002fc60007ffe0ff */
[----:B------:R1:W-:Y:S01]  /*0940*/  STL [R1+0xe0], R28 ;  /* 0x0000e01c01007387 */ /* 0x0003e20000100800 */
[----:B--2---:R-:W-:-:S03]  /*0950*/  IADD3 R2, R2, 0xf8, RZ ;  /* 0x000000f802027810 */ /* 0x004fc60007ffe0ff */
[----:B------:R2:W-:Y:S01]  /*0960*/  STL [R1+0xdc], R27 ;  /* 0x0000dc1b01007387 */ /* 0x0005e20000100800 */
[----:B------:R-:W-:-:S03]  /*0970*/  SHF.R.S32.HI R0, RZ, 0x1f, R2 ;  /* 0x0000001fff007819 */ /* 0x000fc60000011402 */
[----:B------:R-:W-:Y:S01]  /*0980*/  STL [R1+0xd8], R26 ;  /* 0x0000d81a01007387 */ /* 0x000fe20000100800 */
[----:B---3--:R-:W-:-:S03]  /*0990*/  SHF.R.S32.HI R32, RZ, 0x1f, R32 ;  /* 0x0000001fff207819 */ /* 0x008fc60000011420 */
[----:B------:R3:W-:Y:S04]  /*09a0*/  STL [R1+0xd4], R25 ;  /* 0x0000d41901007387 */ /* 0x0007e80000100800 */
[----:B------:R5:W-:Y:S01]  /*09b0*/  STL [R1+0xd0], R24 ;  /* 0x0000d01801007387 */ /* 0x000be20000100800 */
[----:B----4-:R-:W-:-:S03]  /*09c0*/  SHF.R.S32.HI R30, RZ, 0x1f, R30 ;  /* 0x0000001fff1e7819 */ /* 0x010fc6000001141e */
        /* <DEDUP_REMOVED lines=9> */
[----:B-----5:R-:W-:-:S03]  /*0a60*/  SHF.R.S32.HI R24, RZ, 0x1f, R24 ;  /* 0x0000001fff187819 */ /* 0x020fc60000011418 */
[----:B------:R-:W-:Y:S04]  /*0a70*/  STL [R1+0xb4], R17 ;  /* 0x0000b41101007387 */ /* 0x000fe80000100800 */
[----:B------:R5:W-:Y:S01]  /*0a80*/  STL [R1+0xb0], R16 ;  /* 0x0000b01001007387 */ /* 0x000be20000100800 */
[----:B----4-:R-:W-:-:S03]  /*0a90*/  SHF.R.S32.HI R22, RZ, 0x1f, R22 ;  /* 0x0000001fff167819 */ /* 0x010fc60000011416 */
[----:B------:R4:W-:Y:S01]  /*0aa0*/  STL [R1+0xac], R15 ;  /* 0x0000ac0f01007387 */ /* 0x0009e20000100800 */
[----:B-1----:R-:W-:-:S03]  /*0ab0*/  SHF.R.S32.HI R21, RZ, 0x1f, R21 ;  /* 0x0000001fff157819 */ /* 0x002fc60000011415 */
[----:B------:R-:W-:Y:S04]  /*0ac0*/  STL [R1+0xa8], R14 ;  /* 0x0000a80e01007387 */ /* 0x000fe80000100800 */
[----:B------:R1:W-:Y:S01]  /*0ad0*/  STL [R1+0xa4], R12 ;  /* 0x0000a40c01007387 */ /* 0x0003e20000100800 */
[----:B--2---:R-:W-:-:S03]  /*0ae0*/  SHF.R.S32.HI R19, RZ, 0x1f, R19 ;  /* 0x0000001fff137819 */ /* 0x004fc60000011413 */
[----:B------:R2:W-:Y:S01]  /*0af0*/  STL [R1+0xa0], R11 ;  /* 0x0000a00b01007387 */ /* 0x0005e20000100800 */
[----:B---3--:R-:W-:-:S03]  /*0b00*/  SHF.R.S32.HI R18, RZ, 0x1f, R18 ;  /* 0x0000001fff127819 */ /* 0x008fc60000011412 */
[----:B------:R3:W-:Y:S04]  /*0b10*/  STL [R1+0x9c], R10 ;  /* 0x00009c0a01007387 */ /* 0x0007e80000100800 */
[----:B------:R3:W-:Y:S01]  /*0b20*/  STL [R1+0x98], R9 ;  /* 0x0000980901007387 */ /* 0x0007e20000100800 */
[----:B-----5:R-:W-:-:S03]  /*0b30*/  SHF.R.S32.HI R16, RZ, 0x1f, R16 ;  /* 0x0000001fff107819 */ /* 0x020fc60000011410 */
[----:B------:R5:W-:Y:S01]  /*0b40*/  STL [R1+0x94], R8 ;  /* 0x0000940801007387 */ /* 0x000be20000100800 */
[----:B----4-:R-:W-:-:S03]  /*0b50*/  SHF.R.S32.HI R15, RZ, 0x1f, R15 ;  /* 0x0000001fff0f7819 */ /* 0x010fc6000001140f */
[----:B------:R4:W-:Y:S04]  /*0b60*/  STL [R1+0x90], R7 ;  /* 0x0000900701007387 */ /* 0x0009e80000100800 */
[----:B------:R4:W-:Y:S01]  /*0b70*/  STL [R1+0x8c], R6 ;  /* 0x00008c0601007387 */ /* 0x0009e20000100800 */
[----:B-1----:R-:W-:-:S03]  /*0b80*/  SHF.R.S32.HI R12, RZ, 0x1f, R12 ;  /* 0x0000001fff0c7819 */ /* 0x002fc6000001140c */
[----:B------:R1:W-:Y:S01]  /*0b90*/  STL [R1+0x88], R5 ;  /* 0x0000880501007387 */ /* 0x0003e20000100800 */
[----:B--2---:R-:W-:-:S03]  /*0ba0*/  SHF.R.S32.HI R11, RZ, 0x1f, R11 ;  /* 0x0000001fff0b7819 */ /* 0x004fc6000001140b */
[----:B------:R2:W-:Y:S01]  /*0bb0*/  STL [R1+0x84], R4 ;  /* 0x0000840401007387 */ /* 0x0005e20000100800 */
[----:B---3--:R-:W-:-:S03]  /*0bc0*/  SHF.R.S32.HI R10, RZ, 0x1f, R10 ;  /* 0x0000001fff0a7819 */ /* 0x008fc6000001140a */
[----:B------:R3:W-:Y:S01]  /*0bd0*/  STL [R1+0x180], R13 ;  /* 0x0001800d01007387 */ /* 0x0007e20000100800 */
[----:B------:R-:W-:-:S03]  /*0be0*/  SHF.R.S32.HI R9, RZ, 0x1f, R9 ;  /* 0x0000001fff097819 */ /* 0x000fc60000011409 */
[----:B------:R3:W-:Y:S01]  /*0bf0*/  STL [R1+0x80], R3 ;  /* 0x0000800301007387 */ /* 0x0007e20000100800 */
[----:B-----5:R-:W-:-:S03]  /*0c00*/  SHF.R.S32.HI R8, RZ, 0x1f, R8 ;  /* 0x0000001fff087819 */ /* 0x020fc60000011408 */
[----:B------:R-:W-:Y:S01]  /*0c10*/  STL [R1+0x17c], R32 ;  /* 0x00017c2001007387 */ /* 0x000fe20000100800 */
[----:B----4-:R-:W-:-:S03]  /*0c20*/  SHF.R.S32.HI R7, RZ, 0x1f, R7 ;  /* 0x0000001fff077819 */ /* 0x010fc60000011407 */
[----:B------:R-:W-:Y:S01]  /*0c30*/  STL [R1+0x7c], R2 ;  /* 0x00007c0201007387 */ /* 0x000fe20000100800 */
[----:B------:R-:W-:Y:S02]  /*0c40*/  SHF.R.S32.HI R6, RZ, 0x1f, R6 ;  /* 0x0000001fff067819 */ /* 0x000fe40000011406 */
[----:B-1----:R-:W-:Y:S02]  /*0c50*/  SHF.R.S32.HI R5, RZ, 0x1f, R5 ;  /* 0x0000001fff057819 */ /* 0x002fe40000011405 */
[----:B--2---:R-:W-:Y:S02]  /*0c60*/  SHF.R.S32.HI R4, RZ, 0x1f, R4 ;  /* 0x0000001fff047819 */ /* 0x004fe40000011404 */
[----:B---3--:R-:W-:Y:S02]  /*0c70*/  SHF.R.S32.HI R13, RZ, 0x1f, R31 ;  /* 0x0000001fff0d7819 */ /* 0x008fe4000001141f */
[----:B------:R-:W-:-:S03]  /*0c80*/  SHF.R.S32.HI R3, RZ, 0x1f, R3 ;  /* 0x0000001fff037819 */ /* 0x000fc60000011403 */
[----:B------:R1:W-:Y:S04]  /*0c90*/  STL [R1+0x178], R13 ;  /* 0x0001780d01007387 */ /* 0x0003e80000100800 */
        /* <DEDUP_REMOVED lines=21> */
[----:B-1----:R-:W-:-:S05]  /*0df0*/  SHF.R.S32.HI R13, RZ, 0x1f, R14 ;  /* 0x0000001fff0d7819 */ /* 0x002fca000001140e */
[----:B------:R2:W-:Y:S04]  /*0e00*/  STL [R1+0x134], R13 ;  /* 0x0001340d01007387 */ /* 0x0005e80000100800 */
        /* <DEDUP_REMOVED lines=10> */
[----:B------:R2:W-:Y:S02]  /*0eb0*/  STL [R1+0x108], R0 ;  /* 0x0001080001007387 */ /* 0x0005e40000100800 */
.L_x_2731:
        /* <DEDUP_REMOVED lines=19> */
.L_x_2675:
[----:B------:R-:W-:-:S04]  /*0ff0*/  MOV R0, c[0x0][0x554] ;  /* 0x0001550000007a02 */ /* 0x000fc80000000f00 */
[----:B------:R-:W-:Y:S02]  /*1000*/  ISETP.NE.AND P0, PT, R0, 0x1, PT ;  /* 0x000000010000780c */ /* 0x000fe40003f05270 */
[----:B------:R-:W-:-:S11]  /*1010*/  MOV R0, R2 ;  /* 0x0000000200007202 */ /* 0x000fd60000000f00 */
[----:B------:R-:W-:-:S05]  /*1020*/  @P0 IMAD.HI.U32 R4, R2, c[0x0][0x558], RZ ;  /* 0x0001560002040a27 */ /* 0x000fca00078e00ff */
[----:B------:R-:W-:-:S05]  /*1030*/  @P0 SHF.R.U32.HI R0, RZ, c[0x0][0x55c], R4 ;  /* 0x00015700ff000a19 */ /* 0x000fca0000011604 */
[----:B------:R-:W-:Y:S02]  /*1040*/  IMAD R4, R0, c[0x0][0x554], RZ ;  /* 0x0001550000047a24 */ /* 0x000fe400078e02ff */
.L_x_2676:
[----:B------:R-:W-:Y:S05]  /*1050*/  BSYNC B0 ;  /* 0x0000000000007941 */ /* 0x000fea0003800000 */
.L_x_2674:
[----:B------:R-:W2:Y:S01]  /*1060*/  LDL.LU R6, [R1+0x70] ;  /* 0x0000700001067983 */ /* 0x000ea20000300800 */
[----:B------:R-:W-:Y:S01]  /*1070*/  IMAD.MOV.U32 R5, RZ, RZ, c[0x0][0x548] ;  /* 0x00015200ff057624 */ /* 0x000fe200078e00ff */
[----:B------:R-:W-:Y:S01]  /*1080*/  ISETP.NE.U32.AND P0, PT, RZ, c[0x0][0x370], PT ;  /* 0x0000dc00ff007a0c */ /* 0x000fe20003f05070 */
[----:B------:R-:W-:Y:S01]  /*1090*/  IMAD.IADD R4, R2, 0x1, -R4 ;  /* 0x0000000102047824 */ /* 0x000fe200078e0a04 */
[----:B------:R-:W-:Y:S02]  /*10a0*/  MOV R7, RZ ;  /* 0x000000ff00077202 */ /* 0x000fe40000000f00 */
[----:B------:R-:W-:Y:S01]  /*10b0*/  ISETP.NE.AND P1, PT, R5, 0x1, PT ;  /* 0x000000010500780c */ /* 0x000fe20003f25270 */
[----:B------:R-:W-:Y:S01]  /*10c0*/  IMAD R5, R3, c[0x0][0x554], R4 ;  /* 0x0001550003057a24 */ /* 0x000fe200078e0204 */
[----:B------:R-:W-:-:S03]  /*10d0*/  ISETP.NE.AND.EX P0, PT, RZ, c[0x0][0x374], PT, P0 ;  /* 0x0000dd00ff007a0c */ /* 0x000fc60003f05300 */
[----:B------:R-:W-:-:S08]  /*10e0*/  IMAD.MOV.U32 R11, RZ, RZ, R5 ;  /* 0x000000ffff0b7224 */ /* 0x000fd000078e0005 */
[----:B------:R-:W-:-:S04]  /*10f0*/  @P1 IMAD.HI.U32 R2, R5, c[0x0][0x54c], RZ ;  /* 0x0001530005021a27 */ /* 0x000fc800078e00ff */
[----:B------:R-:W-:Y:S01]  /*1100*/  @P0 IMAD.MOV.U32 R3, RZ, RZ, 0x4 ;  /* 0x00000004ff030424 */ /* 0x000fe200078e00ff */
[----:B------:R-:W-:-:S05]  /*1110*/  @P1 SHF.R.U32.HI R11, RZ, c[0x0][0x550], R2 ;  /* 0x00015400ff0b1a19 */ /* 0x000fca0000011602 */
[----:B------:R-:W-:Y:S01]  /*1120*/  @P0 IMAD.WIDE R2, R11, R3, c[0x0][0x370] ;  /* 0x0000dc000b020625 */ /* 0x000fe200078e0203 */
[----:B------:R-:W-:Y:S04]  /*1130*/  STL [R1+0x64], R11 ;  /* 0x0000640b01007387 */ /* 0x000fe80000100800 */
[----:B------:R1:W3:Y:S01]  /*1140*/  @P0 LDG.E R7, [R2.64] ;  /* 0x0000000602070981 */ /* 0x0002e2000c1e1900 */
[----:B------:R-:W-:Y:S01]  /*1150*/  IMAD.MOV.U32 R4, RZ, RZ, c[0x0][0x2c4] ;  /* 0x0000b100ff047624 */ /* 0x000fe200078e00ff */
[----:B------:R-:W-:Y:S01]  /*1160*/  BSSY B0, `(.L_x_2677) ;  /* 0x0000047000007945 */ /* 0x000fe20003800000 */
[----:B------:R-:W-:-:S03]  /*1170*/  IMAD.MOV.U32 R12, RZ, RZ, R0 ;  /* 0x000000ffff0c7224 */ /* 0x000fc600078e0000 */
[----:B------:R-:W-:Y:S01]  /*1180*/  ISETP.NE.AND P3, PT, R4, 0x1, PT ;  /* 0x000000010400780c */ /* 0x000fe20003f65270 */
[----:B------:R-:W-:-:S05]  /*1190*/  IMAD.MOV.U32 R4, RZ, RZ, c[0x0][0x168] ;  /* 0x00005a00ff047624 */ /* 0x000fca00078e00ff */
[----:B------:R-:W-:Y:S01]  /*11a0*/  IADD3 R4, -R4, 0x60, RZ ;  /* 0x0000006004047810 */ /* 0x000fe20007ffe1ff */
[----:B-1----:R-:W-:-:S05]  /*11b0*/  IMAD.MOV.U32 R2, RZ, RZ, c[0x0][0x53c] ;  /* 0x00014f00ff027624 */ /* 0x002fca00078e00ff */
[----:B------:R-:W-:Y:S02]  /*11c0*/  ISETP.NE.AND P0, PT, R2, 0x1, PT ;  /* 0x000000010200780c */ /* 0x000fe40003f05270 */
[----:B------:R-:W-:-:S11]  /*11d0*/  LOP3.LUT R2, R0, 0x1ffffff, RZ, 0x3c, !PT ;  /* 0x01ffffff00027812 */ /* 0x000fd600078e3cff */
[----:B------:R-:W-:Y:S01]  /*11e0*/  @P0 IMAD.HI.U32 R3, R0, c[0x0][0x540], RZ ;  /* 0x0001500000030a27 */ /* 0x000fe200078e00ff */
[----:B------:R-:W-:-:S03]  /*11f0*/  IADD3 R0, R2, c[0x0][0x53c], RZ ;  /* 0x00014f0002007a10 */ /* 0x000fc60007ffe0ff */
[----:B------:R-:W-:Y:S01]  /*1200*/  IMAD.MOV.U32 R2, RZ, RZ, c[0x0][0x2ac] ;  /* 0x0000ab00ff027624 */ /* 0x000fe200078e00ff */
[----:B------:R-:W-:-:S05]  /*1210*/  @P0 SHF.R.U32.HI R12, RZ, c[0x0][0x544], R3 ;  /* 0x00015100ff0c0a19 */ /* 0x000fca0000011603 */
[----:B------:R-:W-:Y:S01]  /*1220*/  IMAD R0, R12, c[0x0][0x53c], R0 ;  /* 0x00014f000c007a24 */ /* 0x000fe200078e0200 */
[----:B------:R-:W-:Y:S04]  /*1230*/  STL [R1+0x6c], R12 ;  /* 0x00006c0c01007387 */ /* 0x000fe80000100800 */
[----:B------:R-:W-:-:S04]  /*1240*/  SHF.L.U32 R17, R0, 0x7, RZ ;  /* 0x0000000700117819 */ /* 0x000fc800000006ff */
[----:B------:R-:W-:Y:S01]  /*1250*/  IADD3 R0, R17, 0x7f, RZ ;  /* 0x0000007f11007810 */ /* 0x000fe20007ffe0ff */
[----:B------:R-:W-:Y:S04]  /*1260*/  STL [R1+0x74], R17 ;  /* 0x0000741101007387 */ /* 0x000fe80000100800 */
[----:B------:R-:W-:-:S05]  /*1270*/  @P3 IMAD.HI.U32 R3, R0, c[0x0][0x2c8], RZ ;  /* 0x0000b20000033a27 */ /* 0x000fca00078e00ff */
[----:B------:R-:W-:Y:S02]  /*1280*/  @P3 SHF.R.U32.HI R0, RZ, c[0x0][0x2cc], R3 ;  /* 0x0000b300ff003a19 */ /* 0x000fe40000011603 */
[----:B--2---:R-:W-:-:S04]  /*1290*/  LOP3.LUT R6, R6, 0xfffffffd, RZ, 0xc0, !PT ;  /* 0xfffffffd06067812 */ /* 0x004fc800078ec0ff */
[----:B------:R-:W-:-:S05]  /*12a0*/  @P3 LOP3.LUT R6, R6, 0x2, RZ, 0xfc, !PT ;  /* 0x0000000206063812 */ /* 0x000fca00078efcff */
[----:B------:R1:W-:Y:S02]  /*12b0*/  STL [R1+0x70], R6 ;  /* 0x0000700601007387 */ /* 0x0003e40000100800 */
[C---:B-1----:R-:W-:Y:S02]  /*12c0*/  IMAD R6, R2.reuse, c[0x0][0x1d0], RZ ;  /* 0x0000740002067a24 */ /* 0x042fe400078e02ff */
[----:B---3--:R1:W-:Y:S01]  /*12d0*/  STL [R1+0x34], R7 ;  /* 0x0000340701007387 */ /* 0x0083e20000100800 */
[----:B------:R-:W-:Y:S02]  /*12e0*/  IMAD R2, R2, c[0x0][0x1d0], R4 ;  /* 0x0000740002027a24 */ /* 0x000fe400078e0204 */
[----:B------:R-:W-:Y:S02]  /*12f0*/  IADD3 R3, R6, 0x5f, RZ ;  /* 0x0000005f06037810 */ /* 0x000fe40007ffe0ff */
[----:B------:R-:W-:-:S03]  /*1300*/  IMAD.IADD R2, R2, 0x1, R0 ;  /* 0x0000000102027824 */ /* 0x000fc600078e0200 */
[----:B------:R-:W-:-:S04]  /*1310*/  IMAD.HI R0, R3, 0x2aaaaaab, RZ ;  /* 0x2aaaaaab03007827 */ /* 0x000fc800078e02ff */
[----:B------:R-:W-:Y:S01]  /*1320*/  IMAD.HI R3, R2, 0x2aaaaaab, RZ ;  /* 0x2aaaaaab02037827 */ /* 0x000fe200078e02ff */
[----:B------:R-:W-:-:S04]  /*1330*/  SHF.R.U32.HI R2, RZ, 0x1f, R0 ;  /* 0x0000001fff027819 */ /* 0x000fc80000011600 */
[----:B------:R-:W-:Y:S02]  /*1340*/  SHF.R.U32.HI R4, RZ, 0x1f, R3 ;  /* 0x0000001fff047819 */ /* 0x000fe40000011603 */
[----:B------:R-:W-:Y:S02]  /*1350*/  LEA.HI.SX32 R0, R0, R2, 0x1c ;  /* 0x0000000200007211 */ /* 0x000fe400078fe2ff */
[----:B------:R-:W-:-:S04]  /*1360*/  LEA.HI.SX32 R2, R3, R4, 0x1c ;  /* 0x0000000403027211 */ /* 0x000fc800078fe2ff */
[----:B-1----:R-:W-:Y:S01]  /*1370*/  IMNMX R7, R0, R2, PT ;  /* 0x0000000200077217 */ /* 0x002fe20003800200 */
[----:B------:R-:W-:Y:S01]  /*1380*/  IMAD.MOV.U32 R2, RZ, RZ, RZ ;  /* 0x000000ffff027224 */ /* 0x000fe200078e00ff */
[----:B------:R-:W-:Y:S02]  /*1390*/  IADD3 R0, -R11, RZ, RZ ;  /* 0x000000ff0b007210 */ /* 0x000fe40007ffe1ff */
[----:B------:R-:W-:-:S03]  /*13a0*/  ISETP.GE.AND P0, PT, R7, 0x1, PT ;  /* 0x000000010700780c */ /* 0x000fc60003f06270 */
[----:B------:R-:W-:-:S05]  /*13b0*/  IMAD R16, R0, c[0x0][0x548], R5 ;  /* 0x0001520000107a24 */ /* 0x000fca00078e0205 */
[----:B------:R1:W-:Y:S05]  /*13c0*/  STL [R1+0x68], R16 ;  /* 0x0000681001007387 */ /* 0x0003ea0000100800 */
        /* <DEDUP_REMOVED lines=32> */
.L_x_2678:
[----:B------:R-:W-:Y:S05]  /*15d0*/  BSYNC B0 ;  /* 0x0000000000007941 */ /* 0x000fea0003800000 */
.L_x_2677:
[----:B------:R-:W-:Y:S01]  /*15e0*/  LOP3.LUT R0, R12, 0xffff, RZ, 0xc0, !PT ;  /* 0x0000ffff0c007812 */ /* 0x000fe200078ec0ff */
[----:B------:R-:W-:Y:S01]  /*15f0*/  CS2R R128, SRZ ;  /* 0x0000000000807805 */ /* 0x000fe2000001ff00 */
[----:B------:R-:W-:Y:S01]  /*1600*/  CS2R R12, SRZ ;  /* 0x00000000000c7805 */ /* 0x000fe2000001ff00 */
        /* <DEDUP_REMOVED lines=70> */
[----:B--2---:R-:W2:Y:S01]  /*1a70*/  S2R R3, SR_TID.X ;  /* 0x0000000000037919 */ /* 0x004ea20000002100 */
[----:B------:R-:W-:-:S03]  /*1a80*/  ISETP.NE.U32.AND P0, PT, RZ, c[0x0][0x340], PT ;  /* 0x0000d000ff007a0c */ /* 0x000fc60003f05070 */
[----:B------:R-:W3:Y:S01]  /*1a90*/  LDL R12, [R1] ;  /* 0x00000000010c7983 */ /* 0x000ee20000100800 */
[----:B------:R-:W-:-:S03]  /*1aa0*/  ISETP.NE.AND.EX P0, PT, RZ, c[0x0][0x344], PT, P0 ;  /* 0x0000d100ff007a0c */ /* 0x000fc60003f05300 */
[----:B------:R-:W4:Y:S04]  /*1ab0*/  LDL R10, [R1+0x20] ;  /* 0x00002000010a7983 */ /* 0x000f280000100800 */
[----:B------:R-:W4:Y:S04]  /*1ac0*/  LDL R9, [R1+0x1c] ;  /* 0x00001c0001097983 */ /* 0x000f280000100800 */
[----:B------:R-:W4:Y:S02]  /*1ad0*/  LDL R8, [R1+0x18] ;  /* 0x0000180001087983 */ /* 0x000f240000100800 */
[----:B------:R-:W-:Y:S01]  /*1ae0*/  @P0 IMAD.MOV.U32 R2, RZ, RZ, 0x4 ;  /* 0x00000004ff020424 */ /* 0x000fe200078e00ff */
[----:B--2---:R-:W-:-:S02]  /*1af0*/  SHF.R.S32.HI R4, RZ, 0x1f, R3 ;  /* 0x0000001fff047819 */ /* 0x004fc40000011403 */
[----:B------:R-:W-:Y:S02]  /*1b00*/  SHF.R.S32.HI R5, RZ, 0x1f, R3 ;  /* 0x0000001fff057819 */ /* 0x000fe40000011403 */
[-C--:B------:R-:W-:Y:S02]  /*1b10*/  LEA.HI R4, R4, R3.reuse, RZ, 0x3 ;  /* 0x0000000304047211 */ /* 0x080fe400078f18ff */
[----:B------:R-:W-:Y:S02]  /*1b20*/  LEA.HI R5, R5, R3, RZ, 0x3 ;  /* 0x0000000305057211 */ /* 0x000fe400078f18ff */
[----:B------:R-:W-:Y:S02]  /*1b30*/  LOP3.LUT R4, R4, 0xfffffff8, RZ, 0xc0, !PT ;  /* 0xfffffff804047812 */ /* 0x000fe400078ec0ff */
[----:B------:R-:W-:-:S03]  /*1b40*/  SHF.R.S32.HI R5, RZ, 0x3, R5 ;  /* 0x00000003ff057819 */ /* 0x000fc60000011405 */
[----:B------:R-:W-:Y:S02]  /*1b50*/  IMAD.IADD R4, R3, 0x1, -R4 ;  /* 0x0000000103047824 */ /* 0x000fe400078e0a04 */
[----:B------:R-:W-:-:S05]  /*1b60*/  @P0 IMAD.WIDE R2, R11, R2, c[0x0][0x340] ;  /* 0x0000d0000b020625 */ /* 0x000fca00078e0202 */
[----:B------:R2:W5:Y:S01]  /*1b70*/  @P0 LDG.E R14, [R2.64] ;  /* 0x00000006020e0981 */ /* 0x000562000c1e1900 */
[----:B------:R-:W-:Y:S02]  /*1b80*/  SHF.R.S32.HI R15, RZ, 0x1f, R16 ;  /* 0x0000001fff0f7819 */ /* 0x000fe40000011410 */
[----:B------:R-:W-:-:S03]  /*1b90*/  LEA R4, R4, R5, 0x5 ;  /* 0x0000000504047211 */ /* 0x000fc600078e28ff */
[----:B------:R-:W-:Y:S02]  /*1ba0*/  IMAD R0, R15, c[0x0][0x1b8], RZ ;  /* 0x00006e000f007a24 */ /* 0x000fe400078e02ff */
[----:B------:R-:W-:Y:S01]  /*1bb0*/  IMAD.IADD R4, R17, 0x1, R4 ;  /* 0x0000000111047824 */ /* 0x000fe200078e0204 */
[----:B------:R-:W-:Y:S01]  /*1bc0*/  SHF.R.S32.HI R6, RZ, 0x1f, R11 ;  /* 0x0000001fff067819 */ /* 0x000fe2000001140b */
[----:B------:R-:W-:Y:S02]  /*1bd0*/  IMAD R5, R16, c[0x0][0x1bc], R0 ;  /* 0x00006f0010057a24 */ /* 0x000fe400078e0200 */
[----:B------:R-:W-:-:S04]  /*1be0*/  @P3 IMAD.HI.U32 R7, R4, c[0x0][0x2c8], RZ ;  /* 0x0000b20004073a27 */ /* 0x000fc800078e00ff */
[----:B------:R-:W-:Y:S01]  /*1bf0*/  IMAD.MOV.U32 R0, RZ, RZ, R4 ;  /* 0x000000ffff007224 */ /* 0x000fe200078e0004 */
[----:B------:R-:W-:Y:S01]  /*1c00*/  @P3 SHF.R.U32.HI R0, RZ, c[0x0][0x2cc], R7 ;  /* 0x0000b300ff003a19 */ /* 0x000fe20000011607 */
[----:B--2---:R-:W-:-:S05]  /*1c10*/  IMAD.WIDE.U32 R2, R16, c[0x0][0x1b8], RZ ;  /* 0x00006e0010027a25 */ /* 0x004fca00078e00ff */
[----:B------:R-:W-:Y:S01]  /*1c20*/  IADD3 R3, R3, R5, RZ ;  /* 0x0000000503037210 */ /* 0x000fe20007ffe0ff */
[----:B------:R-:W-:Y:S01]  /*1c30*/  IMAD R5, R6, c[0x0][0x1c0], RZ ;  /* 0x0000700006057a24 */ /* 0x000fe200078e02ff */
[----:B------:R-:W-:-:S03]  /*1c40*/  SHF.R.S32.HI R7, RZ, 0x1f, R0 ;  /* 0x0000001fff077819 */ /* 0x000fc60000011400 */
[C---:B------:R-:W-:Y:S02]  /*1c50*/  IMAD R6, R11.reuse, c[0x0][0x1c4], R5 ;  /* 0x000071000b067a24 */ /* 0x040fe400078e0205 */
[----:B------:R-:W-:Y:S02]  /*1c60*/  IMAD.MOV R5, RZ, RZ, -R0 ;  /* 0x000000ffff057224 */ /* 0x000fe400078e0a00 */
[----:B------:R-:W-:-:S04]  /*1c70*/  IMAD.WIDE.U32 R2, R11, c[0x0][0x1c0], R2 ;  /* 0x000070000b027a25 */ /* 0x000fc800078e0002 */
[----:B------:R-:W-:Y:S02]  /*1c80*/  IMAD R4, R5, c[0x0][0x2c4], R4 ;  /* 0x0000b10005047a24 */ /* 0x000fe400078e0204 */
[----:B------:R-:W-:Y:S02]  /*1c90*/  IMAD.IADD R3, R3, 0x1, R6 ;  /* 0x0000000103037824 */ /* 0x000fe400078e0206 */
        /* <DEDUP_REMOVED lines=9> */
[----:B------:R-:W-:Y:S02]  /*1d30*/  LEA R13, P1, R2, c[0x0][0x160], 0x1 ;  /* 0x00005800020d7a11 */ /* 0x000fe400078208ff */
[----:B------:R-:W-:Y:S02]  /*1d40*/  IADD3 R139, R252, -0x1, RZ ;  /* 0xfffffffffc8b7810 */ /* 0x000fe40007ffe0ff */
[----:B------:R-:W-:Y:S02]  /*1d50*/  LEA.HI.X R5, R2, c[0x0][0x164], R0, 0x1, P1 ;  /* 0x0000590002057a11 */ /* 0x000fe400008f0c00 */
[----:B---3--:R-:W-:Y:S02]  /*1d60*/  ISETP.GE.AND P6, PT, R12, c[0x0][0x198], PT ;  /* 0x000066000c007a0c */ /* 0x008fe40003fc6270 */
[----:B----4-:R-:W-:Y:S02]  /*1d70*/  ISETP.GE.AND P5, PT, R10, c[0x0][0x198], PT ;  /* 0x000066000a007a0c */ /* 0x010fe40003fa6270 */
[----:B------:R-:W-:-:S02]  /*1d80*/  ISETP.GE.AND P4, PT, R9, c[0x0][0x198], PT ;  /* 0x0000660009007a0c */ /* 0x000fc40003f86270 */
[----:B------:R-:W-:Y:S02]  /*1d90*/  ISETP.GE.AND P3, PT, R8, c[0x0][0x198], PT ;  /* 0x0000660008007a0c */ /* 0x000fe40003f66270 */
[----:B------:R-:W-:Y:S01]  /*1da0*/  @!P0 MOV R14, R11 ;  /* 0x0000000b000e8202 */ /* 0x000fe20000000f00 */
[----:B------:R-:W-:Y:S08]  /*1db0*/  BRA.DIV ~URZ, `(.L_x_2680) ;  /* 0x00012a927f007947 */ /* 0x000ff0000b800000 */
[----:B------:R2:W3:Y:S02]  /*1dc0*/  SHFL.IDX PT, R4, R5, RZ, 0x181f ;  /* 0x00181fff05047589 */ /* 0x0004e400000e0000 */
.L_x_2732:
[----:B------:R-:W-:Y:S05]  /*1dd0*/  BRA.DIV ~URZ, `(.L_x_2681) ;  /* 0x00012ae27f007947 */ /* 0x000fea000b800000 */
[----:B------:R4:W1:Y:S02]  /*1de0*/  SHFL.IDX PT, R0, R13, RZ, 0x181f ;  /* 0x00181fff0d007589 */ /* 0x00086400000e0000 */
.L_x_2733:
[----:B--2---:R-:W2:Y:S04]  /*1df0*/  LDL R3, [R1+0x74] ;  /* 0x0000740001037983 */ /* 0x004ea80000100800 */
[----:B------:R-:W4:Y:S01]  /*1e00*/  S2R R6, SR_TID.X ;  /* 0x0000000000067919 */ /* 0x000f220000002100 */
[----:B-1----:R-:W-:-:S04]  /*1e10*/  IMAD.MOV.U32 R16, RZ, RZ, c[0x0][0x2c4] ;  /* 0x0000b100ff107624 */ /* 0x002fc800078e00ff */
[----:B------:R-:W-:Y:S01]  /*1e20*/  IMAD R16, R16, c[0x0][0x168], RZ ;  /* 0x00005a0010107a24 */ /* 0x000fe200078e02ff */
[----:B----4-:R-:W-:-:S04]  /*1e30*/  SHF.R.S32.HI R2, RZ, 0x1f, R6 ;  /* 0x0000001fff027819 */ /* 0x010fc80000011406 */
[----:B------:R-:W-:-:S04]  /*1e40*/  LEA.HI R2, R2, R6, RZ, 0x3 ;  /* 0x0000000602027211 */ /* 0x000fc800078f18ff */
[----:B------:R-:W-:Y:S01]  /*1e50*/  SHF.R.S32.HI R2, RZ, 0x3, R2 ;  /* 0x00000003ff027819 */ /* 0x000fe20000011402 */
[----:B------:R-:W-:Y:S04]  /*1e60*/  BSSY B0, `(.L_x_2682) ;  /* 0x000001b000007945 */ /* 0x000fe80003800000 */
[----:B--2---:R-:W-:-:S05]  /*1e70*/  IMAD.IADD R12, R2, 0x1, R3 ;  /* 0x00000001020c7824 */ /* 0x004fca00078e0203 */
[----:B------:R-:W-:-:S13]  /*1e80*/  ISETP.GE.AND P0, PT, R12, R16, PT ;  /* 0x000000100c00720c */ /* 0x000fda0003f06270 */
[----:B------:R-:W-:Y:S05]  /*1e90*/  @P0 BRA `(.L_x_2683) ;  /* 0x0000017000000947 */ /* 0x000fea0003800000 */
[----:B------:R-:W2:Y:S04]  /*1ea0*/  LDL R6, [R1] ;  /* 0x0000000001067983 */ /* 0x000ea80000100800 */
[----:B------:R-:W4:Y:S04]  /*1eb0*/  LDL R2, [R1+0x20] ;  /* 0x0000200001027983 */ /* 0x000f280000100800 */
[----:B---3--:R-:W3:Y:S04]  /*1ec0*/  LDL R7, [R1+0x104] ;  /* 0x0001040001077983 */ /* 0x008ee80000100800 */
[----:B------:R-:W3:Y:S04]  /*1ed0*/  LDL R3, [R1+0x100] ;  /* 0x0001000001037983 */ /* 0x000ee80000100800 */
[----:B------:R-:W3:Y:S04]  /*1ee0*/  LDL R19, [R1+0x1c] ;  /* 0x00001c0001137983 */ /* 0x000ee80000100800 */
[----:B------:R-:W3:Y:S04]  /*1ef0*/  LDL R17, [R1+0x18] ;  /* 0x0000180001117983 */ /* 0x000ee80000100800 */
[----:B------:R-:W3:Y:S04]  /*1f00*/  LDL R20, [R1+0xfc] ;  /* 0x0000fc0001147983 */ /* 0x000ee80000100800 */
[----:B------:R-:W3:Y:S01]  /*1f10*/  LDL R18, [R1+0xf8] ;  /* 0x0000f80001127983 */ /* 0x000ee20000100800 */
[----:B--2---:R-:W-:-:S02]  /*1f20*/  LEA R10, P0, R6, R0, 0x1 ;  /* 0x00000000060a7211 */ /* 0x004fc400078008ff */
[----:B----4-:R-:W-:Y:S02]  /*1f30*/  LEA R8, P2, R2, R0, 0x1 ;  /* 0x0000000002087211 */ /* 0x010fe400078408ff */
[-C--:B---3--:R-:W-:Y:S02]  /*1f40*/  LEA.HI.X R11, R6, R4.reuse, R7, 0x1, P0 ;  /* 0x00000004060b7211 */ /* 0x088fe400000f0c07 */
[----:B------:R-:W-:-:S03]  /*1f50*/  LEA.HI.X R9, R2, R4, R3, 0x1, P2 ;  /* 0x0000000402097211 */ /* 0x000fc600010f0c03 */
[----:B------:R-:W-:Y:S01]  /*1f60*/  @!PT LDS RZ, [RZ] ;  /* 0x00000000fffff984 */ /* 0x000fe20000000800 */
[----:B------:R-:W-:Y:S01]  /*1f70*/  @!PT LDS RZ, [RZ] ;  /* 0x00000000fffff984 */ /* 0x000fe20000000800 */
[----:B------:R-:W-:Y:S01]  /*1f80*/  @!PT LDS RZ, [RZ] ;  /* 0x00000000fffff984 */ /* 0x000fe20000000800 */
[----:B------:R1:W-:Y:S01]  /*1f90*/  LDGSTS.E.BYPASS.LTC128B.128 [R251+0x18100], [R10.64], !P6 ;  /* 0x181000000afb7fae */ /* 0x0003e2000f101d46 */
[----:B------:R-:W-:-:S03]  /*1fa0*/  LEA R6, P1, R19, R0, 0x1 ;  /* 0x0000000013067211 */ /* 0x000fc600078208ff */
[----:B------:R1:W-:Y:S01]  /*1fb0*/  LDGSTS.E.BYPASS.LTC128B.128 [R251+0x1c100], [R8.64], !P5 ;  /* 0x1c10000008fb7fae */ /* 0x0003e2000e901d46 */
[----:B------:R-:W-:Y:S02]  /*1fc0*/  LEA R2, P0, R17, R0, 0x1 ;  /* 0x0000000011027211 */ /* 0x000fe400078008ff */
[-C--:B------:R-:W-:Y:S02]  /*1fd0*/  LEA.HI.X R7, R19, R4.reuse, R20, 0x1, P1 ;  /* 0x0000000413077211 */ /* 0x080fe400008f0c14 */
[----:B------:R-:W-:-:S03]  /*1fe0*/  LEA.HI.X R3, R17, R4, R18, 0x1, P0 ;  /* 0x0000000411037211 */ /* 0x000fc600000f0c12 */
[----:B------:R1:W-:Y:S04]  /*1ff0*/  LDGSTS.E.BYPASS.LTC128B.128 [R251+0x20100], [R6.64], !P4 ;  /* 0x2010000006fb7fae */ /* 0x0003e8000e101d46 */
[----:B------:R1:W-:Y:S02]  /*2000*/  LDGSTS.E.BYPASS.LTC128B.128 [R251+0x24100], [R2.64], !P3 ;  /* 0x2410000002fb7fae */ /* 0x0003e4000d901d46 */
.L_x_2683:
[----:B------:R-:W-:Y:S05]  /*2010*/  BSYNC B0 ;  /* 0x0000000000007941 */ /* 0x000fea0003800000 */
.L_x_2682:
[----:B------:R-:W-:Y:S05]  /*2020*/  BRA.DIV ~URZ, `(.L_x_2684) ;  /* 0x000128f27f007947 */ /* 0x000fea000b800000 */
[----:B---3--:R2:W3:Y:S04]  /*2030*/  SHFL.IDX PT, R4, R5, 0x1, 0x181f ;  /* 0x00381f0005047f89 */ /* 0x0084e800000e0000 */
[----:B------:R2:W4:Y:S02]  /*2040*/  SHFL.IDX PT, R0, R13, 0x1, 0x181f ;  /* 0x00381f000d007f89 */ /* 0x00052400000e0000 */
.L_x_2734:
[----:B-1----:R-:W-:Y:S01]  /*2050*/  IADD3 R2, R12, 0x20, RZ ;  /* 0x000000200c027810 */ /* 0x002fe20007ffe0ff */
[----:B------:R-:W-:Y:S03]  /*2060*/  BSSY B0, `(.L_x_2685) ;  /* 0x000001a000007945 */ /* 0x000fe60003800000 */
[----:B------:R-:W-:-:S13]  /*2070*/  ISETP.GE.AND P0, PT, R2, R16, PT ;  /* 0x000000100200720c */ /* 0x000fda0003f06270 */
[----:B------:R-:W-:Y:S05]  /*2080*/  @P0 BRA `(.L_x_2686) ;  /* 0x0000017000000947 */ /* 0x000fea0003800000 */
[----:B--2---:R-:W2:Y:S04]  /*2090*/  LDL R6, [R1] ;  /* 0x0000000001067983 */ /* 0x004ea80000100800 */
[----:B----4-:R-:W4:Y:S04]  /*20a0*/  LDL R7, [R1+0x104] ;  /* 0x0001040001077983 */ /* 0x010f280000100800 */
[----:B---3--:R-:W3:Y:S04]  /*20b0*/  LDL R3, [R1+0x20] ;  /* 0x0000200001037983 */ /* 0x008ee80000100800 */
[----:B------:R-:W3:Y:S04]  /*20c0*/  LDL R19, [R1+0x1c] ;  /* 0x00001c0001137983 */ /* 0x000ee80000100800 */
[----:B------:R-:W3:Y:S04]  /*20d0*/  LDL R17, [R1+0x18] ;  /* 0x0000180001117983 */ /* 0x000ee80000100800 */
[----:B------:R-:W3:Y:S04]  /*20e0*/  LDL R21, [R1+0x100] ;  /* 0x0001000001157983 */ /* 0x000ee80000100800 */
[----:B------:R-:W3:Y:S04]  /*20f0*/  LDL R20, [R1+0xfc] ;  /* 0x0000fc0001147983 */ /* 0x000ee80000100800 */
[----:B------:R-:W3:Y:S01]  /*2100*/  LDL R18, [R1+0xf8] ;  /* 0x0000f80001127983 */ /* 0x000ee20000100800 */
[----:B--2---:R-:W-:-:S04]  /*2110*/  LEA R10, P0, R6, R0, 0x1 ;  /* 0x00000000060a7211 */ /* 0x004fc800078008ff */
[----:B----4-:R-:W-:Y:S02]  /*2120*/  LEA.HI.X R11, R6, R4, R7, 0x1, P0 ;  /* 0x00000004060b7211 */ /* 0x010fe400000f0c07 */
[----:B---3--:R-:W-:-:S03]  /*2130*/  LEA R8, P2, R3, R0, 0x1 ;  /* 0x0000000003087211 */ /* 0x008fc600078408ff */
[----:B------:R-:W-:Y:S01]  /*2140*/  @!PT LDS RZ, [RZ] ;  /* 0x00000000fffff984 */ /* 0x000fe20000000800 */
[----:B------:R-:W-:Y:S01]  /*2150*/  @!PT LDS RZ, [RZ] ;  /* 0x00000000fffff984 */ /* 0x000fe20000000800 */
[----:B------:R-:W-:Y:S01]  /*2160*/  @!PT LDS RZ, [RZ] ;  /* 0x00000000fffff984 */ /* 0x000fe20000000800 */
[----:B------:R1:W-:Y:S01]  /*2170*/  LDGSTS.E.BYPASS.LTC128B.128 [R251+0x19100], [R10.64], !P6 ;  /* 0x191000000afb7fae */ /* 0x0003e2000f101d46 */
[-C--:B------:R-:W-:Y:S02]  /*2180*/  LEA R6, P1, R19, R0.reuse, 0x1 ;  /* 0x0000000013067211 */ /* 0x080fe400078208ff */
[----:B------:R-:W-:Y:S02]  /*2190*/  LEA R2, P0, R17, R0, 0x1 ;  /* 0x0000000011027211 */ /* 0x000fe400078008ff */
[-C--:B------:R-:W-:Y:S02]  /*21a0*/  LEA.HI.X R9, R3, R4.reuse, R21, 0x1, P2 ;  /* 0x0000000403097211 */ /* 0x080fe400010f0c15 */
[----:B------:R-:W-:-:S03]  /*21b0*/  LEA.HI.X R7, R19, R4, R20, 0x1, P1 ;  /* 0x0000000413077211 */ /* 0x000fc600008f0c14 */
[----:B------:R1:W-:Y:S01]  /*21c0*/  LDGSTS.E.BYPASS.LTC128B.128 [R251+0x1d100], [R8.64], !P5 ;  /* 0x1d10000008fb7fae */ /* 0x0003e2000e901d46 */
[----:B------:R-:W-:-:S03]  /*21d0*/  LEA.HI.X R3, R17, R4, R18, 0x1, P0 ;  /* 0x0000000411037211 */ /* 0x000fc600000f0c12 */
[----:B------:R1:W-:Y:S04]  /*21e0*/  LDGSTS.E.BYPASS.LTC128B.128 [R251+0x21100], [R6.64], !P4 ;  /* 0x2110000006fb7fae */ /* 0x0003e8000e101d46 */
[----:B------:R1:W-:Y:S02]  /*21f0*/  LDGSTS.E.BYPASS.LTC128B.128 [R251+0x25100], [R2.64], !P3 ;  /* 0x2510000002fb7fae */ /* 0x0003e4000d901d46 */
.L_x_2686:
[----:B------:R-:W-:Y:S05]  /*2200*/  BSYNC B0 ;  /* 0x0000000000007941 */ /* 0x000fea0003800000 */
.L_x_2685:
[----:B------:R-:W-:Y:S05]  /*2210*/  BRA.DIV ~URZ, `(.L_x_2687) ;  /* 0x000127e27f007947 */ /* 0x000fea000b800000 */
[----:B---3--:R3:W1:Y:S02]  /*2220*/  SHFL.IDX PT, R4, R5, 0x2, 0x181f ;  /* 0x00581f0005047f89 */ /* 0x00866400000e0000 */
.L_x_2735:
[----:B------:R-:W-:Y:S05]  /*2230*/  BRA.DIV ~URZ, `(.L_x_2688) ;  /* 0x000128427f007947 */ /* 0x000fea000b800000 */
[----:B----4-:R4:W2:Y:S02]  /*2240*/  SHFL.IDX PT, R0, R13, 0x2, 0x181f ;  /* 0x00581f000d007f89 */ /* 0x0108a400000e0000 */
.L_x_2736:
[----:B-1----:R-:W-:Y:S01]  /*2250*/  IADD3 R2, R12, 0x40, RZ ;  /* 0x000000400c027810 */ /* 0x002fe20007ffe0ff */
[----:B------:R-:W-:Y:S03]  /*2260*/  BSSY B0, `(.L_x_2689) ;  /* 0x000001a000007945 */ /* 0x000fe60003800000 */
[----:B------:R-:W-:-:S13]  /*2270*/  ISETP.GE.AND P0, PT, R2, R16, PT ;  /* 0x000000100200720c */ /* 0x000fda0003f06270 */
[----:B------:R-:W-:Y:S05]  /*2280*/  @P0 BRA `(.L_x_2690) ;  /* 0x0000017000000947 */ /* 0x000fea0003800000 */
[----:B---3--:R-:W3:Y:S04]  /*2290*/  LDL R6, [R1] ;  /* 0x0000000001067983 */ /* 0x008ee80000100800 */
[----:B----4-:R-:W4:Y:S04]  /*22a0*/  LDL R7, [R1+0x104] ;  /* 0x0001040001077983 */ /* 0x010f280000100800 */
[----:B--2---:R-:W2:Y:S04]  /*22b0*/  LDL R3, [R1+0x20] ;  /* 0x0000200001037983 */ /* 0x004ea80000100800 */
[----:B------:R-:W2:Y:S04]  /*22c0*/  LDL R19, [R1+0x1c] ;  /* 0x00001c0001137983 */ /* 0x000ea80000100800 */
[----:B------:R-:W2:Y:S04]  /*22d0*/  LDL R17, [R1+0x18] ;  /* 0x0000180001117983 */ /* 0x000ea80000100800 */
[----:B------:R-:W2:Y:S04]  /*22e0*/  LDL R21, [R1+0x100] ;  /* 0x0001000001157983 */ /* 0x000ea80000100800 */
[----:B------:R-:W2:Y:S04]  /*22f0*/  LDL R20, [R1+0xfc] ;  /* 0x0000fc0001147983 */ /* 0x000ea80000100800 */
[----:B------:R-:W2:Y:S01]  /*2300*/  LDL R18, [R1+0xf8] ;  /* 0x0000f80001127983 */ /* 0x000ea20000100800 */
[----:B---3--:R-:W-:-:S04]  /*2310*/  LEA R10, P0, R6, R0, 0x1 ;  /* 0x00000000060a7211 */ /* 0x008fc800078008ff */
[----:B----4-:R-:W-:Y:S02]  /*2320*/  LEA.HI.X R11, R6, R4, R7, 0x1, P0 ;  /* 0x00000004060b7211 */ /* 0x010fe400000f0c07 */
[----:B--2---:R-:W-:-:S03]  /*2330*/  LEA R8, P2, R3, R0, 0x1 ;  /* 0x0000000003087211 */ /* 0x004fc600078408ff */
        /* <DEDUP_REMOVED lines=12> */
.L_x_2690:
[----:B------:R-:W-:Y:S05]  /*2400*/  BSYNC B0 ;  /* 0x0000000000007941 */ /* 0x000fea0003800000 */
.L_x_2689:
[----:B------:R-:W-:Y:S05]  /*2410*/  BRA.DIV ~URZ, `(.L_x_2691) ;  /* 0x000126d27f007947 */ /* 0x000fea000b800000 */
[----:B------:R1:W3:Y:S04]  /*2420*/  SHFL.IDX PT, R4, R5, 0x3, 0x181f ;  /* 0x00781f0005047f89 */ /* 0x0002e800000e0000 */
[----:B--2---:R1:W2:Y:S02]  /*2430*/  SHFL.IDX PT, R0, R13, 0x3, 0x181f ;  /* 0x00781f000d007f89 */ /* 0x0042a400000e0000 */
.L_x_2737:
[----:B----4-:R-:W4:Y:S04]  /*2440*/  LDL R20, [R1] ;  /* 0x0000000001147983 */ /* 0x010f280000100800 */
[----:B---3--:R-:W3:Y:S04]  /*2450*/  LDL R21, [R1+0x104] ;  /* 0x0001040001157983 */ /* 0x008ee80000100800 */
[----:B--2---:R-:W2:Y:S04]  /*2460*/  LDL R28, [R1+0x20] ;  /* 0x00002000011c7983 */ /* 0x004ea80000100800 */
[----:B------:R-:W2:Y:S04]  /*2470*/  LDL R19, [R1+0x100] ;  /* 0x0001000001137983 */ /* 0x000ea80000100800 */
[----:B------:R-:W2:Y:S04]  /*2480*/  LDL R45, [R1+0x1c] ;  /* 0x00001c00012d7983 */ /* 0x000ea80000100800 */
[----:B------:R-:W2:Y:S04]  /*2490*/  LDL R18, [R1+0xfc] ;  /* 0x0000fc0001127983 */ /* 0x000ea80000100800 */
[----:B------:R-:W2:Y:S04]  /*24a0*/  LDL R44, [R1+0x18] ;  /* 0x00001800012c7983 */ /* 0x000ea80000100800 */
[----:B------:R-:W2:Y:S01]  /*24b0*/  LDL R17, [R1+0xf8] ;  /* 0x0000f80001117983 */ /* 0x000ea20000100800 */
[----:B-1----:R-:W-:-:S04]  /*24c0*/  IADD3 R2, R12, 0x60, RZ ;  /* 0x000000600c027810 */ /* 0x002fc80007ffe0ff */
[----:B------:R-:W-:Y:S01]  /*24d0*/  ISETP.GE.AND P0, PT, R2, R16, PT ;  /* 0x000000100200720c */ /* 0x000fe20003f06270 */
[----:B------:R-:W1:Y:S01]  /*24e0*/  S2R R5, SR_TID.X ;  /* 0x0000000000057919 */ /* 0x000e620000002100 */
[----:B-----5:R-:W-:-:S05]  /*24f0*/  IMAD.WIDE.U32 R148, R14, c[0x0][0x2b0], RZ ;  /* 0x0000ac000e947a25 */ /* 0x020fca00078e00ff */
[----:B------:R2:W-:Y:S01]  /*2500*/  STL.64 [R1+0x48], R148 ;  /* 0x0000489401007387 */ /* 0x0005e20000100a00 */
[--C-:B-1----:R-:W-:Y:S02]  /*2510*/  SHF.R.S32.HI R22, RZ, 0x1f, R5.reuse ;  /* 0x0000001fff167819 */ /* 0x102fe40000011405 */
[----:B------:R-:W-:Y:S02]  /*2520*/  SHF.R.S32.HI R24, RZ, 0x1f, R5 ;  /* 0x0000001fff187819 */ /* 0x000fe40000011405 */
[-C--:B------:R-:W-:Y:S02]  /*2530*/  LEA.HI R22, R22, R5.reuse, RZ, 0x3 ;  /* 0x0000000516167211 */ /* 0x080fe400078f18ff */
[----:B------:R-:W-:Y:S02]  /*2540*/  LEA.HI R24, R24, R5, RZ, 0x3 ;  /* 0x0000000518187211 */ /* 0x000fe400078f18ff */
[----:B------:R-:W-:Y:S02]  /*2550*/  LOP3.LUT R22, R22, 0xfffffff8, RZ, 0xc0, !PT ;  /* 0xfffffff816167812 */ /* 0x000fe400078ec0ff */
[----:B------:R-:W-:-:S03]  /*2560*/  SHF.R.S32.HI R24, RZ, 0x3, R24 ;  /* 0x00000003ff187819 */ /* 0x000fc60000011418 */
[----:B------:R-:W-:-:S04]  /*2570*/  IMAD.IADD R22, R5, 0x1, -R22 ;  /* 0x0000000105167824 */ /* 0x000fc800078e0a16 */
[----:B------:R-:W-:Y:S01]  /*2580*/  IMAD R137, R22, 0x20, R24 ;  /* 0x0000002016897824 */ /* 0x000fe200078e0218 */
[----:B----4-:R-:W-:-:S04]  /*2590*/  @!P0 LEA R10, P1, R20, R0, 0x1 ;  /* 0x00000000140a8211 */ /* 0x010fc800078208ff */
[----:B---3--:R-:W-:Y:S02]  /*25a0*/  @!P0 LEA.HI.X R11, R20, R4, R21, 0x1, P1 ;  /* 0x00000004140b8211 */ /* 0x008fe400008f0c15 */
[----:B--2---:R-:W-:-:S03]  /*25b0*/  @!P0 LEA R8, P1, R28, R0, 0x1 ;  /* 0x000000001c088211 */ /* 0x004fc600078208ff */
        /* <DEDUP_REMOVED lines=8> */
[----:B------:R-:W-:-:S03]  /*2640*/  @!P0 LEA R2, P1, R44, R0, 0x1 ;  /* 0x000000002c028211 */ /* 0x000fc600078208ff */
[----:B------:R1:W-:Y:S01]  /*2650*/  @!P0 LDGSTS.E.BYPASS.LTC128B.128 [R251+0x23100], [R6.64], !P4 ;  /* 0x2310000006fb8fae */ /* 0x0003e2000e101d46 */
[----:B------:R-:W-:-:S05]  /*2660*/  SHF.R.S32.HI R0, RZ, 0x1f, R14 ;  /* 0x0000001fff007819 */ /* 0x000fca000001140e */
[----:B------:R-:W-:-:S04]  /*2670*/  IMAD R0, R0, c[0x0][0x2b0], RZ ;  /* 0x0000ac0000007a24 */ /* 0x000fc800078e02ff */
[----:B------:R-:W-:-:S04]  /*2680*/  IMAD R0, R14, c[0x0][0x2b4], R0 ;  /* 0x0000ad000e007a24 */ /* 0x000fc800078e0200 */
[----:B------:R-:W-:-:S05]  /*2690*/  IMAD.IADD R145, R149, 0x1, R0 ;  /* 0x0000000195917824 */ /* 0x000fca00078e0200 */
[----:B------:R1:W-:Y:S01]  /*26a0*/  STL [R1+0x58], R145 ;  /* 0x0000589101007387 */ /* 0x0003e20000100800 */
[----:B------:R-:W-:-:S05]  /*26b0*/  @!P0 LEA.HI.X R3, R44, R4, R17, 0x1, P1 ;  /* 0x000000042c038211 */ /* 0x000fca00008f0c11 */
[----:B------:R1:W-:Y:S04]  /*26c0*/  @!P0 LDGSTS.E.BYPASS.LTC128B.128 [R251+0x27100], [R2.64], !P3 ;  /* 0x2710000002fb8fae */ /* 0x0003e8000d901d46 */
[----:B------:R-:W0:Y:S01]  /*26d0*/  LDGDEPBAR ;  /* 0x00000000000079af */ /* 0x000e220000000000 */
[----:B------:R-:W-:Y:S02]  /*26e0*/  WARPSYNC 0xffffffff ;  /* 0xffffffff00007948 */ /* 0x000fe40003800000 */
[----:B------:R-:W2:Y:S04]  /*26f0*/  LDL.LU R5, [R1+0x70] ;  /* 0x0000700001057983 */ /* 0x000ea80000300800 */
[----:B------:R-:W3:Y:S01]  /*2700*/  LDL R150, [R1+0x34] ;  /* 0x0000340001967983 */ /* 0x000ee20000100800 */
[----:B-1----:R-:W-:-:S02]  /*2710*/  IMAD.MOV.U32 R6, RZ, RZ, 0x60 ;  /* 0x00000060ff067424 */ /* 0x002fc400078e00ff */
[----:B------:R-:W-:Y:S01]  /*2720*/  IMAD.MOV.U32 R151, RZ, RZ, c[0x0][0x2b8] ;  /* 0x0000ae00ff977624 */ /* 0x000fe200078e00ff */
[----:B------:R-:W4:Y:S01]  /*2730*/  LDL R16, [R1+0x68] ;  /* 0x0000680001107983 */ /* 0x000f220000100800 */
[----:B------:R-:W-:Y:S02]  /*2740*/  IMAD.MOV.U32 R13, RZ, RZ, c[0x0][0x2ac] ;  /* 0x0000ab00ff0d7624 */ /* 0x000fe400078e00ff */
[----:B------:R-:W-:Y:S01]  /*2750*/  IMAD R138, R252, R6, -0x60 ;  /* 0xffffffa0fc8a7424 */ /* 0x000fe200078e0206 */
[----:B------:R-:W-:Y:S01]  /*2760*/  ISETP.NE.AND P1, PT, R151, 0x1, PT ;  /* 0x000000019700780c */ /* 0x000fe20003f25270 */
[----:B------:R-:W-:Y:S02]  /*2770*/  IMAD R13, R13, c[0x0][0x1d0], RZ ;  /* 0x000074000d0d7a24 */ /* 0x000fe400078e02ff */
[----:B------:R-:W-:-:S05]  /*2780*/  IMAD.IADD R2, R137, 0x1, R138 ;  /* 0x0000000189027824 */ /* 0x000fca00078e028a */
[----:B------:R-:W-:-:S04]  /*2790*/  ISETP.GE.AND P0, PT, R2, R13, PT ;  /* 0x0000000d0200720c */ /* 0x000fc80003f06270 */
[----:B------:R-:W-:Y:S01]  /*27a0*/  ISETP.GT.OR P0, PT, R137, 0x5f, P0 ;  /* 0x0000005f8900780c */ /* 0x000fe20000704670 */
[----:B------:R-:W-:Y:S01]  /*27b0*/  IMAD.MOV.U32 R14, RZ, RZ, RZ ;  /* 0x000000ffff0e7224 */ /* 0x000fe200078e00ff */
[----:B------:R-:W-:Y:S01]  /*27c0*/  BAR.SYNC.DEFER_BLOCKING 0x0 ;  /* 0x0000000000007b1d */ /* 0x000fe20000010000 */
[----:B---3--:R-:W-:Y:S01]  /*27d0*/  IMAD.IADD R2, R2, 0x1, R150 ;  /* 0x0000000102027824 */ /* 0x008fe200078e0296 */
[----:B--2---:R-:W-:-:S03]  /*27e0*/  LOP3.LUT R5, R5, 0xfffffffe, RZ, 0xc0, !PT ;  /* 0xfffffffe05057812 */ /* 0x004fc600078ec0ff */
[----:B------:R-:W-:Y:S01]  /*27f0*/  @P1 IMAD.HI.U32 R3, R2, c[0x0][0x2bc], RZ ;  /* 0x0000af0002031a27 */ /* 0x000fe200078e00ff */
[----:B------:R-:W-:-:S03]  /*2800*/  @P1 LOP3.LUT R5, R5, 0x1, RZ, 0xfc, !PT ;  /* 0x0000000105051812 */ /* 0x000fc600078efcff */
[----:B------:R-:W-:Y:S01]  /*2810*/  IMAD.MOV.U32 R0, RZ, RZ, R2 ;  /* 0x000000ffff007224 */ /* 0x000fe200078e0002 */
[----:B------:R-:W-:Y:S01]  /*2820*/  @P1 SHF.R.U32.HI R0, RZ, c[0x0][0x2c0], R3 ;  /* 0x0000b000ff001a19 */ /* 0x000fe20000011603 */
[----:B------:R1:W-:Y:S03]  /*2830*/  STL [R1+0x70], R5 ;  /* 0x0000700501007387 */ /* 0x0003e60000100800 */
[----:B------:R-:W-:-:S04]  /*2840*/  @!P0 IADD3 R3, P1, R0, R148, RZ ;  /* 0x0000009400038210 */ /* 0x000fc80007f3e0ff */
[----:B-1----:R-:W-:Y:S02]  /*2850*/  @!P0 LEA.HI.X.SX32 R5, R0, R145, 0x1, P1 ;  /* 0x0000009100058211 */ /* 0x002fe400008f0eff */
[----:B------:R-:W-:-:S04]  /*2860*/  @!P0 LEA R4, P1, R3, c[0x0][0x2a0], 0x2 ;  /* 0x0000a80003048a11 */ /* 0x000fc800078210ff */
[----:B------:R-:W-:-:S05]  /*2870*/  @!P0 LEA.HI.X R5, R3, c[0x0][0x2a4], R5, 0x2, P1 ;  /* 0x0000a90003058a11 */ /* 0x000fca00008f1405 */
[----:B------:R1:W2:Y:S01]  /*2880*/  @!P0 LDG.E R14, [R4.64] ;  /* 0x00000006040e8981 */ /* 0x0002a2000c1e1900 */
[----:B------:R-:W-:-:S04]  /*2890*/  IMAD.MOV R0, RZ, RZ, -R0 ;  /* 0x000000ffff007224 */ /* 0x000fc800078e0a00 */
[----:B------:R-:W-:-:S05]  /*28a0*/  IMAD R23, R0, c[0x0][0x2b8], R2 ;  /* 0x0000ae0000177a24 */ /* 0x000fca00078e0202 */
[----:B------:R-:W-:Y:S01]  /*28b0*/  SHF.R.S32.HI R10, RZ, 0x1f, R23 ;  /* 0x0000001fff0a7819 */ /* 0x000fe20000011417 */
[----:B------:R-:W-:-:S04]  /*28c0*/  IMAD.WIDE.U32 R2, R23, c[0x0][0x1e0], RZ ;  /* 0x0000780017027a25 */ /* 0x000fc800078e00ff */
[----:B------:R-:W-:-:S04]  /*28d0*/  IMAD R0, R10, c[0x0][0x1e0], RZ ;  /* 0x000078000a007a24 */ /* 0x000fc800078e02ff */
[----:B------:R-:W-:-:S04]  /*28e0*/  IMAD R0, R23, c[0x0][0x1e4], R0 ;  /* 0x0000790017007a24 */ /* 0x000fc800078e0200 */
[----:B------:R-:W-:Y:S02]  /*28f0*/  IMAD.IADD R3, R3, 0x1, R0 ;  /* 0x0000000103037824 */ /* 0x000fe400078e0200 */
[----:B------:R-:W-:Y:S02]  /*2900*/  IMAD R0, R15, c[0x0][0x1e8], RZ ;  /* 0x00007a000f007a24 */ /* 0x000fe400078e02ff */
[----:B----4-:R-:W-:-:S04]  /*2910*/  IMAD.WIDE.U32 R146, R16, c[0x0][0x1e8], RZ ;  /* 0x00007a0010927a25 */ /* 0x010fc800078e00ff */
[----:B------:R-:W-:-:S04]  /*2920*/  IMAD R0, R16, c[0x0][0x1ec], R0 ;  /* 0x00007b0010007a24 */ /* 0x000fc800078e0200 */
[----:B------:R-:W-:Y:S02]  /*2930*/  IMAD.IADD R144, R147, 0x1, R0 ;  /* 0x0000000193907824 */ /* 0x000fe400078e0200 */
[----:B------:R-:W-:Y:S02]  /*2940*/  IMAD.MOV.U32 R136, RZ, RZ, c[0x0][0x2ac] ;  /* 0x0000ab00ff887624 */ /* 0x000fe400078e00ff */
[----:B-1----:R-:W-:-:S04]  /*2950*/  IMAD R5, R252, -0x60, R6 ;  /* 0xffffffa0fc057824 */ /* 0x002fc800078e0206 */
[----:B------:R-:W-:-:S04]  /*2960*/  IMAD R136, R136, c[0x0][0x1d0], R5 ;  /* 0x0000740088887a24 */ /* 0x000fc800078e0205 */
[----:B------:R-:W-:Y:S02]  /*2970*/  IMAD.IADD R26, R136, 0x1, -R24 ;  /* 0x00000001881a7824 */ /* 0x000fe400078e0a18 */
[----:B------:R-:W-:Y:S01]  /*2980*/  IMAD.WIDE.U32 R24, R16, c[0x0][0x210], RZ ;  /* 0x0000840010187a25 */ /* 0x000fe200078e00ff */
[----:B------:R-:W-:Y:S03]  /*2990*/  STL [R1+0xc], R23 ;  /* 0x00000c1701007387 */ /* 0x000fe60000100800 */
[----:B------:R-:W-:Y:S02]  /*29a0*/  IMAD.SHL.U32 R141, R28, 0x2, RZ ;  /* 0x000000021c8d7824 */ /* 0x000fe400078e00ff */
[----:B------:R-:W-:Y:S01]  /*29b0*/  IMAD.SHL.U32 R142, R45, 0x2, RZ ;  /* 0x000000022d8e7824 */ /* 0x000fe200078e00ff */
[C---:B------:R-:W-:Y:S01]  /*29c0*/  SHF.L.U64.HI R132, R20.reuse, 0x1, R21 ;  /* 0x0000000114847819 */ /* 0x040fe20000010215 */
[----:B------:R-:W-:Y:S01]  /*29d0*/  IMAD.SHL.U32 R140, R20, 0x2, RZ ;  /* 0x00000002148c7824 */ /* 0x000fe200078e00ff */
[----:B------:R-:W-:-:S02]  /*29e0*/  SHF.L.U64.HI R133, R28, 0x1, R19 ;  /* 0x000000011c857819 */ /* 0x000fc40000010213 */
[----:B------:R-:W-:Y:S02]  /*29f0*/  SHF.L.U64.HI R134, R45, 0x1, R18 ;  /* 0x000000012d867819 */ /* 0x000fe40000010212 */
[----:B------:R-:W-:Y:S01]  /*2a00*/  IADD3 R227, R216, 0x20, RZ ;  /* 0x00000020d8e37810 */ /* 0x000fe20007ffe0ff */
[C---:B------:R-:W-:Y:S01]  /*2a10*/  IMAD.SHL.U32 R143, R44.reuse, 0x2, RZ ;  /* 0x000000022c8f7824 */ /* 0x040fe200078e00ff */
[----:B------:R-:W-:Y:S02]  /*2a20*/  SHF.L.U64.HI R135, R44, 0x1, R17 ;  /* 0x000000012c877819 */ /* 0x000fe40000010211 */
[----:B--2---:R-:W-:Y:S01]  /*2a30*/  SHF.R.S32.HI R12, RZ, 0x1f, R14 ;  /* 0x0000001fff0c7819 */ /* 0x004fe2000001140e */
[----:B------:R-:W-:-:S04]  /*2a40*/  IMAD.WIDE.U32 R2, R14, c[0x0][0x1f0], R2 ;  /* 0x00007c000e027a25 */ /* 0x000fc800078e0002 */
[----:B------:R-:W-:Y:S01]  /*2a50*/  IMAD R4, R12, c[0x0][0x1f0], RZ ;  /* 0x00007c000c047a24 */ /* 0x000fe200078e02ff */
[----:B------:R-:W-:-:S03]  /*2a60*/  IADD3 R0, P0, R2, R146, RZ ;  /* 0x0000009202007210 */ /* 0x000fc60007f1e0ff */
[----:B------:R-:W-:-:S05]  /*2a70*/  IMAD R4, R14, c[0x0][0x1f4], R4 ;  /* 0x00007d000e047a24 */ /* 0x000fca00078e0204 */
[----:B------:R-:W-:Y:S02]  /*2a80*/  IADD3.X R2, R144, R3, R4, P0, !PT ;  /* 0x0000000390027210 */ /* 0x000fe400007fe404 */
[----:B------:R-:W-:-:S04]  /*2a90*/  LEA R9, P0, R0, c[0x0][0x1c8], 0x1 ;  /* 0x0000720000097a11 */ /* 0x000fc800078008ff */
[----:B------:R-:W-:Y:S02]  /*2aa0*/  LEA.HI.X R13, R0, c[0x0][0x1cc], R2, 0x1, P0 ;  /* 0x00007300000d7a11 */ /* 0x000fe400000f0c02 */
[----:B------:R-:W1:Y:S01]  /*2ab0*/  SHFL.IDX PT, R0, R9, RZ, 0x181f ;  /* 0x00181fff09007589 */ /* 0x000e6200000e0000 */
[----:B------:R-:W-:-:S03]  /*2ac0*/  ISETP.GE.AND P0, PT, R26, 0x1, PT ;  /* 0x000000011a00780c */ /* 0x000fc60003f06270 */
[----:B------:R-:W2:Y:S04]  /*2ad0*/  SHFL.IDX PT, R2, R13, RZ, 0x181f ;  /* 0x00181fff0d027589 */ /* 0x000ea800000e0000 */
[----:B------:R-:W3:Y:S06]  /*2ae0*/  SHFL.IDX PT, R8, R9, 0x1, 0x181f ;  /* 0x00381f0009087f89 */ /* 0x000eec00000e0000 */
[----:B------:R-:W-:-:S02]  /*2af0*/  @P0 ISETP.GE.AND P3, PT, R20, c[0x0][0x1d4], PT ;  /* 0x0000750014000a0c */ /* 0x000fc40003f66270 */
[----:B------:R-:W-:Y:S01]  /*2b00*/  @P0 ISETP.GE.AND P4, PT, R28, c[0x0][0x1d4], PT ;  /* 0x000075001c000a0c */ /* 0x000fe20003f86270 */
[----:B------:R-:W4:Y:S01]  /*2b10*/  SHFL.IDX PT, R11, R13, 0x1, 0x181f ;  /* 0x00381f000d0b7f89 */ /* 0x000f2200000e0000 */
[-C--:B-1----:R-:W-:Y:S02]  /*2b20*/  @P0 LEA R4, P2, R20, R0.reuse, 0x1 ;  /* 0x0000000014040211 */ /* 0x082fe400078408ff */
[----:B------:R-:W-:Y:S02]  /*2b30*/  @P0 LEA R6, P1, R28, R0, 0x1 ;  /* 0x000000001c060211 */ /* 0x000fe400078208ff */
[-C--:B--2---:R-:W-:Y:S02]  /*2b40*/  @P0 LEA.HI.X R5, R20, R2.reuse, R21, 0x1, P2 ;  /* 0x0000000214050211 */ /* 0x084fe400010f0c15 */
[----:B------:R-:W-:Y:S02]  /*2b50*/  @P0 LEA.HI.X R7, R28, R2, R19, 0x1, P1 ;  /* 0x000000021c070211 */ /* 0x000fe400008f0c13 */
[----:B------:R-:W-:Y:S01]  /*2b60*/  ISETP.GE.AND P1, PT, R26, 0x21, PT ;  /* 0x000000211a00780c */ /* 0x000fe20003f26270 */
[----:B------:R1:W-:Y:S01]  /*2b70*/  @P0 LDGSTS.E.BYPASS.LTC128B.128 [R251+0xc100], [R4.64], !P3 ;  /* 0x0c10000004fb0fae */ /* 0x0003e2000d901d46 */
[----:B------:R-:W-:-:S03]  /*2b80*/  @P0 ISETP.GE.AND P5, PT, R45, c[0x0][0x1d4], PT ;  /* 0x000075002d000a0c */ /* 0x000fc60003fa6270 */
[----:B------:R2:W-:Y:S01]  /*2b90*/  @P0 LDGSTS.E.BYPASS.LTC128B.128 [R251+0xf100], [R6.64], !P4 ;  /* 0x0f10000006fb0fae */ /* 0x0005e2000e101d46 */
[----:B------:R-:W-:Y:S02]  /*2ba0*/  @P0 ISETP.GE.AND P4, PT, R44, c[0x0][0x1d4], PT ;  /* 0x000075002c000a0c */ /* 0x000fe40003f86270 */
[----:B-1----:R-:W-:-:S04]  /*2bb0*/  @P0 LEA R4, P2, R45, R0, 0x1 ;  /* 0x000000002d040211 */ /* 0x002fc800078408ff */
[----:B------:R-:W-:Y:S02]  /*2bc0*/  @P0 LEA.HI.X R5, R45, R2, R18, 0x1, P2 ;  /* 0x000000022d050211 */ /* 0x000fe400010f0c12 */
[----:B--2---:R-:W-:-:S03]  /*2bd0*/  @P0 LEA R6, P2, R44, R0, 0x1 ;  /* 0x000000002c060211 */ /* 0x004fc600078408ff */
[----:B------:R3:W-:Y:S01]  /*2be0*/  @P0 LDGSTS.E.BYPASS.LTC128B.128 [R251+0x12100], [R4.64], !P5 ;  /* 0x1210000004fb0fae */ /* 0x0007e2000e901d46 */
[----:B------:R-:W-:Y:S02]  /*2bf0*/  @P0 LEA.HI.X R7, R44, R2, R17, 0x1, P2 ;  /* 0x000000022c070211 */ /* 0x000fe400010f0c11 */
[----:B------:R-:W-:Y:S01]  /*2c00*/  @P1 ISETP.GE.AND P2, PT, R20, c[0x0][0x1d4], PT ;  /* 0x0000750014001a0c */ /* 0x000fe20003f46270 */
[----:B------:R-:W-:Y:S02]  /*2c10*/  IMAD R0, R10, c[0x0][0x208], RZ ;  /* 0x000082000a007a24 */ /* 0x000fe400078e02ff */
[----:B------:R1:W-:Y:S01]  /*2c20*/  @P0 LDGSTS.E.BYPASS.LTC128B.128 [R251+0x15100], [R6.64], !P4 ;  /* 0x1510000006fb0fae */ /* 0x0003e2000e101d46 */
[----:B------:R-:W-:Y:S01]  /*2c30*/  @P1 ISETP.GE.AND P4, PT, R28, c[0x0][0x1d4], PT ;  /* 0x000075001c001a0c */ /* 0x000fe20003f86270 */
[----:B------:R-:W-:Y:S02]  /*2c40*/  IMAD.WIDE.U32 R2, R23, c[0x0][0x208], RZ ;  /* 0x0000820017027a25 */ /* 0x000fe400078e00ff */
[----:B------:R-:W-:Y:S01]  /*2c50*/  SHFL.IDX PT, R10, R13, 0x2, 0x181f ;  /* 0x00581f000d0a7f89 */ /* 0x000fe200000e0000 */
[----:B---3--:R-:W-:-:S04]  /*2c60*/  @P1 LEA R4, P3, R20, R8, 0x1 ;  /* 0x0000000814041211 */ /* 0x008fc800078608ff */
[----:B----4-:R-:W-:Y:S01]  /*2c70*/  @P1 LEA.HI.X R5, R20, R11, R21, 0x1, P3 ;  /* 0x0000000b14051211 */ /* 0x010fe200018f0c15 */
[----:B-1----:R-:W-:Y:S02]  /*2c80*/  IMAD R7, R23, c[0x0][0x20c], R0 ;  /* 0x0000830017077a24 */ /* 0x002fe400078e0200 */
[----:B------:R-:W1:Y:S01]  /*2c90*/  SHFL.IDX PT, R0, R9, 0x2, 0x181f ;  /* 0x00581f0009007f89 */ /* 0x000e6200000e0000 */
[----:B------:R-:W-:-:S03]  /*2ca0*/  @P1 LEA R6, P0, R28, R8, 0x1 ;  /* 0x000000081c061211 */ /* 0x000fc600078008ff */
[----:B------:R2:W-:Y:S01]  /*2cb0*/  @P1 LDGSTS.E.BYPASS.LTC128B.128 [R251+0xd100], [R4.64], !P2 ;  /* 0x0d10000004fb1fae */ /* 0x0005e2000d101d46 */
[----:B------:R-:W-:Y:S01]  /*2cc0*/  @P1 ISETP.GE.AND P2, PT, R45, c[0x0][0x1d4], PT ;  /* 0x000075002d001a0c */ /* 0x000fe20003f46270 */
[----:B------:R-:W-:Y:S01]  /*2cd0*/  IMAD.IADD R3, R3, 0x1, R7 ;  /* 0x0000000103037824 */ /* 0x000fe200078e0207 */
[----:B------:R-:W-:Y:S02]  /*2ce0*/  @P1 LEA.HI.X R7, R28, R11, R19, 0x1, P0 ;  /* 0x0000000b1c071211 */ /* 0x000fe400000f0c13 */
[----:B------:R-:W-:-:S03]  /*2cf0*/  ISETP.GE.AND P0, PT, R26, 0x41, PT ;  /* 0x000000411a00780c */ /* 0x000fc60003f06270 */
[----:B------:R3:W-:Y:S01]  /*2d00*/  @P1 LDGSTS.E.BYPASS.LTC128B.128 [R251+0x10100], [R6.64], !P4 ;  /* 0x1010000006fb1fae */ /* 0x0007e2000e101d46 */
[----:B------:R-:W-:Y:S01]  /*2d10*/  @P1 ISETP.GE.AND P4, PT, R44, c[0x0][0x1d4], PT ;  /* 0x000075002c001a0c */ /* 0x000fe20003f86270 */
[----:B------:R-:W-:Y:S01]  /*2d20*/  IMAD.WIDE.U32 R2, R14, c[0x0][0x218], R2 ;  /* 0x000086000e027a25 */ /* 0x000fe200078e0002 */
[----:B--2---:R-:W-:-:S04]  /*2d30*/  @P1 LEA R4, P3, R45, R8, 0x1 ;  /* 0x000000082d041211 */ /* 0x004fc800078608ff */
[----:B------:R-:W-:Y:S01]  /*2d40*/  @P1 LEA.HI.X R5, R45, R11, R18, 0x1, P3 ;  /* 0x0000000b2d051211 */ /* 0x000fe200018f0c12 */
[----:B---3--:R-:W-:-:S04]  /*2d50*/  IMAD R6, R15, c[0x0][0x210], RZ ;  /* 0x000084000f067a24 */ /* 0x008fc800078e02ff */
[----:B------:R2:W-:Y:S04]  /*2d60*/  @P1 LDGSTS.E.BYPASS.LTC128B.128 [R251+0x13100], [R4.64], !P2 ;  /* 0x1310000004fb1fae */ /* 0x0005e8000d101d46 */
[----:B------:R-:W-:Y:S04]  /*2d70*/  STL [R1+0x4], R14 ;  /* 0x0000040e01007387 */ /* 0x000fe80000100800 */
[----:B------:R-:W-:Y:S01]  /*2d80*/  STL.64 [R1+0x40], R146 ;  /* 0x0000409201007387 */ /* 0x000fe20000100a00 */
[----:B--2---:R-:W-:Y:S01]  /*2d90*/  IMAD R5, R16, c[0x0][0x214], R6 ;  /* 0x0000850010057a24 */ /* 0x004fe200078e0206 */
[----:B------:R-:W-:Y:S01]  /*2da0*/  @P1 LEA R6, P3, R44, R8, 0x1 ;  /* 0x000000082c061211 */ /* 0x000fe200078608ff */
[----:B------:R-:W-:Y:S01]  /*2db0*/  IMAD R8, R12, c[0x0][0x218], RZ ;  /* 0x000086000c087a24 */ /* 0x000fe200078e02ff */
[----:B-1----:R-:W-:-:S02]  /*2dc0*/  @P0 LEA R4, P2, R20, R0, 0x1 ;  /* 0x0000000014040211 */ /* 0x002fc400078408ff */
[----:B------:R-:W-:Y:S02]  /*2dd0*/  @P1 LEA.HI.X R7, R44, R11, R17, 0x1, P3 ;  /* 0x0000000b2c071211 */ /* 0x000fe400018f0c11 */
[C---:B------:R-:W-:Y:S01]  /*2de0*/  @P0 ISETP.GE.AND P3, PT, R20.reuse, c[0x0][0x1d4], PT ;  /* 0x0000750014000a0c */ /* 0x040fe20003f66270 */
[----:B------:R-:W-:Y:S01]  /*2df0*/  IMAD.IADD R9, R25, 0x1, R5 ;  /* 0x0000000119097824 */ /* 0x000fe200078e0205 */
[----:B------:R-:W-:Y:S01]  /*2e00*/  @P0 LEA.HI.X R5, R20, R10, R21, 0x1, P2 ;  /* 0x0000000a14050211 */ /* 0x000fe200010f0c15 */
[----:B------:R-:W-:Y:S01]  /*2e10*/  IMAD R8, R14, c[0x0][0x21c], R8 ;  /* 0x000087000e087a24 */ /* 0x000fe200078e0208 */
[----:B------:R-:W-:Y:S01]  /*2e20*/  IADD3 R2, P2, R2, R24, RZ ;  /* 0x0000001802027210 */ /* 0x000fe20007f5e0ff */
[----:B------:R1:W-:Y:S03]  /*2e30*/  @P1 LDGSTS.E.BYPASS.LTC128B.128 [R251+0x16100], [R6.64], !P4 ;  /* 0x1610000006fb1fae */ /* 0x0003e6000e101d46 */
[----:B------:R-:W-:Y:S01]  /*2e40*/  IADD3.X R3, R9, R3, R8, P2, !PT ;  /* 0x0000000309037210 */ /* 0x000fe200017fe408 */
[----:B------:R-:W-:Y:S01]  /*2e50*/  STL [R1+0x38], R144 ;  /* 0x0000389001007387 */ /* 0x000fe20000100800 */
[----:B------:R-:W-:-:S02]  /*2e60*/  @P0 LEA R8, P2, R28, R0, 0x1 ;  /* 0x000000001c080211 */ /* 0x000fc400078408ff */
[----:B------:R-:W-:Y:S01]  /*2e70*/  LEA R13, P1, R2, c[0x0][0x1f8], 0x1 ;  /* 0x00007e00020d7a11 */ /* 0x000fe200078208ff */
[----:B------:R-:W-:Y:S01]  /*2e80*/  STL.64 [R1+0x50], R24 ;  /* 0x0000501801007387 */ /* 0x000fe20000100a00 */
[----:B------:R-:W-:-:S03]  /*2e90*/  @P0 ISETP.GE.AND P4, PT, R28, c[0x0][0x1d4], PT ;  /* 0x000075001c000a0c */ /* 0x000fc60003f86270 */
[----:B------:R2:W-:Y:S01]  /*2ea0*/  STL [R1+0x5c], R9 ;  /* 0x00005c0901007387 */ /* 0x0005e20000100800 */
[----:B------:R-:W-:-:S03]  /*2eb0*/  LEA.HI.X R27, R2, c[0x0][0x1fc], R3, 0x1, P1 ;  /* 0x00007f00021b7a11 */ /* 0x000fc600008f0c03 */
[----:B------:R3:W-:Y:S01]  /*2ec0*/  @P0 LDGSTS.E.BYPASS.LTC128B.128 [R251+0xe100], [R4.64], !P3 ;  /* 0x0e10000004fb0fae */ /* 0x0007e2000d901d46 */
[----:B------:R-:W-:-:S03]  /*2ed0*/  @P0 ISETP.GE.AND P1, PT, R44, c[0x0][0x1d4], PT ;  /* 0x000075002c000a0c */ /* 0x000fc60003f26270 */
[----:B------:R-:W-:Y:S04]  /*2ee0*/  SHFL.IDX PT, R12, R13, 0x1, 0x181f ;  /* 0x00381f000d0c7f89 */ /* 0x000fe800000e0000 */
[----:B------:R-:W4:Y:S01]  /*2ef0*/  LDL R152, [R1+0x2c] ;  /* 0x00002c0001987983 */ /* 0x000f220000100800 */
[----:B-1----:R-:W-:-:S04]  /*2f00*/  @P0 LEA R6, P3, R45, R0, 0x1 ;  /* 0x000000002d060211 */ /* 0x002fc800078608ff */
[CC--:B------:R-:W-:Y:S02]  /*2f10*/  @P0 LEA.HI.X R7, R45.reuse, R10.reuse, R18, 0x1, P3 ;  /* 0x0000000a2d070211 */ /* 0x0c0fe400018f0c12 */
[----:B--2---:R-:W-:Y:S02]  /*2f20*/  @P0 LEA.HI.X R9, R28, R10, R19, 0x1, P2 ;  /* 0x0000000a1c090211 */ /* 0x004fe400010f0c13 */
[----:B------:R-:W-:-:S03]  /*2f30*/  @P0 ISETP.GE.AND P2, PT, R45, c[0x0][0x1d4], PT ;  /* 0x000075002d000a0c */ /* 0x000fc60003f46270 */
[----:B------:R1:W-:Y:S01]  /*2f40*/  @P0 LDGSTS.E.BYPASS.LTC128B.128 [R251+0x11100], [R8.64], !P4 ;  /* 0x1110000008fb0fae */ /* 0x0003e2000e101d46 */
[----:B---3--:R-:W-:-:S04]  /*2f50*/  @P0 LEA R4, P3, R44, R0, 0x1 ;  /* 0x000000002c040211 */ /* 0x008fc800078608ff */
[----:B------:R-:W-:-:S05]  /*2f60*/  @P0 LEA.HI.X R5, R44, R10, R17, 0x1, P3 ;  /* 0x0000000a2c050211 */ /* 0x000fca00018f0c11 */
[----:B------:R2:W-:Y:S04]  /*2f70*/  @P0 LDGSTS.E.BYPASS.LTC128B.128 [R251+0x14100], [R6.64], !P2 ;  /* 0x1410000006fb0fae */ /* 0x0005e8000d101d46 */
[----:B------:R2:W-:Y:S04]  /*2f80*/  @P0 LDGSTS.E.BYPASS.LTC128B.128 [R251+0x17100], [R4.64], !P1 ;  /* 0x1710000004fb0fae */ /* 0x0005e8000c901d46 */
[----:B------:R-:W0:Y:S04]  /*2f90*/  LDGDEPBAR ;  /* 0x00000000000079af */ /* 0x000e280000000000 */
[----:B------:R-:W3:Y:S04]  /*2fa0*/  SHFL.IDX PT, R0, R13, RZ, 0x181f ;  /* 0x00181fff0d007589 */ /* 0x000ee800000e0000 */
[----:B------:R-:W5:Y:S04]  /*2fb0*/  SHFL.IDX PT, R2, R27, RZ, 0x181f ;  /* 0x00181fff1b027589 */ /* 0x000f6800000e0000 */
[----:B------:R-:W1:Y:S01]  /*2fc0*/  SHFL.IDX PT, R3, R27, 0x1, 0x181f ;  /* 0x00381f001b037f89 */ /* 0x000e6200000e0000 */
[----:B------:R-:W-:-:S02]  /*2fd0*/  R2P PR, R22, 0x6 ;  /* 0x0000000616007804 */ /* 0x000fc40000000000 */
[----:B------:R-:W-:Y:S01]  /*2fe0*/  ISETP.GE.AND P5, PT, R20, c[0x0][0x1d4], PT ;  /* 0x0000750014007a0c */ /* 0x000fe20003fa6270 */
[----:B------:R-:W-:-:S04]  /*2ff0*/  DEPBAR.LE SB0, 0x1 ;  /* 0x000080400000791a */ /* 0x000fc80000000000 */
[----:B------:R-:W-:-:S04]  /*3000*/  DEPBAR.LE SB0, 0x0 ;  /* 0x000080000000791a */ /* 0x000fc80000000000 */
[----:B------:R-:W-:Y:S01]  /*3010*/  BAR.SYNC.DEFER_BLOCKING 0x0 ;  /* 0x0000000000007b1d */ /* 0x000fe20000010000 */
[CC--:B---3--:R-:W-:Y:S02]  /*3020*/  IADD3 R20, P0, R0.reuse, R141.reuse, RZ ;  /* 0x0000008d00147210 */ /* 0x0c8fe40007f1e0ff */
[----:B------:R-:W-:Y:S02]  /*3030*/  IADD3 R18, P4, R0, R142, RZ ;  /* 0x0000008e00127210 */ /* 0x000fe40007f9e0ff */
[----:B------:R-:W-:Y:S01]  /*3040*/  @P1 IADD3 R227, R216, -0x20, RZ ;  /* 0xffffffe0d8e31810 */ /* 0x000fe20007ffe0ff */
[--C-:B-----5:R-:W-:Y:S01]  /*3050*/  IMAD.X R21, R2, 0x1, R133.reuse, P0 ;  /* 0x0000000102157824 */ /* 0x120fe200000e0685 */
[-C--:B------:R-:W-:Y:S01]  /*3060*/  IADD3 R14, P1, R12, R140.reuse, RZ ;  /* 0x0000008c0c0e7210 */ /* 0x080fe20007f3e0ff */
[----:B------:R-:W-:Y:S01]  /*3070*/  IMAD.X R19, R2, 0x1, R134, P4 ;  /* 0x0000000102137824 */ /* 0x000fe200020e0686 */
[----:B------:R-:W-:Y:S02]  /*3080*/  IADD3 R24, P0, R12, R141, RZ ;  /* 0x0000008d0c187210 */ /* 0x000fe40007f1e0ff */
[----:B------:R-:W-:Y:S01]  /*3090*/  ISETP.GE.AND P4, PT, R28, c[0x0][0x1d4], PT ;  /* 0x000075001c007a0c */ /* 0x000fe20003f86270 */
[C---:B-1----:R-:W-:Y:S01]  /*30a0*/  IMAD.X R15, R3.reuse, 0x1, R132, P1 ;  /* 0x00000001030f7824 */ /* 0x042fe200008e0684 */
[----:B------:R-:W-:Y:S01]  /*30b0*/  IADD3 R22, P3, R0, R140, RZ ;  /* 0x0000008c00167210 */ /* 0x000fe20007f7e0ff */
[----:B------:R-:W-:Y:S01]  /*30c0*/  IMAD.X R25, R3, 0x1, R133, P0 ;  /* 0x0000000103197824 */ /* 0x000fe200000e0685 */
[----:B------:R-:W-:-:S02]  /*30d0*/  ISETP.LT.OR P1, PT, R26, 0x1, P5 ;  /* 0x000000011a00780c */ /* 0x000fc40002f21670 */
[----:B------:R-:W-:Y:S01]  /*30e0*/  ISETP.LT.OR P0, PT, R26, 0x1, P4 ;  /* 0x000000011a00780c */ /* 0x000fe20002701670 */
[----:B------:R-:W-:Y:S01]  /*30f0*/  IMAD.X R23, R2, 0x1, R132, P3 ;  /* 0x0000000102177824 */ /* 0x000fe200018e0684 */
[----:B------:R-:W-:-:S05]  /*3100*/  IADD3 R16, P3, R0, R143, RZ ;  /* 0x0000008f00107210 */ /* 0x000fca0007f7e0ff */
[----:B------:R-:W-:Y:S01]  /*3110*/  IMAD.X R17, R2, 0x1, R135, P3 ;  /* 0x0000000102117824 */ /* 0x000fe200018e0687 */
[----:B------:R-:W-:Y:S01]  /*3120*/  ISETP.GE.AND P3, PT, R45, c[0x0][0x1d4], PT ;  /* 0x000075002d007a0c */ /* 0x000fe20003f66270 */
[----:B------:R-:W-:Y:S04]  /*3130*/  LDSM.16.M88.4 R8, [R223] ;  /* 0x00000000df08783b */ /* 0x000fe80000000200 */
[----:B------:R-:W-:Y:S04]  /*3140*/  LDSM.16.M88.4 R40, [R216] ;  /* 0x00000000d828783b */ /* 0x000fe80000000200 */
[----:B------:R-:W-:Y:S04]  /*3150*/  LDSM.16.M88.4 R36, [R216+0x800] ;  /* 0x00080000d824783b */ /* 0x000fe80000000200 */
[----:B------:R-:W-:Y:S04]  /*3160*/  LDSM.16.M88.4 R32, [R216+0x1000] ;  /* 0x00100000d820783b */ /* 0x000fe80000000200 */
[----:B------:R-:W-:Y:S04]  /*3170*/  LDSM.16.M88.4 R28, [R216+0x1800] ;  /* 0x00180000d81c783b */ /* 0x000fe80000000200 */
[----:B------:R-:W-:Y:S04]  /*3180*/  LDSM.16.M88.4 R52, [R216+0x2000] ;  /* 0x00200000d834783b */ /* 0x000fe80000000200 */
[----:B------:R-:W-:Y:S04]  /*3190*/  LDSM.16.M88.4 R68, [R216+0x2800] ;  /* 0x00280000d844783b */ /* 0x000fe80000000200 */
[----:B--2---:R-:W-:Y:S04]  /*31a0*/  LDSM.16.M88.4 R4, [R224] ;  /* 0x00000000e004783b */ /* 0x004fe80000000200 */
[----:B------:R-:W-:Y:S04]  /*31b0*/  LDSM.16.M88.4 R72, [R227] ;  /* 0x00000000e348783b */ /* 0x000fe80000000200 */
[----:B------:R-:W-:Y:S04]  /*31c0*/  LDSM.16.M88.4 R80, [R227+0x800] ;  /* 0x00080000e350783b */ /* 0x000fe80000000200 */
[----:B------:R-:W-:Y:S04]  /*31d0*/  LDSM.16.M88.4 R76, [R227+0x1000] ;  /* 0x00100000e34c783b */ /* 0x000fe80000000200 */
[----:B------:R-:W-:Y:S04]  /*31e0*/  LDSM.16.M88.4 R96, [R227+0x1800] ;  /* 0x00180000e360783b */ /* 0x000fe80000000200 */
[----:B------:R-:W-:Y:S04]  /*31f0*/  LDSM.16.M88.4 R100, [R227+0x2000] ;  /* 0x00200000e364783b */ /* 0x000fe80000000200 */
[----:B------:R-:W-:Y:S04]  /*3200*/  LDSM.16.M88.4 R104, [R227+0x2800] ;  /* 0x00280000e368783b */ /* 0x000fe80000000200 */
[----:B------:R-:W-:Y:S01]  /*3210*/  @!PT LDS RZ, [RZ] ;  /* 0x00000000fffff984 */ /* 0x000fe20000000800 */
[----:B------:R-:W-:Y:S01]  /*3220*/  @!PT LDS RZ, [RZ] ;  /* 0x00000000fffff984 */ /* 0x000fe20000000800 */
[----:B------:R-:W-:Y:S01]  /*3230*/  @!PT LDS RZ, [RZ] ;  /* 0x00000000fffff984 */ /* 0x000fe20000000800 */
[----:B------:R1:W-:Y:S04]  /*3240*/  LDGSTS.E.BYPASS.LTC128B.128 [R251+0x100], [R22.64], !P1 ;  /* 0x0010000016fb7fae */ /* 0x0003e8000c901d46 */
[----:B------:R1:W-:Y:S01]  /*3250*/  LDGSTS.E.BYPASS.LTC128B.128 [R251+0x3100], [R20.64], !P0 ;  /* 0x0310000014fb7fae */ /* 0x0003e2000c101d46 */
[----:B------:R-:W-:-:S02]  /*3260*/  ISETP.LT.OR P0, PT, R26, 0x1, P3 ;  /* 0x000000011a00780c */ /* 0x000fc40001f01670 */
[----:B------:R-:W-:-:S11]  /*3270*/  ISETP.GE.AND P1, PT, R44, c[0x0][0x1d4], PT ;  /* 0x000075002c007a0c */ /* 0x000fd60003f26270 */
[----:B------:R2:W-:Y:S01]  /*3280*/  LDGSTS.E.BYPASS.LTC128B.128 [R251+0x6100], [R18.64], !P0 ;  /* 0x0610000012fb7fae */ /* 0x0005e2000c101d46 */
[----:B------:R-:W-:-:S13]  /*3290*/  ISETP.LT.OR P0, PT, R26, 0x1, P1 ;  /* 0x000000011a00780c */ /* 0x000fda0000f01670 */
[----:B------:R3:W-:Y:S04]  /*32a0*/  LDGSTS.E.BYPASS.LTC128B.128 [R251+0x9100], [R16.64], !P0 ;  /* 0x0910000010fb7fae */ /* 0x0007e8000c101d46 */
[----:B------:R-:W5:Y:S01]  /*32b0*/  SHFL.IDX PT, R0, R13, 0x2, 0x181f ;  /* 0x00581f000d007f89 */ /* 0x000f6200000e0000 */
[----:B---3--:R-:W-:-:S05]  /*32c0*/  IADD3 R16, P0, R12, R142, RZ ;  /* 0x0000008e0c107210 */ /* 0x008fca0007f1e0ff */
[----:B------:R-:W-:Y:S01]  /*32d0*/  IMAD.X R17, R3, 0x1, R134, P0 ;  /* 0x0000000103117824 */ /* 0x000fe200000e0686 */
[----:B------:R-:W-:Y:S01]  /*32e0*/  ISETP.LT.OR P0, PT, R26, 0x21, P5 ;  /* 0x000000211a00780c */ /* 0x000fe20002f01670 */
[----:B------:R-:W3:-:S12]  /*32f0*/  SHFL.IDX PT, R2, R27, 0x2, 0x181f ;  /* 0x00581f001b027f89 */ /* 0x000ed800000e0000 */
[----:B------:R1:W-:Y:S02]  /*3300*/  LDGSTS.E.BYPASS.LTC128B.128 [R251+0x1100], [R14.64], !P0 ;  /* 0x011000000efb7fae */ /* 0x0003e4000c101d46 */
[----:B-1----:R-:W-:-:S05]  /*3310*/  IADD3 R14, P0, R12, R143, RZ ;  /* 0x0000008f0c0e7210 */ /* 0x002fca0007f1e0ff */
[----:B------:R-:W-:Y:S01]  /*3320*/  IMAD.X R15, R3, 0x1, R135, P0 ;  /* 0x00000001030f7824 */ /* 0x000fe200000e0687 */
[----:B------:R-:W-:-:S13]  /*3330*/  ISETP.LT.OR P0, PT, R26, 0x21, P4 ;  /* 0x000000211a00780c */ /* 0x000fda0002701670 */
[----:B------:R1:W-:Y:S01]  /*3340*/  LDGSTS.E.BYPASS.LTC128B.128 [R251+0x4100], [R24.64], !P0 ;  /* 0x0410000018fb7fae */ /* 0x0003e2000c101d46 */
[----:B-----5:R-:W-:-:S05]  /*3350*/  IADD3 R12, P0, R0, R140, RZ ;  /* 0x0000008c000c7210 */ /* 0x020fca0007f1e0ff */
[----:B---3--:R-:W-:Y:S01]  /*3360*/  IMAD.X R13, R2, 0x1, R132, P0 ;  /* 0x00000001020d7824 */ /* 0x008fe200000e0684 */
[----:B------:R-:W-:-:S13]  /*3370*/  ISETP.LT.OR P0, PT, R26, 0x21, P3 ;  /* 0x000000211a00780c */ /* 0x000fda0001f01670 */
[----:B------:R3:W-:Y:S02]  /*3380*/  LDGSTS.E.BYPASS.LTC128B.128 [R251+0x7100], [R16.64], !P0 ;  /* 0x0710000010fb7fae */ /* 0x0007e4000c101d46 */
[----:B---3--:R-:W-:-:S05]  /*3390*/  IADD3 R16, P0, R0, R141, RZ ;  /* 0x0000008d00107210 */ /* 0x008fca0007f1e0ff */
[----:B------:R-:W-:Y:S01]  /*33a0*/  IMAD.X R17, R2, 0x1, R133, P0 ;  /* 0x0000000102117824 */ /* 0x000fe200000e0685 */
[----:B------:R-:W-:-:S13]  /*33b0*/  ISETP.LT.OR P0, PT, R26, 0x21, P1 ;  /* 0x000000211a00780c */ /* 0x000fda0000f01670 */
[----:B------:R3:W-:Y:S01]  /*33c0*/  LDGSTS.E.BYPASS.LTC128B.128 [R251+0xa100], [R14.64], !P0 ;  /* 0x0a1000000efb7fae */ /* 0x0007e2000c101d46 */
[C---:B------:R-:W-:Y:S01]  /*33d0*/  ISETP.LT.OR P4, PT, R26.reuse, 0x41, P4 ;  /* 0x000000411a00780c */ /* 0x040fe20002781670 */
[----:B------:R-:W-:Y:S01]  /*33e0*/  IMAD.MOV.U32 R3, RZ, RZ, 0x40 ;  /* 0x00000040ff037424 */ /* 0x000fe200078e00ff */
[C---:B------:R-:W-:Y:S02]  /*33f0*/  ISETP.LT.OR P3, PT, R26.reuse, 0x41, P3 ;  /* 0x000000411a00780c */ /* 0x040fe40001f61670 */
[----:B------:R-:W-:Y:S01]  /*3400*/  ISETP.LT.OR P1, PT, R26, 0x41, P1 ;  /* 0x000000411a00780c */ /* 0x000fe20000f21670 */
[----:B------:R-:W-:Y:S01]  /*3410*/  HMMA.16816.F32.BF16 R44, R8, R40, RZ ;  /* 0x00000028082c723c */ /* 0x000fe200000418ff */
[----:B---3--:R-:W-:-:S05]  /*3420*/  IADD3 R14, P0, R0, R142, RZ ;  /* 0x0000008e000e7210 */ /* 0x008fca0007f1e0ff */
[----:B------:R-:W-:Y:S01]  /*3430*/  IMAD.X R15, R2, 0x1, R134, P0 ;  /* 0x00000001020f7824 */ /* 0x000fe200000e0686 */
[----:B------:R-:W-:Y:S01]  /*3440*/  ISETP.LT.OR P0, PT, R26, 0x41, P5 ;  /* 0x000000411a00780c */ /* 0x000fe20002f01670 */
[C---:B------:R-:W-:Y:S08]  /*3450*/  HMMA.16816.F32.BF16 R48, R8.reuse, R42, RZ ;  /* 0x0000002a0830723c */ /* 0x040ff000000418ff */
[C---:B------:R-:W-:Y:S04]  /*3460*/  HMMA.16816.F32.BF16 R60, R8.reuse, R36, RZ ;  /* 0x00000024083c723c */ /* 0x040fe800000418ff */
[----:B------:R3:W-:Y:S04]  /*3470*/  LDGSTS.E.BYPASS.LTC128B.128 [R251+0x2100], [R12.64], !P0 ;  /* 0x021000000cfb7fae */ /* 0x0007e8000c101d46 */
[C---:B------:R-:W-:Y:S01]  /*3480*/  HMMA.16816.F32.BF16 R64, R8.reuse, R38, RZ ;  /* 0x000000260840723c */ /* 0x040fe200000418ff */
[----:B------:R2:W-:Y:S04]  /*3490*/  LDGSTS.E.BYPASS.LTC128B.128 [R251+0x5100], [R16.64], !P4 ;  /* 0x0510000010fb7fae */ /* 0x0005e8000e101d46 */
[----:B------:R5:W-:Y:S03]  /*34a0*/  LDGSTS.E.BYPASS.LTC128B.128 [R251+0x8100], [R14.64], !P3 ;  /* 0x081000000efb7fae */ /* 0x000be6000d901d46 */
[C---:B------:R-:W-:Y:S08]  /*34b0*/  HMMA.16816.F32.BF16 R56, R8.reuse, R32, RZ ;  /* 0x000000200838723c */ /* 0x040ff000000418ff */
[----:B------:R-:W-:Y:S01]  /*34c0*/  HMMA.16816.F32.BF16 R40, R8, R34, RZ ;  /* 0x000000220828723c */ /* 0x000fe200000418ff */
[----:B---3--:R-:W-:-:S07]  /*34d0*/  IADD3 R12, P0, R0, R143, RZ ;  /* 0x0000008f000c7210 */ /* 0x008fce0007f1e0ff */
[----:B------:R-:W-:Y:S01]  /*34e0*/  HMMA.16816.F32.BF16 R36, R8, R28, RZ ;  /* 0x0000001c0824723c */ /* 0x000fe200000418ff */
[----:B------:R-:W-:Y:S01]  /*34f0*/  SEL R0, R3, 0xffffffc0, !P2 ;  /* 0xffffffc003007807 */ /* 0x000fe20005000000 */
[----:B------:R-:W-:-:S06]  /*3500*/  IMAD.X R13, R2, 0x1, R135, P0 ;  /* 0x00000001020d7824 */ /* 0x000fcc00000e0687 */
[C---:B------:R-:W-:Y:S01]  /*3510*/  HMMA.16816.F32.BF16 R32, R8.reuse, R30, RZ ;  /* 0x0000001e0820723c */ /* 0x040fe200000418ff */
[----:B------:R-:W-:Y:S01]  /*3520*/  IMAD.IADD R218, R216, 0x1, R0 ;  /* 0x00000001d8da7824 */ /* 0x000fe200078e0200 */
[----:B------:R5:W-:Y:S04]  /*3530*/  LDGSTS.E.BYPASS.LTC128B.128 [R251+0xb100], [R12.64], !P1 ;  /* 0x0b1000000cfb7fae */ /* 0x000be8000c901d46 */
[----:B------:R-:W-:Y:S02]  /*3540*/  LDSM.16.M88.4 R88, [R218] ;  /* 0x00000000da58783b */ /* 0x000fe40000000200 */
[----:B------:R-:W-:Y:S01]  /*3550*/  HMMA.16816.F32.BF16 R28, R8, R52, RZ ;  /* 0x00000034081c723c */ /* 0x000fe200000418ff */
[C---:B------:R-:W-:Y:S01]  /*3560*/  IADD3 R228, R227.reuse, 0x9000, RZ ;  /* 0x00009000e3e47810 */ /* 0x040fe20007ffe0ff */
[----:B------:R-:W-:Y:S01]  /*3570*/  LDSM.16.M88.4 R92, [R218+0x800] ;  /* 0x00080000da5c783b */ /* 0x000fe20000000200 */
[----:B------:R-:W-:-:S02]  /*3580*/  IADD3 R229, R227, 0x3800, RZ ;  /* 0x00003800e3e57810 */ /* 0x000fc40007ffe0ff */
[C---:B------:R-:W-:Y:S01]  /*3590*/  IADD3 R234, R227.reuse, 0x3000, RZ ;  /* 0x00003000e3ea7810 */ /* 0x040fe20007ffe0ff */
[----:B------:R-:W-:Y:S02]  /*35a0*/  LDSM.16.M88.4 R112, [R218+0x4800] ;  /* 0x00480000da70783b */ /* 0x000fe40000000200 */
[C---:B------:R-:W-:Y:S01]  /*35b0*/  HMMA.16816.F32.BF16 R20, R8.reuse, R68, RZ ;  /* 0x000000440814723c */ /* 0x040fe200000418ff */
[C---:B------:R-:W-:Y:S01]  /*35c0*/  IADD3 R230, R227.reuse, 0x4000, RZ ;  /* 0x00004000e3e67810 */ /* 0x040fe20007ffe0ff */
[----:B------:R-:W-:Y:S01]  /*35d0*/  LDSM.16.M88.4 R128, [R218+0xa000] ;  /* 0x00a00000da80783b */ /* 0x000fe20000000200 */
[C---:B------:R-:W-:Y:S02]  /*35e0*/  IADD3 R231, R227.reuse, 0x4800, RZ ;  /* 0x00004800e3e77810 */ /* 0x040fe40007ffe0ff */
[C---:B------:R-:W-:Y:S01]  /*35f0*/  IADD3 R232, R227.reuse, 0x5000, RZ ;  /* 0x00005000e3e87810 */ /* 0x040fe20007ffe0ff */
[----:B------:R-:W-:Y:S02]  /*3600*/  LDSM.16.M88.4 R124, [R218+0x9000] ;  /* 0x00900000da7c783b */ /* 0x000fe40000000200 */
[C---:B--2---:R-:W-:Y:S01]  /*3610*/  HMMA.16816.F32.BF16 R16, R8.reuse, R70, RZ ;  /* 0x000000460810723c */ /* 0x044fe200000418ff */
[C---:B------:R-:W-:Y:S01]  /*3620*/  IADD3 R233, R227.reuse, 0x5800, RZ ;  /* 0x00005800e3e97810 */ /* 0x040fe20007ffe0ff */
[----:B------:R-:W-:Y:S04]  /*3630*/  LDSM.16.M88.4 R120, [R218+0x9800] ;  /* 0x00980000da78783b */ /* 0x000fe80000000200 */
[----:B-----5:R-:W2:Y:S02]  /*3640*/  LDSM.16.M88.4 R12, [R226] ;  /* 0x00000000e20c783b */ /* 0x020ea40000000200 */
[----:B-1----:R-:W-:Y:S01]  /*3650*/  HMMA.16816.F32.BF16 R24, R8, R54, RZ ;  /* 0x000000360818723c */ /* 0x002fe200000418ff */
[----:B------:R-:W-:Y:S01]  /*3660*/  IADD3 R240, R227, 0x6000, RZ ;  /* 0x00006000e3f07810 */ /* 0x000fe20007ffe0ff */
[----:B------:R-:W0:Y:S06]  /*3670*/  LDGDEPBAR ;  /* 0x00000000000079af */ /* 0x000e2c0000000000 */
[C---:B------:R-:W-:Y:S08]  /*3680*/  HMMA.16816.F32.BF16 R8, R4.reuse, R72, R44 ;  /* 0x000000480408723c */ /* 0x040ff0000004182c */
[C---:B------:R-:W-:Y:S08]  /*3690*/  HMMA.16816.F32.BF16 R52, R4.reuse, R80, R60 ;  /* 0x000000500434723c */ /* 0x040ff0000004183c */
[C---:B------:R-:W-:Y:S01]  /*36a0*/  HMMA.16816.F32.BF16 R44, R4.reuse, R74, R48 ;  /* 0x0000004a042c723c */ /* 0x040fe20000041830 */
[----:B------:R-:W1:Y:S07]  /*36b0*/  LDSM.16.M88.4 R48, [R218+0x1000] ;  /* 0x00100000da30783b */ /* 0x000e6e0000000200 */
[C---:B------:R-:W-:Y:S08]  /*36c0*/  HMMA.16816.F32.BF16 R80, R4.reuse, R82, R64 ;  /* 0x000000520450723c */ /* 0x040ff00000041840 */
[----:B------:R-:W-:Y:S01]  /*36d0*/  HMMA.16816.F32.BF16 R64, R4, R100, R28 ;  /* 0x000000640440723c */ /* 0x000fe2000004181c */
[----:B------:R-:W3:Y:S01]  /*36e0*/  LDSM.16.M88.4 R28, [R218+0x2800] ;  /* 0x00280000da1c783b */ /* 0x000ee20000000200 */
[----:B------:R-:W-:-:S06]  /*36f0*/  IMAD.IADD R217, R228, 0x1, R0 ;  /* 0x00000001e4d97824 */ /* 0x000fcc00078e0200 */
[C---:B------:R-:W-:Y:S08]  /*3700*/  HMMA.16816.F32.BF16 R84, R4.reuse, R76, R56 ;  /* 0x0000004c0454723c */ /* 0x040ff00000041838 */
[C---:B------:R-:W-:Y:S01]  /*3710*/  HMMA.16816.F32.BF16 R76, R4.reuse, R78, R40 ;  /* 0x0000004e044c723c */ /* 0x040fe20000041828 */
[----:B------:R-:W5:Y:S07]  /*3720*/  LDSM.16.M88.4 R40, [R218+0x1800] ;  /* 0x00180000da28783b */ /* 0x000f6e0000000200 */
[C---:B------:R-:W-:Y:S08]  /*3730*/  HMMA.16816.F32.BF16 R72, R4.reuse, R96, R36 ;  /* 0x000000600448723c */ /* 0x040ff00000041824 */
[C---:B------:R-:W-:Y:S08]  /*3740*/  HMMA.16816.F32.BF16 R56, R4.reuse, R104, R20 ;  /* 0x000000680438723c */ /* 0x040ff00000041814 */
[C---:B------:R-:W-:Y:S08]  /*3750*/  HMMA.16816.F32.BF16 R36, R4.reuse, R106, R16 ;  /* 0x0000006a0424723c */ /* 0x040ff00000041810 */
[C---:B------:R-:W-:Y:S01]  /*3760*/  HMMA.16816.F32.BF16 R68, R4.reuse, R98, R32 ;  /* 0x000000620444723c */ /* 0x040fe20000041820 */
[----:B------:R-:W4:Y:S07]  /*3770*/  LDSM.16.M88.4 R32, [R218+0x2000] ;  /* 0x00200000da20783b */ /* 0x000f2e0000000200 */
[----:B------:R-:W-:Y:S01]  /*3780*/  HMMA.16816.F32.BF16 R60, R4, R102, R24 ;  /* 0x00000066043c723c */ /* 0x000fe20000041818 */
[----:B------:R-:W-:Y:S07]  /*3790*/  LDSM.16.M88.4 R4, [R225] ;  /* 0x00000000e104783b */ /* 0x000fee0000000200 */
[C---:B--2---:R-:W-:Y:S01]  /*37a0*/  HMMA.16816.F32.BF16 R24, R12.reuse, R88, R8 ;  /* 0x000000580c18723c */ /* 0x044fe20000041808 */
[----:B------:R-:W2:Y:S07]  /*37b0*/  LDSM.16.M88.4 R8, [R217+-0x9000] ;  /* 0xff700000d908783b */ /* 0x000eae0000000200 */
[C---:B------:R-:W-:Y:S01]  /*37c0*/  HMMA.16816.F32.BF16 R20, R12.reuse, R90, R44 ;  /* 0x0000005a0c14723c */ /* 0x040fe2000004182c */
[----:B------:R-:W2:Y:S07]  /*37d0*/  LDSM.16.M88.4 R44, [R217+-0x8800] ;  /* 0xff780000d92c783b */ /* 0x000eae0000000200 */
[C---:B-1----:R-:W-:Y:S08]  /*37e0*/  HMMA.16816.F32.BF16 R88, R12.reuse, R50, R76 ;  /* 0x000000320c58723c */ /* 0x042ff0000004184c */
[C---:B---3--:R-:W-:Y:S08]  /*37f0*/  HMMA.16816.F32.BF16 R96, R12.reuse, R28, R56 ;  /* 0x0000001c0c60723c */ /* 0x048ff00000041838 */
[C---:B------:R-:W-:Y:S01]  /*3800*/  HMMA.16816.F32.BF16 R76, R12.reuse, R30, R36 ;  /* 0x0000001e0c4c723c */ /* 0x040fe20000041824 */
[----:B------:R-:W1:Y:S07]  /*3810*/  LDSM.16.M88.4 R28, [R217+-0x7800] ;  /* 0xff880000d91c783b */ /* 0x000e6e0000000200 */
[C---:B------:R-:W-:Y:S08]  /*3820*/  HMMA.16816.F32.BF16 R16, R12.reuse, R92, R52 ;  /* 0x0000005c0c10723c */ /* 0x040ff00000041834 */
[C---:B------:R-:W-:Y:S08]  /*3830*/  HMMA.16816.F32.BF16 R92, R12.reuse, R94, R80 ;  /* 0x0000005e0c5c723c */ /* 0x040ff00000041850 */
[C---:B------:R-:W-:Y:S01]  /*3840*/  HMMA.16816.F32.BF16 R52, R12.reuse, R48, R84 ;  /* 0x000000300c34723c */ /* 0x040fe20000041854 */
[----:B------:R-:W-:Y:S07]  /*3850*/  LDSM.16.M88.4 R48, [R217+-0x8000] ;  /* 0xff800000d930783b */ /* 0x000fee0000000200 */
[C---:B-----5:R-:W-:Y:S08]  /*3860*/  HMMA.16816.F32.BF16 R84, R12.reuse, R40, R72 ;  /* 0x000000280c54723c */ /* 0x060ff00000041848 */
[C---:B------:R-:W-:Y:S01]  /*3870*/  HMMA.16816.F32.BF16 R80, R12.reuse, R42, R68 ;  /* 0x0000002a0c50723c */ /* 0x040fe20000041844 */
[----:B------:R-:W3:Y:S07]  /*3880*/  LDSM.16.M88.4 R68, [R217+-0x7000] ;  /* 0xff900000d944783b */ /* 0x000eee0000000200 */
[C---:B----4-:R-:W-:Y:S08]  /*3890*/  HMMA.16816.F32.BF16 R100, R12.reuse, R34, R60 ;  /* 0x000000220c64723c */ /* 0x050ff0000004183c */
[----:B------:R-:W-:Y:S01]  /*38a0*/  HMMA.16816.F32.BF16 R64, R12, R32, R64 ;  /* 0x000000200c40723c */ /* 0x000fe20000041840 */
[----:B------:R-:W-:Y:S04]  /*38b0*/  LDSM.16.M88.4 R12, [R216+0x3000] ;  /* 0x00300000d80c783b */ /* 0x000fe80000000200 */
[----:B------:R-:W-:Y:S03]  /*38c0*/  LDSM.16.M88.4 R32, [R216+0x4000] ;  /* 0x00400000d820783b */ /* 0x000fe60000000200 */
[C---:B--2---:R-:W-:Y:S08]  /*38d0*/  HMMA.16816.F32.BF16 R72, R4.reuse, R8, R24 ;  /* 0x000000080448723c */ /* 0x044ff00000041818 */
[C---:B------:R-:W-:Y:S01]  /*38e0*/  HMMA.16816.F32.BF16 R60, R4.reuse, R10, R20 ;  /* 0x0000000a043c723c */ /* 0x040fe20000041814 */
[----:B------:R-:W2:Y:S07]  /*38f0*/  LDSM.16.M88.4 R8, [R223+0x4000] ;  /* 0x00400000df08783b */ /* 0x000eae0000000200 */
[C---:B------:R-:W-:Y:S01]  /*3900*/  HMMA.16816.F32.BF16 R20, R4.reuse, R44, R16 ;  /* 0x0000002c0414723c */ /* 0x040fe20000041810 */
[----:B------:R-:W4:Y:S07]  /*3910*/  LDSM.16.M88.4 R16, [R217+-0x6800] ;  /* 0xff980000d910783b */ /* 0x000f2e0000000200 */
[C---:B-1----:R-:W-:Y:S08]  /*3920*/  HMMA.16816.F32.BF16 R40, R4.reuse, R28, R84 ;  /* 0x0000001c0428723c */ /* 0x042ff00000041854 */
[C---:B------:R-:W-:Y:S01]  /*3930*/  HMMA.16816.F32.BF16 R24, R4.reuse, R30, R80 ;  /* 0x0000001e0418723c */ /* 0x040fe20000041850 */
[----:B------:R-:W1:Y:S07]  /*3940*/  LDSM.16.M88.4 R28, [R216+0x4800] ;  /* 0x00480000d81c783b */ /* 0x000e6e0000000200 */
[C---:B------:R-:W-:Y:S01]  /*3950*/  HMMA.16816.F32.BF16 R56, R4.reuse, R46, R92 ;  /* 0x0000002e0438723c */ /* 0x040fe2000004185c */
[----:B------:R-:W5:Y:S07]  /*3960*/  LDSM.16.M88.4 R44, [R216+0x3800] ;  /* 0x00380000d82c783b */ /* 0x000f6e0000000200 */
[----:B---3--:R-:W-:Y:S01]  /*3970*/  HMMA.16816.F32.BF16 R36, R4, R68, R64 ;  /* 0x000000440424723c */ /* 0x008fe20000041840 */
[----:B------:R-:W3:Y:S07]  /*3980*/  LDSM.16.M88.4 R64, [R216+0x5000] ;  /* 0x00500000d840783b */ /* 0x000eee0000000200 */
[C---:B--2---:R-:W-:Y:S08]  /*3990*/  HMMA.16816.F32.BF16 R72, R8.reuse, R12, R72 ;  /* 0x0000000c0848723c */ /* 0x044ff00000041848 */
[----:B------:R-:W-:Y:S01]  /*39a0*/  HMMA.16816.F32.BF16 R104, R8, R14, R60 ;  /* 0x0000000e0868723c */ /* 0x000fe2000004183c */
[----:B------:R-:W2:Y:S04]  /*39b0*/  LDSM.16.M88.4 R12, [R216+0x5800] ;  /* 0x00580000d80c783b */ /* 0x000ea80000000200 */
[----:B------:R-:W-:Y:S03]  /*39c0*/  LDSM.16.M88.4 R60, [R230] ;  /* 0x00000000e63c783b */ /* 0x000fe60000000200 */
[C---:B------:R-:W-:Y:S08]  /*39d0*/  HMMA.16816.F32.BF16 R52, R4.reuse, R48, R52 ;  /* 0x000000300434723c */ /* 0x040ff00000041834 */
[C---:B------:R-:W-:Y:S08]  /*39e0*/  HMMA.16816.F32.BF16 R48, R4.reuse, R50, R88 ;  /* 0x000000320430723c */ /* 0x040ff00000041858 */
[C---:B----4-:R-:W-:Y:S08]  /*39f0*/  HMMA.16816.F32.BF16 R80, R4.reuse, R16, R96 ;  /* 0x000000100450723c */ /* 0x050ff00000041860 */
[C---:B------:R-:W-:Y:S08]  /*3a00*/  HMMA.16816.F32.BF16 R68, R4.reuse, R70, R100 ;  /* 0x000000460444723c */ /* 0x040ff00000041864 */
[----:B------:R-:W-:Y:S01]  /*3a10*/  HMMA.16816.F32.BF16 R76, R4, R18, R76 ;  /* 0x00000012044c723c */ /* 0x000fe2000004184c */
[----:B------:R-:W-:Y:S04]  /*3a20*/  LDSM.16.M88.4 R4, [R224+0x4000] ;  /* 0x00400000e004783b */ /* 0x000fe80000000200 */
[----:B------:R-:W-:Y:S03]  /*3a30*/  LDSM.16.M88.4 R16, [R234] ;  /* 0x00000000ea10783b */ /* 0x000fe60000000200 */
[C---:B-1----:R-:W-:Y:S01]  /*3a40*/  HMMA.16816.F32.BF16 R96, R8.reuse, R28, R40 ;  /* 0x0000001c0860723c */ /* 0x042fe20000041828 */
[----:B------:R-:W1:Y:S07]  /*3a50*/  LDSM.16.M88.4 R40, [R229] ;  /* 0x00000000e528783b */ /* 0x000e6e0000000200 */
[C---:B-----5:R-:W-:Y:S08]  /*3a60*/  HMMA.16816.F32.BF16 R108, R8.reuse, R44, R20 ;  /* 0x0000002c086c723c */ /* 0x060ff00000041814 */
[C---:B------:R-:W-:Y:S01]  /*3a70*/  HMMA.16816.F32.BF16 R100, R8.reuse, R46, R56 ;  /* 0x0000002e0864723c */ /* 0x040fe20000041838 */
[----:B------:R-:W-:Y:S07]  /*3a80*/  LDSM.16.M88.4 R56, [R231] ;  /* 0x00000000e738783b */ /* 0x000fee0000000200 */
[C---:B------:R-:W-:Y:S08]  /*3a90*/  HMMA.16816.F32.BF16 R92, R8.reuse, R32, R52 ;  /* 0x00000020085c723c */ /* 0x040ff00000041834 */
[C---:B------:R-:W-:Y:S01]  /*3aa0*/  HMMA.16816.F32.BF16 R88, R8.reuse, R34, R48 ;  /* 0x000000220858723c */ /* 0x040fe20000041830 */
[----:B------:R-:W-:Y:S07]  /*3ab0*/  LDSM.16.M88.4 R32, [R233] ;  /* 0x00000000e920783b */ /* 0x000fee0000000200 */
[C---:B------:R-:W-:Y:S01]  /*3ac0*/  HMMA.16816.F32.BF16 R84, R8.reuse, R30, R24 ;  /* 0x0000001e0854723c */ /* 0x040fe20000041818 */
[----:B------:R-:W-:Y:S07]  /*3ad0*/  LDSM.16.M88.4 R24, [R218+0x3000] ;  /* 0x00300000da18783b */ /* 0x000fee0000000200 */
[C---:B---3--:R-:W-:Y:S01]  /*3ae0*/  HMMA.16816.F32.BF16 R52, R8.reuse, R64, R36 ;  /* 0x000000400834723c */ /* 0x048fe20000041824 */
[----:B------:R-:W-:Y:S07]  /*3af0*/  LDSM.16.M88.4 R36, [R232] ;  /* 0x00000000e824783b */ /* 0x000fee0000000200 */
[C---:B------:R-:W-:Y:S01]  /*3b00*/  HMMA.16816.F32.BF16 R48, R8.reuse, R66, R68 ;  /* 0x000000420830723c */ /* 0x040fe20000041844 */
[----:B------:R-:W-:Y:S07]  /*3b10*/  LDSM.16.M88.4 R64, [R218+0x3800] ;  /* 0x00380000da40783b */ /* 0x000fee0000000200 */
[C---:B--2---:R-:W-:Y:S08]  /*3b20*/  HMMA.16816.F32.BF16 R44, R8.reuse, R12, R80 ;  /* 0x0000000c082c723c */ /* 0x044ff00000041850 */
[----:B------:R-:W-:Y:S01]  /*3b30*/  HMMA.16816.F32.BF16 R28, R8, R14, R76 ;  /* 0x0000000e081c723c */ /* 0x000fe2000004184c */
[----:B------:R-:W2:Y:S04]  /*3b40*/  LDSM.16.M88.4 R8, [R226+0x4000] ;  /* 0x00400000e208783b */ /* 0x000ea80000000200 */
[----:B------:R-:W3:Y:S03]  /*3b50*/  LDSM.16.M88.4 R76, [R218+0x4000] ;  /* 0x00400000da4c783b */ /* 0x000ee60000000200 */
[C---:B-1----:R-:W-:Y:S01]  /*3b60*/  HMMA.16816.F32.BF16 R12, R4.reuse, R40, R108 ;  /* 0x00000028040c723c */ /* 0x042fe2000004186c */
[----:B------:R-:W1:Y:S07]  /*3b70*/  LDSM.16.M88.4 R108, [R218+0x5000] ;  /* 0x00500000da6c783b */ /* 0x000e6e0000000200 */
[C---:B------:R-:W-:Y:S08]  /*3b80*/  HMMA.16816.F32.BF16 R20, R4.reuse, R16, R72 ;  /* 0x000000100414723c */ /* 0x040ff00000041848 */
[C---:B------:R-:W-:Y:S08]  /*3b90*/  HMMA.16816.F32.BF16 R16, R4.reuse, R18, R104 ;  /* 0x000000120410723c */ /* 0x040ff00000041868 */
[----:B------:R-:W-:Y:S08]  /*3ba0*/  HMMA.16816.F32.BF16 R68, R4, R42, R100 ;  /* 0x0000002a0444723c */ /* 0x000ff00000041864 */
[----:B--2---:R-:W-:Y:S01]  /*3bb0*/  HMMA.16816.F32.BF16 R40, R8, R64, R12 ;  /* 0x000000400828723c */ /* 0x004fe2000004180c */
[----:B------:R-:W2:Y:S07]  /*3bc0*/  LDSM.16.M88.4 R12, [R218+0x5800] ;  /* 0x00580000da0c783b */ /* 0x000eae0000000200 */
[C---:B------:R-:W-:Y:S08]  /*3bd0*/  HMMA.16816.F32.BF16 R80, R4.reuse, R62, R88 ;  /* 0x0000003e0450723c */ /* 0x040ff00000041858 */
[C---:B------:R-:W-:Y:S08]  /*3be0*/  HMMA.16816.F32.BF16 R96, R4.reuse, R56, R96 ;  /* 0x000000380460723c */ /* 0x040ff00000041860 */
[C---:B------:R-:W-:Y:S08]  /*3bf0*/  HMMA.16816.F32.BF16 R104, R4.reuse, R58, R84 ;  /* 0x0000003a0468723c */ /* 0x040ff00000041854 */
[C---:B------:R-:W-:Y:S08]  /*3c00*/  HMMA.16816.F32.BF16 R72, R4.reuse, R60, R92 ;  /* 0x0000003c0448723c */ /* 0x040ff0000004185c */
[C---:B------:R-:W-:Y:S01]  /*3c10*/  HMMA.16816.F32.BF16 R92, R4.reuse, R36, R52 ;  /* 0x00000024045c723c */ /* 0x040fe20000041834 */
[----:B------:R-:W-:Y:S07]  /*3c20*/  LDSM.16.M88.4 R52, [R217+-0x5800] ;  /* 0xffa80000d934783b */ /* 0x000fee0000000200 */
[C---:B------:R-:W-:Y:S01]  /*3c30*/  HMMA.16816.F32.BF16 R100, R4.reuse, R38, R48 ;  /* 0x000000260464723c */ /* 0x040fe20000041830 */
[----:B------:R-:W-:Y:S07]  /*3c40*/  LDSM.16.M88.4 R48, [R217+-0x5000] ;  /* 0xffb00000d930783b */ /* 0x000fee0000000200 */
[C---:B------:R-:W-:Y:S01]  /*3c50*/  HMMA.16816.F32.BF16 R88, R4.reuse, R32, R44 ;  /* 0x000000200458723c */ /* 0x040fe2000004182c */
[----:B------:R-:W-:Y:S07]  /*3c60*/  LDSM.16.M88.4 R44, [R217+-0x4800] ;  /* 0xffb80000d92c783b */ /* 0x000fee0000000200 */
[----:B------:R-:W-:Y:S01]  /*3c70*/  HMMA.16816.F32.BF16 R84, R4, R34, R28 ;  /* 0x000000220454723c */ /* 0x000fe2000004181c */
[----:B------:R-:W-:Y:S07]  /*3c80*/  LDSM.16.M88.4 R4, [R225+0x4000] ;  /* 0x00400000e104783b */ /* 0x000fee0000000200 */
[C---:B------:R-:W-:Y:S01]  /*3c90*/  HMMA.16816.F32.BF16 R56, R8.reuse, R26, R16 ;  /* 0x0000001a0838723c */ /* 0x040fe20000041810 */
[----:B------:R-:W4:Y:S07]  /*3ca0*/  LDSM.16.M88.4 R16, [R217+-0x6000] ;  /* 0xffa00000d910783b */ /* 0x000f2e0000000200 */
[C---:B------:R-:W-:Y:S08]  /*3cb0*/  HMMA.16816.F32.BF16 R60, R8.reuse, R24, R20 ;  /* 0x00000018083c723c */ /* 0x040ff00000041814 */
[C---:B------:R-:W-:Y:S01]  /*3cc0*/  HMMA.16816.F32.BF16 R36, R8.reuse, R66, R68 ;  /* 0x000000420824723c */ /* 0x040fe20000041844 */
[----:B------:R-:W5:Y:S07]  /*3cd0*/  LDSM.16.M88.4 R68, [R217+-0x4000] ;  /* 0xffc00000d944783b */ /* 0x000f6e0000000200 */
[C---:B---3--:R-:W-:Y:S08]  /*3ce0*/  HMMA.16816.F32.BF16 R28, R8.reuse, R78, R80 ;  /* 0x0000004e081c723c */ /* 0x048ff00000041850 */
[C---:B------:R-:W-:Y:S01]  /*3cf0*/  HMMA.16816.F32.BF16 R24, R8.reuse, R112, R96 ;  /* 0x000000700818723c */ /* 0x040fe20000041860 */
[----:B------:R-:W-:Y:S07]  /*3d00*/  LDSM.16.M88.4 R96, [R216+0x6000] ;  /* 0x00600000d860783b */ /* 0x000fee0000000200 */
[C---:B------:R-:W-:Y:S01]  /*3d10*/  HMMA.16816.F32.BF16 R20, R8.reuse, R114, R104 ;  /* 0x000000720814723c */ /* 0x040fe20000041868 */
[C---:B------:R-:W-:Y:S01]  /*3d20*/  IADD3 R235, R227.reuse, 0x6800, RZ ;  /* 0x00006800e3eb7810 */ /* 0x040fe20007ffe0ff */
[----:B------:R-:W-:Y:S06]  /*3d30*/  LDSM.16.M88.4 R112, [R217+-0x3000] ;  /* 0xffd00000d970783b */ /* 0x000fec0000000200 */
[C---:B------:R-:W-:Y:S08]  /*3d40*/  HMMA.16816.F32.BF16 R32, R8.reuse, R76, R72 ;  /* 0x0000004c0820723c */ /* 0x040ff00000041848 */
[C---:B-1----:R-:W-:Y:S01]  /*3d50*/  HMMA.16816.F32.BF16 R72, R8.reuse, R110, R100 ;  /* 0x0000006e0848723c */ /* 0x042fe20000041864 */
[----:B------:R-:W1:Y:S07]  /*3d60*/  LDSM.16.M88.4 R100, [R217+-0x3800] ;  /* 0xffc80000d964783b */ /* 0x000e6e0000000200 */
[C---:B--2---:R-:W-:Y:S08]  /*3d70*/  HMMA.16816.F32.BF16 R88, R8.reuse, R12, R88 ;  /* 0x0000000c0858723c */ /* 0x044ff00000041858 */
[C---:B------:R-:W-:Y:S08]  /*3d80*/  HMMA.16816.F32.BF16 R64, R8.reuse, R108, R92 ;  /* 0x0000006c0840723c */ /* 0x040ff0000004185c */
[----:B------:R-:W-:Y:S01]  /*3d90*/  HMMA.16816.F32.BF16 R12, R8, R14, R84 ;  /* 0x0000000e080c723c */ /* 0x000fe20000041854 */
[----:B------:R-:W2:Y:S07]  /*3da0*/  LDSM.16.M88.4 R8, [R223+0x8000] ;  /* 0x00800000df08783b */ /* 0x000eae0000000200 */
[C---:B----4-:R-:W-:Y:S08]  /*3db0*/  HMMA.16816.F32.BF16 R92, R4.reuse, R18, R56 ;  /* 0x00000012045c723c */ /* 0x050ff00000041838 */
[C---:B------:R-:W-:Y:S01]  /*3dc0*/  HMMA.16816.F32.BF16 R80, R4.reuse, R52, R40 ;  /* 0x000000340450723c */ /* 0x040fe20000041828 */
[----:B------:R-:W-:Y:S07]  /*3dd0*/  LDSM.16.M88.4 R40, [R216+0x7000] ;  /* 0x00700000d828783b */ /* 0x000fee0000000200 */
[C---:B------:R-:W-:Y:S01]  /*3de0*/  HMMA.16816.F32.BF16 R76, R4.reuse, R54, R36 ;  /* 0x00000036044c723c */ /* 0x040fe20000041824 */
[----:B------:R-:W-:Y:S07]  /*3df0*/  LDSM.16.M88.4 R36, [R216+0x7800] ;  /* 0x00780000d824783b */ /* 0x000fee0000000200 */
[C---:B------:R-:W-:Y:S08]  /*3e00*/  HMMA.16816.F32.BF16 R56, R4.reuse, R50, R28 ;  /* 0x000000320438723c */ /* 0x040ff0000004181c */
[C---:B------:R-:W-:Y:S08]  /*3e10*/  HMMA.16816.F32.BF16 R84, R4.reuse, R16, R60 ;  /* 0x000000100454723c */ /* 0x040ff0000004183c */
[C---:B------:R-:W-:Y:S08]  /*3e20*/  HMMA.16816.F32.BF16 R52, R4.reuse, R44, R24 ;  /* 0x0000002c0434723c */ /* 0x040ff00000041818 */
[C---:B------:R-:W-:Y:S01]  /*3e30*/  HMMA.16816.F32.BF16 R28, R4.reuse, R46, R20 ;  /* 0x0000002e041c723c */ /* 0x040fe20000041814 */
[----:B------:R-:W3:Y:S07]  /*3e40*/  LDSM.16.M88.4 R44, [R216+0x6800] ;  /* 0x00680000d82c783b */ /* 0x000eee0000000200 */
[----:B------:R-:W-:Y:S01]  /*3e50*/  HMMA.16816.F32.BF16 R60, R4, R48, R32 ;  /* 0x00000030043c723c */ /* 0x000fe20000041820 */
[----:B------:R-:W4:Y:S01]  /*3e60*/  LDSM.16.M88.4 R32, [R216+0x8000] ;  /* 0x00800000d820783b */ /* 0x000f220000000200 */
[----:B------:R-:W-:-:S03]  /*3e70*/  IADD3 R236, R227, 0x7000, RZ ;  /* 0x00007000e3ec7810 */ /* 0x000fc60007ffe0ff */
[----:B------:R-:W3:Y:S03]  /*3e80*/  LDSM.16.M88.4 R48, [R216+0x8800] ;  /* 0x00880000d830783b */ /* 0x000ee60000000200 */
[C---:B-----5:R-:W-:Y:S01]  /*3e90*/  HMMA.16816.F32.BF16 R24, R4.reuse, R68, R64 ;  /* 0x000000440418723c */ /* 0x060fe20000041840 */
[----:B------:R-:W-:Y:S07]  /*3ea0*/  LDSM.16.M88.4 R104, [R236] ;  /* 0x00000000ec68783b */ /* 0x000fee0000000200 */
[C---:B------:R-:W-:Y:S08]  /*3eb0*/  HMMA.16816.F32.BF16 R20, R4.reuse, R70, R72 ;  /* 0x000000460414723c */ /* 0x040ff00000041848 */
[C---:B-1----:R-:W-:Y:S01]  /*3ec0*/  HMMA.16816.F32.BF16 R16, R4.reuse, R100, R88 ;  /* 0x000000640410723c */ /* 0x042fe20000041858 */
[C---:B------:R-:W-:Y:S01]  /*3ed0*/  IADD3 R239, R227.reuse, 0x8800, RZ ;  /* 0x00008800e3ef7810 */ /* 0x040fe20007ffe0ff */
[----:B------:R-:W-:Y:S06]  /*3ee0*/  LDSM.16.M88.4 R88, [R218+0x6800] ;  /* 0x00680000da58783b */ /* 0x000fec0000000200 */
[----:B------:R-:W-:Y:S01]  /*3ef0*/  HMMA.16816.F32.BF16 R4, R4, R102, R12 ;  /* 0x000000660404723c */ /* 0x000fe2000004180c */
[----:B------:R-:W-:Y:S04]  /*3f00*/  LDSM.16.M88.4 R12, [R224+0x8000] ;  /* 0x00800000e00c783b */ /* 0x000fe80000000200 */
[----:B------:R-:W1:Y:S03]  /*3f10*/  LDSM.16.M88.4 R100, [R240] ;  /* 0x00000000f064783b */ /* 0x000e660000000200 */
[C---:B--2---:R-:W-:Y:S08]  /*3f20*/  HMMA.16816.F32.BF16 R84, R8.reuse, R96, R84 ;  /* 0x000000600854723c */ /* 0x044ff00000041854 */
[----:B------:R-:W-:Y:S01]  /*3f30*/  HMMA.16816.F32.BF16 R92, R8, R98, R92 ;  /* 0x00000062085c723c */ /* 0x000fe2000004185c */
[----:B------:R-:W2:Y:S01]  /*3f40*/  LDSM.16.M88.4 R96, [R235] ;  /* 0x00000000eb60783b */ /* 0x000ea20000000200 */
[----:B------:R-:W-:-:S02]  /*3f50*/  IADD3 R237, R227, 0x7800, RZ ;  /* 0x00007800e3ed7810 */ /* 0x000fc40007ffe0ff */
[----:B------:R-:W-:-:S03]  /*3f60*/  IADD3 R238, R227, 0x8000, RZ ;  /* 0x00008000e3ee7810 */ /* 0x000fc60007ffe0ff */
[----:B------:R-:W-:Y:S01]  /*3f70*/  LDSM.16.M88.4 R108, [R237] ;  /* 0x00000000ed6c783b */ /* 0x000fe20000000200 */
[C---:B---3--:R-:W-:Y:S08]  /*3f80*/  HMMA.16816.F32.BF16 R80, R8.reuse, R44, R80 ;  /* 0x0000002c0850723c */ /* 0x048ff00000041850 */
[C---:B------:R-:W-:Y:S08]  /*3f90*/  HMMA.16816.F32.BF16 R68, R8.reuse, R42, R56 ;  /* 0x0000002a0844723c */ /* 0x040ff00000041838 */
[C---:B------:R-:W-:Y:S08]  /*3fa0*/  HMMA.16816.F32.BF16 R76, R8.reuse, R46, R76 ;  /* 0x0000002e084c723c */ /* 0x040ff0000004184c */
[C---:B------:R-:W-:Y:S08]  /*3fb0*/  HMMA.16816.F32.BF16 R72, R8.reuse, R40, R60 ;  /* 0x000000280848723c */ /* 0x040ff0000004183c */
[C---:B----4-:R-:W-:Y:S01]  /*3fc0*/  HMMA.16816.F32.BF16 R56, R8.reuse, R32, R24 ;  /* 0x000000200838723c */ /* 0x050fe20000041818 */
[----:B------:R-:W3:Y:S07]  /*3fd0*/  LDSM.16.M88.4 R24, [R239] ;  /* 0x00000000ef18783b */ /* 0x000eee0000000200 */
[C---:B------:R-:W-:Y:S01]  /*3fe0*/  HMMA.16816.F32.BF16 R60, R8.reuse, R38, R28 ;  /* 0x00000026083c723c */ /* 0x040fe2000004181c */
[----:B------:R-:W4:Y:S07]  /*3ff0*/  LDSM.16.M88.4 R28, [R238] ;  /* 0x00000000ee1c783b */ /* 0x000f2e0000000200 */
[C---:B------:R-:W-:Y:S08]  /*4000*/  HMMA.16816.F32.BF16 R64, R8.reuse, R36, R52 ;  /* 0x000000240840723c */ /* 0x040ff00000041834 */
[C---:B------:R-:W-:Y:S01]  /*4010*/  HMMA.16816.F32.BF16 R52, R8.reuse, R34, R20 ;  /* 0x000000220834723c */ /* 0x040fe20000041814 */
[----:B------:R-:W-:Y:S07]  /*4020*/  LDSM.16.M88.4 R32, [R218+0x6000] ;  /* 0x00600000da20783b */ /* 0x000fee0000000200 */
[C---:B------:R-:W-:Y:S08]  /*4030*/  HMMA.16816.F32.BF16 R36, R8.reuse, R48, R16 ;  /* 0x000000300824723c */ /* 0x040ff00000041810 */
[----:B------:R-:W-:Y:S01]  /*4040*/  HMMA.16816.F32.BF16 R20, R8, R50, R4 ;  /* 0x000000320814723c */ /* 0x000fe20000041804 */
[----:B------:R-:W5:Y:S04]  /*4050*/  LDSM.16.M88.4 R8, [R226+0x8000] ;  /* 0x00800000e208783b */ /* 0x000f680000000200 */
[----:B------:R-:W-:Y:S03]  /*4060*/  LDSM.16.M88.4 R4, [R225+0x8000] ;  /* 0x00800000e104783b */ /* 0x000fe60000000200 */
[C---:B-1----:R-:W-:Y:S08]  /*4070*/  HMMA.16816.F32.BF16 R16, R12.reuse, R100, R84 ;  /* 0x000000640c10723c */ /* 0x042ff00000041854 */
[C---:B--2---:R-:W-:Y:S08]  /*4080*/  HMMA.16816.F32.BF16 R44, R12.reuse, R96, R80 ;  /* 0x000000600c2c723c */ /* 0x044ff00000041850 */
[C---:B------:R-:W-:Y:S08]  /*4090*/  HMMA.16816.F32.BF16 R84, R12.reuse, R98, R76 ;  /* 0x000000620c54723c */ /* 0x040ff0000004184c */
[C---:B------:R-:W-:Y:S01]  /*40a0*/  HMMA.16816.F32.BF16 R80, R12.reuse, R104, R72 ;  /* 0x000000680c50723c */ /* 0x040fe20000041848 */
[----:B------:R-:W1:Y:S07]  /*40b0*/  LDSM.16.M88.4 R72, [R218+0x7000] ;  /* 0x00700000da48783b */ /* 0x000e6e0000000200 */
[C---:B------:R-:W-:Y:S01]  /*40c0*/  HMMA.16816.F32.BF16 R40, R12.reuse, R102, R92 ;  /* 0x000000660c28723c */ /* 0x040fe2000004185c */
[----:B------:R-:W-:Y:S07]  /*40d0*/  LDSM.16.M88.4 R100, [R218+0x8000] ;  /* 0x00800000da64783b */ /* 0x000fee0000000200 */
[C---:B------:R-:W-:Y:S01]  /*40e0*/  HMMA.16816.F32.BF16 R76, R12.reuse, R106, R68 ;  /* 0x0000006a0c4c723c */ /* 0x040fe20000041844 */
[----:B------:R-:W2:Y:S04]  /*40f0*/  LDSM.16.M88.4 R68, [R218+0x7800] ;  /* 0x00780000da44783b */ /* 0x000ea80000000200 */
[----:B------:R-:W1:Y:S03]  /*4100*/  LDSM.16.M88.4 R104, [R218+0x8800] ;  /* 0x00880000da68783b */ /* 0x000e660000000200 */
[C---:B---3--:R-:W-:Y:S08]  /*4110*/  HMMA.16816.F32.BF16 R48, R12.reuse, R24, R36 ;  /* 0x000000180c30723c */ /* 0x048ff00000041824 */
[C---:B------:R-:W-:Y:S08]  /*4120*/  HMMA.16816.F32.BF16 R64, R12.reuse, R108, R64 ;  /* 0x0000006c0c40723c */ /* 0x040ff00000041840 */
[C---:B------:R-:W-:Y:S01]  /*4130*/  HMMA.16816.F32.BF16 R60, R12.reuse, R110, R60 ;  /* 0x0000006e0c3c723c */ /* 0x040fe2000004183c */
[----:B------:R-:W-:Y:S07]  /*4140*/  LDSM.16.M88.4 R108, [R217+-0x2000] ;  /* 0xffe00000d96c783b */ /* 0x000fee0000000200 */
[C---:B----4-:R-:W-:Y:S08]  /*4150*/  HMMA.16816.F32.BF16 R56, R12.reuse, R28, R56 ;  /* 0x0000001c0c38723c */ /* 0x050ff00000041838 */
[C---:B------:R-:W-:Y:S01]  /*4160*/  HMMA.16816.F32.BF16 R52, R12.reuse, R30, R52 ;  /* 0x0000001e0c34723c */ /* 0x040fe20000041834 */
[----:B------:R-:W3:Y:S07]  /*4170*/  LDSM.16.M88.4 R28, [R217+-0x2800] ;  /* 0xffd80000d91c783b */ /* 0x000eee0000000200 */
[----:B------:R-:W-:Y:S08]  /*4180*/  HMMA.16816.F32.BF16 R36, R12, R26, R20 ;  /* 0x0000001a0c24723c */ /* 0x000ff00000041814 */
[C---:B-----5:R-:W-:Y:S08]  /*4190*/  HMMA.16816.F32.BF16 R16, R8.reuse, R32, R16 ;  /* 0x000000200810723c */ /* 0x060ff00000041810 */
[C---:B------:R-:W-:Y:S01]  /*41a0*/  HMMA.16816.F32.BF16 R12, R8.reuse, R34, R40 ;  /* 0x00000022080c723c */ /* 0x040fe20000041828 */
[----:B------:R-:W-:Y:S07]  /*41b0*/  LDSM.16.M88.4 R40, [R216+0x9800] ;  /* 0x00980000d828783b */ /* 0x000fee0000000200 */
[C---:B------:R-:W-:Y:S08]  /*41c0*/  HMMA.16816.F32.BF16 R24, R8.reuse, R88, R44 ;  /* 0x000000580818723c */ /* 0x040ff0000004182c */
[C---:B------:R-:W-:Y:S08]  /*41d0*/  HMMA.16816.F32.BF16 R20, R8.reuse, R90, R84 ;  /* 0x0000005a0814723c */ /* 0x040ff00000041854 */
[C---:B-1----:R-:W-:Y:S08]  /*41e0*/  HMMA.16816.F32.BF16 R32, R8.reuse, R72, R80 ;  /* 0x000000480820723c */ /* 0x042ff00000041850 */
[C---:B------:R-:W-:Y:S08]  /*41f0*/  HMMA.16816.F32.BF16 R96, R8.reuse, R74, R76 ;  /* 0x0000004a0860723c */ /* 0x040ff0000004184c */
[C---:B--2---:R-:W-:Y:S01]  /*4200*/  HMMA.16816.F32.BF16 R92, R8.reuse, R68, R64 ;  /* 0x00000044085c723c */ /* 0x044fe20000041840 */
[----:B------:R-:W-:Y:S07]  /*4210*/  LDSM.16.M88.4 R64, [R217+-0x1000] ;  /* 0xfff00000d940783b */ /* 0x000fee0000000200 */
[C---:B------:R-:W-:Y:S01]  /*4220*/  HMMA.16816.F32.BF16 R88, R8.reuse, R70, R60 ;  /* 0x000000460858723c */ /* 0x040fe2000004183c */
[----:B------:R-:W-:Y:S07]  /*4230*/  LDSM.16.M88.4 R60, [R217+-0x800] ;  /* 0xfff80000d93c783b */ /* 0x000fee0000000200 */
[C---:B------:R-:W-:Y:S01]  /*4240*/  HMMA.16816.F32.BF16 R84, R8.reuse, R100, R56 ;  /* 0x000000640854723c */ /* 0x040fe20000041838 */
[----:B------:R-:W-:Y:S07]  /*4250*/  LDSM.16.M88.4 R56, [R216+0x9000] ;  /* 0x00900000d838783b */ /* 0x000fee0000000200 */
[C---:B------:R-:W-:Y:S08]  /*4260*/  HMMA.16816.F32.BF16 R80, R8.reuse, R102, R52 ;  /* 0x000000660850723c */ /* 0x040ff00000041834 */
[C---:B------:R-:W-:Y:S08]  /*4270*/  HMMA.16816.F32.BF16 R76, R8.reuse, R104, R48 ;  /* 0x00000068084c723c */ /* 0x040ff00000041830 */
[----:B------:R-:W-:Y:S01]  /*4280*/  HMMA.16816.F32.BF16 R72, R8, R106, R36 ;  /* 0x0000006a0848723c */ /* 0x000fe20000041824 */
[----:B------:R-:W1:Y:S04]  /*4290*/  LDSM.16.M88.4 R8, [R217+-0x1800] ;  /* 0xffe80000d908783b */ /* 0x000e680000000200 */
[----:B------:R-:W-:Y:S03]  /*42a0*/  LDSM.16.M88.4 R36, [R216+0xa000] ;  /* 0x00a00000d824783b */ /* 0x000fe60000000200 */
[C---:B------:R-:W-:Y:S01]  /*42b0*/  HMMA.16816.F32.BF16 R52, R4.reuse, R114, R12 ;  /* 0x000000720434723c */ /* 0x040fe2000004180c */
[----:B------:R-:W2:Y:S07]  /*42c0*/  LDSM.16.M88.4 R12, [R223+0xc000] ;  /* 0x00c00000df0c783b */ /* 0x000eae0000000200 */
[C---:B---3--:R-:W-:Y:S08]  /*42d0*/  HMMA.16816.F32.BF16 R44, R4.reuse, R28, R24 ;  /* 0x0000001c042c723c */ /* 0x048ff00000041818 */
[C---:B------:R-:W-:Y:S01]  /*42e0*/  HMMA.16816.F32.BF16 R24, R4.reuse, R108, R32 ;  /* 0x0000006c0418723c */ /* 0x040fe20000041820 */
[----:B------:R-:W3:Y:S07]  /*42f0*/  LDSM.16.M88.4 R32, [R216+0xa800] ;  /* 0x00a80000d820783b */ /* 0x000eee0000000200 */
[C---:B------:R-:W-:Y:S01]  /*4300*/  HMMA.16816.F32.BF16 R68, R4.reuse, R112, R16 ;  /* 0x000000700444723c */ /* 0x040fe20000041810 */
[C---:B------:R-:W-:Y:S01]  /*4310*/  IADD3 R241, R227.reuse, 0x9800, RZ ;  /* 0x00009800e3f17810 */ /* 0x040fe20007ffe0ff */
[----:B------:R-:W4:Y:S06]  /*4320*/  LDSM.16.M88.4 R112, [R216+0xb000] ;  /* 0x00b00000d870783b */ /* 0x000f2c0000000200 */
[C---:B------:R-:W-:Y:S08]  /*4330*/  HMMA.16816.F32.BF16 R28, R4.reuse, R30, R20 ;  /* 0x0000001e041c723c */ /* 0x040ff00000041814 */
[C---:B-1----:R-:W-:Y:S08]  /*4340*/  HMMA.16816.F32.BF16 R16, R4.reuse, R8, R92 ;  /* 0x000000080410723c */ /* 0x042ff0000004185c */
[----:B------:R-:W-:Y:S01]  /*4350*/  HMMA.16816.F32.BF16 R20, R4, R110, R96 ;  /* 0x0000006e0414723c */ /* 0x000fe20000041860 */
[----:B------:R-:W-:-:S07]  /*4360*/  IADD3 R242, R227, 0xa000, RZ ;  /* 0x0000a000e3f27810 */ /* 0x000fce0007ffe0ff */
[----:B------:R-:W-:Y:S01]  /*4370*/  HMMA.16816.F32.BF16 R104, R4, R66, R80 ;  /* 0x000000420468723c */ /* 0x000fe20000041850 */
[----:B------:R-:W1:Y:S07]  /*4380*/  LDSM.16.M88.4 R80, [R216+0xb800] ;  /* 0x00b80000d850783b */ /* 0x000e6e0000000200 */
[----:B--2---:R-:W-:Y:S08]  /*4390*/  HMMA.16816.F32.BF16 R96, R12, R56, R68 ;  /* 0x000000380c60723c */ /* 0x004ff00000041844 */
[C---:B------:R-:W-:Y:S08]  /*43a0*/  HMMA.16816.F32.BF16 R8, R4.reuse, R10, R88 ;  /* 0x0000000a0408723c */ /* 0x040ff00000041858 */
[C---:B------:R-:W-:Y:S08]  /*43b0*/  HMMA.16816.F32.BF16 R48, R4.reuse, R64, R84 ;  /* 0x000000400430723c */ /* 0x040ff00000041854 */
[C---:B------:R-:W-:Y:S08]  /*43c0*/  HMMA.16816.F32.BF16 R108, R4.reuse, R60, R76 ;  /* 0x0000003c046c723c */ /* 0x040ff0000004184c */
[----:B------:R-:W-:Y:S01]  /*43d0*/  HMMA.16816.F32.BF16 R100, R4, R62, R72 ;  /* 0x0000003e0464723c */ /* 0x000fe20000041848 */
[----:B------:R-:W-:Y:S07]  /*43e0*/  LDSM.16.M88.4 R4, [R224+0xc000] ;  /* 0x00c00000e004783b */ /* 0x000fee0000000200 */
[C---:B---3--:R-:W-:Y:S01]  /*43f0*/  HMMA.16816.F32.BF16 R68, R12.reuse, R32, R16 ;  /* 0x000000200c44723c */ /* 0x048fe20000041810 */
[----:B------:R-:W2:Y:S07]  /*4400*/  LDSM.16.M88.4 R16, [R228] ;  /* 0x00000000e410783b */ /* 0x000eae0000000200 */
[C---:B------:R-:W-:Y:S01]  /*4410*/  HMMA.16816.F32.BF16 R72, R12.reuse, R38, R20 ;  /* 0x000000260c48723c */ /* 0x040fe20000041814 */
[----:B------:R-:W3:Y:S07]  /*4420*/  LDSM.16.M88.4 R20, [R241] ;  /* 0x00000000f114783b */ /* 0x000eee0000000200 */
[----:B------:R-:W-:Y:S01]  /*4430*/  HMMA.16816.F32.BF16 R76, R12, R36, R24 ;  /* 0x000000240c4c723c */ /* 0x000fe20000041818 */
[----:B------:R-:W5:Y:S01]  /*4440*/  LDSM.16.M88.4 R36, [R242] ;  /* 0x00000000f224783b */ /* 0x000f620000000200 */
[----:B------:R-:W-:-:S02]  /*4450*/  IADD3 R243, R227, 0xa800, RZ ;  /* 0x0000a800e3f37810 */ /* 0x000fc40007ffe0ff */
[C---:B------:R-:W-:Y:S02]  /*4460*/  IADD3 R244, R227.reuse, 0xb000, RZ ;  /* 0x0000b000e3f47810 */ /* 0x040fe40007ffe0ff */
[----:B------:R-:W-:Y:S01]  /*4470*/  IADD3 R245, R227, 0xb800, RZ ;  /* 0x0000b800e3f57810 */ /* 0x000fe20007ffe0ff */
[----:B------:R-:W1:Y:S01]  /*4480*/  LDSM.16.M88.4 R60, [R243] ;  /* 0x00000000f33c783b */ /* 0x000e620000000200 */
[C---:B------:R-:W-:Y:S03]  /*4490*/  HMMA.16816.F32.BF16 R92, R12.reuse, R58, R52 ;  /* 0x0000003a0c5c723c */ /* 0x040fe60000041834 */
[----:B------:R-:W1:Y:S04]  /*44a0*/  LDSM.16.M88.4 R56, [R244] ;  /* 0x00000000f438783b */ /* 0x000e680000000200 */
[----:B------:R-:W1:Y:S01]  /*44b0*/  LDSM.16.M88.4 R52, [R245] ;  /* 0x00000000f534783b */ /* 0x000e620000000200 */
[C---:B------:R-:W-:Y:S08]  /*44c0*/  HMMA.16816.F32.BF16 R88, R12.reuse, R40, R44 ;  /* 0x000000280c58723c */ /* 0x040ff0000004182c */
[C---:B------:R-:W-:Y:S08]  /*44d0*/  HMMA.16816.F32.BF16 R84, R12.reuse, R42, R28 ;  /* 0x0000002a0c54723c */ /* 0x040ff0000004181c */
[C---:B------:R-:W-:Y:S01]  /*44e0*/  HMMA.16816.F32.BF16 R64, R12.reuse, R34, R8 ;  /* 0x000000220c40723c */ /* 0x040fe20000041808 */
[----:B------:R-:W3:Y:S07]  /*44f0*/  LDSM.16.M88.4 R8, [R226+0xc000] ;  /* 0x00c00000e208783b */ /* 0x000eee0000000200 */
[C---:B----4-:R-:W-:Y:S08]  /*4500*/  HMMA.16816.F32.BF16 R48, R12.reuse, R112, R48 ;  /* 0x000000700c30723c */ /* 0x050ff00000041830 */
[C---:B------:R-:W-:Y:S08]  /*4510*/  HMMA.16816.F32.BF16 R44, R12.reuse, R114, R104 ;  /* 0x000000720c2c723c */ /* 0x040ff00000041868 */
[C---:B-1----:R-:W-:Y:S08]  /*4520*/  HMMA.16816.F32.BF16 R40, R12.reuse, R80, R108 ;  /* 0x000000500c28723c */ /* 0x042ff0000004186c */
[----:B------:R-:W-:Y:S01]  /*4530*/  HMMA.16816.F32.BF16 R32, R12, R82, R100 ;  /* 0x000000520c20723c */ /* 0x000fe20000041864 */
[----:B------:R-:W-:Y:S07]  /*4540*/  LDSM.16.M88.4 R100, [R218+0xb800] ;  /* 0x00b80000da64783b */ /* 0x000fee0000000200 */
[C---:B--2---:R-:W-:Y:S08]  /*4550*/  HMMA.16816.F32.BF16 R28, R4.reuse, R16, R96 ;  /* 0x00000010041c723c */ /* 0x044ff00000041860 */
[C---:B------:R-:W-:Y:S01]  /*4560*/  HMMA.16816.F32.BF16 R24, R4.reuse, R18, R92 ;  /* 0x000000120418723c */ /* 0x040fe2000004185c */
[----:B------:R-:W-:Y:S07]  /*4570*/  LDSM.16.M88.4 R92, [R218+0xb000] ;  /* 0x00b00000da5c783b */ /* 0x000fee0000000200 */
[C---:B---3--:R-:W-:Y:S08]  /*4580*/  HMMA.16816.F32.BF16 R16, R4.reuse, R20, R88 ;  /* 0x000000140410723c */ /* 0x048ff00000041858 */
[C---:B------:R-:W-:Y:S08]  /*4590*/  HMMA.16816.F32.BF16 R12, R4.reuse, R22, R84 ;  /* 0x00000016040c723c */ /* 0x040ff00000041854 */
[C---:B-----5:R-:W-:Y:S01]  /*45a0*/  HMMA.16816.F32.BF16 R20, R4.reuse, R36, R76 ;  /* 0x000000240414723c */ /* 0x060fe2000004184c */
[----:B------:R-:W1:Y:S07]  /*45b0*/  LDSM.16.M88.4 R76, [R218+0xa800] ;  /* 0x00a80000da4c783b */ /* 0x000e6e0000000200 */
[C---:B------:R-:W-:Y:S08]  /*45c0*/  HMMA.16816.F32.BF16 R112, R4.reuse, R38, R72 ;  /* 0x000000260470723c */ /* 0x040ff00000041848 */
[C---:B------:R-:W-:Y:S08]  /*45d0*/  HMMA.16816.F32.BF16 R116, R4.reuse, R60, R68 ;  /* 0x0000003c0474723c */ /* 0x040ff00000041844 */
[C---:B------:R-:W-:Y:S01]  /*45e0*/  HMMA.16816.F32.BF16 R108, R4.reuse, R62, R64 ;  /* 0x0000003e046c723c */ /* 0x040fe20000041840 */
[----:B------:R-:W-:Y:S07]  /*45f0*/  LDSM.16.M88.4 R64, [R217] ;  /* 0x00000000d940783b */ /* 0x000fee0000000200 */
        /* <DEDUP_REMOVED lines=8> */
[----:B------:R-:W-:Y:S04]  /*4680*/  LDSM.16.M88.4 R4, [R225+0xc000] ;  /* 0x00c00000e104783b */ /* 0x000fe80000000200 */
[----:B------:R-:W2:Y:S01]  /*4690*/  LDSM.16.M88.4 R52, [R217+0x1000] ;  /* 0x00100000d934783b */ /* 0x000ea20000000200 */
[----:B------:R-:W-:Y:S01]  /*46a0*/  ISETP.GT.AND P0, PT, R139, R152, PT ;  /* 0x000000988b00720c */ /* 0x000fe20003f04270 */
[----:B------:R-:W-:-:S04]  /*46b0*/  DEPBAR.LE SB0, 0x0 ;  /* 0x000080000000791a */ /* 0x000fc80000000000 */
[C---:B------:R-:W-:Y:S08]  /*46c0*/  HMMA.16816.F32.BF16 R36, R8.reuse, R128, R20 ;  /* 0x000000800824723c */ /* 0x040ff00000041814 */
[C---:B------:R-:W-:Y:S08]  /*46d0*/  HMMA.16816.F32.BF16 R80, R8.reuse, R124, R28 ;  /* 0x0000007c0850723c */ /* 0x040ff0000004181c */
[C---:B------:R-:W-:Y:S08]  /*46e0*/  HMMA.16816.F32.BF16 R32, R8.reuse, R130, R112 ;  /* 0x000000820820723c */ /* 0x040ff00000041870 */
[C---:B------:R-:W-:Y:S08]  /*46f0*/  HMMA.16816.F32.BF16 R72, R8.reuse, R126, R24 ;  /* 0x0000007e0848723c */ /* 0x040ff00000041818 */
        /* <DEDUP_REMOVED lines=8> */
[----:B------:R-:W-:Y:S07]  /*4780*/  BSSY B0, `(.L_x_2692) ;  /* 0x000007a000007945 */ /* 0x000fee0003800000 */
[----:B--2---:R-:W-:Y:S01]  /*4790*/  HMMA.16816.F32.BF16 R36, R4, R52, R36 ;  /* 0x000000340424723c */ /* 0x004fe20000041824 */
[----:B------:R-:W-:-:S07]  /*47a0*/  ISETP.GT.AND P6, PT, R137, 0x5f, PT ;  /* 0x0000005f8900780c */ /* 0x000fce0003fc4270 */
[----:B------:R-:W-:Y:S01]  /*47b0*/  HMMA.16816.F32.BF16 R52, R4, R54, R32 ;  /* 0x000000360434723c */ /* 0x000fe20000041820 */
[----:B------:R-:W-:-:S07]  /*47c0*/  IADD3 R250, R227, 0x2800, RZ ;  /* 0x00002800e3fa7810 */ /* 0x000fce0007ffe0ff */
[----:B------:R-:W-:Y:S01]  /*47d0*/  HMMA.16816.F32.BF16 R32, R4, R48, R28 ;  /* 0x000000300420723c */ /* 0x000fe2000004181c */
[C---:B------:R-:W-:Y:S02]  /*47e0*/  IADD3 R249, R227.reuse, 0x2000, RZ ;  /* 0x00002000e3f97810 */ /* 0x040fe40007ffe0ff */
[----:B------:R-:W-:-:S05]  /*47f0*/  IADD3 R248, R227, 0x1800, RZ ;  /* 0x00001800e3f87810 */ /* 0x000fca0007ffe0ff */
[----:B------:R-:W-:Y:S01]  /*4800*/  HMMA.16816.F32.BF16 R48, R4, R50, R24 ;  /* 0x000000320430723c */ /* 0x000fe20000041818 */
[C---:B------:R-:W-:Y:S02]  /*4810*/  IADD3 R247, R227.reuse, 0x1000, RZ ;  /* 0x00001000e3f77810 */ /* 0x040fe40007ffe0ff */
[----:B------:R-:W-:-:S05]  /*4820*/  IADD3 R246, R227, 0x800, RZ ;  /* 0x00000800e3f67810 */ /* 0x000fca0007ffe0ff */
[C---:B------:R-:W-:Y:S08]  /*4830*/  HMMA.16816.F32.BF16 R28, R4.reuse, R44, R20 ;  /* 0x0000002c041c723c */ /* 0x040ff00000041814 */
        /* <DEDUP_REMOVED lines=25> */
[----:B------:R-:W-:Y:S01]  /*49d0*/  SHF.R.S32.HI R0, RZ, 0x1f, R7 ;  /* 0x0000001fff007819 */ /* 0x000fe20000011407 */
[----:B------:R1:W-:Y:S04]  /*49e0*/  STL [R1+0xc], R7 ;  /* 0x00000c0701007387 */ /* 0x0003e80000100800 */
[----:B------:R-:W-:-:S04]  /*49f0*/  IMAD R0, R0, c[0x0][0x1e0], RZ ;  /* 0x0000780000007a24 */ /* 0x000fc800078e02ff */
[----:B------:R-:W-:-:S04]  /*4a00*/  IMAD R0, R7, c[0x0][0x1e4], R0 ;  /* 0x0000790007007a24 */ /* 0x000fc800078e0200 */
[----:B------:R-:W-:Y:S01]  /*4a10*/  IMAD.IADD R3, R3, 0x1, R0 ;  /* 0x0000000103037824 */ /* 0x000fe200078e0200 */
[----:B--2---:R1:W-:Y:S01]  /*4a20*/  STL [R1+0x4], R6 ;  /* 0x0000040601007387 */ /* 0x0043e20000100800 */
[----:B------:R-:W-:Y:S02]  /*4a30*/  SHF.R.S32.HI R0, RZ, 0x1f, R6 ;  /* 0x0000001fff007819 */ /* 0x000fe40000011406 */
        /* <DEDUP_REMOVED lines=8> */
[----:B------:R2:W3:Y:S02]  /*4ac0*/  SHFL.IDX PT, R4, R5, RZ, 0x181f ;  /* 0x00181fff05047589 */ /* 0x0004e400000e0000 */
.L_x_2738:
[----:B------:R-:W-:Y:S05]  /*4ad0*/  BRA.DIV ~URZ, `(.L_x_2695) ;  /* 0x000101627f007947 */ /* 0x000fea000b800000 */
[----:B-1----:R-:W4:Y:S04]  /*4ae0*/  LDL R6, [R1] ;  /* 0x0000000001067983 */ /* 0x002f280000100800 */
[----:B------:R-:W5:Y:S04]  /*4af0*/  LDL R57, [R1+0x20] ;  /* 0x0000200001397983 */ /* 0x000f680000100800 */
[----:B--2---:R-:W2:Y:S04]  /*4b00*/  LDL R56, [R1+0x1c] ;  /* 0x00001c0001387983 */ /* 0x004ea80000100800 */
[----:B---3--:R-:W3:Y:S04]  /*4b10*/  LDL R23, [R1+0x18] ;  /* 0x0000180001177983 */ /* 0x008ee80000100800 */
[----:B------:R-:W1:Y:S04]  /*4b20*/  SHFL.IDX PT, R3, R22, RZ, 0x181f ;  /* 0x00181fff16037589 */ /* 0x000e6800000e0000 */
[----:B------:R-:W1:Y:S04]  /*4b30*/  SHFL.IDX PT, R0, R22, 0x1, 0x181f ;  /* 0x00381f0016007f89 */ /* 0x000e6800000e0000 */
[----:B------:R-:W1:Y:S02]  /*4b40*/  SHFL.IDX PT, R2, R5, 0x1, 0x181f ;  /* 0x00381f0005027f89 */ /* 0x000e6400000e0000 */
[----:B-1----:R-:W-:-:S02]  /*4b50*/  IADD3 R20, P0, R3, R140, RZ ;  /* 0x0000008c03147210 */ /* 0x002fc40007f1e0ff */
[C---:B------:R-:W-:Y:S02]  /*4b60*/  IADD3 R18, P2, R3.reuse, R141, RZ ;  /* 0x0000008d03127210 */ /* 0x040fe40007f5e0ff */
[C---:B------:R-:W-:Y:S01]  /*4b70*/  IADD3 R14, P1, R3.reuse, R143, RZ ;  /* 0x0000008f030e7210 */ /* 0x040fe20007f3e0ff */
[--C-:B------:R-:W-:Y:S01]  /*4b80*/  IMAD.X R21, R4, 0x1, R132.reuse, P0 ;  /* 0x0000000104157824 */ /* 0x100fe200000e0684 */
[----:B------:R-:W-:Y:S01]  /*4b90*/  IADD3 R12, P0, R0, R140, RZ ;  /* 0x0000008c000c7210 */ /* 0x000fe20007f1e0ff */
[C---:B------:R-:W-:Y:S01]  /*4ba0*/  IMAD.X R19, R4.reuse, 0x1, R133, P2 ;  /* 0x0000000104137824 */ /* 0x040fe200010e0685 */
[-C--:B------:R-:W-:Y:S01]  /*4bb0*/  IADD3 R16, P4, R3, R142.reuse, RZ ;  /* 0x0000008e03107210 */ /* 0x080fe20007f9e0ff */
[----:B------:R-:W-:Y:S01]  /*4bc0*/  IMAD.X R15, R4, 0x1, R135, P1 ;  /* 0x00000001040f7824 */ /* 0x000fe200008e0687 */
[----:B------:R-:W-:Y:S01]  /*4bd0*/  IADD3 R10, P2, R0, R141, RZ ;  /* 0x0000008d000a7210 */ /* 0x000fe20007f5e0ff */
[----:B------:R-:W-:Y:S01]  /*4be0*/  IMAD.X R13, R2, 0x1, R132, P0 ;  /* 0x00000001020d7824 */ /* 0x000fe200000e0684 */
[----:B------:R-:W-:Y:S01]  /*4bf0*/  IADD3 R8, P1, R0, R142, RZ ;  /* 0x0000008e00087210 */ /* 0x000fe20007f3e0ff */
[----:B------:R-:W-:-:S02]  /*4c00*/  IMAD.X R17, R4, 0x1, R134, P4 ;  /* 0x0000000104117824 */ /* 0x000fc400020e0686 */
[C---:B------:R-:W-:Y:S01]  /*4c10*/  IMAD.X R11, R2.reuse, 0x1, R133, P2 ;  /* 0x00000001020b7824 */ /* 0x040fe200010e0685 */
[----:B------:R1:W1:Y:S01]  /*4c20*/  SHFL.IDX PT, R4, R5, 0x2, 0x181f ;  /* 0x00581f0005047f89 */ /* 0x00026200000e0000 */
[----:B------:R-:W-:Y:S01]  /*4c30*/  IMAD.X R9, R2, 0x1, R134, P1 ;  /* 0x0000000102097824 */ /* 0x000fe200008e0686 */
[----:B----4-:R-:W-:Y:S02]  /*4c40*/  ISETP.GE.AND P3, PT, R6, c[0x0][0x1d4], PT ;  /* 0x0000750006007a0c */ /* 0x010fe40003f66270 */
[----:B------:R-:W-:Y:S02]  /*4c50*/  IADD3 R6, P0, R0, R143, RZ ;  /* 0x0000008f00067210 */ /* 0x000fe40007f1e0ff */
[----:B-----5:R-:W-:Y:S01]  /*4c60*/  ISETP.GE.AND P2, PT, R57, c[0x0][0x1d4], PT ;  /* 0x0000750039007a0c */ /* 0x020fe20003f46270 */
[----:B------:R4:W1:Y:S02]  /*4c70*/  SHFL.IDX PT, R0, R22, 0x2, 0x181f ;  /* 0x00581f0016007f89 */ /* 0x00086400000e0000 */
[----:B------:R-:W-:Y:S01]  /*4c80*/  IMAD.X R7, R2, 0x1, R135, P0 ;  /* 0x0000000102077824 */ /* 0x000fe200000e0687 */
[----:B--2---:R-:W-:-:S02]  /*4c90*/  ISETP.GE.AND P1, PT, R56, c[0x0][0x1d4], PT ;  /* 0x0000750038007a0c */ /* 0x004fc40003f26270 */
[----:B---3--:R-:W-:-:S03]  /*4ca0*/  ISETP.GE.AND P0, PT, R23, c[0x0][0x1d4], PT ;  /* 0x0000750017007a0c */ /* 0x008fc60003f06270 */
[----:B------:R4:W-:Y:S04]  /*4cb0*/  LDGSTS.E.BYPASS.LTC128B.128 [R251+0xc100], [R20.64], !P3 ;  /* 0x0c10000014fb7fae */ /* 0x0009e8000d901d46 */
[----:B------:R4:W-:Y:S04]  /*4cc0*/  LDGSTS.E.BYPASS.LTC128B.128 [R251+0xf100], [R18.64], !P2 ;  /* 0x0f10000012fb7fae */ /* 0x0009e8000d101d46 */
[----:B------:R4:W-:Y:S04]  /*4cd0*/  LDGSTS.E.BYPASS.LTC128B.128 [R251+0x12100], [R16.64], !P1 ;  /* 0x1210000010fb7fae */ /* 0x0009e8000c901d46 */
[----:B------:R2:W-:Y:S04]  /*4ce0*/  LDGSTS.E.BYPASS.LTC128B.128 [R251+0x15100], [R14.64], !P0 ;  /* 0x151000000efb7fae */ /* 0x0005e8000c101d46 */
[----:B------:R3:W-:Y:S04]  /*4cf0*/  LDGSTS.E.BYPASS.LTC128B.128 [R251+0xd100], [R12.64], !P3 ;  /* 0x0d1000000cfb7fae */ /* 0x0007e8000d901d46 */
[----:B------:R4:W-:Y:S04]  /*4d00*/  LDGSTS.E.BYPASS.LTC128B.128 [R251+0x10100], [R10.64], !P2 ;  /* 0x101000000afb7fae */ /* 0x0009e8000d101d46 */
[----:B------:R4:W-:Y:S04]  /*4d10*/  LDGSTS.E.BYPASS.LTC128B.128 [R251+0x13100], [R8.64], !P1 ;  /* 0x1310000008fb7fae */ /* 0x0009e8000c901d46 */
[----:B------:R5:W-:Y:S01]  /*4d20*/  LDGSTS.E.BYPASS.LTC128B.128 [R251+0x16100], [R6.64], !P0 ;  /* 0x1610000006fb7fae */ /* 0x000be2000c101d46 */
[----:B--2---:R-:W-:-:S02]  /*4d30*/  SEL R14, RZ, 0x10, P2 ;  /* 0x00000010ff0e7807 */ /* 0x004fc40001000000 */
[----:B---3--:R-:W-:Y:S02]  /*4d40*/  SEL R13, RZ, 0x10, P1 ;  /* 0x00000010ff0d7807 */ /* 0x008fe40000800000 */
[----:B------:R-:W-:Y:S02]  /*4d50*/  SEL R12, RZ, 0x10, P0 ;  /* 0x00000010ff0c7807 */ /* 0x000fe40000000000 */
[----:B-----5:R-:W-:-:S04]  /*4d60*/  SEL R7, RZ, 0x10, P3 ;  /* 0x00000010ff077807 */ /* 0x020fc80001800000 */
.L_x_2739:
[----:B-1--4-:R-:W-:Y:S02]  /*4d70*/  IADD3 R2, -R7, 0x10, RZ ;  /* 0x0000001007027810 */ /* 0x012fe40007ffe1ff */
[----:B------:R-:W-:Y:S02]  /*4d80*/  IADD3 R3, -R14, 0x10, RZ ;  /* 0x000000100e037810 */ /* 0x000fe40007ffe1ff */
[----:B------:R-:W-:Y:S02]  /*4d90*/  LOP3.LUT R2, R2, 0xf, RZ, 0xc0, !PT ;  /* 0x0000000f02027812 */ /* 0x000fe400078ec0ff */
[----:B------:R-:W-:-:S02]  /*4da0*/  IADD3 R5, -R13, 0x10, RZ ;  /* 0x000000100d057810 */ /* 0x000fc40007ffe1ff */
[----:B------:R-:W-:Y:S02]  /*4db0*/  LOP3.LUT R3, R3, 0xf, RZ, 0xc0, !PT ;  /* 0x0000000f03037812 */ /* 0x000fe400078ec0ff */
[-C--:B------:R-:W-:Y:S02]  /*4dc0*/  IADD3 R10, P1, P0, R2, R0.reuse, R140 ;  /* 0x00000000020a7210 */ /* 0x080fe4000783e08c */
[----:B------:R-:W-:Y:S02]  /*4dd0*/  LOP3.LUT R2, R5, 0xf, RZ, 0xc0, !PT ;  /* 0x0000000f05027812 */ /* 0x000fe400078ec0ff */
[----:B------:R-:W-:Y:S02]  /*4de0*/  IADD3 R5, -R12, 0x10, RZ ;  /* 0x000000100c057810 */ /* 0x000fe40007ffe1ff */
[----:B------:R-:W-:Y:S02]  /*4df0*/  IADD3 R8, P3, P2, R3, R0, R141 ;  /* 0x0000000003087210 */ /* 0x000fe40007a7e08d */
[----:B------:R-:W-:-:S02]  /*4e00*/  IADD3.X R11, RZ, R4, R132, P1, P0 ;  /* 0x00000004ff0b7210 */ /* 0x000fc40000fe0484 */
[----:B------:R-:W-:Y:S02]  /*4e10*/  IADD3 R6, P1, P0, R2, R0, R142 ;  /* 0x0000000002067210 */ /* 0x000fe4000783e08e */
[----:B------:R-:W-:Y:S02]  /*4e20*/  LOP3.LUT R2, R5, 0xf, RZ, 0xc0, !PT ;  /* 0x0000000f05027812 */ /* 0x000fe400078ec0ff */
[-C--:B------:R-:W-:Y:S02]  /*4e30*/  IADD3.X R9, RZ, R4.reuse, R133, P3, P2 ;  /* 0x00000004ff097210 */ /* 0x080fe40001fe4485 */
[----:B------:R-:W-:Y:S02]  /*4e40*/  ISETP.NE.U32.AND P3, PT, R7, RZ, PT ;  /* 0x000000ff0700720c */ /* 0x000fe40003f65070 */
[----:B------:R-:W-:Y:S02]  /*4e50*/  IADD3.X R7, RZ, R4, R134, P1, P0 ;  /* 0x00000004ff077210 */ /* 0x000fe40000fe0486 */
[----:B------:R-:W-:-:S02]  /*4e60*/  IADD3 R2, P1, P0, R2, R0, R143 ;  /* 0x0000000002027210 */ /* 0x000fc4000783e08f */
[----:B------:R-:W-:Y:S02]  /*4e70*/  ISETP.NE.U32.AND P2, PT, R14, RZ, PT ;  /* 0x000000ff0e00720c */ /* 0x000fe40003f45070 */
[----:B------:R-:W-:Y:S02]  /*4e80*/  IADD3.X R3, RZ, R4, R135, P1, P0 ;  /* 0x00000004ff037210 */ /* 0x000fe40000fe0487 */
[----:B------:R-:W-:Y:S02]  /*4e90*/  ISETP.NE.U32.AND P1, PT, R13, RZ, PT ;  /* 0x000000ff0d00720c */ /* 0x000fe40003f25070 */
[----:B------:R-:W-:Y:S01]  /*4ea0*/  ISETP.NE.U32.AND P0, PT, R12, RZ, PT ;  /* 0x000000ff0c00720c */ /* 0x000fe20003f05070 */
[----:B------:R-:W-:Y:S01]  /*4eb0*/  @!PT LDS RZ, [RZ] ;  /* 0x00000000fffff984 */ /* 0x000fe20000000800 */
[----:B------:R-:W-:Y:S01]  /*4ec0*/  @!PT LDS RZ, [RZ] ;  /* 0x00000000fffff984 */ /* 0x000fe20000000800 */
[----:B------:R-:W-:Y:S01]  /*4ed0*/  @!PT LDS RZ, [RZ] ;  /* 0x00000000fffff984 */ /* 0x000fe20000000800 */
[----:B------:R1:W-:Y:S06]  /*4ee0*/  LDGSTS.E.BYPASS.LTC128B.128.ZFILL [R251+0xe100], [R10.64], P3 ;  /* 0x0e1000000afb7fae */ /* 0x0003ec0009941d46 */
[----:B------:R1:W-:Y:S04]  /*4ef0*/  LDGSTS.E.BYPASS.LTC128B.128.ZFILL [R251+0x11100], [R8.64], P2 ;  /* 0x1110000008fb7fae */ /* 0x0003e80009141d46 */
[----:B------:R1:W-:Y:S04]  /*4f00*/  LDGSTS.E.BYPASS.LTC128B.128.ZFILL [R251+0x14100], [R6.64], P1 ;  /* 0x1410000006fb7fae */ /* 0x0003e80008941d46 */
[----:B------:R1:W-:Y:S02]  /*4f10*/  LDGSTS.E.BYPASS.LTC128B.128.ZFILL [R251+0x17100], [R2.64], P0 ;  /* 0x1710000002fb7fae */ /* 0x0003e40008141d46 */
.L_x_2693:
[----:B------:R-:W-:Y:S05]  /*4f20*/  BSYNC B0 ;  /* 0x0000000000007941 */ /* 0x000fea0003800000 */
.L_x_2692:
[----:B-1----:R-:W2:Y:S01]  /*4f30*/  LDL R2, [R1+0x74] ;  /* 0x0000740001027983 */ /* 0x002ea20000100800 */
[----:B------:R-:W-:-:S03]  /*4f40*/  IMAD.MOV.U32 R4, RZ, RZ, c[0x0][0x2c4] ;  /* 0x0000b100ff047624 */ /* 0x000fc600078e00ff */
[----:B------:R-:W2:Y:S04]  /*4f50*/  LDL R0, [R1+0x184] ;  /* 0x0001840001007983 */ /* 0x000ea80000100800 */
[----:B------:R-:W3:Y:S01]  /*4f60*/  LDL R3, [R1+0x60] ;  /* 0x0000600001037983 */ /* 0x000ee20000100800 */
[----:B------:R-:W-:-:S03]  /*4f70*/  ISETP.NE.AND P0, PT, R4, 0x1, PT ;  /* 0x000000010400780c */ /* 0x000fc60003f05270 */
[----:B------:R-:W0:Y:S01]  /*4f80*/  LDGDEPBAR ;  /* 0x00000000000079af */ /* 0x000e220000000000 */
[----:B--2---:R-:W-:-:S09]  /*4f90*/  IMAD.IADD R2, R0, 0x1, R2 ;  /* 0x0000000100027824 */ /* 0x004fd200078e0202 */
[----:B------:R-:W-:Y:S01]  /*4fa0*/  @P0 IMAD.HI.U32 R0, R2, c[0x0][0x2c8], RZ ;  /* 0x0000b20002000a27 */ /* 0x000fe200078e00ff */
[----:B------:R1:W-:Y:S01]  /*4fb0*/  STL [R1+0x28], R2 ;  /* 0x0000280201007387 */ /* 0x0003e20000100800 */
[----:B------:R-:W-:Y:S02]  /*4fc0*/  MOV R4, R2 ;  /* 0x0000000200047202 */ /* 0x000fe40000000f00 */
[----:B---3--:R-:W-:Y:S01]  /*4fd0*/  IMAD.IADD R6, R136, 0x1, -R3 ;  /* 0x0000000188067824 */ /* 0x008fe200078e0a03 */
[----:B------:R-:W-:Y:S02]  /*4fe0*/  @P0 SHF.R.U32.HI R4, RZ, c[0x0][0x2cc], R0 ;  /* 0x0000b300ff040a19 */ /* 0x000fe40000011600 */
[----:B-1----:R-:W-:-:S04]  /*4ff0*/  IADD3 R2, -R3, 0x1, R136 ;  /* 0x0000000103027810 */ /* 0x002fc80007ffe188 */
[----:B------:R-:W-:Y:S01]  /*5000*/  IADD3 R5, R2, -c[0x0][0x168], RZ ;  /* 0x80005a0002057a10 */ /* 0x000fe20007ffe0ff */
[----:B------:R-:W-:Y:S05]  /*5010*/  BRA.DIV ~URZ, `(.L_x_2696) ;  /* 0x000101827f007947 */ /* 0x000fea000b800000 */
[----:B------:R1:W2:Y:S02]  /*5020*/  SHFL.IDX PT, R0, R4, RZ, 0x1c1f ;  /* 0x001c1fff04007589 */ /* 0x0002a400000e0000 */
.L_x_2740:
[----:B--2---:R-:W-:-:S05]  /*5030*/  IMAD.IADD R0, R5, 0x1, R0 ;  /* 0x0000000105007824 */ /* 0x004fca00078e0200 */
[----:B------:R-:W-:-:S04]  /*5040*/  IMNMX R0, R6, R0, PT ;  /* 0x0000000006007217 */ /* 0x000fc80003800200 */
[C---:B------:R-:W-:Y:S02]  /*5050*/  ISETP.GT.AND P0, PT, R0.reuse, RZ, PT ;  /* 0x000000ff0000720c */ /* 0x040fe40003f04270 */
[----:B------:R-:W-:Y:S02]  /*5060*/  ISETP.GT.AND P1, PT, R0, 0x1, PT ;  /* 0x000000010000780c */ /* 0x000fe40003f24270 */
[----:B------:R-:W-:Y:S02]  /*5070*/  FSEL R7, R80, -INF , P0 ;  /* 0xff80000050077808 */ /* 0x000fe40000000000 */
[C---:B------:R-:W-:Y:S02]  /*5080*/  ISETP.GT.AND P4, PT, R0.reuse, 0x9, PT ;  /* 0x000000090000780c */ /* 0x040fe40003f84270 */
[----:B------:R-:W-:Y:S02]  /*5090*/  ISETP.GT.AND P0, PT, R0, 0x10, PT ;  /* 0x000000100000780c */ /* 0x000fe40003f04270 */
        /* <DEDUP_REMOVED lines=58> */
[----:B-1----:R-:W-:Y:S02]  /*5440*/  FSEL R4, R82, -INF , P1 ;  /* 0xff80000052047808 */ /* 0x002fe40000800000 */
[----:B------:R-:W-:Y:S02]  /*5450*/  FSEL R5, R83, -INF , P0 ;  /* 0xff80000053057808 */ /* 0x000fe40000000000 */
        /* <DEDUP_REMOVED lines=87> */
[----:B-1----:R-:W-:-:S05]  /*59d0*/  FMNMX.FTZ R133, R0, R133, !PT ;  /* 0x0000008500857209 */ /* 0x002fca0007810000 */
.L_x_2741:
[C---:B------:R-:W-:Y:S01]  /*59e0*/  FMUL.FTZ R2, R133.reuse, c[0x0][0x2d0] ;  /* 0x0000b40085027a20 */ /* 0x040fe20000410000 */
[----:B------:R-:W-:Y:S01]  /*59f0*/  FSETP.NEU.FTZ.AND P0, PT, R133, -INF , PT ;  /* 0xff8000008500780b */ /* 0x000fe20003f1d000 */
[----:B------:R-:W-:Y:S01]  /*5a00*/  WARPSYNC 0xffffffff ;  /* 0xffffffff00007948 */ /* 0x000fe20003800000 */
[----:B--23--:R-:W-:Y:S01]  /*5a10*/  FMNMX.FTZ R24, R3, R24, !PT ;  /* 0x0000001803187209 */ /* 0x00cfe20007810000 */
[----:B------:R-:W-:Y:S01]  /*5a20*/  LDSM.16.MT88.4 R36, [R219+0x800] ;  /* 0x00080000db24783b */ /* 0x000fe20000004200 */
[----:B------:R-:W-:Y:S02]  /*5a30*/  FSEL R2, R2, RZ, P0 ;  /* 0x000000ff02027208 */ /* 0x000fe40000000000 */
[----:B------:R-:W-:Y:S01]  /*5a40*/  FSETP.NEU.FTZ.AND P0, PT, R24, -INF , PT ;  /* 0xff8000001800780b */ /* 0x000fe20003f1d000 */
[----:B------:R-:W-:Y:S02]  /*5a50*/  LDSM.16.MT88.4 R32, [R220] ;  /* 0x00000000dc20783b */ /* 0x000fe40000004200 */
[----:B------:R-:W-:-:S02]  /*5a60*/  FFMA.FTZ R0, R7, c[0x0][0x2d0], -R2 ;  /* 0x0000b40007007a23 */ /* 0x000fc40000010802 */
[--C-:B------:R-:W-:Y:S01]  /*5a70*/  FFMA.FTZ R3, R18, c[0x0][0x2d0], -R2.reuse ;  /* 0x0000b40012037a23 */ /* 0x100fe20000010802 */
[----:B------:R-:W-:Y:S01]  /*5a80*/  LDSM.16.MT88.4 R60, [R220+0x800] ;  /* 0x00080000dc3c783b */ /* 0x000fe20000004200 */
[----:B------:R1:W-:Y:S03]  /*5a90*/  MUFU.EX2 R120, R0 ;  /* 0x0000000000787308 */ /* 0x0003e60000000800 */
[----:B------:R-:W-:Y:S04]  /*5aa0*/  LDSM.16.MT88.4 R72, [R219+0x3000] ;  /* 0x00300000db48783b */ /* 0x000fe80000004200 */
[----:B------:R-:W-:Y:S01]  /*5ab0*/  LDSM.16.MT88.4 R56, [R221] ;  /* 0x00000000dd38783b */ /* 0x000fe20000004200 */
[----:B------:R2:W-:Y:S03]  /*5ac0*/  MUFU.EX2 R131, R3 ;  /* 0x0000000300837308 */ /* 0x0005e60000000800 */
[----:B------:R-:W-:Y:S04]  /*5ad0*/  LDSM.16.MT88.4 R68, [R222+0x800] ;  /* 0x00080000de44783b */ /* 0x000fe80000004200 */
[----:B------:R-:W-:Y:S01]  /*5ae0*/  LDSM.16.MT88.4 R76, [R220+0x3000] ;  /* 0x00300000dc4c783b */ /* 0x000fe20000004200 */
[----:B-1----:R-:W-:-:S03]  /*5af0*/  FFMA.FTZ R0, R8, c[0x0][0x2d0], -R2 ;  /* 0x0000b40008007a23 */ /* 0x002fc60000010802 */
[----:B------:R-:W-:Y:S01]  /*5b00*/  LDSM.16.MT88.4 R44, [R219+0x3800] ;  /* 0x00380000db2c783b */ /* 0x000fe20000004200 */
[----:B------:R1:W3:Y:S03]  /*5b10*/  MUFU.EX2 R27, R0 ;  /* 0x00000000001b7308 */ /* 0x0002e60000000800 */
[----:B------:R-:W-:Y:S01]  /*5b20*/  LDSM.16.MT88.4 R64, [R222+0x3000] ;  /* 0x00300000de40783b */ /* 0x000fe20000004200 */
[----:B--2---:R-:W-:-:S03]  /*5b30*/  FFMA.FTZ R3, R20, c[0x0][0x2d0], -R2 ;  /* 0x0000b40014037a23 */ /* 0x004fc60000010802 */
[----:B------:R-:W-:Y:S01]  /*5b40*/  LDSM.16.MT88.4 R48, [R221+0x800] ;  /* 0x00080000dd30783b */ /* 0x000fe20000004200 */
[----:B------:R-:W2:Y:S03]  /*5b50*/  MUFU.EX2 R134, R3 ;  /* 0x0000000300867308 */ /* 0x000ea60000000800 */
[----:B------:R-:W-:Y:S04]  /*5b60*/  LDSM.16.MT88.4 R80, [R220+0x3800] ;  /* 0x00380000dc50783b */ /* 0x000fe80000004200 */
[----:B------:R-:W-:Y:S01]  /*5b70*/  LDSM.16.MT88.4 R84, [R221+0x3000] ;  /* 0x00300000dd54783b */ /* 0x000fe20000004200 */
[----:B-1----:R-:W-:Y:S01]  /*5b80*/  FFMA.FTZ R0, R12, c[0x0][0x2d0], -R2 ;  /* 0x0000b4000c007a23 */ /* 0x002fe20000010802 */
[----:B---3--:R-:W-:-:S03]  /*5b90*/  F2FP.BF16.PACK_AB R20, R27, R120 ;  /* 0x000000781b14723e */ /* 0x008fc600000010ff */
[----:B------:R1:W-:Y:S01]  /*5ba0*/  MUFU.EX2 R125, R0 ;  /* 0x00000000007d7308 */ /* 0x0003e20000000800 */
[----:B--2---:R-:W-:Y:S01]  /*5bb0*/  F2FP.BF16.PACK_AB R18, R134, R131 ;  /* 0x000000838612723e */ /* 0x004fe200000010ff */
[----:B-1----:R-:W-:-:S06]  /*5bc0*/  FFMA.FTZ R0, R14, c[0x0][0x2d0], -R2 ;  /* 0x0000b4000e007a23 */ /* 0x002fcc0000010802 */
[----:B------:R1:W2:Y:S02]  /*5bd0*/  MUFU.EX2 R127, R0 ;  /* 0x00000000007f7308 */ /* 0x0002a40000000800 */
[----:B-1----:R-:W-:Y:S01]  /*5be0*/  FFMA.FTZ R0, R15, c[0x0][0x2d0], -R2 ;  /* 0x0000b4000f007a23 */ /* 0x002fe20000010802 */
[----:B--2---:R-:W-:-:S05]  /*5bf0*/  F2FP.BF16.PACK_AB R22, R127, R125 ;  /* 0x0000007d7f16723e */ /* 0x004fca00000010ff */
[----:B------:R1:W-:Y:S02]  /*5c00*/  MUFU.EX2 R128, R0 ;  /* 0x0000000000807308 */ /* 0x0003e40000000800 */
[----:B-1----:R-:W-:-:S06]  /*5c10*/  FFMA.FTZ R0, R16, c[0x0][0x2d0], -R2 ;  /* 0x0000b40010007a23 */ /* 0x002fcc0000010802 */
[----:B------:R1:W2:Y:S02]  /*5c20*/  MUFU.EX2 R129, R0 ;  /* 0x0000000000817308 */ /* 0x0002a40000000800 */
[----:B-1----:R-:W-:Y:S01]  /*5c30*/  FMUL.FTZ R0, R24, c[0x0][0x2d0] ;  /* 0x0000b40018007a20 */ /* 0x002fe20000410000 */
[----:B--2---:R-:W-:-:S04]  /*5c40*/  F2FP.BF16.PACK_AB R16, R129, R128 ;  /* 0x000000808110723e */ /* 0x004fc800000010ff */
[----:B------:R-:W-:-:S05]  /*5c50*/  FSEL R0, R0, RZ, P0 ;  /* 0x000000ff00007208 */ /* 0x000fca0000000000 */
[----:B------:R-:W-:-:S04]  /*5c60*/  FFMA.FTZ R3, R4, c[0x0][0x2d0], -R0 ;  /* 0x0000b40004037a23 */ /* 0x000fc80000010800 */
[----:B------:R1:W-:Y:S02]  /*5c70*/  MUFU.EX2 R26, R3 ;  /* 0x00000003001a7308 */ /* 0x0003e40000000800 */
[--C-:B-1----:R-:W-:Y:S02]  /*5c80*/  FFMA.FTZ R3, R5, c[0x0][0x2d0], -R0.reuse ;  /* 0x0000b40005037a23 */ /* 0x102fe40000010800 */
[----:B------:R-:W1:Y:S04]  /*5c90*/  LDSM.16.MT88.4 R4, [R219] ;  /* 0x00000000db04783b */ /* 0x000e680000004200 */
        /* <DEDUP_REMOVED lines=9> */
[C---:B-1----:R-:W-:Y:S08]  /*5d30*/  HMMA.16816.F32.BF16 R28, R20.reuse, R4, RZ ;  /* 0x00000004141c723c */ /* 0x042ff000000418ff */
[----:B------:R-:W-:Y:S01]  /*5d40*/  HMMA.16816.F32.BF16 R8, R20, R6, RZ ;  /* 0x000000061408723c */ /* 0x000fe200000418ff */
[----:B--2---:R-:W-:-:S02]  /*5d50*/  FFMA.FTZ R3, R13, c[0x0][0x2d0], -R0 ;  /* 0x0000b4000d037a23 */ /* 0x004fc40000010800 */
[----:B------:R-:W1:Y:S02]  /*5d60*/  LDSM.16.MT88.4 R12, [R222] ;  /* 0x00000000de0c783b */ /* 0x000e640000004200 */
[----:B------:R2:W3:Y:S03]  /*5d70*/  MUFU.EX2 R132, R3 ;  /* 0x0000000300847308 */ /* 0x0004e60000000800 */
[C---:B------:R-:W-:Y:S08]  /*5d80*/  HMMA.16816.F32.BF16 R4, R20.reuse, R32, RZ ;  /* 0x000000201404723c */ /* 0x040ff000000418ff */
[----:B------:R-:W-:Y:S01]  /*5d90*/  HMMA.16816.F32.BF16 R52, R20, R34, RZ ;  /* 0x000000221434723c */ /* 0x000fe200000418ff */
[----:B--2---:R-:W-:Y:S01]  /*5da0*/  FFMA.FTZ R3, R17, c[0x0][0x2d0], -R0 ;  /* 0x0000b40011037a23 */ /* 0x004fe20000010800 */
[----:B---3--:R-:W-:-:S06]  /*5db0*/  F2FP.BF16.PACK_AB R17, R132, R130 ;  /* 0x000000828411723e */ /* 0x008fcc00000010ff */
[----:B------:R-:W-:Y:S01]  /*5dc0*/  HMMA.16816.F32.BF16 R32, R20, R56, RZ ;  /* 0x000000381420723c */ /* 0x000fe200000418ff */
[----:B------:R2:W-:Y:S02]  /*5dd0*/  MUFU.EX2 R135, R3 ;  /* 0x0000000300877308 */ /* 0x0005e40000000800 */
[----:B--2---:R-:W-:-:S06]  /*5de0*/  FFMA.FTZ R3, R19, c[0x0][0x2d0], -R0 ;  /* 0x0000b40013037a23 */ /* 0x004fcc0000010800 */
[----:B------:R-:W2:Y:S02]  /*5df0*/  MUFU.EX2 R136, R3 ;  /* 0x0000000300887308 */ /* 0x000ea40000000800 */
[----:B--2---:R-:W-:-:S07]  /*5e00*/  F2FP.BF16.PACK_AB R19, R136, R135 ;  /* 0x000000878813723e */ /* 0x004fce00000010ff */
[C---:B------:R-:W-:Y:S08]  /*5e10*/  HMMA.16816.F32.BF16 R40, R16.reuse, R36, R28 ;  /* 0x000000241028723c */ /* 0x040ff0000004181c */
[C---:B------:R-:W-:Y:S08]  /*5e20*/  HMMA.16816.F32.BF16 R8, R16.reuse, R38, R8 ;  /* 0x000000261008723c */ /* 0x040ff00000041808 */
[----:B------:R-:W-:Y:S08]  /*5e30*/  HMMA.16816.F32.BF16 R4, R16, R60, R4 ;  /* 0x0000003c1004723c */ /* 0x000ff00000041804 */
[----:B------:R-:W-:Y:S01]  /*5e40*/  MOV R145, R41 ;  /* 0x0000002900917202 */ /* 0x000fe20000000f00 */
[----:B-1----:R-:W-:Y:S01]  /*5e50*/  HMMA.16816.F32.BF16 R36, R20, R14, RZ ;  /* 0x0000000e1424723c */ /* 0x002fe200000418ff */
[----:B------:R-:W-:-:S02]  /*5e60*/  MOV R144, R42 ;  /* 0x0000002a00907202 */ /* 0x000fc40000000f00 */
[----:B------:R-:W-:Y:S02]  /*5e70*/  MOV R143, R43 ;  /* 0x0000002b008f7202 */ /* 0x000fe40000000f00 */
[----:B------:R-:W-:Y:S02]  /*5e80*/  MOV R142, R40 ;  /* 0x00000028008e7202 */ /* 0x000fe40000000f00 */
[----:B------:R-:W-:Y:S01]  /*5e90*/  MOV R141, R9 ;  /* 0x00000009008d7202 */ /* 0x000fe20000000f00 */
[----:B------:R-:W-:Y:S01]  /*5ea0*/  HMMA.16816.F32.BF16 R40, R20, R12, RZ ;  /* 0x0000000c1428723c */ /* 0x000fe200000418ff */
[----:B------:R-:W-:Y:S02]  /*5eb0*/  MOV R140, R10 ;  /* 0x0000000a008c7202 */ /* 0x000fe40000000f00 */
[----:B------:R-:W-:Y:S02]  /*5ec0*/  MOV R139, R11 ;  /* 0x0000000b008b7202 */ /* 0x000fe40000000f00 */
[----:B------:R-:W-:-:S02]  /*5ed0*/  MOV R138, R8 ;  /* 0x00000008008a7202 */ /* 0x000fc40000000f00 */
[----:B------:R-:W-:Y:S01]  /*5ee0*/  MOV R137, R5 ;  /* 0x0000000500897202 */ /* 0x000fe20000000f00 */
[----:B------:R-:W-:Y:S01]  /*5ef0*/  HMMA.16816.F32.BF16 R12, R20, R72, RZ ;  /* 0x00000048140c723c */ /* 0x000fe200000418ff */
[----:B------:R-:W-:Y:S02]  /*5f00*/  MOV R123, R6 ;  /* 0x00000006007b7202 */ /* 0x000fe40000000f00 */
[----:B------:R-:W-:Y:S02]  /*5f10*/  MOV R122, R7 ;  /* 0x00000007007a7202 */ /* 0x000fe40000000f00 */
[----:B------:R-:W-:-:S03]  /*5f20*/  MOV R121, R4 ;  /* 0x0000000400797202 */ /* 0x000fc60000000f00 */
[----:B------:R-:W-:Y:S08]  /*5f30*/  HMMA.16816.F32.BF16 R8, R20, R74, RZ ;  /* 0x0000004a1408723c */ /* 0x000ff000000418ff */
[C---:B------:R-:W-:Y:S01]  /*5f40*/  HMMA.16816.F32.BF16 R60, R16.reuse, R62, R52 ;  /* 0x0000003e103c723c */ /* 0x040fe20000041834 */
[----:B------:R-:W1:Y:S07]  /*5f50*/  LDSM.16.MT88.4 R52, [R222+0x3800] ;  /* 0x00380000de34783b */ /* 0x000e6e0000004200 */
[----:B------:R-:W-:Y:S01]  /*5f60*/  HMMA.16816.F32.BF16 R148, R16, R68, R40 ;  /* 0x000000441094723c */ /* 0x000fe20000041828 */
[----:B------:R-:W2:Y:S07]  /*5f70*/  LDSM.16.MT88.4 R40, [R219+0x6000] ;  /* 0x00600000db28783b */ /* 0x000eae0000004200 */
[C---:B------:R-:W-:Y:S08]  /*5f80*/  HMMA.16816.F32.BF16 R4, R20.reuse, R76, RZ ;  /* 0x0000004c1404723c */ /* 0x040ff000000418ff */
[----:B------:R-:W-:Y:S01]  /*5f90*/  HMMA.16816.F32.BF16 R28, R20, R58, RZ ;  /* 0x0000003a141c723c */ /* 0x000fe200000418ff */
[----:B------:R-:W3:Y:S07]  /*5fa0*/  LDSM.16.MT88.4 R56, [R221+0x3800] ;  /* 0x00380000dd38783b */ /* 0x000eee0000004200 */
[----:B------:R-:W-:Y:S01]  /*5fb0*/  HMMA.16816.F32.BF16 R208, R16, R44, R12 ;  /* 0x0000002c10d0723c */ /* 0x000fe2000004180c */
[----:B------:R-:W-:-:S02]  /*5fc0*/  MOV R68, R150 ;  /* 0x0000009600447202 */ /* 0x000fc40000000f00 */
[----:B------:R-:W-:Y:S02]  /*5fd0*/  MOV R3, R151 ;  /* 0x0000009700037202 */ /* 0x000fe40000000f00 */
[----:B------:R-:W-:Y:S02]  /*5fe0*/  MOV R76, R148 ;  /* 0x00000094004c7202 */ /* 0x000fe40000000f00 */
[----:B------:R-:W-:Y:S01]  /*5ff0*/  MOV R77, R149 ;  /* 0x00000095004d7202 */ /* 0x000fe20000000f00 */
[----:B------:R-:W-:Y:S01]  /*6000*/  HMMA.16816.F32.BF16 R188, R16, R46, R8 ;  /* 0x0000002e10bc723c */ /* 0x000fe20000041808 */
[----:B------:R-:W4:Y:S07]  /*6010*/  LDSM.16.MT88.4 R44, [R220+0x6000] ;  /* 0x00600000dc2c783b */ /* 0x000f2e0000004200 */
[C---:B------:R-:W-:Y:S07]  /*6020*/  HMMA.16816.F32.BF16 R12, R20.reuse, R64, RZ ;  /* 0x00000040140c723c */ /* 0x040fee00000418ff */
[----:B------:R-:W-:Y:S01]  /*6030*/  MOV R65, R145 ;  /* 0x0000009100417202 */ /* 0x000fe20000000f00 */
[----:B------:R-:W-:Y:S01]  /*6040*/  HMMA.16816.F32.BF16 R8, R20, R66, RZ ;  /* 0x000000421408723c */ /* 0x000fe200000418ff */
[----:B------:R-:W-:-:S06]  /*6050*/  MOV R64, R142 ;  /* 0x0000008e00407202 */ /* 0x000fcc0000000f00 */
[----:B------:R-:W-:Y:S01]  /*6060*/  MOV R66, R144 ;  /* 0x0000009000427202 */ /* 0x000fe20000000f00 */
[----:B------:R-:W-:Y:S01]  /*6070*/  HMMA.16816.F32.BF16 R212, R16, R48, R32 ;  /* 0x0000003010d4723c */ /* 0x000fe20000041820 */
[----:B------:R-:W5:Y:S01]  /*6080*/  LDSM.16.MT88.4 R32, [R219+0x6800] ;  /* 0x00680000db20783b */ /* 0x000f620000004200 */
[----:B------:R-:W-:-:S05]  /*6090*/  MOV R67, R143 ;  /* 0x0000008f00437202 */ /* 0x000fca0000000f00 */
[--C-:B------:R-:W-:Y:S01]  /*60a0*/  FFMA.FTZ R48, R95, c[0x0][0x2d0], -R0.reuse ;  /* 0x0000b4005f307a23 */ /* 0x100fe20000010800 */
[----:B------:R-:W-:Y:S01]  /*60b0*/  HMMA.16816.F32.BF16 R204, R16, R80, R4 ;  /* 0x0000005010cc723c */ /* 0x000fe20000041804 */
[----:B------:R-:W-:-:S06]  /*60c0*/  FFMA.FTZ R49, R94, c[0x0][0x2d0], -R0 ;  /* 0x0000b4005e317a23 */ /* 0x000fcc0000010800 */
[----:B------:R-:W-:Y:S01]  /*60d0*/  MOV R80, R121 ;  /* 0x0000007900507202 */ /* 0x000fe20000000f00 */
[----:B------:R-:W-:Y:S01]  /*60e0*/  HMMA.16816.F32.BF16 R4, R20, R84, RZ ;  /* 0x000000541404723c */ /* 0x000fe200000418ff */
[----:B------:R-:W-:-:S06]  /*60f0*/  MOV R81, R137 ;  /* 0x0000008900517202 */ /* 0x000fcc0000000f00 */
[----:B------:R-:W-:Y:S01]  /*6100*/  MOV R85, R141 ;  /* 0x0000008d00557202 */ /* 0x000fe20000000f00 */
[----:B------:R-:W-:Y:S01]  /*6110*/  HMMA.16816.F32.BF16 R200, R16, R70, R36 ;  /* 0x0000004610c8723c */ /* 0x000fe20000041824 */
[----:B------:R-:W3:Y:S01]  /*6120*/  LDSM.16.MT88.4 R36, [R220+0x6800] ;  /* 0x00680000dc24783b */ /* 0x000ee20000004200 */
[----:B------:R-:W-:-:S06]  /*6130*/  MOV R84, R138 ;  /* 0x0000008a00547202 */ /* 0x000fcc0000000f00 */
[C---:B-1----:R-:W-:Y:S07]  /*6140*/  HMMA.16816.F32.BF16 R184, R16.reuse, R52, R12 ;  /* 0x0000003410b8723c */ /* 0x042fee000004180c */
[--C-:B------:R-:W-:Y:S01]  /*6150*/  FFMA.FTZ R52, R91, c[0x0][0x2d0], -R0.reuse ;  /* 0x0000b4005b347a23 */ /* 0x100fe20000010800 */
[----:B------:R-:W-:Y:S01]  /*6160*/  HMMA.16816.F32.BF16 R176, R16, R54, R8 ;  /* 0x0000003610b0723c */ /* 0x000fe20000041808 */
[----:B------:R-:W-:-:S06]  /*6170*/  FFMA.FTZ R53, R90, c[0x0][0x2d0], -R0 ;  /* 0x0000b4005a357a23 */ /* 0x000fcc0000010800 */
[--C-:B------:R-:W-:Y:S01]  /*6180*/  FFMA.FTZ R55, R89, c[0x0][0x2d0], -R0.reuse ;  /* 0x0000b40059377a23 */ /* 0x100fe20000010800 */
[----:B------:R-:W-:Y:S01]  /*6190*/  HMMA.16816.F32.BF16 R192, R16, R50, R28 ;  /* 0x0000003210c0723c */ /* 0x000fe2000004181c */
[----:B------:R-:W-:-:S06]  /*61a0*/  FFMA.FTZ R54, R88, c[0x0][0x2d0], -R0 ;  /* 0x0000b40058367a23 */ /* 0x000fcc0000010800 */
[--C-:B------:R-:W-:Y:S01]  /*61b0*/  FFMA.FTZ R50, R93, c[0x0][0x2d0], -R0.reuse ;  /* 0x0000b4005d327a23 */ /* 0x100fe20000010800 */
[----:B--2---:R-:W-:Y:S01]  /*61c0*/  HMMA.16816.F32.BF16 R12, R20, R40, RZ ;  /* 0x00000028140c723c */ /* 0x004fe200000418ff */
[----:B------:R-:W-:-:S07]  /*61d0*/  FFMA.FTZ R51, R92, c[0x0][0x2d0], -R0 ;  /* 0x0000b4005c337a23 */ /* 0x000fce0000010800 */
[C---:B------:R-:W-:Y:S01]  /*61e0*/  HMMA.16816.F32.BF16 R8, R20.reuse, R42, RZ ;  /* 0x0000002a1408723c */ /* 0x040fe200000418ff */
[----:B------:R-:W1:Y:S07]  /*61f0*/  LDSM.16.MT88.4 R40, [R222+0x6000] ;  /* 0x00600000de28783b */ /* 0x000e6e0000004200 */
[----:B------:R-:W-:Y:S07]  /*6200*/  HMMA.16816.F32.BF16 R28, R20, R78, RZ ;  /* 0x0000004e141c723c */ /* 0x000fee00000418ff */
[----:B------:R-:W-:Y:S01]  /*6210*/  MOV R78, R68 ;  /* 0x00000044004e7202 */ /* 0x000fe20000000f00 */
[----:B---3--:R-:W-:Y:S01]  /*6220*/  HMMA.16816.F32.BF16 R180, R16, R56, R4 ;  /* 0x0000003810b4723c */ /* 0x008fe20000041804 */
[----:B------:R-:W-:Y:S01]  /*6230*/  MOV R79, R3 ;  /* 0x00000003004f7202 */ /* 0x000fe20000000f00 */
[----:B------:R-:W-:-:S02]  /*6240*/  FADD.FTZ R3, R120, R27 ;  /* 0x0000001b78037221 */ /* 0x000fc40000010000 */
[----:B------:R-:W-:Y:S02]  /*6250*/  FFMA.FTZ R27, R104, c[0x0][0x2d0], -R2 ;  /* 0x0000b400681b7a23 */ /* 0x000fe40000010802 */
[----:B------:R-:W-:Y:S01]  /*6260*/  FADD.FTZ R3, R125, R3 ;  /* 0x000000037d037221 */ /* 0x000fe20000010000 */
[----:B------:R-:W-:Y:S01]  /*6270*/  MOV R56, R140 ;  /* 0x0000008c00387202 */ /* 0x000fe20000000f00 */
[----:B----4-:R-:W-:Y:S01]  /*6280*/  HMMA.16816.F32.BF16 R4, R20, R44, RZ ;  /* 0x0000002c1404723c */ /* 0x010fe200000418ff */
[----:B------:R-:W-:Y:S01]  /*6290*/  MOV R57, R139 ;  /* 0x0000008b00397202 */ /* 0x000fe20000000f00 */
[----:B------:R-:W-:-:S04]  /*62a0*/  FADD.FTZ R3, R127, R3 ;  /* 0x000000037f037221 */ /* 0x000fc80000010000 */
[----:B------:R-:W-:Y:S02]  /*62b0*/  FADD.FTZ R3, R128, R3 ;  /* 0x0000000380037221 */ /* 0x000fe40000010000 */
[C---:B-----5:R-:W-:Y:S01]  /*62c0*/  HMMA.16816.F32.BF16 R172, R16.reuse, R32, R12 ;  /* 0x0000002010ac723c */ /* 0x060fe2000004180c */
[----:B------:R-:W2:Y:S01]  /*62d0*/  LDSM.16.MT88.4 R12, [R222+0x6800] ;  /* 0x00680000de0c783b */ /* 0x000ea20000004200 */
[----:B------:R-:W-:Y:S02]  /*62e0*/  FADD.FTZ R3, R129, R3 ;  /* 0x0000000381037221 */ /* 0x000fe40000010000 */
[--C-:B------:R-:W-:Y:S02]  /*62f0*/  FFMA.FTZ R45, R115, c[0x0][0x2d0], -R2.reuse ;  /* 0x0000b400732d7a23 */ /* 0x100fe40000010802 */
[----:B------:R-:W-:Y:S02]  /*6300*/  FFMA.FTZ R44, R114, c[0x0][0x2d0], -R2 ;  /* 0x0000b400722c7a23 */ /* 0x000fe40000010802 */
[----:B------:R-:W-:Y:S07]  /*6310*/  HMMA.16816.F32.BF16 R72, R16, R82, R28 ;  /* 0x000000521048723c */ /* 0x000fee000004181c */
[----:B------:R-:W-:Y:S01]  /*6320*/  MOV R82, R123 ;  /* 0x0000007b00527202 */ /* 0x000fe20000000f00 */
[----:B------:R-:W-:Y:S01]  /*6330*/  HMMA.16816.F32.BF16 R28, R20, R86, RZ ;  /* 0x00000056141c723c */ /* 0x000fe200000418ff */
[----:B------:R-:W-:-:S06]  /*6340*/  MOV R83, R122 ;  /* 0x0000007a00537202 */ /* 0x000fcc0000000f00 */
[----:B------:R-:W-:Y:S01]  /*6350*/  MOV R86, R56 ;  /* 0x0000003800567202 */ /* 0x000fe20000000f00 */
[----:B------:R-:W-:Y:S01]  /*6360*/  HMMA.16816.F32.BF16 R168, R16, R36, R4 ;  /* 0x0000002410a8723c */ /* 0x000fe20000041804 */
[----:B------:R-:W-:-:S06]  /*6370*/  MOV R87, R57 ;  /* 0x0000003900577202 */ /* 0x000fcc0000000f00 */
[--C-:B------:R-:W-:Y:S01]  /*6380*/  FFMA.FTZ R37, R107, c[0x0][0x2d0], -R2.reuse ;  /* 0x0000b4006b257a23 */ /* 0x100fe20000010802 */
[----:B-1----:R-:W-:Y:S01]  /*6390*/  HMMA.16816.F32.BF16 R4, R20, R40, RZ ;  /* 0x000000281404723c */ /* 0x002fe200000418ff */
[----:B------:R-:W-:-:S06]  /*63a0*/  FFMA.FTZ R36, R106, c[0x0][0x2d0], -R2 ;  /* 0x0000b4006a247a23 */ /* 0x000fcc0000010802 */
[--C-:B------:R-:W-:Y:S01]  /*63b0*/  FFMA.FTZ R41, R111, c[0x0][0x2d0], -R2.reuse ;  /* 0x0000b4006f297a23 */ /* 0x100fe20000010802 */
[----:B------:R-:W-:Y:S01]  /*63c0*/  HMMA.16816.F32.BF16 R160, R16, R34, R8 ;  /* 0x0000002210a0723c */ /* 0x000fe20000041808 */
[----:B------:R-:W-:Y:S01]  /*63d0*/  LDSM.16.MT88.4 R32, [R220+0x9000] ;  /* 0x00900000dc20783b */ /* 0x000fe20000004200 */
[----:B------:R-:W-:-:S06]  /*63e0*/  FFMA.FTZ R40, R110, c[0x0][0x2d0], -R2 ;  /* 0x0000b4006e287a23 */ /* 0x000fcc0000010802 */
[----:B------:R-:W-:Y:S01]  /*63f0*/  HMMA.16816.F32.BF16 R68, R16, R58, R28 ;  /* 0x0000003a1044723c */ /* 0x000fe2000004181c */
[----:B------:R-:W1:Y:S07]  /*6400*/  LDSM.16.MT88.4 R28, [R221+0x6000] ;  /* 0x00600000dd1c783b */ /* 0x000e6e0000004200 */
[----:B------:R-:W-:Y:S07]  /*6410*/  HMMA.16816.F32.BF16 R8, R20, R46, RZ ;  /* 0x0000002e1408723c */ /* 0x000fee00000418ff */
[--C-:B------:R-:W-:Y:S01]  /*6420*/  FFMA.FTZ R46, R97, c[0x0][0x2d0], -R0.reuse ;  /* 0x0000b400612e7a23 */ /* 0x100fe20000010800 */
[----:B--2---:R-:W-:Y:S01]  /*6430*/  HMMA.16816.F32.BF16 R152, R16, R12, R4 ;  /* 0x0000000c1098723c */ /* 0x004fe20000041804 */
[----:B------:R-:W-:-:S06]  /*6440*/  FFMA.FTZ R47, R96, c[0x0][0x2d0], -R0 ;  /* 0x0000b400602f7a23 */ /* 0x000fcc0000010800 */
[----:B------:R-:W-:Y:S01]  /*6450*/  FADD.FTZ R12, R26, R25 ;  /* 0x000000191a0c7221 */ /* 0x000fe20000010000 */
[----:B------:R-:W-:Y:S01]  /*6460*/  HMMA.16816.F32.BF16 R4, R20, R42, RZ ;  /* 0x0000002a1404723c */ /* 0x000fe200000418ff */
[--C-:B------:R-:W-:Y:S02]  /*6470*/  FFMA.FTZ R26, R119, c[0x0][0x2d0], -R2.reuse ;  /* 0x0000b400771a7a23 */ /* 0x100fe40000010802 */
[----:B------:R-:W-:-:S04]  /*6480*/  FFMA.FTZ R25, R118, c[0x0][0x2d0], -R2 ;  /* 0x0000b40076197a23 */ /* 0x000fc80000010802 */
[--C-:B------:R-:W-:Y:S01]  /*6490*/  FFMA.FTZ R43, R113, c[0x0][0x2d0], -R2.reuse ;  /* 0x0000b400712b7a23 */ /* 0x100fe20000010802 */
[----:B------:R-:W-:Y:S01]  /*64a0*/  HMMA.16816.F32.BF16 R148, R16, R38, R8 ;  /* 0x000000261094723c */ /* 0x000fe20000041808 */
[----:B------:R-:W2:Y:S01]  /*64b0*/  LDSM.16.MT88.4 R8, [R221+0x6800] ;  /* 0x00680000dd08783b */ /* 0x000ea20000004200 */
[--C-:B------:R-:W-:Y:S01]  /*64c0*/  FFMA.FTZ R42, R112, c[0x0][0x2d0], -R2.reuse ;  /* 0x0000b400702a7a23 */ /* 0x100fe20000010802 */
[----:B------:R-:W-:Y:S04]  /*64d0*/  MUFU.EX2 R26, R26 ;  /* 0x0000001a001a7308 */ /* 0x000fe80000000800 */
[--C-:B------:R-:W-:Y:S02]  /*64e0*/  FFMA.FTZ R39, R109, c[0x0][0x2d0], -R2.reuse ;  /* 0x0000b4006d277a23 */ /* 0x100fe40000010802 */
[----:B------:R-:W-:-:S07]  /*64f0*/  FFMA.FTZ R38, R108, c[0x0][0x2d0], -R2 ;  /* 0x0000b4006c267a23 */ /* 0x000fce0000010802 */
[----:B------:R-:W-:Y:S08]  /*6500*/  HMMA.16816.F32.BF16 R120, R16, R14, R4 ;  /* 0x0000000e1078723c */ /* 0x000ff00000041804 */
[----:B-1----:R-:W-:Y:S07]  /*6510*/  HMMA.16816.F32.BF16 R4, R20, R28, RZ ;  /* 0x0000001c1404723c */ /* 0x002fee00000418ff */
[----:B------:R-:W-:-:S06]  /*6520*/  FFMA.FTZ R28, R105, c[0x0][0x2d0], -R2 ;  /* 0x0000b400691c7a23 */ /* 0x000fcc0000010802 */
[----:B------:R-:W-:Y:S11]  /*6530*/  MUFU.EX2 R28, R28 ;  /* 0x0000001c001c7308 */ /* 0x000ff60000000800 */
[----:B--2---:R-:W-:Y:S07]  /*6540*/  HMMA.16816.F32.BF16 R144, R16, R8, R4 ;  /* 0x000000081090723c */ /* 0x004fee0000041804 */
[----:B------:R-:W-:Y:S01]  /*6550*/  FADD.FTZ R8, R124, R12 ;  /* 0x0000000c7c087221 */ /* 0x000fe20000010000 */
[----:B------:R-:W-:Y:S01]  /*6560*/  HMMA.16816.F32.BF16 R4, R20, R30, RZ ;  /* 0x0000001e1404723c */ /* 0x000fe200000418ff */
[----:B------:R-:W-:Y:S06]  /*6570*/  LDSM.16.MT88.4 R12, [R219+0x9800] ;  /* 0x00980000db0c783b */ /* 0x000fec0000004200 */
[----:B------:R-:W-:-:S02]  /*6580*/  FFMA.FTZ R30, R117, c[0x0][0x2d0], -R2 ;  /* 0x0000b400751e7a23 */ /* 0x000fc40000010802 */
[----:B------:R-:W-:Y:S02]  /*6590*/  FFMA.FTZ R31, R116, c[0x0][0x2d0], -R2 ;  /* 0x0000b400741f7a23 */ /* 0x000fe40000010802 */
[----:B------:R-:W-:-:S04]  /*65a0*/  FADD.FTZ R2, R131, R3 ;  /* 0x0000000383027221 */ /* 0x000fc80000010000 */
[----:B------:R-:W-:-:S09]  /*65b0*/  FADD.FTZ R2, R134, R2 ;  /* 0x0000000286027221 */ /* 0x000fd20000010000 */
[----:B------:R-:W-:Y:S07]  /*65c0*/  HMMA.16816.F32.BF16 R156, R16, R10, R4 ;  /* 0x0000000a109c723c */ /* 0x000fee0000041804 */
[----:B------:R-:W-:Y:S02]  /*65d0*/  FADD.FTZ R4, R126, R8 ;  /* 0x000000087e047221 */ /* 0x000fe40000010000 */
[----:B------:R-:W1:Y:S02]  /*65e0*/  LDSM.16.MT88.4 R8, [R219+0x9000] ;  /* 0x00900000db08783b */ /* 0x000e640000004200 */
[----:B------:R-:W-:-:S04]  /*65f0*/  FADD.FTZ R29, R130, R4 ;  /* 0x00000004821d7221 */ /* 0x000fc80000010000 */
[----:B------:R-:W-:-:S04]  /*6600*/  FADD.FTZ R3, R132, R29 ;  /* 0x0000001d84037221 */ /* 0x000fc80000010000 */
[----:B------:R-:W-:Y:S01]  /*6610*/  FADD.FTZ R3, R135, R3 ;  /* 0x0000000387037221 */ /* 0x000fe20000010000 */
[----:B-1----:R-:W-:Y:S01]  /*6620*/  HMMA.16816.F32.BF16 R4, R20, R8, RZ ;  /* 0x000000081404723c */ /* 0x002fe200000418ff */
[----:B------:R1:W2:Y:S06]  /*6630*/  MUFU.EX2 R8, R25 ;  /* 0x0000001900087308 */ /* 0x0002ac0000000800 */
[--C-:B------:R-:W-:Y:S02]  /*6640*/  FFMA.FTZ R9, R103, c[0x0][0x2d0], -R0.reuse ;  /* 0x0000b40067097a23 */ /* 0x100fe40000010800 */
[--C-:B-1----:R-:W-:Y:S11]  /*6650*/  FFMA.FTZ R25, R98, c[0x0][0x2d0], -R0.reuse ;  /* 0x0000b40062197a23 */ /* 0x102ff60000010800 */
[----:B------:R-:W-:Y:S04]  /*6660*/  @!UPT UIADD3 URZ, URZ, URZ, URZ ;  /* 0x0000003f3f3ff290 */ /* 0x000fe8000fffe03f */
[----:B------:R-:W-:Y:S01]  /*6670*/  HMMA.16816.F32.BF16 R164, R16, R12, R4 ;  /* 0x0000000c10a4723c */ /* 0x000fe20000041804 */
[----:B------:R-:W1:Y:S06]  /*6680*/  MUFU.EX2 R12, R27 ;  /* 0x0000001b000c7308 */ /* 0x000e6c0000000800 */
[--C-:B------:R-:W-:Y:S01]  /*6690*/  FFMA.FTZ R13, R100, c[0x0][0x2d0], -R0.reuse ;  /* 0x0000b400640d7a23 */ /* 0x100fe20000010800 */
[----:B------:R-:W-:Y:S01]  /*66a0*/  HMMA.16816.F32.BF16 R4, R20, R10, RZ ;  /* 0x0000000a1404723c */ /* 0x000fe200000418ff */
[----:B------:R-:W-:Y:S06]  /*66b0*/  MUFU.EX2 R27, R45 ;  /* 0x0000002d001b7308 */ /* 0x000fec0000000800 */
[----:B------:R-:W-:-:S02]  /*66c0*/  FFMA.FTZ R10, R102, c[0x0][0x2d0], -R0 ;  /* 0x0000b400660a7a23 */ /* 0x000fc40000010800 */
[----:B------:R-:W-:-:S06]  /*66d0*/  FFMA.FTZ R11, R101, c[0x0][0x2d0], -R0 ;  /* 0x0000b400650b7a23 */ /* 0x000fcc0000010800 */
[----:B------:R-:W-:Y:S09]  /*66e0*/  MUFU.EX2 R11, R11 ;  /* 0x0000000b000b7308 */ /* 0x000ff20000000800 */
[----:B------:R-:W-:Y:S01]  /*66f0*/  HMMA.16816.F32.BF16 R196, R16, R14, R4 ;  /* 0x0000000e10c4723c */ /* 0x000fe20000041804 */
[----:B------:R-:W3:Y:S06]  /*6700*/  MUFU.EX2 R5, R30 ;  /* 0x0000001e00057308 */ /* 0x000eec0000000800 */
[----:B------:R-:W-:Y:S01]  /*6710*/  FFMA.FTZ R15, R99, c[0x0][0x2d0], -R0 ;  /* 0x0000b400630f7a23 */ /* 0x000fe20000010800 */
[----:B--2---:R-:W-:Y:S01]  /*6720*/  F2FP.BF16.PACK_AB R14, R8, R26 ;  /* 0x0000001a080e723e */ /* 0x004fe200000010ff */
[----:B------:R-:W-:Y:S01]  /*6730*/  FADD.FTZ R0, R28, R2 ;  /* 0x000000021c007221 */ /* 0x000fe20000010000 */
[----:B------:R2:W4:Y:S01]  /*6740*/  MUFU.EX2 R4, R31 ;  /* 0x0000001f00047308 */ /* 0x0005220000000800 */
[----:B------:R-:W-:-:S02]  /*6750*/  FADD.FTZ R2, R136, R3 ;  /* 0x0000000388027221 */ /* 0x000fc40000010000 */
[C---:B-1----:R-:W-:Y:S01]  /*6760*/  FADD.FTZ R0, R12.reuse, R0 ;  /* 0x000000000c007221 */ /* 0x042fe20000010000 */
[----:B------:R-:W-:-:S03]  /*6770*/  F2FP.BF16.PACK_AB R12, R12, R28 ;  /* 0x0000001c0c0c723e */ /* 0x000fc600000010ff */
[----:B------:R-:W-:Y:S01]  /*6780*/  FADD.FTZ R0, R26, R0 ;  /* 0x000000001a007221 */ /* 0x000fe20000010000 */
[----:B------:R-:W1:Y:S03]  /*6790*/  MUFU.EX2 R3, R44 ;  /* 0x0000002c00037308 */ /* 0x000e660000000800 */
[----:B------:R-:W-:-:S04]  /*67a0*/  FADD.FTZ R0, R8, R0 ;  /* 0x0000000008007221 */ /* 0x000fc80000010000 */
[----:B---3--:R-:W-:Y:S01]  /*67b0*/  FADD.FTZ R0, R5, R0 ;  /* 0x0000000005007221 */ /* 0x008fe20000010000 */
[----:B--2---:R-:W2:Y:S01]  /*67c0*/  LDSM.16.MT88.4 R28, [R220+0x9800] ;  /* 0x00980000dc1c783b */ /* 0x004ea20000004200 */
[C---:B----4-:R-:W-:Y:S01]  /*67d0*/  F2FP.BF16.PACK_AB R8, R4.reuse, R5 ;  /* 0x000000050408723e */ /* 0x050fe200000010ff */
[----:B------:R-:W-:Y:S01]  /*67e0*/  MUFU.EX2 R26, R42 ;  /* 0x0000002a001a7308 */ /* 0x000fe20000000800 */
[----:B------:R-:W-:Y:S02]  /*67f0*/  FADD.FTZ R0, R4, R0 ;  /* 0x0000000004007221 */ /* 0x000fe40000010000 */
[----:B------:R-:W-:Y:S02]  /*6800*/  HMMA.16816.F32.BF16 R4, R20, R32, RZ ;  /* 0x000000201404723c */ /* 0x000fe400000418ff */
[----:B------:R-:W-:-:S03]  /*6810*/  FADD.FTZ R0, R27, R0 ;  /* 0x000000001b007221 */ /* 0x000fc60000010000 */
[----:B------:R-:W-:Y:S01]  /*6820*/  MUFU.EX2 R32, R41 ;  /* 0x0000002900207308 */ /* 0x000fe20000000800 */
[----:B-1----:R-:W-:-:S07]  /*6830*/  FADD.FTZ R0, R3, R0 ;  /* 0x0000000003007221 */ /* 0x002fce0000010000 */
[----:B------:R-:W-:Y:S08]  /*6840*/  MUFU.EX2 R33, R38 ;  /* 0x0000002600217308 */ /* 0x000ff00000000800 */
[----:B------:R-:W-:Y:S03]  /*6850*/  MUFU.EX2 R41, R37 ;  /* 0x0000002500297308 */ /* 0x000fe60000000800 */
[----:B--2---:R-:W-:Y:S05]  /*6860*/  HMMA.16816.F32.BF16 R140, R16, R28, R4 ;  /* 0x0000001c108c723c */ /* 0x004fea0000041804 */
[----:B------:R-:W1:Y:S03]  /*6870*/  MUFU.EX2 R28, R43 ;  /* 0x0000002b001c7308 */ /* 0x000e660000000800 */
[----:B------:R-:W-:Y:S05]  /*6880*/  HMMA.16816.F32.BF16 R4, R20, R34, RZ ;  /* 0x000000221404723c */ /* 0x000fea00000418ff */
[----:B------:R-:W2:Y:S08]  /*6890*/  MUFU.EX2 R29, R40 ;  /* 0x00000028001d7308 */ /* 0x000eb00000000800 */
[----:B------:R-:W3:Y:S01]  /*68a0*/  MUFU.EX2 R34, R39 ;  /* 0x0000002700227308 */ /* 0x000ee20000000800 */
[----:B-1----:R-:W-:-:S04]  /*68b0*/  FADD.FTZ R0, R28, R0 ;  /* 0x000000001c007221 */ /* 0x002fc80000010000 */
[----:B------:R-:W-:-:S03]  /*68c0*/  FADD.FTZ R0, R26, R0 ;  /* 0x000000001a007221 */ /* 0x000fc60000010000 */
[----:B------:R1:W4:Y:S01]  /*68d0*/  MUFU.EX2 R35, R36 ;  /* 0x0000002400237308 */ /* 0x0003220000000800 */
[----:B------:R-:W-:-:S04]  /*68e0*/  FADD.FTZ R0, R32, R0 ;  /* 0x0000000020007221 */ /* 0x000fc80000010000 */
[----:B--2---:R-:W-:Y:S01]  /*68f0*/  FADD.FTZ R0, R29, R0 ;  /* 0x000000001d007221 */ /* 0x004fe20000010000 */
[----:B------:R-:W-:Y:S01]  /*6900*/  HMMA.16816.F32.BF16 R136, R16, R30, R4 ;  /* 0x0000001e1088723c */ /* 0x000fe20000041804 */
[C---:B---3--:R-:W-:Y:S02]  /*6910*/  F2FP.BF16.PACK_AB R128, R33.reuse, R34 ;  /* 0x000000222180723e */ /* 0x048fe400000010ff */
[----:B------:R-:W-:Y:S01]  /*6920*/  FADD.FTZ R0, R34, R0 ;  /* 0x0000000022007221 */ /* 0x000fe20000010000 */
[----:B------:R-:W2:Y:S03]  /*6930*/  MUFU.EX2 R40, R9 ;  /* 0x0000000900287308 */ /* 0x000ea60000000800 */
[----:B------:R-:W-:Y:S01]  /*6940*/  FADD.FTZ R0, R33, R0 ;  /* 0x0000000021007221 */ /* 0x000fe20000010000 */
[----:B------:R-:W-:Y:S01]  /*6950*/  F2FP.BF16.PACK_AB R6, R29, R32 ;  /* 0x000000201d06723e */ /* 0x000fe200000010ff */
[----:B-1----:R-:W1:Y:S02]  /*6960*/  LDSM.16.MT88.4 R36, [R222+0x9000] ;  /* 0x00900000de24783b */ /* 0x002e640000004200 */
[----:B------:R-:W-:Y:S01]  /*6970*/  FADD.FTZ R0, R41, R0 ;  /* 0x0000000029007221 */ /* 0x000fe20000010000 */
[C---:B----4-:R-:W-:Y:S01]  /*6980*/  F2FP.BF16.PACK_AB R130, R35.reuse, R41 ;  /* 0x000000292382723e */ /* 0x050fe200000010ff */
[----:B------:R3:W4:Y:S01]  /*6990*/  MUFU.EX2 R9, R10 ;  /* 0x0000000a00097308 */ /* 0x0007220000000800 */
[----:B------:R-:W-:Y:S01]  /*69a0*/  F2FP.BF16.PACK_AB R4, R26, R28 ;  /* 0x0000001c1a04723e */ /* 0x000fe200000010ff */
[----:B------:R-:W-:-:S02]  /*69b0*/  FADD.FTZ R0, R35, R0 ;  /* 0x0000000023007221 */ /* 0x000fc40000010000 */
[----:B------:R-:W5:Y:S01]  /*69c0*/  LDSM.16.MT88.4 R32, [R222+0x9800] ;  /* 0x00980000de20783b */ /* 0x000f620000004200 */
[----:B--2---:R-:W-:-:S03]  /*69d0*/  FADD.FTZ R2, R40, R2 ;  /* 0x0000000228027221 */ /* 0x004fc60000010000 */
[----:B------:R2:W2:Y:S01]  /*69e0*/  MUFU.EX2 R7, R13 ;  /* 0x0000000d00077308 */ /* 0x0004a20000000800 */
[----:B------:R1:W-:Y:S01]  /*69f0*/  STL [R1+0x14], R0 ;  /* 0x0000140001007387 */ /* 0x0003e20000100800 */
[----:B---3--:R-:W-:-:S06]  /*6a00*/  F2FP.BF16.PACK_AB R10, R3, R27 ;  /* 0x0000001b030a723e */ /* 0x008fcc00000010ff */
[----:B------:R3:W1:Y:S01]  /*6a10*/  MUFU.EX2 R5, R15 ;  /* 0x0000000f00057308 */ /* 0x0006620000000800 */
[----:B----4-:R-:W-:-:S04]  /*6a20*/  FADD.FTZ R2, R9, R2 ;  /* 0x0000000209027221 */ /* 0x010fc80000010000 */
[----:B------:R-:W-:Y:S01]  /*6a30*/  FADD.FTZ R2, R11, R2 ;  /* 0x000000020b027221 */ /* 0x000fe20000010000 */
[----:B--2---:R-:W-:Y:S02]  /*6a40*/  F2FP.BF16.PACK_AB R13, R9, R40 ;  /* 0x00000028090d723e */ /* 0x004fe400000010ff */
[----:B------:R-:W2:Y:S01]  /*6a50*/  MUFU.EX2 R3, R25 ;  /* 0x0000001900037308 */ /* 0x000ea20000000800 */
[C---:B---3--:R-:W-:Y:S01]  /*6a60*/  F2FP.BF16.PACK_AB R15, R7.reuse, R11 ;  /* 0x0000000b070f723e */ /* 0x048fe200000010ff */
[----:B-1----:R-:W-:-:S06]  /*6a70*/  FADD.FTZ R0, R7, R2 ;  /* 0x0000000207007221 */ /* 0x002fcc0000010000 */
[----:B------:R-:W-:Y:S01]  /*6a80*/  MUFU.EX2 R26, R48 ;  /* 0x00000030001a7308 */ /* 0x000fe20000000800 */
[----:B------:R-:W-:Y:S01]  /*6a90*/  HMMA.16816.F32.BF16 R28, R20, R36, RZ ;  /* 0x00000024141c723c */ /* 0x000fe200000418ff */
[----:B------:R-:W-:Y:S01]  /*6aa0*/  FADD.FTZ R0, R5, R0 ;  /* 0x0000000005007221 */ /* 0x000fe20000010000 */
[----:B--2---:R-:W-:-:S03]  /*6ab0*/  F2FP.BF16.PACK_AB R9, R3, R5 ;  /* 0x000000050309723e */ /* 0x004fc600000010ff */
[----:B------:R-:W-:Y:S02]  /*6ac0*/  FADD.FTZ R0, R3, R0 ;  /* 0x0000000003007221 */ /* 0x000fe40000010000 */
[----:B------:R-:W1:Y:S08]  /*6ad0*/  MUFU.EX2 R7, R46 ;  /* 0x0000002e00077308 */ /* 0x000e700000000800 */
[----:B------:R-:W2:Y:S08]  /*6ae0*/  MUFU.EX2 R5, R47 ;  /* 0x0000002f00057308 */ /* 0x000eb00000000800 */
[----:B------:R-:W3:Y:S01]  /*6af0*/  MUFU.EX2 R25, R49 ;  /* 0x0000003100197308 */ /* 0x000ee20000000800 */
[----:B-1----:R-:W-:Y:S01]  /*6b00*/  FADD.FTZ R0, R7, R0 ;  /* 0x0000000007007221 */ /* 0x002fe20000010000 */
[----:B-----5:R-:W-:Y:S06]  /*6b10*/  HMMA.16816.F32.BF16 R124, R16, R32, R28 ;  /* 0x00000020107c723c */ /* 0x020fec000004181c */
[----:B------:R-:W1:Y:S01]  /*6b20*/  MUFU.EX2 R32, R50 ;  /* 0x0000003200207308 */ /* 0x000e620000000800 */
[C---:B--2---:R-:W-:Y:S01]  /*6b30*/  FADD.FTZ R0, R5.reuse, R0 ;  /* 0x0000000005007221 */ /* 0x044fe20000010000 */
[----:B------:R-:W-:Y:S01]  /*6b40*/  HMMA.16816.F32.BF16 R28, R20, R38, RZ ;  /* 0x00000026141c723c */ /* 0x000fe200000418ff */
[----:B------:R-:W-:-:S02]  /*6b50*/  F2FP.BF16.PACK_AB R11, R5, R7 ;  /* 0x00000007050b723e */ /* 0x000fc400000010ff */
[----:B------:R-:W-:-:S03]  /*6b60*/  FADD.FTZ R0, R26, R0 ;  /* 0x000000001a007221 */ /* 0x000fc60000010000 */
[----:B------:R-:W2:Y:S01]  /*6b70*/  MUFU.EX2 R27, R51 ;  /* 0x00000033001b7308 */ /* 0x000ea20000000800 */
[C---:B---3--:R-:W-:Y:S01]  /*6b80*/  FADD.FTZ R0, R25.reuse, R0 ;  /* 0x0000000019007221 */ /* 0x048fe20000010000 */
[----:B------:R-:W-:-:S03]  /*6b90*/  F2FP.BF16.PACK_AB R5, R25, R26 ;  /* 0x0000001a1905723e */ /* 0x000fc600000010ff */
[----:B-1----:R-:W-:-:S03]  /*6ba0*/  FADD.FTZ R0, R32, R0 ;  /* 0x0000000020007221 */ /* 0x002fc60000010000 */
[----:B------:R-:W1:Y:S01]  /*6bb0*/  MUFU.EX2 R3, R52 ;  /* 0x0000003400037308 */ /* 0x000e620000000800 */
[----:B--2---:R-:W-:-:S07]  /*6bc0*/  F2FP.BF16.PACK_AB R7, R27, R32 ;  /* 0x000000201b07723e */ /* 0x004fce00000010ff */
[----:B------:R-:W2:Y:S02]  /*6bd0*/  MUFU.EX2 R2, R53 ;  /* 0x0000003500027308 */ /* 0x000ea40000000800 */
[----:B------:R-:W-:Y:S01]  /*6be0*/  HMMA.16816.F32.BF16 R116, R16, R34, R28 ;  /* 0x000000221074723c */ /* 0x000fe2000004181c */
[----:B------:R-:W3:Y:S01]  /*6bf0*/  LDSM.16.MT88.4 R28, [R221+0x9000] ;  /* 0x00900000dd1c783b */ /* 0x000ee20000004200 */
[----:B------:R-:W-:-:S04]  /*6c00*/  FADD.FTZ R0, R27, R0 ;  /* 0x000000001b007221 */ /* 0x000fc80000010000 */
[----:B-1----:R-:W-:-:S04]  /*6c10*/  FADD.FTZ R0, R3, R0 ;  /* 0x0000000003007221 */ /* 0x002fc80000010000 */
[C---:B--2---:R-:W-:Y:S01]  /*6c20*/  FADD.FTZ R0, R2.reuse, R0 ;  /* 0x0000000002007221 */ /* 0x044fe20000010000 */
[----:B------:R-:W-:Y:S02]  /*6c30*/  F2FP.BF16.PACK_AB R129, R2, R3 ;  /* 0x000000030281723e */ /* 0x000fe400000010ff */
[----:B------:R-:W1:Y:S08]  /*6c40*/  MUFU.EX2 R3, R55 ;  /* 0x0000003700037308 */ /* 0x000e700000000800 */
[----:B------:R-:W2:Y:S01]  /*6c50*/  MUFU.EX2 R2, R54 ;  /* 0x0000003600027308 */ /* 0x000ea20000000800 */
[----:B-1----:R-:W-:Y:S01]  /*6c60*/  FADD.FTZ R0, R3, R0 ;  /* 0x0000000003007221 */ /* 0x002fe20000010000 */
[----:B---3--:R-:W-:Y:S03]  /*6c70*/  HMMA.16816.F32.BF16 R32, R20, R28, RZ ;  /* 0x0000001c1420723c */ /* 0x008fe600000418ff */
[C---:B--2---:R-:W-:Y:S01]  /*6c80*/  FADD.FTZ R0, R2.reuse, R0 ;  /* 0x0000000002007221 */ /* 0x044fe20000010000 */
[----:B------:R-:W-:-:S04]  /*6c90*/  F2FP.BF16.PACK_AB R131, R2, R3 ;  /* 0x000000030283723e */ /* 0x000fc800000010ff */
[----:B------:R-:W-:Y:S01]  /*6ca0*/  STL [R1+0x24], R0 ;  /* 0x0000240001007387 */ /* 0x000fe20000100800 */
[----:B------:R-:W-:Y:S03]  /*6cb0*/  HMMA.16816.F32.BF16 R20, R20, R30, RZ ;  /* 0x0000001e1414723c */ /* 0x000fe600000418ff */
[----:B------:R-:W1:Y:S11]  /*6cc0*/  LDSM.16.MT88.4 R28, [R221+0x9800] ;  /* 0x00980000dd1c783b */ /* 0x000e760000004200 */
[----:B------:R-:W-:Y:S01]  /*6cd0*/  @!UPT UIADD3 URZ, URZ, URZ, URZ ;  /* 0x0000003f3f3ff290 */ /* 0x000fe2000fffe03f */
[C---:B-1----:R-:W-:Y:S09]  /*6ce0*/  HMMA.16816.F32.BF16 R100, R16.reuse, R28, R32 ;  /* 0x0000001c1064723c */ /* 0x042ff20000041820 */
        /* <DEDUP_REMOVED lines=43> */
[----:B------:R-:W1:Y:S11]  /*6fa0*/  LDSM.16.MT88.4 R16, [R222+0xa000] ;  /* 0x00a00000de10783b */ /* 0x000e760000004200 */
[----:B------:R-:W-:Y:S04]  /*6fb0*/  @!UPT UIADD3 URZ, URZ, URZ, URZ ;  /* 0x0000003f3f3ff290 */ /* 0x000fe8000fffe03f */
[----:B------:R-:W-:Y:S01]  /*6fc0*/  IMAD.MOV.U32 R25, RZ, RZ, R140 ;  /* 0x000000ffff197224 */ /* 0x000fe200078e008c */
[----:B------:R-:W-:Y:S02]  /*6fd0*/  MOV R3, R141 ;  /* 0x0000008d00037202 */ /* 0x000fe40000000f00 */
[----:B------:R-:W-:Y:S02]  /*6fe0*/  MOV R2, R142 ;  /* 0x0000008e00027202 */ /* 0x000fe40000000f00 */
[----:B------:R-:W-:Y:S01]  /*6ff0*/  MOV R0, R143 ;  /* 0x0000008f00007202 */ /* 0x000fe20000000f00 */
[C---:B-1----:R-:W-:Y:S08]  /*7000*/  HMMA.16816.F32.BF16 R208, R12.reuse, R16, R124 ;  /* 0x000000100cd0723c */ /* 0x042ff0000004187c */
[C---:B------:R-:W-:Y:S01]  /*7010*/  HMMA.16816.F32.BF16 R192, R12.reuse, R18, R116 ;  /* 0x000000120cc0723c */ /* 0x040fe20000041874 */
[----:B------:R-:W1:Y:S07]  /*7020*/  LDSM.16.MT88.4 R16, [R221+0xa000] ;  /* 0x00a00000dd10783b */ /* 0x000e6e0000004200 */
[C---:B-1----:R-:W-:Y:S08]  /*7030*/  HMMA.16816.F32.BF16 R140, R12.reuse, R16, R100 ;  /* 0x000000100c8c723c */ /* 0x042ff00000041864 */
[----:B------:R-:W-:Y:S01]  /*7040*/  HMMA.16816.F32.BF16 R188, R12, R18, R44 ;  /* 0x000000120cbc723c */ /* 0x000fe2000004182c */
[----:B------:R-:W1:Y:S04]  /*7050*/  LDSM.16.MT88.4 R12, [R219+0x1800] ;  /* 0x00180000db0c783b */ /* 0x000e680000004200 */
[----:B------:R-:W2:Y:S11]  /*7060*/  LDSM.16.MT88.4 R16, [R220+0x1800] ;  /* 0x00180000dc10783b */ /* 0x000eb60000004200 */
[----:B------:R-:W-:-:S02]  /*7070*/  MOV R101, R140 ;  /* 0x0000008c00657202 */ /* 0x000fc40000000f00 */
[----:B------:R-:W-:Y:S02]  /*7080*/  MOV R100, R141 ;  /* 0x0000008d00647202 */ /* 0x000fe40000000f00 */
[----:B------:R-:W-:Y:S02]  /*7090*/  MOV R27, R142 ;  /* 0x0000008e001b7202 */ /* 0x000fe40000000f00 */
[----:B------:R-:W-:Y:S01]  /*70a0*/  MOV R26, R143 ;  /* 0x0000008f001a7202 */ /* 0x000fe20000000f00 */
        /* <DEDUP_REMOVED lines=8> */
[----:B------:R-:W-:Y:S01]  /*7130*/  HMMA.16816.F32.BF16 R176, R8, R14, R36 ;  /* 0x0000000e08b0723c */ /* 0x000fe20000041824 */
[----:B------:R-:W1:Y:S01]  /*7140*/  LDSM.16.MT88.4 R12, [R219+0x4800] ;  /* 0x00480000db0c783b */ /* 0x000e620000004200 */
[----:B------:R-:W-:-:S02]  /*7150*/  MOV R61, R3 ;  /* 0x00000003003d7202 */ /* 0x000fc40000000f00 */
[----:B------:R-:W-:Y:S02]  /*7160*/  MOV R62, R2 ;  /* 0x00000002003e7202 */ /* 0x000fe40000000f00 */
[----:B------:R-:W-:Y:S02]  /*7170*/  MOV R63, R0 ;  /* 0x00000000003f7202 */ /* 0x000fe40000000f00 */
[C---:B--2---:R-:W-:Y:S01]  /*7180*/  HMMA.16816.F32.BF16 R160, R8.reuse, R16, R92 ;  /* 0x0000001008a0723c */ /* 0x044fe2000004185c */
[----:B------:R-:W-:Y:S02]  /*7190*/  MOV R36, R101 ;  /* 0x0000006500247202 */ /* 0x000fe40000000f00 */
[----:B------:R-:W-:Y:S02]  /*71a0*/  MOV R37, R100 ;  /* 0x0000006400257202 */ /* 0x000fe40000000f00 */
[----:B------:R-:W-:Y:S02]  /*71b0*/  MOV R38, R27 ;  /* 0x0000001b00267202 */ /* 0x000fe40000000f00 */
[----:B------:R-:W-:Y:S01]  /*71c0*/  MOV R39, R26 ;  /* 0x0000001a00277202 */ /* 0x000fe20000000f00 */
        /* <DEDUP_REMOVED lines=31> */
[----:B------:R-:W2:Y:S11]  /*73c0*/  LDSM.16.MT88.4 R16, [R221+0xa800] ;  /* 0x00a80000dd10783b */ /* 0x000eb60000004200 */
[----:B------:R-:W-:Y:S04]  /*73d0*/  @!UPT UIADD3 URZ, URZ, URZ, URZ ;  /* 0x0000003f3f3ff290 */ /* 0x000fe8000fffe03f */
[----:B------:R-:W-:Y:S01]  /*73e0*/  MOV R25, R60 ;  /* 0x0000003c00197202 */ /* 0x000fe20000000f00 */
[----:B------:R-:W-:Y:S01]  /*73f0*/  IMAD.MOV.U32 R3, RZ, RZ, R61 ;  /* 0x000000ffff037224 */ /* 0x000fe200078e003d */
[----:B------:R-:W-:Y:S02]  /*7400*/  MOV R2, R62 ;  /* 0x0000003e00027202 */ /* 0x000fe40000000f00 */
[----:B------:R-:W-:Y:S02]  /*7410*/  MOV R0, R63 ;  /* 0x0000003f00007202 */ /* 0x000fe40000000f00 */
[C---:B-1----:R-:W-:Y:S08]  /*7420*/  HMMA.16816.F32.BF16 R60, R8.reuse, R12, R208 ;  /* 0x0000000c083c723c */ /* 0x042ff000000418d0 */
[C---:B------:R-:W-:Y:S01]  /*7430*/  HMMA.16816.F32.BF16 R48, R8.reuse, R14, R192 ;  /* 0x0000000e0830723c */ /* 0x040fe200000418c0 */
[----:B------:R-:W1:Y:S07]  /*7440*/  LDSM.16.MT88.4 R12, [R219+0x2000] ;  /* 0x00200000db0c783b */ /* 0x000e6e0000004200 */
[C---:B--2---:R-:W-:Y:S08]  /*7450*/  HMMA.16816.F32.BF16 R36, R8.reuse, R16, R36 ;  /* 0x000000100824723c */ /* 0x044ff00000041824 */
[----:B------:R-:W-:Y:S01]  /*7460*/  HMMA.16816.F32.BF16 R20, R8, R18, R188 ;  /* 0x000000120814723c */ /* 0x000fe200000418bc */
[----:B------:R-:W2:Y:S04]  /*7470*/  LDSM.16.MT88.4 R8, [R221+0x2000] ;  /* 0x00200000dd08783b */ /* 0x000ea80000004200 */
[----:B------:R-:W3:Y:S03]  /*7480*/  LDSM.16.MT88.4 R16, [R220+0x2000] ;  /* 0x00200000dc10783b */ /* 0x000ee60000004200 */
[C---:B-1----:R-:W-:Y:S08]  /*7490*/  HMMA.16816.F32.BF16 R144, R4.reuse, R12, R172 ;  /* 0x0000000c0490723c */ /* 0x042ff000000418ac */
[C---:B------:R-:W-:Y:S01]  /*74a0*/  HMMA.16816.F32.BF16 R84, R4.reuse, R14, R152 ;  /* 0x0000000e0454723c */ /* 0x040fe20000041898 */
[----:B------:R-:W1:Y:S06]  /*74b0*/  LDSM.16.MT88.4 R12, [R222+0x2000] ;  /* 0x00200000de0c783b */ /* 0x000e6c0000004200 */
[----:B------:R-:W-:Y:S01]  /*74c0*/  MOV R155, R0 ;  /* 0x00000000009b7202 */ /* 0x000fe20000000f00 */
[----:B--2---:R-:W-:Y:S01]  /*74d0*/  HMMA.16816.F32.BF16 R156, R4, R8, R160 ;  /* 0x00000008049c723c */ /* 0x004fe200000418a0 */
[----:B------:R-:W-:Y:S01]  /*74e0*/  MOV R153, R3 ;  /* 0x0000000300997202 */ /* 0x000fe20000000f00 */
[----:B------:R-:W-:Y:S01]  /*74f0*/  LDSM.16.MT88.4 R160, [R222+0x2800] ;  /* 0x00280000dea0783b */ /* 0x000fe20000004200 */
[----:B------:R-:W-:-:S02]  /*7500*/  MOV R154, R2 ;  /* 0x00000002009a7202 */ /* 0x000fc40000000f00 */
[----:B------:R-:W-:-:S03]  /*7510*/  MOV R152, R25 ;  /* 0x0000001900987202 */ /* 0x000fc60000000f00 */
[C---:B------:R-:W-:Y:S01]  /*7520*/  HMMA.16816.F32.BF16 R96, R4.reuse, R10, R96 ;  /* 0x0000000a0460723c */ /* 0x040fe20000041860 */
[----:B------:R-:W2:Y:S07]  /*7530*/  LDSM.16.MT88.4 R8, [R222+0x5000] ;  /* 0x00500000de08783b */ /* 0x000eae0000004200 */
[C---:B---3--:R-:W-:Y:S08]  /*7540*/  HMMA.16816.F32.BF16 R172, R4.reuse, R16, R204 ;  /* 0x0000001004ac723c */ /* 0x048ff000000418cc */
[C---:B------:R-:W-:Y:S01]  /*7550*/  HMMA.16816.F32.BF16 R88, R4.reuse, R18, R184 ;  /* 0x000000120458723c */ /* 0x040fe200000418b8 */
[----:B------:R-:W3:Y:S07]  /*7560*/  LDSM.16.MT88.4 R16, [R219+0x5000] ;  /* 0x00500000db10783b */ /* 0x000eee0000004200 */
[C---:B-1----:R-:W-:Y:S08]  /*7570*/  HMMA.16816.F32.BF16 R164, R4.reuse, R12, R180 ;  /* 0x0000000c04a4723c */ /* 0x042ff000000418b4 */
[C---:B------:R-:W-:Y:S01]  /*7580*/  HMMA.16816.F32.BF16 R92, R4.reuse, R14, R176 ;  /* 0x0000000e045c723c */ /* 0x040fe200000418b0 */
[----:B------:R-:W1:Y:S04]  /*7590*/  LDSM.16.MT88.4 R12, [R220+0x5000] ;  /* 0x00500000dc0c783b */ /* 0x000e680000004200 */
[----:B------:R-:W-:Y:S03]  /*75a0*/  LDSM.16.MT88.4 R176, [R219+0x2800] ;  /* 0x00280000dbb0783b */ /* 0x000fe60000004200 */
[C---:B--2---:R-:W-:Y:S01]  /*75b0*/  HMMA.16816.F32.BF16 R112, R4.reuse, R8, R136 ;  /* 0x000000080470723c */ /* 0x044fe20000041888 */
[----:B------:R-:W-:Y:S07]  /*75c0*/  LDSM.16.MT88.4 R136, [R220+0x5800] ;  /* 0x00580000dc88783b */ /* 0x000fee0000004200 */
[C---:B------:R-:W-:Y:S01]  /*75d0*/  HMMA.16816.F32.BF16 R116, R4.reuse, R10, R116 ;  /* 0x0000000a0474723c */ /* 0x040fe20000041874 */
[----:B------:R-:W2:Y:S07]  /*75e0*/  LDSM.16.MT88.4 R8, [R220+0x8000] ;  /* 0x00800000dc08783b */ /* 0x000eae0000004200 */
[C---:B---3--:R-:W-:Y:S08]  /*75f0*/  HMMA.16816.F32.BF16 R104, R4.reuse, R16, R200 ;  /* 0x000000100468723c */ /* 0x048ff000000418c8 */
[----:B------:R-:W-:Y:S01]  /*7600*/  HMMA.16816.F32.BF16 R200, R4, R18, R168 ;  /* 0x0000001204c8723c */ /* 0x000fe200000418a8 */
[----:B------:R-:W3:Y:S07]  /*7610*/  LDSM.16.MT88.4 R168, [R220+0x2800] ;  /* 0x00280000dca8783b */ /* 0x000eee0000004200 */
[----:B------:R-:W-:Y:S08]  /*7620*/  HMMA.16816.F32.BF16 R164, R128, R160, R164 ;  /* 0x000000a080a4723c */ /* 0x000ff000000418a4 */
[----:B------:R-:W-:Y:S01]  /*7630*/  MOV R0, R107 ;  /* 0x0000006b00007202 */ /* 0x000fe20000000f00 */
[----:B-1----:R-:W-:Y:S01]  /*7640*/  HMMA.16816.F32.BF16 R192, R4, R12, R148 ;  /* 0x0000000c04c0723c */ /* 0x002fe20000041894 */
[----:B------:R-:W-:-:S02]  /*7650*/  MOV R16, R104 ;  /* 0x0000006800107202 */ /* 0x000fc40000000f00 */
[----:B------:R-:W-:Y:S02]  /*7660*/  MOV R3, R105 ;  /* 0x0000006900037202 */ /* 0x000fe40000000f00 */
[----:B------:R-:W-:Y:S02]  /*7670*/  MOV R2, R106 ;  /* 0x0000006a00027202 */ /* 0x000fe40000000f00 */
[----:B------:R-:W-:Y:S01]  /*7680*/  MOV R151, R0 ;  /* 0x0000000000977202 */ /* 0x000fe20000000f00 */
[----:B--2---:R-:W-:Y:S01]  /*7690*/  HMMA.16816.F32.BF16 R188, R4, R8, R44 ;  /* 0x0000000804bc723c */ /* 0x004fe2000004182c */
[----:B------:R-:W2:Y:S01]  /*76a0*/  LDL R0, [R1+0x74] ;  /* 0x0000740001007983 */ /* 0x000ea20000100800 */
[----:B------:R-:W-:Y:S02]  /*76b0*/  MOV R148, R16 ;  /* 0x0000001000947202 */ /* 0x000fe40000000f00 */
[----:B------:R-:W-:Y:S01]  /*76c0*/  MOV R150, R2 ;  /* 0x0000000200967202 */ /* 0x000fe20000000f00 */
[----:B------:R-:W1:Y:S01]  /*76d0*/  LDSM.16.MT88.4 R16, [R221+0x5000] ;  /* 0x00500000dd10783b */ /* 0x000e620000004200 */
[----:B------:R-:W-:-:S02]  /*76e0*/  MOV R149, R3 ;  /* 0x0000000300957202 */ /* 0x000fc40000000f00 */
[C---:B------:R-:W-:Y:S01]  /*76f0*/  HMMA.16816.F32.BF16 R120, R4.reuse, R10, R32 ;  /* 0x0000000a0478723c */ /* 0x040fe20000041820 */
[----:B------:R-:W4:Y:S07]  /*7700*/  LDSM.16.MT88.4 R8, [R219+0xb000] ;  /* 0x00b00000db08783b */ /* 0x000f2e0000004200 */
[----:B------:R-:W-:Y:S01]  /*7710*/  HMMA.16816.F32.BF16 R184, R4, R14, R140 ;  /* 0x0000000e04b8723c */ /* 0x000fe2000004188c */
[----:B------:R-:W5:Y:S07]  /*7720*/  LDSM.16.MT88.4 R12, [R219+0x8000] ;  /* 0x00800000db0c783b */ /* 0x000f6e0000004200 */
[C---:B---3--:R-:W-:Y:S08]  /*7730*/  HMMA.16816.F32.BF16 R172, R128.reuse, R168, R172 ;  /* 0x000000a880ac723c */ /* 0x048ff000000418ac */
[C---:B------:R-:W-:Y:S01]  /*7740*/  HMMA.16816.F32.BF16 R168, R128.reuse, R170, R88 ;  /* 0x000000aa80a8723c */ /* 0x040fe20000041858 */
[----:B------:R-:W-:Y:S07]  /*7750*/  LDSM.16.MT88.4 R88, [R222+0x8800] ;  /* 0x00880000de58783b */ /* 0x000fee0000004200 */
[----:B------:R-:W-:Y:S08]  /*7760*/  HMMA.16816.F32.BF16 R180, R128, R176, R144 ;  /* 0x000000b080b4723c */ /* 0x000ff00000041890 */
[C---:B-1----:R-:W-:Y:S08]  /*7770*/  HMMA.16816.F32.BF16 R124, R4.reuse, R16, R124 ;  /* 0x00000010047c723c */ /* 0x042ff0000004187c */
[----:B------:R-:W-:Y:S01]  /*7780*/  HMMA.16816.F32.BF16 R100, R4, R18, R100 ;  /* 0x000000120464723c */ /* 0x000fe20000041864 */
[----:B------:R-:W1:Y:S01]  /*7790*/  LDSM.16.MT88.4 R16, [R222+0x8000] ;  /* 0x00800000de10783b */ /* 0x000e620000004200 */
[----:B------:R-:W-:-:S02]  /*77a0*/  MOV R2, c[0x0][0x2c4] ;  /* 0x0000b10000027a02 */ /* 0x000fc40000000f00 */
[----:B------:R-:W-:Y:S01]  /*77b0*/  MOV R3, c[0x0][0x2ac] ;  /* 0x0000ab0000037a02 */ /* 0x000fe20000000f00 */
[----:B------:R-:W-:Y:S03]  /*77c0*/  LDSM.16.MT88.4 R144, [R219+0x5800] ;  /* 0x00580000db90783b */ /* 0x000fe60000004200 */
[C---:B----4-:R-:W-:Y:S08]  /*77d0*/  HMMA.16816.F32.BF16 R208, R4.reuse, R8, R40 ;  /* 0x0000000804d0723c */ /* 0x050ff00000041828 */
[C---:B------:R-:W-:Y:S01]  /*77e0*/  HMMA.16816.F32.BF16 R40, R4.reuse, R10, R28 ;  /* 0x0000000a0428723c */ /* 0x040fe2000004181c */
[----:B------:R-:W3:Y:S07]  /*77f0*/  LDSM.16.MT88.4 R8, [R221+0xb000] ;  /* 0x00b00000dd08783b */ /* 0x000eee0000004200 */
[C---:B-----5:R-:W-:Y:S01]  /*7800*/  HMMA.16816.F32.BF16 R212, R4.reuse, R12, R80 ;  /* 0x0000000c04d4723c */ /* 0x060fe20000041850 */
[----:B------:R-:W-:Y:S07]  /*7810*/  LDSM.16.MT88.4 R80, [R220+0x8800] ;  /* 0x00880000dc50783b */ /* 0x000fee0000004200 */
[----:B------:R-:W-:Y:S01]  /*7820*/  HMMA.16816.F32.BF16 R196, R4, R14, R56 ;  /* 0x0000000e04c4723c */ /* 0x000fe20000041838 */
[----:B------:R-:W4:Y:S04]  /*7830*/  LDSM.16.MT88.4 R12, [R221+0x8000] ;  /* 0x00800000dd0c783b */ /* 0x000f280000004200 */
[----:B------:R-:W-:Y:S03]  /*7840*/  LDSM.16.MT88.4 R56, [R222+0x5800] ;  /* 0x00580000de38783b */ /* 0x000fe60000004200 */
[----:B------:R-:W-:Y:S08]  /*7850*/  HMMA.16816.F32.BF16 R176, R128, R178, R84 ;  /* 0x000000b280b0723c */ /* 0x000ff00000041854 */
[C---:B-1----:R-:W-:Y:S08]  /*7860*/  HMMA.16816.F32.BF16 R108, R4.reuse, R16, R76 ;  /* 0x00000010046c723c */ /* 0x042ff0000004184c */
[----:B------:R-:W-:Y:S01]  /*7870*/  HMMA.16816.F32.BF16 R104, R4, R18, R72 ;  /* 0x000000120468723c */ /* 0x000fe20000041848 */
[----:B------:R-:W1:Y:S01]  /*7880*/  LDSM.16.MT88.4 R16, [R220+0xb000] ;  /* 0x00b00000dc10783b */ /* 0x000e620000004200 */
[----:B------:R-:W-:Y:S01]  /*7890*/  ISETP.NE.AND P1, PT, R2, 0x1, PT ;  /* 0x000000010200780c */ /* 0x000fe20003f25270 */
[----:B------:R-:W-:-:S02]  /*78a0*/  IMAD R3, R3, c[0x0][0x1d0], RZ ;  /* 0x0000740003037a24 */ /* 0x000fc400078e02ff */
[----:B------:R-:W-:Y:S03]  /*78b0*/  LDSM.16.MT88.4 R72, [R219+0x8800] ;  /* 0x00880000db48783b */ /* 0x000fe60000004200 */
[C---:B---3--:R-:W-:Y:S01]  /*78c0*/  HMMA.16816.F32.BF16 R36, R4.reuse, R8, R36 ;  /* 0x000000080424723c */ /* 0x048fe20000041824 */
[----:B------:R-:W3:Y:S07]  /*78d0*/  LDL R8, [R1+0x2c] ;  /* 0x00002c0001087983 */ /* 0x000eee0000100800 */
[C---:B------:R-:W-:Y:S08]  /*78e0*/  HMMA.16816.F32.BF16 R20, R4.reuse, R10, R20 ;  /* 0x0000000a0414723c */ /* 0x040ff00000041814 */
[C---:B----4-:R-:W-:Y:S01]  /*78f0*/  HMMA.16816.F32.BF16 R44, R4.reuse, R12, R64 ;  /* 0x0000000c042c723c */ /* 0x050fe20000041840 */
[----:B------:R-:W-:Y:S07]  /*7900*/  LDSM.16.MT88.4 R64, [R221+0x5800] ;  /* 0x00580000dd40783b */ /* 0x000fee0000004200 */
[----:B------:R-:W-:Y:S01]  /*7910*/  HMMA.16816.F32.BF16 R32, R4, R14, R52 ;  /* 0x0000000e0420723c */ /* 0x000fe20000041834 */
[----:B------:R-:W4:Y:S07]  /*7920*/  LDSM.16.MT88.4 R12, [R222+0xb000] ;  /* 0x00b00000de0c783b */ /* 0x000f2e0000004200 */
[----:B------:R-:W-:Y:S08]  /*7930*/  HMMA.16816.F32.BF16 R160, R128, R162, R92 ;  /* 0x000000a280a0723c */ /* 0x000ff0000004185c */
[C---:B-1----:R-:W-:Y:S01]  /*7940*/  HMMA.16816.F32.BF16 R204, R4.reuse, R16, R152 ;  /* 0x0000001004cc723c */ /* 0x042fe20000041898 */
[----:B------:R-:W1:Y:S07]  /*7950*/  LDSM.16.MT88.4 R152, [R221+0x2800] ;  /* 0x00280000dd98783b */ /* 0x000e6e0000004200 */
[----:B------:R-:W-:Y:S08]  /*7960*/  HMMA.16816.F32.BF16 R28, R4, R18, R68 ;  /* 0x00000012041c723c */ /* 0x000ff00000041844 */
[----:B------:R-:W-:Y:S08]  /*7970*/  HMMA.16816.F32.BF16 R148, R128, R144, R148 ;  /* 0x000000908094723c */ /* 0x000ff00000041894 */
[C---:B----4-:R-:W-:Y:S08]  /*7980*/  HMMA.16816.F32.BF16 R16, R4.reuse, R12, R60 ;  /* 0x0000000c0410723c */ /* 0x050ff0000004183c */
[----:B------:R-:W-:Y:S01]  /*7990*/  HMMA.16816.F32.BF16 R48, R4, R14, R48 ;  /* 0x0000000e0430723c */ /* 0x000fe20000041830 */
[----:B------:R-:W4:Y:S07]  /*79a0*/  LDSM.16.MT88.4 R4, [R221+0xb800] ;  /* 0x00b80000dd04783b */ /* 0x000f2e0000004200 */
[C---:B-1----:R-:W-:Y:S08]  /*79b0*/  HMMA.16816.F32.BF16 R156, R128.reuse, R152, R156 ;  /* 0x00000098809c723c */ /* 0x042ff0000004189c */
[C---:B------:R-:W-:Y:S08]  /*79c0*/  HMMA.16816.F32.BF16 R76, R128.reuse, R80, R188 ;  /* 0x00000050804c723c */ /* 0x040ff000000418bc */
[C---:B------:R-:W-:Y:S08]  /*79d0*/  HMMA.16816.F32.BF16 R84, R128.reuse, R88, R108 ;  /* 0x000000588054723c */ /* 0x040ff0000004186c */
[C---:B------:R-:W-:Y:S01]  /*79e0*/  HMMA.16816.F32.BF16 R152, R128.reuse, R154, R96 ;  /* 0x0000009a8098723c */ /* 0x040fe20000041860 */
[----:B------:R-:W1:Y:S07]  /*79f0*/  LDSM.16.MT88.4 R96, [R221+0x8800] ;  /* 0x00880000dd60783b */ /* 0x000e6e0000004200 */
[C---:B------:R-:W-:Y:S01]  /*7a00*/  HMMA.16816.F32.BF16 R52, R128.reuse, R56, R112 ;  /* 0x000000388034723c */ /* 0x040fe20000041870 */
[----:B------:R-:W-:Y:S07]  /*7a10*/  LDSM.16.MT88.4 R112, [R220+0xb800] ;  /* 0x00b80000dc70783b */ /* 0x000fee0000004200 */
[C---:B------:R-:W-:Y:S01]  /*7a20*/  HMMA.16816.F32.BF16 R80, R128.reuse, R82, R120 ;  /* 0x000000528050723c */ /* 0x040fe20000041878 */
[----:B------:R-:W-:Y:S07]  /*7a30*/  LDSM.16.MT88.4 R120, [R222+0xb800] ;  /* 0x00b80000de78783b */ /* 0x000fee0000004200 */
[C---:B------:R-:W-:Y:S01]  /*7a40*/  HMMA.16816.F32.BF16 R88, R128.reuse, R90, R104 ;  /* 0x0000005a8058723c */ /* 0x040fe20000041868 */
[----:B------:R-:W5:Y:S07]  /*7a50*/  LDSM.16.MT88.4 R104, [R219+0xb800] ;  /* 0x00b80000db68783b */ /* 0x000f6e0000004200 */
[C---:B------:R-:W-:Y:S08]  /*7a60*/  HMMA.16816.F32.BF16 R60, R128.reuse, R64, R124 ;  /* 0x00000040803c723c */ /* 0x040ff0000004187c */
[----:B----4-:R-:W-:Y:S01]  /*7a70*/  HMMA.16816.F32.BF16 R124, R128, R4, R36 ;  /* 0x00000004807c723c */ /* 0x010fe20000041824 */
[----:B--2---:R-:W-:-:S05]  /*7a80*/  @P1 IMAD.HI.U32 R2, R0, c[0x0][0x2c8], RZ ;  /* 0x0000b20000021a27 */ /* 0x004fca00078e00ff */
[----:B------:R-:W-:-:S04]  /*7a90*/  @P1 SHF.R.U32.HI R0, RZ, c[0x0][0x2cc], R2 ;  /* 0x0000b300ff001a19 */ /* 0x000fc80000011602 */
[----:B------:R-:W-:-:S05]  /*7aa0*/  IADD3 R0, R0, -c[0x0][0x168], R3 ;  /* 0x80005a0000007a10 */ /* 0x000fca0007ffe003 */
[----:B------:R-:W-:-:S05]  /*7ab0*/  IMAD.HI R0, R0, 0x2aaaaaab, RZ ;  /* 0x2aaaaaab00007827 */ /* 0x000fca00078e02ff */
[----:B------:R-:W-:-:S04]  /*7ac0*/  SHF.R.U32.HI R2, RZ, 0x1f, R0 ;  /* 0x0000001fff027819 */ /* 0x000fc80000011600 */
[----:B------:R-:W-:Y:S02]  /*7ad0*/  LEA.HI.SX32 R0, R0, R2, 0x1c ;  /* 0x0000000200007211 */ /* 0x000fe400078fe2ff */
[----:B------:R-:W-:-:S05]  /*7ae0*/  IADD3 R3, R252, -0x2, RZ ;  /* 0xfffffffefc037810 */ /* 0x000fca0007ffe0ff */
[----:B------:R2:W-:Y:S01]  /*7af0*/  STL [R1+0x8], R3 ;  /* 0x0000080301007387 */ /* 0x0005e20000100800 */
[C---:B------:R-:W-:Y:S08]  /*7b00*/  HMMA.16816.F32.BF16 R56, R128.reuse, R58, R116 ;  /* 0x0000003a8038723c */ /* 0x040ff00000041874 */
[C---:B------:R-:W-:Y:S08]  /*7b10*/  HMMA.16816.F32.BF16 R64, R128.reuse, R66, R100 ;  /* 0x000000428040723c */ /* 0x040ff00000041864 */
[C---:B------:R-:W-:Y:S08]  /*7b20*/  HMMA.16816.F32.BF16 R140, R128.reuse, R136, R192 ;  /* 0x00000088808c723c */ /* 0x040ff000000418c0 */
[C---:B------:R-:W-:Y:S08]  /*7b30*/  HMMA.16816.F32.BF16 R68, R128.reuse, R72, R212 ;  /* 0x000000488044723c */ /* 0x040ff000000418d4 */
[C---:B-1----:R-:W-:Y:S08]  /*7b40*/  HMMA.16816.F32.BF16 R92, R128.reuse, R96, R44 ;  /* 0x00000060805c723c */ /* 0x042ff0000004182c */
[C---:B-----5:R-:W-:Y:S08]  /*7b50*/  HMMA.16816.F32.BF16 R100, R128.reuse, R104, R208 ;  /* 0x000000688064723c */ /* 0x060ff000000418d0 */
[C---:B------:R-:W-:Y:S08]  /*7b60*/  HMMA.16816.F32.BF16 R108, R128.reuse, R112, R204 ;  /* 0x00000070806c723c */ /* 0x040ff000000418cc */
[C---:B------:R-:W-:Y:S08]  /*7b70*/  HMMA.16816.F32.BF16 R116, R128.reuse, R120, R16 ;  /* 0x000000788074723c */ /* 0x040ff00000041810 */
[----:B------:R-:W-:Y:S01]  /*7b80*/  HMMA.16816.F32.BF16 R144, R128, R146, R200 ;  /* 0x000000928090723c */ /* 0x000fe200000418c8 */
[----:B---3--:R-:W-:-:S05]  /*7b90*/  IMNMX R4, R8, R0, !PT ;  /* 0x0000000008047217 */ /* 0x008fca0007800200 */
[----:B------:R2:W-:Y:S01]  /*7ba0*/  STL [R1+0x30], R4 ;  /* 0x0000300401007387 */ /* 0x0005e20000100800 */
[----:B------:R-:W-:Y:S01]  /*7bb0*/  ISETP.GE.AND P0, PT, R3, R4, PT ;  /* 0x000000040300720c */ /* 0x000fe20003f06270 */
[C---:B------:R-:W-:Y:S08]  /*7bc0*/  HMMA.16816.F32.BF16 R136, R128.reuse, R138, R184 ;  /* 0x0000008a8088723c */ /* 0x040ff000000418b8 */
[C---:B------:R-:W-:Y:S08]  /*7bd0*/  HMMA.16816.F32.BF16 R72, R128.reuse, R74, R196 ;  /* 0x0000004a8048723c */ /* 0x040ff000000418c4 */
[C---:B------:R-:W-:Y:S08]  /*7be0*/  HMMA.16816.F32.BF16 R96, R128.reuse, R98, R32 ;  /* 0x000000628060723c */ /* 0x040ff00000041820 */
[C---:B------:R-:W-:Y:S08]  /*7bf0*/  HMMA.16816.F32.BF16 R104, R128.reuse, R106, R40 ;  /* 0x0000006a8068723c */ /* 0x040ff00000041828 */
[C---:B------:R-:W-:Y:S08]  /*7c00*/  HMMA.16816.F32.BF16 R112, R128.reuse, R114, R28 ;  /* 0x000000728070723c */ /* 0x040ff0000004181c */
[C---:B------:R-:W-:Y:S08]  /*7c10*/  HMMA.16816.F32.BF16 R120, R128.reuse, R122, R48 ;  /* 0x0000007a8078723c */ /* 0x040ff00000041830 */
[----:B------:R-:W-:Y:S01]  /*7c20*/  HMMA.16816.F32.BF16 R128, R128, R6, R20 ;  /* 0x000000068080723c */ /* 0x000fe20000041814 */
[----:B------:R-:W-:Y:S01]  /*7c30*/  @!UPT UIADD3 URZ, URZ, URZ, URZ ;  /* 0x0000003f3f3ff290 */ /* 0x000fe2000fffe03f */
[----:B------:R-:W-:Y:S11]  /*7c40*/  @!P0 BRA `(.L_x_2698) ;  /* 0x0000553000008947 */ /* 0x000ff60003800000 */
[----:B--2---:R-:W-:Y:S02]  /*7c50*/  MOV R135, R24 ;  /* 0x0000001800877202 */ /* 0x004fe40000000f00 */
[----:B------:R-:W-:-:S02]  /*7c60*/  MOV R134, R133 ;  /* 0x0000008500867202 */ /* 0x000fc40000000f00 */
[----:B------:R-:W-:-:S07]  /*7c70*/  MOV R252, R3 ;  /* 0x0000000300fc7202 */ /* 0x000fce0000000f00 */
.L_x_2709:
[----:B------:R-:W2:Y:S01]  /*7c80*/  LDL R0, [R1+0x2c] ;  /* 0x00002c0001007983 */ /* 0x000ea20000100800 */
[----:B------:R-:W-:Y:S04]  /*7c90*/  DEPBAR.LE SB0, 0x0 ;  /* 0x000080000000791a */ /* 0x000fe80000000000 */
[----:B------:R-:W-:Y:S01]  /*7ca0*/  WARPSYNC 0xffffffff ;  /* 0xffffffff00007948 */ /* 0x000fe20003800000 */
[----:B------:R-:W-:Y:S06]  /*7cb0*/  BAR.SYNC.DEFER_BLOCKING 0x0 ;  /* 0x0000000000007b1d */ /* 0x000fec0000010000 */
[----:B------:R1:W3:Y:S01]  /*7cc0*/  LDSM.16.M88.4 R48, [R223] ;  /* 0x00000000df30783b */ /* 0x0002e20000000200 */
[----:B------:R-:W-:Y:S03]  /*7cd0*/  BSSY B0, `(.L_x_2699) ;  /* 0x000007a000007945 */ /* 0x000fe60003800000 */
[----:B------:R1:W4:Y:S04]  /*7ce0*/  LDSM.16.M88.4 R8, [R216] ;  /* 0x00000000d808783b */ /* 0x0003280000000200 */
[----:B------:R1:W1:Y:S04]  /*7cf0*/  LDSM.16.M88.4 R16, [R216+0x800] ;  /* 0x00080000d810783b */ /* 0x0002680000000200 */
[----:B------:R1:W1:Y:S04]  /*7d00*/  LDSM.16.M88.4 R24, [R216+0x1000] ;  /* 0x00100000d818783b */ /* 0x0002680000000200 */
[----:B------:R1:W1:Y:S04]  /*7d10*/  LDSM.16.M88.4 R32, [R216+0x1800] ;  /* 0x00180000d820783b */ /* 0x0002680000000200 */
[----:B------:R1:W1:Y:S04]  /*7d20*/  LDSM.16.M88.4 R40, [R216+0x2000] ;  /* 0x00200000d828783b */ /* 0x0002680000000200 */
[----:B------:R1:W1:Y:S04]  /*7d30*/  LDSM.16.M88.4 R184, [R216+0x2800] ;  /* 0x00280000d8b8783b */ /* 0x0002680000000200 */
[----:B------:R1:W1:Y:S04]  /*7d40*/  LDSM.16.M88.4 R188, [R224] ;  /* 0x00000000e0bc783b */ /* 0x0002680000000200 */
[----:B------:R1:W1:Y:S04]  /*7d50*/  LDSM.16.M88.4 R192, [R227] ;  /* 0x00000000e3c0783b */ /* 0x0002680000000200 */
[----:B------:R1:W1:Y:S04]  /*7d60*/  LDSM.16.M88.4 R196, [R246] ;  /* 0x00000000f6c4783b */ /* 0x0002680000000200 */
[----:B------:R1:W1:Y:S04]  /*7d70*/  LDSM.16.M88.4 R200, [R247] ;  /* 0x00000000f7c8783b */ /* 0x0002680000000200 */
[----:B------:R1:W1:Y:S04]  /*7d80*/  LDSM.16.M88.4 R204, [R248] ;  /* 0x00000000f8cc783b */ /* 0x0002680000000200 */
[----:B------:R1:W1:Y:S04]  /*7d90*/  LDSM.16.M88.4 R208, [R249] ;  /* 0x00000000f9d0783b */ /* 0x0002680000000200 */
[----:B------:R1:W1:Y:S01]  /*7da0*/  LDSM.16.M88.4 R212, [R250] ;  /* 0x00000000fad4783b */ /* 0x0002620000000200 */
[----:B--2---:R-:W-:Y:S11]  /*7db0*/  ISETP.GT.AND P0, PT, R0, R252, PT ;  /* 0x000000fc0000720c */ /* 0x004ff60003f04270 */
[----:B------:R-:W-:Y:S02]  /*7dc0*/  @!UPT UIADD3 URZ, URZ, URZ, URZ ;  /* 0x0000003f3f3ff290 */ /* 0x000fe4000fffe03f */
[----:B------:R-:W-:-:S05]  /*7dd0*/  @P0 BRA `(.L_x_2700) ;  /* 0x0000069000000947 */ /* 0x000fca0003800000 */
[----:B-1-34-:R-:W2:Y:S04]  /*7de0*/  LDL R4, [R1+0xc] ;  /* 0x00000c0001047983 */ /* 0x01aea80000100800 */
[----:B------:R-:W3:Y:S04]  /*7df0*/  LDL R5, [R1+0x4] ;  /* 0x0000040001057983 */ /* 0x000ee80000100800 */
[----:B------:R-:W4:Y:S04]  /*7e00*/  LDL.64 R28, [R1+0x50] ;  /* 0x00005000011c7983 */ /* 0x000f280000100a00 */
[----:B------:R-:W5:Y:S04]  /*7e10*/  LDL R6, [R1+0x5c] ;  /* 0x00005c0001067983 */ /* 0x000f680000100800 */
[----:B------:R-:W4:Y:S04]  /*7e20*/  LDL R14, [R1+0xf8] ;  /* 0x0000f800010e7983 */ /* 0x000f280000100800 */
[----:B------:R-:W4:Y:S04]  /*7e30*/  LDL R22, [R1+0x18] ;  /* 0x0000180001167983 */ /* 0x000f280000100800 */
[----:B------:R-:W5:Y:S04]  /*7e40*/  LDL R13, [R1+0xfc] ;  /* 0x0000fc00010d7983 */ /* 0x000f680000100800 */
[----:B------:R-:W5:Y:S04]  /*7e50*/  LDL R21, [R1+0x1c] ;  /* 0x00001c0001157983 */ /* 0x000f680000100800 */
[----:B------:R-:W5:Y:S04]  /*7e60*/  LDL R12, [R1+0x100] ;  /* 0x00010000010c7983 */ /* 0x000f680000100800 */
[----:B------:R-:W5:Y:S04]  /*7e70*/  LDL R20, [R1+0x20] ;  /* 0x0000200001147983 */ /* 0x000f680000100800 */
[----:B------:R-:W5:Y:S04]  /*7e80*/  LDL R7, [R1+0x104] ;  /* 0x0001040001077983 */ /* 0x000f680000100800 */
[----:B------:R-:W5:Y:S01]  /*7e90*/  LDL R15, [R1] ;  /* 0x00000000010f7983 */ /* 0x000f620000100800 */
[----:B--2---:R-:W-:Y:S01]  /*7ea0*/  SHF.R.S32.HI R0, RZ, 0x1f, R4 ;  /* 0x0000001fff007819 */ /* 0x004fe20000011404 */
[----:B------:R-:W-:Y:S04]  /*7eb0*/  IMAD.WIDE.U32 R2, R4, c[0x0][0x208], RZ ;  /* 0x0000820004027a25 */ /* 0x000fe800078e00ff */
[----:B------:R-:W-:Y:S04]  /*7ec0*/  IMAD R0, R0, c[0x0][0x208], RZ ;  /* 0x0000820000007a24 */ /* 0x000fe800078e02ff */
[----:B------:R-:W-:Y:S01]  /*7ed0*/  IMAD R0, R4, c[0x0][0x20c], R0 ;  /* 0x0000830004007a24 */ /* 0x000fe200078e0200 */
[----:B---3--:R-:W-:Y:S03]  /*7ee0*/  SHF.R.S32.HI R4, RZ, 0x1f, R5 ;  /* 0x0000001fff047819 */ /* 0x008fe60000011405 */
[----:B------:R-:W-:Y:S02]  /*7ef0*/  IMAD.IADD R3, R3, 0x1, R0 ;  /* 0x0000000103037824 */ /* 0x000fe400078e0200 */
[----:B------:R-:W-:Y:S02]  /*7f00*/  IMAD R0, R4, c[0x0][0x218], RZ ;  /* 0x0000860004007a24 */ /* 0x000fe400078e02ff */
[C---:B------:R-:W-:Y:S01]  /*7f10*/  IMAD.WIDE.U32 R2, R5.reuse, c[0x0][0x218], R2 ;  /* 0x0000860005027a25 */ /* 0x040fe200078e0002 */
[----:B----4-:R-:W-:Y:S03]  /*7f20*/  SHF.L.U64.HI R14, R22, 0x1, R14 ;  /* 0x00000001160e7819 */ /* 0x010fe6000001020e */
[----:B------:R-:W-:Y:S01]  /*7f30*/  IMAD R0, R5, c[0x0][0x21c], R0 ;  /* 0x0000870005007a24 */ /* 0x000fe200078e0200 */
[----:B------:R-:W-:Y:S01]  /*7f40*/  IADD3 R5, P0, R28, R2, RZ ;  /* 0x000000021c057210 */ /* 0x000fe20007f1e0ff */
[----:B------:R-:W-:Y:S03]  /*7f50*/  IMAD.SHL.U32 R36, R22, 0x2, RZ ;  /* 0x0000000216247824 */ /* 0x000fe600078e00ff */
[----:B-----5:R-:W-:Y:S02]  /*7f60*/  IADD3.X R0, R6, R3, R0, P0, !PT ;  /* 0x0000000306007210 */ /* 0x020fe400007fe400 */
        /* <DEDUP_REMOVED lines=9> */
[----:B------:R1:W2:Y:S02]  /*8000*/  SHFL.IDX PT, R4, R5, RZ, 0x181f ;  /* 0x00181fff05047589 */ /* 0x0002a400000e0000 */
.L_x_2742:
[----:B------:R-:W-:-:S05]  /*8010*/  BRA.DIV ~URZ, `(.L_x_2702) ;  /* 0x0000da027f007947 */ /* 0x000fca000b800000 */
[----:B------:R-:W3:Y:S04]  /*8020*/  LDL R20, [R1] ;  /* 0x0000000001147983 */ /* 0x000ee80000100800 */
[----:B------:R-:W4:Y:S04]  /*8030*/  LDL R38, [R1+0x20] ;  /* 0x0000200001267983 */ /* 0x000f280000100800 */
[----:B------:R-:W5:Y:S04]  /*8040*/  LDL R2, [R1+0x1c] ;  /* 0x00001c0001027983 */ /* 0x000f680000100800 */
[----:B--2---:R-:W2:Y:S04]  /*8050*/  LDL R37, [R1+0x18] ;  /* 0x0000180001257983 */ /* 0x004ea80000100800 */
[----:B------:R-:W1:Y:S04]  /*8060*/  SHFL.IDX PT, R3, R6, RZ, 0x181f ;  /* 0x00181fff06037589 */ /* 0x000e6800000e0000 */
[----:B------:R-:W1:Y:S01]  /*8070*/  SHFL.IDX PT, R0, R6, 0x1, 0x181f ;  /* 0x00381f0006007f89 */ /* 0x000e6200000e0000 */
[----:B--2---:R-:W-:Y:S02]  /*8080*/  ISETP.GE.AND P1, PT, R37, c[0x0][0x1d4], PT ;  /* 0x0000750025007a0c */ /* 0x004fe40003f26270 */
[----:B---3--:R-:W-:Y:S02]  /*8090*/  ISETP.GE.AND P4, PT, R20, c[0x0][0x1d4], PT ;  /* 0x0000750014007a0c */ /* 0x008fe40003f86270 */
[C---:B-1----:R-:W-:Y:S02]  /*80a0*/  IADD3 R20, P0, R3.reuse, R29, RZ ;  /* 0x0000001d03147210 */ /* 0x042fe40007f1e0ff */
[----:B----4-:R-:W-:Y:S02]  /*80b0*/  ISETP.GE.AND P3, PT, R38, c[0x0][0x1d4], PT ;  /* 0x0000750026007a0c */ /* 0x010fe40003f66270 */
[----:B-----5:R-:W-:Y:S01]  /*80c0*/  ISETP.GE.AND P2, PT, R2, c[0x0][0x1d4], PT ;  /* 0x0000750002007a0c */ /* 0x020fe20003f46270 */
[C---:B------:R-:W-:Y:S01]  /*80d0*/  IMAD.X R21, R4.reuse, 0x1, R7, P0 ;  /* 0x0000000104157824 */ /* 0x040fe200000e0607 */
[----:B------:R-:W1:Y:S01]  /*80e0*/  SHFL.IDX PT, R2, R5, 0x1, 0x181f ;  /* 0x00381f0005027f89 */ /* 0x000e6200000e0000 */
[C---:B------:R-:W-:Y:S02]  /*80f0*/  IADD3 R22, P0, R3.reuse, R30, RZ ;  /* 0x0000001e03167210 */ /* 0x040fe40007f1e0ff */
[----:B------:R-:W-:Y:S02]  /*8100*/  SEL R15, RZ, 0x10, P4 ;  /* 0x00000010ff0f7807 */ /* 0x000fe40002000000 */
[----:B------:R2:W-:Y:S01]  /*8110*/  LDGSTS.E.BYPASS.LTC128B.128 [R251+0x100], [R20.64], !P4 ;  /* 0x0010000014fb7fae */ /* 0x0005e2000e101d46 */
[C---:B------:R-:W-:Y:S01]  /*8120*/  IMAD.X R23, R4.reuse, 0x1, R12, P0 ;  /* 0x0000000104177824 */ /* 0x040fe200000e060c */
[----:B------:R-:W-:Y:S04]  /*8130*/  SEL R28, RZ, 0x10, P3 ;  /* 0x00000010ff1c7807 */ /* 0x000fe80001800000 */
[----:B------:R3:W-:Y:S01]  /*8140*/  LDGSTS.E.BYPASS.LTC128B.128 [R251+0x3100], [R22.64], !P3 ;  /* 0x0310000016fb7fae */ /* 0x0007e2000d901d46 */
[C---:B--2---:R-:W-:Y:S05]  /*8150*/  IADD3 R20, P0, R3.reuse, R31, RZ ;  /* 0x0000001f03147210 */ /* 0x044fea0007f1e0ff */
[C---:B------:R-:W-:Y:S01]  /*8160*/  IMAD.X R21, R4.reuse, 0x1, R13, P0 ;  /* 0x0000000104157824 */ /* 0x040fe200000e060d */
[----:B---3--:R-:W-:Y:S04]  /*8170*/  IADD3 R22, P0, R3, R36, RZ ;  /* 0x0000002403167210 */ /* 0x008fe80007f1e0ff */
[----:B------:R2:W-:Y:S01]  /*8180*/  LDGSTS.E.BYPASS.LTC128B.128 [R251+0x6100], [R20.64], !P2 ;  /* 0x0610000014fb7fae */ /* 0x0005e2000d101d46 */
[----:B------:R-:W-:Y:S03]  /*8190*/  IMAD.X R23, R4, 0x1, R14, P0 ;  /* 0x0000000104177824 */ /* 0x000fe600000e060e */
[----:B------:R3:W4:Y:S04]  /*81a0*/  SHFL.IDX PT, R4, R5, 0x2, 0x181f ;  /* 0x00581f0005047f89 */ /* 0x00072800000e0000 */
[----:B------:R5:W-:Y:S01]  /*81b0*/  LDGSTS.E.BYPASS.LTC128B.128 [R251+0x9100], [R22.64], !P1 ;  /* 0x0910000016fb7fae */ /* 0x000be2000c901d46 */
[----:B--2---:R-:W-:Y:S05]  /*81c0*/  IADD3 R20, P0, R0, R29, RZ ;  /* 0x0000001d00147210 */ /* 0x004fea0007f1e0ff */
[----:B-1----:R-:W-:Y:S05]  /*81d0*/  IMAD.X R21, R2, 0x1, R7, P0 ;  /* 0x0000000102157824 */ /* 0x002fea00000e0607 */
[----:B------:R1:W-:Y:S02]  /*81e0*/  LDGSTS.E.BYPASS.LTC128B.128 [R251+0x1100], [R20.64], !P4 ;  /* 0x0110000014fb7fae */ /* 0x0003e4000e101d46 */
[----:B-1----:R-:W-:Y:S05]  /*81f0*/  IADD3 R20, P0, R0, R30, RZ ;  /* 0x0000001e00147210 */ /* 0x002fea0007f1e0ff */
[----:B------:R-:W-:Y:S01]  /*8200*/  IMAD.X R21, R2, 0x1, R12, P0 ;  /* 0x0000000102157824 */ /* 0x000fe200000e060c */
[----:B-----5:R-:W-:Y:S04]  /*8210*/  IADD3 R22, P0, R0, R31, RZ ;  /* 0x0000001f00167210 */ /* 0x020fe80007f1e0ff */
[----:B------:R1:W-:Y:S01]  /*8220*/  LDGSTS.E.BYPASS.LTC128B.128 [R251+0x4100], [R20.64], !P3 ;  /* 0x0410000014fb7fae */ /* 0x0003e2000d901d46 */
[----:B------:R-:W-:Y:S05]  /*8230*/  IMAD.X R23, R2, 0x1, R13, P0 ;  /* 0x0000000102177824 */ /* 0x000fea00000e060d */
[----:B------:R2:W-:Y:S01]  /*8240*/  LDGSTS.E.BYPASS.LTC128B.128 [R251+0x7100], [R22.64], !P2 ;  /* 0x0710000016fb7fae */ /* 0x0005e2000d101d46 */
[----:B-1----:R-:W-:Y:S03]  /*8250*/  IADD3 R20, P0, R0, R36, RZ ;  /* 0x0000002400147210 */ /* 0x002fe60007f1e0ff */
[----:B------:R3:W1:Y:S02]  /*8260*/  SHFL.IDX PT, R0, R6, 0x2, 0x181f ;  /* 0x00581f0006007f89 */ /* 0x00066400000e0000 */
[----:B------:R-:W-:Y:S01]  /*8270*/  IMAD.X R21, R2, 0x1, R14, P0 ;  /* 0x0000000102157824 */ /* 0x000fe200000e060e */
[----:B--2---:R-:W-:Y:S02]  /*8280*/  SEL R23, RZ, 0x10, P2 ;  /* 0x00000010ff177807 */ /* 0x004fe40001000000 */
[----:B------:R-:W-:Y:S02]  /*8290*/  SEL R22, RZ, 0x10, P1 ;  /* 0x00000010ff167807 */ /* 0x000fe40000800000 */
[----:B------:R3:W-:Y:S04]  /*82a0*/  LDGSTS.E.BYPASS.LTC128B.128 [R251+0xa100], [R20.64], !P1 ;  /* 0x0a10000014fb7fae */ /* 0x0007e8000c901d46 */
.L_x_2743:
[C---:B----4-:R-:W-:Y:S02]  /*82b0*/  ISETP.NE.U32.AND P2, PT, R15.reuse, RZ, PT ;  /* 0x000000ff0f00720c */ /* 0x050fe40003f45070 */
[----:B------:R-:W-:Y:S02]  /*82c0*/  IADD3 R15, -R15, 0x10, RZ ;  /* 0x000000100f0f7810 */ /* 0x000fe40007ffe1ff */
[----:B---3--:R-:W-:Y:S02]  /*82d0*/  IADD3 R6, -R23, 0x10, RZ ;  /* 0x0000001017067810 */ /* 0x008fe40007ffe1ff */
[----:B------:R-:W-:Y:S02]  /*82e0*/  LOP3.LUT R15, R15, 0xf, RZ, 0xc0, !PT ;  /* 0x0000000f0f0f7812 */ /* 0x000fe400078ec0ff */
[----:B------:R-:W-:Y:S02]  /*82f0*/  IADD3 R20, -R28, 0x10, RZ ;  /* 0x000000101c147810 */ /* 0x000fe40007ffe1ff */
[----:B-1----:R-:W-:Y:S02]  /*8300*/  IADD3 R2, P1, P0, R15, R0, R29 ;  /* 0x000000000f027210 */ /* 0x002fe4000783e01d */
[----:B------:R-:W-:Y:S02]  /*8310*/  LOP3.LUT R6, R6, 0xf, RZ, 0xc0, !PT ;  /* 0x0000000f06067812 */ /* 0x000fe400078ec0ff */
[----:B------:R-:W-:Y:S02]  /*8320*/  IADD3.X R3, RZ, R4, R7, P1, P0 ;  /* 0x00000004ff037210 */ /* 0x000fe40000fe0407 */
[----:B------:R-:W-:Y:S03]  /*8330*/  LOP3.LUT R20, R20, 0xf, RZ, 0xc0, !PT ;  /* 0x0000000f14147812 */ /* 0x000fe600078ec0ff */
[----:B------:R-:W-:Y:S01]  /*8340*/  @!PT LDS RZ, [RZ] ;  /* 0x00000000fffff984 */ /* 0x000fe20000000800 */
[----:B------:R-:W-:Y:S01]  /*8350*/  @!PT LDS RZ, [RZ] ;  /* 0x00000000fffff984 */ /* 0x000fe20000000800 */
[----:B------:R-:W-:Y:S01]  /*8360*/  @!PT LDS RZ, [RZ] ;  /* 0x00000000fffff984 */ /* 0x000fe20000000800 */
[----:B------:R1:W-:Y:S01]  /*8370*/  LDGSTS.E.BYPASS.LTC128B.128.ZFILL [R251+0x2100], [R2.64], P2 ;  /* 0x0210000002fb7fae */ /* 0x0003e20009141d46 */
[-C--:B------:R-:W-:Y:S02]  /*8380*/  IADD3 R6, P3, P2, R6, R0.reuse, R31 ;  /* 0x0000000006067210 */ /* 0x080fe40007a7e01f */
[----:B------:R-:W-:Y:S02]  /*8390*/  IADD3 R20, P1, P0, R20, R0, R30 ;  /* 0x0000000014147210 */ /* 0x000fe4000783e01e */
[-C--:B------:R-:W-:Y:S02]  /*83a0*/  IADD3.X R7, RZ, R4.reuse, R13, P3, P2 ;  /* 0x00000004ff077210 */ /* 0x080fe40001fe440d */
[----:B------:R-:W-:Y:S02]  /*83b0*/  ISETP.NE.U32.AND P3, PT, R28, RZ, PT ;  /* 0x000000ff1c00720c */ /* 0x000fe40003f65070 */
[----:B------:R-:W-:Y:S02]  /*83c0*/  IADD3.X R21, RZ, R4, R12, P1, P0 ;  /* 0x00000004ff157210 */ /* 0x000fe40000fe040c */
[----:B------:R-:W-:Y:S09]  /*83d0*/  ISETP.NE.U32.AND P2, PT, R23, RZ, PT ;  /* 0x000000ff1700720c */ /* 0x000ff20003f45070 */
        /* <DEDUP_REMOVED lines=9> */
.L_x_2700:
[----:B-1-34-:R-:W-:Y:S05]  /*8470*/  BSYNC B0 ;  /* 0x0000000000007941 */ /* 0x01afea0003800000 */
.L_x_2699:
[----:B------:R-:W0:Y:S01]  /*8480*/  LDGDEPBAR ;  /* 0x00000000000079af */ /* 0x000e220000000000 */
[----:B------:R-:W-:Y:S01]  /*8490*/  WARPSYNC 0xffffffff ;  /* 0xffffffff00007948 */ /* 0x000fe20003800000 */
[C---:B--2---:R-:W-:Y:S01]  /*84a0*/  HMMA.16816.F32.BF16 R4, R48.reuse, R8, RZ ;  /* 0x000000083004723c */ /* 0x044fe200000418ff */
[----:B------:R-:W-:Y:S03]  /*84b0*/  BSSY B0, `(.L_x_2703) ;  /* 0x00001ac000007945 */ /* 0x000fe60003800000 */
[----:B------:R-:W2:Y:S04]  /*84c0*/  LDL R0, [R1+0x2c] ;  /* 0x00002c0001007983 */ /* 0x000ea80000100800 */
        /* <DEDUP_REMOVED lines=23> */
[----:B------:R-:W5:Y:S07]  /*8640*/  LDSM.16.M88.4 R204, [R218+0x1800] ;  /* 0x00180000dacc783b */ /* 0x000f6e0000000200 */
[C---:B------:R-:W-:Y:S08]  /*8650*/  HMMA.16816.F32.BF16 R36, R188.reuse, R208, R36 ;  /* 0x000000d0bc24723c */ /* 0x040ff00000041824 */
[C---:B------:R-:W-:Y:S01]  /*8660*/  HMMA.16816.F32.BF16 R40, R188.reuse, R210, R40 ;  /* 0x000000d2bc28723c */ /* 0x040fe20000041828 */
[----:B------:R-:W-:Y:S07]  /*8670*/  LDSM.16.M88.4 R208, [R218+0x2800] ;  /* 0x00280000dad0783b */ /* 0x000fee0000000200 */
[C---:B------:R-:W-:Y:S08]  /*8680*/  HMMA.16816.F32.BF16 R44, R188.reuse, R212, R44 ;  /* 0x000000d4bc2c723c */ /* 0x040ff0000004182c */
[----:B------:R-:W-:Y:S01]  /*8690*/  HMMA.16816.F32.BF16 R48, R188, R214, R48 ;  /* 0x000000d6bc30723c */ /* 0x000fe20000041830 */
[----:B------:R-:W5:Y:S07]  /*86a0*/  LDSM.16.M88.4 R188, [R218+0x2000] ;  /* 0x00200000dabc783b */ /* 0x000f6e0000000200 */
[C---:B-1----:R-:W-:Y:S08]  /*86b0*/  HMMA.16816.F32.BF16 R4, R184.reuse, R192, R4 ;  /* 0x000000c0b804723c */ /* 0x042ff00000041804 */
[C---:B------:R-:W-:Y:S01]  /*86c0*/  HMMA.16816.F32.BF16 R8, R184.reuse, R194, R8 ;  /* 0x000000c2b808723c */ /* 0x040fe20000041808 */
[----:B------:R-:W-:Y:S07]  /*86d0*/  LDSM.16.M88.4 R192, [R217+-0x9000] ;  /* 0xff700000d9c0783b */ /* 0x000fee0000000200 */
[C---:B---3--:R-:W-:Y:S08]  /*86e0*/  HMMA.16816.F32.BF16 R12, R184.reuse, R196, R12 ;  /* 0x000000c4b80c723c */ /* 0x048ff0000004180c */
[C---:B------:R-:W-:Y:S01]  /*86f0*/  HMMA.16816.F32.BF16 R16, R184.reuse, R198, R16 ;  /* 0x000000c6b810723c */ /* 0x040fe20000041810 */
[----:B------:R-:W-:Y:S07]  /*8700*/  LDSM.16.M88.4 R196, [R217+-0x8800] ;  /* 0xff780000d9c4783b */ /* 0x000fee0000000200 */
[C---:B----4-:R-:W-:Y:S08]  /*8710*/  HMMA.16816.F32.BF16 R20, R184.reuse, R200, R20 ;  /* 0x000000c8b814723c */ /* 0x050ff00000041814 */
[C---:B------:R-:W-:Y:S01]  /*8720*/  HMMA.16816.F32.BF16 R24, R184.reuse, R202, R24 ;  /* 0x000000cab818723c */ /* 0x040fe20000041818 */
[----:B------:R-:W-:Y:S07]  /*8730*/  LDSM.16.M88.4 R200, [R217+-0x8000] ;  /* 0xff800000d9c8783b */ /* 0x000fee0000000200 */
[C---:B-----5:R-:W-:Y:S08]  /*8740*/  HMMA.16816.F32.BF16 R28, R184.reuse, R204, R28 ;  /* 0x000000ccb81c723c */ /* 0x060ff0000004181c */
[C---:B------:R-:W-:Y:S01]  /*8750*/  HMMA.16816.F32.BF16 R32, R184.reuse, R206, R32 ;  /* 0x000000ceb820723c */ /* 0x040fe20000041820 */
[----:B------:R-:W-:Y:S07]  /*8760*/  LDSM.16.M88.4 R204, [R217+-0x7800] ;  /* 0xff880000d9cc783b */ /* 0x000fee0000000200 */
[C---:B------:R-:W-:Y:S08]  /*8770*/  HMMA.16816.F32.BF16 R36, R184.reuse, R188, R36 ;  /* 0x000000bcb824723c */ /* 0x040ff00000041824 */
[C---:B------:R-:W-:Y:S01]  /*8780*/  HMMA.16816.F32.BF16 R40, R184.reuse, R190, R40 ;  /* 0x000000beb828723c */ /* 0x040fe20000041828 */
[----:B------:R-:W1:Y:S07]  /*8790*/  LDSM.16.M88.4 R188, [R225] ;  /* 0x00000000e1bc783b */ /* 0x000e6e0000000200 */
[C---:B------:R-:W-:Y:S08]  /*87a0*/  HMMA.16816.F32.BF16 R44, R184.reuse, R208, R44 ;  /* 0x000000d0b82c723c */ /* 0x040ff0000004182c */
[----:B------:R-:W-:Y:S01]  /*87b0*/  HMMA.16816.F32.BF16 R48, R184, R210, R48 ;  /* 0x000000d2b830723c */ /* 0x000fe20000041830 */
[----:B------:R-:W3:Y:S06]  /*87c0*/  LDSM.16.M88.4 R184, [R217+-0x7000] ;  /* 0xff900000d9b8783b */ /* 0x000eec0000000200 */
[----:B------:R-:W4:Y:S01]  /*87d0*/  LDSM.16.M88.4 R208, [R217+-0x6800] ;  /* 0xff980000d9d0783b */ /* 0x000f220000000200 */
[----:B--2---:R-:W-:Y:S01]  /*87e0*/  ISETP.GT.AND P0, PT, R252, R0, PT ;  /* 0x00000000fc00720c */ /* 0x004fe20003f04270 */
        /* <DEDUP_REMOVED lines=12> */
[C---:B---3--:R-:W-:Y:S08]  /*88b0*/  HMMA.16816.F32.BF16 R36, R188.reuse, R184, R36 ;  /* 0x000000b8bc24723c */ /* 0x048ff00000041824 */
[C---:B------:R-:W-:Y:S01]  /*88c0*/  HMMA.16816.F32.BF16 R40, R188.reuse, R186, R40 ;  /* 0x000000babc28723c */ /* 0x040fe20000041828 */
[----:B------:R-:W1:Y:S07]  /*88d0*/  LDSM.16.M88.4 R184, [R223+0x4000] ;  /* 0x00400000dfb8783b */ /* 0x000e6e0000000200 */
[C---:B----4-:R-:W-:Y:S08]  /*88e0*/  HMMA.16816.F32.BF16 R44, R188.reuse, R208, R44 ;  /* 0x000000d0bc2c723c */ /* 0x050ff0000004182c */
        /* <DEDUP_REMOVED lines=20> */
[----:B------:R-:W2:Y:S06]  /*8a30*/  LDSM.16.M88.4 R184, [R232] ;  /* 0x00000000e8b8783b */ /* 0x000eac0000000200 */
[----:B------:R-:W3:Y:S01]  /*8a40*/  LDSM.16.M88.4 R208, [R233] ;  /* 0x00000000e9d0783b */ /* 0x000ee20000000200 */
        /* <DEDUP_REMOVED lines=206> */
[----:B------:R-:W1:Y:S01]  /*9730*/  S2R R132, SR_TID.X ;  /* 0x0000000000847919 */ /* 0x000e620000002100 */
[----:B------:R-:W-:Y:S02]  /*9740*/  IMAD.MOV.U32 R189, RZ, RZ, RZ ;  /* 0x000000ffffbd7224 */ /* 0x000fe400078e00ff */
[----:B------:R-:W-:Y:S01]  /*9750*/  IMAD.MOV.U32 R133, RZ, RZ, c[0x0][0x2b8] ;  /* 0x0000ae00ff857624 */ /* 0x000fe200078e00ff */
[----:B------:R-:W2:Y:S04]  /*9760*/  LDL R2, [R1+0x34] ;  /* 0x0000340001027983 */ /* 0x000ea80000100800 */
[----:B------:R-:W3:Y:S01]  /*9770*/  LDL.64 R192, [R1+0x48] ;  /* 0x0000480001c07983 */ /* 0x000ee20000100a00 */
[----:B------:R-:W-:Y:S03]  /*9780*/  ISETP.NE.AND P1, PT, R133, 0x1, PT ;  /* 0x000000018500780c */ /* 0x000fe60003f25270 */
[----:B------:R-:W4:Y:S04]  /*9790*/  LDL.64 R190, [R1+0x40] ;  /* 0x0000400001be7983 */ /* 0x000f280000100a00 */
[----:B------:R-:W5:Y:S04]  /*97a0*/  LDL R184, [R1+0x38] ;  /* 0x0000380001b87983 */ /* 0x000f680000100800 */
[----:B------:R-:W3:Y:S04]  /*97b0*/  LDL R188, [R1+0xf8] ;  /* 0x0000f80001bc7983 */ /* 0x000ee80000100800 */
        /* <DEDUP_REMOVED lines=13> */
[----:B------:R-:W5:Y:S04]  /*9890*/  LDL R212, [R1+0x20] ;  /* 0x0000200001d47983 */ /* 0x000f680000100800 */
[----:B------:R-:W5:Y:S04]  /*98a0*/  LDL R185, [R1+0x104] ;  /* 0x0001040001b97983 */ /* 0x000f680000100800 */
[----:B------:R-:W5:Y:S01]  /*98b0*/  LDL R213, [R1] ;  /* 0x0000000001d57983 */ /* 0x000f620000100800 */
[----:B--2---:R-:W-:Y:S05]  /*98c0*/  IMAD R2, R252, 0x60, R2 ;  /* 0x00000060fc027824 */ /* 0x004fea00078e0202 */
[----:B------:R-:W-:Y:S05]  /*98d0*/  IADD3 R2, R2, -0x60, R0 ;  /* 0xffffffa002027810 */ /* 0x000fea0007ffe000 */
[----:B------:R-:W-:Y:S04]  /*98e0*/  @P1 IMAD.HI.U32 R3, R2, c[0x0][0x2bc], RZ ;  /* 0x0000af0002031a27 */ /* 0x000fe800078e00ff */
[----:B------:R-:W-:Y:S01]  /*98f0*/  IMAD.MOV.U32 R0, RZ, RZ, R2 ;  /* 0x000000ffff007224 */ /* 0x000fe200078e0002 */
[----:B------:R-:W-:Y:S04]  /*9900*/  @P1 SHF.R.U32.HI R0, RZ, c[0x0][0x2c0], R3 ;  /* 0x0000b000ff001a19 */ /* 0x000fe80000011603 */
[----:B---3--:R-:W-:Y:S01]  /*9910*/  @!P6 IADD3 R3, P0, R0, R192, RZ ;  /* 0x000000c00003e210 */ /* 0x008fe20007f1e0ff */
[C---:B----4-:R-:W-:Y:S01]  /*9920*/  IMAD.SHL.U32 R198, R214.reuse, 0x2, RZ ;  /* 0x00000002d6c67824 */ /* 0x050fe200078e00ff */
[----:B------:R-:W-:Y:S01]  /*9930*/  SHF.L.U64.HI R188, R214, 0x1, R188 ;  /* 0x00000001d6bc7819 */ /* 0x000fe200000102bc */
[C---:B-----5:R-:W-:Y:S01]  /*9940*/  IMAD.SHL.U32 R197, R215.reuse, 0x2, RZ ;  /* 0x00000002d7c57824 */ /* 0x060fe200078e00ff */
[----:B------:R-:W-:Y:S02]  /*9950*/  SHF.L.U64.HI R187, R215, 0x1, R187 ;  /* 0x00000001d7bb7819 */ /* 0x000fe400000102bb */
[----:B------:R-:W-:Y:S01]  /*9960*/  @!P6 LEA.HI.X.SX32 R133, R0, R132, 0x1, P0 ;  /* 0x000000840085e211 */ /* 0x000fe200000f0eff */
[----:B------:R-:W-:Y:S01]  /*9970*/  IMAD.MOV R0, RZ, RZ, -R0 ;  /* 0x000000ffff007224 */ /* 0x000fe200078e0a00 */
[C---:B------:R-:W-:Y:S01]  /*9980*/  @!P6 LEA R132, P0, R3.reuse, c[0x0][0x2a0], 0x2 ;  /* 0x0000a8000384ea11 */ /* 0x040fe200078010ff */
[C---:B------:R-:W-:Y:S01]  /*9990*/  IMAD.SHL.U32 R196, R212.reuse, 0x2, RZ ;  /* 0x00000002d4c47824 */ /* 0x040fe200078e00ff */
[----:B------:R-:W-:Y:S01]  /*99a0*/  SHF.L.U64.HI R186, R212, 0x1, R186 ;  /* 0x00000001d4ba7819 */ /* 0x000fe200000102ba */
[----:B------:R-:W-:Y:S01]  /*99b0*/  IMAD R192, R0, c[0x0][0x2b8], R2 ;  /* 0x0000ae0000c07a24 */ /* 0x000fe200078e0202 */
[----:B------:R-:W-:Y:S03]  /*99c0*/  @!P6 LEA.HI.X R133, R3, c[0x0][0x2a4], R133, 0x2, P0 ;  /* 0x0000a9000385ea11 */ /* 0x000fe600000f1485 */
[----:B------:R-:W-:Y:S01]  /*99d0*/  IMAD.WIDE.U32 R2, R192, c[0x0][0x1e0], RZ ;  /* 0x00007800c0027a25 */ /* 0x000fe200078e00ff */
[----:B------:R-:W-:Y:S01]  /*99e0*/  SHF.R.S32.HI R0, RZ, 0x1f, R192 ;  /* 0x0000001fff007819 */ /* 0x000fe200000114c0 */
[----:B------:R-:W2:Y:S01]  /*99f0*/  @!P6 LDG.E R189, [R132.64] ;  /* 0x0000000684bde981 */ /* 0x000ea2000c1e1900 */
[C---:B------:R-:W-:Y:S01]  /*9a00*/  SHF.L.U64.HI R185, R213.reuse, 0x1, R185 ;  /* 0x00000001d5b97819 */ /* 0x040fe200000102b9 */
[----:B------:R-:W-:Y:S02]  /*9a10*/  IMAD.SHL.U32 R195, R213, 0x2, RZ ;  /* 0x00000002d5c37824 */ /* 0x000fe400078e00ff */
[----:B------:R-:W-:Y:S01]  /*9a20*/  IMAD R0, R0, c[0x0][0x1e0], RZ ;  /* 0x0000780000007a24 */ /* 0x000fe200078e02ff */
[----:B------:R1:W-:Y:S03]  /*9a30*/  STL [R1+0xc], R192 ;  /* 0x00000cc001007387 */ /* 0x0003e60000100800 */
[----:B------:R-:W-:Y:S04]  /*9a40*/  IMAD R0, R192, c[0x0][0x1e4], R0 ;  /* 0x00007900c0007a24 */ /* 0x000fe800078e0200 */
[----:B------:R-:W-:Y:S01]  /*9a50*/  IMAD.IADD R3, R3, 0x1, R0 ;  /* 0x0000000103037824 */ /* 0x000fe200078e0200 */
[----:B--2---:R-:W-:Y:S01]  /*9a60*/  SHF.R.S32.HI R0, RZ, 0x1f, R189 ;  /* 0x0000001fff007819 */ /* 0x004fe200000114bd */
[----:B------:R1:W-:Y:S02]  /*9a70*/  STL [R1+0x4], R189 ;  /* 0x000004bd01007387 */ /* 0x0003e40000100800 */
        /* <DEDUP_REMOVED lines=9> */
.L_x_2744:
[----:B------:R-:W-:-:S05]  /*9b10*/  BRA.DIV ~URZ, `(.L_x_2706) ;  /* 0x0000c4d27f007947 */ /* 0x000fca000b800000 */
[----:B------:R-:W4:Y:S04]  /*9b20*/  LDL R190, [R1] ;  /* 0x0000000001be7983 */ /* 0x000f280000100800 */
[----:B------:R-:W5:Y:S04]  /*9b30*/  LDL R200, [R1+0x20] ;  /* 0x0000200001c87983 */ /* 0x000f680000100800 */
[----:B--2---:R-:W2:Y:S04]  /*9b40*/  LDL R2, [R1+0x1c] ;  /* 0x00001c0001027983 */ /* 0x004ea80000100800 */
[----:B---3--:R-:W3:Y:S04]  /*9b50*/  LDL R199, [R1+0x18] ;  /* 0x0000180001c77983 */ /* 0x008ee80000100800 */
[----:B------:R-:W1:Y:S04]  /*9b60*/  SHFL.IDX PT, R3, R184, RZ, 0x181f ;  /* 0x00181fffb8037589 */ /* 0x000e6800000e0000 */
[----:B------:R-:W1:Y:S01]  /*9b70*/  SHFL.IDX PT, R0, R184, 0x1, 0x181f ;  /* 0x00381f00b8007f89 */ /* 0x000e6200000e0000 */
[----:B---3--:R-:W-:Y:S02]  /*9b80*/  ISETP.GE.AND P1, PT, R199, c[0x0][0x1d4], PT ;  /* 0x00007500c7007a0c */ /* 0x008fe40003f26270 */
[----:B----4-:R-:W-:Y:S02]  /*9b90*/  ISETP.GE.AND P4, PT, R190, c[0x0][0x1d4], PT ;  /* 0x00007500be007a0c */ /* 0x010fe40003f86270 */
[C---:B-1----:R-:W-:Y:S02]  /*9ba0*/  IADD3 R190, P0, R3.reuse, R195, RZ ;  /* 0x000000c303be7210 */ /* 0x042fe40007f1e0ff */
[----:B-----5:R-:W-:Y:S02]  /*9bb0*/  ISETP.GE.AND P3, PT, R200, c[0x0][0x1d4], PT ;  /* 0x00007500c8007a0c */ /* 0x020fe40003f66270 */
[----:B--2---:R-:W-:Y:S01]  /*9bc0*/  ISETP.GE.AND P2, PT, R2, c[0x0][0x1d4], PT ;  /* 0x0000750002007a0c */ /* 0x004fe20003f46270 */
        /* <DEDUP_REMOVED lines=30> */
.L_x_2745:
        /* <DEDUP_REMOVED lines=28> */
.L_x_2704:
[----:B------:R-:W-:Y:S05]  /*9f70*/  BSYNC B0 ;  /* 0x0000000000007941 */ /* 0x000fea0003800000 */
.L_x_2703:
[----:B--2---:R-:W2:Y:S01]  /*9f80*/  LDL R3, [R1+0x28] ;  /* 0x0000280001037983 */ /* 0x004ea20000100800 */
[----:B------:R-:W-:Y:S02]  /*9f90*/  IMAD.MOV.U32 R0, RZ, RZ, c[0x0][0x2c4] ;  /* 0x0000b100ff007624 */ /* 0x000fe400078e00ff */
[----:B------:R-:W-:Y:S01]  /*9fa0*/  IMAD R133, R252, -0x60, RZ ;  /* 0xffffffa0fc857824 */ /* 0x000fe200078e02ff */
[----:B------:R-:W3:Y:S02]  /*9fb0*/  LDL R2, [R1+0x60] ;  /* 0x0000600001027983 */ /* 0x000ee40000100800 */
[----:B------:R-:W-:Y:S02]  /*9fc0*/  ISETP.NE.AND P0, PT, R0, 0x1, PT ;  /* 0x000000010000780c */ /* 0x000fe40003f05270 */
[----:B------:R-:W0:Y:S01]  /*9fd0*/  LDGDEPBAR ;  /* 0x00000000000079af */ /* 0x000e220000000000 */
[----:B--2---:R-:W-:Y:S10]  /*9fe0*/  MOV R132, R3 ;  /* 0x0000000300847202 */ /* 0x004ff40000000f00 */
[----:B------:R-:W-:Y:S01]  /*9ff0*/  @P0 IMAD.HI.U32 R0, R3, c[0x0][0x2c8], RZ ;  /* 0x0000b20003000a27 */ /* 0x000fe200078e00ff */
[----:B---3--:R-:W-:Y:S04]  /*a000*/  IADD3 R133, -R2, 0x1, R133 ;  /* 0x0000000102857810 */ /* 0x008fe80007ffe185 */
[----:B------:R-:W-:Y:S01]  /*a010*/  @P0 SHF.R.U32.HI R132, RZ, c[0x0][0x2cc], R0 ;  /* 0x0000b300ff840a19 */ /* 0x000fe20000011600 */
[----:B------:R-:W-:Y:S04]  /*a020*/  IMAD.MOV.U32 R0, RZ, RZ, c[0x0][0x2ac] ;  /* 0x0000ab00ff007624 */ /* 0x000fe800078e00ff */
[----:B------:R-:W-:Y:S05]  /*a030*/  IMAD R133, R0, c[0x0][0x1d0], R133 ;  /* 0x0000740000857a24 */ /* 0x000fea00078e0285 */
[----:B------:R-:W-:Y:S01]  /*a040*/  IADD3 R133, R133, -c[0x0][0x168], RZ ;  /* 0x80005a0085857a10 */ /* 0x000fe20007ffe0ff */
[----:B------:R-:W-:-:S05]  /*a050*/  BRA.DIV ~URZ, `(.L_x_2707) ;  /* 0x0000c4f27f007947 */ /* 0x000fca000b800000 */
[----:B------:R1:W2:Y:S02]  /*a060*/  SHFL.IDX PT, R0, R132, RZ, 0x1c1f ;  /* 0x001c1fff84007589 */ /* 0x0002a400000e0000 */
.L_x_2746:
[----:B--2---:R-:W-:Y:S05]  /*a070*/  IMAD.IADD R0, R133, 0x1, R0 ;  /* 0x0000000185007824 */ /* 0x004fea00078e0200 */
[C---:B------:R-:W-:Y:S02]  /*a080*/  ISETP.GT.AND P0, PT, R0.reuse, RZ, PT ;  /* 0x000000ff0000720c */ /* 0x040fe40003f04270 */
[C---:B------:R-:W-:Y:S02]  /*a090*/  ISETP.GT.AND P1, PT, R0.reuse, 0x1, PT ;  /* 0x000000010000780c */ /* 0x040fe40003f24270 */
[----:B------:R-:W-:Y:S02]  /*a0a0*/  ISETP.GT.AND P4, PT, R0, 0x9, PT ;  /* 0x000000090000780c */ /* 0x000fe40003f84270 */
[----:B------:R-:W-:Y:S02]  /*a0b0*/  FSEL R4, R4, -INF , P0 ;  /* 0xff80000004047808 */ /* 0x000fe40000000000 */
[C---:B------:R-:W-:Y:S02]  /*a0c0*/  ISETP.GT.AND P0, PT, R0.reuse, 0x10, PT ;  /* 0x000000100000780c */ /* 0x040fe40003f04270 */
[C---:B------:R-:W-:Y:S02]  /*a0d0*/  ISETP.GT.AND P2, PT, R0.reuse, 0x8, PT ;  /* 0x000000080000780c */ /* 0x040fe40003f44270 */
[----:B------:R-:W-:Y:S02]  /*a0e0*/  FSEL R5, R5, -INF , P1 ;  /* 0xff80000005057808 */ /* 0x000fe40000800000 */
[C---:B------:R-:W-:Y:S02]  /*a0f0*/  ISETP.GT.AND P1, PT, R0.reuse, 0x11, PT ;  /* 0x000000110000780c */ /* 0x040fe40003f24270 */
[C---:B------:R-:W-:Y:S02]  /*a100*/  ISETP.GT.AND P3, PT, R0.reuse, 0x18, PT ;  /* 0x000000180000780c */ /* 0x040fe40003f64270 */
[----:B------:R-:W-:Y:S02]  /*a110*/  FSEL R9, R9, -INF , P4 ;  /* 0xff80000009097808 */ /* 0x000fe40002000000 */
[----:B------:R-:W-:Y:S02]  /*a120*/  ISETP.GT.AND P4, PT, R0, 0x19, PT ;  /* 0x000000190000780c */ /* 0x000fe40003f84270 */
[----:B------:R-:W-:Y:S02]  /*a130*/  FSEL R12, R12, -INF , P0 ;  /* 0xff8000000c0c7808 */ /* 0x000fe40000000000 */
        /* <DEDUP_REMOVED lines=142> */
.L_x_2747:
        /* <DEDUP_REMOVED lines=36> */
[----:B------:R-:W-:Y:S04]  /*ac60*/  FFMA.FTZ R9, R9, c[0x0][0x2d0], -R2 ;  /* 0x0000b40009097a23 */ /* 0x000fe80000010802 */
[----:B------:R-:W-:Y:S10]  /*ac70*/  MUFU.EX2 R8, R8 ;  /* 0x0000000800087308 */ /* 0x000ff40000000800 */
[----:B------:R-:W2:Y:S01]  /*ac80*/  MUFU.EX2 R9, R9 ;  /* 0x0000000900097308 */ /* 0x000ea20000000800 */
[C---:B---3--:R-:W-:Y:S01]  /*ac90*/  FFMA.FTZ R2, R0.reuse, R185, R4 ;  /* 0x000000b900027223 */ /* 0x048fe20000010004 */
[----:B--2---:R-:W-:Y:S01]  /*aca0*/  F2FP.BF16.PACK_AB R186, R9, R8 ;  /* 0x0000000809ba723e */ /* 0x004fe200000010ff */
[----:B------:R-:W-:Y:S02]  /*acb0*/  FMUL.FTZ R20, R0, R164 ;  /* 0x000000a400147220 */ /* 0x000fe40000410000 */
[----:B------:R-:W2:Y:S01]  /*acc0*/  LDL.LU R164, [R1+0x24] ;  /* 0x0000240001a47983 */ /* 0x000ea20000300800 */
[----:B------:R-:W-:Y:S01]  /*acd0*/  FADD.FTZ R5, R184, R2 ;  /* 0x00000002b8057221 */ /* 0x000fe20000010000 */
[C---:B------:R-:W-:Y:S01]  /*ace0*/  FSEL R2, R3.reuse, RZ, P0 ;  /* 0x000000ff03027208 */ /* 0x040fe20000000000 */
[----:B------:R-:W-:Y:S01]  /*acf0*/  FMUL.FTZ R13, R0, R173 ;  /* 0x000000ad000d7220 */ /* 0x000fe20000410000 */
[----:B------:R-:W-:Y:S01]  /*ad00*/  F2FP.BF16.PACK_AB R184, R184, R4 ;  /* 0x00000004b8b8723e */ /* 0x000fe200000010ff */
[----:B------:R-:W-:Y:S01]  /*ad10*/  FMUL.FTZ R4, R3, c[0x0][0x2d0] ;  /* 0x0000b40003047a20 */ /* 0x000fe20000410000 */
[----:B------:R-:W-:Y:S01]  /*ad20*/  MOV R173, R49 ;  /* 0x0000003100ad7202 */ /* 0x000fe20000000f00 */
[----:B------:R-:W-:Y:S01]  /*ad30*/  FADD.FTZ R2, -R2, R135 ;  /* 0x0000008702027221 */ /* 0x000fe20000010100 */
[----:B------:R-:W-:Y:S01]  /*ad40*/  MOV R135, R37 ;  /* 0x0000002500877202 */ /* 0x000fe20000000f00 */
[----:B------:R-:W-:Y:S01]  /*ad50*/  FMUL.FTZ R49, R0, R137 ;  /* 0x0000008900317220 */ /* 0x000fe20000410000 */
[----:B------:R-:W-:Y:S01]  /*ad60*/  FSEL R4, R4, RZ, P0 ;  /* 0x000000ff04047208 */ /* 0x000fe20000000000 */
[----:B------:R-:W-:Y:S02]  /*ad70*/  FMUL.FTZ R2, R2, c[0x0][0x2d0] ;  /* 0x0000b40002027a20 */ /* 0x000fe40000410000 */
[C---:B------:R-:W-:Y:S01]  /*ad80*/  FMUL.FTZ R16, R0.reuse, R168 ;  /* 0x000000a800107220 */ /* 0x040fe20000410000 */
[----:B------:R-:W-:Y:S01]  /*ad90*/  MOV R168, R48 ;  /* 0x0000003000a87202 */ /* 0x000fe20000000f00 */
[----:B------:R-:W-:Y:S02]  /*ada0*/  FMUL.FTZ R48, R0, R136 ;  /* 0x0000008800307220 */ /* 0x000fe40000410000 */
[----:B------:R-:W3:Y:S01]  /*adb0*/  MUFU.EX2 R2, R2 ;  /* 0x0000000200027308 */ /* 0x000ee20000000800 */
[--C-:B------:R-:W-:Y:S02]  /*adc0*/  FFMA.FTZ R33, R50, c[0x0][0x2d0], -R4.reuse ;  /* 0x0000b40032217a23 */ /* 0x100fe40000010804 */
[--C-:B------:R-:W-:Y:S02]  /*add0*/  FFMA.FTZ R36, R51, c[0x0][0x2d0], -R4.reuse ;  /* 0x0000b40033247a23 */ /* 0x100fe40000010804 */
[--C-:B------:R-:W-:Y:S02]  /*ade0*/  FFMA.FTZ R29, R46, c[0x0][0x2d0], -R4.reuse ;  /* 0x0000b4002e1d7a23 */ /* 0x100fe40000010804 */
[--C-:B-1----:R-:W-:Y:S02]  /*adf0*/  FFMA.FTZ R132, R10, c[0x0][0x2d0], -R4.reuse ;  /* 0x0000b4000a847a23 */ /* 0x102fe40000010804 */
        /* <DEDUP_REMOVED lines=8> */
[C---:B---3--:R-:W-:Y:S01]  /*ae80*/  FMUL.FTZ R50, R2.reuse, R138 ;  /* 0x0000008a02327220 */ /* 0x048fe20000410000 */
[----:B------:R-:W-:Y:S01]  /*ae90*/  MUFU.EX2 R199, R199 ;  /* 0x000000c700c77308 */ /* 0x000fe20000000800 */
        /* <DEDUP_REMOVED lines=11> */
[----:B------:R-:W-:Y:S01]  /*af50*/  FMUL.FTZ R21, R0, R165 ;  /* 0x000000a500157220 */ /* 0x000fe20000410000 */
[----:B------:R-:W-:Y:S01]  /*af60*/  MOV R165, R40 ;  /* 0x0000002800a57202 */ /* 0x000fe20000000f00 */
[--C-:B------:R-:W-:Y:S01]  /*af70*/  FFMA.FTZ R6, R6, c[0x0][0x2d0], -R4.reuse ;  /* 0x0000b40006067a23 */ /* 0x100fe20000010804 */
[----:B------:R-:W-:Y:S01]  /*af80*/  MUFU.EX2 R206, R206 ;  /* 0x000000ce00ce7308 */ /* 0x000fe20000000800 */
[--C-:B------:R-:W-:Y:S02]  /*af90*/  FFMA.FTZ R7, R7, c[0x0][0x2d0], -R4.reuse ;  /* 0x0000b40007077a23 */ /* 0x100fe40000010804 */
[--C-:B------:R-:W-:Y:S02]  /*afa0*/  FFMA.FTZ R198, R22, c[0x0][0x2d0], -R4.reuse ;  /* 0x0000b40016c67a23 */ /* 0x100fe40000010804 */
[----:B------:R-:W-:Y:S02]  /*afb0*/  FFMA.FTZ R197, R23, c[0x0][0x2d0], -R4 ;  /* 0x0000b40017c57a23 */ /* 0x000fe40000010804 */
[----:B------:R-:W-:Y:S02]  /*afc0*/  FADD.FTZ R4, R8, R5 ;  /* 0x0000000508047221 */ /* 0x000fe40000010000 */
[C---:B------:R-:W-:Y:S01]  /*afd0*/  FMUL.FTZ R12, R0.reuse, R172 ;  /* 0x000000ac000c7220 */ /* 0x040fe20000410000 */
[----:B------:R3:W-:Y:S01]  /*afe0*/  MUFU.EX2 R185, R6 ;  /* 0x0000000600b97308 */ /* 0x0007e20000000800 */
[----:B------:R-:W-:Y:S02]  /*aff0*/  FADD.FTZ R188, R9, R4 ;  /* 0x0000000409bc7221 */ /* 0x000fe40000010000 */
[C---:B------:R-:W-:Y:S01]  /*b000*/  FMUL.FTZ R9, R0.reuse, R177 ;  /* 0x000000b100097220 */ /* 0x040fe20000410000 */
[----:B------:R-:W-:Y:S01]  /*b010*/  MOV R177, R29 ;  /* 0x0000001d00b17202 */ /* 0x000fe20000000f00 */
[----:B------:R-:W-:Y:S01]  /*b020*/  FMUL.FTZ R29, R0, R157 ;  /* 0x0000009d001d7220 */ /* 0x000fe20000410000 */
[----:B------:R-:W-:Y:S01]  /*b030*/  MOV R157, R165 ;  /* 0x000000a5009d7202 */ /* 0x000fe20000000f00 */
[----:B------:R-:W-:Y:S02]  /*b040*/  FMUL.FTZ R22, R2, R166 ;  /* 0x000000a602167220 */ /* 0x000fe40000410000 */
[C---:B------:R-:W-:Y:S01]  /*b050*/  FMUL.FTZ R4, R0.reuse, R180 ;  /* 0x000000b400047220 */ /* 0x040fe20000410000 */
[----:B------:R4:W-:Y:S01]  /*b060*/  MUFU.EX2 R172, R7 ;  /* 0x0000000700ac7308 */ /* 0x0009e20000000800 */
[----:B------:R-:W-:Y:S01]  /*b070*/  FMUL.FTZ R5, R0, R181 ;  /* 0x000000b500057220 */ /* 0x000fe20000410000 */
[----:B------:R-:W-:Y:S01]  /*b080*/  MOV R181, R33 ;  /* 0x0000002100b57202 */ /* 0x000fe20000000f00 */
[C---:B------:R-:W-:Y:S01]  /*b090*/  FMUL.FTZ R10, R2.reuse, R178 ;  /* 0x000000b2020a7220 */ /* 0x040fe20000410000 */
[----:B------:R-:W-:Y:S01]  /*b0a0*/  MOV R180, R36 ;  /* 0x0000002400b47202 */ /* 0x000fe20000000f00 */
[----:B------:R-:W-:Y:S02]  /*b0b0*/  FMUL.FTZ R11, R2, R179 ;  /* 0x000000b3020b7220 */ /* 0x000fe40000410000 */
[----:B------:R-:W-:Y:S01]  /*b0c0*/  FMUL.FTZ R8, R0, R176 ;  /* 0x000000b000087220 */ /* 0x000fe20000410000 */
[----:B------:R-:W-:Y:S01]  /*b0d0*/  MOV R176, R32 ;  /* 0x0000002000b07202 */ /* 0x000fe20000000f00 */
[C---:B------:R-:W-:Y:S01]  /*b0e0*/  FMUL.FTZ R14, R2.reuse, R174 ;  /* 0x000000ae020e7220 */ /* 0x040fe20000410000 */
[----:B------:R-:W-:Y:S01]  /*b0f0*/  MUFU.EX2 R165, R132 ;  /* 0x0000008400a57308 */ /* 0x000fe20000000800 */
[C---:B------:R-:W-:Y:S02]  /*b100*/  FMUL.FTZ R15, R2.reuse, R175 ;  /* 0x000000af020f7220 */ /* 0x040fe40000410000 */
[C---:B------:R-:W-:Y:S02]  /*b110*/  FMUL.FTZ R18, R2.reuse, R170 ;  /* 0x000000aa02127220 */ /* 0x040fe40000410000 */
[C---:B---3--:R-:W-:Y:S01]  /*b120*/  FMUL.FTZ R6, R2.reuse, R182 ;  /* 0x000000b602067220 */ /* 0x048fe20000410000 */
[----:B------:R-:W-:Y:S01]  /*b130*/  MOV R182, R135 ;  /* 0x0000008700b67202 */ /* 0x000fe20000000f00 */
[----:B------:R-:W-:Y:S02]  /*b140*/  FMUL.FTZ R19, R2, R171 ;  /* 0x000000ab02137220 */ /* 0x000fe40000410000 */
[----:B------:R-:W-:Y:S01]  /*b150*/  FMUL.FTZ R17, R0, R169 ;  /* 0x000000a900117220 */ /* 0x000fe20000410000 */
[----:B------:R-:W3:Y:S01]  /*b160*/  MUFU.EX2 R166, R134 ;  /* 0x0000008600a67308 */ /* 0x000ee20000000800 */
[C---:B------:R-:W-:Y:S01]  /*b170*/  FMUL.FTZ R23, R2.reuse, R167 ;  /* 0x000000a702177220 */ /* 0x040fe20000410000 */
[----:B------:R-:W-:Y:S01]  /*b180*/  MOV R169, R45 ;  /* 0x0000002d00a97202 */ /* 0x000fe20000000f00 */
[C---:B------:R-:W-:Y:S02]  /*b190*/  FMUL.FTZ R26, R2.reuse, R162 ;  /* 0x000000a2021a7220 */ /* 0x040fe40000410000 */
[C---:B----4-:R-:W-:Y:S01]  /*b1a0*/  FMUL.FTZ R7, R2.reuse, R183 ;  /* 0x000000b702077220 */ /* 0x050fe20000410000 */
        /* <DEDUP_REMOVED lines=8> */
[----:B------:R-:W-:Y:S02]  /*b230*/  FMUL.FTZ R31, R2, R159 ;  /* 0x0000009f021f7220 */ /* 0x000fe40000410000 */
[C---:B------:R-:W-:Y:S01]  /*b240*/  FMUL.FTZ R28, R0.reuse, R156 ;  /* 0x0000009c001c7220 */ /* 0x040fe20000410000 */
[----:B------:R-:W-:Y:S01]  /*b250*/  MOV R156, R41 ;  /* 0x00000029009c7202 */ /* 0x000fe20000000f00 */
[C---:B------:R-:W-:Y:S02]  /*b260*/  FMUL.FTZ R32, R0.reuse, R152 ;  /* 0x0000009800207220 */ /* 0x040fe40000410000 */
[----:B------:R-:W-:Y:S02]  /*b270*/  FMUL.FTZ R33, R0, R153 ;  /* 0x0000009900217220 */ /* 0x000fe40000410000 */
[----:B------:R-:W-:Y:S01]  /*b280*/  FMUL.FTZ R34, R2, R154 ;  /* 0x0000009a02227220 */ /* 0x000fe20000410000 */
[----:B---3--:R-:W-:Y:S01]  /*b290*/  F2FP.BF16.PACK_AB R187, R166, R165 ;  /* 0x000000a5a6bb723e */ /* 0x008fe200000010ff */
        /* <DEDUP_REMOVED lines=8> */
[----:B------:R-:W-:Y:S01]  /*b320*/  LDSM.16.MT88.4 R148, [R222+0x1000] ;  /* 0x00100000de94783b */ /* 0x000fe20000004200 */
[----:B------:R-:W-:Y:S01]  /*b330*/  FMUL.FTZ R41, R0, R145 ;  /* 0x0000009100297220 */ /* 0x000fe20000410000 */
[----:B------:R-:W3:Y:S01]  /*b340*/  MUFU.EX2 R132, R196 ;  /* 0x000000c400847308 */ /* 0x000ee20000000800 */
[C---:B------:R-:W-:Y:S02]  /*b350*/  FMUL.FTZ R42, R2.reuse, R146 ;  /* 0x00000092022a7220 */ /* 0x040fe40000410000 */
[----:B------:R-:W-:Y:S02]  /*b360*/  FMUL.FTZ R43, R2, R147 ;  /* 0x00000093022b7220 */ /* 0x000fe40000410000 */
[C---:B------:R-:W-:Y:S01]  /*b370*/  FMUL.FTZ R44, R0.reuse, R140 ;  /* 0x0000008c002c7220 */ /* 0x040fe20000410000 */
[----:B------:R-:W-:Y:S01]  /*b380*/  LDSM.16.MT88.4 R144, [R220+0x800] ;  /* 0x00080000dc90783b */ /* 0x000fe20000004200 */
[----:B------:R-:W-:Y:S02]  /*b390*/  FMUL.FTZ R45, R0, R141 ;  /* 0x0000008d002d7220 */ /* 0x000fe40000410000 */
        /* <DEDUP_REMOVED lines=87> */
[----:B--2---:R-:W-:Y:S01]  /*b910*/  FFMA.FTZ R164, R2, R164, R185 ;  /* 0x000000a402a47223 */ /* 0x004fe200000100b9 */
[----:B------:R-:W-:Y:S01]  /*b920*/  F2FP.BF16.PACK_AB R185, R172, R185 ;  /* 0x000000b9acb9723e */ /* 0x000fe200000010ff */
[C---:B------:R-:W-:Y:S02]  /*b930*/  FMUL.FTZ R126, R2.reuse, R126 ;  /* 0x0000007e027e7220 */ /* 0x040fe40000410000 */
[C---:B------:R-:W-:Y:S02]  /*b940*/  FMUL.FTZ R127, R2.reuse, R127 ;  /* 0x0000007f027f7220 */ /* 0x040fe40000410000 */
[C---:B------:R-:W-:Y:S02]  /*b950*/  FMUL.FTZ R130, R2.reuse, R130 ;  /* 0x0000008202827220 */ /* 0x040fe40000410000 */
[C---:B-1----:R-:W-:Y:S05]  /*b960*/  HMMA.16816.F32.BF16 R4, R184.reuse, R136, R4 ;  /* 0x00000088b804723c */ /* 0x042fea0000041804 */
[----:B------:R-:W-:Y:S02]  /*b970*/  FMUL.FTZ R131, R2, R131 ;  /* 0x0000008302837220 */ /* 0x000fe40000410000 */
[----:B------:R-:W1:Y:S01]  /*b980*/  MUFU.EX2 R2, R195 ;  /* 0x000000c300027308 */ /* 0x000e620000000800 */
[C---:B------:R-:W-:Y:S01]  /*b990*/  HMMA.16816.F32.BF16 R8, R184.reuse, R138, R8 ;  /* 0x0000008ab808723c */ /* 0x040fe20000041808 */
[----:B------:R-:W2:Y:S03]  /*b9a0*/  LDSM.16.MT88.4 R136, [R220] ;  /* 0x00000000dc88783b */ /* 0x000ea60000004200 */
[C---:B------:R-:W-:Y:S02]  /*b9b0*/  FMUL.FTZ R124, R0.reuse, R124 ;  /* 0x0000007c007c7220 */ /* 0x040fe40000410000 */
[C---:B------:R-:W-:Y:S02]  /*b9c0*/  FMUL.FTZ R125, R0.reuse, R125 ;  /* 0x0000007d007d7220 */ /* 0x040fe40000410000 */
[C---:B------:R-:W-:Y:S01]  /*b9d0*/  FMUL.FTZ R128, R0.reuse, R128 ;  /* 0x0000008000807220 */ /* 0x040fe20000410000 */
[----:B------:R-:W4:Y:S03]  /*b9e0*/  MUFU.EX2 R195, R191 ;  /* 0x000000bf00c37308 */ /* 0x000f260000000800 */
[----:B------:R-:W-:Y:S02]  /*b9f0*/  FMUL.FTZ R129, R0, R129 ;  /* 0x0000008100817220 */ /* 0x000fe40000410000 */
[----:B---3--:R-:W-:Y:S05]  /*ba00*/  FADD.FTZ R0, R132, R188 ;  /* 0x000000bc84007221 */ /* 0x008fea0000010000 */
[----:B------:R3:W5:Y:S01]  /*ba10*/  MUFU.EX2 R188, R176 ;  /* 0x000000b000bc7308 */ /* 0x0007620000000800 */
[----:B-1----:R-:W-:Y:S04]  /*ba20*/  FADD.FTZ R0, R2, R0 ;  /* 0x0000000002007221 */ /* 0x002fe80000010000 */
[----:B------:R-:W-:Y:S05]  /*ba30*/  FADD.FTZ R0, R135, R0 ;  /* 0x0000000087007221 */ /* 0x000fea0000010000 */
[----:B------:R-:W-:Y:S01]  /*ba40*/  MUFU.EX2 R191, R215 ;  /* 0x000000d700bf7308 */ /* 0x000fe20000000800 */
[----:B------:R-:W-:Y:S01]  /*ba50*/  FADD.FTZ R0, R134, R0 ;  /* 0x0000000086007221 */ /* 0x000fe20000010000 */
[C---:B--2---:R-:W-:Y:S01]  /*ba60*/  HMMA.16816.F32.BF16 R12, R184.reuse, R136, R12 ;  /* 0x00000088b80c723c */ /* 0x044fe2000004180c */
[----:B---3--:R-:W-:Y:S07]  /*ba70*/  LDSM.16.MT88.4 R176, [R219+0x2800] ;  /* 0x00280000dbb0783b */ /* 0x008fee0000004200 */
        /* <DEDUP_REMOVED lines=47> */
[----:B----4-:R-:W-:Y:S02]  /*bd70*/  F2FP.BF16.PACK_AB R139, R194, R195 ;  /* 0x000000c3c28b723e */ /* 0x010fe400000010ff */
[----:B------:R-:W-:Y:S01]  /*bd80*/  MUFU.EX2 R186, R173 ;  /* 0x000000ad00ba7308 */ /* 0x000fe20000000800 */
[----:B-----5:R-:W-:Y:S04]  /*bd90*/  F2FP.BF16.PACK_AB R185, R188, R189 ;  /* 0x000000bdbcb9723e */ /* 0x020fe800000010ff */
[C---:B------:R-:W-:Y:S05]  /*bda0*/  HMMA.16816.F32.BF16 R4, R136.reuse, R140, R4 ;  /* 0x0000008c8804723c */ /* 0x040fea0000041804 */
[----:B------:R1:W2:Y:S03]  /*bdb0*/  MUFU.EX2 R132, R204 ;  /* 0x000000cc00847308 */ /* 0x0002a60000000800 */
[C---:B------:R-:W-:Y:S01]  /*bdc0*/  HMMA.16816.F32.BF16 R8, R136.reuse, R142, R8 ;  /* 0x0000008e8808723c */ /* 0x040fe20000041808 */
[----:B------:R-:W3:Y:S06]  /*bdd0*/  LDSM.16.MT88.4 R140, [R222+0x800] ;  /* 0x00080000de8c783b */ /* 0x000eec0000004200 */
[----:B------:R4:W5:Y:S01]  /*bde0*/  MUFU.EX2 R2, R203 ;  /* 0x000000cb00027308 */ /* 0x0009620000000800 */
[C---:B------:R-:W-:Y:S08]  /*bdf0*/  HMMA.16816.F32.BF16 R12, R136.reuse, R144, R12 ;  /* 0x00000090880c723c */ /* 0x040ff0000004180c */
[C---:B------:R-:W-:Y:S01]  /*be00*/  HMMA.16816.F32.BF16 R16, R136.reuse, R146, R16 ;  /* 0x000000928810723c */ /* 0x040fe20000041810 */
[----:B------:R-:W3:Y:S01]  /*be10*/  LDSM.16.MT88.4 R144, [R221+0x800] ;  /* 0x00080000dd90783b */ /* 0x000ee20000004200 */
[----:B------:R-:W3:Y:S02]  /*be20*/  MUFU.EX2 R135, R202 ;  /* 0x000000ca00877308 */ /* 0x000ee40000000800 */
[----:B-1----:R-:W-:Y:S01]  /*be30*/  MOV R204, R167 ;  /* 0x000000a700cc7202 */ /* 0x002fe20000000f00 */
[----:B--2---:R-:W-:Y:S07]  /*be40*/  FADD.FTZ R0, R132, R0 ;  /* 0x0000000084007221 */ /* 0x004fee0000010000 */
[----:B------:R-:W1:Y:S01]  /*be50*/  MUFU.EX2 R134, R201 ;  /* 0x000000c900867308 */ /* 0x000e620000000800 */
[----:B----4-:R-:W-:Y:S01]  /*be60*/  MOV R203, R166 ;  /* 0x000000a600cb7202 */ /* 0x010fe20000000f00 */
[----:B-----5:R-:W-:Y:S01]  /*be70*/  FADD.FTZ R0, R2, R0 ;  /* 0x0000000002007221 */ /* 0x020fe20000010000 */
[C---:B---3--:R-:W-:Y:S03]  /*be80*/  HMMA.16816.F32.BF16 R20, R136.reuse, R140, R20 ;  /* 0x0000008c8814723c */ /* 0x048fe60000041814 */
[----:B------:R-:W-:Y:S05]  /*be90*/  FADD.FTZ R0, R135, R0 ;  /* 0x0000000087007221 */ /* 0x000fea0000010000 */
[C---:B------:R-:W-:Y:S01]  /*bea0*/  HMMA.16816.F32.BF16 R24, R136.reuse, R142, R24 ;  /* 0x0000008e8818723c */ /* 0x040fe20000041818 */
[----:B------:R-:W2:Y:S03]  /*beb0*/  LDSM.16.MT88.4 R140, [R219+0x3800] ;  /* 0x00380000db8c783b */ /* 0x000ea60000004200 */
[----:B-1----:R-:W-:Y:S04]  /*bec0*/  FADD.FTZ R0, R134, R0 ;  /* 0x0000000086007221 */ /* 0x002fe80000010000 */
[C---:B------:R-:W-:Y:S08]  /*bed0*/  HMMA.16816.F32.BF16 R28, R136.reuse, R144, R28 ;  /* 0x00000090881c723c */ /* 0x040ff0000004181c */
        /* <DEDUP_REMOVED lines=39> */
[----:B------:R-:W-:Y:S01]  /*c150*/  F2FP.BF16.PACK_AB R138, R134, R135 ;  /* 0x00000087868a723e */ /* 0x000fe200000010ff */
[----:B------:R-:W3:Y:S02]  /*c160*/  MUFU.EX2 R132, R212 ;  /* 0x000000d400847308 */ /* 0x000ee40000000800 */
[----:B------:R-:W-:Y:S02]  /*c170*/  F2FP.BF16.PACK_AB R137, R197, R198 ;  /* 0x000000c6c589723e */ /* 0x000fe400000010ff */
[----:B------:R-:W-:Y:S06]  /*c180*/  F2FP.BF16.PACK_AB R139, R200, R199 ;  /* 0x000000c7c88b723e */ /* 0x000fec00000010ff */
[----:B------:R-:W-:Y:S01]  /*c190*/  MUFU.EX2 R135, R210 ;  /* 0x000000d200877308 */ /* 0x000fe20000000800 */
[C---:B--2---:R-:W-:Y:S09]  /*c1a0*/  HMMA.16816.F32.BF16 R4, R136.reuse, R140, R4 ;  /* 0x0000008c8804723c */ /* 0x044ff20000041804 */
[----:B------:R-:W-:Y:S01]  /*c1b0*/  MUFU.EX2 R134, R209 ;  /* 0x000000d100867308 */ /* 0x000fe20000000800 */
[C---:B------:R-:W-:Y:S01]  /*c1c0*/  HMMA.16816.F32.BF16 R8, R136.reuse, R142, R8 ;  /* 0x0000008e8808723c */ /* 0x040fe20000041808 */
[----:B------:R-:W2:Y:S02]  /*c1d0*/  LDSM.16.MT88.4 R140, [R221+0x1000] ;  /* 0x00100000dd8c783b */ /* 0x000ea40000004200 */
[----:B---3--:R-:W-:Y:S06]  /*c1e0*/  FADD.FTZ R0, R132, R0 ;  /* 0x0000000084007221 */ /* 0x008fec0000010000 */
[----:B------:R-:W3:Y:S01]  /*c1f0*/  MUFU.EX2 R2, R211 ;  /* 0x000000d300027308 */ /* 0x000ee20000000800 */
[C---:B-1----:R-:W-:Y:S08]  /*c200*/  HMMA.16816.F32.BF16 R12, R136.reuse, R144, R12 ;  /* 0x00000090880c723c */ /* 0x042ff0000004180c */
[C---:B------:R-:W-:Y:S01]  /*c210*/  HMMA.16816.F32.BF16 R16, R136.reuse, R146, R16 ;  /* 0x000000928810723c */ /* 0x040fe20000041810 */
[----:B------:R-:W1:Y:S07]  /*c220*/  LDSM.16.MT88.4 R144, [R219+0x4000] ;  /* 0x00400000db90783b */ /* 0x000e6e0000004200 */
[C---:B------:R-:W-:Y:S04]  /*c230*/  HMMA.16816.F32.BF16 R20, R136.reuse, R148, R20 ;  /* 0x000000948814723c */ /* 0x040fe80000041814 */
[----:B---3--:R-:W-:Y:S04]  /*c240*/  FADD.FTZ R0, R2, R0 ;  /* 0x0000000002007221 */ /* 0x008fe80000010000 */
[C---:B------:R-:W-:Y:S01]  /*c250*/  HMMA.16816.F32.BF16 R24, R136.reuse, R150, R24 ;  /* 0x000000968818723c */ /* 0x040fe20000041818 */
[----:B------:R-:W3:Y:S03]  /*c260*/  LDSM.16.MT88.4 R148, [R220+0x4000] ;  /* 0x00400000dc94783b */ /* 0x000ee60000004200 */
[----:B------:R-:W-:Y:S04]  /*c270*/  FADD.FTZ R0, R135, R0 ;  /* 0x0000000087007221 */ /* 0x000fe80000010000 */
[----:B------:R-:W-:Y:S01]  /*c280*/  FADD.FTZ R0, R134, R0 ;  /* 0x0000000086007221 */ /* 0x000fe20000010000 */
        /* <DEDUP_REMOVED lines=37> */
[----:B------:R-:W-:Y:S01]  /*c4e0*/  HMMA.16816.F32.BF16 R128, R136, R142, R128 ;  /* 0x0000008e8880723c */ /* 0x000fe20000041880 */
[----:B------:R-:W2:Y:S06]  /*c4f0*/  LDSM.16.MT88.4 R140, [R222+0x1800] ;  /* 0x00180000de8c783b */ /* 0x000eac0000004200 */
[----:B------:R-:W-:Y:S02]  /*c500*/  F2FP.BF16.PACK_AB R136, R2, R132 ;  /* 0x000000840288723e */ /* 0x000fe400000010ff */
[----:B------:R-:W-:Y:S01]  /*c510*/  F2FP.BF16.PACK_AB R138, R134, R135 ;  /* 0x00000087868a723e */ /* 0x000fe200000010ff */
[----:B------:R-:W4:Y:S02]  /*c520*/  MUFU.EX2 R132, R183 ;  /* 0x000000b700847308 */ /* 0x000f240000000800 */
[----:B------:R-:W-:Y:S02]  /*c530*/  F2FP.BF16.PACK_AB R137, R205, R206 ;  /* 0x000000cecd89723e */ /* 0x000fe400000010ff */
[----:B------:R-:W-:Y:S06]  /*c540*/  F2FP.BF16.PACK_AB R139, R208, R207 ;  /* 0x000000cfd08b723e */ /* 0x000fec00000010ff */
[----:B------:R-:W-:Y:S01]  /*c550*/  MUFU.EX2 R135, R157 ;  /* 0x0000009d00877308 */ /* 0x000fe20000000800 */
[C---:B-1----:R-:W-:Y:S08]  /*c560*/  HMMA.16816.F32.BF16 R4, R136.reuse, R144, R4 ;  /* 0x000000908804723c */ /* 0x042ff00000041804 */
[C---:B------:R-:W-:Y:S01]  /*c570*/  HMMA.16816.F32.BF16 R8, R136.reuse, R146, R8 ;  /* 0x000000928808723c */ /* 0x040fe20000041808 */
[----:B------:R-:W1:Y:S01]  /*c580*/  LDSM.16.MT88.4 R144, [R219+0x4800] ;  /* 0x00480000db90783b */ /* 0x000e620000004200 */
[----:B------:R5:W-:Y:S02]  /*c590*/  MUFU.EX2 R134, R156 ;  /* 0x0000009c00867308 */ /* 0x000be40000000800 */
[----:B----4-:R-:W-:Y:S04]  /*c5a0*/  FADD.FTZ R0, R132, R0 ;  /* 0x0000000084007221 */ /* 0x010fe80000010000 */
[C---:B---3--:R-:W-:Y:S04]  /*c5b0*/  HMMA.16816.F32.BF16 R12, R136.reuse, R148, R12 ;  /* 0x00000094880c723c */ /* 0x048fe8000004180c */
[----:B------:R-:W3:Y:S04]  /*c5c0*/  MUFU.EX2 R2, R182 ;  /* 0x000000b600027308 */ /* 0x000ee80000000800 */
[C---:B------:R-:W-:Y:S01]  /*c5d0*/  HMMA.16816.F32.BF16 R16, R136.reuse, R150, R16 ;  /* 0x000000968810723c */ /* 0x040fe20000041810 */
[----:B------:R-:W4:Y:S07]  /*c5e0*/  LDSM.16.MT88.4 R148, [R220+0x4800] ;  /* 0x00480000dc94783b */ /* 0x000f2e0000004200 */
[C---:B--2---:R-:W-:Y:S01]  /*c5f0*/  HMMA.16816.F32.BF16 R20, R136.reuse, R140, R20 ;  /* 0x0000008c8814723c */ /* 0x044fe20000041814 */
[----:B-----5:R-:W-:Y:S07]  /*c600*/  LDSM.16.MT88.4 R156, [R220+0x5000] ;  /* 0x00500000dc9c783b */ /* 0x020fee0000004200 */
[C---:B------:R-:W-:Y:S01]  /*c610*/  HMMA.16816.F32.BF16 R24, R136.reuse, R142, R24 ;  /* 0x0000008e8818723c */ /* 0x040fe20000041818 */
[----:B------:R-:W2:Y:S03]  /*c620*/  LDSM.16.MT88.4 R140, [R222+0x4800] ;  /* 0x00480000de8c783b */ /* 0x000ea60000004200 */
[----:B---3--:R-:W-:Y:S04]  /*c630*/  FADD.FTZ R0, R2, R0 ;  /* 0x0000000002007221 */ /* 0x008fe80000010000 */
[C---:B------:R-:W-:Y:S04]  /*c640*/  HMMA.16816.F32.BF16 R28, R136.reuse, R152, R28 ;  /* 0x00000098881c723c */ /* 0x040fe8000004181c */
[----:B------:R-:W-:Y:S04]  /*c650*/  FADD.FTZ R0, R135, R0 ;  /* 0x0000000087007221 */ /* 0x000fe80000010000 */
[C---:B------:R-:W-:Y:S01]  /*c660*/  HMMA.16816.F32.BF16 R32, R136.reuse, R154, R32 ;  /* 0x0000009a8820723c */ /* 0x040fe20000041820 */
[----:B------:R-:W-:Y:S03]  /*c670*/  LDSM.16.MT88.4 R152, [R219+0x7800] ;  /* 0x00780000db98783b */ /* 0x000fe60000004200 */
[----:B------:R-:W-:Y:S04]  /*c680*/  FADD.FTZ R0, R134, R0 ;  /* 0x0000000086007221 */ /* 0x000fe80000010000 */
[C---:B-1----:R-:W-:Y:S08]  /*c690*/  HMMA.16816.F32.BF16 R36, R136.reuse, R144, R36 ;  /* 0x000000908824723c */ /* 0x042ff00000041824 */
[C---:B------:R-:W-:Y:S01]  /*c6a0*/  HMMA.16816.F32.BF16 R40, R136.reuse, R146, R40 ;  /* 0x000000928828723c */ /* 0x040fe20000041828 */
[----:B------:R-:W1:Y:S07]  /*c6b0*/  LDSM.16.MT88.4 R144, [R221+0x4800] ;  /* 0x00480000dd90783b */ /* 0x000e6e0000004200 */
[C---:B----4-:R-:W-:Y:S08]  /*c6c0*/  HMMA.16816.F32.BF16 R44, R136.reuse, R148, R44 ;  /* 0x00000094882c723c */ /* 0x050ff0000004182c */
        /* <DEDUP_REMOVED lines=10> */
[----:B------:R-:W4:Y:S07]  /*c770*/  LDSM.16.MT88.4 R152, [R219+0xa800] ;  /* 0x00a80000db98783b */ /* 0x000f2e0000004200 */
[C---:B---3--:R-:W-:Y:S08]  /*c780*/  HMMA.16816.F32.BF16 R76, R136.reuse, R148, R76 ;  /* 0x00000094884c723c */ /* 0x048ff0000004184c */
        /* <DEDUP_REMOVED lines=16> */
[----:B------:R-:W3:Y:S07]  /*c890*/  LDSM.16.MT88.4 R148, [R222+0x2000] ;  /* 0x00200000de94783b */ /* 0x000eee0000004200 */
[C---:B-1----:R-:W-:Y:S08]  /*c8a0*/  HMMA.16816.F32.BF16 R124, R136.reuse, R144, R124 ;  /* 0x00000090887c723c */ /* 0x042ff0000004187c */
[----:B------:R-:W-:Y:S01]  /*c8b0*/  HMMA.16816.F32.BF16 R128, R136, R146, R128 ;  /* 0x000000928880723c */ /* 0x000fe20000041880 */
[----:B------:R-:W1:Y:S06]  /*c8c0*/  LDSM.16.MT88.4 R144, [R221+0x2000] ;  /* 0x00200000dd90783b */ /* 0x000e6c0000004200 */
[----:B------:R-:W-:Y:S02]  /*c8d0*/  F2FP.BF16.PACK_AB R136, R2, R132 ;  /* 0x000000840288723e */ /* 0x000fe400000010ff */
[----:B------:R-:W-:Y:S01]  /*c8e0*/  F2FP.BF16.PACK_AB R138, R134, R135 ;  /* 0x00000087868a723e */ /* 0x000fe200000010ff */
[----:B------:R-:W4:Y:S02]  /*c8f0*/  MUFU.EX2 R2, R160 ;  /* 0x000000a000027308 */ /* 0x000f240000000800 */
[----:B------:R-:W-:Y:S02]  /*c900*/  F2FP.BF16.PACK_AB R137, R192, R193 ;  /* 0x000000c1c089723e */ /* 0x000fe400000010ff */
[----:B------:R-:W-:Y:S06]  /*c910*/  F2FP.BF16.PACK_AB R139, R190, R191 ;  /* 0x000000bfbe8b723e */ /* 0x000fec00000010ff */
[----:B------:R-:W5:Y:S01]  /*c920*/  MUFU.EX2 R132, R168 ;  /* 0x000000a800847308 */ /* 0x000f620000000800 */
[C---:B--2---:R-:W-:Y:S08]  /*c930*/  HMMA.16816.F32.BF16 R4, R136.reuse, R140, R4 ;  /* 0x0000008c8804723c */ /* 0x044ff00000041804 */
[C---:B------:R-:W-:Y:S01]  /*c940*/  HMMA.16816.F32.BF16 R8, R136.reuse, R142, R8 ;  /* 0x0000008e8808723c */ /* 0x040fe20000041808 */
[----:B------:R-:W2:Y:S01]  /*c950*/  LDSM.16.MT88.4 R140, [R219+0x5000] ;  /* 0x00500000db8c783b */ /* 0x000ea20000004200 */
[----:B------:R-:W-:Y:S02]  /*c960*/  MUFU.EX2 R135, R181 ;  /* 0x000000b500877308 */ /* 0x000fe40000000800 */
[----:B----4-:R-:W-:Y:S04]  /*c970*/  FADD.FTZ R0, R2, R0 ;  /* 0x0000000002007221 */ /* 0x010fe80000010000 */
[C---:B------:R-:W-:Y:S01]  /*c980*/  HMMA.16816.F32.BF16 R12, R136.reuse, R152, R12 ;  /* 0x00000098880c723c */ /* 0x040fe2000004180c */
[----:B------:R-:W-:Y:S03]  /*c990*/  LDSM.16.MT88.4 R160, [R222+0x2800] ;  /* 0x00280000dea0783b */ /* 0x000fe60000004200 */
[----:B------:R-:W4:Y:S01]  /*c9a0*/  MUFU.EX2 R134, R180 ;  /* 0x000000b400867308 */ /* 0x000f220000000800 */
[C---:B------:R-:W-:Y:S01]  /*c9b0*/  FADD.FTZ R0, R184.reuse, R0 ;  /* 0x00000000b8007221 */ /* 0x040fe20000010000 */
[----:B------:R-:W-:Y:S01]  /*c9c0*/  F2FP.BF16.PACK_AB R184, R184, R2 ;  /* 0x00000002b8b8723e */ /* 0x000fe200000010ff */
[----:B------:R-:W-:Y:S01]  /*c9d0*/  FADD.FTZ R2, R172, R164 ;  /* 0x000000a4ac027221 */ /* 0x000fe20000010000 */
[C---:B------:R-:W-:Y:S01]  /*c9e0*/  HMMA.16816.F32.BF16 R16, R136.reuse, R154, R16 ;  /* 0x0000009a8810723c */ /* 0x040fe20000041810 */
[----:B------:R-:W2:Y:S03]  /*c9f0*/  LDSM.16.MT88.4 R152, [R222+0x5000] ;  /* 0x00500000de98783b */ /* 0x000ea60000004200 */
[----:B-----5:R-:W-:Y:S04]  /*ca00*/  FADD.FTZ R0, R132, R0 ;  /* 0x0000000084007221 */ /* 0x020fe80000010000 */
[C---:B---3--:R-:W-:Y:S01]  /*ca10*/  HMMA.16816.F32.BF16 R20, R136.reuse, R148, R20 ;  /* 0x000000948814723c */ /* 0x048fe20000041814 */
[----:B------:R-:W-:Y:S03]  /*ca20*/  LDSM.16.MT88.4 R168, [R220+0x2800] ;  /* 0x00280000dca8783b */ /* 0x000fe60000004200 */
[C---:B------:R-:W-:Y:S01]  /*ca30*/  FADD.FTZ R0, R186.reuse, R0 ;  /* 0x00000000ba007221 */ /* 0x040fe20000010000 */
[----:B------:R-:W-:Y:S03]  /*ca40*/  F2FP.BF16.PACK_AB R186, R186, R132 ;  /* 0x00000084baba723e */ /* 0x000fe600000010ff */
[C---:B------:R-:W-:Y:S01]  /*ca50*/  HMMA.16816.F32.BF16 R24, R136.reuse, R150, R24 ;  /* 0x000000968818723c */ /* 0x040fe20000041818 */
[----:B------:R-:W3:Y:S03]  /*ca60*/  LDSM.16.MT88.4 R148, [R221+0x5000] ;  /* 0x00500000dd94783b */ /* 0x000ee60000004200 */
[----:B----4-:R-:W-:Y:S04]  /*ca70*/  F2FP.BF16.PACK_AB R187, R134, R135 ;  /* 0x0000008786bb723e */ /* 0x010fe800000010ff */
[C---:B-1----:R-:W-:Y:S01]  /*ca80*/  HMMA.16816.F32.BF16 R28, R136.reuse, R144, R28 ;  /* 0x00000090881c723c */ /* 0x042fe2000004181c */
[----:B------:R1:W-:Y:S07]  /*ca90*/  STL [R1+0x14], R0 ;  /* 0x0000140001007387 */ /* 0x0003ee0000100800 */
[C---:B------:R-:W-:Y:S01]  /*caa0*/  HMMA.16816.F32.BF16 R32, R136.reuse, R146, R32 ;  /* 0x000000928820723c */ /* 0x040fe20000041820 */
[----:B------:R-:W-:Y:S07]  /*cab0*/  LDSM.16.MT88.4 R144, [R220+0x8000] ;  /* 0x00800000dc90783b */ /* 0x000fee0000004200 */
[C---:B--2---:R-:W-:Y:S08]  /*cac0*/  HMMA.16816.F32.BF16 R36, R136.reuse, R140, R36 ;  /* 0x0000008c8824723c */ /* 0x044ff00000041824 */
[C---:B------:R-:W-:Y:S01]  /*cad0*/  HMMA.16816.F32.BF16 R40, R136.reuse, R142, R40 ;  /* 0x0000008e8828723c */ /* 0x040fe20000041828 */
[----:B------:R-:W2:Y:S03]  /*cae0*/  LDSM.16.MT88.4 R140, [R219+0x8000] ;  /* 0x00800000db8c783b */ /* 0x000ea60000004200 */
[----:B-1----:R-:W-:Y:S04]  /*caf0*/  FADD.FTZ R0, R165, R2 ;  /* 0x00000002a5007221 */ /* 0x002fe80000010000 */
[C---:B------:R-:W-:Y:S01]  /*cb00*/  HMMA.16816.F32.BF16 R44, R136.reuse, R156, R44 ;  /* 0x0000009c882c723c */ /* 0x040fe2000004182c */
[----:B------:R-:W4:Y:S03]  /*cb10*/  LDL R2, [R1+0x30] ;  /* 0x0000300001027983 */ /* 0x000f260000100800 */
        /* <DEDUP_REMOVED lines=9> */
[C---:B---3--:R-:W-:Y:S04]  /*cbb0*/  HMMA.16816.F32.BF16 R60, R136.reuse, R148, R60 ;  /* 0x00000094883c723c */ /* 0x048fe8000004183c */
[----:B------:R-:W-:Y:S04]  /*cbc0*/  FADD.FTZ R0, R194, R0 ;  /* 0x00000000c2007221 */ /* 0x000fe80000010000 */
[C---:B------:R-:W-:Y:S01]  /*cbd0*/  HMMA.16816.F32.BF16 R64, R136.reuse, R150, R64 ;  /* 0x000000968840723c */ /* 0x040fe20000041840 */
[----:B------:R-:W-:Y:S03]  /*cbe0*/  LDSM.16.MT88.4 R148, [R222+0xb000] ;  /* 0x00b00000de94783b */ /* 0x000fe60000004200 */
[----:B------:R-:W-:Y:S04]  /*cbf0*/  FADD.FTZ R0, R198, R0 ;  /* 0x00000000c6007221 */ /* 0x000fe80000010000 */
[C---:B--2---:R-:W-:Y:S04]  /*cc00*/  HMMA.16816.F32.BF16 R68, R136.reuse, R140, R68 ;  /* 0x0000008c8844723c */ /* 0x044fe80000041844 */
[----:B------:R-:W-:Y:S04]  /*cc10*/  FADD.FTZ R0, R197, R0 ;  /* 0x00000000c5007221 */ /* 0x000fe80000010000 */
[C---:B------:R-:W-:Y:S01]  /*cc20*/  HMMA.16816.F32.BF16 R72, R136.reuse, R142, R72 ;  /* 0x0000008e8848723c */ /* 0x040fe20000041848 */
[----:B------:R-:W2:Y:S03]  /*cc30*/  LDSM.16.MT88.4 R140, [R219+0xb000] ;  /* 0x00b00000db8c783b */ /* 0x000ea60000004200 */
[----:B------:R-:W-:Y:S04]  /*cc40*/  FADD.FTZ R0, R199, R0 ;  /* 0x00000000c7007221 */ /* 0x000fe80000010000 */
[C---:B------:R-:W-:Y:S04]  /*cc50*/  HMMA.16816.F32.BF16 R76, R136.reuse, R144, R76 ;  /* 0x00000090884c723c */ /* 0x040fe8000004184c */
[----:B------:R-:W-:Y:S04]  /*cc60*/  FADD.FTZ R0, R200, R0 ;  /* 0x00000000c8007221 */ /* 0x000fe80000010000 */
        /* <DEDUP_REMOVED lines=8> */
[C---:B-----5:R-:W-:Y:S04]  /*ccf0*/  HMMA.16816.F32.BF16 R92, R136.reuse, R152, R92 ;  /* 0x00000098885c723c */ /* 0x060fe8000004185c */
[----:B------:R-:W-:Y:S04]  /*cd00*/  FADD.FTZ R0, R208, R0 ;  /* 0x00000000d0007221 */ /* 0x000fe80000010000 */
[C---:B------:R-:W-:Y:S01]  /*cd10*/  HMMA.16816.F32.BF16 R96, R136.reuse, R154, R96 ;  /* 0x0000009a8860723c */ /* 0x040fe20000041860 */
[----:B------:R-:W5:Y:S03]  /*cd20*/  LDSM.16.MT88.4 R152, [R221+0x2800] ;  /* 0x00280000dd98783b */ /* 0x000f660000004200 */
[----:B------:R-:W-:Y:S04]  /*cd30*/  FADD.FTZ R0, R193, R0 ;  /* 0x00000000c1007221 */ /* 0x000fe80000010000 */
[C---:B--2---:R-:W-:Y:S04]  /*cd40*/  HMMA.16816.F32.BF16 R100, R136.reuse, R140, R100 ;  /* 0x0000008c8864723c */ /* 0x044fe80000041864 */
[----:B------:R-:W-:Y:S04]  /*cd50*/  FADD.FTZ R0, R192, R0 ;  /* 0x00000000c0007221 */ /* 0x000fe80000010000 */
[C---:B------:R-:W-:Y:S04]  /*cd60*/  HMMA.16816.F32.BF16 R104, R136.reuse, R142, R104 ;  /* 0x0000008e8868723c */ /* 0x040fe80000041868 */
[----:B------:R-:W-:Y:S04]  /*cd70*/  FADD.FTZ R0, R191, R0 ;  /* 0x00000000bf007221 */ /* 0x000fe80000010000 */
[C---:B---3--:R-:W-:Y:S04]  /*cd80*/  HMMA.16816.F32.BF16 R108, R136.reuse, R144, R108 ;  /* 0x00000090886c723c */ /* 0x048fe8000004186c */
[----:B------:R-:W-:Y:S04]  /*cd90*/  FADD.FTZ R0, R190, R0 ;  /* 0x00000000be007221 */ /* 0x000fe80000010000 */
[C---:B------:R-:W-:Y:S01]  /*cda0*/  HMMA.16816.F32.BF16 R112, R136.reuse, R146, R112 ;  /* 0x000000928870723c */ /* 0x040fe20000041870 */
[----:B------:R-:W2:Y:S03]  /*cdb0*/  LDSM.16.MT88.4 R144, [R219+0x5800] ;  /* 0x00580000db90783b */ /* 0x000ea60000004200 */
[----:B------:R-:W-:Y:S04]  /*cdc0*/  FADD.FTZ R0, R189, R0 ;  /* 0x00000000bd007221 */ /* 0x000fe80000010000 */
[C---:B------:R-:W-:Y:S04]  /*cdd0*/  HMMA.16816.F32.BF16 R116, R136.reuse, R148, R116 ;  /* 0x000000948874723c */ /* 0x040fe80000041874 */
[----:B------:R-:W-:Y:S04]  /*cde0*/  FADD.FTZ R0, R188, R0 ;  /* 0x00000000bc007221 */ /* 0x000fe80000010000 */
[C---:B------:R-:W-:Y:S04]  /*cdf0*/  HMMA.16816.F32.BF16 R120, R136.reuse, R150, R120 ;  /* 0x000000968878723c */ /* 0x040fe80000041878 */
[----:B------:R-:W-:Y:S01]  /*ce00*/  FADD.FTZ R0, R135, R0 ;  /* 0x0000000087007221 */ /* 0x000fe20000010000 */
[----:B------:R-:W-:Y:S03]  /*ce10*/  MOV R135, R3 ;  /* 0x0000000300877202 */ /* 0x000fe60000000f00 */
[C---:B-1----:R-:W-:Y:S04]  /*ce20*/  HMMA.16816.F32.BF16 R124, R136.reuse, R156, R124 ;  /* 0x0000009c887c723c */ /* 0x042fe8000004187c */
[----:B------:R-:W-:Y:S01]  /*ce30*/  FADD.FTZ R0, R134, R0 ;  /* 0x0000000086007221 */ /* 0x000fe20000010000 */
[----:B------:R-:W-:Y:S03]  /*ce40*/  MOV R134, R133 ;  /* 0x0000008500867202 */ /* 0x000fe60000000f00 */
[----:B------:R-:W-:Y:S01]  /*ce50*/  HMMA.16816.F32.BF16 R128, R136, R158, R128 ;  /* 0x0000009e8880723c */ /* 0x000fe20000041880 */
[----:B------:R-:W1:Y:S07]  /*ce60*/  LDSM.16.MT88.4 R136, [R220+0x5800] ;  /* 0x00580000dc88783b */ /* 0x000e6e0000004200 */
[C---:B------:R-:W-:Y:S01]  /*ce70*/  HMMA.16816.F32.BF16 R180, R184.reuse, R176, R4 ;  /* 0x000000b0b8b4723c */ /* 0x040fe20000041804 */
[----:B------:R-:W3:Y:S07]  /*ce80*/  LDSM.16.MT88.4 R4, [R222+0x5800] ;  /* 0x00580000de04783b */ /* 0x000eee0000004200 */
[C---:B------:R-:W-:Y:S01]  /*ce90*/  HMMA.16816.F32.BF16 R176, R184.reuse, R178, R8 ;  /* 0x000000b2b8b0723c */ /* 0x040fe20000041808 */
[----:B------:R-:W1:Y:S07]  /*cea0*/  LDSM.16.MT88.4 R8, [R221+0x5800] ;  /* 0x00580000dd08783b */ /* 0x000e6e0000004200 */
[C---:B------:R-:W-:Y:S01]  /*ceb0*/  HMMA.16816.F32.BF16 R172, R184.reuse, R168, R12 ;  /* 0x000000a8b8ac723c */ /* 0x040fe2000004180c */
[----:B------:R-:W1:Y:S07]  /*cec0*/  LDSM.16.MT88.4 R12, [R219+0x8800] ;  /* 0x00880000db0c783b */ /* 0x000e6e0000004200 */
[C---:B------:R-:W-:Y:S01]  /*ced0*/  HMMA.16816.F32.BF16 R168, R184.reuse, R170, R16 ;  /* 0x000000aab8a8723c */ /* 0x040fe20000041810 */
[----:B------:R-:W1:Y:S07]  /*cee0*/  LDSM.16.MT88.4 R16, [R220+0x8800] ;  /* 0x00880000dc10783b */ /* 0x000e6e0000004200 */
[C---:B------:R-:W-:Y:S01]  /*cef0*/  HMMA.16816.F32.BF16 R164, R184.reuse, R160, R20 ;  /* 0x000000a0b8a4723c */ /* 0x040fe20000041814 */
[----:B------:R-:W1:Y:S07]  /*cf00*/  LDSM.16.MT88.4 R20, [R222+0x8800] ;  /* 0x00880000de14783b */ /* 0x000e6e0000004200 */
[C---:B------:R-:W-:Y:S01]  /*cf10*/  HMMA.16816.F32.BF16 R160, R184.reuse, R162, R24 ;  /* 0x000000a2b8a0723c */ /* 0x040fe20000041818 */
[----:B------:R-:W3:Y:S07]  /*cf20*/  LDSM.16.MT88.4 R24, [R221+0x8800] ;  /* 0x00880000dd18783b */ /* 0x000eee0000004200 */
[C---:B-----5:R-:W-:Y:S08]  /*cf30*/  HMMA.16816.F32.BF16 R156, R184.reuse, R152, R28 ;  /* 0x00000098b89c723c */ /* 0x060ff0000004181c */
[C---:B------:R-:W-:Y:S08]  /*cf40*/  HMMA.16816.F32.BF16 R152, R184.reuse, R154, R32 ;  /* 0x0000009ab898723c */ /* 0x040ff00000041820 */
[C---:B--2---:R-:W-:Y:S08]  /*cf50*/  HMMA.16816.F32.BF16 R148, R184.reuse, R144, R36 ;  /* 0x00000090b894723c */ /* 0x044ff00000041824 */
[C---:B------:R-:W-:Y:S08]  /*cf60*/  HMMA.16816.F32.BF16 R144, R184.reuse, R146, R40 ;  /* 0x00000092b890723c */ /* 0x040ff00000041828 */
[C---:B-1----:R-:W-:Y:S08]  /*cf70*/  HMMA.16816.F32.BF16 R140, R184.reuse, R136, R44 ;  /* 0x00000088b88c723c */ /* 0x042ff0000004182c */
[C---:B------:R-:W-:Y:S08]  /*cf80*/  HMMA.16816.F32.BF16 R136, R184.reuse, R138, R48 ;  /* 0x0000008ab888723c */ /* 0x040ff00000041830 */
[C---:B---3--:R-:W-:Y:S08]  /*cf90*/  HMMA.16816.F32.BF16 R52, R184.reuse, R4, R52 ;  /* 0x00000004b834723c */ /* 0x048ff00000041834 */
[C---:B------:R-:W-:Y:S01]  /*cfa0*/  HMMA.16816.F32.BF16 R56, R184.reuse, R6, R56 ;  /* 0x00000006b838723c */ /* 0x040fe20000041838 */
[----:B------:R-:W1:Y:S07]  /*cfb0*/  LDSM.16.MT88.4 R4, [R219+0xb800] ;  /* 0x00b80000db04783b */ /* 0x000e6e0000004200 */
[C---:B------:R-:W-:Y:S08]  /*cfc0*/  HMMA.16816.F32.BF16 R60, R184.reuse, R8, R60 ;  /* 0x00000008b83c723c */ /* 0x040ff0000004183c */
[C---:B------:R-:W-:Y:S01]  /*cfd0*/  HMMA.16816.F32.BF16 R64, R184.reuse, R10, R64 ;  /* 0x0000000ab840723c */ /* 0x040fe20000041840 */
[----:B------:R-:W2:Y:S02]  /*cfe0*/  LDSM.16.MT88.4 R8, [R220+0xb800] ;  /* 0x00b80000dc08783b */ /* 0x000ea40000004200 */
[C---:B----4-:R-:W-:Y:S02]  /*cff0*/  ISETP.GT.AND P0, PT, R252.reuse, R2, PT ;  /* 0x00000002fc00720c */ /* 0x050fe40003f04270 */
[----:B------:R-:W-:Y:S03]  /*d000*/  IADD3 R2, R252, -0x1, RZ ;  /* 0xfffffffffc027810 */ /* 0x000fe60007ffe0ff */
[C---:B------:R-:W-:Y:S02]  /*d010*/  HMMA.16816.F32.BF16 R68, R184.reuse, R12, R68 ;  /* 0x0000000cb844723c */ /* 0x040fe40000041844 */
[----:B------:R-:W-:Y:S02]  /*d020*/  STL [R1+0x8], R2 ;  /* 0x0000080201007387 */ /* 0x000fe40000100800 */
[----:B------:R-:W-:Y:S04]  /*d030*/  MOV R252, R2 ;  /* 0x0000000200fc7202 */ /* 0x000fe80000000f00 */
[C---:B------:R-:W-:Y:S01]  /*d040*/  HMMA.16816.F32.BF16 R72, R184.reuse, R14, R72 ;  /* 0x0000000eb848723c */ /* 0x040fe20000041848 */
[----:B------:R-:W3:Y:S07]  /*d050*/  LDSM.16.MT88.4 R12, [R222+0xb800] ;  /* 0x00b80000de0c783b */ /* 0x000eee0000004200 */
[C---:B------:R-:W-:Y:S01]  /*d060*/  HMMA.16816.F32.BF16 R76, R184.reuse, R16, R76 ;  /* 0x00000010b84c723c */ /* 0x040fe2000004184c */
[----:B------:R-:W-:Y:S07]  /*d070*/  STL [R1+0x24], R0 ;  /* 0x0000240001007387 */ /* 0x000fee0000100800 */
[C---:B------:R-:W-:Y:S08]  /*d080*/  HMMA.16816.F32.BF16 R80, R184.reuse, R18, R80 ;  /* 0x00000012b850723c */ /* 0x040ff00000041850 */
[C---:B------:R-:W-:Y:S08]  /*d090*/  HMMA.16816.F32.BF16 R84, R184.reuse, R20, R84 ;  /* 0x00000014b854723c */ /* 0x040ff00000041854 */
[C---:B------:R-:W-:Y:S08]  /*d0a0*/  HMMA.16816.F32.BF16 R88, R184.reuse, R22, R88 ;  /* 0x00000016b858723c */ /* 0x040ff00000041858 */
[C---:B------:R-:W-:Y:S07]  /*d0b0*/  HMMA.16816.F32.BF16 R92, R184.reuse, R24, R92 ;  /* 0x00000018b85c723c */ /* 0x040fee000004185c */
[----:B------:R-:W-:Y:S01]  /*d0c0*/  MOV R24, R3 ;  /* 0x0000000300187202 */ /* 0x000fe20000000f00 */
[C---:B------:R-:W-:Y:S08]  /*d0d0*/  HMMA.16816.F32.BF16 R96, R184.reuse, R26, R96 ;  /* 0x0000001ab860723c */ /* 0x040ff00000041860 */
        /* <DEDUP_REMOVED lines=9> */
[----:B------:R-:W-:-:S07]  /*d170*/  @P0 BRA `(.L_x_2709) ;  /* 0xffffab0000000947 */ /* 0x000fce000383ffff */
.L_x_2698:
[----:B--2---:R-:W2:Y:S04]  /*d180*/  LDL R2, [R1+0x2c] ;  /* 0x00002c0001027983 */ /* 0x004ea80000100800 */
[----:B------:R-:W2:Y:S02]  /*d190*/  LDL R0, [R1+0x8] ;  /* 0x0000080001007983 */ /* 0x000ea40000100800 */
[----:B--2---:R-:W-:-:S13]  /*d1a0*/  ISETP.GE.AND P0, PT, R0, R2, PT ;  /* 0x000000020000720c */ /* 0x004fda0003f06270 */
[----:B------:R-:W-:Y:S05]  /*d1b0*/  @!P0 BRA `(.L_x_2710) ;  /* 0x00004bc000008947 */ /* 0x000fea0003800000 */
[----:B------:R-:W-:Y:S02]  /*d1c0*/  MOV R135, R24 ;  /* 0x0000001800877202 */ /* 0x000fe40000000f00 */
[----:B------:R-:W-:Y:S02]  /*d1d0*/  MOV R134, R133 ;  /* 0x0000008500867202 */ /* 0x000fe40000000f00 */
.L_x_2717:
[----:B------:R-:W2:Y:S01]  /*d1e0*/  LDL R4, [R1+0xc] ;  /* 0x00000c0001047983 */ /* 0x000ea20000100800 */
[----:B------:R-:W-:Y:S04]  /*d1f0*/  DEPBAR.LE SB0, 0x0 ;  /* 0x000080000000791a */ /* 0x000fe80000000000 */
[----:B------:R-:W3:Y:S01]  /*d200*/  LDL R6, [R1+0x4] ;  /* 0x0000040001067983 */ /* 0x000ee20000100800 */
[----:B------:R-:W-:Y:S03]  /*d210*/  WARPSYNC 0xffffffff ;  /* 0xffffffff00007948 */ /* 0x000fe60003800000 */
        /* <DEDUP_REMOVED lines=9> */
[----:B------:R-:W-:Y:S06]  /*d2b0*/  BAR.SYNC.DEFER_BLOCKING 0x0 ;  /* 0x0000000000007b1d */ /* 0x000fec0000010000 */
[----:B------:R1:W1:Y:S04]  /*d2c0*/  LDSM.16.M88.4 R48, [R223] ;  /* 0x00000000df30783b */ /* 0x0002680000000200 */
[----:B------:R1:W1:Y:S04]  /*d2d0*/  LDSM.16.M88.4 R8, [R216] ;  /* 0x00000000d808783b */ /* 0x0002680000000200 */
        /* <DEDUP_REMOVED lines=12> */
[----:B--2---:R-:W-:Y:S01]  /*d3a0*/  SHF.R.S32.HI R0, RZ, 0x1f, R4 ;  /* 0x0000001fff007819 */ /* 0x004fe20000011404 */
[----:B------:R-:W-:Y:S04]  /*d3b0*/  IMAD.WIDE.U32 R2, R4, c[0x0][0x208], RZ ;  /* 0x0000820004027a25 */ /* 0x000fe800078e00ff */
[----:B------:R-:W-:Y:S04]  /*d3c0*/  IMAD R0, R0, c[0x0][0x208], RZ ;  /* 0x0000820000007a24 */ /* 0x000fe800078e02ff */
[----:B------:R-:W-:Y:S02]  /*d3d0*/  IMAD R0, R4, c[0x0][0x20c], R0 ;  /* 0x0000830004007a24 */ /* 0x000fe400078e0200 */
[----:B------:R-:W2:Y:S02]  /*d3e0*/  LDL R4, [R1] ;  /* 0x0000000001047983 */ /* 0x000ea40000100800 */
[----:B------:R-:W-:Y:S01]  /*d3f0*/  IMAD.IADD R3, R3, 0x1, R0 ;  /* 0x0000000103037824 */ /* 0x000fe200078e0200 */
[----:B---3--:R-:W-:Y:S03]  /*d400*/  SHF.R.S32.HI R0, RZ, 0x1f, R6 ;  /* 0x0000001fff007819 */ /* 0x008fe60000011406 */
[----:B------:R-:W-:Y:S01]  /*d410*/  IMAD.WIDE.U32 R2, R6, c[0x0][0x218], R2 ;  /* 0x0000860006027a25 */ /* 0x000fe200078e0002 */
[C---:B----4-:R-:W-:Y:S03]  /*d420*/  SHF.L.U64.HI R14, R21.reuse, 0x1, R14 ;  /* 0x00000001150e7819 */ /* 0x050fe6000001020e */
[----:B------:R-:W-:Y:S02]  /*d430*/  IMAD R0, R0, c[0x0][0x218], RZ ;  /* 0x0000860000007a24 */ /* 0x000fe400078e02ff */
[----:B------:R-:W-:Y:S02]  /*d440*/  IMAD.SHL.U32 R47, R21, 0x2, RZ ;  /* 0x00000002152f7824 */ /* 0x000fe400078e00ff */
[----:B------:R-:W-:Y:S01]  /*d450*/  IMAD R0, R6, c[0x0][0x21c], R0 ;  /* 0x0000870006007a24 */ /* 0x000fe200078e0200 */
[----:B------:R-:W-:Y:S02]  /*d460*/  IADD3 R6, P0, R22, R2, RZ ;  /* 0x0000000216067210 */ /* 0x000fe40007f1e0ff */
[----:B-----5:R-:W-:Y:S02]  /*d470*/  SHF.L.U64.HI R13, R20, 0x1, R13 ;  /* 0x00000001140d7819 */ /* 0x020fe4000001020d */
[----:B------:R-:W-:Y:S02]  /*d480*/  IADD3.X R2, R5, R3, R0, P0, !PT ;  /* 0x0000000305027210 */ /* 0x000fe400007fe400 */
[----:B------:R-:W-:Y:S02]  /*d490*/  LEA R5, P0, R6, c[0x0][0x1f8], 0x1 ;  /* 0x00007e0006057a11 */ /* 0x000fe400078008ff */
[----:B------:R-:W-:Y:S02]  /*d4a0*/  SHF.L.U32 R46, R20, 0x1, RZ ;  /* 0x00000001142e7819 */ /* 0x000fe400000006ff */
[----:B------:R-:W-:Y:S01]  /*d4b0*/  LEA.HI.X R6, R6, c[0x0][0x1fc], R2, 0x1, P0 ;  /* 0x00007f0006067a11 */ /* 0x000fe200000f0c02 */
[C---:B------:R-:W-:Y:S01]  /*d4c0*/  IMAD.SHL.U32 R39, R15.reuse, 0x2, RZ ;  /* 0x000000020f277824 */ /* 0x040fe200078e00ff */
[----:B------:R-:W-:Y:S02]  /*d4d0*/  SHF.L.U64.HI R12, R15, 0x1, R12 ;  /* 0x000000010f0c7819 */ /* 0x000fe4000001020c */
[C---:B--2---:R-:W-:Y:S02]  /*d4e0*/  SHF.L.U64.HI R7, R4.reuse, 0x1, R7 ;  /* 0x0000000104077819 */ /* 0x044fe40000010207 */
[----:B------:R-:W-:Y:S01]  /*d4f0*/  SHF.L.U32 R37, R4, 0x1, RZ ;  /* 0x0000000104257819 */ /* 0x000fe200000006ff */
[----:B------:R-:W-:-:S05]  /*d500*/  BRA.DIV ~URZ, `(.L_x_2711) ;  /* 0x000098227f007947 */ /* 0x000fca000b800000 */
[----:B-1----:R1:W2:Y:S02]  /*d510*/  SHFL.IDX PT, R0, R6, RZ, 0x181f ;  /* 0x00181fff06007589 */ /* 0x0022a400000e0000 */
.L_x_2748:
[----:B------:R-:W3:Y:S01]  /*d520*/  LDL R20, [R1] ;  /* 0x0000000001147983 */ /* 0x000ee20000100800 */
[----:B------:R-:W-:Y:S04]  /*d530*/  BSSY B0, `(.L_x_2712) ;  /* 0x00001de000007945 */ /* 0x000fe80003800000 */
[----:B------:R-:W4:Y:S05]  /*d540*/  LDL R23, [R1+0x20] ;  /* 0x0000200001177983 */ /* 0x000f2a0000100800 */
[----:B------:R-:W5:Y:S05]  /*d550*/  LDL R22, [R1+0x1c] ;  /* 0x00001c0001167983 */ /* 0x000f6a0000100800 */
[----:B--2---:R-:W2:Y:S05]  /*d560*/  LDL R15, [R1+0x18] ;  /* 0x00001800010f7983 */ /* 0x004eaa0000100800 */
[----:B------:R-:W1:Y:S05]  /*d570*/  SHFL.IDX PT, R2, R5, RZ, 0x181f ;  /* 0x00181fff05027589 */ /* 0x000e6a00000e0000 */
[----:B------:R-:W2:Y:S05]  /*d580*/  SHFL.IDX PT, R3, R5, 0x1, 0x181f ;  /* 0x00381f0005037f89 */ /* 0x000eaa00000e0000 */
[----:B------:R-:W2:Y:S05]  /*d590*/  SHFL.IDX PT, R4, R6, 0x1, 0x181f ;  /* 0x00381f0006047f89 */ /* 0x000eaa00000e0000 */
[----:B------:R-:W2:Y:S01]  /*d5a0*/  LDL R132, [R1+0x2c] ;  /* 0x00002c0001847983 */ /* 0x000ea20000100800 */
[C---:B-1----:R-:W-:Y:S02]  /*d5b0*/  IADD3 R28, P2, R2.reuse, R39, RZ ;  /* 0x00000027021c7210 */ /* 0x042fe40007f5e0ff */
[-C--:B------:R-:W-:Y:S03]  /*d5c0*/  IADD3 R30, P0, R2, R46.reuse, RZ ;  /* 0x0000002e021e7210 */ /* 0x080fe60007f1e0ff */
[C---:B------:R-:W-:Y:S02]  /*d5d0*/  IMAD.X R29, R0.reuse, 0x1, R12, P2 ;  /* 0x00000001001d7824 */ /* 0x040fe400010e060c */
[----:B------:R-:W-:Y:S01]  /*d5e0*/  IMAD.X R31, R0, 0x1, R13, P0 ;  /* 0x00000001001f7824 */ /* 0x000fe200000e060d */
[----:B---3--:R-:W-:Y:S02]  /*d5f0*/  ISETP.GE.AND P1, PT, R20, c[0x0][0x1d4], PT ;  /* 0x0000750014007a0c */ /* 0x008fe40003f26270 */
[----:B------:R-:W-:Y:S02]  /*d600*/  IADD3 R20, P3, R2, R37, RZ ;  /* 0x0000002502147210 */ /* 0x000fe40007f7e0ff */
[----:B------:R-:W-:Y:S02]  /*d610*/  SEL R252, RZ, 0x10, P1 ;  /* 0x00000010fffc7807 */ /* 0x000fe40000800000 */
[----:B----4-:R-:W-:Y:S01]  /*d620*/  ISETP.GE.AND P5, PT, R23, c[0x0][0x1d4], PT ;  /* 0x0000750017007a0c */ /* 0x010fe20003fa6270 */
[--C-:B------:R-:W-:Y:S01]  /*d630*/  IMAD.X R21, R0, 0x1, R7.reuse, P3 ;  /* 0x0000000100157824 */ /* 0x100fe200018e0607 */
[----:B------:R-:W-:Y:S02]  /*d640*/  IADD3 R36, -R252, 0x10, RZ ;  /* 0x00000010fc247810 */ /* 0x000fe40007ffe1ff */
[----:B-----5:R-:W-:Y:S02]  /*d650*/  ISETP.GE.AND P4, PT, R22, c[0x0][0x1d4], PT ;  /* 0x0000750016007a0c */ /* 0x020fe40003f86270 */
[----:B------:R-:W-:Y:S01]  /*d660*/  IADD3 R22, P0, R2, R47, RZ ;  /* 0x0000002f02167210 */ /* 0x000fe20007f1e0ff */
[----:B------:R1:W-:Y:S01]  /*d670*/  LDGSTS.E.BYPASS.LTC128B.128 [R251+0x100], [R20.64], !P1 ;  /* 0x0010000014fb7fae */ /* 0x0003e2000c901d46 */
[----:B------:R-:W-:Y:S02]  /*d680*/  SEL R44, RZ, 0x10, P4 ;  /* 0x00000010ff2c7807 */ /* 0x000fe40002000000 */
[----:B--2---:R-:W-:Y:S01]  /*d690*/  ISETP.GE.AND P3, PT, R15, c[0x0][0x1d4], PT ;  /* 0x000075000f007a0c */ /* 0x004fe20003f66270 */
[----:B------:R-:W-:Y:S01]  /*d6a0*/  IMAD.X R23, R0, 0x1, R14, P0 ;  /* 0x0000000100177824 */ /* 0x000fe200000e060e */
[----:B------:R-:W2:Y:S01]  /*d6b0*/  SHFL.IDX PT, R2, R5, 0x2, 0x181f ;  /* 0x00581f0005027f89 */ /* 0x000ea200000e0000 */
[----:B------:R-:W-:Y:S02]  /*d6c0*/  SEL R15, RZ, 0x10, P5 ;  /* 0x00000010ff0f7807 */ /* 0x000fe40002800000 */
[----:B------:R-:W-:Y:S02]  /*d6d0*/  LOP3.LUT R36, R36, 0xf, RZ, 0xc0, !PT ;  /* 0x0000000f24247812 */ /* 0x000fe400078ec0ff */
[----:B------:R3:W-:Y:S01]  /*d6e0*/  LDGSTS.E.BYPASS.LTC128B.128 [R251+0x3100], [R28.64], !P5 ;  /* 0x031000001cfb7fae */ /* 0x0007e2000e901d46 */
[----:B------:R-:W-:Y:S02]  /*d6f0*/  IADD3 R38, -R44, 0x10, RZ ;  /* 0x000000102c267810 */ /* 0x000fe40007ffe1ff */
[----:B------:R-:W-:Y:S02]  /*d700*/  SEL R45, RZ, 0x10, P3 ;  /* 0x00000010ff2d7807 */ /* 0x000fe40001800000 */
[----:B------:R4:W-:Y:S01]  /*d710*/  LDGSTS.E.BYPASS.LTC128B.128 [R251+0x6100], [R30.64], !P4 ;  /* 0x061000001efb7fae */ /* 0x0009e2000e101d46 */
[----:B------:R-:W-:Y:S02]  /*d720*/  LOP3.LUT R38, R38, 0xf, RZ, 0xc0, !PT ;  /* 0x0000000f26267812 */ /* 0x000fe400078ec0ff */
[----:B------:R-:W-:Y:S02]  /*d730*/  ISETP.NE.U32.AND P2, PT, R15, RZ, PT ;  /* 0x000000ff0f00720c */ /* 0x000fe40003f45070 */
[----:B------:R5:W-:Y:S05]  /*d740*/  LDGSTS.E.BYPASS.LTC128B.128 [R251+0x9100], [R22.64], !P3 ;  /* 0x0910000016fb7fae */ /* 0x000bea000d901d46 */
[----:B------:R-:W2:Y:S01]  /*d750*/  SHFL.IDX PT, R0, R6, 0x2, 0x181f ;  /* 0x00581f0006007f89 */ /* 0x000ea200000e0000 */
[----:B-1----:R-:W-:Y:S05]  /*d760*/  IADD3 R20, P0, R3, R37, RZ ;  /* 0x0000002503147210 */ /* 0x002fea0007f1e0ff */
[----:B------:R-:W-:Y:S05]  /*d770*/  IMAD.X R21, R4, 0x1, R7, P0 ;  /* 0x0000000104157824 */ /* 0x000fea00000e0607 */
[----:B------:R1:W-:Y:S01]  /*d780*/  LDGSTS.E.BYPASS.LTC128B.128 [R251+0x1100], [R20.64], !P1 ;  /* 0x0110000014fb7fae */ /* 0x0003e2000c901d46 */
[----:B----4-:R-:W-:Y:S04]  /*d790*/  IADD3 R30, -R15, 0x10, RZ ;  /* 0x000000100f1e7810 */ /* 0x010fe80007ffe1ff */
[----:B------:R-:W-:Y:S02]  /*d7a0*/  LOP3.LUT R30, R30, 0xf, RZ, 0xc0, !PT ;  /* 0x0000000f1e1e7812 */ /* 0x000fe400078ec0ff */
[C---:B-----5:R-:W-:Y:S05]  /*d7b0*/  IADD3 R22, P1, R3.reuse, R46, RZ ;  /* 0x0000002e03167210 */ /* 0x060fea0007f3e0ff */
[C---:B------:R-:W-:Y:S01]  /*d7c0*/  IMAD.X R23, R4.reuse, 0x1, R13, P1 ;  /* 0x0000000104177824 */ /* 0x040fe200008e060d */
[C---:B-1----:R-:W-:Y:S05]  /*d7d0*/  IADD3 R20, P0, R3.reuse, R39, RZ ;  /* 0x0000002703147210 */ /* 0x042fea0007f1e0ff */
[C---:B------:R-:W-:Y:S01]  /*d7e0*/  IMAD.X R21, R4.reuse, 0x1, R12, P0 ;  /* 0x0000000104157824 */ /* 0x040fe200000e060c */
[----:B---3--:R-:W-:Y:S02]  /*d7f0*/  IADD3 R28, P0, R3, R47, RZ ;  /* 0x0000002f031c7210 */ /* 0x008fe40007f1e0ff */
[----:B------:R-:W-:Y:S02]  /*d800*/  IADD3 R3, -R45, 0x10, RZ ;  /* 0x000000102d037810 */ /* 0x000fe40007ffe1ff */
[----:B------:R1:W-:Y:S01]  /*d810*/  LDGSTS.E.BYPASS.LTC128B.128 [R251+0x4100], [R20.64], !P5 ;  /* 0x0410000014fb7fae */ /* 0x0003e2000e901d46 */
[----:B------:R-:W-:Y:S01]  /*d820*/  IMAD.X R29, R4, 0x1, R14, P0 ;  /* 0x00000001041d7824 */ /* 0x000fe200000e060e */
[----:B--2---:R-:W-:Y:S02]  /*d830*/  IADD3 R36, P1, P0, R36, R2, R37 ;  /* 0x0000000224247210 */ /* 0x004fe4000783e025 */
[----:B------:R-:W-:Y:S01]  /*d840*/  LOP3.LUT R3, R3, 0xf, RZ, 0xc0, !PT ;  /* 0x0000000f03037812 */ /* 0x000fe200078ec0ff */
[----:B------:R1:W-:Y:S01]  /*d850*/  LDGSTS.E.BYPASS.LTC128B.128 [R251+0x7100], [R22.64], !P4 ;  /* 0x0710000016fb7fae */ /* 0x0003e2000e101d46 */
[----:B------:R-:W-:Y:S02]  /*d860*/  IADD3.X R37, RZ, R0, R7, P1, P0 ;  /* 0x00000000ff257210 */ /* 0x000fe40000fe0407 */
[C---:B------:R-:W-:Y:S02]  /*d870*/  HMMA.16816.F32.BF16 R4, R48.reuse, R8, RZ ;  /* 0x000000083004723c */ /* 0x040fe400000418ff */
[----:B------:R2:W-:Y:S01]  /*d880*/  LDGSTS.E.BYPASS.LTC128B.128 [R251+0xa100], [R28.64], !P3 ;  /* 0x0a1000001cfb7fae */ /* 0x0005e2000d901d46 */
[----:B------:R-:W-:Y:S04]  /*d890*/  IADD3 R30, P1, P0, R30, R2, R39 ;  /* 0x000000021e1e7210 */ /* 0x000fe8000783e027 */
[----:B------:R-:W-:Y:S01]  /*d8a0*/  IADD3.X R31, RZ, R0, R12, P1, P0 ;  /* 0x00000000ff1f7210 */ /* 0x000fe20000fe040c */
[C---:B------:R-:W-:Y:S01]  /*d8b0*/  HMMA.16816.F32.BF16 R8, R48.reuse, R10, RZ ;  /* 0x0000000a3008723c */ /* 0x040fe200000418ff */
[----:B------:R-:W-:Y:S04]  /*d8c0*/  IADD3 R38, P1, P0, R38, R2, R46 ;  /* 0x0000000226267210 */ /* 0x000fe8000783e02e */
[----:B------:R-:W-:Y:S02]  /*d8d0*/  IADD3.X R39, RZ, R0, R13, P1, P0 ;  /* 0x00000000ff277210 */ /* 0x000fe40000fe040d */
[----:B------:R-:W-:Y:S05]  /*d8e0*/  IADD3 R2, P1, P0, R3, R2, R47 ;  /* 0x0000000203027210 */ /* 0x000fea000783e02f */
[----:B------:R-:W-:Y:S02]  /*d8f0*/  IADD3.X R3, RZ, R0, R14, P1, P0 ;  /* 0x00000000ff037210 */ /* 0x000fe40000fe040e */
[C---:B------:R-:W-:Y:S01]  /*d900*/  HMMA.16816.F32.BF16 R12, R48.reuse, R16, RZ ;  /* 0x00000010300c723c */ /* 0x040fe200000418ff */
[----:B------:R-:W-:Y:S02]  /*d910*/  ISETP.NE.U32.AND P0, PT, R252, RZ, PT ;  /* 0x000000fffc00720c */ /* 0x000fe40003f05070 */
[----:B------:R-:W-:Y:S05]  /*d920*/  ISETP.NE.U32.AND P1, PT, R44, RZ, PT ;  /* 0x000000ff2c00720c */ /* 0x000fea0003f25070 */
[C---:B------:R-:W-:Y:S06]  /*d930*/  HMMA.16816.F32.BF16 R16, R48.reuse, R18, RZ ;  /* 0x000000123010723c */ /* 0x040fec00000418ff */
[----:B------:R3:W-:Y:S01]  /*d940*/  LDGSTS.E.BYPASS.LTC128B.128.ZFILL [R251+0x2100], [R36.64], P0 ;  /* 0x0210000024fb7fae */ /* 0x0007e20008141d46 */
[----:B------:R-:W-:Y:S01]  /*d950*/  ISETP.NE.U32.AND P0, PT, R45, RZ, PT ;  /* 0x000000ff2d00720c */ /* 0x000fe20003f05070 */
[C---:B-1----:R-:W-:Y:S03]  /*d960*/  HMMA.16816.F32.BF16 R20, R48.reuse, R24, RZ ;  /* 0x000000183014723c */ /* 0x042fe600000418ff */
[----:B------:R2:W-:Y:S05]  /*d970*/  LDGSTS.E.BYPASS.LTC128B.128.ZFILL [R251+0x5100], [R30.64], P2 ;  /* 0x051000001efb7fae */ /* 0x0005ea0009141d46 */
[C---:B------:R-:W-:Y:S01]  /*d980*/  HMMA.16816.F32.BF16 R24, R48.reuse, R26, RZ ;  /* 0x0000001a3018723c */ /* 0x040fe200000418ff */
[----:B------:R3:W-:Y:S05]  /*d990*/  LDGSTS.E.BYPASS.LTC128B.128.ZFILL [R251+0x8100], [R38.64], P1 ;  /* 0x0810000026fb7fae */ /* 0x0007ea0008941d46 */
[----:B------:R1:W-:Y:S05]  /*d9a0*/  LDGSTS.E.BYPASS.LTC128B.128.ZFILL [R251+0xb100], [R2.64], P0 ;  /* 0x0b10000002fb7fae */ /* 0x0003ea0008141d46 */
[----:B------:R-:W0:Y:S01]  /*d9b0*/  LDGDEPBAR ;  /* 0x00000000000079af */ /* 0x000e220000000000 */
[C---:B--2---:R-:W-:Y:S08]  /*d9c0*/  HMMA.16816.F32.BF16 R28, R48.reuse, R32, RZ ;  /* 0x00000020301c723c */ /* 0x044ff000000418ff */
[C---:B------:R-:W-:Y:S01]  /*d9d0*/  HMMA.16816.F32.BF16 R32, R48.reuse, R34, RZ ;  /* 0x000000223020723c */ /* 0x040fe200000418ff */
[----:B-1----:R-:W2:Y:S07]  /*d9e0*/  LDL R3, [R1+0x8] ;  /* 0x0000080001037983 */ /* 0x002eae0000100800 */
[C---:B---3--:R-:W-:Y:S08]  /*d9f0*/  HMMA.16816.F32.BF16 R36, R48.reuse, R40, RZ ;  /* 0x000000283024723c */ /* 0x048ff000000418ff */
        /* <DEDUP_REMOVED lines=39> */
[----:B------:R-:W3:Y:S05]  /*dc70*/  LDSM.16.M88.4 R184, [R217+-0x7000] ;  /* 0xff900000d9b8783b */ /* 0x000eea0000000200 */
[----:B------:R-:W4:Y:S02]  /*dc80*/  LDSM.16.M88.4 R208, [R217+-0x6800] ;  /* 0xff980000d9d0783b */ /* 0x000f240000000200 */
        /* <DEDUP_REMOVED lines=9> */
[C---:B------:R-:W-:Y:S03]  /*dd20*/  HMMA.16816.F32.BF16 R28, R188.reuse, R204, R28 ;  /* 0x000000ccbc1c723c */ /* 0x040fe6000004181c */
[----:B--2---:R-:W-:Y:S05]  /*dd30*/  ISETP.GT.AND P0, PT, R3, R132, PT ;  /* 0x000000840300720c */ /* 0x004fea0003f04270 */
[C---:B------:R-:W-:Y:S01]  /*dd40*/  HMMA.16816.F32.BF16 R32, R188.reuse, R206, R32 ;  /* 0x000000cebc20723c */ /* 0x040fe20000041820 */
[----:B------:R-:W-:Y:S07]  /*dd50*/  LDSM.16.M88.4 R204, [R216+0x4800] ;  /* 0x00480000d8cc783b */ /* 0x000fee0000000200 */
[C---:B---3--:R-:W-:Y:S08]  /*dd60*/  HMMA.16816.F32.BF16 R36, R188.reuse, R184, R36 ;  /* 0x000000b8bc24723c */ /* 0x048ff00000041824 */
[C---:B------:R-:W-:Y:S01]  /*dd70*/  HMMA.16816.F32.BF16 R40, R188.reuse, R186, R40 ;  /* 0x000000babc28723c */ /* 0x040fe20000041828 */
[----:B------:R-:W1:Y:S07]  /*dd80*/  LDSM.16.M88.4 R184, [R223+0x4000] ;  /* 0x00400000dfb8783b */ /* 0x000e6e0000000200 */
[C---:B----4-:R-:W-:Y:S08]  /*dd90*/  HMMA.16816.F32.BF16 R44, R188.reuse, R208, R44 ;  /* 0x000000d0bc2c723c */ /* 0x050ff0000004182c */
[----:B------:R-:W-:Y:S01]  /*dda0*/  HMMA.16816.F32.BF16 R48, R188, R210, R48 ;  /* 0x000000d2bc30723c */ /* 0x000fe20000041830 */
[----:B------:R-:W2:Y:S05]  /*ddb0*/  LDSM.16.M88.4 R188, [R216+0x5000] ;  /* 0x00500000d8bc783b */ /* 0x000eaa0000000200 */
[----:B------:R-:W3:Y:S02]  /*ddc0*/  LDSM.16.M88.4 R208, [R216+0x5800] ;  /* 0x00580000d8d0783b */ /* 0x000ee40000000200 */
        /* <DEDUP_REMOVED lines=55> */
[----:B------:R-:W2:Y:S05]  /*e140*/  LDSM.16.M88.4 R184, [R217+-0x4000] ;  /* 0xffc00000d9b8783b */ /* 0x000eaa0000000200 */
[----:B------:R-:W3:Y:S02]  /*e150*/  LDSM.16.M88.4 R208, [R217+-0x3800] ;  /* 0xffc80000d9d0783b */ /* 0x000ee40000000200 */
        /* <DEDUP_REMOVED lines=213> */
[----:B------:R-:W-:Y:S03]  /*eeb0*/  SHF.L.U64.HI R185, R213, 0x1, R185 ;  /* 0x00000001d5b97819 */ /* 0x000fe600000102b9 */
[----:B------:R-:W-:Y:S01]  /*eec0*/  IMAD R0, R0, c[0x0][0x1e0], RZ ;  /* 0x0000780000007a24 */ /* 0x000fe200078e02ff */
[----:B------:R-:W-:Y:S03]  /*eed0*/  STL [R1+0xc], R192 ;  /* 0x00000cc001007387 */ /* 0x000fe60000100800 */
[----:B------:R-:W-:Y:S04]  /*eee0*/  IMAD R0, R192, c[0x0][0x1e4], R0 ;  /* 0x00007900c0007a24 */ /* 0x000fe800078e0200 */
[----:B------:R-:W-:Y:S01]  /*eef0*/  IMAD.IADD R3, R3, 0x1, R0 ;  /* 0x0000000103037824 */ /* 0x000fe200078e0200 */
[----:B--2---:R-:W-:Y:S03]  /*ef00*/  SHF.R.S32.HI R0, RZ, 0x1f, R189 ;  /* 0x0000001fff007819 */ /* 0x004fe600000114bd */
[C---:B------:R-:W-:Y:S01]  /*ef10*/  IMAD.WIDE.U32 R2, R189.reuse, c[0x0][0x1f0], R2 ;  /* 0x00007c00bd027a25 */ /* 0x040fe200078e0002 */
[----:B------:R1:W-:Y:S03]  /*ef20*/  STL [R1+0x4], R189 ;  /* 0x000004bd01007387 */ /* 0x0003e60000100800 */
[----:B------:R-:W-:Y:S01]  /*ef30*/  IMAD R0, R0, c[0x0][0x1f0], RZ ;  /* 0x00007c0000007a24 */ /* 0x000fe200078e02ff */
[----:B------:R-:W-:Y:S03]  /*ef40*/  IADD3 R133, P0, R190, R2, RZ ;  /* 0x00000002be857210 */ /* 0x000fe60007f1e0ff */
[----:B------:R-:W-:Y:S05]  /*ef50*/  IMAD R0, R189, c[0x0][0x1f4], R0 ;  /* 0x00007d00bd007a24 */ /* 0x000fea00078e0200 */
[----:B------:R-:W-:Y:S02]  /*ef60*/  IADD3.X R2, R184, R3, R0, P0, !PT ;  /* 0x00000003b8027210 */ /* 0x000fe400007fe400 */
[C---:B------:R-:W-:Y:S04]  /*ef70*/  LEA R184, P0, R133.reuse, c[0x0][0x1c8], 0x1 ;  /* 0x0000720085b87a11 */ /* 0x040fe800078008ff */
[----:B------:R-:W-:Y:S01]  /*ef80*/  LEA.HI.X R133, R133, c[0x0][0x1cc], R2, 0x1, P0 ;  /* 0x0000730085857a11 */ /* 0x000fe200000f0c02 */
[----:B-1----:R-:W-:Y:S01]  /*ef90*/  IMAD.SHL.U32 R189, R213, 0x2, RZ ;  /* 0x00000002d5bd7824 */ /* 0x002fe200078e00ff */
[----:B------:R-:W-:-:S05]  /*efa0*/  BRA.DIV ~URZ, `(.L_x_2714) ;  /* 0x00007de27f007947 */ /* 0x000fca000b800000 */
[----:B------:R1:W2:Y:S02]  /*efb0*/  SHFL.IDX PT, R132, R133, RZ, 0x181f ;  /* 0x00181fff85847589 */ /* 0x0002a400000e0000 */
.L_x_2749:
[----:B------:R-:W-:-:S05]  /*efc0*/  BRA.DIV ~URZ, `(.L_x_2715) ;  /* 0x00007e327f007947 */ /* 0x000fca000b800000 */
[----:B------:R-:W3:Y:S01]  /*efd0*/  SHFL.IDX PT, R0, R184, RZ, 0x181f ;  /* 0x00181fffb8007589 */ /* 0x000ee200000e0000 */
[C---:B------:R-:W-:Y:S02]  /*efe0*/  IADD3 R190, -R252.reuse, 0x10, RZ ;  /* 0x00000010fcbe7810 */ /* 0x040fe40007ffe1ff */
[----:B------:R-:W-:Y:S02]  /*eff0*/  ISETP.NE.U32.AND P2, PT, R252, RZ, PT ;  /* 0x000000fffc00720c */ /* 0x000fe40003f45070 */
[----:B------:R-:W-:Y:S04]  /*f000*/  LOP3.LUT R190, R190, 0xf, RZ, 0xc0, !PT ;  /* 0x0000000fbebe7812 */ /* 0x000fe800078ec0ff */
[----:B---3--:R-:W-:Y:S04]  /*f010*/  IADD3 R2, P1, P0, R190, R0, R189 ;  /* 0x00000000be027210 */ /* 0x008fe8000783e0bd */
[----:B--2---:R-:W-:Y:S02]  /*f020*/  IADD3.X R3, RZ, R132, R185, P1, P0 ;  /* 0x00000084ff037210 */ /* 0x004fe40000fe04b9 */
[----:B------:R-:W-:Y:S03]  /*f030*/  IADD3 R192, P0, R0, R194, RZ ;  /* 0x000000c200c07210 */ /* 0x000fe60007f1e0ff */
[----:B------:R-:W-:Y:S01]  /*f040*/  @!PT LDS RZ, [RZ] ;  /* 0x00000000fffff984 */ /* 0x000fe20000000800 */
[----:B------:R-:W-:Y:S01]  /*f050*/  @!PT LDS RZ, [RZ] ;  /* 0x00000000fffff984 */ /* 0x000fe20000000800 */
[----:B------:R2:W-:Y:S02]  /*f060*/  LDGSTS.E.BYPASS.LTC128B.128.ZFILL [R251+0xc100], [R2.64], P2 ;  /* 0x0c10000002fb7fae */ /* 0x0005e40009141d46 */
[----:B------:R-:W-:Y:S05]  /*f070*/  IMAD.X R193, R132, 0x1, R186, P0 ;  /* 0x0000000184c17824 */ /* 0x000fea00000e06ba */
[----:B------:R3:W-:Y:S01]  /*f080*/  LDGSTS.E.BYPASS.LTC128B.128 [R251+0xf100], [R192.64], !P5 ;  /* 0x0f100000c0fb7fae */ /* 0x0007e2000e901d46 */
[-C--:B--2---:R-:W-:Y:S05]  /*f090*/  IADD3 R2, P0, R0, R195.reuse, RZ ;  /* 0x000000c300027210 */ /* 0x084fea0007f1e0ff */
[----:B------:R-:W-:Y:S05]  /*f0a0*/  IMAD.X R3, R132, 0x1, R187, P0 ;  /* 0x0000000184037824 */ /* 0x000fea00000e06bb */
[----:B------:R2:W-:Y:S02]  /*f0b0*/  LDGSTS.E.BYPASS.LTC128B.128 [R251+0x12100], [R2.64], !P4 ;  /* 0x1210000002fb7fae */ /* 0x0005e4000e101d46 */
[----:B--2---:R-:W-:Y:S02]  /*f0c0*/  IADD3 R2, P0, R0, R196, RZ ;  /* 0x000000c400027210 */ /* 0x004fe40007f1e0ff */
[----:B------:R-:W2:Y:S03]  /*f0d0*/  SHFL.IDX PT, R0, R184, 0x1, 0x181f ;  /* 0x00381f00b8007f89 */ /* 0x000ea600000e0000 */
[----:B------:R-:W-:Y:S02]  /*f0e0*/  IMAD.X R3, R132, 0x1, R188, P0 ;  /* 0x0000000184037824 */ /* 0x000fe400000e06bc */
[----:B------:R-:W-:Y:S04]  /*f0f0*/  SHFL.IDX PT, R132, R133, 0x2, 0x181f ;  /* 0x00581f0085847f89 */ /* 0x000fe800000e0000 */
[----:B------:R4:W-:Y:S01]  /*f100*/  LDGSTS.E.BYPASS.LTC128B.128 [R251+0x15100], [R2.64], !P3 ;  /* 0x1510000002fb7fae */ /* 0x0009e2000d901d46 */
[----:B--2---:R-:W-:Y:S03]  /*f110*/  IADD3 R190, P1, P0, R190, R0, R189 ;  /* 0x00000000bebe7210 */ /* 0x004fe6000783e0bd */
[----:B----4-:R-:W2:Y:S02]  /*f120*/  SHFL.IDX PT, R2, R133, 0x1, 0x181f ;  /* 0x00381f0085027f89 */ /* 0x010ea400000e0000 */
[----:B--2---:R-:W-:Y:S05]  /*f130*/  IADD3.X R191, RZ, R2, R185, P1, P0 ;  /* 0x00000002ffbf7210 */ /* 0x004fea0000fe04b9 */
[----:B------:R2:W-:Y:S02]  /*f140*/  LDGSTS.E.BYPASS.LTC128B.128.ZFILL [R251+0xd100], [R190.64], P2 ;  /* 0x0d100000befb7fae */ /* 0x0005e40009141d46 */
[----:B--2---:R-:W-:Y:S05]  /*f150*/  IADD3 R190, P0, R0, R194, RZ ;  /* 0x000000c200be7210 */ /* 0x004fea0007f1e0ff */
[----:B------:R-:W-:Y:S05]  /*f160*/  IMAD.X R191, R2, 0x1, R186, P0 ;  /* 0x0000000102bf7824 */ /* 0x000fea00000e06ba */
[----:B------:R2:W-:Y:S02]  /*f170*/  LDGSTS.E.BYPASS.LTC128B.128 [R251+0x10100], [R190.64], !P5 ;  /* 0x10100000befb7fae */ /* 0x0005e4000e901d46 */
[----:B--2---:R-:W-:Y:S05]  /*f180*/  IADD3 R190, P0, R0, R195, RZ ;  /* 0x000000c300be7210 */ /* 0x004fea0007f1e0ff */
[----:B------:R-:W-:Y:S01]  /*f190*/  IMAD.X R191, R2, 0x1, R187, P0 ;  /* 0x0000000102bf7824 */ /* 0x000fe200000e06bb */
[----:B---3--:R-:W-:Y:S02]  /*f1a0*/  IADD3 R192, P0, R0, R196, RZ ;  /* 0x000000c400c07210 */ /* 0x008fe40007f1e0ff */
[----:B------:R2:W3:Y:S03]  /*f1b0*/  SHFL.IDX PT, R0, R184, 0x2, 0x181f ;  /* 0x00581f00b8007f89 */ /* 0x0004e600000e0000 */
[----:B------:R-:W-:Y:S01]  /*f1c0*/  IMAD.X R193, R2, 0x1, R188, P0 ;  /* 0x0000000102c17824 */ /* 0x000fe200000e06bc */
[----:B------:R2:W-:Y:S04]  /*f1d0*/  LDGSTS.E.BYPASS.LTC128B.128 [R251+0x13100], [R190.64], !P4 ;  /* 0x13100000befb7fae */ /* 0x0005e8000e101d46 */
[----:B------:R2:W-:Y:S03]  /*f1e0*/  LDGSTS.E.BYPASS.LTC128B.128 [R251+0x16100], [R192.64], !P3 ;  /* 0x16100000c0fb7fae */ /* 0x0005e6000d901d46 */
.L_x_2750:
[C---:B------:R-:W-:Y:S02]  /*f1f0*/  IADD3 R2, -R252.reuse, 0x10, RZ ;  /* 0x00000010fc027810 */ /* 0x040fe40007ffe1ff */
[----:B------:R-:W-:Y:S02]  /*f200*/  ISETP.NE.U32.AND P0, PT, R252, RZ, PT ;  /* 0x000000fffc00720c */ /* 0x000fe40003f05070 */
[----:B------:R-:W-:Y:S04]  /*f210*/  LOP3.LUT R2, R2, 0xf, RZ, 0xc0, !PT ;  /* 0x0000000f02027812 */ /* 0x000fe800078ec0ff */
[----:B---3--:R-:W-:Y:S04]  /*f220*/  IADD3 R2, P2, P1, R2, R0, R189 ;  /* 0x0000000002027210 */ /* 0x008fe8000795e0bd */
[----:B------:R-:W-:Y:S02]  /*f230*/  IADD3.X R3, RZ, R132, R185, P2, P1 ;  /* 0x00000084ff037210 */ /* 0x000fe400017e24b9 */
[C---:B--2---:R-:W-:Y:S03]  /*f240*/  IADD3 R184, P1, R0.reuse, R195, RZ ;  /* 0x000000c300b87210 */ /* 0x044fe60007f3e0ff */
        /* <DEDUP_REMOVED lines=12> */
.L_x_2713:
[----:B------:R-:W-:Y:S05]  /*f310*/  BSYNC B0 ;  /* 0x0000000000007941 */ /* 0x000fea0003800000 */
.L_x_2712:
        /* <DEDUP_REMOVED lines=52> */
[----:B-1----:R-:W1:Y:S02]  /*f660*/  SHFL.BFLY PT, R133, R132, 0x1, 0x1f ;  /* 0x0c201f0084857f89 */ /* 0x002e6400000e0000 */
[----:B-1----:R-:W-:Y:S02]  /*f670*/  FMNMX.FTZ R133, R132, R133, !PT ;  /* 0x0000008584857209 */ /* 0x002fe40007810000 */
[----:B------:R-:W1:Y:S02]  /*f680*/  SHFL.BFLY PT, R132, R184, 0x2, 0x1f ;  /* 0x0c401f00b8847f89 */ /* 0x000e6400000e0000 */
[----:B-1----:R-:W-:Y:S05]  /*f690*/  FMNMX.FTZ R132, R184, R132, !PT ;  /* 0x00000084b8847209 */ /* 0x002fea0007810000 */
[----:B------:R1:W2:Y:S02]  /*f6a0*/  SHFL.BFLY PT, R0, R132, 0x1, 0x1f ;  /* 0x0c201f0084007f89 */ /* 0x0002a400000e0000 */
.L_x_2751:
        /* <DEDUP_REMOVED lines=34> */
[----:B------:R-:W-:Y:S07]  /*f8d0*/  FFMA.FTZ R132, R49, c[0x0][0x2d0], -R132 ;  /* 0x0000b40031847a23 */ /* 0x000fee0000010884 */
[----:B------:R-:W-:Y:S01]  /*f8e0*/  MUFU.EX2 R132, R132 ;  /* 0x0000008400847308 */ /* 0x000fe20000000800 */
[C---:B---3--:R-:W-:Y:S01]  /*f8f0*/  FFMA.FTZ R0, R2.reuse, R185, R4 ;  /* 0x000000b902007223 */ /* 0x048fe20000010004 */
[----:B-1----:R-:W-:Y:S01]  /*f900*/  F2FP.BF16.PACK_AB R186, R9, R8 ;  /* 0x0000000809ba723e */ /* 0x002fe200000010ff */
[----:B------:R-:W-:Y:S02]  /*f910*/  FMUL.FTZ R49, R2, R137 ;  /* 0x0000008902317220 */ /* 0x000fe40000410000 */
[C---:B------:R-:W-:Y:S01]  /*f920*/  FADD.FTZ R5, R184.reuse, R0 ;  /* 0x00000000b8057221 */ /* 0x040fe20000010000 */
[----:B------:R-:W-:Y:S01]  /*f930*/  F2FP.BF16.PACK_AB R184, R184, R4 ;  /* 0x00000004b8b8723e */ /* 0x000fe200000010ff */
[C---:B------:R-:W-:Y:S02]  /*f940*/  FADD.FTZ R0, -R3.reuse, R135 ;  /* 0x0000008703007221 */ /* 0x040fe40000010100 */
[----:B------:R-:W-:Y:S02]  /*f950*/  FMUL.FTZ R4, R3, c[0x0][0x2d0] ;  /* 0x0000b40003047a20 */ /* 0x000fe40000410000 */
[----:B------:R-:W-:Y:S02]  /*f960*/  FMUL.FTZ R0, R0, c[0x0][0x2d0] ;  /* 0x0000b40000007a20 */ /* 0x000fe40000410000 */
[--C-:B------:R-:W-:Y:S02]  /*f970*/  FFMA.FTZ R32, R50, c[0x0][0x2d0], -R4.reuse ;  /* 0x0000b40032207a23 */ /* 0x100fe40000010804 */
[--C-:B------:R-:W-:Y:S02]  /*f980*/  FFMA.FTZ R33, R51, c[0x0][0x2d0], -R4.reuse ;  /* 0x0000b40033217a23 */ /* 0x100fe40000010804 */
[----:B------:R-:W1:Y:S01]  /*f990*/  MUFU.EX2 R0, R0 ;  /* 0x0000000000007308 */ /* 0x000e620000000800 */
[C---:B------:R-:W-:Y:S01]  /*f9a0*/  FMUL.FTZ R13, R2.reuse, R173 ;  /* 0x000000ad020d7220 */ /* 0x040fe20000410000 */
[----:B------:R-:W-:Y:S01]  /*f9b0*/  MOV R173, R48 ;  /* 0x0000003000ad7202 */ /* 0x000fe20000000f00 */
[----:B------:R-:W-:Y:S02]  /*f9c0*/  FMUL.FTZ R48, R2, R136 ;  /* 0x0000008802307220 */ /* 0x000fe40000410000 */
[--C-:B------:R-:W-:Y:S02]  /*f9d0*/  FFMA.FTZ R28, R46, c[0x0][0x2d0], -R4.reuse ;  /* 0x0000b4002e1c7a23 */ /* 0x100fe40000010804 */
[----:B------:R-:W-:Y:S01]  /*f9e0*/  FMUL.FTZ R21, R2, R165 ;  /* 0x000000a502157220 */ /* 0x000fe20000410000 */
[----:B------:R-:W-:Y:S01]  /*f9f0*/  MOV R165, R37 ;  /* 0x0000002500a57202 */ /* 0x000fe20000000f00 */
[----:B------:R-:W-:Y:S02]  /*fa00*/  FADD.FTZ R5, R8, R5 ;  /* 0x0000000508057221 */ /* 0x000fe40000010000 */
[--C-:B------:R-:W-:Y:S02]  /*fa10*/  FFMA.FTZ R134, R10, c[0x0][0x2d0], -R4.reuse ;  /* 0x0000b4000a867a23 */ /* 0x100fe40000010804 */
[--C-:B------:R-:W-:Y:S02]  /*fa20*/  FFMA.FTZ R185, R11, c[0x0][0x2d0], -R4.reuse ;  /* 0x0000b4000bb97a23 */ /* 0x100fe40000010804 */
[--C-:B------:R-:W-:Y:S02]  /*fa30*/  FFMA.FTZ R6, R6, c[0x0][0x2d0], -R4.reuse ;  /* 0x0000b40006067a23 */ /* 0x100fe40000010804 */
[--C-:B------:R-:W-:Y:S02]  /*fa40*/  FFMA.FTZ R7, R7, c[0x0][0x2d0], -R4.reuse ;  /* 0x0000b40007077a23 */ /* 0x100fe40000010804 */
[----:B------:R-:W-:Y:S01]  /*fa50*/  FMUL.FTZ R12, R2, R172 ;  /* 0x000000ac020c7220 */ /* 0x000fe20000410000 */
[----:B------:R2:W-:Y:S01]  /*fa60*/  MUFU.EX2 R135, R6 ;  /* 0x0000000600877308 */ /* 0x0005e20000000800 */
[--C-:B------:R-:W-:Y:S02]  /*fa70*/  FFMA.FTZ R198, R22, c[0x0][0x2d0], -R4.reuse ;  /* 0x0000b40016c67a23 */ /* 0x100fe40000010804 */
[----:B------:R-:W-:Y:S02]  /*fa80*/  FADD.FTZ R192, R9, R5 ;  /* 0x0000000509c07221 */ /* 0x000fe40000010000 */
[C---:B-1----:R-:W-:Y:S02]  /*fa90*/  FMUL.FTZ R50, R0.reuse, R138 ;  /* 0x0000008a00327220 */ /* 0x042fe40000410000 */
[----:B------:R-:W-:Y:S02]  /*faa0*/  FMUL.FTZ R51, R0, R139 ;  /* 0x0000008b00337220 */ /* 0x000fe40000410000 */
[----:B------:R-:W1:Y:S01]  /*fab0*/  LDSM.16.MT88.4 R136, [R219] ;  /* 0x00000000db88783b */ /* 0x000e620000004200 */
[C---:B------:R-:W-:Y:S01]  /*fac0*/  FMUL.FTZ R9, R2.reuse, R177 ;  /* 0x000000b102097220 */ /* 0x040fe20000410000 */
[----:B------:R-:W-:Y:S01]  /*fad0*/  MOV R177, R28 ;  /* 0x0000001c00b17202 */ /* 0x000fe20000000f00 */
[----:B------:R-:W-:Y:S01]  /*fae0*/  FMUL.FTZ R28, R2, R156 ;  /* 0x0000009c021c7220 */ /* 0x000fe20000410000 */
[----:B------:R-:W-:Y:S01]  /*faf0*/  MOV R156, R165 ;  /* 0x000000a5009c7202 */ /* 0x000fe20000000f00 */
[----:B------:R-:W-:Y:S01]  /*fb00*/  FMUL.FTZ R22, R0, R166 ;  /* 0x000000a600167220 */ /* 0x000fe20000410000 */
[----:B------:R3:W4:Y:S01]  /*fb10*/  MUFU.EX2 R172, R7 ;  /* 0x0000000700ac7308 */ /* 0x0007220000000800 */
        /* <DEDUP_REMOVED lines=11> */
[----:B------:R4:W5:Y:S01]  /*fbd0*/  MUFU.EX2 R166, R185 ;  /* 0x000000b900a67308 */ /* 0x0009620000000800 */
[--C-:B------:R-:W-:Y:S02]  /*fbe0*/  FFMA.FTZ R208, R35, c[0x0][0x2d0], -R4.reuse ;  /* 0x0000b40023d07a23 */ /* 0x100fe40000010804 */
[--C-:B------:R-:W-:Y:S02]  /*fbf0*/  FFMA.FTZ R213, R38, c[0x0][0x2d0], -R4.reuse ;  /* 0x0000b40026d57a23 */ /* 0x100fe40000010804 */
[--C-:B------:R-:W-:Y:S02]  /*fc00*/  FFMA.FTZ R214, R39, c[0x0][0x2d0], -R4.reuse ;  /* 0x0000b40027d67a23 */ /* 0x100fe40000010804 */
[--C-:B------:R-:W-:Y:S02]  /*fc10*/  FFMA.FTZ R215, R42, c[0x0][0x2d0], -R4.reuse ;  /* 0x0000b4002ad77a23 */ /* 0x100fe40000010804 */
[--C-:B------:R-:W-:Y:S01]  /*fc20*/  FFMA.FTZ R252, R43, c[0x0][0x2d0], -R4.reuse ;  /* 0x0000b4002bfc7a23 */ /* 0x100fe20000010804 */
[----:B------:R-:W1:Y:S01]  /*fc30*/  MUFU.EX2 R134, R196 ;  /* 0x000000c400867308 */ /* 0x000e620000000800 */
[C---:B------:R-:W-:Y:S01]  /*fc40*/  FMUL.FTZ R5, R2.reuse, R181 ;  /* 0x000000b502057220 */ /* 0x040fe20000410000 */
[----:B------:R-:W-:Y:S01]  /*fc50*/  MOV R181, R32 ;  /* 0x0000002000b57202 */ /* 0x000fe20000000f00 */
[C---:B------:R-:W-:Y:S01]  /*fc60*/  FMUL.FTZ R8, R2.reuse, R176 ;  /* 0x000000b002087220 */ /* 0x040fe20000410000 */
[----:B------:R-:W-:Y:S01]  /*fc70*/  MOV R176, R29 ;  /* 0x0000001d00b07202 */ /* 0x000fe20000000f00 */
[----:B------:R-:W-:Y:S01]  /*fc80*/  FMUL.FTZ R29, R2, R157 ;  /* 0x0000009d021d7220 */ /* 0x000fe20000410000 */
[----:B------:R-:W-:Y:S01]  /*fc90*/  MOV R157, R187 ;  /* 0x000000bb009d7202 */ /* 0x000fe20000000f00 */
[C---:B--2---:R-:W-:Y:S02]  /*fca0*/  FMUL.FTZ R6, R0.reuse, R182 ;  /* 0x000000b600067220 */ /* 0x044fe40000410000 */
[----:B---3--:R-:W-:Y:S01]  /*fcb0*/  FMUL.FTZ R7, R0, R183 ;  /* 0x000000b700077220 */ /* 0x008fe20000410000 */
[----:B------:R-:W-:Y:S01]  /*fcc0*/  MUFU.EX2 R196, R188 ;  /* 0x000000bc00c47308 */ /* 0x000fe20000000800 */
[----:B------:R-:W-:Y:S02]  /*fcd0*/  FFMA.FTZ R197, R23, c[0x0][0x2d0], -R4 ;  /* 0x0000b40017c57a23 */ /* 0x000fe40000010804 */
[----:B------:R-:W-:Y:S01]  /*fce0*/  FMUL.FTZ R4, R2, R180 ;  /* 0x000000b402047220 */ /* 0x000fe20000410000 */
[----:B----4-:R-:W-:Y:S01]  /*fcf0*/  F2FP.BF16.PACK_AB R185, R172, R135 ;  /* 0x00000087acb9723e */ /* 0x010fe200000010ff */
[----:B------:R-:W-:Y:S01]  /*fd00*/  FMUL.FTZ R10, R0, R178 ;  /* 0x000000b2000a7220 */ /* 0x000fe20000410000 */
[----:B-----5:R-:W-:Y:S01]  /*fd10*/  F2FP.BF16.PACK_AB R187, R166, R165 ;  /* 0x000000a5a6bb723e */ /* 0x020fe200000010ff */
[C---:B------:R-:W-:Y:S01]  /*fd20*/  FMUL.FTZ R11, R0.reuse, R179 ;  /* 0x000000b3000b7220 */ /* 0x040fe20000410000 */
[----:B------:R-:W-:Y:S01]  /*fd30*/  MOV R180, R33 ;  /* 0x0000002100b47202 */ /* 0x000fe20000000f00 */
[C---:B------:R-:W-:Y:S01]  /*fd40*/  FMUL.FTZ R18, R0.reuse, R170 ;  /* 0x000000aa00127220 */ /* 0x040fe20000410000 */
[----:B------:R-:W-:Y:S01]  /*fd50*/  MUFU.EX2 R188, R176 ;  /* 0x000000b000bc7308 */ /* 0x000fe20000000800 */
[----:B------:R-:W-:Y:S02]  /*fd60*/  FMUL.FTZ R19, R0, R171 ;  /* 0x000000ab00137220 */ /* 0x000fe40000410000 */
[C---:B-1----:R-:W-:Y:S05]  /*fd70*/  HMMA.16816.F32.BF16 R4, R184.reuse, R136, R4 ;  /* 0x00000088b804723c */ /* 0x042fea0000041804 */
[----:B------:R-:W-:Y:S02]  /*fd80*/  FMUL.FTZ R20, R2, R164 ;  /* 0x000000a402147220 */ /* 0x000fe40000410000 */
[----:B------:R-:W2:Y:S01]  /*fd90*/  LDL.LU R164, [R1+0x24] ;  /* 0x0000240001a47983 */ /* 0x000ea20000300800 */
[C---:B------:R-:W-:Y:S01]  /*fda0*/  HMMA.16816.F32.BF16 R8, R184.reuse, R138, R8 ;  /* 0x0000008ab808723c */ /* 0x040fe20000041808 */
[----:B------:R-:W-:Y:S02]  /*fdb0*/  MUFU.EX2 R198, R198 ;  /* 0x000000c600c67308 */ /* 0x000fe40000000800 */
[----:B------:R-:W1:Y:S01]  /*fdc0*/  LDSM.16.MT88.4 R136, [R220] ;  /* 0x00000000dc88783b */ /* 0x000e620000004200 */
[C---:B------:R-:W-:Y:S02]  /*fdd0*/  FMUL.FTZ R14, R0.reuse, R174 ;  /* 0x000000ae000e7220 */ /* 0x040fe40000410000 */
[C---:B------:R-:W-:Y:S02]  /*fde0*/  FMUL.FTZ R15, R0.reuse, R175 ;  /* 0x000000af000f7220 */ /* 0x040fe40000410000 */
[C---:B------:R-:W-:Y:S03]  /*fdf0*/  FMUL.FTZ R26, R0.reuse, R162 ;  /* 0x000000a2001a7220 */ /* 0x040fe60000410000 */
[----:B------:R-:W-:Y:S01]  /*fe00*/  MUFU.EX2 R197, R197 ;  /* 0x000000c500c57308 */ /* 0x000fe20000000800 */
[C---:B------:R-:W-:Y:S02]  /*fe10*/  FMUL.FTZ R27, R0.reuse, R163 ;  /* 0x000000a3001b7220 */ /* 0x040fe40000410000 */
[C---:B------:R-:W-:Y:S02]  /*fe20*/  FMUL.FTZ R30, R0.reuse, R158 ;  /* 0x0000009e001e7220 */ /* 0x040fe40000410000 */
[----:B------:R-:W-:Y:S02]  /*fe30*/  FMUL.FTZ R31, R0, R159 ;  /* 0x0000009f001f7220 */ /* 0x000fe40000410000 */
[----:B------:R-:W-:Y:S02]  /*fe40*/  FMUL.FTZ R33, R2, R153 ;  /* 0x0000009902217220 */ /* 0x000fe40000410000 */
[C---:B------:R-:W-:Y:S01]  /*fe50*/  FMUL.FTZ R34, R0.reuse, R154 ;  /* 0x0000009a00227220 */ /* 0x040fe20000410000 */
[----:B------:R-:W-:Y:S01]  /*fe60*/  MUFU.EX2 R199, R199 ;  /* 0x000000c700c77308 */ /* 0x000fe20000000800 */
[----:B------:R-:W-:Y:S02]  /*fe70*/  FMUL.FTZ R35, R0, R155 ;  /* 0x0000009b00237220 */ /* 0x000fe40000410000 */
[----:B------:R-:W-:Y:S02]  /*fe80*/  FMUL.FTZ R37, R2, R149 ;  /* 0x0000009502257220 */ /* 0x000fe40000410000 */
[C---:B------:R-:W-:Y:S02]  /*fe90*/  FMUL.FTZ R38, R0.reuse, R150 ;  /* 0x0000009600267220 */ /* 0x040fe40000410000 */
[C---:B------:R-:W-:Y:S02]  /*fea0*/  FMUL.FTZ R39, R0.reuse, R151 ;  /* 0x0000009700277220 */ /* 0x040fe40000410000 */
[C---:B------:R-:W-:Y:S01]  /*feb0*/  FMUL.FTZ R42, R0.reuse, R146 ;  /* 0x00000092002a7220 */ /* 0x040fe20000410000 */
[----:B------:R-:W-:Y:S01]  /*fec0*/  MUFU.EX2 R200, R200 ;  /* 0x000000c800c87308 */ /* 0x000fe20000000800 */
[C---:B------:R-:W-:Y:S02]  /*fed0*/  FMUL.FTZ R43, R0.reuse, R147 ;  /* 0x00000093002b7220 */ /* 0x040fe40000410000 */
[C---:B------:R-:W-:Y:S02]  /*fee0*/  FMUL.FTZ R46, R0.reuse, R142 ;  /* 0x0000008e002e7220 */ /* 0x040fe40000410000 */
[----:B------:R-:W-:Y:S02]  /*fef0*/  FMUL.FTZ R47, R0, R143 ;  /* 0x0000008f002f7220 */ /* 0x000fe40000410000 */
[C---:B------:R-:W-:Y:S01]  /*ff00*/  FMUL.FTZ R16, R2.reuse, R168 ;  /* 0x000000a802107220 */ /* 0x040fe20000410000 */
[----:B------:R-:W-:Y:S01]  /*ff10*/  MOV R168, R45 ;  /* 0x0000002d00a87202 */ /* 0x000fe20000000f00 */
[C---:B------:R-:W-:Y:S01]  /*ff20*/  FMUL.FTZ R45, R2.reuse, R141 ;  /* 0x0000008d022d7220 */ /* 0x040fe20000410000 */
[----:B------:R-:W-:Y:S01]  /*ff30*/  MUFU.EX2 R206, R206 ;  /* 0x000000ce00ce7308 */ /* 0x000fe20000000800 */
[C---:B------:R-:W-:Y:S01]  /*ff40*/  FMUL.FTZ R17, R2.reuse, R169 ;  /* 0x000000a902117220 */ /* 0x040fe20000410000 */
[C---:B-1----:R-:W-:Y:S03]  /*ff50*/  HMMA.16816.F32.BF16 R12, R184.reuse, R136, R12 ;  /* 0x00000088b80c723c */ /* 0x042fe6000004180c */
[----:B------:R-:W-:Y:S01]  /*ff60*/  MOV R169, R44 ;  /* 0x0000002c00a97202 */ /* 0x000fe20000000f00 */
[----:B------:R-:W-:Y:S02]  /*ff70*/  FMUL.FTZ R44, R2, R140 ;  /* 0x0000008c022c7220 */ /* 0x000fe40000410000 */
[----:B------:R-:W-:Y:S01]  /*ff80*/  LDSM.16.MT88.4 R140, [R219+0x800] ;  /* 0x00080000db8c783b */ /* 0x000fe20000004200 */
[----:B------:R-:W-:Y:S01]  /*ff90*/  FMUL.FTZ R23, R0, R167 ;  /* 0x000000a700177220 */ /* 0x000fe20000410000 */
[C---:B------:R-:W-:Y:S01]  /*ffa0*/  HMMA.16816.F32.BF16 R16, R184.reuse, R138, R16 ;  /* 0x0000008ab810723c */ /* 0x040fe20000041810 */
[----:B------:R-:W-:Y:S03]  /*ffb0*/  MUFU.EX2 R167, R189 ;  /* 0x000000bd00a77308 */ /* 0x000fe60000000800 */
[C---:B------:R-:W-:Y:S01]  /*ffc0*/  FMUL.FTZ R24, R2.reuse, R160 ;  /* 0x000000a002187220 */ /* 0x040fe20000410000 */
[----:B------:R-:W-:Y:S01]  /*ffd0*/  MOV R160, R41 ;  /* 0x0000002900a07202 */ /* 0x000fe20000000f00 */
[----:B------:R-:W1:Y:S01]  /*ffe0*/  LDSM.16.MT88.4 R136, [R222] ;  /* 0x00000000de88783b */ /* 0x000e620000004200 */
[C---:B------:R-:W-:Y:S02]  /*fff0*/  FMUL.FTZ R41, R2.reuse, R145 ;  /* 0x0000009102297220 */ /* 0x040fe40000410000 */
[C---:B------:R-:W-:Y:S02]  /*10000*/  FMUL.FTZ R25, R2.reuse, R161 ;  /* 0x000000a102197220 */ /* 0x040fe40000410000 */
[----:B------:R3:W-:Y:S01]  /*10010*/  MUFU.EX2 R189, R177 ;  /* 0x000000b100bd7308 */ /* 0x0007e20000000800 */
[----:B------:R-:W-:Y:S01]  /*10020*/  MOV R161, R40 ;  /* 0x0000002800a17202 */ /* 0x000fe20000000f00 */
[C---:B------:R-:W-:Y:S02]  /*10030*/  FMUL.FTZ R32, R2.reuse, R152 ;  /* 0x0000009802207220 */ /* 0x040fe40000410000 */
[C---:B------:R-:W-:Y:S02]  /*10040*/  FMUL.FTZ R36, R2.reuse, R148 ;  /* 0x0000009402247220 */ /* 0x040fe40000410000 */
[C---:B------:R-:W-:Y:S02]  /*10050*/  FMUL.FTZ R40, R2.reuse, R144 ;  /* 0x0000009002287220 */ /* 0x040fe40000410000 */
[C---:B------:R-:W-:Y:S02]  /*10060*/  FMUL.FTZ R52, R2.reuse, R52 ;  /* 0x0000003402347220 */ /* 0x040fe40000410000 */
        /* <DEDUP_REMOVED lines=8> */
[----:B------:R-:W-:Y:S01]  /*100f0*/  FMUL.FTZ R59, R0, R59 ;  /* 0x0000003b003b7220 */ /* 0x000fe20000410000 */
[----:B---3--:R-:W-:Y:S01]  /*10100*/  LDSM.16.MT88.4 R176, [R219+0x2800] ;  /* 0x00280000dbb0783b */ /* 0x008fe20000004200 */
[C---:B------:R-:W-:Y:S02]  /*10110*/  FMUL.FTZ R60, R2.reuse, R60 ;  /* 0x0000003c023c7220 */ /* 0x040fe40000410000 */
[----:B------:R-:W-:Y:S02]  /*10120*/  FMUL.FTZ R61, R2, R61 ;  /* 0x0000003d023d7220 */ /* 0x000fe40000410000 */
[C---:B------:R-:W-:Y:S01]  /*10130*/  FMUL.FTZ R62, R0.reuse, R62 ;  /* 0x0000003e003e7220 */ /* 0x040fe20000410000 */
[----:B------:R-:W-:Y:S01]  /*10140*/  MUFU.EX2 R152, R210 ;  /* 0x000000d200987308 */ /* 0x000fe20000000800 */
[----:B------:R-:W-:Y:S02]  /*10150*/  FMUL.FTZ R63, R0, R63 ;  /* 0x0000003f003f7220 */ /* 0x000fe40000410000 */
[C---:B------:R-:W-:Y:S01]  /*10160*/  FMUL.FTZ R64, R2.reuse, R64 ;  /* 0x0000004002407220 */ /* 0x040fe20000410000 */
[C---:B-1----:R-:W-:Y:S03]  /*10170*/  HMMA.16816.F32.BF16 R20, R184.reuse, R136, R20 ;  /* 0x00000088b814723c */ /* 0x042fe60000041814 */
[----:B------:R-:W-:Y:S02]  /*10180*/  FMUL.FTZ R65, R2, R65 ;  /* 0x0000004102417220 */ /* 0x000fe40000410000 */
[C---:B------:R-:W-:Y:S01]  /*10190*/  FMUL.FTZ R66, R0.reuse, R66 ;  /* 0x0000004200427220 */ /* 0x040fe20000410000 */
[----:B------:R-:W-:Y:S01]  /*101a0*/  MUFU.EX2 R194, R191 ;  /* 0x000000bf00c27308 */ /* 0x000fe20000000800 */
[----:B------:R-:W-:Y:S01]  /*101b0*/  FMUL.FTZ R67, R0, R67 ;  /* 0x0000004300437220 */ /* 0x000fe20000410000 */
[C---:B------:R-:W-:Y:S01]  /*101c0*/  HMMA.16816.F32.BF16 R24, R184.reuse, R138, R24 ;  /* 0x0000008ab818723c */ /* 0x040fe20000041818 */
[----:B------:R-:W1:Y:S03]  /*101d0*/  LDSM.16.MT88.4 R136, [R221] ;  /* 0x00000000dd88783b */ /* 0x000e660000004200 */
        /* <DEDUP_REMOVED lines=69> */
[----:B------:R-:W-:Y:S01]  /*10630*/  FMUL.FTZ R129, R2, R129 ;  /* 0x0000008102817220 */ /* 0x000fe20000410000 */
[C---:B-1----:R-:W-:Y:S01]  /*10640*/  HMMA.16816.F32.BF16 R44, R184.reuse, R136, R44 ;  /* 0x00000088b82c723c */ /* 0x042fe2000004182c */
[----:B------:R-:W1:Y:S02]  /*10650*/  MUFU.EX2 R2, R195 ;  /* 0x000000c300027308 */ /* 0x000e640000000800 */
[C---:B------:R-:W-:Y:S02]  /*10660*/  FMUL.FTZ R126, R0.reuse, R126 ;  /* 0x0000007e007e7220 */ /* 0x040fe40000410000 */
[C---:B------:R-:W-:Y:S02]  /*10670*/  FMUL.FTZ R127, R0.reuse, R127 ;  /* 0x0000007f007f7220 */ /* 0x040fe40000410000 */
[C---:B------:R-:W-:Y:S01]  /*10680*/  FMUL.FTZ R130, R0.reuse, R130 ;  /* 0x0000008200827220 */ /* 0x040fe20000410000 */
[C---:B------:R-:W-:Y:S01]  /*10690*/  HMMA.16816.F32.BF16 R48, R184.reuse, R138, R48 ;  /* 0x0000008ab830723c */ /* 0x040fe20000041830 */
[----:B------:R-:W3:Y:S02]  /*106a0*/  LDSM.16.MT88.4 R136, [R222+0x3000] ;  /* 0x00300000de88783b */ /* 0x000ee40000004200 */
[----:B------:R-:W-:Y:S01]  /*106b0*/  MUFU.EX2 R195, R190 ;  /* 0x000000be00c37308 */ /* 0x000fe20000000800 */
[C---:B------:R-:W-:Y:S09]  /*106c0*/  FMUL.FTZ R131, R0.reuse, R131 ;  /* 0x0000008300837220 */ /* 0x040ff20000410000 */
[----:B------:R-:W-:Y:S01]  /*106d0*/  MUFU.EX2 R190, R252 ;  /* 0x000000fc00be7308 */ /* 0x000fe20000000800 */
[C---:B---3--:R-:W-:Y:S03]  /*106e0*/  HMMA.16816.F32.BF16 R52, R184.reuse, R136, R52 ;  /* 0x00000088b834723c */ /* 0x048fe60000041834 */
[----:B--2---:R-:W-:Y:S05]  /*106f0*/  FFMA.FTZ R164, R0, R164, R135 ;  /* 0x000000a400a47223 */ /* 0x004fea0000010087 */
[C---:B------:R-:W-:Y:S01]  /*10700*/  HMMA.16816.F32.BF16 R56, R184.reuse, R138, R56 ;  /* 0x0000008ab838723c */ /* 0x040fe20000041838 */
[----:B------:R-:W2:Y:S01]  /*10710*/  LDSM.16.MT88.4 R136, [R221+0x3000] ;  /* 0x00300000dd88783b */ /* 0x000ea20000004200 */
[----:B------:R-:W3:Y:S02]  /*10720*/  MUFU.EX2 R135, R193 ;  /* 0x000000c100877308 */ /* 0x000ee40000000800 */
[----:B------:R-:W-:Y:S04]  /*10730*/  FADD.FTZ R0, R134, R192 ;  /* 0x000000c086007221 */ /* 0x000fe80000010000 */
[----:B-1----:R-:W-:Y:S04]  /*10740*/  FADD.FTZ R0, R2, R0 ;  /* 0x0000000002007221 */ /* 0x002fe80000010000 */
[----:B------:R-:W-:Y:S01]  /*10750*/  FADD.FTZ R0, R144, R0 ;  /* 0x0000000090007221 */ /* 0x000fe20000010000 */
[----:B------:R-:W-:Y:S10]  /*10760*/  MUFU.EX2 R193, R213 ;  /* 0x000000d500c17308 */ /* 0x000ff40000000800 */
[----:B------:R-:W-:Y:S01]  /*10770*/  MUFU.EX2 R192, R214 ;  /* 0x000000d600c07308 */ /* 0x000fe20000000800 */
[C---:B---3--:R-:W-:Y:S01]  /*10780*/  FADD.FTZ R0, R135.reuse, R0 ;  /* 0x0000000087007221 */ /* 0x048fe20000010000 */
        /* <DEDUP_REMOVED lines=27> */
[----:B------:R1:W2:Y:S03]  /*10940*/  MUFU.EX2 R134, R204 ;  /* 0x000000cc00867308 */ /* 0x0002a60000000800 */
[----:B------:R-:W-:Y:S03]  /*10950*/  F2FP.BF16.PACK_AB R137, R196, R167 ;  /* 0x000000a7c489723e */ /* 0x000fe600000010ff */
[----:B------:R-:W-:Y:S02]  /*10960*/  F2FP.BF16.PACK_AB R138, R135, R144 ;  /* 0x00000090878a723e */ /* 0x000fe400000010ff */
[----:B------:R-:W3:Y:S02]  /*10970*/  LDSM.16.MT88.4 R144, [R220+0x800] ;  /* 0x00080000dc90783b */ /* 0x000ee40000004200 */
[----:B------:R-:W4:Y:S01]  /*10980*/  MUFU.EX2 R2, R203 ;  /* 0x000000cb00027308 */ /* 0x000f220000000800 */
[----:B------:R-:W-:Y:S02]  /*10990*/  F2FP.BF16.PACK_AB R139, R194, R195 ;  /* 0x000000c3c28b723e */ /* 0x000fe400000010ff */
[----:B------:R-:W-:Y:S05]  /*109a0*/  F2FP.BF16.PACK_AB R185, R188, R189 ;  /* 0x000000bdbcb9723e */ /* 0x000fea00000010ff */
[C---:B------:R-:W-:Y:S02]  /*109b0*/  HMMA.16816.F32.BF16 R4, R136.reuse, R140, R4 ;  /* 0x0000008c8804723c */ /* 0x040fe40000041804 */
[----:B------:R-:W-:Y:S03]  /*109c0*/  MUFU.EX2 R184, R168 ;  /* 0x000000a800b87308 */ /* 0x000fe60000000800 */
[----:B-1----:R-:W-:Y:S01]  /*109d0*/  MOV R204, R167 ;  /* 0x000000a700cc7202 */ /* 0x002fe20000000f00 */
[----:B--2---:R-:W-:Y:S02]  /*109e0*/  FADD.FTZ R0, R134, R0 ;  /* 0x0000000086007221 */ /* 0x004fe40000010000 */
[C---:B------:R-:W-:Y:S01]  /*109f0*/  HMMA.16816.F32.BF16 R8, R136.reuse, R142, R8 ;  /* 0x0000008e8808723c */ /* 0x040fe20000041808 */
[----:B------:R-:W1:Y:S03]  /*10a00*/  LDSM.16.MT88.4 R140, [R222+0x800] ;  /* 0x00080000de8c783b */ /* 0x000e660000004200 */
[----:B------:R-:W2:Y:S01]  /*10a10*/  MUFU.EX2 R135, R201 ;  /* 0x000000c900877308 */ /* 0x000ea20000000800 */
[----:B----4-:R-:W-:Y:S01]  /*10a20*/  FADD.FTZ R0, R2, R0 ;  /* 0x0000000002007221 */ /* 0x010fe20000010000 */
[----:B------:R-:W-:Y:S03]  /*10a30*/  MOV R203, R166 ;  /* 0x000000a600cb7202 */ /* 0x000fe60000000f00 */
        /* <DEDUP_REMOVED lines=54> */
[----:B------:R-:W4:Y:S03]  /*10da0*/  MUFU.EX2 R134, R212 ;  /* 0x000000d400867308 */ /* 0x000f260000000800 */
[C---:B-1----:R-:W-:Y:S07]  /*10db0*/  HMMA.16816.F32.BF16 R4, R136.reuse, R140, R4 ;  /* 0x0000008c8804723c */ /* 0x042fee0000041804 */
[----:B------:R-:W1:Y:S01]  /*10dc0*/  MUFU.EX2 R2, R211 ;  /* 0x000000d300027308 */ /* 0x000e620000000800 */
[C---:B------:R-:W-:Y:S01]  /*10dd0*/  HMMA.16816.F32.BF16 R8, R136.reuse, R142, R8 ;  /* 0x0000008e8808723c */ /* 0x040fe20000041808 */
[----:B------:R-:W5:Y:S07]  /*10de0*/  LDSM.16.MT88.4 R140, [R221+0x1000] ;  /* 0x00100000dd8c783b */ /* 0x000f6e0000004200 */
[C---:B--2---:R-:W-:Y:S04]  /*10df0*/  HMMA.16816.F32.BF16 R12, R136.reuse, R144, R12 ;  /* 0x00000090880c723c */ /* 0x044fe8000004180c */
[----:B----4-:R-:W-:Y:S04]  /*10e00*/  FADD.FTZ R0, R134, R0 ;  /* 0x0000000086007221 */ /* 0x010fe80000010000 */
[C---:B------:R-:W-:Y:S01]  /*10e10*/  HMMA.16816.F32.BF16 R16, R136.reuse, R146, R16 ;  /* 0x000000928810723c */ /* 0x040fe20000041810 */
[----:B------:R-:W2:Y:S03]  /*10e20*/  LDSM.16.MT88.4 R144, [R219+0x4000] ;  /* 0x00400000db90783b */ /* 0x000ea60000004200 */
[----:B-1----:R-:W-:Y:S04]  /*10e30*/  FADD.FTZ R0, R2, R0 ;  /* 0x0000000002007221 */ /* 0x002fe80000010000 */
[C---:B---3--:R-:W-:Y:S04]  /*10e40*/  HMMA.16816.F32.BF16 R20, R136.reuse, R148, R20 ;  /* 0x000000948814723c */ /* 0x048fe80000041814 */
[----:B------:R-:W-:Y:S04]  /*10e50*/  FADD.FTZ R0, R152, R0 ;  /* 0x0000000098007221 */ /* 0x000fe80000010000 */
[C---:B------:R-:W-:Y:S01]  /*10e60*/  HMMA.16816.F32.BF16 R24, R136.reuse, R150, R24 ;  /* 0x000000968818723c */ /* 0x040fe20000041818 */
[----:B------:R-:W1:Y:S03]  /*10e70*/  LDSM.16.MT88.4 R148, [R220+0x4000] ;  /* 0x00400000dc94783b */ /* 0x000e660000004200 */
[C---:B------:R-:W-:Y:S04]  /*10e80*/  FADD.FTZ R0, R135.reuse, R0 ;  /* 0x0000000087007221 */ /* 0x040fe80000010000 */
[C---:B-----5:R-:W-:Y:S08]  /*10e90*/  HMMA.16816.F32.BF16 R28, R136.reuse, R140, R28 ;  /* 0x0000008c881c723c */ /* 0x060ff0000004181c */
        /* <DEDUP_REMOVED lines=36> */
[----:B------:R-:W-:Y:S01]  /*110e0*/  HMMA.16816.F32.BF16 R128, R136, R142, R128 ;  /* 0x0000008e8880723c */ /* 0x000fe20000041880 */
[----:B------:R-:W3:Y:S06]  /*110f0*/  LDSM.16.MT88.4 R140, [R222+0x1800] ;  /* 0x00180000de8c783b */ /* 0x000eec0000004200 */
[----:B------:R-:W-:Y:S02]  /*11100*/  F2FP.BF16.PACK_AB R138, R135, R152 ;  /* 0x00000098878a723e */ /* 0x000fe400000010ff */
[----:B------:R-:W-:Y:S01]  /*11110*/  F2FP.BF16.PACK_AB R136, R2, R134 ;  /* 0x000000860288723e */ /* 0x000fe200000010ff */
[----:B------:R-:W4:Y:S01]  /*11120*/  LDSM.16.MT88.4 R152, [R221+0x1800] ;  /* 0x00180000dd98783b */ /* 0x000f220000004200 */
[----:B------:R-:W5:Y:S01]  /*11130*/  MUFU.EX2 R134, R157 ;  /* 0x0000009d00867308 */ /* 0x000f620000000800 */
[----:B------:R-:W-:Y:S02]  /*11140*/  F2FP.BF16.PACK_AB R137, R205, R206 ;  /* 0x000000cecd89723e */ /* 0x000fe400000010ff */
[----:B------:R-:W-:Y:S07]  /*11150*/  F2FP.BF16.PACK_AB R139, R208, R207 ;  /* 0x000000cfd08b723e */ /* 0x000fee00000010ff */
[C---:B--2---:R-:W-:Y:S01]  /*11160*/  HMMA.16816.F32.BF16 R4, R136.reuse, R144, R4 ;  /* 0x000000908804723c */ /* 0x044fe20000041804 */
[----:B------:R-:W-:Y:S07]  /*11170*/  MUFU.EX2 R135, R160 ;  /* 0x000000a000877308 */ /* 0x000fee0000000800 */
[C---:B------:R-:W-:Y:S01]  /*11180*/  HMMA.16816.F32.BF16 R8, R136.reuse, R146, R8 ;  /* 0x000000928808723c */ /* 0x040fe20000041808 */
[----:B------:R-:W2:Y:S02]  /*11190*/  LDSM.16.MT88.4 R144, [R219+0x4800] ;  /* 0x00480000db90783b */ /* 0x000ea40000004200 */
[----:B------:R-:W4:Y:S01]  /*111a0*/  MUFU.EX2 R2, R156 ;  /* 0x0000009c00027308 */ /* 0x000f220000000800 */
[----:B-----5:R-:W-:Y:S04]  /*111b0*/  FADD.FTZ R0, R134, R0 ;  /* 0x0000000086007221 */ /* 0x020fe80000010000 */
[C---:B-1----:R-:W-:Y:S05]  /*111c0*/  HMMA.16816.F32.BF16 R12, R136.reuse, R148, R12 ;  /* 0x00000094880c723c */ /* 0x042fea000004180c */
[----:B------:R-:W1:Y:S03]  /*111d0*/  MUFU.EX2 R156, R161 ;  /* 0x000000a1009c7308 */ /* 0x000e660000000800 */
[C---:B------:R-:W-:Y:S01]  /*111e0*/  HMMA.16816.F32.BF16 R16, R136.reuse, R150, R16 ;  /* 0x000000968810723c */ /* 0x040fe20000041810 */
[----:B------:R-:W5:Y:S07]  /*111f0*/  LDSM.16.MT88.4 R148, [R220+0x4800] ;  /* 0x00480000dc94783b */ /* 0x000f6e0000004200 */
[C---:B---3--:R-:W-:Y:S04]  /*11200*/  HMMA.16816.F32.BF16 R20, R136.reuse, R140, R20 ;  /* 0x0000008c8814723c */ /* 0x048fe80000041814 */
[----:B----4-:R-:W-:Y:S04]  /*11210*/  FADD.FTZ R0, R2, R0 ;  /* 0x0000000002007221 */ /* 0x010fe80000010000 */
[C---:B------:R-:W-:Y:S01]  /*11220*/  HMMA.16816.F32.BF16 R24, R136.reuse, R142, R24 ;  /* 0x0000008e8818723c */ /* 0x040fe20000041818 */
[----:B------:R-:W3:Y:S03]  /*11230*/  LDSM.16.MT88.4 R140, [R222+0x4800] ;  /* 0x00480000de8c783b */ /* 0x000ee60000004200 */
[----:B-1----:R-:W-:Y:S04]  /*11240*/  FADD.FTZ R0, R156, R0 ;  /* 0x000000009c007221 */ /* 0x002fe80000010000 */
[C---:B------:R-:W-:Y:S01]  /*11250*/  HMMA.16816.F32.BF16 R28, R136.reuse, R152, R28 ;  /* 0x00000098881c723c */ /* 0x040fe2000004181c */
[----:B------:R-:W-:Y:S03]  /*11260*/  LDSM.16.MT88.4 R160, [R222+0x2800] ;  /* 0x00280000dea0783b */ /* 0x000fe60000004200 */
[C---:B------:R-:W-:Y:S04]  /*11270*/  FADD.FTZ R0, R135.reuse, R0 ;  /* 0x0000000087007221 */ /* 0x040fe80000010000 */
[C---:B------:R-:W-:Y:S01]  /*11280*/  HMMA.16816.F32.BF16 R32, R136.reuse, R154, R32 ;  /* 0x0000009a8820723c */ /* 0x040fe20000041820 */
[----:B------:R-:W-:Y:S07]  /*11290*/  LDSM.16.MT88.4 R152, [R219+0x7800] ;  /* 0x00780000db98783b */ /* 0x000fee0000004200 */
[C---:B--2---:R-:W-:Y:S08]  /*112a0*/  HMMA.16816.F32.BF16 R36, R136.reuse, R144, R36 ;  /* 0x000000908824723c */ /* 0x044ff00000041824 */
[C---:B------:R-:W-:Y:S01]  /*112b0*/  HMMA.16816.F32.BF16 R40, R136.reuse, R146, R40 ;  /* 0x000000928828723c */ /* 0x040fe20000041828 */
[----:B------:R-:W1:Y:S07]  /*112c0*/  LDSM.16.MT88.4 R144, [R221+0x4800] ;  /* 0x00480000dd90783b */ /* 0x000e6e0000004200 */
[C---:B-----5:R-:W-:Y:S08]  /*112d0*/  HMMA.16816.F32.BF16 R44, R136.reuse, R148, R44 ;  /* 0x00000094882c723c */ /* 0x060ff0000004182c */
        /* <DEDUP_REMOVED lines=13> */
[----:B------:R-:W-:Y:S07]  /*113b0*/  LDSM.16.MT88.4 R148, [R222+0xa800] ;  /* 0x00a80000de94783b */ /* 0x000fee0000004200 */
[C---:B---3--:R-:W-:Y:S08]  /*113c0*/  HMMA.16816.F32.BF16 R84, R136.reuse, R140, R84 ;  /* 0x0000008c8854723c */ /* 0x048ff00000041854 */
        /* <DEDUP_REMOVED lines=19> */
[----:B------:R-:W4:Y:S01]  /*11500*/  MUFU.EX2 R2, R169 ;  /* 0x000000a900027308 */ /* 0x000f220000000800 */
[----:B------:R-:W-:Y:S01]  /*11510*/  LDSM.16.MT88.4 R156, [R220+0x5000] ;  /* 0x00500000dc9c783b */ /* 0x000fe20000004200 */
[----:B------:R-:W-:Y:S02]  /*11520*/  F2FP.BF16.PACK_AB R137, R192, R193 ;  /* 0x000000c1c089723e */ /* 0x000fe400000010ff */
[----:B------:R-:W-:Y:S06]  /*11530*/  F2FP.BF16.PACK_AB R139, R190, R191 ;  /* 0x000000bfbe8b723e */ /* 0x000fec00000010ff */
[----:B------:R-:W-:Y:S01]  /*11540*/  MUFU.EX2 R135, R181 ;  /* 0x000000b500877308 */ /* 0x000fe20000000800 */
[C---:B--2---:R-:W-:Y:S08]  /*11550*/  HMMA.16816.F32.BF16 R4, R136.reuse, R140, R4 ;  /* 0x0000008c8804723c */ /* 0x044ff00000041804 */
[C---:B------:R-:W-:Y:S01]  /*11560*/  HMMA.16816.F32.BF16 R8, R136.reuse, R142, R8 ;  /* 0x0000008e8808723c */ /* 0x040fe20000041808 */
[----:B------:R-:W2:Y:S01]  /*11570*/  LDSM.16.MT88.4 R140, [R219+0x5000] ;  /* 0x00500000db8c783b */ /* 0x000ea20000004200 */
[----:B------:R-:W5:Y:S02]  /*11580*/  MUFU.EX2 R134, R180 ;  /* 0x000000b400867308 */ /* 0x000f640000000800 */
[----:B----4-:R-:W-:Y:S04]  /*11590*/  FADD.FTZ R0, R2, R0 ;  /* 0x0000000002007221 */ /* 0x010fe80000010000 */
[C---:B------:R-:W-:Y:S01]  /*115a0*/  HMMA.16816.F32.BF16 R12, R136.reuse, R152, R12 ;  /* 0x00000098880c723c */ /* 0x040fe2000004180c */
[----:B------:R-:W-:Y:S03]  /*115b0*/  LDSM.16.MT88.4 R168, [R220+0x2800] ;  /* 0x00280000dca8783b */ /* 0x000fe60000004200 */
[C---:B------:R-:W-:Y:S01]  /*115c0*/  FADD.FTZ R0, R184.reuse, R0 ;  /* 0x00000000b8007221 */ /* 0x040fe20000010000 */
[----:B------:R-:W-:Y:S01]  /*115d0*/  F2FP.BF16.PACK_AB R184, R184, R2 ;  /* 0x00000002b8b8723e */ /* 0x000fe200000010ff */
[----:B------:R-:W-:Y:S02]  /*115e0*/  FADD.FTZ R2, R172, R164 ;  /* 0x000000a4ac027221 */ /* 0x000fe40000010000 */
[C---:B------:R-:W-:Y:S01]  /*115f0*/  HMMA.16816.F32.BF16 R16, R136.reuse, R154, R16 ;  /* 0x0000009a8810723c */ /* 0x040fe20000041810 */
[----:B------:R-:W4:Y:S03]  /*11600*/  LDSM.16.MT88.4 R152, [R222+0x5000] ;  /* 0x00500000de98783b */ /* 0x000f260000004200 */
[----:B------:R-:W-:Y:S01]  /*11610*/  FADD.FTZ R0, R186, R0 ;  /* 0x00000000ba007221 */ /* 0x000fe20000010000 */
[C---:B------:R-:W-:Y:S03]  /*11620*/  F2FP.BF16.PACK_AB R186, R132.reuse, R186 ;  /* 0x000000ba84ba723e */ /* 0x040fe600000010ff */
[C---:B---3--:R-:W-:Y:S04]  /*11630*/  HMMA.16816.F32.BF16 R20, R136.reuse, R148, R20 ;  /* 0x000000948814723c */ /* 0x048fe80000041814 */
[----:B------:R-:W-:Y:S01]  /*11640*/  FADD.FTZ R0, R132, R0 ;  /* 0x0000000084007221 */ /* 0x000fe20000010000 */
[----:B-----5:R-:W-:Y:S03]  /*11650*/  F2FP.BF16.PACK_AB R187, R134, R135 ;  /* 0x0000008786bb723e */ /* 0x020fe600000010ff */
[C---:B------:R-:W-:Y:S01]  /*11660*/  HMMA.16816.F32.BF16 R24, R136.reuse, R150, R24 ;  /* 0x000000968818723c */ /* 0x040fe20000041818 */
[----:B------:R-:W3:Y:S07]  /*11670*/  LDSM.16.MT88.4 R148, [R221+0x5000] ;  /* 0x00500000dd94783b */ /* 0x000eee0000004200 */
        /* <DEDUP_REMOVED lines=8> */
[C---:B------:R-:W-:Y:S04]  /*11700*/  HMMA.16816.F32.BF16 R44, R136.reuse, R156, R44 ;  /* 0x0000009c882c723c */ /* 0x040fe8000004182c */
[----:B------:R-:W-:Y:S04]  /*11710*/  FADD.FTZ R0, R203, R0 ;  /* 0x00000000cb007221 */ /* 0x000fe80000010000 */
[C---:B------:R-:W-:Y:S01]  /*11720*/  HMMA.16816.F32.BF16 R48, R136.reuse, R158, R48 ;  /* 0x0000009e8830723c */ /* 0x040fe20000041830 */
[----:B------:R-:W1:Y:S03]  /*11730*/  LDSM.16.MT88.4 R156, [R222+0x8000] ;  /* 0x00800000de9c783b */ /* 0x000e660000004200 */
[----:B------:R-:W-:Y:S04]  /*11740*/  FADD.FTZ R0, R204, R0 ;  /* 0x00000000cc007221 */ /* 0x000fe80000010000 */
[C---:B----4-:R-:W-:Y:S04]  /*11750*/  HMMA.16816.F32.BF16 R52, R136.reuse, R152, R52 ;  /* 0x000000988834723c */ /* 0x050fe80000041834 */
[----:B------:R-:W-:Y:S04]  /*11760*/  FADD.FTZ R0, R196, R0 ;  /* 0x00000000c4007221 */ /* 0x000fe80000010000 */
[C---:B------:R-:W-:Y:S01]  /*11770*/  HMMA.16816.F32.BF16 R56, R136.reuse, R154, R56 ;  /* 0x0000009a8838723c */ /* 0x040fe20000041838 */
[----:B------:R-:W4:Y:S03]  /*11780*/  LDSM.16.MT88.4 R152, [R221+0x8000] ;  /* 0x00800000dd98783b */ /* 0x000f260000004200 */
        /* <DEDUP_REMOVED lines=48> */
[----:B------:R-:W5:Y:S07]  /*11a90*/  LDSM.16.MT88.4 R8, [R221+0x5800] ;  /* 0x00580000dd08783b */ /* 0x000f6e0000004200 */
        /* <DEDUP_REMOVED lines=8> */
[C---:B----4-:R-:W-:Y:S08]  /*11b20*/  HMMA.16816.F32.BF16 R156, R184.reuse, R152, R28 ;  /* 0x00000098b89c723c */ /* 0x050ff0000004181c */
        /* <DEDUP_REMOVED lines=8> */
[C---:B-----5:R-:W-:Y:S08]  /*11bb0*/  HMMA.16816.F32.BF16 R60, R184.reuse, R8, R60 ;  /* 0x00000008b83c723c */ /* 0x060ff0000004183c */
[C---:B------:R-:W-:Y:S01]  /*11bc0*/  HMMA.16816.F32.BF16 R64, R184.reuse, R10, R64 ;  /* 0x0000000ab840723c */ /* 0x040fe20000041840 */
[----:B------:R-:W2:Y:S07]  /*11bd0*/  LDSM.16.MT88.4 R8, [R220+0xb800] ;  /* 0x00b80000dc08783b */ /* 0x000eae0000004200 */
[C---:B------:R-:W-:Y:S08]  /*11be0*/  HMMA.16816.F32.BF16 R68, R184.reuse, R12, R68 ;  /* 0x0000000cb844723c */ /* 0x040ff00000041844 */
[C---:B------:R-:W-:Y:S01]  /*11bf0*/  HMMA.16816.F32.BF16 R72, R184.reuse, R14, R72 ;  /* 0x0000000eb848723c */ /* 0x040fe20000041848 */
[----:B------:R-:W3:Y:S07]  /*11c00*/  LDSM.16.MT88.4 R12, [R222+0xb800] ;  /* 0x00b80000de0c783b */ /* 0x000eee0000004200 */
[C---:B------:R-:W-:Y:S01]  /*11c10*/  HMMA.16816.F32.BF16 R76, R184.reuse, R16, R76 ;  /* 0x00000010b84c723c */ /* 0x040fe2000004184c */
[----:B------:R-:W4:Y:S04]  /*11c20*/  LDL R17, [R1+0x2c] ;  /* 0x00002c0001117983 */ /* 0x000f280000100800 */
[----:B------:R-:W5:Y:S03]  /*11c30*/  LDL.LU R16, [R1+0x8] ;  /* 0x0000080001107983 */ /* 0x000f660000300800 */
        /* <DEDUP_REMOVED lines=14> */
[----:B------:R-:W-:Y:S04]  /*11d20*/  HMMA.16816.F32.BF16 R128, R184, R6, R128 ;  /* 0x00000006b880723c */ /* 0x000fe80000041880 */
[C---:B-----5:R-:W-:Y:S02]  /*11d30*/  IADD3 R0, R16.reuse, -0x1, RZ ;  /* 0xffffffff10007810 */ /* 0x060fe40007ffe0ff */
[----:B----4-:R-:W-:Y:S03]  /*11d40*/  ISETP.GT.AND P0, PT, R16, R17, PT ;  /* 0x000000111000720c */ /* 0x010fe60003f04270 */
[----:B------:R1:W-:Y:S04]  /*11d50*/  STL [R1+0x8], R0 ;  /* 0x0000080001007387 */ /* 0x0003e80000100800 */
[----:B------:R1:W-:Y:S06]  /*11d60*/  STL [R1+0x24], R2 ;  /* 0x0000240201007387 */ /* 0x0003ec0000100800 */
[----:B-1----:R-:W-:-:S05]  /*11d70*/  @P0 BRA `(.L_x_2717) ;  /* 0xffffb46000000947 */ /* 0x002fca000383ffff */
.L_x_2710:
[----:B------:R-:W-:Y:S05]  /*11d80*/  BRA.DIV ~URZ, `(.L_x_2718) ;  /* 0x000055e27f007947 */ /* 0x000fea000b800000 */
[----:B------:R-:W2:Y:S04]  /*11d90*/  LDL R0, [R1+0x14] ;  /* 0x0000140001007983 */ /* 0x000ea80000100800 */
[----:B--2---:R1:W2:Y:S02]  /*11da0*/  SHFL.BFLY PT, R4, R0, 0x2, 0x1f ;  /* 0x0c401f0000047f89 */ /* 0x0042a400000e0000 */
.L_x_2752:
        /* <DEDUP_REMOVED lines=9> */
.L_x_2753:
        /* <DEDUP_REMOVED lines=149> */
.L_x_2679:
[----:B--2---:R-:W2:Y:S04]  /*12790*/  LDL.LU R2, [R1+0x70] ;  /* 0x0000700001027983 */ /* 0x004ea80000300800 */
[----:B------:R-:W3:Y:S04]  /*127a0*/  S2R R6, SR_TID.X ;  /* 0x0000000000067919 */ /* 0x000ee80000002100 */
[----:B------:R4:W5:Y:S01]  /*127b0*/  LDL R7, [R1+0x78] ;  /* 0x0000780001077983 */ /* 0x0009620000100800 */
[----:B------:R-:W-:Y:S01]  /*127c0*/  BSSY B0, `(.L_x_2720) ;  /* 0x0000014000007945 */ /* 0x000fe20003800000 */
[----:B---3--:R-:W-:-:S02]  /*127d0*/  LOP3.LUT P0, RZ, R6, 0xff, RZ, 0xc0, !PT ;  /* 0x000000ff06ff7812 */ /* 0x008fc4000780c0ff */
[----:B--2---:R-:W-:-:S11]  /*127e0*/  LOP3.LUT R2, R2, 0xfffffffd, RZ, 0xc0, !PT ;  /* 0xfffffffd02027812 */ /* 0x004fd600078ec0ff */
[----:B------:R-:W-:-:S05]  /*127f0*/  @P0 LOP3.LUT R2, R2, 0x2, RZ, 0xfc, !PT ;  /* 0x0000000202020812 */ /* 0x000fca00078efcff */
[----:B------:R4:W-:Y:S01]  /*12800*/  STL [R1+0x70], R2 ;  /* 0x0000700201007387 */ /* 0x0009e20000100800 */
[----:B------:R-:W-:Y:S05]  /*12810*/  @P0 BRA `(.L_x_2721) ;  /* 0x000000e000000947 */ /* 0x000fea0003800000 */
[----:B------:R-:W2:Y:S01]  /*12820*/  S2R R4, SR_LANEID ;  /* 0x0000000000047919 */ /* 0x000ea20000000000 */
[----:B------:R-:W-:Y:S01]  /*12830*/  VOTEU.ANY UR4, UPT, PT ;  /* 0x0000000000047886 */ /* 0x000fe200038e0100 */
[----:B-1----:R-:W-:Y:S01]  /*12840*/  IMAD.MOV.U32 R5, RZ, RZ, c[0x0][0x584] ;  /* 0x00016100ff057624 */ /* 0x002fe200078e00ff */
[----:B------:R-:W2:Y:S08]  /*12850*/  FLO.U32 R3, UR4 ;  /* 0x0000000400037d00 */ /* 0x000eb000080e0000 */
[----:B----4-:R-:W1:Y:S01]  /*12860*/  POPC R2, UR4 ;  /* 0x0000000400027d09 */ /* 0x010e620008000000 */
[----:B--2---:R-:W-:Y:S01]  /*12870*/  ISETP.EQ.U32.AND P0, PT, R3, R4, PT ;  /* 0x000000040300720c */ /* 0x004fe20003f02070 */
[----:B------:R-:W-:-:S12]  /*12880*/  IMAD.MOV.U32 R4, RZ, RZ, c[0x0][0x580] ;  /* 0x00016000ff047624 */ /* 0x000fd800078e00ff */
[----:B-1----:R1:W2:Y:S04]  /*12890*/  @P0 ATOMG.E.ADD.STRONG.GPU PT, R2, [R4.64], R2 ;  /* 0x00000002040209a8 */ /* 0x0022a800081ee1c6 */
[----:B-1----:R-:W1:Y:S04]  /*128a0*/  S2R R4, SR_LTMASK ;  /* 0x0000000000047919 */ /* 0x002e680000003900 */
[----:B--2---:R1:W2:Y:S02]  /*128b0*/  SHFL.IDX PT, R3, R2, R3, 0x1f ;  /* 0x00001f0302037589 */ /* 0x0042a400000e0000 */
[----:B-1----:R-:W-:-:S06]  /*128c0*/  LOP3.LUT R2, R4, UR4, RZ, 0xc0, !PT ;  /* 0x0000000404027c12 */ /* 0x002fcc000f8ec0ff */
[----:B------:R-:W2:Y:S02]  /*128d0*/  POPC R2, R2 ;  /* 0x0000000200027309 */ /* 0x000ea40000000000 */
[----:B--2--5:R-:W-:-:S05]  /*128e0*/  IADD3 R7, R3, c[0x0][0xc], R2 ;  /* 0x0000030003077a10 */ /* 0x024fca0007ffe002 */
[----:B------:R1:W-:Y:S02]  /*128f0*/  STL [R1+0x78], R7 ;  /* 0x0000780701007387 */ /* 0x0003e40000100800 */
.L_x_2721:
[----:B------:R-:W-:Y:S05]  /*12900*/  BSYNC B0 ;  /* 0x0000000000007941 */ /* 0x000fea0003800000 */
.L_x_2720:
        /* <DEDUP_REMOVED lines=9> */
[----:B----4-:R-:W-:Y:S01]  /*129a0*/  SHF.R.S32.HI R2, RZ, 0x1f, R6 ;  /* 0x0000001fff027819 */ /* 0x010fe20000011406 */
[----:B------:R-:W-:-:S03]  /*129b0*/  IMAD.MOV.U32 R3, RZ, RZ, 0x1f ;  /* 0x0000001fff037424 */ /* 0x000fc600078e00ff */
[----:B------:R-:W-:-:S04]  /*129c0*/  LEA.HI R2, R2, R6, RZ, 0x7 ;  /* 0x0000000602027211 */ /* 0x000fc800078f38ff */
[----:B------:R-:W-:-:S05]  /*129d0*/  SHF.R.S32.HI R2, RZ, 0x7, R2 ;  /* 0x00000007ff027819 */ /* 0x000fca0000011402 */
[----:B------:R-:W-:Y:S01]  /*129e0*/  IMAD.MOV.U32 R0, RZ, RZ, R2 ;  /* 0x000000ffff007224 */ /* 0x000fe200078e0002 */
[----:B------:R-:W-:Y:S02]  /*129f0*/  MOV R2, 0x12a10 ;  /* 0x00012a1000027802 */ /* 0x000fe40000000f00 */
[----:B-12---:R-:W-:Y:S05]  /*12a00*/  CALL.REL.NOINC `($__internal_44_$__cuda_sm70_shflsync_idx_p) ;  /* 0x00004b9000007944 */ /* 0x006fea0003c00000 */
.L_x_2724:
[----:B-1---5:R-:W2:Y:S04]  /*12a10*/  LDL R5, [R1+0x184] ;  /* 0x0001840001057983 */ /* 0x022ea80000100800 */
[----:B------:R-:W3:Y:S04]  /*12a20*/  LDL.LU R18, [R1+0x68] ;  /* 0x0000680001127983 */ /* 0x000ee80000300800 */
[----:B----4-:R-:W4:Y:S04]  /*12a30*/  LDL.LU R16, [R1+0x64] ;  /* 0x0000640001107983 */ /* 0x010f280000300800 */
[----:B------:R-:W2:Y:S04]  /*12a40*/  LDL.LU R15, [R1+0x6c] ;  /* 0x00006c00010f7983 */ /* 0x000ea80000300800 */
[----:B------:R-:W2:Y:S01]  /*12a50*/  LDL.LU R17, [R1+0x74] ;  /* 0x0000740001117983 */ /* 0x000ea20000300800 */
[----:B------:R-:W-:-:S03]  /*12a60*/  MOV R4, 0x1 ;  /* 0x0000000100047802 */ /* 0x000fc60000000f00 */
        /* <DEDUP_REMOVED lines=59> */
[----:B------:R1:W5:Y:S01]  /*12e20*/  LDL R19, [R1+0x84] ;  /* 0x0000840001137983 */ /* 0x0003620000100800 */
[----:B---3--:R-:W-:Y:S01]  /*12e30*/  SHF.R.S32.HI R7, RZ, 0x1f, R18 ;  /* 0x0000001fff077819 */ /* 0x008fe20000011412 */
[----:B------:R-:W-:Y:S01]  /*12e40*/  IMAD.WIDE.U32 R2, R18, c[0x0][0x4d0], RZ ;  /* 0x0001340012027a25 */ /* 0x000fe200078e00ff */
[----:B----4-:R-:W-:-:S03]  /*12e50*/  SHF.R.S32.HI R10, RZ, 0x1f, R16 ;  /* 0x0000001fff0a7819 */ /* 0x010fc60000011410 */
[----:B------:R-:W-:Y:S01]  /*12e60*/  IMAD R0, R7, c[0x0][0x4d0], RZ ;  /* 0x0001340007007a24 */ /* 0x000fe200078e02ff */
[----:B--2---:R-:W-:-:S03]  /*12e70*/  SHF.R.S32.HI R11, RZ, 0x1f, R15 ;  /* 0x0000001fff0b7819 */ /* 0x004fc6000001140f */
[----:B------:R-:W-:Y:S02]  /*12e80*/  IMAD R0, R18, c[0x0][0x4d4], R0 ;  /* 0x0001350012007a24 */ /* 0x000fe400078e0200 */
[----:B------:R-:W-:-:S03]  /*12e90*/  IMAD.IADD R6, R5, 0x1, R17 ;  /* 0x0000000105067824 */ /* 0x000fc600078e0211 */
[----:B------:R-:W-:Y:S01]  /*12ea0*/  IADD3 R3, R3, R0, RZ ;  /* 0x0000000003037210 */ /* 0x000fe20007ffe0ff */
[----:B------:R-:W-:Y:S02]  /*12eb0*/  IMAD R0, R10, c[0x0][0x4d8], RZ ;  /* 0x000136000a007a24 */ /* 0x000fe400078e02ff */
[----:B------:R-:W-:-:S04]  /*12ec0*/  @P0 IMAD.HI.U32 R5, R6, c[0x0][0x4ec], RZ ;  /* 0x00013b0006050a27 */ /* 0x000fc800078e00ff */
[C---:B------:R-:W-:Y:S01]  /*12ed0*/  IMAD R4, R16.reuse, c[0x0][0x4dc], R0 ;  /* 0x0001370010047a24 */ /* 0x040fe200078e0200 */
[----:B------:R-:W-:Y:S01]  /*12ee0*/  MOV R0, R6 ;  /* 0x0000000600007202 */ /* 0x000fe20000000f00 */
[----:B------:R-:W-:Y:S01]  /*12ef0*/  IMAD.WIDE.U32 R2, R16, c[0x0][0x4d8], R2 ;  /* 0x0001360010027a25 */ /* 0x000fe200078e0002 */
[----:B------:R-:W-:-:S03]  /*12f00*/  @P0 SHF.R.U32.HI R0, RZ, c[0x0][0x4f0], R5 ;  /* 0x00013c00ff000a19 */ /* 0x000fc60000011605 */
[----:B------:R-:W-:Y:S01]  /*12f10*/  IMAD.IADD R3, R3, 0x1, R4 ;  /* 0x0000000103037824 */ /* 0x000fe200078e0204 */
[----:B------:R-:W-:Y:S01]  /*12f20*/  SHF.R.S32.HI R5, RZ, 0x1f, R0 ;  /* 0x0000001fff057819 */ /* 0x000fe20000011400 */
[----:B------:R-:W-:Y:S02]  /*12f30*/  IMAD R4, R11, c[0x0][0x4e0], RZ ;  /* 0x000138000b047a24 */ /* 0x000fe400078e02ff */
[----:B------:R-:W-:-:S04]  /*12f40*/  IMAD.WIDE.U32 R2, R15, c[0x0][0x4e0], R2 ;  /* 0x000138000f027a25 */ /* 0x000fc800078e0002 */
[----:B------:R-:W-:Y:S01]  /*12f50*/  IMAD R4, R15, c[0x0][0x4e4], R4 ;  /* 0x000139000f047a24 */ /* 0x000fe200078e0204 */
[----:B------:R-:W-:Y:S01]  /*12f60*/  IADD3 R8, P1, R0, R2, RZ ;  /* 0x0000000200087210 */ /* 0x000fe20007f3e0ff */
[----:B------:R-:W-:-:S03]  /*12f70*/  IMAD R2, R7, c[0x0][0x438], RZ ;  /* 0x00010e0007027a24 */ /* 0x000fc600078e02ff */
[----:B------:R-:W-:Y:S01]  /*12f80*/  IADD3.X R9, R5, R3, R4, P1, !PT ;  /* 0x0000000305097210 */ /* 0x000fe20000ffe404 */
[C---:B------:R-:W-:Y:S02]  /*12f90*/  IMAD R4, R18.reuse, c[0x0][0x43c], R2 ;  /* 0x00010f0012047a24 */ /* 0x040fe400078e0202 */
[----:B------:R-:W-:-:S04]  /*12fa0*/  IMAD.WIDE.U32 R2, R18, c[0x0][0x438], RZ ;  /* 0x00010e0012027a25 */ /* 0x000fc800078e00ff */
[----:B------:R-:W-:Y:S01]  /*12fb0*/  IMAD R5, R10, c[0x0][0x440], RZ ;  /* 0x000110000a057a24 */ /* 0x000fe200078e02ff */
[----:B------:R-:W-:Y:S01]  /*12fc0*/  IADD3 R3, R3, R4, RZ ;  /* 0x0000000403037210 */ /* 0x000fe20007ffe0ff */
[----:B------:R-:W2:Y:S01]  /*12fd0*/  S2R R18, SR_TID.X ;  /* 0x0000000000127919 */ /* 0x000ea20000002100 */
[----:B------:R-:W-:Y:S01]  /*12fe0*/  IADD3 R4, -R0, RZ, RZ ;  /* 0x000000ff00047210 */ /* 0x000fe20007ffe1ff */
[C---:B------:R-:W-:Y:S02]  /*12ff0*/  IMAD R7, R16.reuse, c[0x0][0x444], R5 ;  /* 0x0001110010077a24 */ /* 0x040fe400078e0205 */
[----:B------:R-:W-:Y:S02]  /*13000*/  IMAD.WIDE.U32 R2, R16, c[0x0][0x440], R2 ;  /* 0x0001100010027a25 */ /* 0x000fe400078e0002 */
[----:B------:R-:W3:Y:S02]  /*13010*/  LDL R16, [R1+0x18c] ;  /* 0x00018c0001107983 */ /* 0x000ee40000100800 */
[----:B------:R-:W-:Y:S01]  /*13020*/  IMAD R4, R4, c[0x0][0x4e8], R6 ;  /* 0x00013a0004047a24 */ /* 0x000fe200078e0206 */
[----:B------:R-:W-:Y:S01]  /*13030*/  IADD3 R3, R3, R7, RZ ;  /* 0x0000000703037210 */ /* 0x000fe20007ffe0ff */
[----:B------:R-:W-:-:S03]  /*13040*/  @P0 IMAD.HI.U32 R5, R6, c[0x0][0x4ec], RZ ;  /* 0x00013b0006050a27 */ /* 0x000fc600078e00ff */
[----:B------:R-:W-:Y:S01]  /*13050*/  SHF.R.S32.HI R10, RZ, 0x1f, R4 ;  /* 0x0000001fff0a7819 */ /* 0x000fe20000011404 */
[----:B------:R-:W-:Y:S02]  /*13060*/  IMAD R7, R11, c[0x0][0x448], RZ ;  /* 0x000112000b077a24 */ /* 0x000fe400078e02ff */
[----:B------:R-:W-:Y:S01]  /*13070*/  IMAD.MOV.U32 R0, RZ, RZ, R6 ;  /* 0x000000ffff007224 */ /* 0x000fe200078e0006 */
[----:B------:R-:W-:Y:S01]  /*13080*/  @P0 SHF.R.U32.HI R0, RZ, c[0x0][0x4f0], R5 ;  /* 0x00013c00ff000a19 */ /* 0x000fe20000011605 */
[C---:B------:R-:W-:Y:S02]  /*13090*/  IMAD R11, R15.reuse, c[0x0][0x44c], R7 ;  /* 0x000113000f0b7a24 */ /* 0x040fe400078e0207 */
[----:B------:R-:W-:Y:S01]  /*130a0*/  IMAD.WIDE.U32 R2, R15, c[0x0][0x448], R2 ;  /* 0x000112000f027a25 */ /* 0x000fe200078e0002 */
[----:B--2---:R-:W-:-:S03]  /*130b0*/  SHF.R.S32.HI R15, RZ, 0x1f, R18 ;  /* 0x0000001fff0f7819 */ /* 0x004fc60000011412 */
[----:B------:R-:W-:Y:S01]  /*130c0*/  IMAD R5, R10, c[0x0][0x4c8], RZ ;  /* 0x000132000a057a24 */ /* 0x000fe200078e02ff */
[----:B------:R-:W-:-:S03]  /*130d0*/  LEA.HI R15, R15, R18, RZ, 0x5 ;  /* 0x000000120f0f7211 */ /* 0x000fc600078f28ff */
[C---:B------:R-:W-:Y:S01]  /*130e0*/  IMAD R7, R4.reuse, c[0x0][0x4cc], R5 ;  /* 0x0001330004077a24 */ /* 0x040fe200078e0205 */
[----:B------:R-:W-:Y:S01]  /*130f0*/  SHF.R.S32.HI R10, RZ, 0x1f, R0 ;  /* 0x0000001fff0a7819 */ /* 0x000fe20000011400 */
[----:B------:R-:W-:Y:S01]  /*13100*/  IMAD.WIDE.U32 R4, R4, c[0x0][0x4c8], R8 ;  /* 0x0001320004047a25 */ /* 0x000fe200078e0008 */
[----:B------:R-:W-:-:S03]  /*13110*/  LOP3.LUT R15, R15, 0xffffffe0, RZ, 0xc0, !PT ;  /* 0xffffffe00f0f7812 */ /* 0x000fc600078ec0ff */
[----:B------:R-:W-:Y:S01]  /*13120*/  IMAD.IADD R3, R3, 0x1, R11 ;  /* 0x0000000103037824 */ /* 0x000fe200078e020b */
[----:B------:R-:W-:Y:S01]  /*13130*/  IADD3 R7, R5, R7, RZ ;  /* 0x0000000705077210 */ /* 0x000fe20007ffe0ff */
[----:B------:R-:W-:Y:S01]  /*13140*/  IMAD R5, R10, c[0x0][0x430], RZ ;  /* 0x00010c000a057a24 */ /* 0x000fe200078e02ff */
[----:B------:R-:W-:Y:S02]  /*13150*/  LEA R9, P0, R4, c[0x0][0x4a8], 0x2 ;  /* 0x00012a0004097a11 */ /* 0x000fe400078010ff */
[----:B------:R-:W-:Y:S01]  /*13160*/  IADD3 R15, -R15, R18, RZ ;  /* 0x000000120f0f7210 */ /* 0x000fe20007ffe1ff */
[C---:B------:R-:W-:Y:S01]  /*13170*/  IMAD R10, R0.reuse, c[0x0][0x434], R5 ;  /* 0x00010d00000a7a24 */ /* 0x040fe200078e0205 */
[C---:B------:R-:W-:Y:S01]  /*13180*/  IADD3 R8, -R0.reuse, RZ, RZ ;  /* 0x000000ff00087210 */ /* 0x040fe20007ffe1ff */
[----:B------:R-:W-:Y:S01]  /*13190*/  IMAD.WIDE.U32 R2, R0, c[0x0][0x430], R2 ;  /* 0x00010c0000027a25 */ /* 0x000fe200078e0002 */
[----:B------:R-:W-:Y:S01]  /*131a0*/  LEA.HI.X R7, R4, c[0x0][0x4ac], R7, 0x2, P0 ;  /* 0x00012b0004077a11 */ /* 0x000fe200000f1407 */
[----:B------:R1:W5:Y:S01]  /*131b0*/  LDL R18, [R1+0x10c] ;  /* 0x00010c0001127983 */ /* 0x0003620000100800 */
[----:B------:R-:W-:-:S03]  /*131c0*/  LOP3.LUT P0, RZ, R15, 0x3, RZ, 0xc0, !PT ;  /* 0x000000030fff7812 */ /* 0x000fc6000780c0ff */
[----:B------:R1:W5:Y:S01]  /*131d0*/  LDL R15, [R1+0x7c] ;  /* 0x00007c00010f7983 */ /* 0x0003620000100800 */
[----:B---3--:R-:W-:-:S03]  /*131e0*/  IADD3 R0, R16, R17, RZ ;  /* 0x0000001110007210 */ /* 0x008fc60007ffe0ff */
[----:B------:R1:W5:Y:S04]  /*131f0*/  LDL R17, [R1+0x80] ;  /* 0x0000800001117983 */ /* 0x0003680000100800 */
[----:B------:R1:W5:Y:S01]  /*13200*/  LDL R16, [R1+0x108] ;  /* 0x0001080001107983 */ /* 0x0003620000100800 */
[----:B------:R-:W-:-:S03]  /*13210*/  IMAD R8, R8, c[0x0][0x4e8], R6 ;  /* 0x00013a0008087a24 */ /* 0x000fc600078e0206 */
[----:B------:R-:W-:Y:S04]  /*13220*/  SHFL.IDX PT, R4, R9, RZ, 0x1c1f ;  /* 0x001c1fff09047589 */ /* 0x000fe800000e0000 */
[----:B------:R2:W-:Y:S01]  /*13230*/  SHFL.IDX PT, R6, R9, 0x1, 0x1c1f ;  /* 0x003c1f0009067f89 */ /* 0x0005e200000e0000 */
[----:B------:R-:W-:Y:S01]  /*13240*/  IMAD.IADD R3, R3, 0x1, R10 ;  /* 0x0000000103037824 */ /* 0x000fe200078e020a */
[----:B------:R-:W-:Y:S02]  /*13250*/  ULDC UR5, c[0x0][0x4e8] ;  /* 0x00013a0000057ab9 */ /* 0x000fe40000000800 */
[----:B------:R-:W3:Y:S01]  /*13260*/  SHFL.IDX PT, R5, R7, RZ, 0x1c1f ;  /* 0x001c1fff07057589 */ /* 0x000ee200000e0000 */
[----:B------:R-:W-:-:S03]  /*13270*/  ULDC UR4, c[0x0][0x388] ;  /* 0x0000e20000047ab9 */ /* 0x000fc60000000800 */
[----:B------:R-:W4:Y:S01]  /*13280*/  SHFL.IDX PT, R7, R7, 0x1, 0x1c1f ;  /* 0x003c1f0007077f89 */ /* 0x000f2200000e0000 */
[----:B------:R-:W-:Y:S01]  /*13290*/  UIMAD UR4, UR5, UR4, URZ ;  /* 0x00000004050472a4 */ /* 0x000fe2000f8e023f */
[----:B------:R-:W-:Y:S01]  /*132a0*/  IMAD.WIDE.U32 R2, R8, c[0x0][0x428], R2 ;  /* 0x00010a0008027a25 */ /* 0x000fe200078e0002 */
[----:B--2---:R-:W-:-:S05]  /*132b0*/  SHF.R.S32.HI R9, RZ, 0x1f, R8 ;  /* 0x0000001fff097819 */ /* 0x004fca0000011408 */
[----:B------:R-:W-:Y:S01]  /*132c0*/  IMAD R10, R9, c[0x0][0x428], RZ ;  /* 0x00010a00090a7a24 */ /* 0x000fe200078e02ff */
[----:B------:R-:W-:-:S03]  /*132d0*/  IADD3 R9, R0, 0x8, RZ ;  /* 0x0000000800097810 */ /* 0x000fc60007ffe0ff */
[----:B------:R-:W-:Y:S01]  /*132e0*/  IMAD R10, R8, c[0x0][0x42c], R10 ;  /* 0x00010b00080a7a24 */ /* 0x000fe200078e020a */
[----:B------:R-:W-:Y:S02]  /*132f0*/  ISETP.GE.OR P2, PT, R0, UR4, P0 ;  /* 0x0000000400007c0c */ /* 0x000fe40008746670 */
[----:B------:R-:W-:Y:S02]  /*13300*/  ISETP.GE.OR P1, PT, R9, UR4, P0 ;  /* 0x0000000409007c0c */ /* 0x000fe40008726670 */
[----:B------:R-:W-:Y:S02]  /*13310*/  IADD3 R3, R3, R10, RZ ;  /* 0x0000000a03037210 */ /* 0x000fe40007ffe0ff */
[----:B------:R-:W-:-:S04]  /*13320*/  LEA R11, P0, R2, c[0x0][0x400], 0x2 ;  /* 0x00010000020b7a11 */ /* 0x000fc800078010ff */
[----:B------:R-:W-:Y:S02]  /*13330*/  LEA.HI.X R10, R2, c[0x0][0x404], R3, 0x2, P0 ;  /* 0x00010100020a7a11 */ /* 0x000fe400000f1403 */
[----:B------:R-:W-:Y:S01]  /*13340*/  ISETP.GE.AND P0, PT, R0, UR4, PT ;  /* 0x0000000400007c0c */ /* 0x000fe2000bf06270 */
[----:B---3--:R1:W-:Y:S01]  /*13350*/  @!P2 ST.E [R4.64], R13 ;  /* 0x0000000d0400a985 */ /* 0x0083e2000c101906 */
[----:B------:R-:W-:Y:S03]  /*13360*/  BSSY B0, `(.L_x_2725) ;  /* 0x0000086000007945 */ /* 0x000fe60003800000 */
[----:B----4-:R1:W-:Y:S01]  /*13370*/  @!P1 ST.E [R6.64], R12 ;  /* 0x0000000c06009985 */ /* 0x0103e2000c101906 */
[----:B------:R-:W-:-:S03]  /*13380*/  ISETP.GE.AND P1, PT, R9, UR4, PT ;  /* 0x0000000409007c0c */ /* 0x000fc6000bf26270 */
[----:B------:R1:W2:Y:S01]  /*13390*/  SHFL.IDX PT, R2, R11, RZ, 0x1c1f ;  /* 0x001c1fff0b027589 */ /* 0x0002a200000e0000 */
        /* <DEDUP_REMOVED lines=130> */
.L_x_2726:
[----:B------:R-:W-:Y:S05]  /*13bc0*/  BSYNC B0 ;  /* 0x0000000000007941 */ /* 0x000fea0003800000 */
.L_x_2725:
[----:B------:R-:W-:Y:S01]  /*13bd0*/  ISETP.NE.AND P0, PT, R0, RZ, PT ;  /* 0x000000ff0000720c */ /* 0x000fe20003f05270 */
[----:B---3--:R3:W4:Y:S04]  /*13be0*/  SHFL.IDX PT, R3, R10, 0x1, 0x1c1f ;  /* 0x003c1f000a037f89 */ /* 0x00872800000e0000 */
[----:B--2---:R3:W2:Y:S08]  /*13bf0*/  SHFL.IDX PT, R2, R11, 0x1, 0x1c1f ;  /* 0x003c1f000b027f89 */ /* 0x0046b000000e0000 */
        /* <DEDUP_REMOVED lines=130> */
.L_x_2723:
[----:B------:R-:W2:Y:S02]  /*14420*/  S2R R4, SR_TID.X ;  /* 0x0000000000047919 */ /* 0x000ea40000002100 */
[----:B--2---:R-:W-:-:S13]  /*14430*/  ISETP.GT.AND P0, PT, R4, 0x7f, PT ;  /* 0x0000007f0400780c */ /* 0x004fda0003f04270 */
[----:B------:R-:W-:Y:S05]  /*14440*/  @P0 BRA `(.L_x_2727) ;  /* 0x0000029000000947 */ /* 0x000fea0003800000 */
[----:B------:R-:W2:Y:S01]  /*14450*/  LDL.LU R3, [R1+0x74] ;  /* 0x0000740001037983 */ /* 0x000ea20000300800 */
[----:B----4-:R-:W-:-:S05]  /*14460*/  MOV R2, c[0x0][0x4e8] ;  /* 0x00013a0000027a02 */ /* 0x010fca0000000f00 */
        /* <DEDUP_REMOVED lines=39> */
.L_x_2727:
[----:B------:R-:W-:Y:S05]  /*146e0*/  BSYNC B1 ;  /* 0x0000000000017941 */ /* 0x000fea0003800000 */
.L_x_2722:
[----:B-1-3--:R-:W3:Y:S02]  /*146f0*/  LDL R0, [R1+0x188] ;  /* 0x0001880001007983 */ /* 0x00aee40000100800 */
[----:B---3--:R-:W-:-:S13]  /*14700*/  ISETP.NE.AND P0, PT, R0, RZ, PT ;  /* 0x000000ff0000720c */ /* 0x008fda0003f05270 */
[----:B------:R-:W-:Y:S01]  /*14710*/  @P0 WARPSYNC 0xffffffff ;  /* 0xffffffff00000948 */ /* 0x000fe20003800000 */
[----:B------:R-:W-:Y:S06]  /*14720*/  @P0 BAR.SYNC.DEFER_BLOCKING 0x5, 0x100 ;  /* 0x0144000000000b1d */ /* 0x000fec0000010000 */
[----:B------:R-:W1:Y:S04]  /*14730*/  @P0 LDS R0, [0x28100] ;  /* 0x02810000ff000984 */ /* 0x000e680000000800 */
[----:B-1----:R1:W-:Y:S04]  /*14740*/  @P0 STL [R1+0x78], R0 ;  /* 0x0000780001000387 */ /* 0x0023e80000100800 */
[----:B------:R-:W-:Y:S06]  /*14750*/  @P0 BAR.ARV 0x4, 0x100 ;  /* 0x0104000000000b1d */ /* 0x000fec0000002000 */
[----:B------:R-:W-:Y:S05]  /*14760*/  @P0 BRA `(.L_x_2728) ;  /* 0x0000009000000947 */ /* 0x000fea0003800000 */
[----:B------:R-:W-:Y:S05]  /*14770*/  BRA.DIV ~URZ, `(.L_x_2729) ;  /* 0x00002d627f007947 */ /* 0x000fea000b800000 */
[----:B-1----:R1:W3:Y:S02]  /*14780*/  SHFL.IDX PT, R0, R14, RZ, 0x1f ;  /* 0x00001fff0e007589 */ /* 0x0022e400000e0000 */
.L_x_2754:
[----:B--2-4-:R-:W2:Y:S01]  /*14790*/  S2R R2, SR_TID.X ;  /* 0x0000000000027919 */ /* 0x014ea20000002100 */
[----:B------:R-:W-:Y:S03]  /*147a0*/  WARPSYNC 0xffffffff ;  /* 0xffffffff00007948 */ /* 0x000fe60003800000 */
[----:B------:R-:W-:Y:S06]  /*147b0*/  BAR.SYNC.DEFER_BLOCKING 0x4, 0x100 ;  /* 0x0104000000007b1d */ /* 0x000fec0000010000 */
[----:B---3--:R3:W-:Y:S01]  /*147c0*/  STL [R1+0x78], R0 ;  /* 0x0000780001007387 */ /* 0x0087e20000100800 */
[----:B--2---:R-:W-:-:S13]  /*147d0*/  LOP3.LUT P0, RZ, R2, 0xff, RZ, 0xc0, !PT ;  /* 0x000000ff02ff7812 */ /* 0x004fda000780c0ff */
[----:B------:R3:W-:Y:S04]  /*147e0*/  @!P0 STS [0x28100], R14 ;  /* 0x0281000eff008388 */ /* 0x0007e80000000800 */
[----:B------:R-:W-:Y:S06]  /*147f0*/  BAR.ARV 0x5, 0x100 ;  /* 0x0144000000007b1d */ /* 0x000fec0000002000 */
.L_x_2728:
[----:B-1-3--:R-:W3:Y:S02]  /*14800*/  LDL R0, [R1+0x78] ;  /* 0x0000780001007983 */ /* 0x00aee40000100800 */
[----:B---3--:R-:W-:-:S13]  /*14810*/  ISETP.GE.AND P0, PT, R0, c[0x0][0x538], PT ;  /* 0x00014e0000007a0c */ /* 0x008fda0003f06270 */
[----:B--2-45:R-:W-:Y:S01]  /*14820*/  @P0 CALL.REL.NOINC `(.L_x_2730) ;  /* 0x0000001000000944 */ /* 0x034fe20003c00000 */
[----:B------:R-:W-:Y:S05]  /*14830*/  BRA `(.L_x_2731) ;  /* 0xfffec68000007947 */ /* 0x000fea000383ffff */
.L_x_2730:
[----:B------:R-:W-:Y:S05]  /*14840*/  EXIT ;  /* 0x000000000000794d */ /* 0x000fea0003800000 */
.L_x_2680:
[----:B------:R2:W-:Y:S01]  /*14850*/  STL [R1+0x10], RZ ;  /* 0x000010ff01007387 */ /* 0x0005e20000100800 */
[----:B------:R-:W-:Y:S01]  /*14860*/  IMAD.MOV.U32 R0, RZ, RZ, R5 ;  /* 0x000000ffff007224 */ /* 0x000fe200078e0005 */
[----:B------:R-:W-:Y:S02]  /*14870*/  MOV R3, 0x181f ;  /* 0x0000181f00037802 */ /* 0x000fe40000000f00 */
[----:B------:R-:W-:Y:S02]  /*14880*/  MOV R2, 0x148a0 ;  /* 0x000148a000027802 */ /* 0x000fe40000000f00 */
[----:B-12--5:R-:W-:Y:S05]  /*14890*/  CALL.REL.NOINC `($__internal_44_$__cuda_sm70_shflsync_idx_p) ;  /* 0x00002d0000007944 */ /* 0x026fea0003c00000 */
[----:B-----5:R-:W-:Y:S01]  /*148a0*/  MOV R4, R0 ;  /* 0x0000000000047202 */ /* 0x020fe20000000f00 */
[----:B-1----:R-:W-:Y:S05]  /*148b0*/  BRA `(.L_x_2732) ;  /* 0xfffed51000007947 */ /* 0x002fea000383ffff */
.L_x_2681:
[----:B------:R4:W-:Y:S01]  /*148c0*/  STL [R1+0x10], RZ ;  /* 0x000010ff01007387 */ /* 0x0009e20000100800 */
[----:B------:R-:W-:Y:S01]  /*148d0*/  IMAD.MOV.U32 R0, RZ, RZ, R13 ;  /* 0x000000ffff007224 */ /* 0x000fe200078e000d */
[----:B------:R-:W-:Y:S02]  /*148e0*/  MOV R3, 0x181f ;  /* 0x0000181f00037802 */ /* 0x000fe40000000f00 */
[----:B------:R-:W-:Y:S02]  /*148f0*/  MOV R2, 0x14910 ;  /* 0x0001491000027802 */ /* 0x000fe40000000f00 */
[----:B-12345:R-:W-:Y:S05]  /*14900*/  CALL.REL.NOINC `($__internal_44_$__cuda_sm70_shflsync_idx_p) ;  /* 0x00002c9000007944 */ /* 0x03efea0003c00000 */
[----:B-1---5:R-:W-:Y:S05]  /*14910*/  BRA `(.L_x_2733) ;  /* 0xfffed4d000007947 */ /* 0x022fea000383ffff */
.L_x_2684:
[----:B-1----:R-:W-:Y:S01]  /*14920*/  MOV R2, 0x1 ;  /* 0x0000000100027802 */ /* 0x002fe20000000f00 */
[----:B------:R-:W-:-:S02]  /*14930*/  IMAD.MOV.U32 R0, RZ, RZ, R5 ;  /* 0x000000ffff007224 */ /* 0x000fc400078e0005 */
[----:B------:R-:W-:Y:S02]  /*14940*/  IMAD.MOV.U32 R3, RZ, RZ, 0x181f ;  /* 0x0000181fff037424 */ /* 0x000fe400078e00ff */
[----:B------:R1:W-:Y:S02]  /*14950*/  STL [R1+0x10], R2 ;  /* 0x0000100201007387 */ /* 0x0003e40000100800 */
[----:B-1----:R-:W-:Y:S02]  /*14960*/  MOV R2, 0x14980 ;  /* 0x0001498000027802 */ /* 0x002fe40000000f00 */
[----:B---3-5:R-:W-:Y:S05]  /*14970*/  CALL.REL.NOINC `($__internal_44_$__cuda_sm70_shflsync_idx_p) ;  /* 0x00002c2000007944 */ /* 0x028fea0003c00000 */
[----:B------:R-:W-:Y:S01]  /*14980*/  MOV R2, 0x1 ;  /* 0x0000000100027802 */ /* 0x000fe20000000f00 */
[----:B-----5:R-:W-:Y:S01]  /*14990*/  IMAD.MOV.U32 R4, RZ, RZ, R0 ;  /* 0x000000ffff047224 */ /* 0x020fe200078e0000 */
[----:B------:R-:W-:Y:S01]  /*149a0*/  MOV R3, 0x181f ;  /* 0x0000181f00037802 */ /* 0x000fe20000000f00 */
[----:B------:R-:W-:Y:S02]  /*149b0*/  IMAD.MOV.U32 R0, RZ, RZ, R13 ;  /* 0x000000ffff007224 */ /* 0x000fe400078e000d */
[----:B------:R2:W-:Y:S02]  /*149c0*/  STL [R1+0x10], R2 ;  /* 0x0000100201007387 */ /* 0x0005e40000100800 */
[----:B--2---:R-:W-:-:S02]  /*149d0*/  MOV R2, 0x149f0 ;  /* 0x000149f000027802 */ /* 0x004fc40000000f00 */
[----:B-1----:R-:W-:Y:S05]  /*149e0*/  CALL.REL.NOINC `($__internal_44_$__cuda_sm70_shflsync_idx_p) ;  /* 0x00002bb000007944 */ /* 0x002fea0003c00000 */
[----:B-1---5:R-:W-:Y:S05]  /*149f0*/  BRA `(.L_x_2734) ;  /* 0xfffed65000007947 */ /* 0x022fea000383ffff */
.L_x_2687:
[----:B-1----:R-:W-:Y:S01]  /*14a00*/  MOV R2, 0x2 ;  /* 0x0000000200027802 */ /* 0x002fe20000000f00 */
[----:B----4-:R-:W-:-:S02]  /*14a10*/  IMAD.MOV.U32 R0, RZ, RZ, R5 ;  /* 0x000000ffff007224 */ /* 0x010fc400078e0005 */
[----:B------:R-:W-:Y:S02]  /*14a20*/  IMAD.MOV.U32 R3, RZ, RZ, 0x181f ;  /* 0x0000181fff037424 */ /* 0x000fe400078e00ff */
[----:B------:R1:W-:Y:S02]  /*14a30*/  STL [R1+0x10], R2 ;  /* 0x0000100201007387 */ /* 0x0003e40000100800 */
[----:B-1----:R-:W-:Y:S02]  /*14a40*/  MOV R2, 0x14a60 ;  /* 0x00014a6000027802 */ /* 0x002fe40000000f00 */
[----:B--23-5:R-:W-:Y:S05]  /*14a50*/  CALL.REL.NOINC `($__internal_44_$__cuda_sm70_shflsync_idx_p) ;  /* 0x00002b4000007944 */ /* 0x02cfea0003c00000 */
[----:B-----5:R-:W-:Y:S01]  /*14a60*/  MOV R4, R0 ;  /* 0x0000000000047202 */ /* 0x020fe20000000f00 */
[----:B-1----:R-:W-:Y:S05]  /*14a70*/  BRA `(.L_x_2735) ;  /* 0xfffed7b000007947 */ /* 0x002fea000383ffff */
.L_x_2688:
[----:B-1----:R-:W-:Y:S01]  /*14a80*/  MOV R2, 0x2 ;  /* 0x0000000200027802 */ /* 0x002fe20000000f00 */
[----:B----4-:R-:W-:Y:S02]  /*14a90*/  IMAD.MOV.U32 R0, RZ, RZ, R13 ;  /* 0x000000ffff007224 */ /* 0x010fe400078e000d */
[----:B------:R-:W-:Y:S02]  /*14aa0*/  IMAD.MOV.U32 R3, RZ, RZ, 0x181f ;  /* 0x0000181fff037424 */ /* 0x000fe400078e00ff */
[----:B------:R1:W-:Y:S02]  /*14ab0*/  STL [R1+0x10], R2 ;  /* 0x0000100201007387 */ /* 0x0003e40000100800 */
[----:B-1----:R-:W-:-:S02]  /*14ac0*/  MOV R2, 0x14ae0 ;  /* 0x00014ae000027802 */ /* 0x002fc40000000f00 */
[----:B--23-5:R-:W-:Y:S05]  /*14ad0*/  CALL.REL.NOINC `($__internal_44_$__cuda_sm70_shflsync_idx_p) ;  /* 0x00002ac000007944 */ /* 0x02cfea0003c00000 */
[----:B-1---5:R-:W-:Y:S05]  /*14ae0*/  BRA `(.L_x_2736) ;  /* 0xfffed76000007947 */ /* 0x022fea000383ffff */
.L_x_2691:
[----:B-1----:R-:W-:Y:S01]  /*14af0*/  MOV R2, 0x3 ;  /* 0x0000000300027802 */ /* 0x002fe20000000f00 */
[----:B--2---:R-:W-:-:S02]  /*14b00*/  IMAD.MOV.U32 R0, RZ, RZ, R5 ;  /* 0x000000ffff007224 */ /* 0x004fc400078e0005 */
[----:B------:R-:W-:Y:S02]  /*14b10*/  IMAD.MOV.U32 R3, RZ, RZ, 0x181f ;  /* 0x0000181fff037424 */ /* 0x000fe400078e00ff */
[----:B------:R1:W-:Y:S02]  /*14b20*/  STL [R1+0x10], R2 ;  /* 0x0000100201007387 */ /* 0x0003e40000100800 */
[----:B-1----:R-:W-:Y:S02]  /*14b30*/  MOV R2, 0x14b50 ;  /* 0x00014b5000027802 */ /* 0x002fe40000000f00 */
[----:B---345:R-:W-:Y:S05]  /*14b40*/  CALL.REL.NOINC `($__internal_44_$__cuda_sm70_shflsync_idx_p) ;  /* 0x00002a5000007944 */ /* 0x038fea0003c00000 */
        /* <DEDUP_REMOVED lines=8> */
.L_x_2694:
[----:B------:R2:W-:Y:S01]  /*14bd0*/  STL [R1+0x10], RZ ;  /* 0x000010ff01007387 */ /* 0x0005e20000100800 */
[----:B------:R-:W-:Y:S01]  /*14be0*/  IMAD.MOV.U32 R0, RZ, RZ, R5 ;  /* 0x000000ffff007224 */ /* 0x000fe200078e0005 */
[----:B------:R-:W-:-:S02]  /*14bf0*/  MOV R3, 0x181f ;  /* 0x0000181f00037802 */ /* 0x000fc40000000f00 */
[----:B------:R-:W-:Y:S02]  /*14c00*/  MOV R2, 0x14c20 ;  /* 0x00014c2000027802 */ /* 0x000fe40000000f00 */
[----:B-12---:R-:W-:Y:S05]  /*14c10*/  CALL.REL.NOINC `($__internal_44_$__cuda_sm70_shflsync_idx_p) ;  /* 0x0000298000007944 */ /* 0x006fea0003c00000 */
[----:B-----5:R-:W-:Y:S01]  /*14c20*/  MOV R4, R0 ;  /* 0x0000000000047202 */ /* 0x020fe20000000f00 */
[----:B-1----:R-:W-:Y:S05]  /*14c30*/  BRA `(.L_x_2738) ;  /* 0xfffefe9000007947 */ /* 0x002fea000383ffff */
.L_x_2695:
[----:B------:R4:W-:Y:S01]  /*14c40*/  STL [R1+0x10], RZ ;  /* 0x000010ff01007387 */ /* 0x0009e20000100800 */
[----:B------:R-:W-:Y:S01]  /*14c50*/  IMAD.MOV.U32 R0, RZ, RZ, R22 ;  /* 0x000000ffff007224 */ /* 0x000fe200078e0016 */
[----:B------:R-:W-:Y:S02]  /*14c60*/  MOV R3, 0x181f ;  /* 0x0000181f00037802 */ /* 0x000fe40000000f00 */
[----:B------:R-:W-:Y:S02]  /*14c70*/  MOV R2, 0x14c90 ;  /* 0x00014c9000027802 */ /* 0x000fe40000000f00 */
[----:B-1234-:R-:W-:Y:S05]  /*14c80*/  CALL.REL.NOINC `($__internal_44_$__cuda_sm70_shflsync_idx_p) ;  /* 0x0000291000007944 */ /* 0x01efea0003c00000 */
[----:B------:R-:W2:Y:S04]  /*14c90*/  LDL R2, [R1] ;  /* 0x0000000001027983 */ /* 0x000ea80000100800 */
[----:B------:R-:W3:Y:S04]  /*14ca0*/  LDL R14, [R1+0x20] ;  /* 0x00002000010e7983 */ /* 0x000ee80000100800 */
[----:B------:R-:W4:Y:S04]  /*14cb0*/  LDL R13, [R1+0x1c] ;  /* 0x00001c00010d7983 */ /* 0x000f280000100800 */
[----:B------:R-:W4:Y:S01]  /*14cc0*/  LDL R12, [R1+0x18] ;  /* 0x00001800010c7983 */ /* 0x000f220000100800 */
[----:B------:R-:W-:-:S02]  /*14cd0*/  IADD3 R10, P1, R0, R140, RZ ;  /* 0x0000008c000a7210 */ /* 0x000fc40007f3e0ff */
[C---:B------:R-:W-:Y:S02]  /*14ce0*/  IADD3 R8, P0, R0.reuse, R141, RZ ;  /* 0x0000008d00087210 */ /* 0x040fe40007f1e0ff */
[----:B------:R-:W-:Y:S01]  /*14cf0*/  IADD3 R6, P5, R0, R142, RZ ;  /* 0x0000008e00067210 */ /* 0x000fe20007fbe0ff */
[C---:B-----5:R-:W-:Y:S02]  /*14d00*/  IMAD.X R11, R4.reuse, 0x1, R132, P1 ;  /* 0x00000001040b7824 */ /* 0x060fe400008e0684 */
[C---:B------:R-:W-:Y:S02]  /*14d10*/  IMAD.X R9, R4.reuse, 0x1, R133, P0 ;  /* 0x0000000104097824 */ /* 0x040fe400000e0685 */
[----:B------:R-:W-:Y:S01]  /*14d20*/  IMAD.X R7, R4, 0x1, R134, P5 ;  /* 0x0000000104077824 */ /* 0x000fe200028e0686 */
[----:B--2---:R-:W-:Y:S02]  /*14d30*/  ISETP.GE.AND P3, PT, R2, c[0x0][0x1d4], PT ;  /* 0x0000750002007a0c */ /* 0x004fe40003f66270 */
[----:B------:R-:W-:Y:S01]  /*14d40*/  IADD3 R2, P4, R0, R143, RZ ;  /* 0x0000008f00027210 */ /* 0x000fe20007f9e0ff */
[----:B------:R-:W-:Y:S01]  /*14d50*/  IMAD.MOV.U32 R0, RZ, RZ, R5 ;  /* 0x000000ffff007224 */ /* 0x000fe200078e0005 */
[----:B---3--:R-:W-:-:S03]  /*14d60*/  ISETP.GE.AND P2, PT, R14, c[0x0][0x1d4], PT ;  /* 0x000075000e007a0c */ /* 0x008fc60003f46270 */
[----:B------:R-:W-:Y:S01]  /*14d70*/  IMAD.X R3, R4, 0x1, R135, P4 ;  /* 0x0000000104037824 */ /* 0x000fe200020e0687 */
[----:B----4-:R-:W-:Y:S02]  /*14d80*/  ISETP.GE.AND P1, PT, R13, c[0x0][0x1d4], PT ;  /* 0x000075000d007a0c */ /* 0x010fe40003f26270 */
[----:B------:R-:W-:Y:S02]  /*14d90*/  SEL R14, RZ, 0x10, P2 ;  /* 0x00000010ff0e7807 */ /* 0x000fe40001000000 */
[----:B------:R-:W-:Y:S01]  /*14da0*/  ISETP.GE.AND P0, PT, R12, c[0x0][0x1d4], PT ;  /* 0x000075000c007a0c */ /* 0x000fe20003f06270 */
[----:B------:R-:W-:Y:S01]  /*14db0*/  @!PT LDS RZ, [RZ] ;  /* 0x00000000fffff984 */ /* 0x000fe20000000800 */
[----:B------:R-:W-:Y:S01]  /*14dc0*/  @!PT LDS RZ, [RZ] ;  /* 0x00000000fffff984 */ /* 0x000fe20000000800 */
[----:B------:R-:W-:Y:S01]  /*14dd0*/  @!PT LDS RZ, [RZ] ;  /* 0x00000000fffff984 */ /* 0x000fe20000000800 */
[----:B------:R2:W-:Y:S01]  /*14de0*/  LDGSTS.E.BYPASS.LTC128B.128 [R251+0xc100], [R10.64], !P3 ;  /* 0x0c1000000afb7fae */ /* 0x0005e2000d901d46 */
[----:B------:R-:W-:Y:S02]  /*14df0*/  SEL R13, RZ, 0x10, P1 ;  /* 0x00000010ff0d7807 */ /* 0x000fe40000800000 */
[----:B------:R-:W-:Y:S01]  /*14e00*/  SEL R12, RZ, 0x10, P0 ;  /* 0x00000010ff0c7807 */ /* 0x000fe20000000000 */
[----:B------:R2:W-:Y:S04]  /*14e10*/  LDGSTS.E.BYPASS.LTC128B.128 [R251+0xf100], [R8.64], !P2 ;  /* 0x0f10000008fb7fae */ /* 0x0005e8000d101d46 */
[----:B------:R3:W-:Y:S04]  /*14e20*/  LDGSTS.E.BYPASS.LTC128B.128 [R251+0x12100], [R6.64], !P1 ;  /* 0x1210000006fb7fae */ /* 0x0007e8000c901d46 */
[----:B------:R4:W-:Y:S01]  /*14e30*/  LDGSTS.E.BYPASS.LTC128B.128 [R251+0x15100], [R2.64], !P0 ;  /* 0x1510000002fb7fae */ /* 0x0009e2000c101d46 */
[----:B---3--:R-:W-:Y:S01]  /*14e40*/  SEL R7, RZ, 0x10, P3 ;  /* 0x00000010ff077807 */ /* 0x008fe20001800000 */
[----:B----4-:R-:W-:-:S02]  /*14e50*/  IMAD.MOV.U32 R2, RZ, RZ, 0x1 ;  /* 0x00000001ff027424 */ /* 0x010fc400078e00ff */
[----:B------:R-:W-:-:S03]  /*14e60*/  IMAD.MOV.U32 R3, RZ, RZ, 0x181f ;  /* 0x0000181fff037424 */ /* 0x000fc600078e00ff */
[----:B------:R3:W-:Y:S02]  /*14e70*/  STL [R1+0x10], R2 ;  /* 0x0000100201007387 */ /* 0x0007e40000100800 */
[----:B---3--:R-:W-:Y:S02]  /*14e80*/  MOV R2, 0x14ea0 ;  /* 0x00014ea000027802 */ /* 0x008fe40000000f00 */
[----:B-12---:R-:W-:Y:S05]  /*14e90*/  CALL.REL.NOINC `($__internal_44_$__cuda_sm70_shflsync_idx_p) ;  /* 0x0000270000007944 */ /* 0x006fea0003c00000 */
[----:B------:R-:W-:Y:S01]  /*14ea0*/  MOV R2, 0x1 ;  /* 0x0000000100027802 */ /* 0x000fe20000000f00 */
[----:B-----5:R-:W-:Y:S01]  /*14eb0*/  IMAD.MOV.U32 R4, RZ, RZ, R0 ;  /* 0x000000ffff047224 */ /* 0x020fe200078e0000 */
[----:B------:R-:W-:Y:S01]  /*14ec0*/  MOV R3, 0x181f ;  /* 0x0000181f00037802 */ /* 0x000fe20000000f00 */
[----:B------:R-:W-:Y:S02]  /*14ed0*/  IMAD.MOV.U32 R0, RZ, RZ, R22 ;  /* 0x000000ffff007224 */ /* 0x000fe400078e0016 */
[----:B------:R2:W-:Y:S02]  /*14ee0*/  STL [R1+0x10], R2 ;  /* 0x0000100201007387 */ /* 0x0005e40000100800 */
[----:B--2---:R-:W-:Y:S02]  /*14ef0*/  MOV R2, 0x14f10 ;  /* 0x00014f1000027802 */ /* 0x004fe40000000f00 */
[----:B-1----:R-:W-:Y:S05]  /*14f00*/  CALL.REL.NOINC `($__internal_44_$__cuda_sm70_shflsync_idx_p) ;  /* 0x0000269000007944 */ /* 0x002fea0003c00000 */
[C---:B------:R-:W-:Y:S02]  /*14f10*/  IADD3 R2, -R7.reuse, 0x10, RZ ;  /* 0x0000001007027810 */ /* 0x040fe40007ffe1ff */
[----:B------:R-:W-:-:S02]  /*14f20*/  ISETP.NE.U32.AND P2, PT, R7, RZ, PT ;  /* 0x000000ff0700720c */ /* 0x000fc40003f45070 */
[----:B------:R-:W-:Y:S02]  /*14f30*/  LOP3.LUT R2, R2, 0xf, RZ, 0xc0, !PT ;  /* 0x0000000f02027812 */ /* 0x000fe400078ec0ff */
[----:B------:R-:W-:Y:S02]  /*14f40*/  IADD3 R8, -R13, 0x10, RZ ;  /* 0x000000100d087810 */ /* 0x000fe40007ffe1ff */
[----:B------:R-:W-:Y:S02]  /*14f50*/  IADD3 R2, P1, P0, R2, R0, R140 ;  /* 0x0000000002027210 */ /* 0x000fe4000783e08c */
[----:B------:R-:W-:Y:S02]  /*14f60*/  LOP3.LUT R8, R8, 0xf, RZ, 0xc0, !PT ;  /* 0x0000000f08087812 */ /* 0x000fe400078ec0ff */
[----:B-----5:R-:W-:Y:S02]  /*14f70*/  IADD3.X R3, RZ, R4, R132, P1, P0 ;  /* 0x00000004ff037210 */ /* 0x020fe40000fe0484 */
[----:B------:R-:W-:-:S02]  /*14f80*/  IADD3 R6, -R12, 0x10, RZ ;  /* 0x000000100c067810 */ /* 0x000fc40007ffe1ff */
[----:B------:R-:W-:Y:S01]  /*14f90*/  ISETP.NE.U32.AND P3, PT, R13, RZ, PT ;  /* 0x000000ff0d00720c */ /* 0x000fe20003f65070 */
[----:B------:R-:W-:Y:S01]  /*14fa0*/  @!PT LDS RZ, [RZ] ;  /* 0x00000000fffff984 */ /* 0x000fe20000000800 */
[----:B------:R-:W-:Y:S01]  /*14fb0*/  @!PT LDS RZ, [RZ] ;  /* 0x00000000fffff984 */ /* 0x000fe20000000800 */
[----:B------:R-:W-:Y:S01]  /*14fc0*/  @!PT LDS RZ, [RZ] ;  /* 0x00000000fffff984 */ /* 0x000fe20000000800 */
[----:B------:R2:W-:Y:S01]  /*14fd0*/  LDGSTS.E.BYPASS.LTC128B.128.ZFILL [R251+0xd100], [R2.64], P2 ;  /* 0x0d10000002fb7fae */ /* 0x0005e20009141d46 */
[C---:B------:R-:W-:Y:S02]  /*14fe0*/  ISETP.NE.U32.AND P2, PT, R14.reuse, RZ, PT ;  /* 0x000000ff0e00720c */ /* 0x040fe40003f45070 */
[----:B--2---:R-:W-:-:S04]  /*14ff0*/  IADD3 R2, -R14, 0x10, RZ ;  /* 0x000000100e027810 */ /* 0x004fc80007ffe1ff */
[----:B------:R-:W-:-:S04]  /*15000*/  LOP3.LUT R2, R2, 0xf, RZ, 0xc0, !PT ;  /* 0x0000000f02027812 */ /* 0x000fc800078ec0ff */
[----:B------:R-:W-:-:S04]  /*15010*/  IADD3 R2, P1, P0, R2, R0, R141 ;  /* 0x0000000002027210 */ /* 0x000fc8000783e08d */
[----:B------:R-:W-:Y:S02]  /*15020*/  IADD3.X R3, RZ, R4, R133, P1, P0 ;  /* 0x00000004ff037210 */ /* 0x000fe40000fe0485 */
[----:B------:R-:W-:-:S03]  /*15030*/  IADD3 R8, P1, P0, R8, R0, R142 ;  /* 0x0000000008087210 */ /* 0x000fc6000783e08e */
[----:B------:R2:W-:Y:S01]  /*15040*/  LDGSTS.E.BYPASS.LTC128B.128.ZFILL [R251+0x10100], [R2.64], P2 ;  /* 0x1010000002fb7fae */ /* 0x0005e20009141d46 */
[----:B------:R-:W-:Y:S02]  /*15050*/  ISETP.NE.U32.AND P2, PT, R12, RZ, PT ;  /* 0x000000ff0c00720c */ /* 0x000fe40003f45070 */
[----:B------:R-:W-:-:S05]  /*15060*/  IADD3.X R9, RZ, R4, R134, P1, P0 ;  /* 0x00000004ff097210 */ /* 0x000fca0000fe0486 */
[----:B------:R3:W-:Y:S01]  /*15070*/  LDGSTS.E.BYPASS.LTC128B.128.ZFILL [R251+0x13100], [R8.64], P3 ;  /* 0x1310000008fb7fae */ /* 0x0007e20009941d46 */
[----:B--2---:R-:W-:-:S04]  /*15080*/  LOP3.LUT R2, R6, 0xf, RZ, 0xc0, !PT ;  /* 0x0000000f06027812 */ /* 0x004fc800078ec0ff */
[----:B------:R-:W-:Y:S01]  /*15090*/  IADD3 R2, P1, P0, R2, R0, R143 ;  /* 0x0000000002027210 */ /* 0x000fe2000783e08f */
[----:B------:R-:W-:-:S03]  /*150a0*/  IMAD.MOV.U32 R0, RZ, RZ, R5 ;  /* 0x000000ffff007224 */ /* 0x000fc600078e0005 */
[----:B------:R-:W-:-:S05]  /*150b0*/  IADD3.X R3, RZ, R4, R135, P1, P0 ;  /* 0x00000004ff037210 */ /* 0x000fca0000fe0487 */
[----:B------:R2:W-:Y:S02]  /*150c0*/  LDGSTS.E.BYPASS.LTC128B.128.ZFILL [R251+0x16100], [R2.64], P2 ;  /* 0x1610000002fb7fae */ /* 0x0005e40009141d46 */
[----:B--2---:R-:W-:Y:S02]  /*150d0*/  IMAD.MOV.U32 R2, RZ, RZ, 0x2 ;  /* 0x00000002ff027424 */ /* 0x004fe400078e00ff */
[----:B------:R-:W-:-:S03]  /*150e0*/  IMAD.MOV.U32 R3, RZ, RZ, 0x181f ;  /* 0x0000181fff037424 */ /* 0x000fc600078e00ff */
[----:B------:R2:W-:Y:S02]  /*150f0*/  STL [R1+0x10], R2 ;  /* 0x0000100201007387 */ /* 0x0005e40000100800 */
[----:B--2---:R-:W-:Y:S02]  /*15100*/  MOV R2, 0x15120 ;  /* 0x0001512000027802 */ /* 0x004fe40000000f00 */
[----:B-1-3--:R-:W-:Y:S05]  /*15110*/  CALL.REL.NOINC `($__internal_44_$__cuda_sm70_shflsync_idx_p) ;  /* 0x0000248000007944 */ /* 0x00afea0003c00000 */
[----:B------:R-:W-:Y:S01]  /*15120*/  MOV R2, 0x2 ;  /* 0x0000000200027802 */ /* 0x000fe20000000f00 */
[----:B-----5:R-:W-:Y:S01]  /*15130*/  IMAD.MOV.U32 R4, RZ, RZ, R0 ;  /* 0x000000ffff047224 */ /* 0x020fe200078e0000 */
[----:B------:R-:W-:Y:S01]  /*15140*/  MOV R3, 0x181f ;  /* 0x0000181f00037802 */ /* 0x000fe20000000f00 */
[----:B------:R-:W-:Y:S02]  /*15150*/  IMAD.MOV.U32 R0, RZ, RZ, R22 ;  /* 0x000000ffff007224 */ /* 0x000fe400078e0016 */
[----:B------:R2:W-:Y:S02]  /*15160*/  STL [R1+0x10], R2 ;  /* 0x0000100201007387 */ /* 0x0005e40000100800 */
[----:B--2---:R-:W-:Y:S02]  /*15170*/  MOV R2, 0x15190 ;  /* 0x0001519000027802 */ /* 0x004fe40000000f00 */
[----:B-1----:R-:W-:Y:S05]  /*15180*/  CALL.REL.NOINC `($__internal_44_$__cuda_sm70_shflsync_idx_p) ;  /* 0x0000241000007944 */ /* 0x002fea0003c00000 */
[----:B-1---5:R-:W-:Y:S05]  /*15190*/  BRA `(.L_x_2739) ;  /* 0xfffefbd000007947 */ /* 0x022fea000383ffff */
.L_x_2696:
[----:B------:R1:W-:Y:S01]  /*151a0*/  STL [R1+0x10], RZ ;  /* 0x000010ff01007387 */ /* 0x0003e20000100800 */
[----:B------:R-:W-:Y:S01]  /*151b0*/  IMAD.MOV.U32 R0, RZ, RZ, R4 ;  /* 0x000000ffff007224 */ /* 0x000fe200078e0004 */
[----:B------:R-:W-:-:S02]  /*151c0*/  MOV R3, 0x1c1f ;  /* 0x00001c1f00037802 */ /* 0x000fc40000000f00 */
[----:B------:R-:W-:Y:S02]  /*151d0*/  MOV R2, 0x151f0 ;  /* 0x000151f000027802 */ /* 0x000fe40000000f00 */
[----:B-1----:R-:W-:Y:S05]  /*151e0*/  CALL.REL.NOINC `($__internal_44_$__cuda_sm70_shflsync_idx_p) ;  /* 0x000023b000007944 */ /* 0x002fea0003c00000 */
[----:B-1---5:R-:W-:Y:S05]  /*151f0*/  BRA `(.L_x_2740) ;  /* 0xfffefe3000007947 */ /* 0x022fea000383ffff */
.L_x_2697:
[----:B------:R-:W-:Y:S01]  /*15200*/  MOV R2, 0x1 ;  /* 0x0000000100027802 */ /* 0x000fe20000000f00 */
[----:B------:R-:W-:Y:S02]  /*15210*/  IMAD.MOV.U32 R0, RZ, RZ, R4 ;  /* 0x000000ffff007224 */ /* 0x000fe400078e0004 */
[----:B------:R-:W-:Y:S02]  /*15220*/  IMAD.MOV.U32 R3, RZ, RZ, 0x1c1f ;  /* 0x00001c1fff037424 */ /* 0x000fe400078e00ff */
[----:B------:R2:W-:Y:S02]  /*15230*/  STL [R1+0x10], R2 ;  /* 0x0000100201007387 */ /* 0x0005e40000100800 */
[----:B--2---:R-:W-:Y:S02]  /*15240*/  MOV R2, 0x15260 ;  /* 0x0001526000027802 */ /* 0x004fe40000000f00 */
[----:B-1----:R-:W-:Y:S05]  /*15250*/  CALL.REL.NOINC `($__internal_44_$__cuda_sm70_shflsync_idx_p) ;  /* 0x0000234000007944 */ /* 0x002fea0003c00000 */
[----:B-----5:R-:W-:Y:S01]  /*15260*/  IMAD.IADD R0, R5, 0x1, R0 ;  /* 0x0000000105007824 */ /* 0x020fe200078e0200 */
[----:B------:R-:W-:Y:S02]  /*15270*/  FMNMX.FTZ R133, R7, R8, !PT ;  /* 0x0000000807857209 */ /* 0x000fe40007810000 */
[----:B------:R-:W-:-:S02]  /*15280*/  MOV R2, 0x158a0 ;  /* 0x000158a000027802 */ /* 0x000fc40000000f00 */
[----:B------:R-:W-:Y:S01]  /*15290*/  IMNMX R6, R6, R0, PT ;  /* 0x0000000006067217 */ /* 0x000fe20003800200 */
[----:B------:R-:W-:Y:S01]  /*152a0*/  IMAD.MOV.U32 R0, RZ, RZ, 0x2 ;  /* 0x00000002ff007424 */ /* 0x000fe200078e00ff */
[----:B------:R-:W-:Y:S02]  /*152b0*/  FMNMX.FTZ R133, R12, R133, !PT ;  /* 0x000000850c857209 */ /* 0x000fe40007810000 */
[C---:B------:R-:W-:Y:S02]  /*152c0*/  ISETP.GT.AND P1, PT, R6.reuse, RZ, PT ;  /* 0x000000ff0600720c */ /* 0x040fe40003f24270 */
[C---:B------:R-:W-:Y:S02]  /*152d0*/  ISETP.GT.AND P0, PT, R6.reuse, 0x1, PT ;  /* 0x000000010600780c */ /* 0x040fe40003f04270 */
[----:B------:R-:W-:Y:S02]  /*152e0*/  ISETP.GT.AND P2, PT, R6, 0x8, PT ;  /* 0x000000080600780c */ /* 0x000fe40003f44270 */
[----:B------:R-:W-:-:S02]  /*152f0*/  FSEL R4, R82, -INF , P1 ;  /* 0xff80000052047808 */ /* 0x000fc40000800000 */
[----:B------:R-:W-:Y:S02]  /*15300*/  FSEL R5, R83, -INF , P0 ;  /* 0xff80000053057808 */ /* 0x000fe40000000000 */
[----:B------:R-:W-:Y:S02]  /*15310*/  ISETP.GT.AND P0, PT, R6, 0x9, PT ;  /* 0x000000090600780c */ /* 0x000fe40003f04270 */
[----:B------:R-:W-:Y:S02]  /*15320*/  FSEL R11, R74, -INF , P2 ;  /* 0xff8000004a0b7808 */ /* 0x000fe40001000000 */
[----:B------:R-:W-:Y:S02]  /*15330*/  FMNMX.FTZ R24, R4, R5, !PT ;  /* 0x0000000504187209 */ /* 0x000fe40007810000 */
[----:B------:R-:W-:Y:S02]  /*15340*/  FMNMX.FTZ R133, R14, R133, !PT ;  /* 0x000000850e857209 */ /* 0x000fe40007810000 */
[----:B------:R-:W-:-:S02]  /*15350*/  FSEL R10, R75, -INF , P0 ;  /* 0xff8000004b0a7808 */ /* 0x000fc40000000000 */
[C---:B------:R-:W-:Y:S02]  /*15360*/  ISETP.GT.AND P1, PT, R6.reuse, 0x10, PT ;  /* 0x000000100600780c */ /* 0x040fe40003f24270 */
[----:B------:R-:W-:Y:S02]  /*15370*/  FMNMX.FTZ R24, R11, R24, !PT ;  /* 0x000000180b187209 */ /* 0x000fe40007810000 */
[----:B------:R-:W-:Y:S02]  /*15380*/  FMNMX.FTZ R133, R15, R133, !PT ;  /* 0x000000850f857209 */ /* 0x000fe40007810000 */
[----:B------:R-:W-:Y:S02]  /*15390*/  ISETP.GT.AND P0, PT, R6, 0x11, PT ;  /* 0x000000110600780c */ /* 0x000fe40003f04270 */
[----:B------:R-:W-:Y:S02]  /*153a0*/  FSEL R9, R70, -INF , P1 ;  /* 0xff80000046097808 */ /* 0x000fe40000800000 */
[----:B------:R-:W-:-:S02]  /*153b0*/  FMNMX.FTZ R24, R10, R24, !PT ;  /* 0x000000180a187209 */ /* 0x000fc40007810000 */
[----:B------:R-:W-:Y:S02]  /*153c0*/  FMNMX.FTZ R133, R16, R133, !PT ;  /* 0x0000008510857209 */ /* 0x000fe40007810000 */
[----:B------:R-:W-:Y:S02]  /*153d0*/  FSEL R13, R71, -INF , P0 ;  /* 0xff800000470d7808 */ /* 0x000fe40000000000 */
[----:B------:R-:W-:Y:S02]  /*153e0*/  ISETP.GT.AND P1, PT, R6, 0x18, PT ;  /* 0x000000180600780c */ /* 0x000fe40003f24270 */
[----:B------:R-:W-:Y:S02]  /*153f0*/  FMNMX.FTZ R24, R9, R24, !PT ;  /* 0x0000001809187209 */ /* 0x000fe40007810000 */
[----:B------:R-:W-:Y:S02]  /*15400*/  FMNMX.FTZ R133, R18, R133, !PT ;  /* 0x0000008512857209 */ /* 0x000fe40007810000 */
[----:B------:R-:W-:-:S02]  /*15410*/  ISETP.GT.AND P0, PT, R6, 0x19, PT ;  /* 0x000000190600780c */ /* 0x000fc40003f04270 */
[----:B------:R-:W-:Y:S02]  /*15420*/  FSEL R17, R62, -INF , P1 ;  /* 0xff8000003e117808 */ /* 0x000fe40000800000 */
[----:B------:R-:W-:Y:S02]  /*15430*/  FMNMX.FTZ R24, R13, R24, !PT ;  /* 0x000000180d187209 */ /* 0x000fe40007810000 */
[----:B------:R-:W-:Y:S02]  /*15440*/  FMNMX.FTZ R133, R20, R133, !PT ;  /* 0x0000008514857209 */ /* 0x000fe40007810000 */
[----:B------:R-:W-:Y:S02]  /*15450*/  FSEL R19, R63, -INF , P0 ;  /* 0xff8000003f137808 */ /* 0x000fe40000000000 */
[----:B------:R-:W-:Y:S02]  /*15460*/  ISETP.GT.AND P1, PT, R6, 0x20, PT ;  /* 0x000000200600780c */ /* 0x000fe40003f24270 */
[----:B------:R-:W-:-:S02]  /*15470*/  FMNMX.FTZ R24, R17, R24, !PT ;  /* 0x0000001811187209 */ /* 0x000fc40007810000 */
[----:B------:R-:W-:Y:S02]  /*15480*/  FMNMX.FTZ R133, R105, R133, !PT ;  /* 0x0000008569857209 */ /* 0x000fe40007810000 */
        /* <DEDUP_REMOVED lines=13> */
[C---:B------:R-:W-:Y:S02]  /*15560*/  ISETP.GT.AND P1, PT, R6.reuse, 0x30, PT ;  /* 0x000000300600780c */ /* 0x040fe40003f24270 */
        /* <DEDUP_REMOVED lines=47> */
[----:B------:R-:W-:Y:S01]  /*15860*/  FMNMX.FTZ R24, R89, R24, !PT ;  /* 0x0000001859187209 */ /* 0x000fe20007810000 */
[----:B------:R-:W-:-:S03]  /*15870*/  IMAD.MOV.U32 R132, RZ, RZ, R133 ;  /* 0x000000ffff847224 */ /* 0x000fc600078e0085 */
[----:B------:R-:W-:Y:S02]  /*15880*/  FMNMX.FTZ R24, R88, R24, !PT ;  /* 0x0000001858187209 */ /* 0x000fe40007810000 */
[----:B-1----:R-:W-:Y:S05]  /*15890*/  CALL.REL.NOINC `($__internal_43_$__cuda_sm70_shflsync_bfly_p) ;  /* 0x00001ca000007944 */ /* 0x002fea0003c00000 */
[----:B------:R-:W-:Y:S01]  /*158a0*/  FMNMX.FTZ R133, R133, R0, !PT ;  /* 0x0000000085857209 */ /* 0x000fe20007810000 */
[----:B------:R-:W-:Y:S01]  /*158b0*/  IMAD.MOV.U32 R0, RZ, RZ, 0x1 ;  /* 0x00000001ff007424 */ /* 0x000fe200078e00ff */
[----:B------:R-:W-:-:S03]  /*158c0*/  MOV R2, 0x158f0 ;  /* 0x000158f000027802 */ /* 0x000fc60000000f00 */
[----:B------:R-:W-:Y:S02]  /*158d0*/  IMAD.MOV.U32 R132, RZ, RZ, R133 ;  /* 0x000000ffff847224 */ /* 0x000fe400078e0085 */
[----:B------:R-:W-:Y:S05]  /*158e0*/  CALL.REL.NOINC `($__internal_43_$__cuda_sm70_shflsync_bfly_p) ;  /* 0x00001c5000007944 */ /* 0x000fea0003c00000 */
[----:B------:R-:W-:Y:S01]  /*158f0*/  FMNMX.FTZ R133, R133, R0, !PT ;  /* 0x0000000085857209 */ /* 0x000fe20007810000 */
[----:B------:R-:W-:Y:S01]  /*15900*/  IMAD.MOV.U32 R132, RZ, RZ, R24 ;  /* 0x000000ffff847224 */ /* 0x000fe200078e0018 */
[----:B------:R-:W-:Y:S01]  /*15910*/  MOV R2, 0x15940 ;  /* 0x0001594000027802 */ /* 0x000fe20000000f00 */
[----:B------:R-:W-:Y:S02]  /*15920*/  IMAD.MOV.U32 R0, RZ, RZ, 0x2 ;  /* 0x00000002ff007424 */ /* 0x000fe400078e00ff */
[----:B------:R-:W-:Y:S05]  /*15930*/  CALL.REL.NOINC `($__internal_43_$__cuda_sm70_shflsync_bfly_p) ;  /* 0x00001c0000007944 */ /* 0x000fea0003c00000 */
[----:B------:R-:W-:Y:S01]  /*15940*/  FMNMX.FTZ R24, R24, R0, !PT ;  /* 0x0000000018187209 */ /* 0x000fe20007810000 */
[----:B------:R-:W-:Y:S01]  /*15950*/  IMAD.MOV.U32 R0, RZ, RZ, 0x1 ;  /* 0x00000001ff007424 */ /* 0x000fe200078e00ff */
[----:B------:R-:W-:-:S03]  /*15960*/  MOV R2, 0x15990 ;  /* 0x0001599000027802 */ /* 0x000fc60000000f00 */
[----:B------:R-:W-:Y:S02]  /*15970*/  IMAD.MOV.U32 R132, RZ, RZ, R24 ;  /* 0x000000ffff847224 */ /* 0x000fe400078e0018 */
[----:B------:R-:W-:Y:S05]  /*15980*/  CALL.REL.NOINC `($__internal_43_$__cuda_sm70_shflsync_bfly_p) ;  /* 0x00001bb000007944 */ /* 0x000fea0003c00000 */
[----:B------:R-:W-:Y:S01]  /*15990*/  MOV R3, R0 ;  /* 0x0000000000037202 */ /* 0x000fe20000000f00 */
[----:B------:R-:W-:Y:S05]  /*159a0*/  BRA `(.L_x_2741) ;  /* 0xffff003000007947 */ /* 0x000fea000383ffff */
.L_x_2701:
[----:B------:R-:W-:Y:S01]  /*159b0*/  MOV R3, 0x181f ;  /* 0x0000181f00037802 */ /* 0x000fe20000000f00 */
[----:B------:R1:W-:Y:S01]  /*159c0*/  STL [R1+0x10], RZ ;  /* 0x000010ff01007387 */ /* 0x0003e20000100800 */
[----:B------:R-:W-:Y:S01]  /*159d0*/  MOV R2, 0x15a00 ;  /* 0x00015a0000027802 */ /* 0x000fe20000000f00 */
[----:B------:R-:W-:Y:S02]  /*159e0*/  IMAD.MOV.U32 R0, RZ, RZ, R5 ;  /* 0x000000ffff007224 */ /* 0x000fe400078e0005 */
[----:B-1----:R-:W-:Y:S05]  /*159f0*/  CALL.REL.NOINC `($__internal_44_$__cuda_sm70_shflsync_idx_p) ;  /* 0x00001ba000007944 */ /* 0x002fea0003c00000 */
[----:B-----5:R-:W-:Y:S01]  /*15a00*/  MOV R4, R0 ;  /* 0x0000000000047202 */ /* 0x020fe20000000f00 */
[----:B-1----:R-:W-:-:S05]  /*15a10*/  BRA `(.L_x_2742) ;  /* 0xffff25f000007947 */ /* 0x002fca000383ffff */
.L_x_2702:
[----:B------:R-:W-:Y:S01]  /*15a20*/  MOV R3, 0x181f ;  /* 0x0000181f00037802 */ /* 0x000fe20000000f00 */
[----:B------:R3:W-:Y:S01]  /*15a30*/  STL [R1+0x10], RZ ;  /* 0x000010ff01007387 */ /* 0x0007e20000100800 */
[----:B------:R-:W-:Y:S01]  /*15a40*/  MOV R2, 0x15a70 ;  /* 0x00015a7000027802 */ /* 0x000fe20000000f00 */
[----:B------:R-:W-:Y:S02]  /*15a50*/  IMAD.MOV.U32 R0, RZ, RZ, R6 ;  /* 0x000000ffff007224 */ /* 0x000fe400078e0006 */
[----:B-123--:R-:W-:Y:S05]  /*15a60*/  CALL.REL.NOINC `($__internal_44_$__cuda_sm70_shflsync_idx_p) ;  /* 0x00001b3000007944 */ /* 0x00efea0003c00000 */
[----:B------:R-:W2:Y:S01]  /*15a70*/  LDL R3, [R1] ;  /* 0x0000000001037983 */ /* 0x000ea20000100800 */
[----:B------:R-:W-:Y:S03]  /*15a80*/  IADD3 R20, P0, R0, R29, RZ ;  /* 0x0000001d00147210 */ /* 0x000fe60007f1e0ff */
[----:B------:R-:W3:Y:S02]  /*15a90*/  LDL R2, [R1+0x20] ;  /* 0x0000200001027983 */ /* 0x000ee40000100800 */
[----:B-----5:R-:W-:Y:S02]  /*15aa0*/  IMAD.X R21, R4, 0x1, R7, P0 ;  /* 0x0000000104157824 */ /* 0x020fe400000e0607 */
[----:B------:R-:W4:Y:S04]  /*15ab0*/  LDL R22, [R1+0x1c] ;  /* 0x00001c0001167983 */ /* 0x000f280000100800 */
[----:B------:R-:W4:Y:S01]  /*15ac0*/  LDL R15, [R1+0x18] ;  /* 0x00001800010f7983 */ /* 0x000f220000100800 */
[----:B--2---:R-:W-:Y:S02]  /*15ad0*/  ISETP.GE.AND P3, PT, R3, c[0x0][0x1d4], PT ;  /* 0x0000750003007a0c */ /* 0x004fe40003f66270 */
[----:B---3--:R-:W-:Y:S02]  /*15ae0*/  ISETP.GE.AND P2, PT, R2, c[0x0][0x1d4], PT ;  /* 0x0000750002007a0c */ /* 0x008fe40003f46270 */
[----:B------:R-:W-:Y:S02]  /*15af0*/  IADD3 R2, P0, R0, R30, RZ ;  /* 0x0000001e00027210 */ /* 0x000fe40007f1e0ff */
[----:B----4-:R-:W-:Y:S02]  /*15b00*/  ISETP.GE.AND P1, PT, R22, c[0x0][0x1d4], PT ;  /* 0x0000750016007a0c */ /* 0x010fe40003f26270 */
[----:B------:R-:W-:Y:S01]  /*15b10*/  SEL R28, RZ, 0x10, P2 ;  /* 0x00000010ff1c7807 */ /* 0x000fe20001000000 */
[----:B------:R-:W-:Y:S01]  /*15b20*/  IMAD.X R3, R4, 0x1, R12, P0 ;  /* 0x0000000104037824 */ /* 0x000fe200000e060c */
[----:B------:R-:W-:Y:S03]  /*15b30*/  SEL R23, RZ, 0x10, P1 ;  /* 0x00000010ff177807 */ /* 0x000fe60000800000 */
        /* <DEDUP_REMOVED lines=8> */
[----:B---3--:R-:W-:Y:S01]  /*15bc0*/  IADD3 R2, P0, R0, R36, RZ ;  /* 0x0000002400027210 */ /* 0x008fe20007f1e0ff */
[----:B------:R-:W-:Y:S04]  /*15bd0*/  IMAD.MOV.U32 R0, RZ, RZ, R5 ;  /* 0x000000ffff007224 */ /* 0x000fe800078e0005 */
[----:B------:R-:W-:Y:S01]  /*15be0*/  IMAD.X R3, R4, 0x1, R14, P0 ;  /* 0x0000000104037824 */ /* 0x000fe200000e060e */
[----:B------:R-:W-:Y:S02]  /*15bf0*/  ISETP.GE.AND P0, PT, R15, c[0x0][0x1d4], PT ;  /* 0x000075000f007a0c */ /* 0x000fe40003f06270 */
[----:B------:R-:W-:Y:S02]  /*15c00*/  SEL R15, RZ, 0x10, P3 ;  /* 0x00000010ff0f7807 */ /* 0x000fe40001800000 */
[----:B------:R-:W-:Y:S09]  /*15c10*/  SEL R22, RZ, 0x10, P0 ;  /* 0x00000010ff167807 */ /* 0x000ff20000000000 */
[----:B------:R3:W-:Y:S02]  /*15c20*/  LDGSTS.E.BYPASS.LTC128B.128 [R251+0x9100], [R2.64], !P0 ;  /* 0x0910000002fb7fae */ /* 0x0007e4000c101d46 */
[----:B---3--:R-:W-:Y:S02]  /*15c30*/  IMAD.MOV.U32 R2, RZ, RZ, 0x1 ;  /* 0x00000001ff027424 */ /* 0x008fe400078e00ff */
[----:B------:R-:W-:Y:S03]  /*15c40*/  IMAD.MOV.U32 R3, RZ, RZ, 0x181f ;  /* 0x0000181fff037424 */ /* 0x000fe600078e00ff */
        /* <DEDUP_REMOVED lines=11> */
[----:B------:R-:W-:Y:S02]  /*15d00*/  ISETP.NE.U32.AND P2, PT, R15, RZ, PT ;  /* 0x000000ff0f00720c */ /* 0x000fe40003f45070 */
[----:B------:R-:W-:Y:S04]  /*15d10*/  LOP3.LUT R2, R2, 0xf, RZ, 0xc0, !PT ;  /* 0x0000000f02027812 */ /* 0x000fe800078ec0ff */
[----:B------:R-:W-:Y:S04]  /*15d20*/  IADD3 R2, P1, P0, R2, R0, R29 ;  /* 0x0000000002027210 */ /* 0x000fe8000783e01d */
[----:B-----5:R-:W-:Y:S05]  /*15d30*/  IADD3.X R3, RZ, R4, R7, P1, P0 ;  /* 0x00000004ff037210 */ /* 0x020fea0000fe0407 */
[----:B------:R-:W-:Y:S01]  /*15d40*/  @!PT LDS RZ, [RZ] ;  /* 0x00000000fffff984 */ /* 0x000fe20000000800 */
[----:B------:R-:W-:Y:S01]  /*15d50*/  @!PT LDS RZ, [RZ] ;  /* 0x00000000fffff984 */ /* 0x000fe20000000800 */
[----:B------:R-:W-:Y:S01]  /*15d60*/  @!PT LDS RZ, [RZ] ;  /* 0x00000000fffff984 */ /* 0x000fe20000000800 */
[----:B------:R2:W-:Y:S01]  /*15d70*/  LDGSTS.E.BYPASS.LTC128B.128.ZFILL [R251+0x1100], [R2.64], P2 ;  /* 0x0110000002fb7fae */ /* 0x0005e20009141d46 */
[C---:B------:R-:W-:Y:S02]  /*15d80*/  ISETP.NE.U32.AND P2, PT, R28.reuse, RZ, PT ;  /* 0x000000ff1c00720c */ /* 0x040fe40003f45070 */
[----:B--2---:R-:W-:Y:S04]  /*15d90*/  IADD3 R2, -R28, 0x10, RZ ;  /* 0x000000101c027810 */ /* 0x004fe80007ffe1ff */
[----:B------:R-:W-:Y:S04]  /*15da0*/  LOP3.LUT R2, R2, 0xf, RZ, 0xc0, !PT ;  /* 0x0000000f02027812 */ /* 0x000fe800078ec0ff */
[----:B------:R-:W-:Y:S04]  /*15db0*/  IADD3 R2, P1, P0, R2, R0, R30 ;  /* 0x0000000002027210 */ /* 0x000fe8000783e01e */
[----:B------:R-:W-:Y:S05]  /*15dc0*/  IADD3.X R3, RZ, R4, R12, P1, P0 ;  /* 0x00000004ff037210 */ /* 0x000fea0000fe040c */
        /* <DEDUP_REMOVED lines=10> */
[----:B------:R-:W-:Y:S01]  /*15e70*/  IADD3 R2, P1, P0, R2, R0, R36 ;  /* 0x0000000002027210 */ /* 0x000fe2000783e024 */
[----:B------:R-:W-:Y:S03]  /*15e80*/  IMAD.MOV.U32 R0, RZ, RZ, R5 ;  /* 0x000000ffff007224 */ /* 0x000fe600078e0005 */
[----:B------:R-:W-:Y:S05]  /*15e90*/  IADD3.X R3, RZ, R4, R14, P1, P0 ;  /* 0x00000004ff037210 */ /* 0x000fea0000fe040e */
[----:B------:R2:W-:Y:S02]  /*15ea0*/  LDGSTS.E.BYPASS.LTC128B.128.ZFILL [R251+0xa100], [R2.64], P2 ;  /* 0x0a10000002fb7fae */ /* 0x0005e40009141d46 */
[----:B--2---:R-:W-:Y:S02]  /*15eb0*/  IMAD.MOV.U32 R2, RZ, RZ, 0x2 ;  /* 0x00000002ff027424 */ /* 0x004fe400078e00ff */
[----:B------:R-:W-:Y:S03]  /*15ec0*/  IMAD.MOV.U32 R3, RZ, RZ, 0x181f ;  /* 0x0000181fff037424 */ /* 0x000fe600078e00ff */
[----:B------:R2:W-:Y:S02]  /*15ed0*/  STL [R1+0x10], R2 ;  /* 0x0000100201007387 */ /* 0x0005e40000100800 */
[----:B--2---:R-:W-:Y:S02]  /*15ee0*/  MOV R2, 0x15f00 ;  /* 0x00015f0000027802 */ /* 0x004fe40000000f00 */
[----:B-1----:R-:W-:Y:S05]  /*15ef0*/  CALL.REL.NOINC `($__internal_44_$__cuda_sm70_shflsync_idx_p) ;  /* 0x000016a000007944 */ /* 0x002fea0003c00000 */
[----:B------:R-:W-:Y:S01]  /*15f00*/  MOV R2, 0x2 ;  /* 0x0000000200027802 */ /* 0x000fe20000000f00 */
[----:B-----5:R-:W-:Y:S01]  /*15f10*/  IMAD.MOV.U32 R4, RZ, RZ, R0 ;  /* 0x000000ffff047224 */ /* 0x020fe200078e0000 */
[----:B------:R-:W-:Y:S01]  /*15f20*/  MOV R3, 0x181f ;  /* 0x0000181f00037802 */ /* 0x000fe20000000f00 */
[----:B------:R-:W-:Y:S02]  /*15f30*/  IMAD.MOV.U32 R0, RZ, RZ, R6 ;  /* 0x000000ffff007224 */ /* 0x000fe400078e0006 */
[----:B------:R2:W-:Y:S02]  /*15f40*/  STL [R1+0x10], R2 ;  /* 0x0000100201007387 */ /* 0x0005e40000100800 */
[----:B--2---:R-:W-:Y:S02]  /*15f50*/  MOV R2, 0x15f70 ;  /* 0x00015f7000027802 */ /* 0x004fe40000000f00 */
[----:B-1----:R-:W-:Y:S05]  /*15f60*/  CALL.REL.NOINC `($__internal_44_$__cuda_sm70_shflsync_idx_p) ;  /* 0x0000163000007944 */ /* 0x002fea0003c00000 */
[----:B-1---5:R-:W-:-:S05]  /*15f70*/  BRA `(.L_x_2743) ;  /* 0xffff233000007947 */ /* 0x022fca000383ffff */
.L_x_2705:
[----:B------:R-:W-:Y:S01]  /*15f80*/  MOV R3, 0x181f ;  /* 0x0000181f00037802 */ /* 0x000fe20000000f00 */
[----:B------:R2:W-:Y:S01]  /*15f90*/  STL [R1+0x10], RZ ;  /* 0x000010ff01007387 */ /* 0x0005e20000100800 */
[----:B------:R-:W-:Y:S01]  /*15fa0*/  MOV R2, 0x15fd0 ;  /* 0x00015fd000027802 */ /* 0x000fe20000000f00 */
[----:B------:R-:W-:Y:S02]  /*15fb0*/  IMAD.MOV.U32 R0, RZ, RZ, R133 ;  /* 0x000000ffff007224 */ /* 0x000fe400078e0085 */
[----:B-12---:R-:W-:Y:S05]  /*15fc0*/  CALL.REL.NOINC `($__internal_44_$__cuda_sm70_shflsync_idx_p) ;  /* 0x000015d000007944 */ /* 0x006fea0003c00000 */
[----:B------:R-:W-:Y:S01]  /*15fd0*/  MOV R132, R0 ;  /* 0x0000000000847202 */ /* 0x000fe20000000f00 */
[----:B-1---5:R-:W-:-:S05]  /*15fe0*/  BRA `(.L_x_2744) ;  /* 0xffff3b2000007947 */ /* 0x022fca000383ffff */
.L_x_2706:
[----:B------:R-:W-:Y:S01]  /*15ff0*/  MOV R3, 0x181f ;  /* 0x0000181f00037802 */ /* 0x000fe20000000f00 */
[----:B------:R4:W-:Y:S01]  /*16000*/  STL [R1+0x10], RZ ;  /* 0x000010ff01007387 */ /* 0x0009e20000100800 */
[----:B------:R-:W-:Y:S01]  /*16010*/  MOV R2, 0x16040 ;  /* 0x0001604000027802 */ /* 0x000fe20000000f00 */
[----:B------:R-:W-:Y:S02]  /*16020*/  IMAD.MOV.U32 R0, RZ, RZ, R184 ;  /* 0x000000ffff007224 */ /* 0x000fe400078e00b8 */
[----:B-1234-:R-:W-:Y:S05]  /*16030*/  CALL.REL.NOINC `($__internal_44_$__cuda_sm70_shflsync_idx_p) ;  /* 0x0000156000007944 */ /* 0x01efea0003c00000 */
[----:B------:R-:W2:Y:S01]  /*16040*/  LDL R3, [R1] ;  /* 0x0000000001037983 */ /* 0x000ea20000100800 */
[----:B------:R-:W-:Y:S03]  /*16050*/  IADD3 R190, P0, R0, R195, RZ ;  /* 0x000000c300be7210 */ /* 0x000fe60007f1e0ff */
[----:B------:R-:W3:Y:S02]  /*16060*/  LDL R2, [R1+0x20] ;  /* 0x0000200001027983 */ /* 0x000ee40000100800 */
[----:B------:R-:W-:Y:S02]  /*16070*/  IMAD.X R191, R132, 0x1, R185, P0 ;  /* 0x0000000184bf7824 */ /* 0x000fe400000e06b9 */
        /* <DEDUP_REMOVED lines=28> */
[----:B-12--5:R-:W-:Y:S05]  /*16240*/  CALL.REL.NOINC `($__internal_44_$__cuda_sm70_shflsync_idx_p) ;  /* 0x0000135000007944 */ /* 0x026fea0003c00000 */
[----:B------:R-:W-:Y:S01]  /*16250*/  MOV R2, 0x1 ;  /* 0x0000000100027802 */ /* 0x000fe20000000f00 */
[----:B------:R-:W-:Y:S01]  /*16260*/  IMAD.MOV.U32 R132, RZ, RZ, R0 ;  /* 0x000000ffff847224 */ /* 0x000fe200078e0000 */
[----:B------:R-:W-:Y:S01]  /*16270*/  MOV R3, 0x181f ;  /* 0x0000181f00037802 */ /* 0x000fe20000000f00 */
[----:B------:R-:W-:Y:S02]  /*16280*/  IMAD.MOV.U32 R0, RZ, RZ, R184 ;  /* 0x000000ffff007224 */ /* 0x000fe400078e00b8 */
[----:B------:R2:W-:Y:S02]  /*16290*/  STL [R1+0x10], R2 ;  /* 0x0000100201007387 */ /* 0x0005e40000100800 */
[----:B--2---:R-:W-:Y:S02]  /*162a0*/  MOV R2, 0x162c0 ;  /* 0x000162c000027802 */ /* 0x004fe40000000f00 */
[----:B-1---5:R-:W-:Y:S05]  /*162b0*/  CALL.REL.NOINC `($__internal_44_$__cuda_sm70_shflsync_idx_p) ;  /* 0x000012e000007944 */ /* 0x022fea0003c00000 */
[C---:B------:R-:W-:Y:S02]  /*162c0*/  IADD3 R2, -R189.reuse, 0x10, RZ ;  /* 0x00000010bd027810 */ /* 0x040fe40007ffe1ff */
        /* <DEDUP_REMOVED lines=31> */
[----:B-1---5:R-:W-:Y:S05]  /*164c0*/  CALL.REL.NOINC `($__internal_44_$__cuda_sm70_shflsync_idx_p) ;  /* 0x000010d000007944 */ /* 0x022fea0003c00000 */
[----:B------:R-:W-:Y:S01]  /*164d0*/  MOV R2, 0x2 ;  /* 0x0000000200027802 */ /* 0x000fe20000000f00 */
[----:B------:R-:W-:Y:S01]  /*164e0*/  IMAD.MOV.U32 R132, RZ, RZ, R0 ;  /* 0x000000ffff847224 */ /* 0x000fe200078e0000 */
[----:B------:R-:W-:Y:S01]  /*164f0*/  MOV R3, 0x181f ;  /* 0x0000181f00037802 */ /* 0x000fe20000000f00 */
[----:B------:R-:W-:Y:S02]  /*16500*/  IMAD.MOV.U32 R0, RZ, RZ, R184 ;  /* 0x000000ffff007224 */ /* 0x000fe400078e00b8 */
[----:B------:R2:W-:Y:S02]  /*16510*/  STL [R1+0x10], R2 ;  /* 0x0000100201007387 */ /* 0x0005e40000100800 */
[----:B--2---:R-:W-:Y:S02]  /*16520*/  MOV R2, 0x16540 ;  /* 0x0001654000027802 */ /* 0x004fe40000000f00 */
[----:B-1---5:R-:W-:Y:S05]  /*16530*/  CALL.REL.NOINC `($__internal_44_$__cuda_sm70_shflsync_idx_p) ;  /* 0x0000106000007944 */ /* 0x022fea0003c00000 */
[----:B-1---5:R-:W-:-:S05]  /*16540*/  BRA `(.L_x_2745) ;  /* 0xffff386000007947 */ /* 0x022fca000383ffff */
.L_x_2707:
[----:B------:R-:W-:Y:S01]  /*16550*/  MOV R3, 0x1c1f ;  /* 0x00001c1f00037802 */ /* 0x000fe20000000f00 */
[----:B------:R1:W-:Y:S01]  /*16560*/  STL [R1+0x10], RZ ;  /* 0x000010ff01007387 */ /* 0x0003e20000100800 */
[----:B------:R-:W-:Y:S01]  /*16570*/  MOV R2, 0x165a0 ;  /* 0x000165a000027802 */ /* 0x000fe20000000f00 */
[----:B------:R-:W-:Y:S02]  /*16580*/  IMAD.MOV.U32 R0, RZ, RZ, R132 ;  /* 0x000000ffff007224 */ /* 0x000fe400078e0084 */
[----:B-1----:R-:W-:Y:S05]  /*16590*/  CALL.REL.NOINC `($__internal_44_$__cuda_sm70_shflsync_idx_p) ;  /* 0x0000100000007944 */ /* 0x002fea0003c00000 */
[----:B-1---5:R-:W-:-:S05]  /*165a0*/  BRA `(.L_x_2746) ;  /* 0xffff3ac000007947 */ /* 0x022fca000383ffff */
.L_x_2708:
[----:B------:R-:W-:Y:S01]  /*165b0*/  MOV R2, 0x1 ;  /* 0x0000000100027802 */ /* 0x000fe20000000f00 */
[----:B------:R-:W-:Y:S02]  /*165c0*/  IMAD.MOV.U32 R0, RZ, RZ, R132 ;  /* 0x000000ffff007224 */ /* 0x000fe400078e0084 */
[----:B------:R-:W-:Y:S02]  /*165d0*/  IMAD.MOV.U32 R3, RZ, RZ, 0x1c1f ;  /* 0x00001c1fff037424 */ /* 0x000fe400078e00ff */
[----:B------:R2:W-:Y:S02]  /*165e0*/  STL [R1+0x10], R2 ;  /* 0x0000100201007387 */ /* 0x0005e40000100800 */
[----:B--2---:R-:W-:Y:S02]  /*165f0*/  MOV R2, 0x16610 ;  /* 0x0001661000027802 */ /* 0x004fe40000000f00 */
[----:B-1----:R-:W-:Y:S05]  /*16600*/  CALL.REL.NOINC `($__internal_44_$__cuda_sm70_shflsync_idx_p) ;  /* 0x00000f9000007944 */ /* 0x002fea0003c00000 */
        /* <DEDUP_REMOVED lines=99> */
[----:B-1----:R-:W-:Y:S05]  /*16c40*/  CALL.REL.NOINC `($__internal_43_$__cuda_sm70_shflsync_bfly_p) ;  /* 0x000008f000007944 */ /* 0x002fea0003c00000 */
[----:B------:R-:W-:Y:S01]  /*16c50*/  FMNMX.FTZ R132, R132, R0, !PT ;  /* 0x0000000084847209 */ /* 0x000fe20007810000 */
[----:B------:R-:W-:Y:S01]  /*16c60*/  IMAD.MOV.U32 R0, RZ, RZ, 0x1 ;  /* 0x00000001ff007424 */ /* 0x000fe200078e00ff */
[----:B------:R-:W-:Y:S02]  /*16c70*/  MOV R2, 0x16c90 ;  /* 0x00016c9000027802 */ /* 0x000fe40000000f00 */
        /* <DEDUP_REMOVED lines=8> */
[----:B------:R-:W-:Y:S02]  /*16d00*/  MOV R2, 0x16d20 ;  /* 0x00016d2000027802 */ /* 0x000fe40000000f00 */
[----:B------:R-:W-:Y:S05]  /*16d10*/  CALL.REL.NOINC `($__internal_43_$__cuda_sm70_shflsync_bfly_p) ;  /* 0x0000082000007944 */ /* 0x000fea0003c00000 */
[----:B------:R-:W-:-:S05]  /*16d20*/  BRA `(.L_x_2747) ;  /* 0xffff3cf000007947 */ /* 0x000fca000383ffff */
.L_x_2711:
[----:B-1----:R-:W-:Y:S01]  /*16d30*/  MOV R3, 0x181f ;  /* 0x0000181f00037802 */ /* 0x002fe20000000f00 */
[----:B------:R1:W-:Y:S01]  /*16d40*/  STL [R1+0x10], RZ ;  /* 0x000010ff01007387 */ /* 0x0003e20000100800 */
[----:B------:R-:W-:Y:S01]  /*16d50*/  MOV R2, 0x16d80 ;  /* 0x00016d8000027802 */ /* 0x000fe20000000f00 */
[----:B------:R-:W-:Y:S02]  /*16d60*/  IMAD.MOV.U32 R0, RZ, RZ, R6 ;  /* 0x000000ffff007224 */ /* 0x000fe400078e0006 */
[----:B-1----:R-:W-:Y:S05]  /*16d70*/  CALL.REL.NOINC `($__internal_44_$__cuda_sm70_shflsync_idx_p) ;  /* 0x0000082000007944 */ /* 0x002fea0003c00000 */
[----:B-1---5:R-:W-:-:S05]  /*16d80*/  BRA `(.L_x_2748) ;  /* 0xffff679000007947 */ /* 0x022fca000383ffff */
.L_x_2714:
[----:B------:R-:W-:Y:S01]  /*16d90*/  MOV R3, 0x181f ;  /* 0x0000181f00037802 */ /* 0x000fe20000000f00 */
[----:B------:R1:W-:Y:S01]  /*16da0*/  STL [R1+0x10], RZ ;  /* 0x000010ff01007387 */ /* 0x0003e20000100800 */
[----:B------:R-:W-:Y:S01]  /*16db0*/  MOV R2, 0x16de0 ;  /* 0x00016de000027802 */ /* 0x000fe20000000f00 */
[----:B------:R-:W-:Y:S02]  /*16dc0*/  IMAD.MOV.U32 R0, RZ, RZ, R133 ;  /* 0x000000ffff007224 */ /* 0x000fe400078e0085 */
[----:B-1----:R-:W-:Y:S05]  /*16dd0*/  CALL.REL.NOINC `($__internal_44_$__cuda_sm70_shflsync_idx_p) ;  /* 0x000007c000007944 */ /* 0x002fea0003c00000 */
[----:B------:R-:W-:Y:S01]  /*16de0*/  MOV R132, R0 ;  /* 0x0000000000847202 */ /* 0x000fe20000000f00 */
[----:B-1---5:R-:W-:-:S05]  /*16df0*/  BRA `(.L_x_2749) ;  /* 0xffff81c000007947 */ /* 0x022fca000383ffff */
.L_x_2715:
[----:B------:R-:W-:Y:S01]  /*16e00*/  MOV R3, 0x181f ;  /* 0x0000181f00037802 */ /* 0x000fe20000000f00 */
[----:B------:R3:W-:Y:S01]  /*16e10*/  STL [R1+0x10], RZ ;  /* 0x000010ff01007387 */ /* 0x0007e20000100800 */
[----:B------:R-:W-:Y:S01]  /*16e20*/  MOV R2, 0x16e50 ;  /* 0x00016e5000027802 */ /* 0x000fe20000000f00 */
[----:B------:R-:W-:Y:S02]  /*16e30*/  IMAD.MOV.U32 R0, RZ, RZ, R184 ;  /* 0x000000ffff007224 */ /* 0x000fe400078e00b8 */
[----:B-123--:R-:W-:Y:S05]  /*16e40*/  CALL.REL.NOINC `($__internal_44_$__cuda_sm70_shflsync_idx_p) ;  /* 0x0000075000007944 */ /* 0x00efea0003c00000 */
[----:B------:R-:W-:Y:S04]  /*16e50*/  IADD3 R2, -R252, 0x10, RZ ;  /* 0x00000010fc027810 */ /* 0x000fe80007ffe1ff */
        /* <DEDUP_REMOVED lines=23> */
[----:B-1-3-5:R-:W-:Y:S05]  /*16fd0*/  CALL.REL.NOINC `($__internal_44_$__cuda_sm70_shflsync_idx_p) ;  /* 0x000005c000007944 */ /* 0x02afea0003c00000 */
[----:B------:R-:W-:Y:S01]  /*16fe0*/  MOV R2, 0x1 ;  /* 0x0000000100027802 */ /* 0x000fe20000000f00 */
[----:B------:R-:W-:Y:S01]  /*16ff0*/  IMAD.MOV.U32 R132, RZ, RZ, R0 ;  /* 0x000000ffff847224 */ /* 0x000fe200078e0000 */
[----:B------:R-:W-:Y:S01]  /*17000*/  MOV R3, 0x181f ;  /* 0x0000181f00037802 */ /* 0x000fe20000000f00 */
[----:B------:R-:W-:Y:S02]  /*17010*/  IMAD.MOV.U32 R0, RZ, RZ, R184 ;  /* 0x000000ffff007224 */ /* 0x000fe400078e00b8 */
[----:B------:R2:W-:Y:S02]  /*17020*/  STL [R1+0x10], R2 ;  /* 0x0000100201007387 */ /* 0x0005e40000100800 */
[----:B--2---:R-:W-:Y:S02]  /*17030*/  MOV R2, 0x17050 ;  /* 0x0001705000027802 */ /* 0x004fe40000000f00 */
[----:B-1---5:R-:W-:Y:S05]  /*17040*/  CALL.REL.NOINC `($__internal_44_$__cuda_sm70_shflsync_idx_p) ;  /* 0x0000055000007944 */ /* 0x022fea0003c00000 */
        /* <DEDUP_REMOVED lines=33> */
.L_x_2716:
[----:B------:R-:W-:Y:S02]  /*17260*/  MOV R0, 0x2 ;  /* 0x0000000200007802 */ /* 0x000fe40000000f00 */
        /* <DEDUP_REMOVED lines=16> */
.L_x_2718:
[----:B------:R1:W5:Y:S01]  /*17370*/  LDL R132, [R1+0x14] ;  /* 0x0000140001847983 */ /* 0x0003620000100800 */
[----:B------:R-:W-:-:S02]  /*17380*/  MOV R0, 0x2 ;  /* 0x0000000200007802 */ /* 0x000fc40000000f00 */
[----:B------:R-:W-:Y:S02]  /*17390*/  MOV R2, 0x173b0 ;  /* 0x000173b000027802 */ /* 0x000fe40000000f00 */
[----:B-1---5:R-:W-:Y:S05]  /*173a0*/  CALL.REL.NOINC `($__internal_43_$__cuda_sm70_shflsync_bfly_p) ;  /* 0x0000019000007944 */ /* 0x022fea0003c00000 */
[----:B------:R-:W-:Y:S01]  /*173b0*/  MOV R4, R0 ;  /* 0x0000000000047202 */ /* 0x000fe20000000f00 */
[----:B------:R-:W-:Y:S05]  /*173c0*/  BRA `(.L_x_2752) ;  /* 0xffffa9e000007947 */ /* 0x000fea000383ffff */
.L_x_2719:
[----:B------:R-:W-:Y:S01]  /*173d0*/  IMAD.MOV.U32 R132, RZ, RZ, R4 ;  /* 0x000000ffff847224 */ /* 0x000fe200078e0004 */
[----:B------:R-:W-:Y:S02]  /*173e0*/  MOV R0, 0x1 ;  /* 0x0000000100007802 */ /* 0x000fe40000000f00 */
[----:B------:R-:W-:Y:S02]  /*173f0*/  MOV R2, 0x17410 ;  /* 0x0001741000027802 */ /* 0x000fe40000000f00 */
[----:B------:R-:W-:Y:S05]  /*17400*/  CALL.REL.NOINC `($__internal_43_$__cuda_sm70_shflsync_bfly_p) ;  /* 0x0000013000007944 */ /* 0x000fea0003c00000 */
[----:B------:R1:W5:Y:S01]  /*17410*/  LDL R132, [R1+0x24] ;  /* 0x0000240001847983 */ /* 0x0003620000100800 */
[----:B------:R-:W-:Y:S01]  /*17420*/  FADD.FTZ R4, R4, R0 ;  /* 0x0000000004047221 */ /* 0x000fe20000010000 */
[----:B------:R-:W-:Y:S02]  /*17430*/  MOV R0, 0x2 ;  /* 0x0000000200007802 */ /* 0x000fe40000000f00 */
[----:B------:R-:W-:Y:S02]  /*17440*/  MOV R2, 0x17460 ;  /* 0x0001746000027802 */ /* 0x000fe40000000f00 */
[----:B-1---5:R-:W-:Y:S05]  /*17450*/  CALL.REL.NOINC `($__internal_43_$__cuda_sm70_shflsync_bfly_p) ;  /* 0x000000e000007944 */ /* 0x022fea0003c00000 */
[----:B------:R-:W2:Y:S02]  /*17460*/  LDL.LU R2, [R1+0x24] ;  /* 0x0000240001027983 */ /* 0x000ea40000300800 */
[----:B--2---:R-:W-:Y:S01]  /*17470*/  FADD.FTZ R5, R2, R0 ;  /* 0x0000000002057221 */ /* 0x004fe20000010000 */
[----:B------:R-:W-:-:S02]  /*17480*/  MOV R0, 0x1 ;  /* 0x0000000100007802 */ /* 0x000fc40000000f00 */
[----:B------:R-:W-:Y:S02]  /*17490*/  MOV R2, 0x174c0 ;  /* 0x000174c000027802 */ /* 0x000fe40000000f00 */
[----:B------:R-:W-:Y:S02]  /*174a0*/  MOV R132, R5 ;  /* 0x0000000500847202 */ /* 0x000fe40000000f00 */
[----:B------:R-:W-:Y:S05]  /*174b0*/  CALL.REL.NOINC `($__internal_43_$__cuda_sm70_shflsync_bfly_p) ;  /* 0x0000008000007944 */ /* 0x000fea0003c00000 */
[----:B------:R-:W-:Y:S01]  /*174c0*/  MOV R3, R0 ;  /* 0x0000000000037202 */ /* 0x000fe20000000f00 */
[----:B------:R-:W-:Y:S05]  /*174d0*/  BRA `(.L_x_2753) ;  /* 0xffffa96000007947 */ /* 0x000fea000383ffff */
.L_x_2729:
[----:B------:R3:W-:Y:S01]  /*174e0*/  STL [R1+0x10], RZ ;  /* 0x000010ff01007387 */ /* 0x0007e20000100800 */
[----:B-1----:R-:W-:Y:S01]  /*174f0*/  IMAD.MOV.U32 R0, RZ, RZ, R14 ;  /* 0x000000ffff007224 */ /* 0x002fe200078e000e */
[----:B----4-:R-:W-:Y:S02]  /*17500*/  MOV R3, 0x1f ;  /* 0x0000001f00037802 */ /* 0x010fe40000000f00 */
[----:B--2---:R-:W-:Y:S02]  /*17510*/  MOV R2, 0x17530 ;  /* 0x0001753000027802 */ /* 0x004fe40000000f00 */
[----:B---3-5:R-:W-:Y:S05]  /*17520*/  CALL.REL.NOINC `($__internal_44_$__cuda_sm70_shflsync_idx_p) ;  /* 0x0000007000007944 */ /* 0x028fea0003c00000 */
[----:B-1---5:R-:W-:Y:S05]  /*17530*/  BRA `(.L_x_2754) ;  /* 0xffffd25000007947 */ /* 0x022fea000383ffff */
        .weak           $__internal_43_$__cuda_sm70_shflsync_bfly_p
        .type           $__internal_43_$__cuda_sm70_shflsync_bfly_p,@function
        .size           $__internal_43_$__cuda_sm70_shflsync_bfly_p,($__internal_44_$__cuda_sm70_shflsync_idx_p - $__internal_43_$__cuda_sm70_shflsync_bfly_p)
$__internal_43_$__cuda_sm70_shflsync_bfly_p:
[----:B------:R-:W-:Y:S02]  /*17540*/  MOV R185, 0xffffffff ;  /* 0xffffffff00b97802 */ /* 0x000fe40000000f00 */
[----:B------:R-:W-:Y:S02]  /*17550*/  MOV R3, 0x1f ;  /* 0x0000001f00037802 */ /* 0x000fe40000000f00 */
[----:B------:R-:W-:Y:S04]  /*17560*/  WARPSYNC R185 ;  /* 0x000000b900007348 */ /* 0x000fe80003800000 */
[----:B------:R1:W2:Y:S02]  /*17570*/  SHFL.BFLY PT, R0, R132, R0, R3 ;  /* 0x0c00000084007389 */ /* 0x0002a400000e0003 */
[----:B-1----:R-:W-:-:S04]  /*17580*/  MOV R3, 0x0 ;  /* 0x0000000000037802 */ /* 0x002fc80000000f00 */
[----:B--2---:R-:W-:Y:S05]  /*17590*/  RET.REL.NODEC R2 `(_ZN7cutlass13device_kernelIN5flash19enable_sm80_to_sm89INS1_16FlashAttnFwdSm80INS1_25CollectiveMainloopFwdSm80ILi8ELi1ELb0EN4cute5tupleIJNS5_1CILi128EEENS7_ILi96EEENS7_ILi256EEEEEELi256ENS_10bfloat16_tEfNS_4arch4Sm80ELb1ELb0ELb0ELb0ELb1ELb0ELb1ELb1EEENS1_21CollectiveEpilogueFwdINS6_IJS8_SA_S9_EEENS6_IJNS7_ILi1EEESI_SI_EEESC_SE_Li256ELb0ELb1ELb1ELb0EEENS1_30DynamicPersistentTileSchedulerILi256ELi256ELb1ELb1ELb0EEEEEEEEEvNT_6ParamsE) ;  /* 0xfffe8a6002007950 */ /* 0x004fea0003c3ffff */
        .weak           $__internal_44_$__cuda_sm70_shflsync_idx_p
        .type           $__internal_44_$__cuda_sm70_shflsync_idx_p,@function
        .size           $__internal_44_$__cuda_sm70_shflsync_idx_p,(.L_x_3287 - $__internal_44_$__cuda_sm70_shflsync_idx_p)
$__internal_44_$__cuda_sm70_shflsync_idx_p:
        /* <DEDUP_REMOVED lines=9> */
[----:B--2---:R-:W-:Y:S05]  /*17630*/  RET.REL.NODEC R2 `(_ZN7cutlass13device_kernelIN5flash19enable_sm80_to_sm89INS1_16FlashAttnFwdSm80INS1_25CollectiveMainloopFwdSm80ILi8ELi1ELb0EN4cute5tupleIJNS5_1CILi128EEENS7_ILi96EEENS7_ILi256EEEEEELi256ENS_10bfloat16_tEfNS_4arch4Sm80ELb1ELb0ELb0ELb0ELb1ELb0ELb1ELb1EEENS1_21CollectiveEpilogueFwdINS6_IJS8_SA_S9_EEENS6_IJNS7_ILi1EEESI_SI_EEESC_SE_Li256ELb0ELb1ELb1ELb0EEENS1_30DynamicPersistentTileSchedulerILi256ELi256ELb1ELb1ELb0EEEEEEEEEvNT_6ParamsE) ;  /* 0xfffe89c002007950 */ /* 0x004fea0003c3ffff */
.L_x_2755:
        /* <DEDUP_REMOVED lines=12> */
.L_x_3287:


//--------------------- .text._ZN7cutlass13device_kernelIN5flash19enable_sm80_to_sm89INS1_16FlashAttnFwdSm80INS1_25CollectiveMainloopFwdSm80ILi8ELi1ELb0EN4cute5tupleIJNS5_1CILi128EEENS7_ILi64EEENS7_ILi256EEEEEELi256ENS_10bfloat16_tEfNS_4arch4Sm80ELb1ELb0ELb0ELb1ELb1ELb0ELb1ELb1EEENS1_21CollectiveEpilogueFwdINS6_IJS8_SA_S9_EEENS6_IJNS7_ILi1EEESI_SI_EEESC_SE_Li256ELb1ELb1ELb1ELb0EEENS1_36VarlenDynamicPersistentTileSchedulerILi128ELi64ELi256ELi256ELb1ELb1ELb0ELb1ELb1ELb1EEEEEEEEEvNT_6ParamsE --------------------------
	.section	.text._ZN7cutlass13device_kernelIN5flash19enable_sm80_to_sm89INS1_16FlashAttnFwdSm80INS1_25CollectiveMainloopFwdSm80ILi8ELi1ELb0EN4cute5tupleIJNS5_1CILi128EEENS7_ILi64EEENS7_ILi256EEEEEELi256ENS_10bfloat16_tEfNS_4arch4Sm80ELb1ELb0ELb0ELb1ELb1ELb0ELb1ELb1EEENS1_21CollectiveEpilogueFwdINS6_IJS8_SA_S9_EEENS6_IJNS7_ILi1EEESI_SI_EEESC_SE_Li256ELb1ELb1ELb1ELb0EEENS1_36VarlenDynamicPersistentTileSchedulerILi128ELi64ELi256ELi256ELb1ELb1ELb0ELb1ELb1ELb1EEEEEEEEEvNT_6ParamsE,"ax",@progbits
	.sectioninfo	@"SHI_REGISTERS=255"
	.align	128
.text._ZN7cutlass13device_kernelIN5flash19enable_sm80_to_sm89INS1_16FlashAttnFwdSm80INS1_25CollectiveMainloopFwdSm80ILi8ELi1ELb0EN4cute5tupleIJNS5_1CILi128EEENS7_ILi64EEENS7_ILi256EEEEEELi256ENS_10bfloat16_tEfNS_4arch4Sm80ELb1ELb0ELb0ELb1ELb1ELb0ELb1ELb1EEENS1_21CollectiveEpilogueFwdINS6_IJS8_SA_S9_EEENS6_IJNS7_ILi1EEESI_SI_EEESC_SE_Li256ELb1ELb1ELb1ELb0EEENS1_36VarlenDynamicPersistentTileSchedulerILi128ELi64ELi256ELi256ELb1ELb1ELb0ELb1ELb1ELb1EEEEEEEEEvNT_6ParamsE:
        .type           _ZN7cutlass13device_kernelIN5flash19enable_sm80_to_sm89INS1_16FlashAttnFwdSm80INS1_25CollectiveMainloopFwdSm80ILi8ELi1ELb0EN4cute5tupleIJNS5_1CILi128EEENS7_ILi64EEENS7_ILi256EEEEEELi256ENS_10bfloat16_tEfNS_4arch4Sm80ELb1ELb0ELb0ELb1ELb1ELb0ELb1ELb1EEENS1_21CollectiveEpilogueFwdINS6_IJS8_SA_S9_EEENS6_IJNS7_ILi1EEESI_SI_EEESC_SE_Li256ELb1ELb1ELb1ELb0EEENS1_36VarlenDynamicPersistentTileSchedulerILi128ELi64ELi256ELi256ELb1ELb1ELb0ELb1ELb1ELb1EEEEEEEEEvNT_6ParamsE,@function
        .size           _ZN7cutlass13device_kernelIN5flash19enable_sm80_to_sm89INS1_16FlashAttnFwdSm80INS1_25CollectiveMainloopFwdSm80ILi8ELi1ELb0EN4cute5tupleIJNS5_1CILi128EEENS7_ILi64EEENS7_ILi256EEEEEELi256ENS_10bfloat16_tEfNS_4arch4Sm80ELb1ELb0ELb0ELb1ELb1ELb0ELb1ELb1EEENS1_21CollectiveEpilogueFwdINS6_IJS8_SA_S9_EEENS6_IJNS7_ILi1EEESI_SI_EEESC_SE_Li256ELb1ELb1ELb1ELb0EEENS1_36VarlenDynamicPersistentTileSchedulerILi128ELi64ELi256ELi256ELb1ELb1ELb0ELb1ELb1ELb1EEEEEEEEEvNT_6ParamsE,(.L_x_3290 - _ZN7cutlass13device_kernelIN5flash19enable_sm80_to_sm89INS1_16FlashAttnFwdSm80INS1_25CollectiveMainloopFwdSm80ILi8ELi1ELb0EN4cute5tupleIJNS5_1CILi128EEENS7_ILi64EEENS7_ILi256EEEEEELi256ENS_10bfloat16_tEfNS_4arch4Sm80ELb1ELb0ELb0ELb1ELb1ELb0ELb1ELb1EEENS1_21CollectiveEpilogueFwdINS6_IJS8_SA_S9_EEENS6_IJNS7_ILi1EEESI_SI_EEESC_SE_Li256ELb1ELb1ELb1ELb0EEENS1_36VarlenDynamicPersistentTileSchedulerILi128ELi64ELi256ELi256ELb1ELb1ELb0ELb1ELb1ELb1EEEEEEEEEvNT_6ParamsE)
        .other          _ZN7cutlass13device_kernelIN5flash19enable_sm80_to_sm89INS1_16FlashAttnFwdSm80INS1_25CollectiveMainloopFwdSm80ILi8ELi1ELb0EN4cute5tupleIJNS5_1CILi128EEENS7_ILi64EEENS7_ILi256EEEEEELi256ENS_10bfloat16_tEfNS_4arch4Sm80ELb1ELb0ELb0ELb1ELb1ELb0ELb1ELb1EEENS1_21CollectiveEpilogueFwdINS6_IJS8_SA_S9_EEENS6_IJNS7_ILi1EEESI_SI_EEESC_SE_Li256ELb1ELb1ELb1ELb0EEENS1_36VarlenDynamicPersistentTileSchedulerILi128ELi64ELi256ELi256ELb1ELb1ELb0ELb1ELb1ELb1EEEEEEEEEvNT_6ParamsE,@"STO_CUDA_ENTRY STV_DEFAULT"
_ZN7cutlass13device_kernelIN5flash19enable_sm80_to_sm89INS1_16FlashAttnFwdSm80INS1_25CollectiveMainloopFwdSm80ILi8ELi1ELb0EN4cute5tupleIJNS5_1CILi128EEENS7_ILi64EEENS7_ILi256EEEEEELi256ENS_10bfloat16_tEfNS_4arch4Sm80ELb1ELb0ELb0ELb1ELb1ELb0ELb1ELb1EEENS1_21CollectiveEpilogueFwdINS6_IJS8_SA_S9_EEENS6_IJNS7_ILi1EEESI_SI_EEESC_SE_Li256ELb1ELb1ELb1ELb0EEENS1_36VarlenDynamicPersistentTileSchedulerILi128ELi64ELi256ELi256ELb1ELb1ELb0ELb1ELb1ELb1EEEEEEEEEvNT_6ParamsE:
        /* <DEDUP_REMOVED lines=52> */
.L_x_2761:
        /* <DEDUP_REMOVED lines=16> */
.L_x_2878:
        /* <DEDUP_REMOVED lines=16> */
.L_x_2879:
[----:B---3--:R-:W-:-:S05]  /*0540*/  IMAD R0, R0, c[0x0][0x538], RZ ;  /* 0x00014e0000007a24 */ /* 0x008fca00078e02ff */
[----:B------:R-:W-:-:S04]  /*0550*/  IADD3 R6, R0, R6, RZ ;  /* 0x0000000600067210 */ /* 0x000fc80007ffe0ff */
[----:B------:R-:W-:-:S13]  /*0560*/  ISETP.GT.AND P0, PT, R6, UR4, PT ;  /* 0x0000000406007c0c */ /* 0x000fda000bf04270 */
[----:B-12---:R-:W-:Y:S05]  /*0570*/  @!P0 BRA `(.L_x_2761) ;  /* 0xfffffdc000008947 */ /* 0x006fea000383ffff */
.L_x_2757:
[----:B------:R-:W-:-:S05]  /*0580*/  IADD3 R10, -R0, R6, RZ ;  /* 0x00000006000a7210 */ /* 0x000fca0007ffe1ff */
[----:B------:R-:W-:-:S05]  /*0590*/  IMAD R0, R4, c[0x0][0x538], R10 ;  /* 0x00014e0004007a24 */ /* 0x000fca00078e020a */
[----:B------:R-:W-:Y:S01]  /*05a0*/  ISETP.GT.AND P0, PT, R0, UR4, PT ;  /* 0x0000000400007c0c */ /* 0x000fe2000bf04270 */
[----:B------:R-:W-:-:S12]  /*05b0*/  BRA.DIV ~URZ, `(.L_x_2762) ;  /* 0x000138c27f007947 */ /* 0x000fd8000b800000 */
[----:B------:R-:W-:-:S04]  /*05c0*/  VOTE.ANY R6, PT, !P0 ;  /* 0x0000000000067806 */ /* 0x000fc800040e0100 */
.L_x_2880:
[----:B------:R-:W1:Y:S02]  /*05d0*/  POPC R0, R6 ;  /* 0x0000000600007309 */ /* 0x000e640000000000 */
[----:B-12---:R-:W-:Y:S01]  /*05e0*/  IADD3 R243, R0, R7, RZ ;  /* 0x0000000700f37210 */ /* 0x006fe20007ffe0ff */
[----:B------:R-:W-:Y:S05]  /*05f0*/  BRA.DIV ~URZ, `(.L_x_2763) ;  /* 0x000138d27f007947 */ /* 0x000fea000b800000 */
[----:B------:R1:W2:Y:S01]  /*0600*/  SHFL.IDX PT, R12, R9, R0, 0x1f ;  /* 0x00001f00090c7589 */ /* 0x0002a200000e0000 */
[----:B------:R-:W-:-:S03]  /*0610*/  MOV R5, RZ ;  /* 0x000000ff00057202 */ /* 0x000fc60000000f00 */
[----:B------:R1:W3:Y:S04]  /*0620*/  SHFL.IDX PT, R9, R8, R0, 0x1f ;  /* 0x00001f0008097589 */ /* 0x0002e800000e0000 */
.L_x_2881:
[----:B------:R-:W-:Y:S01]  /*0630*/  ISETP.NE.AND P0, PT, R6, RZ, PT ;  /* 0x000000ff0600720c */ /* 0x000fe20003f05270 */
[----:B------:R-:W-:-:S12]  /*0640*/  BSSY B0, `(.L_x_2764) ;  /* 0x0000005000007945 */ /* 0x000fd80003800000 */
[----:B------:R-:W-:Y:S05]  /*0650*/  @!P0 BRA `(.L_x_2765) ;  /* 0x0000003000008947 */ /* 0x000fea0003800000 */
[----:B-1----:R-:W-:Y:S01]  /*0660*/  IADD3 R0, R0, -0x1, RZ ;  /* 0xffffffff00007810 */ /* 0x002fe20007ffe0ff */
[----:B------:R-:W-:Y:S05]  /*0670*/  BRA.DIV ~URZ, `(.L_x_2766) ;  /* 0x000139327f007947 */ /* 0x000fea000b800000 */
[----:B------:R1:W4:Y:S02]  /*0680*/  SHFL.IDX PT, R5, R4, R0, 0x1f ;  /* 0x00001f0004057589 */ /* 0x00032400000e0000 */
.L_x_2765:
[----:B------:R-:W-:Y:S05]  /*0690*/  BSYNC B0 ;  /* 0x0000000000007941 */ /* 0x000fea0003800000 */
.L_x_2764:
        /* <DEDUP_REMOVED lines=67> */
.L_x_2768:
        /* <DEDUP_REMOVED lines=68> */
.L_x_2769:
[----:B------:R-:W-:Y:S05]  /*0f10*/  BSYNC B0 ;  /* 0x0000000000007941 */ /* 0x000fea0003800000 */
.L_x_2767:
[----:B------:R-:W-:-:S04]  /*0f20*/  LOP3.LUT R0, RZ, R0, RZ, 0x33, !PT ;  /* 0x00000000ff007212 */ /* 0x000fc800078e33ff */
[----:B------:R-:W-:Y:S01]  /*0f30*/  IADD3 R241, R0, R12, RZ ;  /* 0x0000000c00f17210 */ /* 0x000fe20007ffe0ff */
[----:B------:R-:W-:Y:S05]  /*0f40*/  BRA `(.L_x_2770) ;  /* 0x0000004000007947 */ /* 0x000fea0003800000 */
.L_x_2758:
[----:B--2---:R-:W-:Y:S01]  /*0f50*/  IMAD.MOV.U32 R241, RZ, RZ, RZ ;  /* 0x000000fffff17224 */ /* 0x004fe200078e00ff */
[----:B------:R-:W-:Y:S01]  /*0f60*/  MOV R242, RZ ;  /* 0x000000ff00f27202 */ /* 0x000fe20000000f00 */
[----:B------:R-:W-:Y:S01]  /*0f70*/  IMAD.U32 R240, RZ, RZ, UR4 ;  /* 0x00000004fff07e24 */ /* 0x000fe2000f8e00ff */
[----:B------:R-:W-:Y:S02]  /*0f80*/  MOV R243, c[0x0][0x53c] ;  /* 0x00014f0000f37a02 */ /* 0x000fe40000000f00 */
.L_x_2770:
[----:B------:R-:W-:Y:S01]  /*0f90*/  ISETP.NE.AND P0, PT, R13, RZ, PT ;  /* 0x000000ff0d00720c */ /* 0x000fe20003f05270 */
[----:B------:R-:W-:-:S12]  /*0fa0*/  WARPSYNC 0xffffffff ;  /* 0xffffffff00007948 */ /* 0x000fd80003800000 */
[----:B------:R1:W-:Y:S04]  /*0fb0*/  @!P0 STS.128 [0x20100], R240 ;  /* 0x020100f0ff008388 */ /* 0x0003e80000000c00 */
[----:B------:R-:W-:Y:S06]  /*0fc0*/  BAR.ARV 0x5, 0x100 ;  /* 0x0144000000007b1d */ /* 0x000fec0000002000 */
.L_x_2756:
        /* <DEDUP_REMOVED lines=78> */
[----:B------:R-:W-:Y:S01]  /*14b0*/  IMAD.SHL.U32 R215, R11, 0x2, RZ ;  /* 0x000000020bd77824 */ /* 0x000fe200078e00ff */
[----:B------:R-:W-:Y:S01]  /*14c0*/  LOP3.LUT R2, R6, R2, RZ, 0x3c, !PT ;  /* 0x0000000206027212 */ /* 0x000fe200078e3cff */
[----:B------:R-:W-:Y:S01]  /*14d0*/  IMAD R250, R9, 0x8, R15 ;  /* 0x0000000809fa7824 */ /* 0x000fe200078e020f */
        /* <DEDUP_REMOVED lines=8> */
[----:B------:R-:W-:Y:S02]  /*1560*/  SHF.R.S32.HI R5, RZ, 0x1f, R218 ;  /* 0x0000001fff057819 */ /* 0x000fe400000114da */
[----:B------:R-:W-:Y:S01]  /*1570*/  SHF.R.S32.HI R5, RZ, 0x1f, R224 ;  /* 0x0000001fff057819 */ /* 0x000fe200000114e0 */
[----:B------:R-:W-:Y:S01]  /*1580*/  IMAD.IADD R2, R16, 0x1, -R2 ;  /* 0x0000000110027824 */ /* 0x000fe200078e0a02 */
[----:B------:R-:W-:Y:S02]  /*1590*/  SEL R5, R8, 0xffffffe0, !P1 ;  /* 0xffffffe008057807 */ /* 0x000fe40004800000 */
[----:B------:R-:W-:Y:S01]  /*15a0*/  LEA R11, R7, 0x80, 0x1 ;  /* 0x00000080070b7811 */ /* 0x000fe200078e08ff */
[----:B------:R-:W-:Y:S01]  /*15b0*/  IMAD.SHL.U32 R248, R2, 0x2, RZ ;  /* 0x0000000202f87824 */ /* 0x000fe200078e00ff */
[----:B------:R-:W-:-:S02]  /*15c0*/  SEL R2, R8, 0xffffffe0, !P4 ;  /* 0xffffffe008027807 */ /* 0x000fc40006000000 */
[----:B------:R-:W-:Y:S01]  /*15d0*/  IADD3 R225, R218, 0xc0, RZ ;  /* 0x000000c0dae17810 */ /* 0x000fe20007ffe0ff */
[----:B------:R-:W-:Y:S01]  /*15e0*/  STL [R1+0x4], R11 ;  /* 0x0000040b01007387 */ /* 0x000fe20000100800 */
        /* <DEDUP_REMOVED lines=8> */
[C---:B------:R-:W-:Y:S02]  /*1670*/  IADD3 R32, R248.reuse, 0x58, RZ ;  /* 0x00000058f8207810 */ /* 0x040fe40007ffe0ff */
[----:B------:R-:W-:Y:S02]  /*1680*/  SHF.R.S32.HI R8, RZ, 0x1f, R42 ;  /* 0x0000001fff087819 */ /* 0x000fe4000001142a */
[----:B------:R-:W-:-:S02]  /*1690*/  IADD3 R30, R248, 0x68, RZ ;  /* 0x00000068f81e7810 */ /* 0x000fc40007ffe0ff */
[C---:B------:R-:W-:Y:S02]  /*16a0*/  IADD3 R29, R248.reuse, 0x70, RZ ;  /* 0x00000070f81d7810 */ /* 0x040fe40007ffe0ff */
[----:B------:R-:W-:Y:S02]  /*16b0*/  SHF.R.S32.HI R7, RZ, 0x1f, R41 ;  /* 0x0000001fff077819 */ /* 0x000fe40000011429 */
[----:B------:R-:W-:Y:S02]  /*16c0*/  SHF.R.S32.HI R8, RZ, 0x1f, R40 ;  /* 0x0000001fff087819 */ /* 0x000fe40000011428 */
[C---:B------:R-:W-:Y:S02]  /*16d0*/  IADD3 R27, R248.reuse, 0x80, RZ ;  /* 0x00000080f81b7810 */ /* 0x040fe40007ffe0ff */
[----:B------:R-:W-:Y:S02]  /*16e0*/  IADD3 R26, R248, 0x88, RZ ;  /* 0x00000088f81a7810 */ /* 0x000fe40007ffe0ff */
[----:B------:R-:W-:-:S02]  /*16f0*/  SHF.R.S32.HI R7, RZ, 0x1f, R39 ;  /* 0x0000001fff077819 */ /* 0x000fc40000011427 */
[----:B------:R-:W-:Y:S02]  /*1700*/  SHF.R.S32.HI R8, RZ, 0x1f, R38 ;  /* 0x0000001fff087819 */ /* 0x000fe40000011426 */
[C---:B------:R-:W-:Y:S02]  /*1710*/  IADD3 R37, R248.reuse, 0x30, RZ ;  /* 0x00000030f8257810 */ /* 0x040fe40007ffe0ff */
[C---:B------:R-:W-:Y:S02]  /*1720*/  IADD3 R24, R248.reuse, 0x98, RZ ;  /* 0x00000098f8187810 */ /* 0x040fe40007ffe0ff */
[----:B------:R-:W-:Y:S02]  /*1730*/  IADD3 R23, R248, 0xa0, RZ ;  /* 0x000000a0f8177810 */ /* 0x000fe40007ffe0ff */
[----:B------:R-:W-:Y:S02]  /*1740*/  SHF.R.S32.HI R7, RZ, 0x1f, R36 ;  /* 0x0000001fff077819 */ /* 0x000fe40000011424 */
[----:B------:R-:W-:-:S02]  /*1750*/  SHF.R.S32.HI R8, RZ, 0x1f, R35 ;  /* 0x0000001fff087819 */ /* 0x000fc40000011423 */
[C---:B------:R-:W-:Y:S02]  /*1760*/  IADD3 R34, R248.reuse, 0x48, RZ ;  /* 0x00000048f8227810 */ /* 0x040fe40007ffe0ff */
[C---:B------:R-:W-:Y:S02]  /*1770*/  IADD3 R21, R248.reuse, 0xb0, RZ ;  /* 0x000000b0f8157810 */ /* 0x040fe40007ffe0ff */
[C---:B------:R-:W-:Y:S02]  /*1780*/  IADD3 R20, R248.reuse, 0xb8, RZ ;  /* 0x000000b8f8147810 */ /* 0x040fe40007ffe0ff */
[----:B------:R-:W-:Y:S02]  /*1790*/  SHF.R.S32.HI R7, RZ, 0x1f, R33 ;  /* 0x0000001fff077819 */ /* 0x000fe40000011421 */
[----:B------:R-:W-:Y:S02]  /*17a0*/  SHF.R.S32.HI R8, RZ, 0x1f, R32 ;  /* 0x0000001fff087819 */ /* 0x000fe40000011420 */
[----:B------:R-:W-:-:S02]  /*17b0*/  IADD3 R31, R248, 0x60, RZ ;  /* 0x00000060f81f7810 */ /* 0x000fc40007ffe0ff */
[C---:B------:R-:W-:Y:S02]  /*17c0*/  IADD3 R18, R248.reuse, 0xc8, RZ ;  /* 0x000000c8f8127810 */ /* 0x040fe40007ffe0ff */
[C---:B------:R-:W-:Y:S02]  /*17d0*/  IADD3 R17, R248.reuse, 0xd0, RZ ;  /* 0x000000d0f8117810 */ /* 0x040fe40007ffe0ff */
[----:B------:R-:W-:Y:S02]  /*17e0*/  SHF.R.S32.HI R7, RZ, 0x1f, R30 ;  /* 0x0000001fff077819 */ /* 0x000fe4000001141e */
[----:B------:R-:W-:Y:S02]  /*17f0*/  SHF.R.S32.HI R8, RZ, 0x1f, R29 ;  /* 0x0000001fff087819 */ /* 0x000fe4000001141d */
[C---:B------:R-:W-:Y:S02]  /*1800*/  IADD3 R28, R248.reuse, 0x78, RZ ;  /* 0x00000078f81c7810 */ /* 0x040fe40007ffe0ff */
[----:B-1----:R-:W-:-:S02]  /*1810*/  IADD3 R15, R248, 0xe0, RZ ;  /* 0x000000e0f80f7810 */ /* 0x002fc40007ffe0ff */
[C---:B------:R-:W-:Y:S02]  /*1820*/  IADD3 R14, R248.reuse, 0xe8, RZ ;  /* 0x000000e8f80e7810 */ /* 0x040fe40007ffe0ff */
[----:B------:R-:W-:Y:S02]  /*1830*/  SHF.R.S32.HI R7, RZ, 0x1f, R27 ;  /* 0x0000001fff077819 */ /* 0x000fe4000001141b */
[----:B------:R-:W-:Y:S02]  /*1840*/  SHF.R.S32.HI R8, RZ, 0x1f, R26 ;  /* 0x0000001fff087819 */ /* 0x000fe4000001141a */
[----:B------:R-:W-:Y:S02]  /*1850*/  IADD3 R25, R248, 0x90, RZ ;  /* 0x00000090f8197810 */ /* 0x000fe40007ffe0ff */
[----:B------:R-:W-:Y:S02]  /*1860*/  SHF.R.S32.HI R9, RZ, 0x1f, R37 ;  /* 0x0000001fff097819 */ /* 0x000fe40000011425 */
[----:B------:R-:W-:-:S02]  /*1870*/  SHF.R.S32.HI R7, RZ, 0x1f, R24 ;  /* 0x0000001fff077819 */ /* 0x000fc40000011418 */
[----:B------:R-:W-:Y:S02]  /*1880*/  SHF.R.S32.HI R8, RZ, 0x1f, R23 ;  /* 0x0000001fff087819 */ /* 0x000fe40000011417 */
[C---:B------:R-:W-:Y:S02]  /*1890*/  IADD3 R22, R248.reuse, 0xa8, RZ ;  /* 0x000000a8f8167810 */ /* 0x040fe40007ffe0ff */
[----:B------:R-:W-:Y:S02]  /*18a0*/  SHF.R.S32.HI R9, RZ, 0x1f, R34 ;  /* 0x0000001fff097819 */ /* 0x000fe40000011422 */
[----:B------:R-:W-:Y:S02]  /*18b0*/  SHF.R.S32.HI R7, RZ, 0x1f, R21 ;  /* 0x0000001fff077819 */ /* 0x000fe40000011415 */
[----:B------:R-:W-:Y:S02]  /*18c0*/  SHF.R.S32.HI R8, RZ, 0x1f, R20 ;  /* 0x0000001fff087819 */ /* 0x000fe40000011414 */
[----:B------:R-:W-:-:S02]  /*18d0*/  IADD3 R19, R248, 0xc0, RZ ;  /* 0x000000c0f8137810 */ /* 0x000fc40007ffe0ff */
[----:B------:R-:W-:Y:S02]  /*18e0*/  SHF.R.S32.HI R9, RZ, 0x1f, R31 ;  /* 0x0000001fff097819 */ /* 0x000fe4000001141f */
[----:B------:R-:W-:Y:S02]  /*18f0*/  SHF.R.S32.HI R7, RZ, 0x1f, R18 ;  /* 0x0000001fff077819 */ /* 0x000fe40000011412 */
[----:B------:R-:W-:Y:S02]  /*1900*/  SHF.R.S32.HI R8, RZ, 0x1f, R17 ;  /* 0x0000001fff087819 */ /* 0x000fe40000011411 */
[----:B------:R-:W-:Y:S02]  /*1910*/  SHF.R.S32.HI R6, RZ, 0x1f, R225 ;  /* 0x0000001fff067819 */ /* 0x000fe400000114e1 */
[----:B------:R-:W-:Y:S02]  /*1920*/  IADD3 R16, R248, 0xd8, RZ ;  /* 0x000000d8f8107810 */ /* 0x000fe40007ffe0ff */
[----:B------:R-:W-:-:S02]  /*1930*/  SHF.R.S32.HI R9, RZ, 0x1f, R28 ;  /* 0x0000001fff097819 */ /* 0x000fc4000001141c */
[----:B------:R-:W-:Y:S02]  /*1940*/  SHF.R.S32.HI R7, RZ, 0x1f, R15 ;  /* 0x0000001fff077819 */ /* 0x000fe4000001140f */
[----:B------:R-:W-:Y:S01]  /*1950*/  SHF.R.S32.HI R8, RZ, 0x1f, R14 ;  /* 0x0000001fff087819 */ /* 0x000fe2000001140e */
[C---:B------:R-:W-:Y:S01]  /*1960*/  IMAD.IADD R8, R11.reuse, 0x1, R5 ;  /* 0x000000010b087824 */ /* 0x040fe200078e0205 */
[----:B------:R-:W-:Y:S02]  /*1970*/  SEL R6, R10, 0xffffffc0, !P2 ;  /* 0xffffffc00a067807 */ /* 0x000fe40005000000 */
[----:B------:R-:W-:Y:S02]  /*1980*/  IADD3 R13, R248, 0xf0, RZ ;  /* 0x000000f0f80d7810 */ /* 0x000fe40007ffe0ff */
[----:B------:R-:W-:Y:S01]  /*1990*/  SHF.R.S32.HI R9, RZ, 0x1f, R25 ;  /* 0x0000001fff097819 */ /* 0x000fe20000011419 */
[----:B------:R1:W-:Y:S01]  /*19a0*/  STL [R1+0x10], R8 ;  /* 0x0000100801007387 */ /* 0x0003e20000100800 */
[----:B------:R-:W-:-:S02]  /*19b0*/  IADD3 R7, R11, -0x10, RZ ;  /* 0xfffffff00b077810 */ /* 0x000fc40007ffe0ff */
[----:B------:R-:W-:Y:S02]  /*19c0*/  SHF.R.S32.HI R9, RZ, 0x1f, R22 ;  /* 0x0000001fff097819 */ /* 0x000fe40000011416 */
[----:B------:R-:W-:Y:S02]  /*19d0*/  @P0 IADD3 R7, R11, 0x10, RZ ;  /* 0x000000100b070810 */ /* 0x000fe40007ffe0ff */
[----:B------:R-:W-:Y:S02]  /*19e0*/  SHF.R.S32.HI R9, RZ, 0x1f, R19 ;  /* 0x0000001fff097819 */ /* 0x000fe40000011413 */
[----:B------:R-:W-:Y:S01]  /*19f0*/  SHF.R.S32.HI R9, RZ, 0x1f, R16 ;  /* 0x0000001fff097819 */ /* 0x000fe20000011410 */
[----:B------:R-:W-:Y:S01]  /*1a00*/  IMAD.IADD R5, R5, 0x1, R7 ;  /* 0x0000000105057824 */ /* 0x000fe200078e0207 */
[----:B------:R-:W-:Y:S01]  /*1a10*/  SHF.R.S32.HI R9, RZ, 0x1f, R13 ;  /* 0x0000001fff097819 */ /* 0x000fe2000001140d */
[----:B------:R-:W-:Y:S01]  /*1a20*/  IMAD.IADD R9, R11, 0x1, R6 ;  /* 0x000000010b097824 */ /* 0x000fe200078e0206 */
[----:B------:R-:W-:Y:S01]  /*1a30*/  LEA R208, R3, 0x10100, 0x1 ;  /* 0x0001010003d07811 */ /* 0x000fe200078e08ff */
[----:B------:R-:W-:Y:S01]  /*1a40*/  IMAD.IADD R3, R6, 0x1, R7 ;  /* 0x0000000106037824 */ /* 0x000fe200078e0207 */
[----:B------:R-:W-:-:S02]  /*1a50*/  LEA R204, R4, 0x100, 0x1 ;  /* 0x0000010004cc7811 */ /* 0x000fc400078e08ff */
[----:B------:R2:W-:Y:S01]  /*1a60*/  STL [R1+0x20], R9 ;  /* 0x0000200901007387 */ /* 0x0005e20000100800 */
[----:B------:R-:W-:Y:S01]  /*1a70*/  IMAD.IADD R209, R208, 0x1, R2 ;  /* 0x00000001d0d17824 */ /* 0x000fe200078e0202 */
[----:B------:R-:W-:Y:S01]  /*1a80*/  IADD3 R223, R218, 0x40, RZ ;  /* 0x00000040dadf7810 */ /* 0x000fe20007ffe0ff */
[----:B------:R-:W-:Y:S01]  /*1a90*/  IMAD.IADD R205, R2, 0x1, R204 ;  /* 0x0000000102cd7824 */ /* 0x000fe200078e02cc */
[----:B------:R-:W-:Y:S01]  /*1aa0*/  LEA R201, R0, 0x8100, 0x1 ;  /* 0x0000810000c97811 */ /* 0x000fe200078e08ff */
[--C-:B------:R-:W-:Y:S01]  /*1ab0*/  IMAD.IADD R2, R5, 0x1, R6.reuse ;  /* 0x0000000105027824 */ /* 0x100fe200078e0206 */
[----:B------:R-:W-:Y:S01]  /*1ac0*/  SHF.R.S32.HI R12, RZ, 0x1f, R223 ;  /* 0x0000001fff0c7819 */ /* 0x000fe200000114df */
[----:B-1----:R-:W-:Y:S01]  /*1ad0*/  IMAD.IADD R8, R8, 0x1, R6 ;  /* 0x0000000108087824 */ /* 0x002fe200078e0206 */
[----:B------:R-:W-:Y:S02]  /*1ae0*/  SEL R0, R10, 0xffffffc0, !P3 ;  /* 0xffffffc00a007807 */ /* 0x000fe40005800000 */
[----:B------:R-:W-:-:S02]  /*1af0*/  IADD3 R12, R248, 0xf8, RZ ;  /* 0x000000f8f80c7810 */ /* 0x000fc40007ffe0ff */
[----:B------:R2:W-:Y:S01]  /*1b00*/  STL [R1+0x1c], R8 ;  /* 0x00001c0801007387 */ /* 0x0005e20000100800 */
[----:B------:R-:W-:Y:S01]  /*1b10*/  IMAD.IADD R211, R208, 0x1, R0 ;  /* 0x00000001d0d37824 */ /* 0x000fe200078e0200 */
[----:B------:R-:W-:Y:S01]  /*1b20*/  SHF.R.S32.HI R10, RZ, 0x1f, R12 ;  /* 0x0000001fff0a7819 */ /* 0x000fe2000001140c */
[C---:B------:R-:W-:Y:S01]  /*1b30*/  IMAD.IADD R207, R0.reuse, 0x1, R204 ;  /* 0x0000000100cf7824 */ /* 0x040fe200078e02cc */
[----:B------:R2:W-:Y:S01]  /*1b40*/  STL [R1+0x8], R7 ;  /* 0x0000080701007387 */ /* 0x0005e20000100800 */
[----:B------:R-:W-:Y:S02]  /*1b50*/  IMAD.IADD R210, R209, 0x1, R0 ;  /* 0x00000001d1d27824 */ /* 0x000fe400078e0200 */
[----:B------:R-:W-:Y:S01]  /*1b60*/  IMAD.IADD R206, R0, 0x1, R205 ;  /* 0x0000000100ce7824 */ /* 0x000fe200078e02cd */
[----:B------:R2:W-:Y:S04]  /*1b70*/  STL [R1+0x18], R3 ;  /* 0x0000180301007387 */ /* 0x0005e80000100800 */
[----:B------:R2:W-:Y:S04]  /*1b80*/  STL [R1+0xc], R5 ;  /* 0x00000c0501007387 */ /* 0x0005e80000100800 */
[----:B------:R2:W-:Y:S02]  /*1b90*/  STL [R1+0x14], R2 ;  /* 0x0000140201007387 */ /* 0x0005e40000100800 */
.L_x_2877:
[----:B--2---:R-:W-:-:S04]  /*1ba0*/  IMAD.MOV.U32 R8, RZ, RZ, 0x4 ;  /* 0x00000004ff087424 */ /* 0x004fc800078e00ff */
[----:B------:R-:W-:-:S05]  /*1bb0*/  IMAD.WIDE R2, R243, R8, c[0x0][0x588] ;  /* 0x00016200f3027625 */ /* 0x000fca00078e0208 */
[----:B------:R-:W2:Y:S01]  /*1bc0*/  LDG.E R251, [R2.64] ;  /* 0x0000000602fb7981 */ /* 0x000ea2000c1e1900 */
[----:B------:R-:W-:Y:S01]  /*1bd0*/  ISETP.NE.U32.AND P4, PT, RZ, c[0x0][0x370], PT ;  /* 0x0000dc00ff007a0c */ /* 0x000fe20003f85070 */
[----:B------:R-:W-:Y:S01]  /*1be0*/  IMAD.MOV.U32 R229, RZ, RZ, RZ ;  /* 0x000000ffffe57224 */ /* 0x000fe200078e00ff */
[----:B------:R-:W-:Y:S01]  /*1bf0*/  ISETP.NE.U32.AND P3, PT, RZ, c[0x0][0x360], PT ;  /* 0x0000d800ff007a0c */ /* 0x000fe20003f65070 */
[----:B------:R-:W-:Y:S01]  /*1c00*/  IMAD.MOV.U32 R11, RZ, RZ, RZ ;  /* 0x000000ffff0b7224 */ /* 0x000fe200078e00ff */
[----:B------:R-:W-:Y:S02]  /*1c10*/  ISETP.NE.AND.EX P4, PT, RZ, c[0x0][0x374], PT, P4 ;  /* 0x0000dd00ff007a0c */ /* 0x000fe40003f85340 */
[----:B------:R-:W-:Y:S02]  /*1c20*/  ISETP.NE.AND.EX P3, PT, RZ, c[0x0][0x364], PT, P3 ;  /* 0x0000d900ff007a0c */ /* 0x000fe40003f65330 */
[----:B------:R-:W-:-:S04]  /*1c30*/  ISETP.NE.U32.AND P0, PT, RZ, c[0x0][0x348], PT ;  /* 0x0000d200ff007a0c */ /* 0x000fc80003f05070 */
[----:B------:R-:W-:Y:S02]  /*1c40*/  ISETP.NE.AND.EX P0, PT, RZ, c[0x0][0x34c], PT, P0 ;  /* 0x0000d300ff007a0c */ /* 0x000fe40003f05300 */
[----:B--2---:R-:W-:Y:S01]  /*1c50*/  SHF.R.S32.HI R12, RZ, 0x1f, R251 ;  /* 0x0000001fff0c7819 */ /* 0x004fe200000114fb */
[C---:B------:R-:W-:Y:S02]  /*1c60*/  IMAD.SHL.U32 R252, R251.reuse, 0x4, RZ ;  /* 0x00000004fbfc7824 */ /* 0x040fe400078e00ff */
[C---:B------:R-:W-:Y:S02]  /*1c70*/  @P4 LEA R6, P2, R251.reuse, c[0x0][0x370], 0x2 ;  /* 0x0000dc00fb064a11 */ /* 0x040fe400078410ff */
[C-C-:B------:R-:W-:Y:S01]  /*1c80*/  SHF.L.U64.HI R13, R251.reuse, 0x2, R12.reuse ;  /* 0x00000002fb0d7819 */ /* 0x140fe2000001020c */
[----:B------:R1:W-:Y:S01]  /*1c90*/  STL [R1+0x28], R12 ;  /* 0x0000280c01007387 */ /* 0x0003e20000100800 */
[----:B------:R-:W-:Y:S02]  /*1ca0*/  @P4 LEA.HI.X R7, R251, c[0x0][0x374], R12, 0x2, P2 ;  /* 0x0000dd00fb074a11 */ /* 0x000fe400010f140c */
[C---:B------:R-:W-:Y:S01]  /*1cb0*/  @P3 IADD3 R4, P1, R252.reuse, c[0x0][0x360], RZ ;  /* 0x0000d800fc043a10 */ /* 0x040fe20007f3e0ff */
[----:B------:R1:W-:Y:S01]  /*1cc0*/  STL [R1], R13 ;  /* 0x0000000d01007387 */ /* 0x0003e20000100800 */
[----:B------:R-:W-:-:S02]  /*1cd0*/  IADD3 R2, P2, R252, c[0x0][0x348], RZ ;  /* 0x0000d200fc027a10 */ /* 0x000fc40007f5e0ff */
[C---:B------:R-:W-:Y:S01]  /*1ce0*/  @P3 IADD3.X R5, R13.reuse, c[0x0][0x364], RZ, P1, !PT ;  /* 0x0000d9000d053a10 */ /* 0x040fe20000ffe4ff */
[----:B------:R1:W5:Y:S01]  /*1cf0*/  @P4 LDG.E R229, [R6.64] ;  /* 0x0000000606e54981 */ /* 0x000362000c1e1900 */
[----:B------:R-:W-:-:S03]  /*1d00*/  IADD3.X R3, R13, c[0x0][0x34c], RZ, P2, !PT ;  /* 0x0000d3000d037a10 */ /* 0x000fc600017fe4ff */
        /* <DEDUP_REMOVED lines=9> */
.L_x_2771:
[----:B------:R-:W-:-:S04]  /*1da0*/  ISETP.NE.U32.AND P1, PT, RZ, c[0x0][0x368], PT ;  /* 0x0000da00ff007a0c */ /* 0x000fc80003f25070 */
[----:B------:R-:W-:-:S13]  /*1db0*/  ISETP.NE.AND.EX P1, PT, RZ, c[0x0][0x36c], PT, P1 ;  /* 0x0000db00ff007a0c */ /* 0x000fda0003f25310 */
[----:B------:R-:W-:Y:S05]  /*1dc0*/  @!P1 BRA `(.L_x_2772) ;  /* 0x0000004000009947 */ /* 0x000fea0003800000 */
[----:B-1----:R-:W-:-:S04]  /*1dd0*/  IADD3 R2, P1, R252, c[0x0][0x368], RZ ;  /* 0x0000da00fc027a10 */ /* 0x002fc80007f3e0ff */
[----:B------:R-:W-:-:S05]  /*1de0*/  IADD3.X R3, R13, c[0x0][0x36c], RZ, P1, !PT ;  /* 0x0000db000d037a10 */ /* 0x000fca0000ffe4ff */
[----:B------:R1:W5:Y:S01]  /*1df0*/  LDG.E R0, [R2.64] ;  /* 0x0000000602007981 */ /* 0x000362000c1e1900 */
[----:B------:R-:W-:Y:S05]  /*1e00*/  BRA `(.L_x_2773) ;  /* 0x0000008000007947 */ /* 0x000fea0003800000 */
.L_x_2772:
        /* <DEDUP_REMOVED lines=8> */
.L_x_2773:
[----:B-1----:R-:W-:Y:S01]  /*1e90*/  IMAD.MOV.U32 R2, RZ, RZ, c[0x0][0x2c4] ;  /* 0x0000b100ff027624 */ /* 0x002fe200078e00ff */
[----:B------:R-:W-:Y:S01]  /*1ea0*/  BSSY B0, `(.L_x_2774) ;  /* 0x000003a000007945 */ /* 0x000fe20003800000 */
[----:B------:R-:W-:Y:S02]  /*1eb0*/  IMAD.SHL.U32 R239, R241, 0x80, RZ ;  /* 0x00000080f1ef7824 */ /* 0x000fe400078e00ff */
[----:B-----5:R-:W-:Y:S01]  /*1ec0*/  IMAD.IADD R213, R0, 0x1, -R229 ;  /* 0x0000000100d57824 */ /* 0x020fe200078e0ae5 */
[----:B------:R-:W-:-:S02]  /*1ed0*/  ISETP.NE.AND P4, PT, R2, 0x1, PT ;  /* 0x000000010200780c */ /* 0x000fc40003f85270 */
[----:B------:R-:W-:Y:S02]  /*1ee0*/  IADD3 R2, R239, 0x7f, RZ ;  /* 0x0000007fef027810 */ /* 0x000fe40007ffe0ff */
[----:B------:R-:W-:-:S03]  /*1ef0*/  IADD3 R3, R213, 0x40, -R214 ;  /* 0x00000040d5037810 */ /* 0x000fc60007ffe8d6 */
[----:B------:R-:W-:-:S06]  /*1f00*/  IMAD.MOV.U32 R0, RZ, RZ, R2 ;  /* 0x000000ffff007224 */ /* 0x000fcc00078e0002 */
[----:B------:R-:W-:Y:S01]  /*1f10*/  @P4 IMAD.HI.U32 R4, R2, c[0x0][0x2c8], RZ ;  /* 0x0000b20002044a27 */ /* 0x000fe200078e00ff */
[----:B------:R-:W-:-:S04]  /*1f20*/  IADD3 R2, R213, 0x3f, RZ ;  /* 0x0000003fd5027810 */ /* 0x000fc80007ffe0ff */
[----:B------:R-:W-:-:S05]  /*1f30*/  @P4 SHF.R.U32.HI R0, RZ, c[0x0][0x2cc], R4 ;  /* 0x0000b300ff004a19 */ /* 0x000fca0000011604 */
[----:B------:R-:W-:Y:S01]  /*1f40*/  IMAD.IADD R0, R3, 0x1, R0 ;  /* 0x0000000103007824 */ /* 0x000fe200078e0200 */
[----:B------:R-:W-:-:S04]  /*1f50*/  SHF.R.S32.HI R3, RZ, 0x1f, R2 ;  /* 0x0000001fff037819 */ /* 0x000fc80000011402 */
[----:B------:R-:W-:Y:S02]  /*1f60*/  SHF.R.S32.HI R4, RZ, 0x1f, R0 ;  /* 0x0000001fff047819 */ /* 0x000fe40000011400 */
[----:B------:R-:W-:Y:S02]  /*1f70*/  LEA.HI R2, R3, R2, RZ, 0x6 ;  /* 0x0000000203027211 */ /* 0x000fe400078f30ff */
[----:B------:R-:W-:Y:S02]  /*1f80*/  LEA.HI R0, R4, R0, RZ, 0x6 ;  /* 0x0000000004007211 */ /* 0x000fe400078f30ff */
[----:B------:R-:W-:Y:S02]  /*1f90*/  SHF.R.S32.HI R3, RZ, 0x6, R2 ;  /* 0x00000006ff037819 */ /* 0x000fe40000011402 */
[----:B------:R-:W-:Y:S02]  /*1fa0*/  SHF.R.S32.HI R0, RZ, 0x6, R0 ;  /* 0x00000006ff007819 */ /* 0x000fe40000011400 */
[----:B------:R-:W-:-:S02]  /*1fb0*/  LOP3.LUT R2, R242, 0xff000000, RZ, 0xc0, !PT ;  /* 0xff000000f2027812 */ /* 0x000fc400078ec0ff */
[----:B------:R-:W-:Y:S02]  /*1fc0*/  IMNMX R7, R3, R0, PT ;  /* 0x0000000003077217 */ /* 0x000fe40003800200 */
[----:B------:R-:W-:Y:S02]  /*1fd0*/  LOP3.LUT R4, R242, 0xff0000, RZ, 0xc0, !PT ;  /* 0x00ff0000f2047812 */ /* 0x000fe400078ec0ff */
[----:B------:R-:W-:Y:S01]  /*1fe0*/  SHF.R.U32.HI R0, RZ, 0x8, R2 ;  /* 0x00000008ff007819 */ /* 0x000fe20000011602 */
[----:B------:R-:W-:Y:S01]  /*1ff0*/  IMAD.MOV.U32 R2, RZ, RZ, RZ ;  /* 0x000000ffff027224 */ /* 0x000fe200078e00ff */
[----:B------:R-:W-:Y:S02]  /*2000*/  ISETP.GE.AND P1, PT, R7, 0x1, PT ;  /* 0x000000010700780c */ /* 0x000fe40003f26270 */
        /* <DEDUP_REMOVED lines=35> */
.L_x_2775:
[----:B------:R-:W-:Y:S05]  /*2240*/  BSYNC B0 ;  /* 0x0000000000007941 */ /* 0x000fea0003800000 */
.L_x_2774:
[----:B------:R-:W-:Y:S01]  /*2250*/  IMAD R226, R14, R2, RZ ;  /* 0x000000020ee27224 */ /* 0x000fe200078e02ff */
        /* <DEDUP_REMOVED lines=76> */
[----:B------:R-:W-:Y:S01]  /*2720*/  IMAD.IADD R5, R227, 0x1, R239 ;  /* 0x00000001e3057824 */ /* 0x000fe200078e02ef */
[----:B------:R-:W-:Y:S02]  /*2730*/  LOP3.LUT R16, R242, 0xffff, RZ, 0xc0, !PT ;  /* 0x0000fffff2107812 */ /* 0x000fe400078ec0ff */
[----:B------:R-:W-:Y:S01]  /*2740*/  SEL R6, R12, RZ, !P0 ;  /* 0x000000ff0c067207 */ /* 0x000fe20004000000 */
[----:B------:R-:W-:Y:S01]  /*2750*/  IMAD R0, R0, c[0x0][0x178], RZ ;  /* 0x00005e0000007a24 */ /* 0x000fe200078e02ff */
[----:B------:R-:W-:Y:S01]  /*2760*/  SEL R4, R251, RZ, !P0 ;  /* 0x000000fffb047207 */ /* 0x000fe20004000000 */
[----:B------:R-:W-:Y:S01]  /*2770*/  @P4 IMAD.HI.U32 R7, R5, c[0x0][0x2c8], RZ ;  /* 0x0000b20005074a27 */ /* 0x000fe200078e00ff */
[----:B------:R-:W-:Y:S02]  /*2780*/  ISETP.GE.AND P6, PT, R218, c[0x0][0x198], PT ;  /* 0x00006600da007a0c */ /* 0x000fe40003fc6270 */
[----:B------:R-:W-:Y:S01]  /*2790*/  ISETP.GE.AND P5, PT, R223, c[0x0][0x198], PT ;  /* 0x00006600df007a0c */ /* 0x000fe20003fa6270 */
[----:B------:R-:W-:Y:S01]  /*27a0*/  IMAD R0, R11, c[0x0][0x17c], R0 ;  /* 0x00005f000b007a24 */ /* 0x000fe200078e0200 */
[----:B------:R-:W-:Y:S01]  /*27b0*/  ISETP.GE.AND P3, PT, R224, c[0x0][0x198], PT ;  /* 0x00006600e0007a0c */ /* 0x000fe20003f66270 */
[----:B------:R-:W-:Y:S01]  /*27c0*/  IMAD R6, R6, c[0x0][0x1c0], RZ ;  /* 0x0000700006067a24 */ /* 0x000fe200078e02ff */
[----:B------:R-:W-:-:S02]  /*27d0*/  ISETP.GE.AND P2, PT, R225, c[0x0][0x198], PT ;  /* 0x00006600e1007a0c */ /* 0x000fc40003f46270 */
[----:B------:R-:W-:Y:S01]  /*27e0*/  IADD3 R92, R217, -0x1, RZ ;  /* 0xffffffffd95c7810 */ /* 0x000fe20007ffe0ff */
[----:B------:R-:W-:Y:S02]  /*27f0*/  IMAD R6, R4, c[0x0][0x1c4], R6 ;  /* 0x0000710004067a24 */ /* 0x000fe400078e0206 */
[----:B--2---:R-:W-:-:S04]  /*2800*/  IMAD.WIDE.U32 R2, R11, c[0x0][0x178], RZ ;  /* 0x00005e000b027a25 */ /* 0x004fc800078e00ff */
[----:B------:R-:W-:Y:S01]  /*2810*/  IMAD.IADD R3, R3, 0x1, R0 ;  /* 0x0000000103037824 */ /* 0x000fe200078e0200 */
[----:B------:R-:W-:Y:S02]  /*2820*/  MOV R0, R5 ;  /* 0x0000000500007202 */ /* 0x000fe40000000f00 */
[----:B------:R-:W-:Y:S01]  /*2830*/  @P4 SHF.R.U32.HI R0, RZ, c[0x0][0x2cc], R7 ;  /* 0x0000b300ff004a19 */ /* 0x000fe20000011607 */
[----:B------:R-:W-:-:S03]  /*2840*/  IMAD.WIDE.U32 R2, R16, c[0x0][0x1b8], R2 ;  /* 0x00006e0010027a25 */ /* 0x000fc600078e0002 */
        /* <DEDUP_REMOVED lines=16> */
[----:B------:R-:W-:Y:S01]  /*2950*/  LEA.HI.X R5, R2, c[0x0][0x164], R0, 0x1, P0 ;  /* 0x0000590002057a11 */ /* 0x000fe200000f0c00 */
[----:B------:R-:W-:Y:S01]  /*2960*/  @!P1 IMAD.MOV.U32 R15, RZ, RZ, R251 ;  /* 0x000000ffff0f9224 */ /* 0x000fe200078e00fb */
[----:B------:R-:W-:Y:S05]  /*2970*/  BRA.DIV ~URZ, `(.L_x_2777) ;  /* 0x000116a27f007947 */ /* 0x000fea000b800000 */
[----:B------:R1:W2:Y:S02]  /*2980*/  SHFL.IDX PT, R4, R5, RZ, 0x181f ;  /* 0x00181fff05047589 */ /* 0x0002a400000e0000 */
.L_x_2882:
[----:B------:R-:W-:Y:S05]  /*2990*/  BRA.DIV ~URZ, `(.L_x_2778) ;  /* 0x000116f27f007947 */ /* 0x000fea000b800000 */
[----:B------:R3:W4:Y:S02]  /*29a0*/  SHFL.IDX PT, R0, R14, RZ, 0x181f ;  /* 0x00181fff0e007589 */ /* 0x00072400000e0000 */
.L_x_2883:
[----:B------:R-:W-:Y:S01]  /*29b0*/  IMAD R13, R214, c[0x0][0x2c4], RZ ;  /* 0x0000b100d60d7a24 */ /* 0x000fe200078e02ff */
[----:B------:R-:W-:Y:S01]  /*29c0*/  IADD3 R12, R249, R239, RZ ;  /* 0x000000eff90c7210 */ /* 0x000fe20007ffe0ff */
[----:B------:R-:W-:Y:S03]  /*29d0*/  BSSY B0, `(.L_x_2779) ;  /* 0x0000016000007945 */ /* 0x000fe60003800000 */
[----:B------:R-:W-:-:S13]  /*29e0*/  ISETP.GE.AND P0, PT, R12, R13, PT ;  /* 0x0000000d0c00720c */ /* 0x000fda0003f06270 */
[----:B------:R-:W-:Y:S05]  /*29f0*/  @P0 BRA `(.L_x_2780) ;  /* 0x0000013000000947 */ /* 0x000fea0003800000 */
[----:B------:R-:W-:Y:S02]  /*2a00*/  SHF.R.S32.HI R2, RZ, 0x1f, R218 ;  /* 0x0000001fff027819 */ /* 0x000fe400000114da */
[CC--:B----4-:R-:W-:Y:S02]  /*2a10*/  LEA R10, P1, R218.reuse, R0.reuse, 0x1 ;  /* 0x00000000da0a7211 */ /* 0x0d0fe400078208ff */
[----:B------:R-:W-:Y:S02]  /*2a20*/  LEA R8, P0, R223, R0, 0x1 ;  /* 0x00000000df087211 */ /* 0x000fe400078008ff */
[----:B--2---:R-:W-:Y:S02]  /*2a30*/  LEA.HI.X R11, R218, R4, R2, 0x1, P1 ;  /* 0x00000004da0b7211 */ /* 0x004fe400008f0c02 */
[----:B------:R-:W-:Y:S02]  /*2a40*/  SHF.R.S32.HI R2, RZ, 0x1f, R223 ;  /* 0x0000001fff027819 */ /* 0x000fe400000114df */
[----:B------:R-:W-:Y:S01]  /*2a50*/  LEA R6, P1, R224, R0, 0x1 ;  /* 0x00000000e0067211 */ /* 0x000fe200078208ff */
[----:B------:R-:W-:Y:S01]  /*2a60*/  @!PT LDS RZ, [RZ] ;  /* 0x00000000fffff984 */ /* 0x000fe20000000800 */
[----:B------:R-:W-:Y:S01]  /*2a70*/  @!PT LDS RZ, [RZ] ;  /* 0x00000000fffff984 */ /* 0x000fe20000000800 */
[----:B------:R-:W-:Y:S01]  /*2a80*/  @!PT LDS RZ, [RZ] ;  /* 0x00000000fffff984 */ /* 0x000fe20000000800 */
[----:B------:R2:W-:Y:S01]  /*2a90*/  LDGSTS.E.BYPASS.LTC128B.128 [R215+0x10100], [R10.64], !P6 ;  /* 0x101000000ad77fae */ /* 0x0005e2000f101d46 */
[----:B------:R-:W-:-:S02]  /*2aa0*/  SHF.R.S32.HI R18, RZ, 0x1f, R224 ;  /* 0x0000001fff127819 */ /* 0x000fc400000114e0 */
[----:B------:R-:W-:Y:S02]  /*2ab0*/  LEA.HI.X R9, R223, R4, R2, 0x1, P0 ;  /* 0x00000004df097211 */ /* 0x000fe400000f0c02 */
[----:B------:R-:W-:Y:S02]  /*2ac0*/  SHF.R.S32.HI R17, RZ, 0x1f, R225 ;  /* 0x0000001fff117819 */ /* 0x000fe400000114e1 */
[C---:B------:R-:W-:Y:S01]  /*2ad0*/  LEA R2, P0, R225.reuse, R0, 0x1 ;  /* 0x00000000e1027211 */ /* 0x040fe200078008ff */
[----:B------:R2:W-:Y:S01]  /*2ae0*/  LDGSTS.E.BYPASS.LTC128B.128 [R215+0x14100], [R8.64], !P5 ;  /* 0x1410000008d77fae */ /* 0x0005e2000e901d46 */
[-C--:B------:R-:W-:Y:S02]  /*2af0*/  LEA.HI.X R7, R224, R4.reuse, R18, 0x1, P1 ;  /* 0x00000004e0077211 */ /* 0x080fe400008f0c12 */
[----:B------:R-:W-:-:S03]  /*2b00*/  LEA.HI.X R3, R225, R4, R17, 0x1, P0 ;  /* 0x00000004e1037211 */ /* 0x000fc600000f0c11 */
[----:B------:R2:W-:Y:S04]  /*2b10*/  LDGSTS.E.BYPASS.LTC128B.128 [R215+0x18100], [R6.64], !P3 ;  /* 0x1810000006d77fae */ /* 0x0005e8000d901d46 */
[----:B------:R2:W-:Y:S02]  /*2b20*/  LDGSTS.E.BYPASS.LTC128B.128 [R215+0x1c100], [R2.64], !P2 ;  /* 0x1c10000002d77fae */ /* 0x0005e4000d101d46 */
.L_x_2780:
[----:B------:R-:W-:Y:S05]  /*2b30*/  BSYNC B0 ;  /* 0x0000000000007941 */ /* 0x000fea0003800000 */
.L_x_2779:
[----:B------:R-:W-:Y:S05]  /*2b40*/  BRA.DIV ~URZ, `(.L_x_2781) ;  /* 0x000115b27f007947 */ /* 0x000fea000b800000 */
[----:B--2---:R2:W1:Y:S04]  /*2b50*/  SHFL.IDX PT, R4, R5, 0x1, 0x181f ;  /* 0x00381f0005047f89 */ /* 0x00446800000e0000 */
[----:B----4-:R2:W4:Y:S02]  /*2b60*/  SHFL.IDX PT, R0, R14, 0x1, 0x181f ;  /* 0x00381f000e007f89 */ /* 0x01052400000e0000 */
.L_x_2884:
[----:B------:R-:W-:Y:S01]  /*2b70*/  IADD3 R2, R12, 0x20, RZ ;  /* 0x000000200c027810 */ /* 0x000fe20007ffe0ff */
[----:B------:R-:W-:Y:S03]  /*2b80*/  BSSY B0, `(.L_x_2782) ;  /* 0x0000016000007945 */ /* 0x000fe60003800000 */
[----:B------:R-:W-:-:S13]  /*2b90*/  ISETP.GE.AND P0, PT, R2, R13, PT ;  /* 0x0000000d0200720c */ /* 0x000fda0003f06270 */
[----:B------:R-:W-:Y:S05]  /*2ba0*/  @P0 BRA `(.L_x_2783) ;  /* 0x0000013000000947 */ /* 0x000fea0003800000 */
[----:B------:R-:W-:Y:S02]  /*2bb0*/  SHF.R.S32.HI R3, RZ, 0x1f, R218 ;  /* 0x0000001fff037819 */ /* 0x000fe400000114da */
[CC--:B----4-:R-:W-:Y:S02]  /*2bc0*/  LEA R10, P1, R218.reuse, R0.reuse, 0x1 ;  /* 0x00000000da0a7211 */ /* 0x0d0fe400078208ff */
[----:B------:R-:W-:Y:S02]  /*2bd0*/  LEA R8, P0, R223, R0, 0x1 ;  /* 0x00000000df087211 */ /* 0x000fe400078008ff */
[----:B-1----:R-:W-:Y:S02]  /*2be0*/  LEA.HI.X R11, R218, R4, R3, 0x1, P1 ;  /* 0x00000004da0b7211 */ /* 0x002fe400008f0c03 */
        /* <DEDUP_REMOVED lines=15> */
.L_x_2783:
[----:B------:R-:W-:Y:S05]  /*2ce0*/  BSYNC B0 ;  /* 0x0000000000007941 */ /* 0x000fea0003800000 */
.L_x_2782:
[----:B------:R-:W-:Y:S05]  /*2cf0*/  BRA.DIV ~URZ, `(.L_x_2784) ;  /* 0x000114d27f007947 */ /* 0x000fea000b800000 */
[----:B-1----:R1:W2:Y:S02]  /*2d00*/  SHFL.IDX PT, R4, R5, 0x2, 0x181f ;  /* 0x00581f0005047f89 */ /* 0x0022a400000e0000 */
.L_x_2885:
[----:B------:R-:W-:Y:S05]  /*2d10*/  BRA.DIV ~URZ, `(.L_x_2785) ;  /* 0x000115227f007947 */ /* 0x000fea000b800000 */
[----:B----4-:R4:W1:Y:S02]  /*2d20*/  SHFL.IDX PT, R0, R14, 0x2, 0x181f ;  /* 0x00581f000e007f89 */ /* 0x01086400000e0000 */
.L_x_2886:
[----:B------:R-:W-:Y:S01]  /*2d30*/  IADD3 R2, R12, 0x40, RZ ;  /* 0x000000400c027810 */ /* 0x000fe20007ffe0ff */
[----:B------:R-:W-:Y:S03]  /*2d40*/  BSSY B0, `(.L_x_2786) ;  /* 0x0000016000007945 */ /* 0x000fe60003800000 */
[----:B------:R-:W-:-:S13]  /*2d50*/  ISETP.GE.AND P0, PT, R2, R13, PT ;  /* 0x0000000d0200720c */ /* 0x000fda0003f06270 */
[----:B------:R-:W-:Y:S05]  /*2d60*/  @P0 BRA `(.L_x_2787) ;  /* 0x0000013000000947 */ /* 0x000fea0003800000 */
[----:B------:R-:W-:Y:S02]  /*2d70*/  SHF.R.S32.HI R3, RZ, 0x1f, R218 ;  /* 0x0000001fff037819 */ /* 0x000fe400000114da */
[CC--:B-1----:R-:W-:Y:S02]  /*2d80*/  LEA R10, P1, R218.reuse, R0.reuse, 0x1 ;  /* 0x00000000da0a7211 */ /* 0x0c2fe400078208ff */
        /* <DEDUP_REMOVED lines=17> */
.L_x_2787:
[----:B------:R-:W-:Y:S05]  /*2ea0*/  BSYNC B0 ;  /* 0x0000000000007941 */ /* 0x000fea0003800000 */
.L_x_2786:
[----:B------:R-:W-:Y:S05]  /*2eb0*/  BRA.DIV ~URZ, `(.L_x_2788) ;  /* 0x000113f27f007947 */ /* 0x000fea000b800000 */
[----:B--2---:R2:W3:Y:S04]  /*2ec0*/  SHFL.IDX PT, R4, R5, 0x3, 0x181f ;  /* 0x00781f0005047f89 */ /* 0x0044e800000e0000 */
[----:B-1----:R2:W1:Y:S02]  /*2ed0*/  SHFL.IDX PT, R0, R14, 0x3, 0x181f ;  /* 0x00781f000e007f89 */ /* 0x00246400000e0000 */
.L_x_2887:
[----:B------:R-:W-:Y:S01]  /*2ee0*/  IADD3 R2, R12, 0x60, RZ ;  /* 0x000000600c027810 */ /* 0x000fe20007ffe0ff */
[----:B-----5:R-:W-:Y:S01]  /*2ef0*/  IMAD.WIDE.U32 R232, R15, c[0x0][0x2b0], RZ ;  /* 0x0000ac000fe87a25 */ /* 0x020fe200078e00ff */
[----:B------:R-:W-:-:S02]  /*2f00*/  SHF.R.S32.HI R20, RZ, 0x1f, R218 ;  /* 0x0000001fff147819 */ /* 0x000fc400000114da */
[----:B------:R-:W-:Y:S02]  /*2f10*/  ISETP.GE.AND P1, PT, R2, R13, PT ;  /* 0x0000000d0200720c */ /* 0x000fe40003f26270 */
[----:B------:R-:W-:Y:S02]  /*2f20*/  SHF.R.S32.HI R19, RZ, 0x1f, R223 ;  /* 0x0000001fff137819 */ /* 0x000fe400000114df */
[----:B------:R-:W-:Y:S02]  /*2f30*/  SHF.R.S32.HI R18, RZ, 0x1f, R224 ;  /* 0x0000001fff127819 */ /* 0x000fe400000114e0 */
[----:B------:R-:W-:-:S07]  /*2f40*/  SHF.R.S32.HI R17, RZ, 0x1f, R225 ;  /* 0x0000001fff117819 */ /* 0x000fce00000114e1 */
        /* <DEDUP_REMOVED lines=36> */
[----:B------:R1:W2:Y:S01]  /*3190*/  @!P1 LDG.E R216, [R4.64] ;  /* 0x0000000604d89981 */ /* 0x0002a2000c1e1900 */
        /* <DEDUP_REMOVED lines=10> */
[----:B------:R-:W-:-:S04]  /*3240*/  IMAD.WIDE.U32 R2, R219, c[0x0][0x1e0], RZ ;  /* 0x00007800db027a25 */ /* 0x000fc800078e00ff */
[----:B------:R-:W-:Y:S02]  /*3250*/  IMAD R97, R92, -0x40, R213 ;  /* 0xffffffc05c617824 */ /* 0x000fe400078e02d5 */
[----:B------:R-:W-:-:S04]  /*3260*/  IMAD.WIDE.U32 R234, R16, c[0x0][0x210], RZ ;  /* 0x0000840010ea7a25 */ /* 0x000fc800078e00ff */
[----:B------:R-:W-:Y:S02]  /*3270*/  IMAD.IADD R13, R97, 0x1, -R249 ;  /* 0x00000001610d7824 */ /* 0x000fe400078e0af9 */
[----:B------:R-:W-:Y:S01]  /*3280*/  IMAD R238, R16, c[0x0][0x214], R235 ;  /* 0x0000850010ee7a24 */ /* 0x000fe200078e02eb */
[----:B-1----:R-:W-:Y:S01]  /*3290*/  SHF.R.S32.HI R5, RZ, 0x1f, R219 ;  /* 0x0000001fff057819 */ /* 0x002fe200000114db */
[----:B------:R-:W-:Y:S01]  /*32a0*/  IMAD.SHL.U32 R98, R218, 0x2, RZ ;  /* 0x00000002da627824 */ /* 0x000fe200078e00ff */
[----:B------:R-:W-:Y:S01]  /*32b0*/  ISETP.GE.AND P5, PT, R13, 0x1, PT ;  /* 0x000000010d00780c */ /* 0x000fe20003fa6270 */
[----:B------:R-:W-:Y:S02]  /*32c0*/  IMAD.SHL.U32 R99, R223, 0x2, RZ ;  /* 0x00000002df637824 */ /* 0x000fe400078e00ff */
[C---:B------:R-:W-:Y:S02]  /*32d0*/  IMAD R0, R5.reuse, c[0x0][0x1e0], RZ ;  /* 0x0000780005007a24 */ /* 0x040fe400078e02ff */
[----:B------:R-:W-:-:S02]  /*32e0*/  IMAD R6, R5, c[0x0][0x208], RZ ;  /* 0x0000820005067a24 */ /* 0x000fc400078e02ff */
[C---:B------:R-:W-:Y:S02]  /*32f0*/  IMAD R0, R219.reuse, c[0x0][0x1e4], R0 ;  /* 0x00007900db007a24 */ /* 0x040fe400078e0200 */
[----:B------:R-:W-:Y:S02]  /*3300*/  IMAD R7, R219, c[0x0][0x20c], R6 ;  /* 0x00008300db077a24 */ /* 0x000fe400078e0206 */
[----:B------:R-:W-:Y:S02]  /*3310*/  IMAD.IADD R3, R3, 0x1, R0 ;  /* 0x0000000103037824 */ /* 0x000fe400078e0200 */
[----:B------:R-:W-:Y:S01]  /*3320*/  @P5 ISETP.GE.AND P2, PT, R223, c[0x0][0x1d4], PT ;  /* 0x00007500df005a0c */ /* 0x000fe20003f46270 */
[C---:B------:R-:W-:Y:S01]  /*3330*/  IMAD.SHL.U32 R100, R224.reuse, 0x2, RZ ;  /* 0x00000002e0647824 */ /* 0x040fe200078e00ff */
[----:B------:R-:W-:Y:S01]  /*3340*/  @P5 ISETP.GE.AND P1, PT, R224, c[0x0][0x1d4], PT ;  /* 0x00007500e0005a0c */ /* 0x000fe20003f26270 */
        /* <DEDUP_REMOVED lines=10> */
[----:B------:R-:W-:-:S03]  /*33f0*/  @P5 ISETP.GE.AND P0, PT, R218, c[0x0][0x1d4], PT ;  /* 0x00007500da005a0c */ /* 0x000fc60003f06270 */
[----:B------:R1:W2:Y:S04]  /*3400*/  SHFL.IDX PT, R0, R2, RZ, 0x181f ;  /* 0x00181fff02007589 */ /* 0x0002a800000e0000 */
[----:B------:R-:W3:Y:S04]  /*3410*/  SHFL.IDX PT, R8, R11, RZ, 0x181f ;  /* 0x00181fff0b087589 */ /* 0x000ee800000e0000 */
[----:B------:R-:W5:Y:S01]  /*3420*/  SHFL.IDX PT, R11, R11, 0x1, 0x181f ;  /* 0x00381f000b0b7f89 */ /* 0x000f6200000e0000 */
[----:B-1----:R-:W-:Y:S01]  /*3430*/  IMAD.WIDE.U32 R2, R219, c[0x0][0x208], RZ ;  /* 0x00008200db027a25 */ /* 0x002fe200078e00ff */
[----:B--2---:R-:W-:-:S03]  /*3440*/  @P5 LEA R4, P6, R218, R0, 0x1 ;  /* 0x00000000da045211 */ /* 0x004fc600078c08ff */
[----:B------:R-:W-:Y:S01]  /*3450*/  IMAD.IADD R3, R3, 0x1, R7 ;  /* 0x0000000103037824 */ /* 0x000fe200078e0207 */
[----:B---3--:R-:W-:Y:S02]  /*3460*/  @P5 LEA.HI.X R5, R218, R8, R20, 0x1, P6 ;  /* 0x00000008da055211 */ /* 0x008fe400030f0c14 */
[C---:B------:R-:W-:Y:S01]  /*3470*/  @P5 LEA R6, P6, R223.reuse, R0, 0x1 ;  /* 0x00000000df065211 */ /* 0x040fe200078c08ff */
[----:B------:R-:W-:Y:S02]  /*3480*/  IMAD.WIDE.U32 R2, R216, c[0x0][0x218], R2 ;  /* 0x00008600d8027a25 */ /* 0x000fe400078e0002 */
[----:B------:R1:W-:Y:S01]  /*3490*/  @P5 LDGSTS.E.BYPASS.LTC128B.128 [R215+0x8100], [R4.64], !P0 ;  /* 0x0810000004d75fae */ /* 0x0003e2000c101d46 */
[----:B------:R-:W-:Y:S02]  /*34a0*/  @P5 LEA.HI.X R7, R223, R8, R19, 0x1, P6 ;  /* 0x00000008df075211 */ /* 0x000fe400030f0c13 */
[----:B------:R-:W-:-:S03]  /*34b0*/  ISETP.GE.AND P6, PT, R13, 0x21, PT ;  /* 0x000000210d00780c */ /* 0x000fc60003fc6270 */
[----:B------:R2:W-:Y:S01]  /*34c0*/  @P5 LDGSTS.E.BYPASS.LTC128B.128 [R215+0xa100], [R6.64], !P2 ;  /* 0x0a10000006d75fae */ /* 0x0005e2000d101d46 */
[----:B------:R-:W-:Y:S02]  /*34d0*/  @P5 ISETP.GE.AND P2, PT, R225, c[0x0][0x1d4], PT ;  /* 0x00007500e1005a0c */ /* 0x000fe40003f46270 */
[----:B-1----:R-:W-:-:S04]  /*34e0*/  @P5 LEA R4, P0, R224, R0, 0x1 ;  /* 0x00000000e0045211 */ /* 0x002fc800078008ff */
[----:B------:R-:W-:Y:S02]  /*34f0*/  @P5 LEA.HI.X R5, R224, R8, R18, 0x1, P0 ;  /* 0x00000008e0055211 */ /* 0x000fe400000f0c12 */
[----:B--2---:R-:W-:Y:S01]  /*3500*/  @P5 LEA R6, P0, R225, R0, 0x1 ;  /* 0x00000000e1065211 */ /* 0x004fe200078008ff */
[----:B------:R-:W-:Y:S02]  /*3510*/  IMAD R0, R9, c[0x0][0x218], RZ ;  /* 0x0000860009007a24 */ /* 0x000fe400078e02ff */
[----:B------:R1:W-:Y:S01]  /*3520*/  @P5 LDGSTS.E.BYPASS.LTC128B.128 [R215+0xc100], [R4.64], !P1 ;  /* 0x0c10000004d75fae */ /* 0x0003e2000c901d46 */
[----:B------:R-:W-:Y:S01]  /*3530*/  @P5 LEA.HI.X R7, R225, R8, R17, 0x1, P0 ;  /* 0x00000008e1075211 */ /* 0x000fe200000f0c11 */
[----:B------:R-:W-:Y:S01]  /*3540*/  IMAD R8, R216, c[0x0][0x21c], R0 ;  /* 0x00008700d8087a24 */ /* 0x000fe200078e0200 */
[----:B------:R-:W-:-:S03]  /*3550*/  @P6 ISETP.GE.AND P0, PT, R218, c[0x0][0x1d4], PT ;  /* 0x00007500da006a0c */ /* 0x000fc60003f06270 */
[----:B------:R2:W-:Y:S01]  /*3560*/  @P5 LDGSTS.E.BYPASS.LTC128B.128 [R215+0xe100], [R6.64], !P2 ;  /* 0x0e10000006d75fae */ /* 0x0005e2000d101d46 */
[----:B------:R-:W-:Y:S02]  /*3570*/  @P6 ISETP.GE.AND P2, PT, R223, c[0x0][0x1d4], PT ;  /* 0x00007500df006a0c */ /* 0x000fe40003f46270 */
[----:B-1----:R-:W-:-:S04]  /*3580*/  @P6 LEA R4, P1, R218, R10, 0x1 ;  /* 0x0000000ada046211 */ /* 0x002fc800078208ff */
[----:B-----5:R-:W-:Y:S02]  /*3590*/  @P6 LEA.HI.X R5, R218, R11, R20, 0x1, P1 ;  /* 0x0000000bda056211 */ /* 0x020fe400008f0c14 */
[----:B------:R-:W-:-:S03]  /*35a0*/  IADD3 R0, P1, R2, R234, RZ ;  /* 0x000000ea02007210 */ /* 0x000fc60007f3e0ff */
[----:B------:R1:W-:Y:S01]  /*35b0*/  @P6 LDGSTS.E.BYPASS.LTC128B.128 [R215+0x9100], [R4.64], !P0 ;  /* 0x0910000004d76fae */ /* 0x0003e2000c101d46 */
[----:B------:R-:W-:Y:S02]  /*35c0*/  IADD3.X R2, R238, R3, R8, P1, !PT ;  /* 0x00000003ee027210 */ /* 0x000fe40000ffe408 */
[----:B------:R-:W-:Y:S02]  /*35d0*/  LEA R3, P1, R0, c[0x0][0x1f8], 0x1 ;  /* 0x00007e0000037a11 */ /* 0x000fe400078208ff */
[-C--:B--2---:R-:W-:Y:S02]  /*35e0*/  @P6 LEA R6, P0, R224, R10.reuse, 0x1 ;  /* 0x0000000ae0066211 */ /* 0x084fe400078008ff */
[----:B----4-:R-:W-:Y:S01]  /*35f0*/  LEA.HI.X R14, R0, c[0x0][0x1fc], R2, 0x1, P1 ;  /* 0x00007f00000e7a11 */ /* 0x010fe200008f0c02 */
[----:B------:R-:W-:Y:S01]  /*3600*/  SHFL.IDX PT, R12, R3, 0x1, 0x181f ;  /* 0x00381f00030c7f89 */ /* 0x000fe200000e0000 */
[----:B------:R-:W-:Y:S02]  /*3610*/  @P6 LEA R8, P5, R223, R10, 0x1 ;  /* 0x0000000adf086211 */ /* 0x000fe400078a08ff */
[C---:B------:R-:W-:Y:S01]  /*3620*/  @P6 ISETP.GE.AND P1, PT, R224.reuse, c[0x0][0x1d4], PT ;  /* 0x00007500e0006a0c */ /* 0x040fe20003f26270 */
[----:B------:R-:W2:Y:S01]  /*3630*/  SHFL.IDX PT, R0, R3, RZ, 0x181f ;  /* 0x00181fff03007589 */ /* 0x000ea200000e0000 */
[----:B------:R-:W-:-:S02]  /*3640*/  @P6 LEA.HI.X R7, R224, R11, R18, 0x1, P0 ;  /* 0x0000000be0076211 */ /* 0x000fc400000f0c12 */
[----:B------:R-:W-:Y:S01]  /*3650*/  @P6 ISETP.GE.AND P0, PT, R225, c[0x0][0x1d4], PT ;  /* 0x00007500e1006a0c */ /* 0x000fe20003f06270 */
[----:B------:R-:W3:Y:S01]  /*3660*/  SHFL.IDX PT, R2, R14, RZ, 0x181f ;  /* 0x00181fff0e027589 */ /* 0x000ee200000e0000 */
[----:B------:R-:W-:-:S03]  /*3670*/  @P6 LEA.HI.X R9, R223, R11, R19, 0x1, P5 ;  /* 0x0000000bdf096211 */ /* 0x000fc600028f0c13 */
[----:B------:R4:W5:Y:S04]  /*3680*/  SHFL.IDX PT, R3, R14, 0x1, 0x181f ;  /* 0x00381f000e037f89 */ /* 0x00096800000e0000 */
[----:B------:R4:W-:Y:S01]  /*3690*/  @P6 LDGSTS.E.BYPASS.LTC128B.128 [R215+0xb100], [R8.64], !P2 ;  /* 0x0b10000008d76fae */ /* 0x0009e2000d101d46 */
[----:B-1----:R-:W-:-:S03]  /*36a0*/  @P6 LEA R4, P5, R225, R10, 0x1 ;  /* 0x0000000ae1046211 */ /* 0x002fc600078a08ff */
[----:B------:R1:W-:Y:S01]  /*36b0*/  @P6 LDGSTS.E.BYPASS.LTC128B.128 [R215+0xd100], [R6.64], !P1 ;  /* 0x0d10000006d76fae */ /* 0x0003e2000c901d46 */
[----:B------:R-:W-:-:S05]  /*36c0*/  @P6 LEA.HI.X R5, R225, R11, R17, 0x1, P5 ;  /* 0x0000000be1056211 */ /* 0x000fca00028f0c11 */
[----:B------:R1:W-:Y:S04]  /*36d0*/  @P6 LDGSTS.E.BYPASS.LTC128B.128 [R215+0xf100], [R4.64], !P0 ;  /* 0x0f10000004d76fae */ /* 0x0003e8000c101d46 */
[----:B------:R-:W0:Y:S01]  /*36e0*/  LDGDEPBAR ;  /* 0x00000000000079af */ /* 0x000e220000000000 */
[----:B------:R-:W-:Y:S02]  /*36f0*/  R2P PR, R228, 0x6 ;  /* 0x00000006e4007804 */ /* 0x000fe40000000000 */
[CC--:B--2---:R-:W-:Y:S02]  /*3700*/  IADD3 R22, P0, R0.reuse, R98.reuse, RZ ;  /* 0x0000006200167210 */ /* 0x0c4fe40007f1e0ff */
[----:B------:R-:W-:Y:S02]  /*3710*/  IADD3 R20, P6, R0, R99, RZ ;  /* 0x0000006300147210 */ /* 0x000fe40007fde0ff */
[----:B------:R-:W-:Y:S01]  /*3720*/  ISETP.GE.AND P5, PT, R218, c[0x0][0x1d4], PT ;  /* 0x00007500da007a0c */ /* 0x000fe20003fa6270 */
[----:B---3--:R-:W-:Y:S01]  /*3730*/  IMAD.X R23, R2, 0x1, R93, P0 ;  /* 0x0000000102177824 */ /* 0x008fe200000e065d */
[----:B------:R-:W-:Y:S01]  /*3740*/  IADD3 R16, P0, R0, R101, RZ ;  /* 0x0000006500107210 */ /* 0x000fe20007f1e0ff */
[----:B------:R-:W-:Y:S01]  /*3750*/  IMAD.X R21, R2, 0x1, R94, P6 ;  /* 0x0000000102157824 */ /* 0x000fe200030e065e */
[----:B----4-:R-:W-:-:S03]  /*3760*/  IADD3 R14, P6, R12, R98, RZ ;  /* 0x000000620c0e7210 */ /* 0x010fc60007fde0ff */
[----:B------:R-:W-:Y:S01]  /*3770*/  @P1 IADD3 R200, R201, -0x20, RZ ;  /* 0xffffffe0c9c81810 */ /* 0x000fe20007ffe0ff */
[----:B------:R-:W-:Y:S01]  /*3780*/  IMAD.X R17, R2, 0x1, R96, P0 ;  /* 0x0000000102117824 */ /* 0x000fe200000e0660 */
[----:B------:R-:W-:Y:S01]  /*3790*/  IADD3 R18, P1, R0, R100, RZ ;  /* 0x0000006400127210 */ /* 0x000fe20007f3e0ff */
[----:B-----5:R-:W-:Y:S01]  /*37a0*/  IMAD.X R15, R3, 0x1, R93, P6 ;  /* 0x00000001030f7824 */ /* 0x020fe200030e065d */
[----:B------:R-:W-:Y:S01]  /*37b0*/  ISETP.GE.AND P0, PT, R223, c[0x0][0x1d4], PT ;  /* 0x00007500df007a0c */ /* 0x000fe20003f06270 */
[----:B------:R-:W-:Y:S01]  /*37c0*/  IMAD.MOV.U32 R0, RZ, RZ, 0x40 ;  /* 0x00000040ff007424 */ /* 0x000fe200078e00ff */
[----:B------:R-:W-:Y:S01]  /*37d0*/  ISETP.LT.OR P6, PT, R13, 0x1, P5 ;  /* 0x000000010d00780c */ /* 0x000fe20002fc1670 */
[----:B------:R-:W-:Y:S01]  /*37e0*/  IMAD.X R19, R2, 0x1, R95, P1 ;  /* 0x0000000102137824 */ /* 0x000fe200008e065f */
[----:B------:R-:W-:Y:S01]  /*37f0*/  IADD3 R24, P1, R12, R99, RZ ;  /* 0x000000630c187210 */ /* 0x000fe20007f3e0ff */
[----:B------:R-:W-:-:S04]  /*3800*/  DEPBAR.LE SB0, 0x1 ;  /* 0x000080400000791a */ /* 0x000fc80000000000 */
[----:B------:R-:W-:-:S04]  /*3810*/  DEPBAR.LE SB0, 0x0 ;  /* 0x000080000000791a */ /* 0x000fc80000000000 */
[----:B------:R-:W-:Y:S01]  /*3820*/  BAR.SYNC.DEFER_BLOCKING 0x0 ;  /* 0x0000000000007b1d */ /* 0x000fe20000010000 */
[----:B------:R-:W-:Y:S01]  /*3830*/  IMAD.X R25, R3, 0x1, R94, P1 ;  /* 0x0000000103197824 */ /* 0x000fe200008e065e */
[C---:B------:R-:W-:Y:S02]  /*3840*/  ISETP.LT.OR P1, PT, R13.reuse, 0x1, P0 ;  /* 0x000000010d00780c */ /* 0x040fe40000721670 */
[C---:B------:R-:W-:Y:S02]  /*3850*/  ISETP.LT.OR P5, PT, R13.reuse, 0x21, P5 ;  /* 0x000000210d00780c */ /* 0x040fe40002fa1670 */
[----:B------:R-:W-:Y:S02]  /*3860*/  ISETP.LT.OR P0, PT, R13, 0x21, P0 ;  /* 0x000000210d00780c */ /* 0x000fe40000701670 */
[----:B------:R-:W-:-:S05]  /*3870*/  SEL R0, R0, 0xffffffc0, !P2 ;  /* 0xffffffc000007807 */ /* 0x000fca0005000000 */
[----:B------:R-:W-:Y:S01]  /*3880*/  IMAD.IADD R203, R201, 0x1, R0 ;  /* 0x00000001c9cb7824 */ /* 0x000fe200078e0200 */
[----:B-1----:R-:W-:Y:S04]  /*3890*/  LDSM.16.M88.4 R4, [R208] ;  /* 0x00000000d004783b */ /* 0x002fe80000000200 */
[----:B------:R-:W1:Y:S04]  /*38a0*/  LDSM.16.M88.4 R36, [R201+0x800] ;  /* 0x00080000c924783b */ /* 0x000e680000000200 */
[----:B------:R-:W2:Y:S04]  /*38b0*/  LDSM.16.M88.4 R32, [R201] ;  /* 0x00000000c920783b */ /* 0x000ea80000000200 */
[----:B------:R-:W-:Y:S04]  /*38c0*/  LDSM.16.M88.4 R44, [R201+0x1000] ;  /* 0x00100000c92c783b */ /* 0x000fe80000000200 */
[----:B------:R-:W3:Y:S04]  /*38d0*/  LDSM.16.M88.4 R56, [R201+0x1800] ;  /* 0x00180000c938783b */ /* 0x000ee80000000200 */
[----:B------:R-:W-:Y:S04]  /*38e0*/  LDSM.16.M88.4 R8, [R209] ;  /* 0x00000000d108783b */ /* 0x000fe80000000200 */
[----:B------:R-:W-:Y:S04]  /*38f0*/  LDSM.16.M88.4 R52, [R200] ;  /* 0x00000000c834783b */ /* 0x000fe80000000200 */
[----:B------:R-:W4:Y:S04]  /*3900*/  LDSM.16.M88.4 R48, [R200+0x800] ;  /* 0x00080000c830783b */ /* 0x000f280000000200 */
[----:B------:R-:W5:Y:S04]  /*3910*/  LDSM.16.M88.4 R68, [R200+0x1000] ;  /* 0x00100000c844783b */ /* 0x000f680000000200 */
[----:B------:R-:W4:Y:S04]  /*3920*/  LDSM.16.M88.4 R76, [R200+0x1800] ;  /* 0x00180000c84c783b */ /* 0x000f280000000200 */
[----:B------:R-:W-:Y:S01]  /*3930*/  @!PT LDS RZ, [RZ] ;  /* 0x00000000fffff984 */ /* 0x000fe20000000800 */
[----:B------:R-:W-:Y:S01]  /*3940*/  @!PT LDS RZ, [RZ] ;  /* 0x00000000fffff984 */ /* 0x000fe20000000800 */
[----:B------:R-:W-:Y:S01]  /*3950*/  @!PT LDS RZ, [RZ] ;  /* 0x00000000fffff984 */ /* 0x000fe20000000800 */
[----:B------:R3:W-:Y:S01]  /*3960*/  LDGSTS.E.BYPASS.LTC128B.128 [R215+0x100], [R22.64], !P6 ;  /* 0x0010000016d77fae */ /* 0x0007e2000f101d46 */
[----:B------:R-:W-:-:S03]  /*3970*/  ISETP.GE.AND P6, PT, R224, c[0x0][0x1d4], PT ;  /* 0x00007500e0007a0c */ /* 0x000fc60003fc6270 */
[----:B------:R4:W-:Y:S01]  /*3980*/  LDGSTS.E.BYPASS.LTC128B.128 [R215+0x2100], [R20.64], !P1 ;  /* 0x0210000014d77fae */ /* 0x0009e2000c901d46 */
[----:B------:R-:W-:Y:S01]  /*3990*/  ISETP.LT.OR P1, PT, R13, 0x1, P6 ;  /* 0x000000010d00780c */ /* 0x000fe20003721670 */
[----:B-1----:R-:W-:Y:S01]  /*39a0*/  HMMA.16816.F32.BF16 R28, R4, R36, RZ ;  /* 0x00000024041c723c */ /* 0x002fe200000418ff */
[----:B------:R-:W-:-:S07]  /*39b0*/  ISETP.GE.AND P6, PT, R225, c[0x0][0x1d4], PT ;  /* 0x00007500e1007a0c */ /* 0x000fce0003fc6270 */
[C---:B--2---:R-:W-:Y:S04]  /*39c0*/  HMMA.16816.F32.BF16 R40, R4.reuse, R32, RZ ;  /* 0x000000200428723c */ /* 0x044fe800000418ff */
[----:B------:R1:W-:Y:S01]  /*39d0*/  LDGSTS.E.BYPASS.LTC128B.128 [R215+0x4100], [R18.64], !P1 ;  /* 0x0410000012d77fae */ /* 0x0003e2000c901d46 */
[C---:B------:R-:W-:Y:S02]  /*39e0*/  ISETP.LT.OR P1, PT, R13.reuse, 0x1, P6 ;  /* 0x000000010d00780c */ /* 0x040fe40003721670 */
[----:B------:R-:W-:Y:S01]  /*39f0*/  ISETP.LT.OR P6, PT, R13, 0x21, P6 ;  /* 0x000000210d00780c */ /* 0x000fe200037c1670 */
[C---:B------:R-:W-:Y:S08]  /*3a00*/  HMMA.16816.F32.BF16 R32, R4.reuse, R34, RZ ;  /* 0x000000220420723c */ /* 0x040ff000000418ff */
[C---:B---3--:R-:W-:Y:S02]  /*3a10*/  HMMA.16816.F32.BF16 R60, R4.reuse, R56, RZ ;  /* 0x00000038043c723c */ /* 0x048fe400000418ff */
[----:B------:R2:W-:Y:S04]  /*3a20*/  LDGSTS.E.BYPASS.LTC128B.128 [R215+0x6100], [R16.64], !P1 ;  /* 0x0610000010d77fae */ /* 0x0005e8000c901d46 */
[----:B------:R3:W-:Y:S01]  /*3a30*/  LDGSTS.E.BYPASS.LTC128B.128 [R215+0x1100], [R14.64], !P5 ;  /* 0x011000000ed77fae */ /* 0x0007e2000e901d46 */
[----:B------:R-:W-:Y:S01]  /*3a40*/  IADD3 R2, P5, R12, R101, RZ ;  /* 0x000000650c027210 */ /* 0x000fe20007fbe0ff */
[----:B----4-:R-:W-:Y:S02]  /*3a50*/  HMMA.16816.F32.BF16 R20, R4, R38, RZ ;  /* 0x000000260414723c */ /* 0x010fe400000418ff */
[----:B------:R4:W-:Y:S01]  /*3a60*/  LDGSTS.E.BYPASS.LTC128B.128 [R215+0x3100], [R24.64], !P0 ;  /* 0x0310000018d77fae */ /* 0x0009e2000c101d46 */
[----:B------:R-:W-:-:S05]  /*3a70*/  ISETP.GT.AND P0, PT, R92, R226, PT ;  /* 0x000000e25c00720c */ /* 0x000fca0003f04270 */
[C---:B------:R-:W-:Y:S08]  /*3a80*/  HMMA.16816.F32.BF16 R36, R4.reuse, R44, RZ ;  /* 0x0000002c0424723c */ /* 0x040ff000000418ff */
[----:B------:R-:W-:Y:S01]  /*3a90*/  HMMA.16816.F32.BF16 R44, R4, R46, RZ ;  /* 0x0000002e042c723c */ /* 0x000fe200000418ff */
[----:B--2---:R-:W-:-:S07]  /*3aa0*/  IADD3 R16, P1, R12, R100, RZ ;  /* 0x000000640c107210 */ /* 0x004fce0007f3e0ff */
[----:B------:R-:W-:Y:S01]  /*3ab0*/  HMMA.16816.F32.BF16 R56, R4, R58, RZ ;  /* 0x0000003a0438723c */ /* 0x000fe200000418ff */
[C---:B------:R-:W-:Y:S01]  /*3ac0*/  IMAD.X R17, R3.reuse, 0x1, R95, P1 ;  /* 0x0000000103117824 */ /* 0x040fe200008e065f */
[----:B------:R-:W-:Y:S01]  /*3ad0*/  ISETP.GE.AND P1, PT, R224, c[0x0][0x1d4], PT ;  /* 0x00007500e0007a0c */ /* 0x000fe20003f26270 */
[----:B------:R-:W-:-:S03]  /*3ae0*/  IMAD.X R3, R3, 0x1, R96, P5 ;  /* 0x0000000103037824 */ /* 0x000fc600028e0660 */
[----:B------:R-:W-:Y:S02]  /*3af0*/  ISETP.LT.OR P1, PT, R13, 0x21, P1 ;  /* 0x000000210d00780c */ /* 0x000fe40000f21670 */
[C---:B------:R-:W-:Y:S08]  /*3b00*/  HMMA.16816.F32.BF16 R64, R8.reuse, R48, R28 ;  /* 0x000000300840723c */ /* 0x040ff0000004181c */
[----:B------:R-:W-:Y:S03]  /*3b10*/  HMMA.16816.F32.BF16 R48, R8, R50, R20 ;  /* 0x000000320830723c */ /* 0x000fe60000041814 */
[----:B------:R1:W-:Y:S01]  /*3b20*/  LDGSTS.E.BYPASS.LTC128B.128 [R215+0x5100], [R16.64], !P1 ;  /* 0x0510000010d77fae */ /* 0x0003e2000c901d46 */
[----:B------:R-:W-:-:S03]  /*3b30*/  ISETP.GT.AND P1, PT, R227, 0x3f, PT ;  /* 0x0000003fe300780c */ /* 0x000fc60003f24270 */
[----:B------:R2:W-:Y:S01]  /*3b40*/  LDGSTS.E.BYPASS.LTC128B.128 [R215+0x7100], [R2.64], !P6 ;  /* 0x0710000002d77fae */ /* 0x0005e2000f101d46 */
[C---:B------:R-:W-:Y:S03]  /*3b50*/  HMMA.16816.F32.BF16 R72, R8.reuse, R52, R40 ;  /* 0x000000340848723c */ /* 0x040fe60000041828 */
[----:B------:R-:W-:Y:S04]  /*3b60*/  LDSM.16.M88.4 R4, [R211] ;  /* 0x00000000d304783b */ /* 0x000fe80000000200 */
[----:B----4-:R-:W4:Y:S01]  /*3b70*/  LDSM.16.M88.4 R24, [R203] ;  /* 0x00000000cb18783b */ /* 0x010f220000000200 */
[C---:B-----5:R-:W-:Y:S03]  /*3b80*/  HMMA.16816.F32.BF16 R40, R8.reuse, R68, R36 ;  /* 0x000000440828723c */ /* 0x060fe60000041824 */
[----:B------:R-:W5:Y:S04]  /*3b90*/  LDSM.16.M88.4 R20, [R203+0x800] ;  /* 0x00080000cb14783b */ /* 0x000f680000000200 */
[----:B------:R-:W-:Y:S01]  /*3ba0*/  LDSM.16.M88.4 R36, [R203+0x1800] ;  /* 0x00180000cb24783b */ /* 0x000fe20000000200 */
[C---:B------:R-:W-:Y:S03]  /*3bb0*/  HMMA.16816.F32.BF16 R52, R8.reuse, R54, R32 ;  /* 0x000000360834723c */ /* 0x040fe60000041820 */
[----:B------:R-:W-:Y:S04]  /*3bc0*/  LDSM.16.M88.4 R84, [R201+0x3800] ;  /* 0x00380000c954783b */ /* 0x000fe80000000200 */
[----:B-1----:R-:W1:Y:S01]  /*3bd0*/  LDSM.16.M88.4 R16, [R203+0x1000] ;  /* 0x00100000cb10783b */ /* 0x002e620000000200 */
[----:B---3--:R-:W-:Y:S01]  /*3be0*/  HMMA.16816.F32.BF16 R12, R8, R70, R44 ;  /* 0x00000046080c723c */ /* 0x008fe2000004182c */
[----:B--2---:R-:W-:-:S02]  /*3bf0*/  IADD3 R2, R200, 0x6000, RZ ;  /* 0x00006000c8027810 */ /* 0x004fc40007ffe0ff */
[----:B------:R-:W-:Y:S03]  /*3c00*/  LDSM.16.M88.4 R68, [R201+0x3000] ;  /* 0x00300000c944783b */ /* 0x000fe60000000200 */
[----:B------:R-:W-:Y:S02]  /*3c10*/  IMAD.IADD R202, R2, 0x1, R0 ;  /* 0x0000000102ca7824 */ /* 0x000fe400078e0200 */
[C---:B------:R-:W-:Y:S01]  /*3c20*/  HMMA.16816.F32.BF16 R32, R8.reuse, R76, R60 ;  /* 0x0000004c0820723c */ /* 0x040fe2000004183c */
[----:B------:R-:W0:Y:S04]  /*3c30*/  LDGDEPBAR ;  /* 0x00000000000079af */ /* 0x000e280000000000 */
[----:B------:R-:W-:Y:S03]  /*3c40*/  LDSM.16.M88.4 R60, [R202+-0x6000] ;  /* 0xffa00000ca3c783b */ /* 0x000fe60000000200 */
[----:B------:R-:W-:Y:S01]  /*3c50*/  HMMA.16816.F32.BF16 R28, R8, R78, R56 ;  /* 0x0000004e081c723c */ /* 0x000fe20000041838 */
[----:B------:R-:W2:Y:S04]  /*3c60*/  LDSM.16.M88.4 R8, [R210] ;  /* 0x00000000d208783b */ /* 0x000ea80000000200 */
[----:B------:R-:W3:Y:S03]  /*3c70*/  LDSM.16.M88.4 R76, [R202+-0x5800] ;  /* 0xffa80000ca4c783b */ /* 0x000ee60000000200 */
[C---:B----4-:R-:W-:Y:S01]  /*3c80*/  HMMA.16816.F32.BF16 R44, R4.reuse, R24, R72 ;  /* 0x00000018042c723c */ /* 0x050fe20000041848 */
[----:B------:R-:W4:Y:S04]  /*3c90*/  LDSM.16.M88.4 R80, [R202+-0x5000] ;  /* 0xffb00000ca50783b */ /* 0x000f280000000200 */
[----:B------:R-:W2:Y:S03]  /*3ca0*/  LDSM.16.M88.4 R88, [R202+-0x4800] ;  /* 0xffb80000ca58783b */ /* 0x000ea60000000200 */
[C---:B------:R-:W-:Y:S01]  /*3cb0*/  HMMA.16816.F32.BF16 R52, R4.reuse, R26, R52 ;  /* 0x0000001a0434723c */ /* 0x040fe20000041834 */
[----:B------:R-:W-:Y:S07]  /*3cc0*/  LDSM.16.M88.4 R72, [R200+0x3000] ;  /* 0x00300000c848783b */ /* 0x000fee0000000200 */
[C---:B-----5:R-:W-:Y:S01]  /*3cd0*/  HMMA.16816.F32.BF16 R56, R4.reuse, R20, R64 ;  /* 0x000000140438723c */ /* 0x060fe20000041840 */
[----:B------:R-:W-:Y:S07]  /*3ce0*/  LDSM.16.M88.4 R64, [R201+0x2800] ;  /* 0x00280000c940783b */ /* 0x000fee0000000200 */
[C---:B------:R-:W-:Y:S08]  /*3cf0*/  HMMA.16816.F32.BF16 R48, R4.reuse, R22, R48 ;  /* 0x000000160430723c */ /* 0x040ff00000041830 */
[C---:B-1----:R-:W-:Y:S08]  /*3d00*/  HMMA.16816.F32.BF16 R40, R4.reuse, R16, R40 ;  /* 0x000000100428723c */ /* 0x042ff00000041828 */
[C---:B------:R-:W-:Y:S08]  /*3d10*/  HMMA.16816.F32.BF16 R20, R4.reuse, R18, R12 ;  /* 0x000000120414723c */ /* 0x040ff0000004180c */
[C---:B------:R-:W-:Y:S08]  /*3d20*/  HMMA.16816.F32.BF16 R16, R4.reuse, R36, R32 ;  /* 0x000000240410723c */ /* 0x040ff00000041820 */
[----:B------:R-:W-:Y:S01]  /*3d30*/  HMMA.16816.F32.BF16 R12, R4, R38, R28 ;  /* 0x00000026040c723c */ /* 0x000fe2000004181c */
[----:B------:R-:W-:Y:S04]  /*3d40*/  LDSM.16.M88.4 R4, [R208+0x4000] ;  /* 0x00400000d004783b */ /* 0x000fe80000000200 */
[----:B------:R-:W1:Y:S03]  /*3d50*/  LDSM.16.M88.4 R28, [R201+0x2000] ;  /* 0x00200000c91c783b */ /* 0x000e660000000200 */
[C---:B--2---:R-:W-:Y:S08]  /*3d60*/  HMMA.16816.F32.BF16 R24, R8.reuse, R60, R44 ;  /* 0x0000003c0818723c */ /* 0x044ff0000004182c */
[C---:B------:R-:W-:Y:S01]  /*3d70*/  HMMA.16816.F32.BF16 R32, R8.reuse, R62, R52 ;  /* 0x0000003e0820723c */ /* 0x040fe20000041834 */
[----:B------:R-:W-:Y:S07]  /*3d80*/  LDSM.16.M88.4 R60, [R200+0x2800] ;  /* 0x00280000c83c783b */ /* 0x000fee0000000200 */
[C---:B---3--:R-:W-:Y:S01]  /*3d90*/  HMMA.16816.F32.BF16 R44, R8.reuse, R76, R56 ;  /* 0x0000004c082c723c */ /* 0x048fe20000041838 */
[----:B------:R-:W-:Y:S07]  /*3da0*/  LDSM.16.M88.4 R56, [R200+0x2000] ;  /* 0x00200000c838783b */ /* 0x000fee0000000200 */
[C---:B------:R-:W-:Y:S01]  /*3db0*/  HMMA.16816.F32.BF16 R48, R8.reuse, R78, R48 ;  /* 0x0000004e0830723c */ /* 0x040fe20000041830 */
[----:B------:R-:W-:Y:S07]  /*3dc0*/  LDSM.16.M88.4 R76, [R203+0x3800] ;  /* 0x00380000cb4c783b */ /* 0x000fee0000000200 */
[C---:B----4-:R-:W-:Y:S08]  /*3dd0*/  HMMA.16816.F32.BF16 R40, R8.reuse, R80, R40 ;  /* 0x000000500828723c */ /* 0x050ff00000041828 */
[C---:B------:R-:W-:Y:S01]  /*3de0*/  HMMA.16816.F32.BF16 R36, R8.reuse, R82, R20 ;  /* 0x000000520824723c */ /* 0x040fe20000041814 */
[----:B------:R-:W-:Y:S07]  /*3df0*/  LDSM.16.M88.4 R80, [R200+0x3800] ;  /* 0x00380000c850783b */ /* 0x000fee0000000200 */
[C---:B------:R-:W-:Y:S08]  /*3e00*/  HMMA.16816.F32.BF16 R16, R8.reuse, R88, R16 ;  /* 0x000000580810723c */ /* 0x040ff00000041810 */
[----:B------:R-:W-:Y:S01]  /*3e10*/  HMMA.16816.F32.BF16 R12, R8, R90, R12 ;  /* 0x0000005a080c723c */ /* 0x000fe2000004180c */
[----:B------:R-:W2:Y:S07]  /*3e20*/  LDSM.16.M88.4 R8, [R209+0x4000] ;  /* 0x00400000d108783b */ /* 0x000eae0000000200 */
[C---:B-1----:R-:W-:Y:S01]  /*3e30*/  HMMA.16816.F32.BF16 R20, R4.reuse, R28, R24 ;  /* 0x0000001c0414723c */ /* 0x042fe20000041818 */
[----:B------:R-:W-:Y:S07]  /*3e40*/  LDSM.16.M88.4 R24, [R203+0x2000] ;  /* 0x00200000cb18783b */ /* 0x000fee0000000200 */
[C---:B------:R-:W-:Y:S08]  /*3e50*/  HMMA.16816.F32.BF16 R28, R4.reuse, R30, R32 ;  /* 0x0000001e041c723c */ /* 0x040ff00000041820 */
[C---:B------:R-:W-:Y:S08]  /*3e60*/  HMMA.16816.F32.BF16 R32, R4.reuse, R64, R44 ;  /* 0x000000400420723c */ /* 0x040ff0000004182c */
[C---:B------:R-:W-:Y:S01]  /*3e70*/  HMMA.16816.F32.BF16 R44, R4.reuse, R66, R48 ;  /* 0x00000042042c723c */ /* 0x040fe20000041830 */
[----:B------:R-:W-:Y:S04]  /*3e80*/  LDSM.16.M88.4 R48, [R203+0x2800] ;  /* 0x00280000cb30783b */ /* 0x000fe80000000200 */
[----:B------:R-:W-:Y:S03]  /*3e90*/  LDSM.16.M88.4 R64, [R203+0x3000] ;  /* 0x00300000cb40783b */ /* 0x000fe60000000200 */
[C---:B------:R-:W-:Y:S01]  /*3ea0*/  HMMA.16816.F32.BF16 R52, R4.reuse, R68, R40 ;  /* 0x000000440434723c */ /* 0x040fe20000041828 */
[----:B------:R-:W-:Y:S07]  /*3eb0*/  LDSM.16.M88.4 R40, [R202+-0x4000] ;  /* 0xffc00000ca28783b */ /* 0x000fee0000000200 */
[C---:B------:R-:W-:Y:S01]  /*3ec0*/  HMMA.16816.F32.BF16 R36, R4.reuse, R70, R36 ;  /* 0x000000460424723c */ /* 0x040fe20000041824 */
[----:B------:R-:W-:Y:S07]  /*3ed0*/  LDSM.16.M88.4 R68, [R202+-0x3000] ;  /* 0xffd00000ca44783b */ /* 0x000fee0000000200 */
[C---:B------:R-:W-:Y:S08]  /*3ee0*/  HMMA.16816.F32.BF16 R16, R4.reuse, R84, R16 ;  /* 0x000000540410723c */ /* 0x040ff00000041810 */
[----:B------:R-:W-:Y:S01]  /*3ef0*/  HMMA.16816.F32.BF16 R12, R4, R86, R12 ;  /* 0x00000056040c723c */ /* 0x000fe2000004180c */
[----:B------:R-:W1:Y:S04]  /*3f00*/  LDSM.16.M88.4 R4, [R211+0x4000] ;  /* 0x00400000d304783b */ /* 0x000e680000000200 */
[----:B------:R-:W-:Y:S03]  /*3f10*/  LDSM.16.M88.4 R84, [R202+-0x800] ;  /* 0xfff80000ca54783b */ /* 0x000fe60000000200 */
[C---:B--2---:R-:W-:Y:S08]  /*3f20*/  HMMA.16816.F32.BF16 R20, R8.reuse, R56, R20 ;  /* 0x000000380814723c */ /* 0x044ff00000041814 */
[C---:B------:R-:W-:Y:S01]  /*3f30*/  HMMA.16816.F32.BF16 R28, R8.reuse, R58, R28 ;  /* 0x0000003a081c723c */ /* 0x040fe2000004181c */
[----:B------:R-:W-:Y:S07]  /*3f40*/  LDSM.16.M88.4 R56, [R201+0x4800] ;  /* 0x00480000c938783b */ /* 0x000fee0000000200 */
[C---:B------:R-:W-:Y:S08]  /*3f50*/  HMMA.16816.F32.BF16 R32, R8.reuse, R60, R32 ;  /* 0x0000003c0820723c */ /* 0x040ff00000041820 */
[C---:B------:R-:W-:Y:S01]  /*3f60*/  HMMA.16816.F32.BF16 R44, R8.reuse, R62, R44 ;  /* 0x0000003e082c723c */ /* 0x040fe2000004182c */
[----:B------:R-:W-:Y:S07]  /*3f70*/  LDSM.16.M88.4 R60, [R202+-0x3800] ;  /* 0xffc80000ca3c783b */ /* 0x000fee0000000200 */
[C---:B------:R-:W-:Y:S08]  /*3f80*/  HMMA.16816.F32.BF16 R52, R8.reuse, R72, R52 ;  /* 0x000000480834723c */ /* 0x040ff00000041834 */
[C---:B------:R-:W-:Y:S01]  /*3f90*/  HMMA.16816.F32.BF16 R36, R8.reuse, R74, R36 ;  /* 0x0000004a0824723c */ /* 0x040fe20000041824 */
[----:B------:R-:W-:Y:S07]  /*3fa0*/  LDSM.16.M88.4 R72, [R202+-0x2800] ;  /* 0xffd80000ca48783b */ /* 0x000fee0000000200 */
        /* <DEDUP_REMOVED lines=29> */
[----:B------:R-:W4:Y:S03]  /*4180*/  LDSM.16.M88.4 R72, [R200+0x5000] ;  /* 0x00500000c848783b */ /* 0x000f260000000200 */
[C---:B-1----:R-:W-:Y:S08]  /*4190*/  HMMA.16816.F32.BF16 R20, R4.reuse, R24, R20 ;  /* 0x000000180414723c */ /* 0x042ff00000041814 */
[C---:B------:R-:W-:Y:S08]  /*41a0*/  HMMA.16816.F32.BF16 R28, R4.reuse, R26, R28 ;  /* 0x0000001a041c723c */ /* 0x040ff0000004181c */
[C---:B------:R-:W-:Y:S08]  /*41b0*/  HMMA.16816.F32.BF16 R32, R4.reuse, R56, R32 ;  /* 0x000000380420723c */ /* 0x040ff00000041820 */
[C---:B------:R-:W-:Y:S01]  /*41c0*/  HMMA.16816.F32.BF16 R44, R4.reuse, R58, R44 ;  /* 0x0000003a042c723c */ /* 0x040fe2000004182c */
[----:B------:R-:W-:Y:S07]  /*41d0*/  LDSM.16.M88.4 R56, [R203+0x4800] ;  /* 0x00480000cb38783b */ /* 0x000fee0000000200 */
[C---:B------:R-:W-:Y:S08]  /*41e0*/  HMMA.16816.F32.BF16 R52, R4.reuse, R64, R52 ;  /* 0x000000400434723c */ /* 0x040ff00000041834 */
[C---:B------:R-:W-:Y:S01]  /*41f0*/  HMMA.16816.F32.BF16 R36, R4.reuse, R66, R36 ;  /* 0x000000420424723c */ /* 0x040fe20000041824 */
[----:B------:R-:W-:Y:S07]  /*4200*/  LDSM.16.M88.4 R64, [R202+-0x1800] ;  /* 0xffe80000ca40783b */ /* 0x000fee0000000200 */
[C---:B---3--:R-:W-:Y:S08]  /*4210*/  HMMA.16816.F32.BF16 R24, R4.reuse, R76, R16 ;  /* 0x0000004c0418723c */ /* 0x048ff00000041810 */
[----:B------:R-:W-:Y:S01]  /*4220*/  HMMA.16816.F32.BF16 R12, R4, R78, R12 ;  /* 0x0000004e040c723c */ /* 0x000fe2000004180c */
[----:B------:R-:W1:Y:S04]  /*4230*/  LDSM.16.M88.4 R4, [R211+0x8000] ;  /* 0x00800000d304783b */ /* 0x000e680000000200 */
[----:B------:R-:W3:Y:S03]  /*4240*/  LDSM.16.M88.4 R76, [R203+0x5800] ;  /* 0x00580000cb4c783b */ /* 0x000ee60000000200 */
[C---:B--2---:R-:W-:Y:S08]  /*4250*/  HMMA.16816.F32.BF16 R20, R8.reuse, R48, R20 ;  /* 0x000000300814723c */ /* 0x044ff00000041814 */
[C---:B------:R-:W-:Y:S01]  /*4260*/  HMMA.16816.F32.BF16 R16, R8.reuse, R50, R28 ;  /* 0x000000320810723c */ /* 0x040fe2000004181c */
[----:B------:R-:W-:Y:S07]  /*4270*/  LDSM.16.M88.4 R48, [R202+-0x2000] ;  /* 0xffe00000ca30783b */ /* 0x000fee0000000200 */
[C---:B------:R-:W-:Y:S08]  /*4280*/  HMMA.16816.F32.BF16 R32, R8.reuse, R60, R32 ;  /* 0x0000003c0820723c */ /* 0x040ff00000041820 */
[C---:B------:R-:W-:Y:S01]  /*4290*/  HMMA.16816.F32.BF16 R44, R8.reuse, R62, R44 ;  /* 0x0000003e082c723c */ /* 0x040fe2000004182c */
[----:B------:R-:W-:Y:S07]  /*42a0*/  LDSM.16.M88.4 R60, [R201+0x6000] ;  /* 0x00600000c93c783b */ /* 0x000fee0000000200 */
[C---:B----4-:R-:W-:Y:S08]  /*42b0*/  HMMA.16816.F32.BF16 R52, R8.reuse, R72, R52 ;  /* 0x000000480834723c */ /* 0x050ff00000041834 */
[C---:B------:R-:W-:Y:S01]  /*42c0*/  HMMA.16816.F32.BF16 R28, R8.reuse, R74, R36 ;  /* 0x0000004a081c723c */ /* 0x040fe20000041824 */
[----:B------:R-:W-:Y:S07]  /*42d0*/  LDSM.16.M88.4 R72, [R202+-0x1000] ;  /* 0xfff00000ca48783b */ /* 0x000fee0000000200 */
        /* <DEDUP_REMOVED lines=30> */
[C---:B------:R-:W-:Y:S01]  /*44c0*/  HMMA.16816.F32.BF16 R36, R4.reuse, R62, R24 ;  /* 0x0000003e0424723c */ /* 0x040fe20000041818 */
[----:B------:R-:W-:Y:S07]  /*44d0*/  LDSM.16.M88.4 R60, [R203+0x6000] ;  /* 0x00600000cb3c783b */ /* 0x000fee0000000200 */
[C---:B------:R-:W-:Y:S01]  /*44e0*/  HMMA.16816.F32.BF16 R28, R4.reuse, R70, R16 ;  /* 0x00000046041c723c */ /* 0x040fe20000041810 */
[----:B------:R-:W-:Y:S07]  /*44f0*/  LDSM.16.M88.4 R68, [R203+0x6800] ;  /* 0x00680000cb44783b */ /* 0x000fee0000000200 */
[C---:B---3--:R-:W-:Y:S01]  /*4500*/  HMMA.16816.F32.BF16 R24, R4.reuse, R76, R52 ;  /* 0x0000004c0418723c */ /* 0x048fe20000041834 */
        /* <DEDUP_REMOVED lines=14> */
[----:B------:R-:W-:Y:S07]  /*45f0*/  LDSM.16.M88.4 R56, [R202] ;  /* 0x00000000ca38783b */ /* 0x000fee0000000200 */
[C---:B------:R-:W-:Y:S08]  /*4600*/  HMMA.16816.F32.BF16 R20, R12.reuse, R74, R20 ;  /* 0x0000004a0c14723c */ /* 0x040ff00000041814 */
[C---:B----4-:R-:W-:Y:S08]  /*4610*/  HMMA.16816.F32.BF16 R16, R12.reuse, R84, R16 ;  /* 0x000000540c10723c */ /* 0x050ff00000041810 */
        /* <DEDUP_REMOVED lines=22> */
[----:B------:R-:W-:Y:S01]  /*4780*/  IMAD R2, R92, 0x40, R229 ;  /* 0x000000405c027824 */ /* 0x000fe200078e02e5 */
[----:B------:R-:W-:-:S04]  /*4790*/  MOV R216, RZ ;  /* 0x000000ff00d87202 */ /* 0x000fc80000000f00 */
        /* <DEDUP_REMOVED lines=14> */
[----:B------:R-:W-:-:S05]  /*4880*/  IMAD R0, R219, c[0x0][0x1e4], R0 ;  /* 0x00007900db007a24 */ /* 0x000fca00078e0200 */
[----:B------:R-:W-:Y:S02]  /*4890*/  IADD3 R3, R3, R0, RZ ;  /* 0x0000000003037210 */ /* 0x000fe40007ffe0ff */
        /* <DEDUP_REMOVED lines=10> */
.L_x_2888:
[----:B------:R-:W-:Y:S05]  /*4940*/  BRA.DIV ~URZ, `(.L_x_2792) ;  /* 0x0000faa27f007947 */ /* 0x000fea000b800000 */
[----:B------:R-:W3:Y:S01]  /*4950*/  SHFL.IDX PT, R0, R15, RZ, 0x181f ;  /* 0x00181fff0f007589 */ /* 0x000ee200000e0000 */
[----:B------:R-:W-:Y:S02]  /*4960*/  ISETP.GE.AND P6, PT, R218, c[0x0][0x1d4], PT ;  /* 0x00007500da007a0c */ /* 0x000fe40003fc6270 */
[C---:B---3--:R-:W-:Y:S02]  /*4970*/  IADD3 R6, P0, R0.reuse, R99, RZ ;  /* 0x0000006300067210 */ /* 0x048fe40007f1e0ff */
[C---:B------:R-:W-:Y:S02]  /*4980*/  IADD3 R8, P5, R0.reuse, R98, RZ ;  /* 0x0000006200087210 */ /* 0x040fe40007fbe0ff */
[----:B------:R-:W-:Y:S01]  /*4990*/  IADD3 R2, P2, R0, R100, RZ ;  /* 0x0000006400027210 */ /* 0x000fe20007f5e0ff */
[----:B--2---:R-:W-:Y:S01]  /*49a0*/  IMAD.X R7, R4, 0x1, R94, P0 ;  /* 0x0000000104077824 */ /* 0x004fe200000e065e */
[----:B------:R-:W-:Y:S01]  /*49b0*/  IADD3 R10, P0, R0, R101, RZ ;  /* 0x00000065000a7210 */ /* 0x000fe20007f1e0ff */
[C---:B------:R-:W-:Y:S01]  /*49c0*/  IMAD.X R9, R4.reuse, 0x1, R93, P5 ;  /* 0x0000000104097824 */ /* 0x040fe200028e065d */
[----:B------:R-:W-:Y:S01]  /*49d0*/  ISETP.GE.AND P5, PT, R223, c[0x0][0x1d4], PT ;  /* 0x00007500df007a0c */ /* 0x000fe20003fa6270 */
[----:B------:R-:W-:Y:S01]  /*49e0*/  IMAD.X R3, R4, 0x1, R95, P2 ;  /* 0x0000000104037824 */ /* 0x000fe200010e065f */
[----:B------:R-:W-:Y:S01]  /*49f0*/  ISETP.GE.AND P2, PT, R224, c[0x0][0x1d4], PT ;  /* 0x00007500e0007a0c */ /* 0x000fe20003f46270 */
[----:B------:R-:W-:Y:S01]  /*4a00*/  IMAD.X R11, R4, 0x1, R96, P0 ;  /* 0x00000001040b7824 */ /* 0x000fe200000e0660 */
[----:B------:R-:W-:Y:S01]  /*4a10*/  ISETP.GE.AND P0, PT, R225, c[0x0][0x1d4], PT ;  /* 0x00007500e1007a0c */ /* 0x000fe20003f06270 */
[----:B------:R-:W-:Y:S01]  /*4a20*/  @!PT LDS RZ, [RZ] ;  /* 0x00000000fffff984 */ /* 0x000fe20000000800 */
[----:B------:R-:W-:Y:S01]  /*4a30*/  @!PT LDS RZ, [RZ] ;  /* 0x00000000fffff984 */ /* 0x000fe20000000800 */
[----:B------:R2:W-:Y:S01]  /*4a40*/  LDGSTS.E.BYPASS.LTC128B.128 [R215+0x8100], [R8.64], !P6 ;  /* 0x0810000008d77fae */ /* 0x0005e2000f101d46 */
[----:B------:R-:W-:-:S02]  /*4a50*/  SEL R14, RZ, 0x10, P5 ;  /* 0x00000010ff0e7807 */ /* 0x000fc40002800000 */
[----:B------:R-:W-:Y:S01]  /*4a60*/  SEL R13, RZ, 0x10, P2 ;  /* 0x00000010ff0d7807 */ /* 0x000fe20001000000 */
[----:B------:R-:W3:Y:S01]  /*4a70*/  SHFL.IDX PT, R0, R15, 0x1, 0x181f ;  /* 0x00381f000f007f89 */ /* 0x000ee200000e0000 */
[----:B------:R-:W-:-:S03]  /*4a80*/  SEL R12, RZ, 0x10, P0 ;  /* 0x00000010ff0c7807 */ /* 0x000fc60000000000 */
[----:B------:R2:W-:Y:S04]  /*4a90*/  LDGSTS.E.BYPASS.LTC128B.128 [R215+0xa100], [R6.64], !P5 ;  /* 0x0a10000006d77fae */ /* 0x0005e8000e901d46 */
[----:B------:R2:W-:Y:S04]  /*4aa0*/  LDGSTS.E.BYPASS.LTC128B.128 [R215+0xc100], [R2.64], !P2 ;  /* 0x0c10000002d77fae */ /* 0x0005e8000d101d46 */
[----:B------:R2:W-:Y:S04]  /*4ab0*/  LDGSTS.E.BYPASS.LTC128B.128 [R215+0xe100], [R10.64], !P0 ;  /* 0x0e1000000ad77fae */ /* 0x0005e8000c101d46 */
[----:B------:R4:W1:Y:S02]  /*4ac0*/  SHFL.IDX PT, R4, R5, 0x1, 0x181f ;  /* 0x00381f0005047f89 */ /* 0x00086400000e0000 */
[----:B-1--4-:R-:W-:-:S04]  /*4ad0*/  SEL R5, RZ, 0x10, P6 ;  /* 0x00000010ff057807 */ /* 0x012fc80003000000 */
.L_x_2889:
[----:B--23--:R-:W-:Y:S02]  /*4ae0*/  IADD3 R2, -R5, 0x10, RZ ;  /* 0x0000001005027810 */ /* 0x00cfe40007ffe1ff */
[----:B------:R-:W-:-:S02]  /*4af0*/  IADD3 R6, -R13, 0x10, RZ ;  /* 0x000000100d067810 */ /* 0x000fc40007ffe1ff */
[----:B------:R-:W-:Y:S02]  /*4b00*/  LOP3.LUT R2, R2, 0xf, RZ, 0xc0, !PT ;  /* 0x0000000f02027812 */ /* 0x000fe400078ec0ff */
[----:B------:R-:W-:Y:S02]  /*4b10*/  IADD3 R3, -R14, 0x10, RZ ;  /* 0x000000100e037810 */ /* 0x000fe40007ffe1ff */
[----:B------:R-:W-:Y:S02]  /*4b20*/  IADD3 R10, P2, P0, R2, R0, R98 ;  /* 0x00000000020a7210 */ /* 0x000fe4000785e062 */
[----:B------:R-:W-:Y:S02]  /*4b30*/  LOP3.LUT R2, R6, 0xf, RZ, 0xc0, !PT ;  /* 0x0000000f06027812 */ /* 0x000fe400078ec0ff */
[----:B------:R-:W-:Y:S02]  /*4b40*/  IADD3 R7, -R12, 0x10, RZ ;  /* 0x000000100c077810 */ /* 0x000fe40007ffe1ff */
[----:B------:R-:W-:-:S02]  /*4b50*/  LOP3.LUT R3, R3, 0xf, RZ, 0xc0, !PT ;  /* 0x0000000f03037812 */ /* 0x000fc400078ec0ff */
[----:B------:R-:W-:Y:S02]  /*4b60*/  IADD3.X R11, RZ, R4, R93, P2, P0 ;  /* 0x00000004ff0b7210 */ /* 0x000fe400017e045d */
[-C--:B------:R-:W-:Y:S02]  /*4b70*/  IADD3 R6, P2, P0, R2, R0.reuse, R100 ;  /* 0x0000000002067210 */ /* 0x080fe4000785e064 */
[----:B------:R-:W-:Y:S02]  /*4b80*/  LOP3.LUT R2, R7, 0xf, RZ, 0xc0, !PT ;  /* 0x0000000f07027812 */ /* 0x000fe400078ec0ff */
[----:B------:R-:W-:Y:S02]  /*4b90*/  IADD3 R8, P6, P5, R3, R0, R99 ;  /* 0x0000000003087210 */ /* 0x000fe40007dde063 */
[----:B------:R-:W-:Y:S02]  /*4ba0*/  IADD3.X R7, RZ, R4, R95, P2, P0 ;  /* 0x00000004ff077210 */ /* 0x000fe400017e045f */
[----:B------:R-:W-:-:S02]  /*4bb0*/  IADD3 R2, P2, P0, R2, R0, R101 ;  /* 0x0000000002027210 */ /* 0x000fc4000785e065 */
[-C--:B------:R-:W-:Y:S02]  /*4bc0*/  IADD3.X R9, RZ, R4.reuse, R94, P6, P5 ;  /* 0x00000004ff097210 */ /* 0x080fe400037ea45e */
[----:B------:R-:W-:Y:S02]  /*4bd0*/  ISETP.NE.U32.AND P5, PT, R5, RZ, PT ;  /* 0x000000ff0500720c */ /* 0x000fe40003fa5070 */
[----:B------:R-:W-:Y:S02]  /*4be0*/  ISETP.NE.U32.AND P6, PT, R14, RZ, PT ;  /* 0x000000ff0e00720c */ /* 0x000fe40003fc5070 */
[----:B------:R-:W-:Y:S02]  /*4bf0*/  IADD3.X R3, RZ, R4, R96, P2, P0 ;  /* 0x00000004ff037210 */ /* 0x000fe400017e0460 */
[----:B------:R-:W-:Y:S02]  /*4c00*/  ISETP.NE.U32.AND P2, PT, R13, RZ, PT ;  /* 0x000000ff0d00720c */ /* 0x000fe40003f45070 */
[----:B------:R-:W-:-:S05]  /*4c10*/  ISETP.NE.U32.AND P0, PT, R12, RZ, PT ;  /* 0x000000ff0c00720c */ /* 0x000fca0003f05070 */
[----:B------:R-:W-:Y:S01]  /*4c20*/  @!PT LDS RZ, [RZ] ;  /* 0x00000000fffff984 */ /* 0x000fe20000000800 */
[----:B------:R-:W-:Y:S01]  /*4c30*/  @!PT LDS RZ, [RZ] ;  /* 0x00000000fffff984 */ /* 0x000fe20000000800 */
[----:B------:R-:W-:Y:S01]  /*4c40*/  @!PT LDS RZ, [RZ] ;  /* 0x00000000fffff984 */ /* 0x000fe20000000800 */
[----:B------:R1:W-:Y:S04]  /*4c50*/  LDGSTS.E.BYPASS.LTC128B.128.ZFILL [R215+0x9100], [R10.64], P5 ;  /* 0x091000000ad77fae */ /* 0x0003e8000a941d46 */
[----:B------:R1:W-:Y:S04]  /*4c60*/  LDGSTS.E.BYPASS.LTC128B.128.ZFILL [R215+0xb100], [R8.64], P6 ;  /* 0x0b10000008d77fae */ /* 0x0003e8000b141d46 */
[----:B------:R1:W-:Y:S04]  /*4c70*/  LDGSTS.E.BYPASS.LTC128B.128.ZFILL [R215+0xd100], [R6.64], P2 ;  /* 0x0d10000006d77fae */ /* 0x0003e80009141d46 */
[----:B------:R1:W-:Y:S02]  /*4c80*/  LDGSTS.E.BYPASS.LTC128B.128.ZFILL [R215+0xf100], [R2.64], P0 ;  /* 0x0f10000002d77fae */ /* 0x0003e40008141d46 */
.L_x_2790:
[----:B------:R-:W-:Y:S05]  /*4c90*/  BSYNC B0 ;  /* 0x0000000000007941 */ /* 0x000fea0003800000 */
.L_x_2789:
[----:B-1----:R-:W-:Y:S01]  /*4ca0*/  MOV R2, 0x1 ;  /* 0x0000000100027802 */ /* 0x002fe20000000f00 */
[----:B------:R-:W0:Y:S01]  /*4cb0*/  LDGDEPBAR ;  /* 0x00000000000079af */ /* 0x000e220000000000 */
[----:B------:R-:W-:-:S02]  /*4cc0*/  IADD3 R0, R250, R239, RZ ;  /* 0x000000effa007210 */ /* 0x000fc40007ffe0ff */
[----:B------:R-:W-:Y:S01]  /*4cd0*/  IADD3 R6, -R248, R97, RZ ;  /* 0x00000061f8067210 */ /* 0x000fe20007ffe1ff */
[----:B------:R-:W-:Y:S02]  /*4ce0*/  IMAD R2, R92, -0x40, R2 ;  /* 0xffffffc05c027824 */ /* 0x000fe400078e0202 */
[----:B------:R-:W-:-:S04]  /*4cf0*/  @P4 IMAD.HI.U32 R3, R0, c[0x0][0x2c8], RZ ;  /* 0x0000b20000034a27 */ /* 0x000fc800078e00ff */
[----:B------:R-:W-:Y:S01]  /*4d00*/  IMAD.MOV.U32 R4, RZ, RZ, R0 ;  /* 0x000000ffff047224 */ /* 0x000fe200078e0000 */
[----:B------:R-:W-:Y:S02]  /*4d10*/  IADD3 R0, -R248, R2, R213 ;  /* 0x00000002f8007210 */ /* 0x000fe40007ffe1d5 */
[----:B------:R-:W-:-:S03]  /*4d20*/  @P4 SHF.R.U32.HI R4, RZ, c[0x0][0x2cc], R3 ;  /* 0x0000b300ff044a19 */ /* 0x000fc60000011603 */
[----:B------:R-:W-:Y:S01]  /*4d30*/  IMAD.IADD R5, R0, 0x1, -R214 ;  /* 0x0000000100057824 */ /* 0x000fe200078e0ad6 */
[----:B------:R-:W-:Y:S05]  /*4d40*/  BRA.DIV ~URZ, `(.L_x_2793) ;  /* 0x0000f9327f007947 */ /* 0x000fea000b800000 */
[----:B------:R1:W2:Y:S02]  /*4d50*/  SHFL.IDX PT, R0, R4, RZ, 0x1c1f ;  /* 0x001c1fff04007589 */ /* 0x0002a400000e0000 */
.L_x_2890:
        /* <DEDUP_REMOVED lines=30> */
[----:B------:R-:W-:Y:S02]  /*4f40*/  FSEL R95, R24, -INF , P6 ;  /* 0xff800000185f7808 */ /* 0x000fe40003000000 */
[----:B------:R-:W-:-:S02]  /*4f50*/  FSEL R94, R25, -INF , P5 ;  /* 0xff800000195e7808 */ /* 0x000fc40002800000 */
[----:B------:R-:W-:Y:S02]  /*4f60*/  FSEL R93, R44, -INF , P2 ;  /* 0xff8000002c5d7808 */ /* 0x000fe40001000000 */
[----:B------:R-:W-:Y:S01]  /*4f70*/  FSEL R92, R45, -INF , P0 ;  /* 0xff8000002d5c7808 */ /* 0x000fe20000000000 */
[----:B------:R-:W-:Y:S05]  /*4f80*/  BRA.DIV ~URZ, `(.L_x_2794) ;  /* 0x0000f7627f007947 */ /* 0x000fea000b800000 */
[----:B------:R-:W2:Y:S02]  /*4f90*/  SHFL.IDX PT, R0, R4, 0x1, 0x1c1f ;  /* 0x003c1f0004007f89 */ /* 0x000ea400000e0000 */
[----:B--2---:R-:W-:-:S05]  /*4fa0*/  IMAD.IADD R0, R5, 0x1, R0 ;  /* 0x0000000105007824 */ /* 0x004fca00078e0200 */
[----:B------:R-:W-:Y:S02]  /*4fb0*/  IMNMX R3, R6, R0, PT ;  /* 0x0000000006037217 */ /* 0x000fe40003800200 */
[----:B------:R-:W-:Y:S02]  /*4fc0*/  FMNMX.FTZ R0, R7, R8, !PT ;  /* 0x0000000807007209 */ /* 0x000fe40007810000 */
[C---:B------:R-:W-:Y:S02]  /*4fd0*/  ISETP.GT.AND P5, PT, R3.reuse, RZ, PT ;  /* 0x000000ff0300720c */ /* 0x040fe40003fa4270 */
[C---:B------:R-:W-:Y:S02]  /*4fe0*/  ISETP.GT.AND P2, PT, R3.reuse, 0x1, PT ;  /* 0x000000010300780c */ /* 0x040fe40003f44270 */
[----:B------:R-:W-:Y:S02]  /*4ff0*/  ISETP.GT.AND P0, PT, R3, 0x8, PT ;  /* 0x000000080300780c */ /* 0x000fe40003f04270 */
[----:B------:R-:W-:-:S02]  /*5000*/  FSEL R6, R42, -INF , P5 ;  /* 0xff8000002a067808 */ /* 0x000fc40002800000 */
[----:B------:R-:W-:Y:S02]  /*5010*/  FSEL R9, R43, -INF , P2 ;  /* 0xff8000002b097808 */ /* 0x000fe40001000000 */
[----:B------:R-:W-:Y:S02]  /*5020*/  ISETP.GT.AND P2, PT, R3, 0x9, PT ;  /* 0x000000090300780c */ /* 0x000fe40003f44270 */
[----:B------:R-:W-:Y:S02]  /*5030*/  FMNMX.FTZ R0, R10, R0, !PT ;  /* 0x000000000a007209 */ /* 0x000fe40007810000 */
[----:B------:R-:W-:Y:S02]  /*5040*/  FSEL R14, R38, -INF , P0 ;  /* 0xff800000260e7808 */ /* 0x000fe40000000000 */
[----:B------:R-:W-:Y:S02]  /*5050*/  FMNMX.FTZ R2, R6, R9, !PT ;  /* 0x0000000906027209 */ /* 0x000fe40007810000 */
[----:B------:R-:W-:-:S02]  /*5060*/  FSEL R13, R39, -INF , P2 ;  /* 0xff800000270d7808 */ /* 0x000fc40001000000 */
[----:B------:R-:W-:Y:S02]  /*5070*/  FMNMX.FTZ R0, R11, R0, !PT ;  /* 0x000000000b007209 */ /* 0x000fe40007810000 */
        /* <DEDUP_REMOVED lines=48> */
[----:B------:R-:W-:Y:S01]  /*5380*/  FMNMX.FTZ R2, R85, R2, !PT ;  /* 0x0000000255027209 */ /* 0x000fe20007810000 */
[----:B------:R-:W2:Y:S03]  /*5390*/  SHFL.BFLY PT, R3, R0, 0x2, 0x1f ;  /* 0x0c401f0000037f89 */ /* 0x000ea600000e0000 */
[----:B------:R-:W-:-:S05]  /*53a0*/  FMNMX.FTZ R2, R84, R2, !PT ;  /* 0x0000000254027209 */ /* 0x000fca0007810000 */
[----:B-1----:R-:W1:Y:S01]  /*53b0*/  SHFL.BFLY PT, R4, R2, 0x2, 0x1f ;  /* 0x0c401f0002047f89 */ /* 0x002e6200000e0000 */
[----:B--2---:R-:W-:-:S05]  /*53c0*/  FMNMX.FTZ R0, R3, R0, !PT ;  /* 0x0000000003007209 */ /* 0x004fca0007810000 */
[----:B------:R-:W2:Y:S01]  /*53d0*/  SHFL.BFLY PT, R3, R0, 0x1, 0x1f ;  /* 0x0c201f0000037f89 */ /* 0x000ea200000e0000 */
[----:B-1----:R-:W-:-:S05]  /*53e0*/  FMNMX.FTZ R4, R2, R4, !PT ;  /* 0x0000000402047209 */ /* 0x002fca0007810000 */
[----:B------:R1:W3:Y:S01]  /*53f0*/  SHFL.BFLY PT, R5, R4, 0x1, 0x1f ;  /* 0x0c201f0004057f89 */ /* 0x0002e200000e0000 */
[----:B--2---:R-:W-:-:S05]  /*5400*/  FMNMX.FTZ R133, R0, R3, !PT ;  /* 0x0000000300857209 */ /* 0x004fca0007810000 */
.L_x_2891:
[C---:B------:R-:W-:Y:S01]  /*5410*/  FMUL.FTZ R2, R133.reuse, c[0x0][0x2d0] ;  /* 0x0000b40085027a20 */ /* 0x040fe20000410000 */
[----:B------:R-:W-:Y:S01]  /*5420*/  FSETP.NEU.FTZ.AND P0, PT, R133, -INF , PT ;  /* 0xff8000008500780b */ /* 0x000fe20003f1d000 */
[----:B------:R-:W-:Y:S01]  /*5430*/  WARPSYNC 0xffffffff ;  /* 0xffffffff00007948 */ /* 0x000fe20003800000 */
[----:B------:R-:W-:Y:S01]  /*5440*/  LDSM.16.MT88.4 R36, [R204+0x800] ;  /* 0x00080000cc24783b */ /* 0x000fe20000004200 */
[----:B------:R-:W-:Y:S02]  /*5450*/  IADD3 R217, R217, -0x2, RZ ;  /* 0xfffffffed9d97810 */ /* 0x000fe40007ffe0ff */
[----:B------:R-:W-:Y:S01]  /*5460*/  FSEL R2, R2, RZ, P0 ;  /* 0x000000ff02027208 */ /* 0x000fe20000000000 */
[----:B------:R-:W-:Y:S04]  /*5470*/  LDSM.16.MT88.4 R44, [R207] ;  /* 0x00000000cf2c783b */ /* 0x000fe80000004200 */
[--C-:B------:R-:W-:Y:S01]  /*5480*/  FFMA.FTZ R0, R7, c[0x0][0x2d0], -R2.reuse ;  /* 0x0000b40007007a23 */ /* 0x100fe20000010802 */
[----:B------:R-:W-:Y:S01]  /*5490*/  LDSM.16.MT88.4 R40, [R205+0x800] ;  /* 0x00080000cd28783b */ /* 0x000fe20000004200 */
[----:B------:R-:W-:-:S02]  /*54a0*/  FFMA.FTZ R3, R19, c[0x0][0x2d0], -R2 ;  /* 0x0000b40013037a23 */ /* 0x000fc40000010802 */
[----:B------:R2:W-:Y:S01]  /*54b0*/  MUFU.EX2 R113, R0 ;  /* 0x0000000000717308 */ /* 0x0005e20000000800 */
[----:B------:R-:W-:Y:S04]  /*54c0*/  LDSM.16.MT88.4 R28, [R206] ;  /* 0x00000000ce1c783b */ /* 0x000fe80000004200 */
[----:B------:R-:W-:Y:S03]  /*54d0*/  LDSM.16.MT88.4 R68, [R205+0x2000] ;  /* 0x00200000cd44783b */ /* 0x000fe60000004200 */
[----:B------:R4:W-:Y:S01]  /*54e0*/  MUFU.EX2 R131, R3 ;  /* 0x0000000300837308 */ /* 0x0009e20000000800 */
[----:B------:R-:W-:Y:S04]  /*54f0*/  LDSM.16.MT88.4 R60, [R207+0x800] ;  /* 0x00080000cf3c783b */ /* 0x000fe80000004200 */
[----:B------:R-:W-:Y:S01]  /*5500*/  LDSM.16.MT88.4 R64, [R206+0x800] ;  /* 0x00080000ce40783b */ /* 0x000fe20000004200 */
[----:B--2---:R-:W-:-:S03]  /*5510*/  FFMA.FTZ R0, R8, c[0x0][0x2d0], -R2 ;  /* 0x0000b40008007a23 */ /* 0x004fc60000010802 */
[----:B------:R-:W-:Y:S01]  /*5520*/  LDSM.16.MT88.4 R72, [R207+0x2000] ;  /* 0x00200000cf48783b */ /* 0x000fe20000004200 */
[----:B------:R2:W-:Y:S03]  /*5530*/  MUFU.EX2 R112, R0 ;  /* 0x0000000000707308 */ /* 0x0005e60000000800 */
[----:B------:R-:W-:Y:S01]  /*5540*/  LDSM.16.MT88.4 R48, [R204+0x2800] ;  /* 0x00280000cc30783b */ /* 0x000fe20000004200 */
[----:B----4-:R-:W-:-:S03]  /*5550*/  FFMA.FTZ R3, R20, c[0x0][0x2d0], -R2 ;  /* 0x0000b40014037a23 */ /* 0x010fc60000010802 */
[----:B------:R-:W-:Y:S01]  /*5560*/  LDSM.16.MT88.4 R56, [R206+0x2000] ;  /* 0x00200000ce38783b */ /* 0x000fe20000004200 */
[----:B------:R-:W-:Y:S03]  /*5570*/  MUFU.EX2 R135, R3 ;  /* 0x0000000300877308 */ /* 0x000fe60000000800 */
[----:B------:R-:W-:Y:S04]  /*5580*/  LDSM.16.MT88.4 R20, [R205] ;  /* 0x00000000cd14783b */ /* 0x000fe80000004200 */
[----:B------:R-:W-:Y:S01]  /*5590*/  LDSM.16.MT88.4 R76, [R207+0x2800] ;  /* 0x00280000cf4c783b */ /* 0x000fe20000004200 */
[----:B--2---:R-:W-:-:S03]  /*55a0*/  FFMA.FTZ R0, R10, c[0x0][0x2d0], -R2 ;  /* 0x0000b4000a007a23 */ /* 0x004fc60000010802 */
[----:B------:R-:W-:Y:S01]  /*55b0*/  LDSM.16.MT88.4 R80, [R204+0x4000] ;  /* 0x00400000cc50783b */ /* 0x000fe20000004200 */
[----:B------:R2:W-:Y:S02]  /*55c0*/  MUFU.EX2 R117, R0 ;  /* 0x0000000000757308 */ /* 0x0005e40000000800 */
[----:B--2---:R-:W-:-:S06]  /*55d0*/  FFMA.FTZ R0, R11, c[0x0][0x2d0], -R2 ;  /* 0x0000b4000b007a23 */ /* 0x004fcc0000010802 */
[----:B------:R2:W4:Y:S02]  /*55e0*/  MUFU.EX2 R119, R0 ;  /* 0x0000000000777308 */ /* 0x0005240000000800 */
[----:B--2---:R-:W-:Y:S01]  /*55f0*/  FFMA.FTZ R0, R16, c[0x0][0x2d0], -R2 ;  /* 0x0000b40010007a23 */ /* 0x004fe20000010802 */
[----:B---3--:R-:W-:-:S05]  /*5600*/  FMNMX.FTZ R16, R5, R4, !PT ;  /* 0x0000000405107209 */ /* 0x008fca0007810000 */
[----:B------:R2:W-:Y:S01]  /*5610*/  MUFU.EX2 R129, R0 ;  /* 0x0000000000817308 */ /* 0x0005e20000000800 */
[----:B------:R-:W-:Y:S01]  /*5620*/  FSETP.NEU.FTZ.AND P0, PT, R16, -INF , PT ;  /* 0xff8000001000780b */ /* 0x000fe20003f1d000 */
[----:B--2---:R-:W-:-:S06]  /*5630*/  FFMA.FTZ R0, R17, c[0x0][0x2d0], -R2 ;  /* 0x0000b40011007a23 */ /* 0x004fcc0000010802 */
[----:B------:R2:W-:Y:S02]  /*5640*/  MUFU.EX2 R130, R0 ;  /* 0x0000000000827308 */ /* 0x0005e40000000800 */
[----:B--2---:R-:W-:-:S05]  /*5650*/  FMUL.FTZ R0, R16, c[0x0][0x2d0] ;  /* 0x0000b40010007a20 */ /* 0x004fca0000410000 */
[----:B------:R-:W-:-:S05]  /*5660*/  FSEL R0, R0, RZ, P0 ;  /* 0x000000ff00007208 */ /* 0x000fca0000000000 */
[----:B------:R-:W-:-:S04]  /*5670*/  FFMA.FTZ R3, R6, c[0x0][0x2d0], -R0 ;  /* 0x0000b40006037a23 */ /* 0x000fc80000010800 */
[----:B------:R2:W-:Y:S02]  /*5680*/  MUFU.EX2 R19, R3 ;  /* 0x0000000300137308 */ /* 0x0005e40000000800 */
[--C-:B--2---:R-:W-:Y:S02]  /*5690*/  FFMA.FTZ R3, R9, c[0x0][0x2d0], -R0.reuse ;  /* 0x0000b40009037a23 */ /* 0x104fe40000010800 */
[----:B------:R-:W2:Y:S04]  /*56a0*/  LDSM.16.MT88.4 R8, [R204] ;  /* 0x00000000cc08783b */ /* 0x000ea80000004200 */
[----:B------:R3:W5:Y:S02]  /*56b0*/  MUFU.EX2 R17, R3 ;  /* 0x0000000300117308 */ /* 0x0007640000000800 */
[----:B---3--:R-:W-:Y:S01]  /*56c0*/  FFMA.FTZ R3, R14, c[0x0][0x2d0], -R0 ;  /* 0x0000b4000e037a23 */ /* 0x008fe20000010800 */
[----:B----4-:R-:W-:-:S05]  /*56d0*/  F2FP.BF16.PACK_AB R14, R119, R117 ;  /* 0x00000075770e723e */ /* 0x010fca00000010ff */
[----:B------:R3:W4:Y:S02]  /*56e0*/  MUFU.EX2 R116, R3 ;  /* 0x0000000300747308 */ /* 0x0007240000000800 */
[----:B---3--:R-:W-:Y:S01]  /*56f0*/  FFMA.FTZ R3, R13, c[0x0][0x2d0], -R0 ;  /* 0x0000b4000d037a23 */ /* 0x008fe20000010800 */
[----:B-----5:R-:W-:Y:S01]  /*5700*/  F2FP.BF16.PACK_AB R13, R17, R19 ;  /* 0x00000013110d723e */ /* 0x020fe200000010ff */
[----:B------:R-:W-:-:S04]  /*5710*/  FADD.FTZ R17, R19, R17 ;  /* 0x0000001113117221 */ /* 0x000fc80000010000 */
[----:B------:R3:W5:Y:S01]  /*5720*/  MUFU.EX2 R118, R3 ;  /* 0x0000000300767308 */ /* 0x0007620000000800 */
[----:B------:R-:W-:Y:S02]  /*5730*/  FFMA.FTZ R19, R97, c[0x0][0x2d0], -R2 ;  /* 0x0000b40061137a23 */ /* 0x000fe40000010802 */
[----:B----4-:R-:W-:Y:S02]  /*5740*/  FADD.FTZ R17, R116, R17 ;  /* 0x0000001174117221 */ /* 0x010fe40000010000 */
[----:B---3--:R-:W-:Y:S01]  /*5750*/  FFMA.FTZ R3, R12, c[0x0][0x2d0], -R0 ;  /* 0x0000b4000c037a23 */ /* 0x008fe20000010800 */
[----:B------:R-:W-:-:S03]  /*5760*/  F2FP.BF16.PACK_AB R12, R112, R113 ;  /* 0x00000071700c723e */ /* 0x000fc600000010ff */
[----:B------:R3:W-:Y:S02]  /*5770*/  MUFU.EX2 R128, R3 ;  /* 0x0000000300807308 */ /* 0x0007e40000000800 */
[----:B---3--:R-:W-:Y:S01]  /*5780*/  FFMA.FTZ R3, R15, c[0x0][0x2d0], -R0 ;  /* 0x0000b4000f037a23 */ /* 0x008fe20000010800 */
[----:B-----5:R-:W-:-:S05]  /*5790*/  F2FP.BF16.PACK_AB R15, R118, R116 ;  /* 0x00000074760f723e */ /* 0x020fca00000010ff */
[----:B------:R3:W4:Y:S02]  /*57a0*/  MUFU.EX2 R132, R3 ;  /* 0x0000000300847308 */ /* 0x0007240000000800 */
[C---:B-12---:R-:W-:Y:S07]  /*57b0*/  HMMA.16816.F32.BF16 R4, R12.reuse, R8, RZ ;  /* 0x000000080c04723c */ /* 0x046fee00000418ff */
[----:B------:R-:W-:Y:S01]  /*57c0*/  F2FP.BF16.PACK_AB R8, R130, R129 ;  /* 0x000000818208723e */ /* 0x000fe200000010ff */
[----:B------:R-:W-:Y:S01]  /*57d0*/  HMMA.16816.F32.BF16 R32, R12, R20, RZ ;  /* 0x000000140c20723c */ /* 0x000fe200000418ff */
[----:B---3--:R-:W-:Y:S01]  /*57e0*/  FFMA.FTZ R3, R18, c[0x0][0x2d0], -R0 ;  /* 0x0000b40012037a23 */ /* 0x008fe20000010800 */
[----:B----4-:R-:W-:Y:S01]  /*57f0*/  F2FP.BF16.PACK_AB R9, R132, R128 ;  /* 0x000000808409723e */ /* 0x010fe200000010ff */
[----:B------:R-:W-:-:S02]  /*5800*/  FFMA.FTZ R18, R96, c[0x0][0x2d0], -R2 ;  /* 0x0000b40060127a23 */ /* 0x000fc40000010802 */
[----:B------:R1:W-:Y:S03]  /*5810*/  MUFU.EX2 R134, R3 ;  /* 0x0000000300867308 */ /* 0x0003e60000000800 */
[C---:B------:R-:W-:Y:S08]  /*5820*/  HMMA.16816.F32.BF16 R20, R12.reuse, R22, RZ ;  /* 0x000000160c14723c */ /* 0x040ff000000418ff */
        /* <DEDUP_REMOVED lines=150> */
[----:B------:R-:W-:-:S04]  /*6190*/  @P4 SHF.R.U32.HI R0, RZ, c[0x0][0x2cc], R2 ;  /* 0x0000b300ff004a19 */ /* 0x000fc80000011602 */
[----:B------:R-:W-:Y:S01]  /*61a0*/  IADD3 R0, R0, R213, -R214 ;  /* 0x000000d500007210 */ /* 0x000fe20007ffe8d6 */
[----:B----4-:R-:W-:Y:S03]  /*61b0*/  HMMA.16816.F32.BF16 R24, R12, R20, RZ ;  /* 0x000000140c18723c */ /* 0x010fe600000418ff */
[----:B------:R-:W-:-:S04]  /*61c0*/  SHF.R.S32.HI R2, RZ, 0x1f, R0 ;  /* 0x0000001fff027819 */ /* 0x000fc80000011400 */
[----:B------:R-:W-:Y:S01]  /*61d0*/  LEA.HI R0, R2, R0, RZ, 0x6 ;  /* 0x0000000002007211 */ /* 0x000fe200078f30ff */
[----:B------:R-:W-:Y:S01]  /*61e0*/  HMMA.16816.F32.BF16 R12, R12, R22, RZ ;  /* 0x000000160c0c723c */ /* 0x000fe200000418ff */
[----:B------:R-:W1:Y:S02]  /*61f0*/  LDSM.16.MT88.4 R20, [R206+0x6800] ;  /* 0x00680000ce14783b */ /* 0x000e640000004200 */
[----:B------:R-:W-:-:S04]  /*6200*/  SHF.R.S32.HI R0, RZ, 0x6, R0 ;  /* 0x00000006ff007819 */ /* 0x000fc80000011400 */
[----:B------:R-:W-:-:S04]  /*6210*/  IMNMX R212, R226, R0, !PT ;  /* 0x00000000e2d47217 */ /* 0x000fc80007800200 */
[----:B------:R-:W-:-:S05]  /*6220*/  ISETP.GE.AND P0, PT, R217, R212, PT ;  /* 0x000000d4d900720c */ /* 0x000fca0003f06270 */
        /* <DEDUP_REMOVED lines=98> */
[----:B------:R-:W-:Y:S03]  /*6850*/  @!UPT UIADD3 URZ, URZ, URZ, URZ ;  /* 0x0000003f3f3ff290 */ /* 0x000fe6000fffe03f */
[----:B------:R-:W-:Y:S11]  /*6860*/  @!P0 BRA `(.L_x_2795) ;  /* 0x00003cb000008947 */ /* 0x000ff60003800000 */
[----:B------:R-:W-:Y:S02]  /*6870*/  MOV R135, R16 ;  /* 0x0000001000877202 */ /* 0x000fe40000000f00 */
[----:B------:R-:W-:-:S07]  /*6880*/  MOV R134, R133 ;  /* 0x0000008500867202 */ /* 0x000fce0000000f00 */
.L_x_2806:
        /* <DEDUP_REMOVED lines=26> */
[C---:B------:R-:W-:Y:S01]  /*6a30*/  IMAD R4, R216.reuse, c[0x0][0x21c], R4 ;  /* 0x00008700d8047a24 */ /* 0x040fe200078e0204 */
[----:B------:R-:W-:Y:S01]  /*6a40*/  SHF.R.S32.HI R6, RZ, 0x1f, R218 ;  /* 0x0000001fff067819 */ /* 0x000fe200000114da */
[----:B------:R-:W-:Y:S01]  /*6a50*/  IMAD.IADD R3, R3, 0x1, R0 ;  /* 0x0000000103037824 */ /* 0x000fe200078e0200 */
[C---:B------:R-:W-:Y:S01]  /*6a60*/  SHF.L.U64.HI R29, R225.reuse, 0x1, R5 ;  /* 0x00000001e11d7819 */ /* 0x040fe20000010205 */
[----:B------:R-:W-:Y:S01]  /*6a70*/  IMAD.SHL.U32 R133, R225, 0x2, RZ ;  /* 0x00000002e1857824 */ /* 0x000fe200078e00ff */
[C---:B------:R-:W-:Y:S01]  /*6a80*/  SHF.L.U64.HI R23, R223.reuse, 0x1, R7 ;  /* 0x00000001df177819 */ /* 0x040fe20000010207 */
        /* <DEDUP_REMOVED lines=11> */
.L_x_2892:
[----:B------:R-:W-:-:S05]  /*6b40*/  BRA.DIV ~URZ, `(.L_x_2799) ;  /* 0x0000e1b27f007947 */ /* 0x000fca000b800000 */
[----:B------:R-:W5:Y:S01]  /*6b50*/  SHFL.IDX PT, R0, R21, RZ, 0x181f ;  /* 0x00181fff15007589 */ /* 0x000f6200000e0000 */
[----:B------:R-:W-:Y:S02]  /*6b60*/  ISETP.GE.AND P6, PT, R218, c[0x0][0x1d4], PT ;  /* 0x00007500da007a0c */ /* 0x000fe40003fc6270 */
[----:B------:R-:W-:Y:S04]  /*6b70*/  ISETP.GE.AND P5, PT, R223, c[0x0][0x1d4], PT ;  /* 0x00007500df007a0c */ /* 0x000fe80003fa6270 */
[----:B------:R-:W-:Y:S02]  /*6b80*/  SEL R20, RZ, 0x10, P5 ;  /* 0x00000010ff147807 */ /* 0x000fe40002800000 */
[----:B-----5:R-:W-:Y:S05]  /*6b90*/  IADD3 R2, P0, R0, R30, RZ ;  /* 0x0000001e00027210 */ /* 0x020fea0007f1e0ff */
[----:B---3--:R-:W-:Y:S01]  /*6ba0*/  IMAD.X R3, R4, 0x1, R22, P0 ;  /* 0x0000000104037824 */ /* 0x008fe200000e0616 */
[----:B------:R-:W-:Y:S04]  /*6bb0*/  IADD3 R12, P0, R0, R31, RZ ;  /* 0x0000001f000c7210 */ /* 0x000fe80007f1e0ff */
[----:B------:R-:W-:Y:S01]  /*6bc0*/  @!PT LDS RZ, [RZ] ;  /* 0x00000000fffff984 */ /* 0x000fe20000000800 */
[----:B------:R-:W-:Y:S01]  /*6bd0*/  @!PT LDS RZ, [RZ] ;  /* 0x00000000fffff984 */ /* 0x000fe20000000800 */
[----:B------:R3:W-:Y:S01]  /*6be0*/  LDGSTS.E.BYPASS.LTC128B.128 [R215+0x100], [R2.64], !P6 ;  /* 0x0010000002d77fae */ /* 0x0007e2000f101d46 */
[----:B------:R-:W-:Y:S01]  /*6bf0*/  IMAD.X R13, R4, 0x1, R23, P0 ;  /* 0x00000001040d7824 */ /* 0x000fe200000e0617 */
[----:B------:R-:W-:Y:S04]  /*6c00*/  IADD3 R6, P0, R0, R133, RZ ;  /* 0x0000008500067210 */ /* 0x000fe80007f1e0ff */
[----:B------:R4:W-:Y:S01]  /*6c10*/  LDGSTS.E.BYPASS.LTC128B.128 [R215+0x2100], [R12.64], !P5 ;  /* 0x021000000cd77fae */ /* 0x0009e2000e901d46 */
[----:B------:R-:W-:Y:S01]  /*6c20*/  IMAD.X R7, R4, 0x1, R29, P0 ;  /* 0x0000000104077824 */ /* 0x000fe200000e061d */
[----:B------:R-:W-:Y:S04]  /*6c30*/  ISETP.GE.AND P0, PT, R225, c[0x0][0x1d4], PT ;  /* 0x00007500e1007a0c */ /* 0x000fe80003f06270 */
[----:B------:R-:W-:Y:S02]  /*6c40*/  SEL R14, RZ, 0x10, P0 ;  /* 0x00000010ff0e7807 */ /* 0x000fe40000000000 */
[----:B---3--:R-:W-:Y:S02]  /*6c50*/  IADD3 R2, P2, R0, R132, RZ ;  /* 0x0000008400027210 */ /* 0x008fe40007f5e0ff */
[----:B------:R-:W3:Y:S03]  /*6c60*/  SHFL.IDX PT, R0, R21, 0x1, 0x181f ;  /* 0x00381f0015007f89 */ /* 0x000ee600000e0000 */
[----:B------:R-:W-:Y:S01]  /*6c70*/  IMAD.X R3, R4, 0x1, R28, P2 ;  /* 0x0000000104037824 */ /* 0x000fe200010e061c */
[----:B------:R-:W-:Y:S01]  /*6c80*/  ISETP.GE.AND P2, PT, R224, c[0x0][0x1d4], PT ;  /* 0x00007500e0007a0c */ /* 0x000fe20003f46270 */
[----:B------:R5:W2:Y:S03]  /*6c90*/  SHFL.IDX PT, R4, R5, 0x1, 0x181f ;  /* 0x00381f0005047f89 */ /* 0x000aa600000e0000 */
[----:B------:R-:W-:Y:S09]  /*6ca0*/  SEL R15, RZ, 0x10, P2 ;  /* 0x00000010ff0f7807 */ /* 0x000ff20001000000 */
[----:B------:R4:W-:Y:S04]  /*6cb0*/  LDGSTS.E.BYPASS.LTC128B.128 [R215+0x4100], [R2.64], !P2 ;  /* 0x0410000002d77fae */ /* 0x0009e8000d101d46 */
[----:B------:R4:W-:Y:S02]  /*6cc0*/  LDGSTS.E.BYPASS.LTC128B.128 [R215+0x6100], [R6.64], !P0 ;  /* 0x0610000006d77fae */ /* 0x0009e4000c101d46 */
[----:B----45:R-:W-:Y:S04]  /*6cd0*/  SEL R5, RZ, 0x10, P6 ;  /* 0x00000010ff057807 */ /* 0x030fe80003000000 */
.L_x_2893:
[C---:B---3--:R-:W-:Y:S02]  /*6ce0*/  IADD3 R2, -R5.reuse, 0x10, RZ ;  /* 0x0000001005027810 */ /* 0x048fe40007ffe1ff */
[----:B------:R-:W-:Y:S02]  /*6cf0*/  ISETP.NE.U32.AND P5, PT, R5, RZ, PT ;  /* 0x000000ff0500720c */ /* 0x000fe40003fa5070 */
[----:B------:R-:W-:Y:S04]  /*6d00*/  LOP3.LUT R2, R2, 0xf, RZ, 0xc0, !PT ;  /* 0x0000000f02027812 */ /* 0x000fe800078ec0ff */
[----:B------:R-:W-:Y:S04]  /*6d10*/  IADD3 R2, P2, P0, R2, R0, R30 ;  /* 0x0000000002027210 */ /* 0x000fe8000785e01e */
[----:B--2---:R-:W-:Y:S05]  /*6d20*/  IADD3.X R3, RZ, R4, R22, P2, P0 ;  /* 0x00000004ff037210 */ /* 0x004fea00017e0416 */
[----:B------:R-:W-:Y:S01]  /*6d30*/  @!PT LDS RZ, [RZ] ;  /* 0x00000000fffff984 */ /* 0x000fe20000000800 */
[----:B------:R-:W-:Y:S01]  /*6d40*/  @!PT LDS RZ, [RZ] ;  /* 0x00000000fffff984 */ /* 0x000fe20000000800 */
[----:B------:R-:W-:Y:S01]  /*6d50*/  @!PT LDS RZ, [RZ] ;  /* 0x00000000fffff984 */ /* 0x000fe20000000800 */
[----:B------:R2:W-:Y:S02]  /*6d60*/  LDGSTS.E.BYPASS.LTC128B.128.ZFILL [R215+0x1100], [R2.64], P5 ;  /* 0x0110000002d77fae */ /* 0x0005e4000a941d46 */
[----:B--2---:R-:W-:Y:S04]  /*6d70*/  IADD3 R2, -R20, 0x10, RZ ;  /* 0x0000001014027810 */ /* 0x004fe80007ffe1ff */
[----:B------:R-:W-:Y:S04]  /*6d80*/  LOP3.LUT R2, R2, 0xf, RZ, 0xc0, !PT ;  /* 0x0000000f02027812 */ /* 0x000fe800078ec0ff */
[----:B------:R-:W-:Y:S02]  /*6d90*/  IADD3 R12, P2, P0, R2, R0, R31 ;  /* 0x00000000020c7210 */ /* 0x000fe4000785e01f */
[C---:B------:R-:W-:Y:S02]  /*6da0*/  IADD3 R2, -R15.reuse, 0x10, RZ ;  /* 0x000000100f027810 */ /* 0x040fe40007ffe1ff */
[----:B------:R-:W-:Y:S02]  /*6db0*/  IADD3.X R13, RZ, R4, R23, P2, P0 ;  /* 0x00000004ff0d7210 */ /* 0x000fe400017e0417 */
[----:B------:R-:W-:Y:S04]  /*6dc0*/  LOP3.LUT R2, R2, 0xf, RZ, 0xc0, !PT ;  /* 0x0000000f02027812 */ /* 0x000fe800078ec0ff */
[----:B------:R-:W-:Y:S02]  /*6dd0*/  IADD3 R6, P6, P5, R2, R0, R132 ;  /* 0x0000000002067210 */ /* 0x000fe40007dde084 */
[----:B------:R-:W-:Y:S02]  /*6de0*/  IADD3 R2, -R14, 0x10, RZ ;  /* 0x000000100e027810 */ /* 0x000fe40007ffe1ff */
[----:B------:R-:W-:Y:S02]  /*6df0*/  IADD3.X R7, RZ, R4, R28, P6, P5 ;  /* 0x00000004ff077210 */ /* 0x000fe400037ea41c */
[----:B------:R-:W-:Y:S02]  /*6e00*/  ISETP.NE.U32.AND P6, PT, R20, RZ, PT ;  /* 0x000000ff1400720c */ /* 0x000fe40003fc5070 */
[----:B------:R-:W-:Y:S02]  /*6e10*/  LOP3.LUT R2, R2, 0xf, RZ, 0xc0, !PT ;  /* 0x0000000f02027812 */ /* 0x000fe400078ec0ff */
[----:B------:R-:W-:Y:S02]  /*6e20*/  ISETP.NE.U32.AND P5, PT, R15, RZ, PT ;  /* 0x000000ff0f00720c */ /* 0x000fe40003fa5070 */
[----:B------:R-:W-:Y:S04]  /*6e30*/  IADD3 R2, P2, P0, R2, R0, R133 ;  /* 0x0000000002027210 */ /* 0x000fe8000785e085 */
[----:B------:R-:W-:Y:S02]  /*6e40*/  IADD3.X R3, RZ, R4, R29, P2, P0 ;  /* 0x00000004ff037210 */ /* 0x000fe400017e041d */
[----:B------:R-:W-:Y:S01]  /*6e50*/  ISETP.NE.U32.AND P0, PT, R14, RZ, PT ;  /* 0x000000ff0e00720c */ /* 0x000fe20003f05070 */
[----:B------:R2:W-:Y:S04]  /*6e60*/  LDGSTS.E.BYPASS.LTC128B.128.ZFILL [R215+0x3100], [R12.64], P6 ;  /* 0x031000000cd77fae */ /* 0x0005e8000b141d46 */
[----:B------:R2:W-:Y:S08]  /*6e70*/  LDGSTS.E.BYPASS.LTC128B.128.ZFILL [R215+0x5100], [R6.64], P5 ;  /* 0x0510000006d77fae */ /* 0x0005f0000a941d46 */
[----:B------:R2:W-:Y:S02]  /*6e80*/  LDGSTS.E.BYPASS.LTC128B.128.ZFILL [R215+0x7100], [R2.64], P0 ;  /* 0x0710000002d77fae */ /* 0x0005e40008141d46 */
.L_x_2797:
[----:B------:R-:W-:Y:S05]  /*6e90*/  BSYNC B0 ;  /* 0x0000000000007941 */ /* 0x000fea0003800000 */
.L_x_2796:
        /* <DEDUP_REMOVED lines=207> */
[----:B------:R-:W-:Y:S01]  /*7b90*/  IMAD R2, R217, 0x40, R229 ;  /* 0x00000040d9027824 */ /* 0x000fe200078e02e5 */
[----:B------:R-:W-:Y:S01]  /*7ba0*/  SHF.R.S32.HI R193, RZ, 0x1f, R223 ;  /* 0x0000001fffc17819 */ /* 0x000fe200000114df */
[----:B------:R-:W-:Y:S01]  /*7bb0*/  IMAD.MOV.U32 R216, RZ, RZ, RZ ;  /* 0x000000ffffd87224 */ /* 0x000fe200078e00ff */
[C---:B------:R-:W-:Y:S01]  /*7bc0*/  SHF.L.U64.HI R176, R225.reuse, 0x1, R192 ;  /* 0x00000001e1b07819 */ /* 0x040fe200000102c0 */
[----:B------:R-:W-:Y:S01]  /*7bd0*/  IMAD.SHL.U32 R180, R225, 0x2, RZ ;  /* 0x00000002e1b47824 */ /* 0x000fe200078e00ff */
[----:B------:R-:W-:Y:S01]  /*7be0*/  IADD3 R2, R2, -0x40, R227 ;  /* 0xffffffc002027810 */ /* 0x000fe20007ffe0e3 */
[----:B------:R-:W-:Y:S01]  /*7bf0*/  IMAD.SHL.U32 R179, R224, 0x2, RZ ;  /* 0x00000002e0b37824 */ /* 0x000fe200078e00ff */
[----:B------:R-:W-:Y:S01]  /*7c00*/  SHF.R.S32.HI R192, RZ, 0x1f, R224 ;  /* 0x0000001fffc07819 */ /* 0x000fe200000114e0 */
[C---:B------:R-:W-:Y:S01]  /*7c10*/  IMAD.SHL.U32 R178, R223.reuse, 0x2, RZ ;  /* 0x00000002dfb27824 */ /* 0x040fe200078e00ff */
[----:B------:R-:W-:Y:S01]  /*7c20*/  SHF.L.U64.HI R174, R223, 0x1, R193 ;  /* 0x00000001dfae7819 */ /* 0x000fe200000102c1 */
[----:B------:R-:W-:Y:S01]  /*7c30*/  @P3 IMAD.HI.U32 R3, R2, c[0x0][0x2bc], RZ ;  /* 0x0000af0002033a27 */ /* 0x000fe200078e00ff */
[----:B------:R-:W-:Y:S02]  /*7c40*/  SHF.L.U64.HI R175, R224, 0x1, R192 ;  /* 0x00000001e0af7819 */ /* 0x000fe400000102c0 */
[----:B------:R-:W-:Y:S01]  /*7c50*/  SHF.R.S32.HI R192, RZ, 0x1f, R218 ;  /* 0x0000001fffc07819 */ /* 0x000fe200000114da */
[----:B------:R-:W-:Y:S01]  /*7c60*/  IMAD.MOV.U32 R0, RZ, RZ, R2 ;  /* 0x000000ffff007224 */ /* 0x000fe200078e0002 */
[----:B------:R-:W-:Y:S01]  /*7c70*/  @P3 SHF.R.U32.HI R0, RZ, c[0x0][0x2c0], R3 ;  /* 0x0000b000ff003a19 */ /* 0x000fe20000011603 */
[C---:B------:R-:W-:Y:S01]  /*7c80*/  IMAD.SHL.U32 R177, R218.reuse, 0x2, RZ ;  /* 0x00000002dab17824 */ /* 0x040fe200078e00ff */
[----:B------:R-:W-:Y:S02]  /*7c90*/  SHF.L.U64.HI R171, R218, 0x1, R192 ;  /* 0x00000001daab7819 */ /* 0x000fe400000102c0 */
        /* <DEDUP_REMOVED lines=22> */
.L_x_2894:
[----:B------:R-:W-:-:S05]  /*7e00*/  BRA.DIV ~URZ, `(.L_x_2803) ;  /* 0x0000d1f27f007947 */ /* 0x000fca000b800000 */
[----:B------:R-:W3:Y:S01]  /*7e10*/  SHFL.IDX PT, R0, R170, RZ, 0x181f ;  /* 0x00181fffaa007589 */ /* 0x000ee200000e0000 */
[----:B------:R-:W-:Y:S02]  /*7e20*/  ISETP.GE.AND P6, PT, R218, c[0x0][0x1d4], PT ;  /* 0x00007500da007a0c */ /* 0x000fe40003fc6270 */
[----:B------:R-:W-:Y:S02]  /*7e30*/  ISETP.GE.AND P5, PT, R223, c[0x0][0x1d4], PT ;  /* 0x00007500df007a0c */ /* 0x000fe40003fa6270 */
[----:B---3--:R-:W-:Y:S05]  /*7e40*/  IADD3 R2, P0, R0, R177, RZ ;  /* 0x000000b100027210 */ /* 0x008fea0007f1e0ff */
[----:B--2---:R-:W-:Y:S05]  /*7e50*/  IMAD.X R3, R132, 0x1, R171, P0 ;  /* 0x0000000184037824 */ /* 0x004fea00000e06ab */
        /* <DEDUP_REMOVED lines=8> */
[----:B------:R-:W-:Y:S04]  /*7ee0*/  ISETP.GE.AND P0, PT, R225, c[0x0][0x1d4], PT ;  /* 0x00007500e1007a0c */ /* 0x000fe80003f06270 */
[----:B------:R-:W-:Y:S02]  /*7ef0*/  SEL R172, RZ, 0x10, P0 ;  /* 0x00000010ffac7807 */ /* 0x000fe40000000000 */
[----:B--2---:R-:W-:Y:S02]  /*7f00*/  IADD3 R2, P2, R0, R179, RZ ;  /* 0x000000b300027210 */ /* 0x004fe40007f5e0ff */
[----:B------:R-:W2:Y:S03]  /*7f10*/  SHFL.IDX PT, R0, R170, 0x1, 0x181f ;  /* 0x00381f00aa007f89 */ /* 0x000ea600000e0000 */
[----:B------:R-:W-:Y:S01]  /*7f20*/  IMAD.X R3, R132, 0x1, R175, P2 ;  /* 0x0000000184037824 */ /* 0x000fe200010e06af */
[----:B------:R-:W-:Y:S01]  /*7f30*/  ISETP.GE.AND P2, PT, R224, c[0x0][0x1d4], PT ;  /* 0x00007500e0007a0c */ /* 0x000fe20003f46270 */
[----:B------:R3:W4:Y:S03]  /*7f40*/  SHFL.IDX PT, R132, R133, 0x1, 0x181f ;  /* 0x00381f0085847f89 */ /* 0x00072600000e0000 */
[----:B------:R-:W-:Y:S09]  /*7f50*/  SEL R173, RZ, 0x10, P2 ;  /* 0x00000010ffad7807 */ /* 0x000ff20001000000 */
[----:B------:R1:W-:Y:S04]  /*7f60*/  LDGSTS.E.BYPASS.LTC128B.128 [R215+0xc100], [R2.64], !P2 ;  /* 0x0c10000002d77fae */ /* 0x0003e8000d101d46 */
[----:B------:R5:W-:Y:S01]  /*7f70*/  LDGSTS.E.BYPASS.LTC128B.128 [R215+0xe100], [R168.64], !P0 ;  /* 0x0e100000a8d77fae */ /* 0x000be2000c101d46 */
[----:B-1-3--:R-:W-:Y:S02]  /*7f80*/  SEL R133, RZ, 0x10, P6 ;  /* 0x00000010ff857807 */ /* 0x00afe40003000000 */
[----:B-----5:R-:W-:Y:S02]  /*7f90*/  SEL R168, RZ, 0x10, P5 ;  /* 0x00000010ffa87807 */ /* 0x020fe40002800000 */
.L_x_2895:
[C---:B--2-4-:R-:W-:Y:S02]  /*7fa0*/  IADD3 R2, -R133.reuse, 0x10, RZ ;  /* 0x0000001085027810 */ /* 0x054fe40007ffe1ff */
[----:B------:R-:W-:Y:S02]  /*7fb0*/  ISETP.NE.U32.AND P5, PT, R133, RZ, PT ;  /* 0x000000ff8500720c */ /* 0x000fe40003fa5070 */
[----:B------:R-:W-:Y:S02]  /*7fc0*/  LOP3.LUT R2, R2, 0xf, RZ, 0xc0, !PT ;  /* 0x0000000f02027812 */ /* 0x000fe400078ec0ff */
[----:B------:R-:W-:Y:S02]  /*7fd0*/  ISETP.NE.U32.AND P6, PT, R168, RZ, PT ;  /* 0x000000ffa800720c */ /* 0x000fe40003fc5070 */
[----:B------:R-:W-:Y:S04]  /*7fe0*/  IADD3 R2, P2, P0, R2, R0, R177 ;  /* 0x0000000002027210 */ /* 0x000fe8000785e0b1 */
[----:B------:R-:W-:Y:S05]  /*7ff0*/  IADD3.X R3, RZ, R132, R171, P2, P0 ;  /* 0x00000084ff037210 */ /* 0x000fea00017e04ab */
        /* <DEDUP_REMOVED lines=8> */
[----:B------:R-:W-:Y:S02]  /*8080*/  IADD3 R2, -R173, 0x10, RZ ;  /* 0x00000010ad027810 */ /* 0x000fe40007ffe1ff */
[----:B------:R-:W-:Y:S02]  /*8090*/  IADD3.X R171, RZ, R132, R174, P2, P0 ;  /* 0x00000084ffab7210 */ /* 0x000fe400017e04ae */
[----:B------:R-:W-:Y:S03]  /*80a0*/  LOP3.LUT R2, R2, 0xf, RZ, 0xc0, !PT ;  /* 0x0000000f02027812 */ /* 0x000fe600078ec0ff */
[----:B------:R1:W-:Y:S01]  /*80b0*/  LDGSTS.E.BYPASS.LTC128B.128.ZFILL [R215+0xb100], [R170.64], P6 ;  /* 0x0b100000aad77fae */ /* 0x0003e2000b141d46 */
[----:B------:R-:W-:Y:S02]  /*80c0*/  IADD3 R168, P2, P0, R2, R0, R179 ;  /* 0x0000000002a87210 */ /* 0x000fe4000785e0b3 */
[----:B------:R-:W-:Y:S02]  /*80d0*/  IADD3 R2, -R172, 0x10, RZ ;  /* 0x00000010ac027810 */ /* 0x000fe40007ffe1ff */
[----:B------:R-:W-:Y:S02]  /*80e0*/  IADD3.X R169, RZ, R132, R175, P2, P0 ;  /* 0x00000084ffa97210 */ /* 0x000fe400017e04af */
[----:B------:R-:W-:Y:S03]  /*80f0*/  LOP3.LUT R2, R2, 0xf, RZ, 0xc0, !PT ;  /* 0x0000000f02027812 */ /* 0x000fe600078ec0ff */
[----:B------:R1:W-:Y:S01]  /*8100*/  LDGSTS.E.BYPASS.LTC128B.128.ZFILL [R215+0xd100], [R168.64], P5 ;  /* 0x0d100000a8d77fae */ /* 0x0003e2000a941d46 */
[----:B------:R-:W-:Y:S04]  /*8110*/  IADD3 R2, P2, P0, R2, R0, R180 ;  /* 0x0000000002027210 */ /* 0x000fe8000785e0b4 */
[----:B------:R-:W-:Y:S02]  /*8120*/  IADD3.X R3, RZ, R132, R176, P2, P0 ;  /* 0x00000084ff037210 */ /* 0x000fe400017e04b0 */
[----:B------:R-:W-:Y:S11]  /*8130*/  ISETP.NE.U32.AND P0, PT, R172, RZ, PT ;  /* 0x000000ffac00720c */ /* 0x000ff60003f05070 */
[----:B------:R-:W-:Y:S02]  /*8140*/  @!UPT UIADD3 URZ, URZ, URZ, URZ ;  /* 0x0000003f3f3ff290 */ /* 0x000fe4000fffe03f */
[----:B------:R1:W-:Y:S02]  /*8150*/  LDGSTS.E.BYPASS.LTC128B.128.ZFILL [R215+0xf100], [R2.64], P0 ;  /* 0x0f10000002d77fae */ /* 0x0003e40008141d46 */
.L_x_2801:
[----:B------:R-:W-:Y:S05]  /*8160*/  BSYNC B0 ;  /* 0x0000000000007941 */ /* 0x000fea0003800000 */
.L_x_2800:
[----:B------:R-:W-:Y:S01]  /*8170*/  IADD3 R132, R250, R239, RZ ;  /* 0x000000effa847210 */ /* 0x000fe20007ffe0ff */
[----:B------:R-:W0:Y:S04]  /*8180*/  LDGDEPBAR ;  /* 0x00000000000079af */ /* 0x000e280000000000 */
[----:B------:R-:W-:Y:S05]  /*8190*/  @P4 IMAD.HI.U32 R0, R132, c[0x0][0x2c8], RZ ;  /* 0x0000b20084004a27 */ /* 0x000fea00078e00ff */
[----:B------:R-:W-:Y:S02]  /*81a0*/  @P4 SHF.R.U32.HI R132, RZ, c[0x0][0x2cc], R0 ;  /* 0x0000b300ff844a19 */ /* 0x000fe40000011600 */
[----:B------:R-:W-:Y:S05]  /*81b0*/  MOV R0, 0x1 ;  /* 0x0000000100007802 */ /* 0x000fea0000000f00 */
[----:B------:R-:W-:Y:S05]  /*81c0*/  IMAD R0, R217, -0x40, R0 ;  /* 0xffffffc0d9007824 */ /* 0x000fea00078e0200 */
[----:B------:R-:W-:Y:S04]  /*81d0*/  IADD3 R0, R213, R0, -R248 ;  /* 0x00000000d5007210 */ /* 0x000fe80007ffe8f8 */
[----:B------:R-:W-:Y:S01]  /*81e0*/  IADD3 R133, R0, -R214, RZ ;  /* 0x800000d600857210 */ /* 0x000fe20007ffe0ff */
[----:B------:R-:W-:-:S05]  /*81f0*/  BRA.DIV ~URZ, `(.L_x_2804) ;  /* 0x0000d0927f007947 */ /* 0x000fca000b800000 */
[----:B------:R2:W3:Y:S02]  /*8200*/  SHFL.IDX PT, R0, R132, RZ, 0x1c1f ;  /* 0x001c1fff84007589 */ /* 0x0004e400000e0000 */
.L_x_2896:
        /* <DEDUP_REMOVED lines=21> */
[----:B-1----:R-:W-:Y:S02]  /*8360*/  FSEL R171, R20, -INF , P6 ;  /* 0xff80000014ab7808 */ /* 0x002fe40003000000 */
        /* <DEDUP_REMOVED lines=8> */
[----:B------:R-:W-:Y:S02]  /*83f0*/  FSEL R29, R29, -INF , P5 ;  /* 0xff8000001d1d7808 */ /* 0x000fe40002800000 */
[----:B------:R-:W-:Y:S02]  /*8400*/  FSEL R25, R32, -INF , P2 ;  /* 0xff80000020197808 */ /* 0x000fe40001000000 */
[----:B------:R-:W-:Y:S01]  /*8410*/  FSEL R4, R33, -INF , P0 ;  /* 0xff80000021047808 */ /* 0x000fe20000000000 */
[----:B------:R-:W-:-:S05]  /*8420*/  BRA.DIV ~URZ, `(.L_x_2805) ;  /* 0x0000ced27f007947 */ /* 0x000fca000b800000 */
[----:B------:R-:W1:Y:S02]  /*8430*/  SHFL.IDX PT, R0, R132, 0x1, 0x1c1f ;  /* 0x003c1f0084007f89 */ /* 0x000e6400000e0000 */
[----:B-1----:R-:W-:Y:S05]  /*8440*/  IMAD.IADD R0, R133, 0x1, R0 ;  /* 0x0000000185007824 */ /* 0x002fea00078e0200 */
        /* <DEDUP_REMOVED lines=51> */
[----:B-1----:R-:W-:Y:S02]  /*8780*/  FMNMX.FTZ R133, R0, R2, !PT ;  /* 0x0000000200857209 */ /* 0x002fe40007810000 */
        /* <DEDUP_REMOVED lines=17> */
[----:B-12---:R-:W-:Y:S06]  /*88a0*/  FMNMX.FTZ R132, R0, R2, !PT ;  /* 0x0000000200847209 */ /* 0x006fec0007810000 */
[----:B------:R1:W2:Y:S02]  /*88b0*/  SHFL.BFLY PT, R0, R132, 0x1, 0x1f ;  /* 0x0c201f0084007f89 */ /* 0x0002a400000e0000 */
.L_x_2897:
        /* <DEDUP_REMOVED lines=43> */
[C---:B------:R-:W-:Y:S01]  /*8b70*/  ISETP.GT.AND P0, PT, R217.reuse, R212, PT ;  /* 0x000000d4d900720c */ /* 0x040fe20003f04270 */
        /* <DEDUP_REMOVED lines=410> */
.L_x_2795:
[----:B------:R-:W-:-:S13]  /*a520*/  ISETP.GE.AND P0, PT, R217, R226, PT ;  /* 0x000000e2d900720c */ /* 0x000fda0003f06270 */
[----:B------:R-:W-:Y:S05]  /*a530*/  @!P0 BRA `(.L_x_2807) ;  /* 0x0000370000008947 */ /* 0x000fea0003800000 */
[----:B------:R-:W-:Y:S02]  /*a540*/  MOV R135, R16 ;  /* 0x0000001000877202 */ /* 0x000fe40000000f00 */
[----:B------:R-:W-:Y:S02]  /*a550*/  MOV R134, R133 ;  /* 0x0000008500867202 */ /* 0x000fe40000000f00 */
.L_x_2814:
        /* <DEDUP_REMOVED lines=9> */
[C---:B------:R-:W-:Y:S01]  /*a5f0*/  IMAD.WIDE.U32 R2, R219.reuse, c[0x0][0x208], RZ ;  /* 0x00008200db027a25 */ /* 0x040fe200078e00ff */
[----:B------:R-:W-:Y:S02]  /*a600*/  SHF.R.S32.HI R6, RZ, 0x1f, R223 ;  /* 0x0000001fff067819 */ /* 0x000fe400000114df */
[----:B------:R-:W-:Y:S01]  /*a610*/  SHF.L.U64.HI R21, R224, 0x1, R5 ;  /* 0x00000001e0157819 */ /* 0x000fe20000010205 */
[----:B------:R-:W-:Y:S01]  /*a620*/  IMAD R0, R219, c[0x0][0x20c], R0 ;  /* 0x00008300db007a24 */ /* 0x000fe200078e0200 */
[----:B------:R-:W-:Y:S01]  /*a630*/  SHF.R.S32.HI R5, RZ, 0x1f, R218 ;  /* 0x0000001fff057819 */ /* 0x000fe200000114da */
[----:B------:R-:W-:Y:S01]  /*a640*/  IMAD R4, R4, c[0x0][0x218], RZ ;  /* 0x0000860004047a24 */ /* 0x000fe200078e02ff */
[C---:B------:R-:W-:Y:S01]  /*a650*/  IADD3 R213, R200.reuse, 0x7800, RZ ;  /* 0x00007800c8d57810 */ /* 0x040fe20007ffe0ff */
[----:B------:R-:W-:Y:S01]  /*a660*/  IMAD.IADD R3, R3, 0x1, R0 ;  /* 0x0000000103037824 */ /* 0x000fe200078e0200 */
[----:B------:R-:W-:Y:S01]  /*a670*/  IADD3 R212, R200, 0x7000, RZ ;  /* 0x00007000c8d47810 */ /* 0x000fe20007ffe0ff */
[----:B------:R-:W-:Y:S01]  /*a680*/  IMAD R4, R216, c[0x0][0x21c], R4 ;  /* 0x00008700d8047a24 */ /* 0x000fe200078e0204 */
[----:B------:R-:W-:Y:S01]  /*a690*/  IADD3 R199, R200, 0x6800, RZ ;  /* 0x00006800c8c77810 */ /* 0x000fe20007ffe0ff */
        /* <DEDUP_REMOVED lines=9> */
[C---:B------:R-:W-:Y:S01]  /*a730*/  IMAD.SHL.U32 R28, R223.reuse, 0x2, RZ ;  /* 0x00000002df1c7824 */ /* 0x040fe200078e00ff */
        /* <DEDUP_REMOVED lines=22> */
.L_x_2898:
[----:B------:R-:W5:Y:S01]  /*a8a0*/  SHFL.IDX PT, R5, R14, RZ, 0x181f ;  /* 0x00181fff0e057589 */ /* 0x000f6200000e0000 */
[----:B------:R-:W-:Y:S01]  /*a8b0*/  ISETP.GE.AND P0, PT, R218, c[0x0][0x1d4], PT ;  /* 0x00007500da007a0c */ /* 0x000fe20003f06270 */
[----:B------:R-:W-:Y:S01]  /*a8c0*/  BSSY B0, `(.L_x_2809) ;  /* 0x000014c000007945 */ /* 0x000fe20003800000 */
[----:B------:R-:W-:Y:S02]  /*a8d0*/  ISETP.GE.AND P5, PT, R223, c[0x0][0x1d4], PT ;  /* 0x00007500df007a0c */ /* 0x000fe40003fa6270 */
[----:B------:R-:W-:Y:S01]  /*a8e0*/  ISETP.GE.AND P4, PT, R224, c[0x0][0x1d4], PT ;  /* 0x00007500e0007a0c */ /* 0x000fe20003f86270 */
[----:B------:R-:W4:Y:S01]  /*a8f0*/  SHFL.IDX PT, R3, R14, 0x1, 0x181f ;  /* 0x00381f000e037f89 */ /* 0x000f2200000e0000 */
[----:B------:R-:W-:Y:S04]  /*a900*/  SEL R214, RZ, 0x10, P0 ;  /* 0x00000010ffd67807 */ /* 0x000fe80000000000 */
[----:B----4-:R-:W4:Y:S01]  /*a910*/  SHFL.IDX PT, R4, R4, 0x1, 0x181f ;  /* 0x00381f0004047f89 */ /* 0x010f2200000e0000 */
[C---:B-----5:R-:W-:Y:S05]  /*a920*/  IADD3 R6, P2, R5.reuse, R23, RZ ;  /* 0x0000001705067210 */ /* 0x060fea0007f5e0ff */
[C---:B---3--:R-:W-:Y:S05]  /*a930*/  IMAD.X R7, R2.reuse, 0x1, R15, P2 ;  /* 0x0000000102077824 */ /* 0x048fea00010e060f */
[----:B------:R3:W-:Y:S02]  /*a940*/  LDGSTS.E.BYPASS.LTC128B.128 [R215+0x100], [R6.64], !P0 ;  /* 0x0010000006d77fae */ /* 0x0007e4000c101d46 */
[C---:B---3--:R-:W-:Y:S05]  /*a950*/  IADD3 R6, P2, R5.reuse, R28, RZ ;  /* 0x0000001c05067210 */ /* 0x048fea0007f5e0ff */
[C---:B------:R-:W-:Y:S01]  /*a960*/  IMAD.X R7, R2.reuse, 0x1, R20, P2 ;  /* 0x0000000102077824 */ /* 0x040fe200010e0614 */
[----:B------:R-:W-:Y:S04]  /*a970*/  IADD3 R12, P2, R5, R29, RZ ;  /* 0x0000001d050c7210 */ /* 0x000fe80007f5e0ff */
[----:B------:R3:W-:Y:S01]  /*a980*/  LDGSTS.E.BYPASS.LTC128B.128 [R215+0x2100], [R6.64], !P5 ;  /* 0x0210000006d77fae */ /* 0x0007e2000e901d46 */
[C---:B------:R-:W-:Y:S01]  /*a990*/  IMAD.X R13, R2.reuse, 0x1, R21, P2 ;  /* 0x00000001020d7824 */ /* 0x040fe200010e0615 */
[----:B------:R-:W-:Y:S04]  /*a9a0*/  ISETP.GE.AND P2, PT, R225, c[0x0][0x1d4], PT ;  /* 0x00007500e1007a0c */ /* 0x000fe80003f46270 */
[----:B------:R5:W-:Y:S01]  /*a9b0*/  LDGSTS.E.BYPASS.LTC128B.128 [R215+0x4100], [R12.64], !P4 ;  /* 0x041000000cd77fae */ /* 0x000be2000e101d46 */
[----:B---3--:R-:W-:Y:S05]  /*a9c0*/  IADD3 R6, P6, R5, R30, RZ ;  /* 0x0000001e05067210 */ /* 0x008fea0007fde0ff */
[----:B------:R-:W-:Y:S01]  /*a9d0*/  IMAD.X R7, R2, 0x1, R22, P6 ;  /* 0x0000000102077824 */ /* 0x000fe200030e0616 */
[----:B------:R-:W-:Y:S02]  /*a9e0*/  IADD3 R2, -R214, 0x10, RZ ;  /* 0x00000010d6027810 */ /* 0x000fe40007ffe1ff */
[----:B-----5:R-:W-:Y:S02]  /*a9f0*/  SEL R12, RZ, 0x10, P4 ;  /* 0x00000010ff0c7807 */ /* 0x020fe40002000000 */
[----:B------:R3:W-:Y:S01]  /*aa00*/  LDGSTS.E.BYPASS.LTC128B.128 [R215+0x6100], [R6.64], !P2 ;  /* 0x0610000006d77fae */ /* 0x0007e2000d101d46 */
[----:B------:R-:W-:Y:S02]  /*aa10*/  LOP3.LUT R2, R2, 0xf, RZ, 0xc0, !PT ;  /* 0x0000000f02027812 */ /* 0x000fe400078ec0ff */
[----:B------:R-:W-:Y:S02]  /*aa20*/  SEL R13, RZ, 0x10, P2 ;  /* 0x00000010ff0d7807 */ /* 0x000fe40001000000 */
[-C--:B---3--:R-:W-:Y:S02]  /*aa30*/  IADD3 R6, P6, P0, R2, R3.reuse, R23 ;  /* 0x0000000302067210 */ /* 0x088fe400078de017 */
[----:B------:R-:W-:Y:S02]  /*aa40*/  SEL R2, RZ, 0x10, P5 ;  /* 0x00000010ff027807 */ /* 0x000fe40002800000 */
[-C--:B----4-:R-:W-:Y:S02]  /*aa50*/  IADD3.X R7, RZ, R4.reuse, R15, P6, P0 ;  /* 0x00000004ff077210 */ /* 0x090fe400037e040f */
[----:B------:R-:W-:Y:S02]  /*aa60*/  ISETP.NE.U32.AND P0, PT, R214, RZ, PT ;  /* 0x000000ffd600720c */ /* 0x000fe40003f05070 */
[----:B------:R-:W-:Y:S04]  /*aa70*/  IADD3 R5, -R2, 0x10, RZ ;  /* 0x0000001002057810 */ /* 0x000fe80007ffe1ff */
[----:B------:R-:W-:Y:S07]  /*aa80*/  LOP3.LUT R5, R5, 0xf, RZ, 0xc0, !PT ;  /* 0x0000000f05057812 */ /* 0x000fee00078ec0ff */
[----:B------:R3:W-:Y:S01]  /*aa90*/  LDGSTS.E.BYPASS.LTC128B.128.ZFILL [R215+0x1100], [R6.64], P0 ;  /* 0x0110000006d77fae */ /* 0x0007e20008141d46 */
[-C--:B------:R-:W-:Y:S04]  /*aaa0*/  IADD3 R14, P6, P0, R5, R3.reuse, R28 ;  /* 0x00000003050e7210 */ /* 0x080fe800078de01c */
[-C--:B------:R-:W-:Y:S02]  /*aab0*/  IADD3.X R15, RZ, R4.reuse, R20, P6, P0 ;  /* 0x00000004ff0f7210 */ /* 0x080fe400037e0414 */
[----:B---3--:R-:W-:Y:S04]  /*aac0*/  IADD3 R6, -R12, 0x10, RZ ;  /* 0x000000100c067810 */ /* 0x008fe80007ffe1ff */
[----:B------:R-:W-:Y:S04]  /*aad0*/  LOP3.LUT R5, R6, 0xf, RZ, 0xc0, !PT ;  /* 0x0000000f06057812 */ /* 0x000fe800078ec0ff */
[-C--:B------:R-:W-:Y:S02]  /*aae0*/  IADD3 R20, P6, P0, R5, R3.reuse, R29 ;  /* 0x0000000305147210 */ /* 0x080fe400078de01d */
[----:B------:R-:W-:Y:S02]  /*aaf0*/  IADD3 R5, -R13, 0x10, RZ ;  /* 0x000000100d057810 */ /* 0x000fe40007ffe1ff */
[-C--:B------:R-:W-:Y:S02]  /*ab00*/  IADD3.X R21, RZ, R4.reuse, R21, P6, P0 ;  /* 0x00000004ff157210 */ /* 0x080fe400037e0415 */
[----:B------:R-:W-:Y:S04]  /*ab10*/  LOP3.LUT R5, R5, 0xf, RZ, 0xc0, !PT ;  /* 0x0000000f05057812 */ /* 0x000fe800078ec0ff */
[----:B------:R-:W-:Y:S04]  /*ab20*/  IADD3 R28, P6, P0, R5, R3, R30 ;  /* 0x00000003051c7210 */ /* 0x000fe800078de01e */
[----:B------:R-:W-:Y:S02]  /*ab30*/  IADD3.X R29, RZ, R4, R22, P6, P0 ;  /* 0x00000004ff1d7210 */ /* 0x000fe400037e0416 */
[C---:B--2---:R-:W-:Y:S03]  /*ab40*/  HMMA.16816.F32.BF16 R4, R32.reuse, R8, RZ ;  /* 0x000000082004723c */ /* 0x044fe600000418ff */
[----:B------:R-:W-:Y:S02]  /*ab50*/  ISETP.NE.U32.AND P0, PT, R2, RZ, PT ;  /* 0x000000ff0200720c */ /* 0x000fe40003f05070 */
[----:B------:R-:W-:Y:S03]  /*ab60*/  ISETP.NE.U32.AND P6, PT, R12, RZ, PT ;  /* 0x000000ff0c00720c */ /* 0x000fe60003fc5070 */
[C---:B------:R-:W-:Y:S08]  /*ab70*/  HMMA.16816.F32.BF16 R8, R32.reuse, R10, RZ ;  /* 0x0000000a2008723c */ /* 0x040ff000000418ff */
[----:B------:R2:W-:Y:S01]  /*ab80*/  LDGSTS.E.BYPASS.LTC128B.128.ZFILL [R215+0x3100], [R14.64], P0 ;  /* 0x031000000ed77fae */ /* 0x0005e20008141d46 */
[----:B------:R-:W-:Y:S04]  /*ab90*/  ISETP.NE.U32.AND P0, PT, R13, RZ, PT ;  /* 0x000000ff0d00720c */ /* 0x000fe80003f05070 */
[----:B------:R3:W-:Y:S09]  /*aba0*/  LDGSTS.E.BYPASS.LTC128B.128.ZFILL [R215+0x5100], [R20.64], P6 ;  /* 0x0510000014d77fae */ /* 0x0007f2000b141d46 */
[----:B------:R4:W-:Y:S01]  /*abb0*/  LDGSTS.E.BYPASS.LTC128B.128.ZFILL [R215+0x7100], [R28.64], P0 ;  /* 0x071000001cd77fae */ /* 0x0009e20008141d46 */
[----:B------:R-:W-:Y:S04]  /*abc0*/  ISETP.GT.AND P0, PT, R217, R226, PT ;  /* 0x000000e2d900720c */ /* 0x000fe80003f04270 */
[----:B------:R-:W0:Y:S01]  /*abd0*/  LDGDEPBAR ;  /* 0x00000000000079af */ /* 0x000e220000000000 */
[C---:B--2---:R-:W-:Y:S08]  /*abe0*/  HMMA.16816.F32.BF16 R12, R32.reuse, R16, RZ ;  /* 0x00000010200c723c */ /* 0x044ff000000418ff */
[C---:B------:R-:W-:Y:S08]  /*abf0*/  HMMA.16816.F32.BF16 R16, R32.reuse, R18, RZ ;  /* 0x000000122010723c */ /* 0x040ff000000418ff */
[C---:B-1-3--:R-:W-:Y:S08]  /*ac00*/  HMMA.16816.F32.BF16 R20, R32.reuse, R24, RZ ;  /* 0x000000182014723c */ /* 0x04aff000000418ff */
[C---:B------:R-:W-:Y:S08]  /*ac10*/  HMMA.16816.F32.BF16 R24, R32.reuse, R26, RZ ;  /* 0x0000001a2018723c */ /* 0x040ff000000418ff */
[C---:B----4-:R-:W-:Y:S08]  /*ac20*/  HMMA.16816.F32.BF16 R28, R32.reuse, R168, RZ ;  /* 0x000000a8201c723c */ /* 0x050ff000000418ff */
        /* <DEDUP_REMOVED lines=235> */
.L_x_2899:
        /* <DEDUP_REMOVED lines=22> */
.L_x_2900:
[C---:B---3--:R-:W-:Y:S02]  /*bc40*/  IADD3 R2, -R214.reuse, 0x10, RZ ;  /* 0x00000010d6027810 */ /* 0x048fe40007ffe1ff */
[----:B------:R-:W-:Y:S02]  /*bc50*/  ISETP.NE.U32.AND P0, PT, R214, RZ, PT ;  /* 0x000000ffd600720c */ /* 0x000fe40003f05070 */
[----:B------:R-:W-:Y:S02]  /*bc60*/  LOP3.LUT R2, R2, 0xf, RZ, 0xc0, !PT ;  /* 0x0000000f02027812 */ /* 0x000fe400078ec0ff */
[----:B-1----:R-:W-:Y:S02]  /*bc70*/  P2R R133, PR, RZ, 0x2 ;  /* 0x00000002ff857803 */ /* 0x002fe40000000000 */
[----:B--2---:R-:W-:Y:S04]  /*bc80*/  IADD3 R2, P1, P6, R2, R0, R175 ;  /* 0x0000000002027210 */ /* 0x004fe80007e3e0af */
[----:B----4-:R-:W-:Y:S02]  /*bc90*/  IADD3.X R3, RZ, R132, R171, P1, P6 ;  /* 0x00000084ff037210 */ /* 0x010fe40000fec4ab */
[C---:B------:R-:W-:Y:S02]  /*bca0*/  IADD3 R168, P6, R0.reuse, R177, RZ ;  /* 0x000000b100a87210 */ /* 0x040fe40007fde0ff */
[----:B------:R-:W-:Y:S01]  /*bcb0*/  ISETP.NE.AND P1, PT, R133, RZ, PT ;  /* 0x000000ff8500720c */ /* 0x000fe20003f25270 */
        /* <DEDUP_REMOVED lines=12> */
.L_x_2810:
[----:B------:R-:W-:Y:S05]  /*bd80*/  BSYNC B0 ;  /* 0x0000000000007941 */ /* 0x000fea0003800000 */
.L_x_2809:
        /* <DEDUP_REMOVED lines=41> */
.L_x_2901:
        /* <DEDUP_REMOVED lines=450> */
.L_x_2807:
[----:B------:R-:W-:Y:S05]  /*dc40*/  BRA.DIV ~URZ, `(.L_x_2815) ;  /* 0x000080627f007947 */ /* 0x000fea000b800000 */
[----:B------:R1:W2:Y:S02]  /*dc50*/  SHFL.BFLY PT, R0, R222, 0x2, 0x1f ;  /* 0x0c401f00de007f89 */ /* 0x0002a400000e0000 */
.L_x_2902:
[----:B--2---:R-:W-:Y:S01]  /*dc60*/  FADD.FTZ R4, R0, R222 ;  /* 0x000000de00047221 */ /* 0x004fe20000010000 */
[----:B------:R-:W-:Y:S05]  /*dc70*/  BRA.DIV ~URZ, `(.L_x_2816) ;  /* 0x000080827f007947 */ /* 0x000fea000b800000 */
[----:B------:R-:W2:Y:S02]  /*dc80*/  SHFL.BFLY PT, R0, R221, 0x2, 0x1f ;  /* 0x0c401f00dd007f89 */ /* 0x000ea400000e0000 */
[----:B--2---:R-:W-:-:S02]  /*dc90*/  FADD.FTZ R5, R0, R221 ;  /* 0x000000dd00057221 */ /* 0x004fc40000010000 */
[----:B------:R-:W2:Y:S04]  /*dca0*/  SHFL.BFLY PT, R0, R4, 0x1, 0x1f ;  /* 0x0c201f0004007f89 */ /* 0x000ea800000e0000 */
[----:B------:R3:W4:Y:S01]  /*dcb0*/  SHFL.BFLY PT, R3, R5, 0x1, 0x1f ;  /* 0x0c201f0005037f89 */ /* 0x00072200000e0000 */
[----:B--2---:R-:W-:-:S05]  /*dcc0*/  FADD.FTZ R4, R4, R0 ;  /* 0x0000000004047221 */ /* 0x004fca0000010000 */
.L_x_2903:
        /* <DEDUP_REMOVED lines=33> */
[C---:B--2---:R-:W-:Y:S02]  /*dee0*/  FMUL.FTZ R120, R0.reuse, R154 ;  /* 0x0000009a00787220 */ /* 0x044fe40000410000 */
[----:B------:R-:W-:Y:S02]  /*def0*/  FMUL.FTZ R121, R0, R155 ;  /* 0x0000009b00797220 */ /* 0x000fe40000410000 */
[----:B------:R-:W-:-:S02]  /*df00*/  FMUL.FTZ R34, R2, R140 ;  /* 0x0000008c02227220 */ /* 0x000fc40000410000 */
[C---:B------:R-:W-:Y:S02]  /*df10*/  FMUL.FTZ R35, R2.reuse, R141 ;  /* 0x0000008d02237220 */ /* 0x040fe40000410000 */
[C---:B------:R-:W-:Y:S02]  /*df20*/  FMUL.FTZ R112, R2.reuse, R124 ;  /* 0x0000007c02707220 */ /* 0x040fe40000410000 */
[----:B------:R-:W-:Y:S02]  /*df30*/  FMUL.FTZ R113, R2, R125 ;  /* 0x0000007d02717220 */ /* 0x000fe40000410000 */
[C---:B------:R-:W-:Y:S02]  /*df40*/  FMUL.FTZ R128, R0.reuse, R158 ;  /* 0x0000009e00807220 */ /* 0x040fe40000410000 */
[C---:B------:R-:W-:Y:S02]  /*df50*/  FMUL.FTZ R129, R0.reuse, R159 ;  /* 0x0000009f00817220 */ /* 0x040fe40000410000 */
[----:B------:R-:W-:-:S02]  /*df60*/  FMUL.FTZ R154, R0, R46 ;  /* 0x0000002e009a7220 */ /* 0x000fc40000410000 */
        /* <DEDUP_REMOVED lines=106> */
.L_x_2776:
        /* <DEDUP_REMOVED lines=17> */
.L_x_2818:
[----:B------:R-:W-:Y:S05]  /*e720*/  BSYNC B0 ;  /* 0x0000000000007941 */ /* 0x000fea0003800000 */
.L_x_2817:
        /* <DEDUP_REMOVED lines=17> */
[----:B--2---:R2:W-:Y:S04]  /*e840*/  STS [R4], R2 ;  /* 0x0000000204007388 */ /* 0x0045e80000000800 */
[----:B------:R1:W-:Y:S01]  /*e850*/  STS [R4+0x400], R0 ;  /* 0x0004000004007388 */ /* 0x0003e20000000800 */
[----:B--2---:R-:W-:Y:S02]  /*e860*/  F2FP.BF16.PACK_AB R2, R25, R24 ;  /* 0x000000181902723e */ /* 0x004fe400000010ff */
[----:B-1----:R-:W-:-:S03]  /*e870*/  F2FP.BF16.PACK_AB R0, R153, R152 ;  /* 0x000000989900723e */ /* 0x002fc600000010ff */
        /* <DEDUP_REMOVED lines=94> */
[----:B-1----:R-:W2:Y:S01]  /*ee60*/  LDL.LU R4, [R1] ;  /* 0x0000000001047983 */ /* 0x002ea20000300800 */
[----:B------:R-:W-:Y:S01]  /*ee70*/  F2FP.BF16.PACK_AB R2, R101, R100 ;  /* 0x000000646502723e */ /* 0x000fe200000010ff */
[----:B------:R-:W-:Y:S01]  /*ee80*/  IMAD.MOV.U32 R14, RZ, RZ, c[0x0][0x388] ;  /* 0x0000e200ff0e7624 */ /* 0x000fe200078e00ff */
[----:B------:R-:W-:-:S02]  /*ee90*/  F2FP.BF16.PACK_AB R0, R83, R82 ;  /* 0x000000525300723e */ /* 0x000fc400000010ff */
[----:B------:R-:W-:Y:S01]  /*eea0*/  ISETP.NE.U32.AND P2, PT, RZ, c[0x0][0x508], PT ;  /* 0x00014200ff007a0c */ /* 0x000fe20003f45070 */
[----:B------:R1:W-:Y:S03]  /*eeb0*/  STS [R10+0xc000], R2 ;  /* 0x00c000020a007388 */ /* 0x0003e60000000800 */
[----:B------:R-:W-:Y:S01]  /*eec0*/  ISETP.NE.AND.EX P2, PT, RZ, c[0x0][0x50c], PT, P2 ;  /* 0x00014300ff007a0c */ /* 0x000fe20003f45320 */
        /* <DEDUP_REMOVED lines=26> */
[----:B------:R-:W-:-:S04]  /*f070*/  ISETP.NE.U32.AND P1, PT, RZ, c[0x0][0x500], PT ;  /* 0x00014000ff007a0c */ /* 0x000fc80003f25070 */
        /* <DEDUP_REMOVED lines=15> */
.L_x_2821:
[----:B-1----:R-:W2:Y:S04]  /*f170*/  LDL.LU R2, [R1+0x28] ;  /* 0x0000280001027983 */ /* 0x002ea80000300800 */
[----:B------:R-:W3:Y:S01]  /*f180*/  LDL R9, [R1+0x24] ;  /* 0x0000240001097983 */ /* 0x000ee20000100800 */
[----:B------:R-:W-:Y:S01]  /*f190*/  IMAD.MOV.U32 R15, RZ, RZ, 0x368 ;  /* 0x00000368ff0f7424 */ /* 0x000fe200078e00ff */
[----:B------:R-:W-:-:S02]  /*f1a0*/  ISETP.GT.AND P3, PT, R5, 0x1, PT ;  /* 0x000000010500780c */ /* 0x000fc40003f64270 */
[----:B------:R-:W4:Y:S01]  /*f1b0*/  LDL R110, [R1+0x30] ;  /* 0x00003000016e7983 */ /* 0x000f220000100800 */
[----:B------:R-:W-:Y:S02]  /*f1c0*/  ISETP.NE.U32.AND P0, PT, RZ, c[0x0][0x500], PT ;  /* 0x00014000ff007a0c */ /* 0x000fe40003f05070 */
[----:B------:R-:W-:Y:S02]  /*f1d0*/  SEL R15, R15, 0x328, P3 ;  /* 0x000003280f0f7807 */ /* 0x000fe40001800000 */
[----:B------:R-:W-:Y:S02]  /*f1e0*/  ISETP.NE.AND.EX P0, PT, RZ, c[0x0][0x504], PT, P0 ;  /* 0x00014100ff007a0c */ /* 0x000fe40003f05300 */
[----:B------:R-:W1:Y:S01]  /*f1f0*/  LDC.64 R4, c[0x0][R15+0x170] ;  /* 0x00005c000f047b82 */ /* 0x000e620000000a00 */
[----:B------:R-:W-:Y:S02]  /*f200*/  LOP3.LUT R11, R242, 0xffff, RZ, 0xc0, !PT ;  /* 0x0000fffff20b7812 */ /* 0x000fe400078ec0ff */
[----:B------:R-:W-:-:S05]  /*f210*/  SEL R8, R251, RZ, !P0 ;  /* 0x000000fffb087207 */ /* 0x000fca0004000000 */
[----:B------:R-:W1:Y:S08]  /*f220*/  LDC.64 R12, c[0x0][R15+0x168] ;  /* 0x00005a000f0c7b82 */ /* 0x000e700000000a00 */
[----:B------:R-:W2:Y:S01]  /*f230*/  LDC.64 R16, c[0x0][R15+0x178] ;  /* 0x00005e000f107b82 */ /* 0x000ea20000000a00 */
[----:B-----5:R-:W-:Y:S01]  /*f240*/  SHF.R.S32.HI R10, RZ, 0x1f, R0 ;  /* 0x0000001fff0a7819 */ /* 0x020fe20000011400 */
[----:B-1----:R-:W-:-:S02]  /*f250*/  IMAD R6, R13, R11, RZ ;  /* 0x0000000b0d067224 */ /* 0x002fc400078e02ff */
[----:B------:R-:W1:Y:S02]  /*f260*/  S2R R13, SR_TID.X ;  /* 0x00000000000d7919 */ /* 0x000e640000002100 */
[----:B-1----:R-:W-:-:S04]  /*f270*/  SHF.R.S32.HI R107, RZ, 0x1f, R13 ;  /* 0x0000001fff6b7819 */ /* 0x002fc8000001140d */
[----:B------:R-:W-:-:S04]  /*f280*/  LEA.HI R107, R107, R13, RZ, 0x5 ;  /* 0x0000000d6b6b7211 */ /* 0x000fc800078f28ff */
[----:B------:R-:W-:-:S05]  /*f290*/  LOP3.LUT R107, R107, 0xffffffe0, RZ, 0xc0, !PT ;  /* 0xffffffe06b6b7812 */ /* 0x000fca00078ec0ff */
[----:B------:R-:W-:Y:S02]  /*f2a0*/  IMAD.IADD R107, R13, 0x1, -R107 ;  /* 0x000000010d6b7824 */ /* 0x000fe400078e0a6b */
[----:B------:R-:W-:Y:S01]  /*f2b0*/  IMAD R13, R14, c[0x0][0x4e8], RZ ;  /* 0x00013a000e0d7a24 */ /* 0x000fe200078e02ff */
[----:B--2---:R-:W-:Y:S01]  /*f2c0*/  SEL R3, R2, RZ, !P0 ;  /* 0x000000ff02037207 */ /* 0x004fe20004000000 */
[----:B------:R-:W-:-:S04]  /*f2d0*/  IMAD R2, R5, R8, RZ ;  /* 0x0000000805027224 */ /* 0x000fc800078e02ff */
[C---:B------:R-:W-:Y:S02]  /*f2e0*/  IMAD R7, R4.reuse, R3, R2 ;  /* 0x0000000304077224 */ /* 0x040fe400078e0202 */
[----:B------:R-:W-:-:S04]  /*f2f0*/  IMAD.WIDE.U32 R2, R4, R8, RZ ;  /* 0x0000000804027225 */ /* 0x000fc800078e00ff */
[----:B------:R-:W-:-:S04]  /*f300*/  IMAD.WIDE.U32 R4, R12, R11, RZ ;  /* 0x0000000b0c047225 */ /* 0x000fc800078e00ff */
[----:B------:R-:W-:Y:S01]  /*f310*/  IMAD.IADD R3, R3, 0x1, R7 ;  /* 0x0000000103037824 */ /* 0x000fe200078e0207 */
[----:B------:R-:W-:Y:S01]  /*f320*/  IADD3 R12, P1, P0, R2, R4, R0 ;  /* 0x00000004020c7210 */ /* 0x000fe2000783e000 */
[----:B------:R-:W-:Y:S02]  /*f330*/  IMAD.MOV.U32 R2, RZ, RZ, c[0x0][0x4e8] ;  /* 0x00013a00ff027624 */ /* 0x000fe400078e00ff */
[----:B------:R-:W-:-:S03]  /*f340*/  IMAD.IADD R6, R5, 0x1, R6 ;  /* 0x0000000105067824 */ /* 0x000fc600078e0206 */
[----:B------:R-:W-:Y:S02]  /*f350*/  ISETP.NE.AND P2, PT, R2, 0x1, PT ;  /* 0x000000010200780c */ /* 0x000fe40003f45270 */
[----:B---3--:R-:W-:-:S05]  /*f360*/  SEL R2, R9, RZ, P3 ;  /* 0x000000ff09027207 */ /* 0x008fca0001800000 */
[-C--:B------:R-:W-:Y:S02]  /*f370*/  IMAD R7, R17, R2.reuse, RZ ;  /* 0x0000000211077224 */ /* 0x080fe400078e02ff */
[----:B------:R-:W-:Y:S02]  /*f380*/  IMAD.WIDE.U32 R4, R16, R2, RZ ;  /* 0x0000000210047225 */ /* 0x000fe400078e00ff */
[----:B------:R-:W1:Y:S02]  /*f390*/  LDC.64 R16, c[0x0][R15+0x160] ;  /* 0x000058000f107b82 */ /* 0x000e640000000a00 */
[----:B------:R-:W-:Y:S01]  /*f3a0*/  IMAD.IADD R9, R250, 0x1, R239 ;  /* 0x00000001fa097824 */ /* 0x000fe200078e02ef */
[----:B------:R-:W-:-:S03]  /*f3b0*/  IADD3.X R6, R3, R6, R10, P1, P0 ;  /* 0x0000000603067210 */ /* 0x000fc60000fe040a */
[----:B------:R-:W-:-:S04]  /*f3c0*/  @P2 IMAD.HI.U32 R3, R9, c[0x0][0x4ec], RZ ;  /* 0x00013b0009032a27 */ /* 0x000fc800078e00ff */
[----:B------:R-:W-:Y:S01]  /*f3d0*/  IMAD.MOV.U32 R2, RZ, RZ, R9 ;  /* 0x000000ffff027224 */ /* 0x000fe200078e0009 */
[----:B------:R-:W-:-:S04]  /*f3e0*/  @P2 SHF.R.U32.HI R2, RZ, c[0x0][0x4f0], R3 ;  /* 0x00013c00ff022a19 */ /* 0x000fc80000011603 */
[----:B------:R-:W-:Y:S02]  /*f3f0*/  IADD3 R4, P1, P0, R2, R12, R4 ;  /* 0x0000000c02047210 */ /* 0x000fe4000783e004 */
        /* <DEDUP_REMOVED lines=17> */
[----:B------:R-:W1:Y:S04]  /*f510*/  SHFL.IDX PT, R7, R2, RZ, 0x1c1f ;  /* 0x001c1fff02077589 */ /* 0x000e6800000e0000 */
[----:B------:R-:W-:Y:S04]  /*f520*/  SHFL.IDX PT, R4, R4, 0x1, 0x1c1f ;  /* 0x003c1f0004047f89 */ /* 0x000fe800000e0000 */
[----:B------:R4:W2:Y:S01]  /*f530*/  SHFL.IDX PT, R5, R2, 0x1, 0x1c1f ;  /* 0x003c1f0002057f89 */ /* 0x0008a200000e0000 */
[----:B------:R-:W-:Y:S01]  /*f540*/  LOP3.LUT P0, RZ, R107, 0x3, RZ, 0xc0, !PT ;  /* 0x000000036bff7812 */ /* 0x000fe2000780c0ff */
[----:B----4-:R-:W-:-:S05]  /*f550*/  IMAD.IADD R2, R110, 0x1, R239 ;  /* 0x000000016e027824 */ /* 0x010fca00078e02ef */
[C---:B------:R-:W-:Y:S02]  /*f560*/  IADD3 R3, R2.reuse, 0x8, RZ ;  /* 0x0000000802037810 */ /* 0x040fe40007ffe0ff */
[-C--:B------:R-:W-:Y:S02]  /*f570*/  ISETP.GE.OR P1, PT, R2, R13.reuse, P0 ;  /* 0x0000000d0200720c */ /* 0x080fe40000726670 */
[----:B------:R-:W-:-:S11]  /*f580*/  ISETP.GE.OR P0, PT, R3, R13, P0 ;  /* 0x0000000d0300720c */ /* 0x000fd60000706670 */
[----:B-1----:R1:W-:Y:S01]  /*f590*/  @!P1 ST.E [R6.64], R18 ;  /* 0x0000001206009985 */ /* 0x0023e2000c101906 */
[----:B------:R-:W-:-:S03]  /*f5a0*/  ISETP.GE.AND P1, PT, R2, R13, PT ;  /* 0x0000000d0200720c */ /* 0x000fc60003f26270 */
[----:B--2---:R1:W-:Y:S01]  /*f5b0*/  @!P0 ST.E [R4.64], R19 ;  /* 0x0000001304008985 */ /* 0x0043e2000c101906 */
[----:B------:R-:W-:Y:S01]  /*f5c0*/  ISETP.GE.AND P0, PT, R3, R13, PT ;  /* 0x0000000d0300720c */ /* 0x000fe20003f06270 */
        /* <DEDUP_REMOVED lines=48> */
.L_x_2904:
[----:B------:R-:W-:Y:S05]  /*f8d0*/  BRA.DIV ~URZ, `(.L_x_2824) ;  /* 0x000065927f007947 */ /* 0x000fea000b800000 */
[----:B------:R4:W2:Y:S02]  /*f8e0*/  SHFL.IDX PT, R0, R14, RZ, 0x181f ;  /* 0x00181fff0e007589 */ /* 0x0008a400000e0000 */
.L_x_2905:
        /* <DEDUP_REMOVED lines=24> */
.L_x_2826:
[----:B------:R-:W-:Y:S05]  /*fa70*/  BSYNC B0 ;  /* 0x0000000000007941 */ /* 0x000fea0003800000 */
.L_x_2825:
[----:B------:R-:W-:Y:S05]  /*fa80*/  BRA.DIV ~URZ, `(.L_x_2827) ;  /* 0x000064527f007947 */ /* 0x000fea000b800000 */
[----:B---3--:R3:W4:Y:S04]  /*fa90*/  SHFL.IDX PT, R4, R5, 0x1, 0x181f ;  /* 0x00381f0005047f89 */ /* 0x00872800000e0000 */
[----:B--2---:R3:W2:Y:S02]  /*faa0*/  SHFL.IDX PT, R0, R14, 0x1, 0x181f ;  /* 0x00381f000e007f89 */ /* 0x0046a400000e0000 */
.L_x_2906:
        /* <DEDUP_REMOVED lines=24> */
.L_x_2829:
[----:B------:R-:W-:Y:S05]  /*fc30*/  BSYNC B0 ;  /* 0x0000000000007941 */ /* 0x000fea0003800000 */
.L_x_2828:
[----:B------:R-:W-:Y:S05]  /*fc40*/  BRA.DIV ~URZ, `(.L_x_2830) ;  /* 0x000063627f007947 */ /* 0x000fea000b800000 */
[----:B----4-:R4:W3:Y:S02]  /*fc50*/  SHFL.IDX PT, R4, R5, 0x2, 0x181f ;  /* 0x00581f0005047f89 */ /* 0x0108e400000e0000 */
.L_x_2907:
[----:B------:R-:W-:Y:S05]  /*fc60*/  BRA.DIV ~URZ, `(.L_x_2831) ;  /* 0x000063b27f007947 */ /* 0x000fea000b800000 */
[----:B--2---:R2:W4:Y:S02]  /*fc70*/  SHFL.IDX PT, R0, R14, 0x2, 0x181f ;  /* 0x00581f000e007f89 */ /* 0x00452400000e0000 */
.L_x_2908:
        /* <DEDUP_REMOVED lines=24> */
.L_x_2833:
[----:B------:R-:W-:Y:S05]  /*fe00*/  BSYNC B0 ;  /* 0x0000000000007941 */ /* 0x000fea0003800000 */
.L_x_2832:
[----:B------:R-:W-:Y:S05]  /*fe10*/  BRA.DIV ~URZ, `(.L_x_2834) ;  /* 0x000062727f007947 */ /* 0x000fea000b800000 */
[----:B---3--:R3:W1:Y:S04]  /*fe20*/  SHFL.IDX PT, R4, R5, 0x3, 0x181f ;  /* 0x00781f0005047f89 */ /* 0x00866800000e0000 */
[----:B----4-:R3:W4:Y:S02]  /*fe30*/  SHFL.IDX PT, R0, R14, 0x3, 0x181f ;  /* 0x00781f000e007f89 */ /* 0x01072400000e0000 */
.L_x_2909:
        /* <DEDUP_REMOVED lines=25> */
.L_x_2822:
        /* <DEDUP_REMOVED lines=33> */
.L_x_2910:
[----:B------:R-:W-:Y:S05]  /*101e0*/  BRA.DIV ~URZ, `(.L_x_2837) ;  /* 0x00005fe27f007947 */ /* 0x000fea000b800000 */
[----:B------:R3:W4:Y:S02]  /*101f0*/  SHFL.IDX PT, R0, R12, RZ, 0x1c1f ;  /* 0x001c1fff0c007589 */ /* 0x00072400000e0000 */
.L_x_2911:
[----:B------:R-:W-:Y:S01]  /*10200*/  BSSY B0, `(.L_x_2838) ;  /* 0x00000e0000007945 */ /* 0x000fe20003800000 */
[----:B------:R-:W-:Y:S05]  /*10210*/  @P1 BRA `(.L_x_2839) ;  /* 0x00000de000001947 */ /* 0x000fea0003800000 */
[C---:B------:R-:W-:Y:S02]  /*10220*/  ISETP.GE.AND P1, PT, R248.reuse, c[0x0][0x3c8], PT ;  /* 0x0000f200f8007a0c */ /* 0x040fe40003f26270 */
[C---:B------:R-:W-:Y:S02]  /*10230*/  IADD3 R7, R248.reuse, 0x8, RZ ;  /* 0x00000008f8077810 */ /* 0x040fe40007ffe0ff */
[C---:B------:R-:W-:Y:S02]  /*10240*/  IADD3 R6, R248.reuse, 0x10, RZ ;  /* 0x00000010f8067810 */ /* 0x040fe40007ffe0ff */
[----:B------:R-:W-:Y:S02]  /*10250*/  ISETP.GE.AND P3, PT, R7, c[0x0][0x3c8], PT ;  /* 0x0000f20007007a0c */ /* 0x000fe40003f66270 */
[----:B------:R-:W-:-:S02]  /*10260*/  IADD3 R9, R248, 0x8, RZ ;  /* 0x00000008f8097810 */ /* 0x000fc40007ffe0ff */
[----:B------:R-:W-:Y:S02]  /*10270*/  ISETP.GE.AND P4, PT, R6, c[0x0][0x3c8], PT ;  /* 0x0000f20006007a0c */ /* 0x000fe40003f86270 */
[C---:B------:R-:W-:Y:S01]  /*10280*/  IADD3 R8, R248.reuse, 0x18, RZ ;  /* 0x00000018f8087810 */ /* 0x040fe20007ffe0ff */
[----:B----4-:R-:W-:Y:S01]  /*10290*/  @!P1 IMAD.MOV.U32 R2, RZ, RZ, R0 ;  /* 0x000000ffff029224 */ /* 0x010fe200078e0000 */
[----:B------:R-:W-:Y:S01]  /*102a0*/  SHF.R.S32.HI R9, RZ, 0x1f, R9 ;  /* 0x0000001fff097819 */ /* 0x000fe20000011409 */
[----:B--2---:R-:W-:Y:S01]  /*102b0*/  @!P1 IMAD.MOV.U32 R3, RZ, RZ, R4 ;  /* 0x000000ffff039224 */ /* 0x004fe200078e0004 */
[C---:B------:R-:W-:Y:S02]  /*102c0*/  IADD3 R13, R248.reuse, 0x20, RZ ;  /* 0x00000020f80d7810 */ /* 0x040fe40007ffe0ff */
[C---:B------:R-:W-:Y:S01]  /*102d0*/  IADD3 R11, R248.reuse, 0x18, RZ ;  /* 0x00000018f80b7810 */ /* 0x040fe20007ffe0ff */
[----:B------:R-:W-:Y:S01]  /*102e0*/  @!P1 IMAD.WIDE R2, R248, 0x4, R2 ;  /* 0x00000004f8029825 */ /* 0x000fe200078e0202 */
[----:B------:R-:W-:-:S02]  /*102f0*/  ISETP.GE.AND P6, PT, R13, c[0x0][0x3c8], PT ;  /* 0x0000f2000d007a0c */ /* 0x000fc40003fc6270 */
[----:B------:R-:W-:Y:S02]  /*10300*/  SHF.R.S32.HI R11, RZ, 0x1f, R11 ;  /* 0x0000001fff0b7819 */ /* 0x000fe4000001140b */
[----:B------:R2:W-:Y:S01]  /*10310*/  @!P1 ST.E.64 [R2.64], R22 ;  /* 0x0000001602009985 */ /* 0x0005e2000c101b06 */
[----:B------:R-:W-:Y:S02]  /*10320*/  ISETP.GE.AND P1, PT, R8, c[0x0][0x3c8], PT ;  /* 0x0000f20008007a0c */ /* 0x000fe40003f26270 */
[C---:B------:R-:W-:Y:S02]  /*10330*/  IADD3 R10, R248.reuse, 0x30, RZ ;  /* 0x00000030f80a7810 */ /* 0x040fe40007ffe0ff */
[----:B------:R-:W-:Y:S02]  /*10340*/  IADD3 R14, R248, 0x20, RZ ;  /* 0x00000020f80e7810 */ /* 0x000fe40007ffe0ff */
[----:B------:R-:W-:Y:S02]  /*10350*/  ISETP.GE.AND P5, PT, R10, c[0x0][0x3c8], PT ;  /* 0x0000f2000a007a0c */ /* 0x000fe40003fa6270 */
[----:B------:R-:W-:-:S02]  /*10360*/  SHF.R.S32.HI R14, RZ, 0x1f, R14 ;  /* 0x0000001fff0e7819 */ /* 0x000fc4000001140e */
[C---:B------:R-:W-:Y:S02]  /*10370*/  IADD3 R15, R248.reuse, 0xa0, RZ ;  /* 0x000000a0f80f7810 */ /* 0x040fe40007ffe0ff */
[C---:B------:R-:W-:Y:S02]  /*10380*/  IADD3 R16, R248.reuse, 0xb0, RZ ;  /* 0x000000b0f8107810 */ /* 0x040fe40007ffe0ff */
[C---:B------:R-:W-:Y:S02]  /*10390*/  IADD3 R17, R248.reuse, 0xa0, RZ ;  /* 0x000000a0f8117810 */ /* 0x040fe40007ffe0ff */
[----:B------:R-:W-:Y:S02]  /*103a0*/  IADD3 R18, R248, 0xe8, RZ ;  /* 0x000000e8f8127810 */ /* 0x000fe40007ffe0ff */
[----:B------:R-:W-:Y:S02]  /*103b0*/  SHF.R.S32.HI R17, RZ, 0x1f, R17 ;  /* 0x0000001fff117819 */ /* 0x000fe40000011411 */
[----:B------:R-:W-:-:S02]  /*103c0*/  SHF.R.S32.HI R18, RZ, 0x1f, R18 ;  /* 0x0000001fff127819 */ /* 0x000fc40000011412 */
[----:B--2---:R-:W-:-:S04]  /*103d0*/  @!P3 LEA R2, P2, R7, R0, 0x2 ;  /* 0x000000000702b211 */ /* 0x004fc800078410ff */
[----:B------:R-:W-:Y:S02]  /*103e0*/  @!P3 LEA.HI.X R3, R7, R4, R9, 0x2, P2 ;  /* 0x000000040703b211 */ /* 0x000fe400010f1409 */
[C---:B------:R-:W-:Y:S02]  /*103f0*/  IADD3 R7, R248.reuse, 0x10, RZ ;  /* 0x00000010f8077810 */ /* 0x040fe40007ffe0ff */
[----:B------:R-:W-:Y:S01]  /*10400*/  IADD3 R9, R248, 0x28, RZ ;  /* 0x00000028f8097810 */ /* 0x000fe20007ffe0ff */
[----:B------:R2:W-:Y:S01]  /*10410*/  @!P3 ST.E.64 [R2.64], R24 ;  /* 0x000000180200b985 */ /* 0x0005e2000c101b06 */
[----:B------:R-:W-:Y:S02]  /*10420*/  SHF.R.S32.HI R7, RZ, 0x1f, R7 ;  /* 0x0000001fff077819 */ /* 0x000fe40000011407 */
[----:B--2---:R-:W-:-:S04]  /*10430*/  @!P4 LEA R2, P2, R6, R0, 0x2 ;  /* 0x000000000602c211 */ /* 0x004fc800078410ff */
[----:B------:R-:W-:Y:S02]  /*10440*/  @!P4 LEA.HI.X R3, R6, R4, R7, 0x2, P2 ;  /* 0x000000040603c211 */ /* 0x000fe400010f1407 */
[----:B------:R-:W-:Y:S02]  /*10450*/  ISETP.GE.AND P2, PT, R9, c[0x0][0x3c8], PT ;  /* 0x0000f20009007a0c */ /* 0x000fe40003f46270 */
[C---:B------:R-:W-:Y:S01]  /*10460*/  @!P1 LEA R6, P3, R8.reuse, R0, 0x2 ;  /* 0x0000000008069211 */ /* 0x040fe200078610ff */
[----:B------:R2:W-:Y:S03]  /*10470*/  @!P4 ST.E.64 [R2.64], R26 ;  /* 0x0000001a0200c985 */ /* 0x0005e6000c101b06 */
        /* <DEDUP_REMOVED lines=9> */
[C---:B----4-:R-:W-:Y:S01]  /*10510*/  @!P2 LEA R6, P3, R9.reuse, R0, 0x2 ;  /* 0x000000000906a211 */ /* 0x050fe200078610ff */
[----:B------:R2:W-:Y:S01]  /*10520*/  @!P6 ST.E.64 [R2.64], R30 ;  /* 0x0000001e0200e985 */ /* 0x0005e2000c101b06 */
[C---:B------:R-:W-:Y:S02]  /*10530*/  IADD3 R14, R248.reuse, 0x30, RZ ;  /* 0x00000030f80e7810 */ /* 0x040fe40007ffe0ff */
[----:B------:R-:W-:Y:S02]  /*10540*/  @!P2 LEA.HI.X R7, R9, R4, R11, 0x2, P3 ;  /* 0x000000040907a211 */ /* 0x000fe400018f140b */
[----:B------:R-:W-:-:S02]  /*10550*/  IADD3 R9, R248, 0x48, RZ ;  /* 0x00000048f8097810 */ /* 0x000fc40007ffe0ff */
[----:B------:R-:W-:Y:S01]  /*10560*/  IADD3 R11, R248, 0x38, RZ ;  /* 0x00000038f80b7810 */ /* 0x000fe20007ffe0ff */
[----:B------:R4:W-:Y:S01]  /*10570*/  @!P2 ST.E.64 [R6.64], R32 ;  /* 0x000000200600a985 */ /* 0x0009e2000c101b06 */
[----:B------:R-:W-:Y:S02]  /*10580*/  ISETP.GE.AND P6, PT, R13, c[0x0][0x3c8], PT ;  /* 0x0000f2000d007a0c */ /* 0x000fe40003fc6270 */
[----:B------:R-:W-:Y:S02]  /*10590*/  ISETP.GE.AND P2, PT, R9, c[0x0][0x3c8], PT ;  /* 0x0000f20009007a0c */ /* 0x000fe40003f46270 */
[----:B------:R-:W-:Y:S02]  /*105a0*/  SHF.R.S32.HI R14, RZ, 0x1f, R14 ;  /* 0x0000001fff0e7819 */ /* 0x000fe4000001140e */
        /* <DEDUP_REMOVED lines=74> */
[----:B----4-:R-:W-:Y:S01]  /*10a50*/  @!P2 LEA R6, P3, R9, R0, 0x2 ;  /* 0x000000000906a211 */ /* 0x010fe200078610ff */
[----:B------:R2:W-:Y:S01]  /*10a60*/  @!P6 ST.E.64 [R2.64], R68 ;  /* 0x000000440200e985 */ /* 0x0005e2000c101b06 */
[----:B------:R-:W-:Y:S02]  /*10a70*/  ISETP.GE.AND P6, PT, R15, c[0x0][0x3c8], PT ;  /* 0x0000f2000f007a0c */ /* 0x000fe40003fc6270 */
[----:B------:R-:W-:Y:S02]  /*10a80*/  @!P2 LEA.HI.X R7, R9, R4, R11, 0x2, P3 ;  /* 0x000000040907a211 */ /* 0x000fe400018f140b */
[----:B------:R-:W-:-:S02]  /*10a90*/  IADD3 R11, R248, 0xa8, RZ ;  /* 0x000000a8f80b7810 */ /* 0x000fc40007ffe0ff */
[C---:B------:R-:W-:Y:S01]  /*10aa0*/  IADD3 R9, R248.reuse, 0x98, RZ ;  /* 0x00000098f8097810 */ /* 0x040fe20007ffe0ff */
[----:B------:R4:W-:Y:S01]  /*10ab0*/  @!P2 ST.E.64 [R6.64], R72 ;  /* 0x000000480600a985 */ /* 0x0009e2000c101b06 */
[----:B------:R-:W-:Y:S02]  /*10ac0*/  ISETP.GE.AND P2, PT, R11, c[0x0][0x3c8], PT ;  /* 0x0000f2000b007a0c */ /* 0x000fe40003f46270 */
[----:B------:R-:W-:Y:S02]  /*10ad0*/  SHF.R.S32.HI R13, RZ, 0x1f, R13 ;  /* 0x0000001fff0d7819 */ /* 0x000fe4000001140d */
[----:B------:R-:W-:Y:S02]  /*10ae0*/  SHF.R.S32.HI R9, RZ, 0x1f, R9 ;  /* 0x0000001fff097819 */ /* 0x000fe40000011409 */
[----:B------:R-:W-:Y:S02]  /*10af0*/  IADD3 R14, R248, 0xc0, RZ ;  /* 0x000000c0f80e7810 */ /* 0x000fe40007ffe0ff */
        /* <DEDUP_REMOVED lines=11> */
[----:B------:R-:W-:-:S04]  /*10bb0*/  @!P2 LEA R8, P3, R11, R0, 0x2 ;  /* 0x000000000b08a211 */ /* 0x000fc800078610ff */
[----:B------:R-:W-:Y:S02]  /*10bc0*/  @!P2 LEA.HI.X R9, R11, R4, R13, 0x2, P3 ;  /* 0x000000040b09a211 */ /* 0x000fe400018f140d */
[C---:B------:R-:W-:Y:S02]  /*10bd0*/  IADD3 R13, R248.reuse, 0xc8, RZ ;  /* 0x000000c8f80d7810 */ /* 0x040fe40007ffe0ff */
[----:B------:R-:W-:Y:S02]  /*10be0*/  IADD3 R11, R248, 0xd0, RZ ;  /* 0x000000d0f80b7810 */ /* 0x000fe40007ffe0ff */
[----:B--2---:R-:W-:-:S04]  /*10bf0*/  @!P6 LEA R2, P4, R15, R0, 0x2 ;  /* 0x000000000f02e211 */ /* 0x004fc800078810ff */
[----:B------:R-:W-:Y:S02]  /*10c00*/  @!P6 LEA.HI.X R3, R15, R4, R17, 0x2, P4 ;  /* 0x000000040f03e211 */ /* 0x000fe400020f1411 */
[C---:B------:R-:W-:Y:S02]  /*10c10*/  IADD3 R17, R248.reuse, 0xb0, RZ ;  /* 0x000000b0f8117810 */ /* 0x040fe40007ffe0ff */
[----:B------:R-:W-:Y:S01]  /*10c20*/  IADD3 R15, R248, 0xb8, RZ ;  /* 0x000000b8f80f7810 */ /* 0x000fe20007ffe0ff */
[----:B------:R2:W-:Y:S01]  /*10c30*/  @!P6 ST.E.64 [R2.64], R84 ;  /* 0x000000540200e985 */ /* 0x0005e2000c101b06 */
[----:B------:R-:W-:Y:S02]  /*10c40*/  ISETP.GE.AND P6, PT, R14, c[0x0][0x3c8], PT ;  /* 0x0000f2000e007a0c */ /* 0x000fe40003fc6270 */
[----:B------:R-:W-:Y:S01]  /*10c50*/  ISETP.GE.AND P4, PT, R13, c[0x0][0x3c8], PT ;  /* 0x0000f2000d007a0c */ /* 0x000fe20003f86270 */
[----:B------:R5:W-:Y:S01]  /*10c60*/  @!P2 ST.E.64 [R8.64], R88 ;  /* 0x000000580800a985 */ /* 0x000be2000c101b06 */
[----:B----4-:R-:W-:-:S02]  /*10c70*/  @!P5 LEA R6, P3, R16, R0, 0x2 ;  /* 0x000000001006d211 */ /* 0x010fc400078610ff */
[----:B------:R-:W-:Y:S02]  /*10c80*/  SHF.R.S32.HI R17, RZ, 0x1f, R17 ;  /* 0x0000001fff117819 */ /* 0x000fe40000011411 */
[----:B------:R-:W-:Y:S02]  /*10c90*/  SHF.R.S32.HI R15, RZ, 0x1f, R15 ;  /* 0x0000001fff0f7819 */ /* 0x000fe4000001140f */
[----:B------:R-:W-:Y:S02]  /*10ca0*/  @!P5 LEA.HI.X R7, R16, R4, R17, 0x2, P3 ;  /* 0x000000041007d211 */ /* 0x000fe400018f1411 */
[----:B------:R-:W-:Y:S02]  /*10cb0*/  ISETP.GE.AND P3, PT, R11, c[0x0][0x3c8], PT ;  /* 0x0000f2000b007a0c */ /* 0x000fe40003f66270 */
[C---:B------:R-:W-:Y:S01]  /*10cc0*/  IADD3 R16, R248.reuse, 0xc0, RZ ;  /* 0x000000c0f8107810 */ /* 0x040fe20007ffe0ff */
[----:B------:R4:W-:Y:S01]  /*10cd0*/  @!P5 ST.E.64 [R6.64], R92 ;  /* 0x0000005c0600d985 */ /* 0x0009e2000c101b06 */
[----:B------:R-:W-:-:S02]  /*10ce0*/  IADD3 R17, R248, 0xe8, RZ ;  /* 0x000000e8f8117810 */ /* 0x000fc40007ffe0ff */
[----:B------:R-:W-:Y:S02]  /*10cf0*/  SHF.R.S32.HI R16, RZ, 0x1f, R16 ;  /* 0x0000001fff107819 */ /* 0x000fe40000011410 */
[----:B--2---:R-:W-:-:S04]  /*10d00*/  @!P1 LEA R2, P2, R10, R0, 0x2 ;  /* 0x000000000a029211 */ /* 0x004fc800078410ff */
[----:B------:R-:W-:Y:S02]  /*10d10*/  @!P1 LEA.HI.X R3, R10, R4, R15, 0x2, P2 ;  /* 0x000000040a039211 */ /* 0x000fe400010f140f */
[----:B------:R-:W-:Y:S02]  /*10d20*/  IADD3 R15, R248, 0xc8, RZ ;  /* 0x000000c8f80f7810 */ /* 0x000fe40007ffe0ff */
[----:B-----5:R-:W-:Y:S01]  /*10d30*/  @!P6 LEA R8, P2, R14, R0, 0x2 ;  /* 0x000000000e08e211 */ /* 0x020fe200078410ff */
[----:B------:R2:W-:Y:S01]  /*10d40*/  @!P1 ST.E.64 [R2.64], R96 ;  /* 0x0000006002009985 */ /* 0x0005e2000c101b06 */
[----:B------:R-:W-:Y:S02]  /*10d50*/  SHF.R.S32.HI R15, RZ, 0x1f, R15 ;  /* 0x0000001fff0f7819 */ /* 0x000fe4000001140f */
[----:B------:R-:W-:Y:S02]  /*10d60*/  IADD3 R10, R248, 0xd8, RZ ;  /* 0x000000d8f80a7810 */ /* 0x000fe40007ffe0ff */
[----:B------:R-:W-:-:S02]  /*10d70*/  @!P6 LEA.HI.X R9, R14, R4, R16, 0x2, P2 ;  /* 0x000000040e09e211 */ /* 0x000fc400010f1410 */
[----:B------:R-:W-:Y:S02]  /*10d80*/  ISETP.GE.AND P1, PT, R10, c[0x0][0x3c8], PT ;  /* 0x0000f2000a007a0c */ /* 0x000fe40003f26270 */
[----:B------:R-:W-:Y:S01]  /*10d90*/  IADD3 R14, R248, 0xe0, RZ ;  /* 0x000000e0f80e7810 */ /* 0x000fe20007ffe0ff */
[----:B------:R-:W-:Y:S01]  /*10da0*/  @!P6 ST.E.64 [R8.64], R134 ;  /* 0x000000860800e985 */ /* 0x000fe2000c101b06 */
[----:B----4-:R-:W-:Y:S02]  /*10db0*/  @!P3 LEA R6, P2, R11, R0, 0x2 ;  /* 0x000000000b06b211 */ /* 0x010fe400078410ff */
        /* <DEDUP_REMOVED lines=19> */
[----:B------:R-:W-:-:S03]  /*10ef0*/  @!P6 LEA R10, P2, R14, R0, 0x2 ;  /* 0x000000000e0ae211 */ /* 0x000fc600078410ff */
[----:B------:R2:W-:Y:S01]  /*10f00*/  @!P1 ST.E.64 [R2.64], R108 ;  /* 0x0000006c02009985 */ /* 0x0005e2000c101b06 */
[----:B------:R-:W-:Y:S02]  /*10f10*/  @!P6 LEA.HI.X R11, R14, R4, R16, 0x2, P2 ;  /* 0x000000040e0be211 */ /* 0x000fe400010f1410 */
[-C--:B------:R-:W-:Y:S02]  /*10f20*/  @!P5 LEA R8, P1, R17, R0.reuse, 0x2 ;  /* 0x000000001108d211 */ /* 0x080fe400078210ff */
[C---:B------:R-:W-:Y:S01]  /*10f30*/  IADD3 R16, R248.reuse, 0xf0, RZ ;  /* 0x000000f0f8107810 */ /* 0x040fe20007ffe0ff */
[----:B------:R1:W-:Y:S01]  /*10f40*/  @!P6 ST.E.64 [R10.64], R148 ;  /* 0x000000940a00e985 */ /* 0x0003e2000c101b06 */
[----:B------:R-:W-:Y:S02]  /*10f50*/  IADD3 R14, R248, 0xf8, RZ ;  /* 0x000000f8f80e7810 */ /* 0x000fe40007ffe0ff */
[----:B----4-:R-:W-:Y:S02]  /*10f60*/  @!P4 LEA R6, P2, R15, R0, 0x2 ;  /* 0x000000000f06c211 */ /* 0x010fe400078410ff */
[----:B------:R-:W-:-:S02]  /*10f70*/  SHF.R.S32.HI R16, RZ, 0x1f, R16 ;  /* 0x0000001fff107819 */ /* 0x000fc40000011410 */
        /* <DEDUP_REMOVED lines=8> */
.L_x_2839:
[----:B------:R-:W-:Y:S05]  /*11000*/  BSYNC B0 ;  /* 0x0000000000007941 */ /* 0x000fea0003800000 */
.L_x_2838:
[----:B------:R-:W-:Y:S05]  /*11010*/  BRA.DIV ~URZ, `(.L_x_2840) ;  /* 0x000052227f007947 */ /* 0x000fea000b800000 */
[----:B--2---:R2:W1:Y:S04]  /*11020*/  SHFL.IDX PT, R4, R5, 0x1, 0x1c1f ;  /* 0x003c1f0005047f89 */ /* 0x00446800000e0000 */
[----:B----4-:R2:W4:Y:S02]  /*11030*/  SHFL.IDX PT, R0, R12, 0x1, 0x1c1f ;  /* 0x003c1f000c007f89 */ /* 0x01052400000e0000 */
.L_x_2912:
[----:B------:R-:W-:Y:S05]  /*11040*/  @P0 BRA `(.L_x_2835) ;  /* 0x00001bf000000947 */ /* 0x000fea0003800000 */
[C---:B-1----:R-:W-:Y:S02]  /*11050*/  IADD3 R11, R248.reuse, 0x8, RZ ;  /* 0x00000008f80b7810 */ /* 0x042fe40007ffe0ff */
[C---:B------:R-:W-:Y:S02]  /*11060*/  ISETP.GE.AND P0, PT, R248.reuse, c[0x0][0x3c8], PT ;  /* 0x0000f200f8007a0c */ /* 0x040fe40003f06270 */
[----:B------:R-:W-:Y:S02]  /*11070*/  ISETP.GE.AND P5, PT, R11, c[0x0][0x3c8], PT ;  /* 0x0000f2000b007a0c */ /* 0x000fe40003fa6270 */
[----:B------:R-:W-:-:S02]  /*11080*/  IADD3 R13, R248, 0x10, RZ ;  /* 0x00000010f80d7810 */ /* 0x000fc40007ffe0ff */
[C---:B------:R-:W-:Y:S02]  /*11090*/  IADD3 R15, R248.reuse, 0x8, RZ ;  /* 0x00000008f80f7810 */ /* 0x040fe40007ffe0ff */
[----:B------:R-:W-:Y:S02]  /*110a0*/  ISETP.GE.AND P4, PT, R13, c[0x0][0x3c8], PT ;  /* 0x0000f2000d007a0c */ /* 0x000fe40003f86270 */
[----:B------:R-:W-:Y:S02]  /*110b0*/  IADD3 R10, R248, 0x18, RZ ;  /* 0x00000018f80a7810 */ /* 0x000fe40007ffe0ff */
[----:B------:R-:W-:Y:S01]  /*110c0*/  SHF.R.S32.HI R15, RZ, 0x1f, R15 ;  /* 0x0000001fff0f7819 */ /* 0x000fe2000001140f */
[----:B----4-:R-:W-:Y:S01]  /*110d0*/  @!P0 IMAD.MOV.U32 R2, RZ, RZ, R0 ;  /* 0x000000ffff028224 */ /* 0x010fe200078e0000 */
[----:B------:R-:W-:Y:S01]  /*110e0*/  ISETP.GE.AND P3, PT, R10, c[0x0][0x3c8], PT ;  /* 0x0000f2000a007a0c */ /* 0x000fe20003f66270 */
[----:B------:R-:W-:Y:S01]  /*110f0*/  @!P0 IMAD.MOV.U32 R3, RZ, RZ, R4 ;  /* 0x000000ffff038224 */ /* 0x000fe200078e0004 */
[----:B------:R-:W-:-:S02]  /*11100*/  @!P5 LEA R8, P6, R11, R0, 0x2 ;  /* 0x000000000b08d211 */ /* 0x000fc400078c10ff */
[C---:B--23--:R-:W-:Y:S01]  /*11110*/  IADD3 R12, R248.reuse, 0x20, RZ ;  /* 0x00000020f80c7810 */ /* 0x04cfe20007ffe0ff */
[C---:B------:R-:W-:Y:S01]  /*11120*/  @!P0 IMAD.WIDE R2, R248.reuse, 0x4, R2 ;  /* 0x00000004f8028825 */ /* 0x040fe200078e0202 */
[----:B------:R-:W-:Y:S02]  /*11130*/  @!P5 LEA.HI.X R9, R11, R4, R15, 0x2, P6 ;  /* 0x000000040b09d211 */ /* 0x000fe400030f140f */
[----:B------:R-:W-:Y:S02]  /*11140*/  IADD3 R15, R248, 0x10, RZ ;  /* 0x00000010f80f7810 */ /* 0x000fe40007ffe0ff */
[----:B------:R-:W-:Y:S01]  /*11150*/  ISETP.GE.AND P2, PT, R12, c[0x0][0x3c8], PT ;  /* 0x0000f2000c007a0c */ /* 0x000fe20003f46270 */
[----:B------:R1:W-:Y:S01]  /*11160*/  @!P0 ST.E.64 [R2.64], R116 ;  /* 0x0000007402008985 */ /* 0x0003e2000c101b06 */
[----:B------:R-:W-:Y:S02]  /*11170*/  @!P4 LEA R6, P0, R13, R0, 0x2 ;  /* 0x000000000d06c211 */ /* 0x000fe400078010ff */
[----:B------:R-:W-:Y:S01]  /*11180*/  SHF.R.S32.HI R15, RZ, 0x1f, R15 ;  /* 0x0000001fff0f7819 */ /* 0x000fe2000001140f */
[----:B------:R2:W-:Y:S01]  /*11190*/  @!P5 ST.E.64 [R8.64], R152 ;  /* 0x000000980800d985 */ /* 0x0005e2000c101b06 */
[----:B------:R-:W-:-:S02]  /*111a0*/  IADD3 R14, R248, 0x28, RZ ;  /* 0x00000028f80e7810 */ /* 0x000fc40007ffe0ff */
[----:B------:R-:W-:Y:S02]  /*111b0*/  IADD3 R11, R248, 0x18, RZ ;  /* 0x00000018f80b7810 */ /* 0x000fe40007ffe0ff */
[----:B------:R-:W-:Y:S02]  /*111c0*/  @!P4 LEA.HI.X R7, R13, R4, R15, 0x2, P0 ;  /* 0x000000040d07c211 */ /* 0x000fe400000f140f */
[----:B------:R-:W-:Y:S02]  /*111d0*/  ISETP.GE.AND P1, PT, R14, c[0x0][0x3c8], PT ;  /* 0x0000f2000e007a0c */ /* 0x000fe40003f26270 */
[C---:B------:R-:W-:Y:S01]  /*111e0*/  IADD3 R5, R248.reuse, 0x30, RZ ;  /* 0x00000030f8057810 */ /* 0x040fe20007ffe0ff */
[----:B------:R3:W-:Y:S01]  /*111f0*/  @!P4 ST.E.64 [R6.64], R128 ;  /* 0x000000800600c985 */ /* 0x0007e2000c101b06 */
[----:B------:R-:W-:Y:S02]  /*11200*/  SHF.R.S32.HI R11, RZ, 0x1f, R11 ;  /* 0x0000001fff0b7819 */ /* 0x000fe4000001140b */
[----:B------:R-:W-:-:S02]  /*11210*/  IADD3 R15, R248, 0x20, RZ ;  /* 0x00000020f80f7810 */ /* 0x000fc40007ffe0ff */
[----:B------:R-:W-:Y:S02]  /*11220*/  ISETP.GE.AND P0, PT, R5, c[0x0][0x3c8], PT ;  /* 0x0000f20005007a0c */ /* 0x000fe40003f06270 */
[----:B------:R-:W-:Y:S02]  /*11230*/  SHF.R.S32.HI R15, RZ, 0x1f, R15 ;  /* 0x0000001fff0f7819 */ /* 0x000fe4000001140f */
[C---:B------:R-:W-:Y:S02]  /*11240*/  IADD3 R13, R248.reuse, 0x40, RZ ;  /* 0x00000040f80d7810 */ /* 0x040fe40007ffe0ff */
[----:B------:R-:W-:Y:S02]  /*11250*/  IADD3 R16, R248, 0xb0, RZ ;  /* 0x000000b0f8107810 */ /* 0x000fe40007ffe0ff */
[----:B-1----:R-:W-:Y:S02]  /*11260*/  @!P3 LEA R2, P6, R10, R0, 0x2 ;  /* 0x000000000a02b211 */ /* 0x002fe400078c10ff */
[----:B------:R-:W-:-:S02]  /*11270*/  SHF.R.S32.HI R16, RZ, 0x1f, R16 ;  /* 0x0000001fff107819 */ /* 0x000fc40000011410 */
[----:B------:R-:W-:Y:S02]  /*11280*/  @!P3 LEA.HI.X R3, R10, R4, R11, 0x2, P6 ;  /* 0x000000040a03b211 */ /* 0x000fe400030f140b */
[----:B--2---:R-:W-:Y:S02]  /*11290*/  @!P2 LEA R8, P4, R12, R0, 0x2 ;  /* 0x000000000c08a211 */ /* 0x004fe400078810ff */
[----:B------:R-:W-:Y:S01]  /*112a0*/  IADD3 R11, R248, 0x38, RZ ;  /* 0x00000038f80b7810 */ /* 0x000fe20007ffe0ff */
[----:B------:R1:W-:Y:S01]  /*112b0*/  @!P3 ST.E.64 [R2.64], R120 ;  /* 0x000000780200b985 */ /* 0x0003e2000c101b06 */
[----:B------:R-:W-:Y:S02]  /*112c0*/  @!P2 LEA.HI.X R9, R12, R4, R15, 0x2, P4 ;  /* 0x000000040c09a211 */ /* 0x000fe400020f140f */
[----:B------:R-:W-:Y:S02]  /*112d0*/  ISETP.GE.AND P5, PT, R11, c[0x0][0x3c8], PT ;  /* 0x0000f2000b007a0c */ /* 0x000fe40003fa6270 */
[----:B------:R-:W-:Y:S01]  /*112e0*/  IADD3 R15, R248, 0x28, RZ ;  /* 0x00000028f80f7810 */ /* 0x000fe20007ffe0ff */
[----:B------:R2:W-:Y:S01]  /*112f0*/  @!P2 ST.E.64 [R8.64], R150 ;  /* 0x000000960800a985 */ /* 0x0005e2000c101b06 */
[----:B---3--:R-:W-:-:S02]  /*11300*/  @!P1 LEA R6, P3, R14, R0, 0x2 ;  /* 0x000000000e069211 */ /* 0x008fc400078610ff */
[----:B------:R-:W-:Y:S02]  /*11310*/  SHF.R.S32.HI R15, RZ, 0x1f, R15 ;  /* 0x0000001fff0f7819 */ /* 0x000fe4000001140f */
[----:B------:R-:W-:Y:S02]  /*11320*/  IADD3 R12, R248, 0x30, RZ ;  /* 0x00000030f80c7810 */ /* 0x000fe40007ffe0ff */
[----:B------:R-:W-:Y:S02]  /*11330*/  @!P1 LEA.HI.X R7, R14, R4, R15, 0x2, P3 ;  /* 0x000000040e079211 */ /* 0x000fe400018f140f */
[----:B------:R-:W-:Y:S02]  /*11340*/  SHF.R.S32.HI R12, RZ, 0x1f, R12 ;  /* 0x0000001fff0c7819 */ /* 0x000fe4000001140c */
[----:B------:R-:W-:Y:S01]  /*11350*/  IADD3 R10, R248, 0x48, RZ ;  /* 0x00000048f80a7810 */ /* 0x000fe20007ffe0ff */
[----:B------:R3:W-:Y:S01]  /*11360*/  @!P1 ST.E.64 [R6.64], R140 ;  /* 0x0000008c06009985 */ /* 0x0007e2000c101b06 */
[----:B------:R-:W-:-:S02]  /*11370*/  ISETP.GE.AND P4, PT, R13, c[0x0][0x3c8], PT ;  /* 0x0000f2000d007a0c */ /* 0x000fc40003f86270 */
[----:B------:R-:W-:Y:S02]  /*11380*/  IADD3 R15, R248, 0x38, RZ ;  /* 0x00000038f80f7810 */ /* 0x000fe40007ffe0ff */
[----:B------:R-:W-:Y:S02]  /*11390*/  ISETP.GE.AND P3, PT, R10, c[0x0][0x3c8], PT ;  /* 0x0000f2000a007a0c */ /* 0x000fe40003f66270 */
[----:B------:R-:W-:Y:S02]  /*113a0*/  SHF.R.S32.HI R15, RZ, 0x1f, R15 ;  /* 0x0000001fff0f7819 */ /* 0x000fe4000001140f */
[----:B------:R-:W-:Y:S02]  /*113b0*/  IADD3 R14, R248, 0x58, RZ ;  /* 0x00000058f80e7810 */ /* 0x000fe40007ffe0ff */
[----:B-1----:R-:W-:Y:S02]  /*113c0*/  @!P0 LEA R2, P6, R5, R0, 0x2 ;  /* 0x0000000005028211 */ /* 0x002fe400078c10ff */
[----:B------:R-:W-:-:S02]  /*113d0*/  ISETP.GE.AND P1, PT, R14, c[0x0][0x3c8], PT ;  /* 0x0000f2000e007a0c */ /* 0x000fc40003f26270 */
[----:B------:R-:W-:Y:S02]  /*113e0*/  @!P0 LEA.HI.X R3, R5, R4, R12, 0x2, P6 ;  /* 0x0000000405038211 */ /* 0x000fe400030f140c */
[C---:B--2---:R-:W-:Y:S02]  /*113f0*/  @!P5 LEA R8, P6, R11.reuse, R0, 0x2 ;  /* 0x000000000b08d211 */ /* 0x044fe400078c10ff */
[----:B------:R-:W-:Y:S01]  /*11400*/  IADD3 R12, R248, 0x50, RZ ;  /* 0x00000050f80c7810 */ /* 0x000fe20007ffe0ff */
[----:B------:R1:W-:Y:S01]  /*11410*/  @!P0 ST.E.64 [R2.64], R124 ;  /* 0x0000007c02008985 */ /* 0x0003e2000c101b06 */
[----:B------:R-:W-:Y:S02]  /*11420*/  @!P5 LEA.HI.X R9, R11, R4, R15, 0x2, P6 ;  /* 0x000000040b09d211 */ /* 0x000fe400030f140f */
[----:B------:R-:W-:Y:S02]  /*11430*/  ISETP.GE.AND P2, PT, R12, c[0x0][0x3c8], PT ;  /* 0x0000f2000c007a0c */ /* 0x000fe40003f46270 */
[C---:B------:R-:W-:Y:S01]  /*11440*/  IADD3 R15, R248.reuse, 0x40, RZ ;  /* 0x00000040f80f7810 */ /* 0x040fe20007ffe0ff */
[----:B------:R2:W-:Y:S01]  /*11450*/  @!P5 ST.E.64 [R8.64], R146 ;  /* 0x000000920800d985 */ /* 0x0005e2000c101b06 */
[----:B------:R-:W-:-:S02]  /*11460*/  IADD3 R11, R248, 0x48, RZ ;  /* 0x00000048f80b7810 */ /* 0x000fc40007ffe0ff */
[C---:B---3--:R-:W-:Y:S02]  /*11470*/  @!P4 LEA R6, P0, R13.reuse, R0, 0x2 ;  /* 0x000000000d06c211 */ /* 0x048fe400078010ff */
[----:B------:R-:W-:Y:S02]  /*11480*/  SHF.R.S32.HI R15, RZ, 0x1f, R15 ;  /* 0x0000001fff0f7819 */ /* 0x000fe4000001140f */
[----:B------:R-:W-:Y:S02]  /*11490*/  SHF.R.S32.HI R11, RZ, 0x1f, R11 ;  /* 0x0000001fff0b7819 */ /* 0x000fe4000001140b */
[----:B------:R-:W-:Y:S02]  /*114a0*/  @!P4 LEA.HI.X R7, R13, R4, R15, 0x2, P0 ;  /* 0x000000040d07c211 */ /* 0x000fe400000f140f */
[C---:B------:R-:W-:Y:S02]  /*114b0*/  IADD3 R15, R248.reuse, 0x50, RZ ;  /* 0x00000050f80f7810 */ /* 0x040fe40007ffe0ff */
[----:B------:R-:W-:Y:S01]  /*114c0*/  IADD3 R5, R248, 0x60, RZ ;  /* 0x00000060f8057810 */ /* 0x000fe20007ffe0ff */
[----:B------:R3:W-:Y:S01]  /*114d0*/  @!P4 ST.E.64 [R6.64], R138 ;  /* 0x0000008a0600c985 */ /* 0x0007e2000c101b06 */
[----:B------:R-:W-:-:S02]  /*114e0*/  SHF.R.S32.HI R15, RZ, 0x1f, R15 ;  /* 0x0000001fff0f7819 */ /* 0x000fc4000001140f */
[----:B------:R-:W-:Y:S02]  /*114f0*/  ISETP.GE.AND P0, PT, R5, c[0x0][0x3c8], PT ;  /* 0x0000f20005007a0c */ /* 0x000fe40003f06270 */
[----:B------:R-:W-:Y:S02]  /*11500*/  IADD3 R13, R248, 0x70, RZ ;  /* 0x00000070f80d7810 */ /* 0x000fe40007ffe0ff */
[C---:B-1----:R-:W-:Y:S02]  /*11510*/  @!P3 LEA R2, P6, R10.reuse, R0, 0x2 ;  /* 0x000000000a02b211 */ /* 0x042fe400078c10ff */
[----:B------:R-:W-:Y:S02]  /*11520*/  ISETP.GE.AND P4, PT, R13, c[0x0][0x3c8], PT ;  /* 0x0000f2000d007a0c */ /* 0x000fe40003f86270 */
[----:B------:R-:W-:Y:S02]  /*11530*/  @!P3 LEA.HI.X R3, R10, R4, R11, 0x2, P6 ;  /* 0x000000040a03b211 */ /* 0x000fe400030f140b */
[----:B--2---:R-:W-:-:S02]  /*11540*/  @!P2 LEA R8, P6, R12, R0, 0x2 ;  /* 0x000000000c08a211 */ /* 0x004fc400078c10ff */
[----:B------:R-:W-:Y:S01]  /*11550*/  IADD3 R11, R248, 0x68, RZ ;  /* 0x00000068f80b7810 */ /* 0x000fe20007ffe0ff */
[----:B------:R1:W-:Y:S01]  /*11560*/  @!P3 ST.E.64 [R2.64], R42 ;  /* 0x0000002a0200b985 */ /* 0x0003e2000c101b06 */
[----:B------:R-:W-:Y:S02]  /*11570*/  @!P2 LEA.HI.X R9, R12, R4, R15, 0x2, P6 ;  /* 0x000000040c09a211 */ /* 0x000fe400030f140f */
[C---:B------:R-:W-:Y:S02]  /*11580*/  IADD3 R15, R248.reuse, 0x58, RZ ;  /* 0x00000058f80f7810 */ /* 0x040fe40007ffe0ff */
[----:B------:R-:W-:Y:S01]  /*11590*/  ISETP.GE.AND P5, PT, R11, c[0x0][0x3c8], PT ;  /* 0x0000f2000b007a0c */ /* 0x000fe20003fa6270 */
[----:B------:R2:W-:Y:S01]  /*115a0*/  @!P2 ST.E.64 [R8.64], R154 ;  /* 0x0000009a0800a985 */ /* 0x0005e2000c101b06 */
[----:B------:R-:W-:Y:S02]  /*115b0*/  SHF.R.S32.HI R15, RZ, 0x1f, R15 ;  /* 0x0000001fff0f7819 */ /* 0x000fe4000001140f */
[----:B------:R-:W-:-:S02]  /*115c0*/  IADD3 R12, R248, 0x60, RZ ;  /* 0x00000060f80c7810 */ /* 0x000fc40007ffe0ff */
[----:B---3--:R-:W-:Y:S02]  /*115d0*/  @!P1 LEA R6, P3, R14, R0, 0x2 ;  /* 0x000000000e069211 */ /* 0x008fe400078610ff */
[----:B------:R-:W-:Y:S02]  /*115e0*/  IADD3 R10, R248, 0x78, RZ ;  /* 0x00000078f80a7810 */ /* 0x000fe40007ffe0ff */
[----:B------:R-:W-:Y:S02]  /*115f0*/  @!P1 LEA.HI.X R7, R14, R4, R15, 0x2, P3 ;  /* 0x000000040e079211 */ /* 0x000fe400018f140f */
[----:B------:R-:W-:Y:S02]  /*11600*/  SHF.R.S32.HI R12, RZ, 0x1f, R12 ;  /* 0x0000001fff0c7819 */ /* 0x000fe4000001140c */
[----:B------:R-:W-:Y:S01]  /*11610*/  IADD3 R15, R248, 0x68, RZ ;  /* 0x00000068f80f7810 */ /* 0x000fe20007ffe0ff */
[----:B------:R3:W-:Y:S01]  /*11620*/  @!P1 ST.E.64 [R6.64], R142 ;  /* 0x0000008e06009985 */ /* 0x0007e2000c101b06 */
[----:B------:R-:W-:-:S02]  /*11630*/  ISETP.GE.AND P3, PT, R10, c[0x0][0x3c8], PT ;  /* 0x0000f2000a007a0c */ /* 0x000fc40003f66270 */
[----:B------:R-:W-:Y:S02]  /*11640*/  SHF.R.S32.HI R15, RZ, 0x1f, R15 ;  /* 0x0000001fff0f7819 */ /* 0x000fe4000001140f */
[----:B------:R-:W-:Y:S02]  /*11650*/  IADD3 R14, R248, 0x88, RZ ;  /* 0x00000088f80e7810 */ /* 0x000fe40007ffe0ff */
[----:B-1----:R-:W-:-:S04]  /*11660*/  @!P0 LEA R2, P6, R5, R0, 0x2 ;  /* 0x0000000005028211 */ /* 0x002fc800078c10ff */
        /* <DEDUP_REMOVED lines=9> */
[----:B------:R-:W-:Y:S02]  /*11700*/  SHF.R.S32.HI R15, RZ, 0x1f, R15 ;  /* 0x0000001fff0f7819 */ /* 0x000fe4000001140f */
[C---:B---3--:R-:W-:Y:S02]  /*11710*/  @!P4 LEA R6, P0, R13.reuse, R0, 0x2 ;  /* 0x000000000d06c211 */ /* 0x048fe400078010ff */
[----:B------:R-:W-:Y:S02]  /*11720*/  SHF.R.S32.HI R11, RZ, 0x1f, R11 ;  /* 0x0000001fff0b7819 */ /* 0x000fe4000001140b */
[----:B------:R-:W-:Y:S02]  /*11730*/  @!P4 LEA.HI.X R7, R13, R4, R15, 0x2, P0 ;  /* 0x000000040d07c211 */ /* 0x000fe400000f140f */
[----:B------:R-:W-:Y:S02]  /*11740*/  IADD3 R5, R248, 0x90, RZ ;  /* 0x00000090f8057810 */ /* 0x000fe40007ffe0ff */
[----:B------:R-:W-:Y:S01]  /*11750*/  ISETP.GE.AND P1, PT, R14, c[0x0][0x3c8], PT ;  /* 0x0000f2000e007a0c */ /* 0x000fe20003f26270 */
[----:B------:R3:W-:Y:S01]  /*11760*/  @!P4 ST.E.64 [R6.64], R144 ;  /* 0x000000900600c985 */ /* 0x0007e2000c101b06 */
[----:B------:R-:W-:-:S02]  /*11770*/  IADD3 R15, R248, 0x80, RZ ;  /* 0x00000080f80f7810 */ /* 0x000fc40007ffe0ff */
[----:B------:R-:W-:Y:S02]  /*11780*/  ISETP.GE.AND P0, PT, R5, c[0x0][0x3c8], PT ;  /* 0x0000f20005007a0c */ /* 0x000fe40003f06270 */
[----:B------:R-:W-:Y:S02]  /*11790*/  SHF.R.S32.HI R15, RZ, 0x1f, R15 ;  /* 0x0000001fff0f7819 */ /* 0x000fe4000001140f */
[----:B------:R-:W-:Y:S02]  /*117a0*/  IADD3 R13, R248, 0xa0, RZ ;  /* 0x000000a0f80d7810 */ /* 0x000fe40007ffe0ff */
[C---:B-1----:R-:W-:Y:S02]  /*117b0*/  @!P3 LEA R2, P6, R10.reuse, R0, 0x2 ;  /* 0x000000000a02b211 */ /* 0x042fe400078c10ff */
[----:B------:R-:W-:Y:S02]  /*117c0*/  ISETP.GE.AND P4, PT, R13, c[0x0][0x3c8], PT ;  /* 0x0000f2000d007a0c */ /* 0x000fe40003f86270 */
[----:B------:R-:W-:-:S02]  /*117d0*/  @!P3 LEA.HI.X R3, R10, R4, R11, 0x2, P6 ;  /* 0x000000040a03b211 */ /* 0x000fc400030f140b */
[----:B--2---:R-:W-:Y:S02]  /*117e0*/  @!P2 LEA R8, P6, R12, R0, 0x2 ;  /* 0x000000000c08a211 */ /* 0x004fe400078c10ff */
        /* <DEDUP_REMOVED lines=17> */
[----:B-1----:R-:W-:Y:S02]  /*11900*/  @!P0 LEA R2, P6, R5, R0, 0x2 ;  /* 0x0000000005028211 */ /* 0x002fe400078c10ff */
[----:B------:R-:W-:Y:S02]  /*11910*/  ISETP.GE.AND P2, PT, R15, c[0x0][0x3c8], PT ;  /* 0x0000f2000f007a0c */ /* 0x000fe40003f46270 */
[----:B------:R-:W-:Y:S02]  /*11920*/  @!P0 LEA.HI.X R3, R5, R4, R12, 0x2, P6 ;  /* 0x0000000405038211 */ /* 0x000fe400030f140c */
[----:B--2---:R-:W-:-:S02]  /*11930*/  @!P5 LEA R8, P6, R11, R0, 0x2 ;  /* 0x000000000b08d211 */ /* 0x004fc400078c10ff */
[C---:B------:R-:W-:Y:S01]  /*11940*/  IADD3 R12, R248.reuse, 0xb8, RZ ;  /* 0x000000b8f80c7810 */ /* 0x040fe20007ffe0ff */
[----:B------:R1:W-:Y:S01]  /*11950*/  @!P0 ST.E.64 [R2.64], R54 ;  /* 0x0000003602008985 */ /* 0x0003e2000c101b06 */
[----:B------:R-:W-:Y:S02]  /*11960*/  @!P5 LEA.HI.X R9, R11, R4, R14, 0x2, P6 ;  /* 0x000000040b09d211 */ /* 0x000fe400030f140e */
[C---:B------:R-:W-:Y:S02]  /*11970*/  IADD3 R14, R248.reuse, 0xa0, RZ ;  /* 0x000000a0f80e7810 */ /* 0x040fe40007ffe0ff */
[----:B------:R-:W-:Y:S01]  /*11980*/  IADD3 R5, R248, 0xc0, RZ ;  /* 0x000000c0f8057810 */ /* 0x000fe20007ffe0ff */
[----:B------:R2:W-:Y:S01]  /*11990*/  @!P5 ST.E.64 [R8.64], R160 ;  /* 0x000000a00800d985 */ /* 0x0005e2000c101b06 */
[----:B------:R-:W-:Y:S02]  /*119a0*/  SHF.R.S32.HI R14, RZ, 0x1f, R14 ;  /* 0x0000001fff0e7819 */ /* 0x000fe4000001140e */
[----:B------:R-:W-:-:S02]  /*119b0*/  ISETP.GE.AND P1, PT, R12, c[0x0][0x3c8], PT ;  /* 0x0000f2000c007a0c */ /* 0x000fc40003f26270 */
[C---:B---3--:R-:W-:Y:S02]  /*119c0*/  @!P4 LEA R6, P0, R13.reuse, R0, 0x2 ;  /* 0x000000000d06c211 */ /* 0x048fe400078010ff */
[C---:B------:R-:W-:Y:S02]  /*119d0*/  IADD3 R11, R248.reuse, 0xa8, RZ ;  /* 0x000000a8f80b7810 */ /* 0x040fe40007ffe0ff */
[----:B------:R-:W-:Y:S02]  /*119e0*/  @!P4 LEA.HI.X R7, R13, R4, R14, 0x2, P0 ;  /* 0x000000040d07c211 */ /* 0x000fe400000f140e */
[----:B------:R-:W-:Y:S02]  /*119f0*/  ISETP.GE.AND P0, PT, R5, c[0x0][0x3c8], PT ;  /* 0x0000f20005007a0c */ /* 0x000fe40003f06270 */
[----:B------:R-:W-:Y:S01]  /*11a00*/  SHF.R.S32.HI R11, RZ, 0x1f, R11 ;  /* 0x0000001fff0b7819 */ /* 0x000fe2000001140b */
[----:B------:R3:W-:Y:S01]  /*11a10*/  @!P4 ST.E.64 [R6.64], R74 ;  /* 0x0000004a0600c985 */ /* 0x0007e2000c101b06 */
[----:B------:R-:W-:-:S02]  /*11a20*/  IADD3 R14, R248, 0xc8, RZ ;  /* 0x000000c8f80e7810 */ /* 0x000fc40007ffe0ff */
[----:B------:R-:W-:Y:S02]  /*11a30*/  IADD3 R13, R248, 0xb8, RZ ;  /* 0x000000b8f80d7810 */ /* 0x000fe40007ffe0ff */
[----:B------:R-:W-:Y:S02]  /*11a40*/  ISETP.GE.AND P4, PT, R14, c[0x0][0x3c8], PT ;  /* 0x0000f2000e007a0c */ /* 0x000fe40003f86270 */
[----:B------:R-:W-:Y:S02]  /*11a50*/  SHF.R.S32.HI R13, RZ, 0x1f, R13 ;  /* 0x0000001fff0d7819 */ /* 0x000fe4000001140d */
[----:B-1----:R-:W-:-:S04]  /*11a60*/  @!P3 LEA R2, P6, R10, R0, 0x2 ;  /* 0x000000000a02b211 */ /* 0x002fc800078c10ff */
[----:B------:R-:W-:Y:S02]  /*11a70*/  @!P3 LEA.HI.X R3, R10, R4, R11, 0x2, P6 ;  /* 0x000000040a03b211 */ /* 0x000fe400030f140b */
[C---:B------:R-:W-:Y:S02]  /*11a80*/  IADD3 R11, R248.reuse, 0xc0, RZ ;  /* 0x000000c0f80b7810 */ /* 0x040fe40007ffe0ff */
[C---:B--2---:R-:W-:Y:S01]  /*11a90*/  @!P2 LEA R8, P5, R15.reuse, R0, 0x2 ;  /* 0x000000000f08a211 */ /* 0x044fe200078a10ff */
[----:B------:R1:W-:Y:S01]  /*11aa0*/  @!P3 ST.E.64 [R2.64], R58 ;  /* 0x0000003a0200b985 */ /* 0x0003e2000c101b06 */
[----:B------:R-:W-:Y:S02]  /*11ab0*/  IADD3 R10, R248, 0xd0, RZ ;  /* 0x000000d0f80a7810 */ /* 0x000fe40007ffe0ff */
[----:B------:R-:W-:Y:S02]  /*11ac0*/  SHF.R.S32.HI R11, RZ, 0x1f, R11 ;  /* 0x0000001fff0b7819 */ /* 0x000fe4000001140b */
[----:B------:R-:W-:-:S02]  /*11ad0*/  @!P2 LEA.HI.X R9, R15, R4, R16, 0x2, P5 ;  /* 0x000000040f09a211 */ /* 0x000fc400028f1410 */
[----:B------:R-:W-:Y:S02]  /*11ae0*/  ISETP.GE.AND P5, PT, R10, c[0x0][0x3c8], PT ;  /* 0x0000f2000a007a0c */ /* 0x000fe40003fa6270 */
[----:B------:R-:W-:Y:S01]  /*11af0*/  IADD3 R16, R248, 0xc8, RZ ;  /* 0x000000c8f8107810 */ /* 0x000fe20007ffe0ff */
[----:B------:R-:W-:Y:S01]  /*11b00*/  @!P2 ST.E.64 [R8.64], R94 ;  /* 0x0000005e0800a985 */ /* 0x000fe2000c101b06 */
[C---:B---3--:R-:W-:Y:S02]  /*11b10*/  @!P1 LEA R6, P6, R12.reuse, R0, 0x2 ;  /* 0x000000000c069211 */ /* 0x048fe400078c10ff */
[----:B------:R-:W-:Y:S02]  /*11b20*/  SHF.R.S32.HI R16, RZ, 0x1f, R16 ;  /* 0x0000001fff107819 */ /* 0x000fe40000011410 */
[----:B------:R-:W-:Y:S02]  /*11b30*/  @!P1 LEA.HI.X R7, R12, R4, R13, 0x2, P6 ;  /* 0x000000040c079211 */ /* 0x000fe400030f140d */
[----:B------:R-:W-:-:S02]  /*11b40*/  IADD3 R12, R248, 0xd8, RZ ;  /* 0x000000d8f80c7810 */ /* 0x000fc40007ffe0ff */
[C---:B------:R-:W-:Y:S01]  /*11b50*/  IADD3 R15, R248.reuse, 0xe0, RZ ;  /* 0x000000e0f80f7810 */ /* 0x040fe20007ffe0ff */
[----:B------:R2:W-:Y:S01]  /*11b60*/  @!P1 ST.E.64 [R6.64], R78 ;  /* 0x0000004e06009985 */ /* 0x0005e2000c101b06 */
[----:B------:R-:W-:Y:S02]  /*11b70*/  IADD3 R13, R248, 0xe8, RZ ;  /* 0x000000e8f80d7810 */ /* 0x000fe40007ffe0ff */
[----:B------:R-:W-:Y:S02]  /*11b80*/  ISETP.GE.AND P2, PT, R15, c[0x0][0x3c8], PT ;  /* 0x0000f2000f007a0c */ /* 0x000fe40003f46270 */
[----:B------:R-:W-:Y:S02]  /*11b90*/  ISETP.GE.AND P1, PT, R13, c[0x0][0x3c8], PT ;  /* 0x0000f2000d007a0c */ /* 0x000fe40003f26270 */
[----:B-1----:R-:W-:-:S04]  /*11ba0*/  @!P0 LEA R2, P3, R5, R0, 0x2 ;  /* 0x0000000005028211 */ /* 0x002fc800078610ff */
[----:B------:R-:W-:Y:S02]  /*11bb0*/  @!P0 LEA.HI.X R3, R5, R4, R11, 0x2, P3 ;  /* 0x0000000405038211 */ /* 0x000fe400018f140b */
[----:B------:R-:W-:Y:S02]  /*11bc0*/  ISETP.GE.AND P3, PT, R12, c[0x0][0x3c8], PT ;  /* 0x0000f2000c007a0c */ /* 0x000fe40003f66270 */
[C---:B------:R-:W-:Y:S01]  /*11bd0*/  IADD3 R11, R248.reuse, 0xd0, RZ ;  /* 0x000000d0f80b7810 */ /* 0x040fe20007ffe0ff */
[----:B------:R1:W-:Y:S01]  /*11be0*/  @!P0 ST.E.64 [R2.64], R62 ;  /* 0x0000003e02008985 */ /* 0x0003e2000c101b06 */
[----:B------:R-:W-:Y:S02]  /*11bf0*/  IADD3 R5, R248, 0xf0, RZ ;  /* 0x000000f0f8057810 */ /* 0x000fe40007ffe0ff */
        /* <DEDUP_REMOVED lines=8> */
[----:B------:R-:W-:Y:S02]  /*11c80*/  SHF.R.S32.HI R16, RZ, 0x1f, R16 ;  /* 0x0000001fff107819 */ /* 0x000fe40000011410 */
[----:B-1----:R-:W-:-:S04]  /*11c90*/  @!P5 LEA R2, P6, R10, R0, 0x2 ;  /* 0x000000000a02d211 */ /* 0x002fc800078c10ff */
        /* <DEDUP_REMOVED lines=8> */
[----:B------:R-:W-:-:S02]  /*11d20*/  SHF.R.S32.HI R14, RZ, 0x1f, R14 ;  /* 0x0000001fff0e7819 */ /* 0x000fc4000001140e */
[----:B------:R-:W-:Y:S02]  /*11d30*/  SHF.R.S32.HI R12, RZ, 0x1f, R12 ;  /* 0x0000001fff0c7819 */ /* 0x000fe4000001140c */
[----:B--2---:R-:W-:Y:S02]  /*11d40*/  @!P1 LEA R6, P5, R13, R0, 0x2 ;  /* 0x000000000d069211 */ /* 0x004fe400078a10ff */
[-C--:B------:R-:W-:Y:S02]  /*11d50*/  @!P2 LEA.HI.X R9, R15, R4.reuse, R16, 0x2, P6 ;  /* 0x000000040f09a211 */ /* 0x080fe400030f1410 */
[----:B------:R-:W-:-:S03]  /*11d60*/  @!P1 LEA.HI.X R7, R13, R4, R14, 0x2, P5 ;  /* 0x000000040d079211 */ /* 0x000fc600028f140e */
[----:B------:R3:W-:Y:S04]  /*11d70*/  @!P2 ST.E.64 [R8.64], R98 ;  /* 0x000000620800a985 */ /* 0x0007e8000c101b06 */
[----:B------:R3:W-:Y:S01]  /*11d80*/  @!P1 ST.E.64 [R6.64], R90 ;  /* 0x0000005a06009985 */ /* 0x0007e2000c101b06 */
[----:B-1----:R-:W-:-:S04]  /*11d90*/  @!P0 LEA R2, P4, R5, R0, 0x2 ;  /* 0x0000000005028211 */ /* 0x002fc800078810ff */
[----:B------:R-:W-:Y:S02]  /*11da0*/  @!P0 LEA.HI.X R3, R5, R4, R12, 0x2, P4 ;  /* 0x0000000405038211 */ /* 0x000fe400020f140c */
[----:B------:R-:W-:-:S03]  /*11db0*/  IADD3 R5, R248, 0xf8, RZ ;  /* 0x000000f8f8057810 */ /* 0x000fc60007ffe0ff */
[----:B------:R3:W-:Y:S01]  /*11dc0*/  @!P0 ST.E.64 [R2.64], R66 ;  /* 0x0000004202008985 */ /* 0x0007e2000c101b06 */
[----:B------:R-:W-:-:S13]  /*11dd0*/  ISETP.GE.AND P0, PT, R5, c[0x0][0x3c8], PT ;  /* 0x0000f20005007a0c */ /* 0x000fda0003f06270 */
[----:B------:R-:W-:Y:S05]  /*11de0*/  @P0 BRA `(.L_x_2835) ;  /* 0x00000e5000000947 */ /* 0x000fea0003800000 */
[----:B------:R-:W-:Y:S02]  /*11df0*/  IADD3 R12, R248, 0xf8, RZ ;  /* 0x000000f8f80c7810 */ /* 0x000fe40007ffe0ff */
[----:B---3--:R-:W-:Y:S02]  /*11e00*/  LEA R2, P0, R5, R0, 0x2 ;  /* 0x0000000005027211 */ /* 0x008fe400078010ff */
[----:B------:R-:W-:-:S04]  /*11e10*/  SHF.R.S32.HI R12, RZ, 0x1f, R12 ;  /* 0x0000001fff0c7819 */ /* 0x000fc8000001140c */
[----:B------:R-:W-:-:S05]  /*11e20*/  LEA.HI.X R3, R5, R4, R12, 0x2, P0 ;  /* 0x0000000405037211 */ /* 0x000fca00000f140c */
[----:B------:R1:W-:Y:S01]  /*11e30*/  ST.E.64 [R2.64], R38 ;  /* 0x0000002602007985 */ /* 0x0003e2000c101b06 */
[----:B------:R-:W-:Y:S05]  /*11e40*/  BRA `(.L_x_2835) ;  /* 0x00000df000007947 */ /* 0x000fea0003800000 */
.L_x_2820:
[----:B------:R-:W2:Y:S01]  /*11e50*/  LDL.LU R0, [R1] ;  /* 0x0000000001007983 */ /* 0x000ea20000300800 */
[----:B------:R-:W-:Y:S01]  /*11e60*/  ISETP.NE.U32.AND P1, PT, RZ, c[0x0][0x508], PT ;  /* 0x00014200ff007a0c */ /* 0x000fe20003f25070 */
[----:B------:R-:W-:Y:S01]  /*11e70*/  IMAD.MOV.U32 R8, RZ, RZ, RZ ;  /* 0x000000ffff087224 */ /* 0x000fe200078e00ff */
[----:B------:R-:W-:Y:S01]  /*11e80*/  ISETP.NE.U32.AND P3, PT, RZ, c[0x0][0x500], PT ;  /* 0x00014000ff007a0c */ /* 0x000fe20003f65070 */
[----:B------:R-:W-:Y:S01]  /*11e90*/  IMAD.MOV.U32 R20, RZ, RZ, c[0x0][0x388] ;  /* 0x0000e200ff147624 */ /* 0x000fe200078e00ff */
[----:B------:R-:W-:Y:S02]  /*11ea0*/  ISETP.NE.AND.EX P1, PT, RZ, c[0x0][0x50c], PT, P1 ;  /* 0x00014300ff007a0c */ /* 0x000fe40003f25310 */
[----:B------:R-:W-:Y:S02]  /*11eb0*/  ISETP.NE.AND.EX P3, PT, RZ, c[0x0][0x504], PT, P3 ;  /* 0x00014100ff007a0c */ /* 0x000fe40003f65330 */
[----:B------:R-:W-:-:S09]  /*11ec0*/  IADD3 R2, P2, R252, c[0x0][0x500], RZ ;  /* 0x00014000fc027a10 */ /* 0x000fd20007f5e0ff */
[----:B------:R-:W-:Y:S02]  /*11ed0*/  @P1 IADD3 R4, P0, R252, c[0x0][0x508], RZ ;  /* 0x00014200fc041a10 */ /* 0x000fe40007f1e0ff */
[C---:B--2---:R-:W-:Y:S02]  /*11ee0*/  IADD3.X R3, R0.reuse, c[0x0][0x504], RZ, P2, !PT ;  /* 0x0001410000037a10 */ /* 0x044fe400017fe4ff */
[----:B---3--:R-:W-:-:S03]  /*11ef0*/  @P1 IADD3.X R5, R0, c[0x0][0x50c], RZ, P0, !PT ;  /* 0x0001430000051a10 */ /* 0x008fc600007fe4ff */
        /* <DEDUP_REMOVED lines=9> */
.L_x_2841:
[----:B------:R-:W3:Y:S01]  /*11f90*/  LDL.LU R0, [R1+0x28] ;  /* 0x0000280001007983 */ /* 0x000ee20000300800 */
[----:B------:R-:W-:Y:S01]  /*11fa0*/  BSSY B0, `(.L_x_2842) ;  /* 0x0000038000007945 */ /* 0x000fe20003800000 */
[----:B-1----:R-:W-:Y:S02]  /*11fb0*/  LOP3.LUT R14, R242, 0xffff, RZ, 0xc0, !PT ;  /* 0x0000fffff20e7812 */ /* 0x002fe400078ec0ff */
[----:B--2---:R-:W1:Y:S01]  /*11fc0*/  S2R R2, SR_TID.X ;  /* 0x0000000000027919 */ /* 0x004e620000002100 */
[----:B------:R-:W-:-:S02]  /*11fd0*/  SEL R15, R251, RZ, !P3 ;  /* 0x000000fffb0f7207 */ /* 0x000fc40005800000 */
[----:B-----5:R-:W-:Y:S02]  /*11fe0*/  SHF.R.S32.HI R18, RZ, 0x1f, R8 ;  /* 0x0000001fff127819 */ /* 0x020fe40000011408 */
[----:B-1----:R-:W-:Y:S02]  /*11ff0*/  ISETP.GT.AND P0, PT, R2, 0x7f, PT ;  /* 0x0000007f0200780c */ /* 0x002fe40003f04270 */
[----:B---3--:R-:W-:-:S11]  /*12000*/  SEL R21, R0, RZ, !P3 ;  /* 0x000000ff00157207 */ /* 0x008fd60005800000 */
        /* <DEDUP_REMOVED lines=49> */
.L_x_2843:
[----:B------:R-:W-:Y:S05]  /*12320*/  BSYNC B0 ;  /* 0x0000000000007941 */ /* 0x000fea0003800000 */
.L_x_2842:
        /* <DEDUP_REMOVED lines=34> */
.L_x_2913:
[----:B------:R-:W-:Y:S05]  /*12550*/  BRA.DIV ~URZ, `(.L_x_2845) ;  /* 0x00003e227f007947 */ /* 0x000fea000b800000 */
[----:B------:R3:W4:Y:S02]  /*12560*/  SHFL.IDX PT, R0, R14, RZ, 0x181f ;  /* 0x00181fff0e007589 */ /* 0x00072400000e0000 */
.L_x_2914:
        /* <DEDUP_REMOVED lines=25> */
.L_x_2847:
[----:B------:R-:W-:Y:S05]  /*12700*/  BSYNC B0 ;  /* 0x0000000000007941 */ /* 0x000fea0003800000 */
.L_x_2846:
[----:B------:R-:W-:Y:S05]  /*12710*/  BRA.DIV ~URZ, `(.L_x_2848) ;  /* 0x00003cd27f007947 */ /* 0x000fea000b800000 */
[----:B--2---:R2:W1:Y:S04]  /*12720*/  SHFL.IDX PT, R4, R5, 0x1, 0x181f ;  /* 0x00381f0005047f89 */ /* 0x00446800000e0000 */
[----:B----4-:R2:W4:Y:S02]  /*12730*/  SHFL.IDX PT, R0, R14, 0x1, 0x181f ;  /* 0x00381f000e007f89 */ /* 0x01052400000e0000 */
.L_x_2915:
        /* <DEDUP_REMOVED lines=24> */
.L_x_2850:
[----:B------:R-:W-:Y:S05]  /*128c0*/  BSYNC B0 ;  /* 0x0000000000007941 */ /* 0x000fea0003800000 */
.L_x_2849:
[----:B------:R-:W-:Y:S05]  /*128d0*/  BRA.DIV ~URZ, `(.L_x_2851) ;  /* 0x00003be27f007947 */ /* 0x000fea000b800000 */
[----:B-1----:R1:W2:Y:S02]  /*128e0*/  SHFL.IDX PT, R4, R5, 0x2, 0x181f ;  /* 0x00581f0005047f89 */ /* 0x0022a400000e0000 */
.L_x_2916:
[----:B------:R-:W-:Y:S05]  /*128f0*/  BRA.DIV ~URZ, `(.L_x_2852) ;  /* 0x00003c327f007947 */ /* 0x000fea000b800000 */
[----:B----4-:R4:W1:Y:S02]  /*12900*/  SHFL.IDX PT, R0, R14, 0x2, 0x181f ;  /* 0x00581f000e007f89 */ /* 0x01086400000e0000 */
.L_x_2917:
        /* <DEDUP_REMOVED lines=24> */
.L_x_2854:
[----:B------:R-:W-:Y:S05]  /*12a90*/  BSYNC B0 ;  /* 0x0000000000007941 */ /* 0x000fea0003800000 */
.L_x_2853:
[----:B------:R-:W-:Y:S05]  /*12aa0*/  BRA.DIV ~URZ, `(.L_x_2855) ;  /* 0x00003af27f007947 */ /* 0x000fea000b800000 */
[----:B--2---:R2:W3:Y:S04]  /*12ab0*/  SHFL.IDX PT, R4, R5, 0x3, 0x181f ;  /* 0x00781f0005047f89 */ /* 0x0044e800000e0000 */
[----:B-1----:R2:W1:Y:S02]  /*12ac0*/  SHFL.IDX PT, R0, R14, 0x3, 0x181f ;  /* 0x00781f000e007f89 */ /* 0x00246400000e0000 */
.L_x_2918:
        /* <DEDUP_REMOVED lines=23> */
.L_x_2835:
[----:B------:R-:W-:Y:S05]  /*12c40*/  BSYNC B1 ;  /* 0x0000000000017941 */ /* 0x000fea0003800000 */
.L_x_2819:
        /* <DEDUP_REMOVED lines=8> */
[----:B---3--:R-:W-:Y:S01]  /*12cd0*/  IMAD.MOV.U32 R7, RZ, RZ, RZ ;  /* 0x000000ffff077224 */ /* 0x008fe200078e00ff */
[----:B--2-4-:R-:W-:-:S04]  /*12ce0*/  LOP3.LUT R12, R0, 0x1f, RZ, 0xc0, !PT ;  /* 0x0000001f000c7812 */ /* 0x014fc800078ec0ff */
[----:B------:R-:W-:Y:S01]  /*12cf0*/  ISETP.NE.AND P5, PT, R12, 0x1f, PT ;  /* 0x0000001f0c00780c */ /* 0x000fe20003fa5270 */
[----:B------:R-:W-:Y:S10]  /*12d00*/  BRA.DIV ~URZ, `(.L_x_2857) ;  /* 0x000039627f007947 */ /* 0x000ff4000b800000 */
[----:B------:R2:W3:Y:S02]  /*12d10*/  SHFL.IDX PT, R9, R106, RZ, 0x1f ;  /* 0x00001fff6a097589 */ /* 0x0004e400000e0000 */
.L_x_2919:
[----:B------:R-:W-:Y:S05]  /*12d20*/  BRA.DIV ~URZ, `(.L_x_2858) ;  /* 0x000039b27f007947 */ /* 0x000fea000b800000 */
[----:B------:R4:W2:Y:S02]  /*12d30*/  SHFL.IDX PT, R8, R106, 0x1, 0x1f ;  /* 0x00201f006a087f89 */ /* 0x0008a400000e0000 */
.L_x_2920:
        /* <DEDUP_REMOVED lines=18> */
.L_x_2921:
        /* <DEDUP_REMOVED lines=16> */
.L_x_2922:
[----:B----4-:R-:W-:Y:S01]  /*12f60*/  IMAD R0, R0, c[0x0][0x538], RZ ;  /* 0x00014e0000007a24 */ /* 0x010fe200078e02ff */
[----:B------:R-:W-:Y:S04]  /*12f70*/  BSSY B1, `(.L_x_2861) ;  /* 0x00000c5000017945 */ /* 0x000fe80003800000 */
[----:B--2---:R-:W-:-:S04]  /*12f80*/  IADD3 R8, R0, R8, RZ ;  /* 0x0000000800087210 */ /* 0x004fc80007ffe0ff */
[----:B---3--:R-:W-:-:S13]  /*12f90*/  ISETP.GT.AND P6, PT, R8, R9, PT ;  /* 0x000000090800720c */ /* 0x008fda0003fc4270 */
[----:B------:R-:W-:Y:S05]  /*12fa0*/  @P6 BRA `(.L_x_2862) ;  /* 0x0000024000006947 */ /* 0x000fea0003800000 */
.L_x_2866:
        /* <DEDUP_REMOVED lines=16> */
.L_x_2923:
        /* <DEDUP_REMOVED lines=16> */
.L_x_2924:
[----:B--2---:R-:W-:-:S05]  /*131b0*/  IMAD R0, R0, c[0x0][0x538], RZ ;  /* 0x00014e0000007a24 */ /* 0x004fca00078e02ff */
[----:B------:R-:W-:-:S04]  /*131c0*/  IADD3 R8, R0, R8, RZ ;  /* 0x0000000800087210 */ /* 0x000fc80007ffe0ff */
[----:B------:R-:W-:-:S13]  /*131d0*/  ISETP.GT.AND P6, PT, R8, R9, PT ;  /* 0x000000090800720c */ /* 0x000fda0003fc4270 */
[----:B-1----:R-:W-:Y:S05]  /*131e0*/  @!P6 BRA `(.L_x_2866) ;  /* 0xfffffdc00000e947 */ /* 0x002fea000383ffff */
.L_x_2862:
[----:B------:R-:W-:-:S05]  /*131f0*/  IADD3 R8, -R0, R8, RZ ;  /* 0x0000000800087210 */ /* 0x000fca0007ffe1ff */
[----:B------:R-:W-:-:S05]  /*13200*/  IMAD R0, R4, c[0x0][0x538], R8 ;  /* 0x00014e0004007a24 */ /* 0x000fca00078e0208 */
[----:B------:R-:W-:Y:S01]  /*13210*/  ISETP.GT.AND P0, PT, R0, R9, PT ;  /* 0x000000090000720c */ /* 0x000fe20003f04270 */
[----:B------:R-:W-:-:S12]  /*13220*/  BRA.DIV ~URZ, `(.L_x_2867) ;  /* 0x000039127f007947 */ /* 0x000fd8000b800000 */
[----:B------:R-:W-:-:S04]  /*13230*/  VOTE.ANY R5, PT, !P0 ;  /* 0x0000000000057806 */ /* 0x000fc800040e0100 */
.L_x_2925:
[----:B------:R-:W2:Y:S02]  /*13240*/  POPC R0, R5 ;  /* 0x0000000500007309 */ /* 0x000ea40000000000 */
[----:B--2---:R-:W-:Y:S01]  /*13250*/  IADD3 R243, R0, R243, RZ ;  /* 0x000000f300f37210 */ /* 0x004fe20007ffe0ff */
[----:B------:R-:W-:Y:S05]  /*13260*/  BRA.DIV ~URZ, `(.L_x_2868) ;  /* 0x000039227f007947 */ /* 0x000fea000b800000 */
[----:B------:R2:W3:Y:S04]  /*13270*/  SHFL.IDX PT, R10, R6, R0, 0x1f ;  /* 0x00001f00060a7589 */ /* 0x0004e800000e0000 */
[----:B------:R2:W4:Y:S02]  /*13280*/  SHFL.IDX PT, R7, R7, R0, 0x1f ;  /* 0x00001f0007077589 */ /* 0x00052400000e0000 */
.L_x_2926:
[----:B------:R-:W-:Y:S01]  /*13290*/  ISETP.NE.AND P0, PT, R5, RZ, PT ;  /* 0x000000ff0500720c */ /* 0x000fe20003f05270 */
[----:B------:R-:W-:-:S12]  /*132a0*/  BSSY B0, `(.L_x_2869) ;  /* 0x0000005000007945 */ /* 0x000fd80003800000 */
[----:B------:R-:W-:Y:S05]  /*132b0*/  @!P0 BRA `(.L_x_2870) ;  /* 0x0000003000008947 */ /* 0x000fea0003800000 */
[----:B--2---:R-:W-:Y:S01]  /*132c0*/  IADD3 R0, R0, -0x1, RZ ;  /* 0xffffffff00007810 */ /* 0x004fe20007ffe0ff */
[----:B------:R-:W-:Y:S05]  /*132d0*/  BRA.DIV ~URZ, `(.L_x_2871) ;  /* 0x000039827f007947 */ /* 0x000fea000b800000 */
[----:B------:R2:W1:Y:S02]  /*132e0*/  SHFL.IDX PT, R11, R4, R0, 0x1f ;  /* 0x00001f00040b7589 */ /* 0x00046400000e0000 */
.L_x_2870:
[----:B------:R-:W-:Y:S05]  /*132f0*/  BSYNC B0 ;  /* 0x0000000000007941 */ /* 0x000fea0003800000 */
.L_x_2869:
        /* <DEDUP_REMOVED lines=66> */
.L_x_2873:
        /* <DEDUP_REMOVED lines=66> */
.L_x_2874:
[----:B------:R-:W-:Y:S05]  /*13b40*/  BSYNC B0 ;  /* 0x0000000000007941 */ /* 0x000fea0003800000 */
.L_x_2872:
[----:B------:R-:W-:-:S04]  /*13b50*/  LOP3.LUT R0, RZ, R0, RZ, 0x33, !PT ;  /* 0x00000000ff007212 */ /* 0x000fc800078e33ff */
[----:B------:R-:W-:Y:S01]  /*13b60*/  IADD3 R241, R0, R10, RZ ;  /* 0x0000000a00f17210 */ /* 0x000fe20007ffe0ff */
[----:B------:R-:W-:Y:S05]  /*13b70*/  BRA `(.L_x_2875) ;  /* 0x0000004000007947 */ /* 0x000fea0003800000 */
.L_x_2863:
[----:B------:R-:W-:Y:S01]  /*13b80*/  IMAD.MOV.U32 R240, RZ, RZ, R9 ;  /* 0x000000fffff07224 */ /* 0x000fe200078e0009 */
[----:B------:R-:W-:Y:S01]  /*13b90*/  MOV R242, RZ ;  /* 0x000000ff00f27202 */ /* 0x000fe20000000f00 */
[----:B------:R-:W-:Y:S01]  /*13ba0*/  IMAD.MOV.U32 R241, RZ, RZ, RZ ;  /* 0x000000fffff17224 */ /* 0x000fe200078e00ff */
[----:B------:R-:W-:Y:S02]  /*13bb0*/  MOV R243, c[0x0][0x53c] ;  /* 0x00014f0000f37a02 */ /* 0x000fe40000000f00 */
.L_x_2875:
[----:B------:R-:W-:Y:S05]  /*13bc0*/  BSYNC B1 ;  /* 0x0000000000017941 */ /* 0x000fea0003800000 */
.L_x_2861:
[----:B------:R-:W-:Y:S01]  /*13bd0*/  WARPSYNC 0xffffffff ;  /* 0xffffffff00007948 */ /* 0x000fe20003800000 */
[----:B------:R-:W-:Y:S01]  /*13be0*/  BAR.SYNC.DEFER_BLOCKING 0x4, 0x100 ;  /* 0x0104000000007b1d */ /* 0x000fe20000010000 */
[----:B------:R-:W-:-:S13]  /*13bf0*/  ISETP.NE.AND P0, PT, R12, RZ, PT ;  /* 0x000000ff0c00720c */ /* 0x000fda0003f05270 */
[----:B------:R2:W-:Y:S04]  /*13c00*/  @!P0 STS.128 [0x20100], R240 ;  /* 0x020100f0ff008388 */ /* 0x0005e80000000c00 */
[----:B------:R-:W-:Y:S06]  /*13c10*/  BAR.ARV 0x5, 0x100 ;  /* 0x0144000000007b1d */ /* 0x000fec0000002000 */
.L_x_2856:
[----:B-1----:R-:W-:-:S13]  /*13c20*/  ISETP.GE.AND P0, PT, R243, c[0x0][0x53c], PT ;  /* 0x00014f00f3007a0c */ /* 0x002fda0003f06270 */
[----:B--23--:R-:W-:Y:S01]  /*13c30*/  @P0 CALL.REL.NOINC `(.L_x_2876) ;  /* 0x0000001000000944 */ /* 0x00cfe20003c00000 */
[----:B------:R-:W-:Y:S05]  /*13c40*/  BRA `(.L_x_2877) ;  /* 0xfffedf5000007947 */ /* 0x000fea000383ffff */
.L_x_2876:
[----:B------:R-:W-:Y:S05]  /*13c50*/  EXIT ;  /* 0x000000000000794d */ /* 0x000fea0003800000 */
.L_x_2759:
[----:B------:R-:W-:Y:S01]  /*13c60*/  IMAD.MOV.U32 R0, RZ, RZ, R5 ;  /* 0x000000ffff007224 */ /* 0x000fe200078e0005 */
[----:B------:R-:W-:Y:S02]  /*13c70*/  MOV R3, 0x1 ;  /* 0x0000000100037802 */ /* 0x000fe40000000f00 */
[----:B------:R-:W-:Y:S02]  /*13c80*/  MOV R2, 0x13ca0 ;  /* 0x00013ca000027802 */ /* 0x000fe40000000f00 */
[----:B--2---:R-:W-:Y:S05]  /*13c90*/  CALL.REL.NOINC `($__internal_47_$__cuda_sm70_shflsync_up_p) ;  /* 0x000030f000007944 */ /* 0x004fea0003c00000 */
[----:B------:R-:W-:Y:S01]  /*13ca0*/  MOV R0, R4 ;  /* 0x0000000400007202 */ /* 0x000fe20000000f00 */
[----:B------:R-:W-:Y:S05]  /*13cb0*/  BRA `(.L_x_2878) ;  /* 0xfffec78000007947 */ /* 0x000fea000383ffff */
.L_x_2760:
[----:B------:R-:W-:Y:S01]  /*13cc0*/  IMAD.MOV.U32 R0, RZ, RZ, R5 ;  /* 0x000000ffff007224 */ /* 0x000fe200078e0005 */
[----:B------:R-:W-:Y:S02]  /*13cd0*/  MOV R3, 0x2 ;  /* 0x0000000200037802 */ /* 0x000fe40000000f00 */
[----:B------:R-:W-:Y:S02]  /*13ce0*/  MOV R2, 0x13d00 ;  /* 0x00013d0000027802 */ /* 0x000fe40000000f00 */
[----:B--2---:R-:W-:Y:S05]  /*13cf0*/  CALL.REL.NOINC `($__internal_47_$__cuda_sm70_shflsync_up_p) ;  /* 0x0000309000007944 */ /* 0x004fea0003c00000 */
[----:B------:R-:W-:Y:S01]  /*13d00*/  SEL R4, R4, RZ, P4 ;  /* 0x000000ff04047207 */ /* 0x000fe20002000000 */
[----:B------:R-:W-:Y:S01]  /*13d10*/  IMAD.MOV.U32 R3, RZ, RZ, 0x4 ;  /* 0x00000004ff037424 */ /* 0x000fe200078e00ff */
[----:B------:R-:W-:-:S03]  /*13d20*/  MOV R2, 0x13d50 ;  /* 0x00013d5000027802 */ /* 0x000fc60000000f00 */
[----:B------:R-:W-:Y:S02]  /*13d30*/  IMAD.IADD R0, R5, 0x1, R4 ;  /* 0x0000000105007824 */ /* 0x000fe400078e0204 */
[----:B------:R-:W-:Y:S05]  /*13d40*/  CALL.REL.NOINC `($__internal_47_$__cuda_sm70_shflsync_up_p) ;  /* 0x0000304000007944 */ /* 0x000fea0003c00000 */
        /* <DEDUP_REMOVED lines=12> */
[----:B------:R-:W-:Y:S02]  /*13e10*/  MOV R220, 0x1f ;  /* 0x0000001f00dc7802 */ /* 0x000fe40000000f00 */
[----:B------:R-:W-:Y:S01]  /*13e20*/  MOV R3, 0x13e60 ;  /* 0x00013e6000037802 */ /* 0x000fe20000000f00 */
[----:B------:R-:W-:-:S04]  /*13e30*/  IMAD.IADD R4, R0, 0x1, R4 ;  /* 0x0000000100047824 */ /* 0x000fc800078e0204 */
[----:B------:R-:W-:Y:S02]  /*13e40*/  IMAD.MOV.U32 R195, RZ, RZ, R4 ;  /* 0x000000ffffc37224 */ /* 0x000fe400078e0004 */
[----:B------:R-:W-:Y:S05]  /*13e50*/  CALL.REL.NOINC `($__internal_46_$__cuda_sm70_shflsync_idx_p) ;  /* 0x00002ed000007944 */ /* 0x000fea0003c00000 */
[----:B------:R-:W-:Y:S01]  /*13e60*/  MOV R0, R220 ;  /* 0x000000dc00007202 */ /* 0x000fe20000000f00 */
[----:B------:R-:W-:Y:S05]  /*13e70*/  BRA `(.L_x_2879) ;  /* 0xfffec6c000007947 */ /* 0x000fea000383ffff */
.L_x_2762:
[----:B------:R-:W-:Y:S02]  /*13e80*/  SEL R0, RZ, 0x1, P0 ;  /* 0x00000001ff007807 */ /* 0x000fe40000000000 */
[----:B------:R-:W-:Y:S02]  /*13e90*/  MOV R2, 0x13eb0 ;  /* 0x00013eb000027802 */ /* 0x000fe40000000f00 */
[----:B--2---:R-:W-:Y:S05]  /*13ea0*/  CALL.REL.NOINC `($__internal_48_$__cuda_sm70_votesync_ballot) ;  /* 0x00002f4000007944 */ /* 0x004fea0003c00000 */
[----:B------:R-:W-:Y:S01]  /*13eb0*/  MOV R6, R0 ;  /* 0x0000000000067202 */ /* 0x000fe20000000f00 */
[----:B------:R-:W-:Y:S05]  /*13ec0*/  BRA `(.L_x_2880) ;  /* 0xfffec70000007947 */ /* 0x000fea000383ffff */
.L_x_2763:
[----:B------:R-:W-:Y:S01]  /*13ed0*/  IMAD.MOV.U32 R195, RZ, RZ, R9 ;  /* 0x000000ffffc37224 */ /* 0x000fe200078e0009 */
[----:B------:R-:W-:Y:S01]  /*13ee0*/  MOV R2, R0 ;  /* 0x0000000000027202 */ /* 0x000fe20000000f00 */
[----:B------:R-:W-:Y:S01]  /*13ef0*/  IMAD.MOV.U32 R220, RZ, RZ, 0x1f ;  /* 0x0000001fffdc7424 */ /* 0x000fe200078e00ff */
[----:B------:R-:W-:Y:S02]  /*13f00*/  MOV R3, 0x13f20 ;  /* 0x00013f2000037802 */ /* 0x000fe40000000f00 */
[----:B------:R-:W-:Y:S05]  /*13f10*/  CALL.REL.NOINC `($__internal_46_$__cuda_sm70_shflsync_idx_p) ;  /* 0x00002e1000007944 */ /* 0x000fea0003c00000 */
[----:B------:R-:W-:Y:S01]  /*13f20*/  IMAD.MOV.U32 R12, RZ, RZ, R220 ;  /* 0x000000ffff0c7224 */ /* 0x000fe200078e00dc */
[----:B------:R-:W-:Y:S01]  /*13f30*/  MOV R195, R8 ;  /* 0x0000000800c37202 */ /* 0x000fe20000000f00 */
[----:B------:R-:W-:Y:S01]  /*13f40*/  IMAD.MOV.U32 R5, RZ, RZ, RZ ;  /* 0x000000ffff057224 */ /* 0x000fe200078e00ff */
[----:B------:R-:W-:Y:S01]  /*13f50*/  MOV R2, R0 ;  /* 0x0000000000027202 */ /* 0x000fe20000000f00 */
[----:B------:R-:W-:Y:S01]  /*13f60*/  IMAD.MOV.U32 R220, RZ, RZ, 0x1f ;  /* 0x0000001fffdc7424 */ /* 0x000fe200078e00ff */
[----:B------:R-:W-:-:S02]  /*13f70*/  MOV R3, 0x13f90 ;  /* 0x00013f9000037802 */ /* 0x000fc40000000f00 */
[----:B------:R-:W-:Y:S05]  /*13f80*/  CALL.REL.NOINC `($__internal_46_$__cuda_sm70_shflsync_idx_p) ;  /* 0x00002da000007944 */ /* 0x000fea0003c00000 */
[----:B------:R-:W-:Y:S01]  /*13f90*/  MOV R9, R220 ;  /* 0x000000dc00097202 */ /* 0x000fe20000000f00 */
[----:B------:R-:W-:Y:S05]  /*13fa0*/  BRA `(.L_x_2881) ;  /* 0xfffec68000007947 */ /* 0x000fea000383ffff */
.L_x_2766:
[----:B------:R-:W-:Y:S01]  /*13fb0*/  IMAD.MOV.U32 R195, RZ, RZ, R4 ;  /* 0x000000ffffc37224 */ /* 0x000fe200078e0004 */
[----:B------:R-:W-:Y:S01]  /*13fc0*/  MOV R2, R0 ;  /* 0x0000000000027202 */ /* 0x000fe20000000f00 */
[----:B------:R-:W-:Y:S01]  /*13fd0*/  IMAD.MOV.U32 R220, RZ, RZ, 0x1f ;  /* 0x0000001fffdc7424 */ /* 0x000fe200078e00ff */
[----:B------:R-:W-:-:S02]  /*13fe0*/  MOV R3, 0x14000 ;  /* 0x0001400000037802 */ /* 0x000fc40000000f00 */
[----:B--23--:R-:W-:Y:S05]  /*13ff0*/  CALL.REL.NOINC `($__internal_46_$__cuda_sm70_shflsync_idx_p) ;  /* 0x00002d3000007944 */ /* 0x00cfea0003c00000 */
[----:B------:R-:W-:Y:S01]  /*14000*/  MOV R5, R220 ;  /* 0x000000dc00057202 */ /* 0x000fe20000000f00 */
[----:B------:R-:W-:Y:S05]  /*14010*/  BRA `(.L_x_2765) ;  /* 0xfffec67000007947 */ /* 0x000fea000383ffff */
.L_x_2777:
[----:B------:R-:W-:Y:S01]  /*14020*/  IMAD.MOV.U32 R195, RZ, RZ, R5 ;  /* 0x000000ffffc37224 */ /* 0x000fe200078e0005 */
[----:B------:R-:W-:Y:S01]  /*14030*/  MOV R2, RZ ;  /* 0x000000ff00027202 */ /* 0x000fe20000000f00 */
[----:B------:R-:W-:Y:S01]  /*14040*/  IMAD.MOV.U32 R220, RZ, RZ, 0x181f ;  /* 0x0000181fffdc7424 */ /* 0x000fe200078e00ff */
[----:B------:R-:W-:-:S02]  /*14050*/  MOV R3, 0x14070 ;  /* 0x0001407000037802 */ /* 0x000fc40000000f00 */
[----:B-----5:R-:W-:Y:S05]  /*14060*/  CALL.REL.NOINC `($__internal_46_$__cuda_sm70_shflsync_idx_p) ;  /* 0x00002cc000007944 */ /* 0x020fea0003c00000 */
[----:B------:R-:W-:Y:S01]  /*14070*/  MOV R4, R220 ;  /* 0x000000dc00047202 */ /* 0x000fe20000000f00 */
[----:B------:R-:W-:Y:S05]  /*14080*/  BRA `(.L_x_2882) ;  /* 0xfffee90000007947 */ /* 0x000fea000383ffff */
.L_x_2778:
[----:B------:R-:W-:Y:S01]  /*14090*/  IMAD.MOV.U32 R195, RZ, RZ, R14 ;  /* 0x000000ffffc37224 */ /* 0x000fe200078e000e */
[----:B------:R-:W-:Y:S01]  /*140a0*/  MOV R2, RZ ;  /* 0x000000ff00027202 */ /* 0x000fe20000000f00 */
[----:B------:R-:W-:Y:S01]  /*140b0*/  IMAD.MOV.U32 R220, RZ, RZ, 0x181f ;  /* 0x0000181fffdc7424 */ /* 0x000fe200078e00ff */
[----:B------:R-:W-:-:S02]  /*140c0*/  MOV R3, 0x140e0 ;  /* 0x000140e000037802 */ /* 0x000fc40000000f00 */
[----:B-12--5:R-:W-:Y:S05]  /*140d0*/  CALL.REL.NOINC `($__internal_46_$__cuda_sm70_shflsync_idx_p) ;  /* 0x00002c5000007944 */ /* 0x026fea0003c00000 */
[----:B------:R-:W-:Y:S01]  /*140e0*/  MOV R0, R220 ;  /* 0x000000dc00007202 */ /* 0x000fe20000000f00 */
[----:B------:R-:W-:Y:S05]  /*140f0*/  BRA `(.L_x_2883) ;  /* 0xfffee8b000007947 */ /* 0x000fea000383ffff */
.L_x_2781:
[----:B------:R-:W-:Y:S01]  /*14100*/  IMAD.MOV.U32 R195, RZ, RZ, R5 ;  /* 0x000000ffffc37224 */ /* 0x000fe200078e0005 */
[----:B--2---:R-:W-:Y:S01]  /*14110*/  MOV R2, 0x1 ;  /* 0x0000000100027802 */ /* 0x004fe20000000f00 */
[----:B------:R-:W-:Y:S01]  /*14120*/  IMAD.MOV.U32 R220, RZ, RZ, 0x181f ;  /* 0x0000181fffdc7424 */ /* 0x000fe200078e00ff */
[----:B------:R-:W-:-:S02]  /*14130*/  MOV R3, 0x14150 ;  /* 0x0001415000037802 */ /* 0x000fc40000000f00 */
[----:B-1-345:R-:W-:Y:S05]  /*14140*/  CALL.REL.NOINC `($__internal_46_$__cuda_sm70_shflsync_idx_p) ;  /* 0x00002be000007944 */ /* 0x03afea0003c00000 */
[----:B------:R-:W-:Y:S01]  /*14150*/  IMAD.MOV.U32 R4, RZ, RZ, R220 ;  /* 0x000000ffff047224 */ /* 0x000fe200078e00dc */
[----:B------:R-:W-:Y:S01]  /*14160*/  MOV R2, 0x1 ;  /* 0x0000000100027802 */ /* 0x000fe20000000f00 */
[----:B------:R-:W-:Y:S01]  /*14170*/  IMAD.MOV.U32 R195, RZ, RZ, R14 ;  /* 0x000000ffffc37224 */ /* 0x000fe200078e000e */
[----:B------:R-:W-:-:S02]  /*14180*/  MOV R220, 0x181f ;  /* 0x0000181f00dc7802 */ /* 0x000fc40000000f00 */
[----:B------:R-:W-:Y:S02]  /*14190*/  MOV R3, 0x141b0 ;  /* 0x000141b000037802 */ /* 0x000fe40000000f00 */
[----:B------:R-:W-:Y:S05]  /*141a0*/  CALL.REL.NOINC `($__internal_46_$__cuda_sm70_shflsync_idx_p) ;  /* 0x00002b8000007944 */ /* 0x000fea0003c00000 */
[----:B------:R-:W-:Y:S01]  /*141b0*/  MOV R0, R220 ;  /* 0x000000dc00007202 */ /* 0x000fe20000000f00 */
[----:B------:R-:W-:Y:S05]  /*141c0*/  BRA `(.L_x_2884) ;  /* 0xfffee9a000007947 */ /* 0x000fea000383ffff */
.L_x_2784:
[----:B------:R-:W-:Y:S01]  /*141d0*/  IMAD.MOV.U32 R195, RZ, RZ, R5 ;  /* 0x000000ffffc37224 */ /* 0x000fe200078e0005 */
[----:B-1----:R-:W-:Y:S01]  /*141e0*/  MOV R2, 0x2 ;  /* 0x0000000200027802 */ /* 0x002fe20000000f00 */
[----:B------:R-:W-:Y:S01]  /*141f0*/  IMAD.MOV.U32 R220, RZ, RZ, 0x181f ;  /* 0x0000181fffdc7424 */ /* 0x000fe200078e00ff */
[----:B------:R-:W-:Y:S02]  /*14200*/  MOV R3, 0x14220 ;  /* 0x0001422000037802 */ /* 0x000fe40000000f00 */
[----:B--2345:R-:W-:Y:S05]  /*14210*/  CALL.REL.NOINC `($__internal_46_$__cuda_sm70_shflsync_idx_p) ;  /* 0x00002b1000007944 */ /* 0x03cfea0003c00000 */
[----:B------:R-:W-:Y:S01]  /*14220*/  MOV R4, R220 ;  /* 0x000000dc00047202 */ /* 0x000fe20000000f00 */
[----:B------:R-:W-:Y:S05]  /*14230*/  BRA `(.L_x_2885) ;  /* 0xfffeead000007947 */ /* 0x000fea000383ffff */
.L_x_2785:
[----:B------:R-:W-:Y:S01]  /*14240*/  IMAD.MOV.U32 R195, RZ, RZ, R14 ;  /* 0x000000ffffc37224 */ /* 0x000fe200078e000e */
[----:B------:R-:W-:Y:S01]  /*14250*/  MOV R2, 0x2 ;  /* 0x0000000200027802 */ /* 0x000fe20000000f00 */
[----:B------:R-:W-:Y:S01]  /*14260*/  IMAD.MOV.U32 R220, RZ, RZ, 0x181f ;  /* 0x0000181fffdc7424 */ /* 0x000fe200078e00ff */
[----:B------:R-:W-:Y:S02]  /*14270*/  MOV R3, 0x14290 ;  /* 0x0001429000037802 */ /* 0x000fe40000000f00 */
[----:B-12345:R-:W-:Y:S05]  /*14280*/  CALL.REL.NOINC `($__internal_46_$__cuda_sm70_shflsync_idx_p) ;  /* 0x00002aa000007944 */ /* 0x03efea0003c00000 */
[----:B------:R-:W-:Y:S01]  /*14290*/  MOV R0, R220 ;  /* 0x000000dc00007202 */ /* 0x000fe20000000f00 */
[----:B------:R-:W-:Y:S05]  /*142a0*/  BRA `(.L_x_2886) ;  /* 0xfffeea8000007947 */ /* 0x000fea000383ffff */
.L_x_2788:
[----:B------:R-:W-:Y:S01]  /*142b0*/  IMAD.MOV.U32 R195, RZ, RZ, R5 ;  /* 0x000000ffffc37224 */ /* 0x000fe200078e0005 */
[----:B-1----:R-:W-:Y:S01]  /*142c0*/  MOV R2, 0x3 ;  /* 0x0000000300027802 */ /* 0x002fe20000000f00 */
[----:B------:R-:W-:Y:S01]  /*142d0*/  IMAD.MOV.U32 R220, RZ, RZ, 0x181f ;  /* 0x0000181fffdc7424 */ /* 0x000fe200078e00ff */
[----:B------:R-:W-:-:S02]  /*142e0*/  MOV R3, 0x14300 ;  /* 0x0001430000037802 */ /* 0x000fc40000000f00 */
[----:B--2345:R-:W-:Y:S05]  /*142f0*/  CALL.REL.NOINC `($__internal_46_$__cuda_sm70_shflsync_idx_p) ;  /* 0x00002a3000007944 */ /* 0x03cfea0003c00000 */
        /* <DEDUP_REMOVED lines=8> */
.L_x_2791:
[----:B------:R-:W-:Y:S01]  /*14380*/  IMAD.MOV.U32 R195, RZ, RZ, R5 ;  /* 0x000000ffffc37224 */ /* 0x000fe200078e0005 */
[----:B------:R-:W-:Y:S01]  /*14390*/  MOV R2, RZ ;  /* 0x000000ff00027202 */ /* 0x000fe20000000f00 */
[----:B------:R-:W-:Y:S01]  /*143a0*/  IMAD.MOV.U32 R220, RZ, RZ, 0x181f ;  /* 0x0000181fffdc7424 */ /* 0x000fe200078e00ff */
[----:B------:R-:W-:Y:S02]  /*143b0*/  MOV R3, 0x143d0 ;  /* 0x000143d000037802 */ /* 0x000fe40000000f00 */
[----:B------:R-:W-:Y:S05]  /*143c0*/  CALL.REL.NOINC `($__internal_46_$__cuda_sm70_shflsync_idx_p) ;  /* 0x0000296000007944 */ /* 0x000fea0003c00000 */
[----:B------:R-:W-:Y:S01]  /*143d0*/  MOV R4, R220 ;  /* 0x000000dc00047202 */ /* 0x000fe20000000f00 */
[----:B------:R-:W-:Y:S05]  /*143e0*/  BRA `(.L_x_2888) ;  /* 0xffff055000007947 */ /* 0x000fea000383ffff */
.L_x_2792:
[----:B------:R-:W-:Y:S01]  /*143f0*/  IMAD.MOV.U32 R195, RZ, RZ, R15 ;  /* 0x000000ffffc37224 */ /* 0x000fe200078e000f */
[----:B------:R-:W-:Y:S01]  /*14400*/  MOV R2, RZ ;  /* 0x000000ff00027202 */ /* 0x000fe20000000f00 */
[----:B------:R-:W-:Y:S01]  /*14410*/  IMAD.MOV.U32 R220, RZ, RZ, 0x181f ;  /* 0x0000181fffdc7424 */ /* 0x000fe200078e00ff */
[----:B------:R-:W-:Y:S02]  /*14420*/  MOV R3, 0x14440 ;  /* 0x0001444000037802 */ /* 0x000fe40000000f00 */
[----:B-12---:R-:W-:Y:S05]  /*14430*/  CALL.REL.NOINC `($__internal_46_$__cuda_sm70_shflsync_idx_p) ;  /* 0x000028f000007944 */ /* 0x006fea0003c00000 */
[C---:B------:R-:W-:Y:S01]  /*14440*/  IADD3 R10, P0, R220.reuse, R98, RZ ;  /* 0x00000062dc0a7210 */ /* 0x040fe20007f1e0ff */
[----:B------:R-:W-:Y:S01]  /*14450*/  IMAD.MOV.U32 R195, RZ, RZ, R5 ;  /* 0x000000ffffc37224 */ /* 0x000fe200078e0005 */
[----:B------:R-:W-:-:S02]  /*14460*/  IADD3 R8, P5, R220, R99, RZ ;  /* 0x00000063dc087210 */ /* 0x000fc40007fbe0ff */
[----:B------:R-:W-:Y:S01]  /*14470*/  IADD3 R6, P2, R220, R100, RZ ;  /* 0x00000064dc067210 */ /* 0x000fe20007f5e0ff */
[----:B------:R-:W-:Y:S01]  /*14480*/  IMAD.X R11, R4, 0x1, R93, P0 ;  /* 0x00000001040b7824 */ /* 0x000fe200000e065d */
[----:B------:R-:W-:Y:S01]  /*14490*/  IADD3 R2, P0, R220, R101, RZ ;  /* 0x00000065dc027210 */ /* 0x000fe20007f1e0ff */
[----:B------:R-:W-:Y:S01]  /*144a0*/  IMAD.X R9, R4, 0x1, R94, P5 ;  /* 0x0000000104097824 */ /* 0x000fe200028e065e */
[----:B------:R-:W-:Y:S01]  /*144b0*/  ISETP.GE.AND P6, PT, R218, c[0x0][0x1d4], PT ;  /* 0x00007500da007a0c */ /* 0x000fe20003fc6270 */
[C---:B------:R-:W-:Y:S01]  /*144c0*/  IMAD.X R7, R4.reuse, 0x1, R95, P2 ;  /* 0x0000000104077824 */ /* 0x040fe200010e065f */
[----:B------:R-:W-:Y:S01]  /*144d0*/  ISETP.GE.AND P5, PT, R223, c[0x0][0x1d4], PT ;  /* 0x00007500df007a0c */ /* 0x000fe20003fa6270 */
[----:B------:R-:W-:Y:S01]  /*144e0*/  IMAD.X R3, R4, 0x1, R96, P0 ;  /* 0x0000000104037824 */ /* 0x000fe200000e0660 */
[----:B------:R-:W-:Y:S01]  /*144f0*/  ISETP.GE.AND P2, PT, R224, c[0x0][0x1d4], PT ;  /* 0x00007500e0007a0c */ /* 0x000fe20003f46270 */
[----:B------:R-:W-:Y:S01]  /*14500*/  IMAD.MOV.U32 R220, RZ, RZ, 0x181f ;  /* 0x0000181fffdc7424 */ /* 0x000fe200078e00ff */
[----:B------:R-:W-:-:S02]  /*14510*/  ISETP.GE.AND P0, PT, R225, c[0x0][0x1d4], PT ;  /* 0x00007500e1007a0c */ /* 0x000fc40003f06270 */
[----:B------:R-:W-:Y:S02]  /*14520*/  SEL R5, RZ, 0x10, P6 ;  /* 0x00000010ff057807 */ /* 0x000fe40003000000 */
[----:B------:R-:W-:Y:S02]  /*14530*/  SEL R14, RZ, 0x10, P5 ;  /* 0x00000010ff0e7807 */ /* 0x000fe40002800000 */
[----:B------:R-:W-:Y:S01]  /*14540*/  SEL R13, RZ, 0x10, P2 ;  /* 0x00000010ff0d7807 */ /* 0x000fe20001000000 */
[----:B------:R-:W-:Y:S01]  /*14550*/  @!PT LDS RZ, [RZ] ;  /* 0x00000000fffff984 */ /* 0x000fe20000000800 */
[----:B------:R-:W-:Y:S01]  /*14560*/  @!PT LDS RZ, [RZ] ;  /* 0x00000000fffff984 */ /* 0x000fe20000000800 */
[----:B------:R-:W-:Y:S01]  /*14570*/  @!PT LDS RZ, [RZ] ;  /* 0x00000000fffff984 */ /* 0x000fe20000000800 */
[----:B------:R1:W-:Y:S01]  /*14580*/  LDGSTS.E.BYPASS.LTC128B.128 [R215+0x8100], [R10.64], !P6 ;  /* 0x081000000ad77fae */ /* 0x0003e2000f101d46 */
[----:B------:R-:W-:-:S03]  /*14590*/  SEL R12, RZ, 0x10, P0 ;  /* 0x00000010ff0c7807 */ /* 0x000fc60000000000 */
[----:B------:R1:W-:Y:S04]  /*145a0*/  LDGSTS.E.BYPASS.LTC128B.128 [R215+0xa100], [R8.64], !P5 ;  /* 0x0a10000008d77fae */ /* 0x0003e8000e901d46 */
[----:B------:R1:W-:Y:S04]  /*145b0*/  LDGSTS.E.BYPASS.LTC128B.128 [R215+0xc100], [R6.64], !P2 ;  /* 0x0c10000006d77fae */ /* 0x0003e8000d101d46 */
[----:B------:R2:W-:Y:S02]  /*145c0*/  LDGSTS.E.BYPASS.LTC128B.128 [R215+0xe100], [R2.64], !P0 ;  /* 0x0e10000002d77fae */ /* 0x0005e4000c101d46 */
[----:B--2---:R-:W-:Y:S01]  /*145d0*/  IMAD.MOV.U32 R2, RZ, RZ, 0x1 ;  /* 0x00000001ff027424 */ /* 0x004fe200078e00ff */
[----:B------:R-:W-:-:S02]  /*145e0*/  MOV R3, 0x14600 ;  /* 0x0001460000037802 */ /* 0x000fc40000000f00 */
[----:B-1----:R-:W-:Y:S05]  /*145f0*/  CALL.REL.NOINC `($__internal_46_$__cuda_sm70_shflsync_idx_p) ;  /* 0x0000273000007944 */ /* 0x002fea0003c00000 */
        /* <DEDUP_REMOVED lines=8> */
.L_x_2793:
[----:B------:R-:W-:Y:S01]  /*14680*/  IMAD.MOV.U32 R195, RZ, RZ, R4 ;  /* 0x000000ffffc37224 */ /* 0x000fe200078e0004 */
[----:B------:R-:W-:Y:S01]  /*14690*/  MOV R2, RZ ;  /* 0x000000ff00027202 */ /* 0x000fe20000000f00 */
[----:B------:R-:W-:Y:S01]  /*146a0*/  IMAD.MOV.U32 R220, RZ, RZ, 0x1c1f ;  /* 0x00001c1fffdc7424 */ /* 0x000fe200078e00ff */
[----:B------:R-:W-:Y:S02]  /*146b0*/  MOV R3, 0x146d0 ;  /* 0x000146d000037802 */ /* 0x000fe40000000f00 */
[----:B------:R-:W-:Y:S05]  /*146c0*/  CALL.REL.NOINC `($__internal_46_$__cuda_sm70_shflsync_idx_p) ;  /* 0x0000266000007944 */ /* 0x000fea0003c00000 */
[----:B------:R-:W-:Y:S01]  /*146d0*/  MOV R0, R220 ;  /* 0x000000dc00007202 */ /* 0x000fe20000000f00 */
[----:B------:R-:W-:Y:S05]  /*146e0*/  BRA `(.L_x_2890) ;  /* 0xffff067000007947 */ /* 0x000fea000383ffff */
.L_x_2794:
[----:B------:R-:W-:Y:S01]  /*146f0*/  IMAD.MOV.U32 R195, RZ, RZ, R4 ;  /* 0x000000ffffc37224 */ /* 0x000fe200078e0004 */
[----:B------:R-:W-:Y:S01]  /*14700*/  MOV R2, 0x1 ;  /* 0x0000000100027802 */ /* 0x000fe20000000f00 */
[----:B------:R-:W-:Y:S01]  /*14710*/  IMAD.MOV.U32 R220, RZ, RZ, 0x1c1f ;  /* 0x00001c1fffdc7424 */ /* 0x000fe200078e00ff */
[----:B------:R-:W-:Y:S02]  /*14720*/  MOV R3, 0x14740 ;  /* 0x0001474000037802 */ /* 0x000fe40000000f00 */
[----:B-1----:R-:W-:Y:S05]  /*14730*/  CALL.REL.NOINC `($__internal_46_$__cuda_sm70_shflsync_idx_p) ;  /* 0x000025f000007944 */ /* 0x002fea0003c00000 */
[----:B------:R-:W-:Y:S01]  /*14740*/  IMAD.IADD R0, R5, 0x1, R220 ;  /* 0x0000000105007824 */ /* 0x000fe200078e02dc */
[----:B------:R-:W-:Y:S02]  /*14750*/  FMNMX.FTZ R133, R7, R8, !PT ;  /* 0x0000000807857209 */ /* 0x000fe40007810000 */
[----:B------:R-:W-:-:S02]  /*14760*/  MOV R2, 0x14b80 ;  /* 0x00014b8000027802 */ /* 0x000fc40000000f00 */
        /* <DEDUP_REMOVED lines=12> */
[----:B------:R-:W-:Y:S02]  /*14830*/  ISETP.GT.AND P2, PT, R0, 0x10, PT ;  /* 0x000000100000780c */ /* 0x000fe40003f44270 */
        /* <DEDUP_REMOVED lines=42> */
[----:B------:R-:W-:Y:S01]  /*14ae0*/  ISETP.GT.AND P0, PT, R0, 0x39, PT ;  /* 0x000000390000780c */ /* 0x000fe20003f04270 */
[----:B------:R-:W-:Y:S01]  /*14af0*/  IMAD.MOV.U32 R0, RZ, RZ, 0x2 ;  /* 0x00000002ff007424 */ /* 0x000fe200078e00ff */
[----:B------:R-:W-:Y:S02]  /*14b00*/  FSEL R85, R46, -INF , P2 ;  /* 0xff8000002e557808 */ /* 0x000fe40001000000 */
[----:B------:R-:W-:Y:S02]  /*14b10*/  FMNMX.FTZ R4, R86, R4, !PT ;  /* 0x0000000456047209 */ /* 0x000fe40007810000 */
[----:B------:R-:W-:Y:S02]  /*14b20*/  FMNMX.FTZ R133, R92, R133, !PT ;  /* 0x000000855c857209 */ /* 0x000fe40007810000 */
[----:B------:R-:W-:-:S02]  /*14b30*/  FSEL R84, R47, -INF , P0 ;  /* 0xff8000002f547808 */ /* 0x000fc40000000000 */
[----:B------:R-:W-:Y:S01]  /*14b40*/  FMNMX.FTZ R4, R85, R4, !PT ;  /* 0x0000000455047209 */ /* 0x000fe20007810000 */
[----:B------:R-:W-:-:S03]  /*14b50*/  IMAD.MOV.U32 R132, RZ, RZ, R133 ;  /* 0x000000ffff847224 */ /* 0x000fc600078e0085 */
[----:B------:R-:W-:Y:S02]  /*14b60*/  FMNMX.FTZ R4, R84, R4, !PT ;  /* 0x0000000454047209 */ /* 0x000fe40007810000 */
[----:B------:R-:W-:Y:S05]  /*14b70*/  CALL.REL.NOINC `($__internal_45_$__cuda_sm70_shflsync_bfly_p) ;  /* 0x0000215000007944 */ /* 0x000fea0003c00000 */
[----:B------:R-:W-:Y:S01]  /*14b80*/  FMNMX.FTZ R133, R133, R0, !PT ;  /* 0x0000000085857209 */ /* 0x000fe20007810000 */
[----:B------:R-:W-:Y:S01]  /*14b90*/  IMAD.MOV.U32 R0, RZ, RZ, 0x1 ;  /* 0x00000001ff007424 */ /* 0x000fe200078e00ff */
[----:B------:R-:W-:-:S03]  /*14ba0*/  MOV R2, 0x14bd0 ;  /* 0x00014bd000027802 */ /* 0x000fc60000000f00 */
[----:B------:R-:W-:Y:S02]  /*14bb0*/  IMAD.MOV.U32 R132, RZ, RZ, R133 ;  /* 0x000000ffff847224 */ /* 0x000fe400078e0085 */
[----:B------:R-:W-:Y:S05]  /*14bc0*/  CALL.REL.NOINC `($__internal_45_$__cuda_sm70_shflsync_bfly_p) ;  /* 0x0000210000007944 */ /* 0x000fea0003c00000 */
[----:B------:R-:W-:Y:S01]  /*14bd0*/  FMNMX.FTZ R133, R133, R0, !PT ;  /* 0x0000000085857209 */ /* 0x000fe20007810000 */
[----:B------:R-:W-:Y:S01]  /*14be0*/  IMAD.MOV.U32 R132, RZ, RZ, R4 ;  /* 0x000000ffff847224 */ /* 0x000fe200078e0004 */
[----:B------:R-:W-:Y:S01]  /*14bf0*/  MOV R2, 0x14c20 ;  /* 0x00014c2000027802 */ /* 0x000fe20000000f00 */
[----:B------:R-:W-:Y:S02]  /*14c00*/  IMAD.MOV.U32 R0, RZ, RZ, 0x2 ;  /* 0x00000002ff007424 */ /* 0x000fe400078e00ff */
[----:B------:R-:W-:Y:S05]  /*14c10*/  CALL.REL.NOINC `($__internal_45_$__cuda_sm70_shflsync_bfly_p) ;  /* 0x000020b000007944 */ /* 0x000fea0003c00000 */
[----:B------:R-:W-:Y:S01]  /*14c20*/  FMNMX.FTZ R4, R4, R0, !PT ;  /* 0x0000000004047209 */ /* 0x000fe20007810000 */
[----:B------:R-:W-:Y:S01]  /*14c30*/  IMAD.MOV.U32 R0, RZ, RZ, 0x1 ;  /* 0x00000001ff007424 */ /* 0x000fe200078e00ff */
[----:B------:R-:W-:-:S03]  /*14c40*/  MOV R2, 0x14c70 ;  /* 0x00014c7000027802 */ /* 0x000fc60000000f00 */
[----:B------:R-:W-:Y:S02]  /*14c50*/  IMAD.MOV.U32 R132, RZ, RZ, R4 ;  /* 0x000000ffff847224 */ /* 0x000fe400078e0004 */
[----:B------:R-:W-:Y:S05]  /*14c60*/  CALL.REL.NOINC `($__internal_45_$__cuda_sm70_shflsync_bfly_p) ;  /* 0x0000206000007944 */ /* 0x000fea0003c00000 */
[----:B------:R-:W-:Y:S01]  /*14c70*/  MOV R5, R0 ;  /* 0x0000000000057202 */ /* 0x000fe20000000f00 */
[----:B------:R-:W-:Y:S05]  /*14c80*/  BRA `(.L_x_2891) ;  /* 0xffff078000007947 */ /* 0x000fea000383ffff */
.L_x_2798:
[----:B------:R-:W-:Y:S01]  /*14c90*/  MOV R2, RZ ;  /* 0x000000ff00027202 */ /* 0x000fe20000000f00 */
[----:B------:R-:W-:Y:S01]  /*14ca0*/  IMAD.MOV.U32 R195, RZ, RZ, R5 ;  /* 0x000000ffffc37224 */ /* 0x000fe200078e0005 */
[----:B------:R-:W-:Y:S01]  /*14cb0*/  MOV R3, 0x14ce0 ;  /* 0x00014ce000037802 */ /* 0x000fe20000000f00 */
[----:B------:R-:W-:Y:S02]  /*14cc0*/  IMAD.MOV.U32 R220, RZ, RZ, 0x181f ;  /* 0x0000181fffdc7424 */ /* 0x000fe400078e00ff */
[----:B-1234-:R-:W-:Y:S05]  /*14cd0*/  CALL.REL.NOINC `($__internal_46_$__cuda_sm70_shflsync_idx_p) ;  /* 0x0000205000007944 */ /* 0x01efea0003c00000 */
[----:B------:R-:W-:Y:S01]  /*14ce0*/  MOV R4, R220 ;  /* 0x000000dc00047202 */ /* 0x000fe20000000f00 */
[----:B------:R-:W-:-:S05]  /*14cf0*/  BRA `(.L_x_2892) ;  /* 0xffff1e4000007947 */ /* 0x000fca000383ffff */
.L_x_2799:
[----:B------:R-:W-:Y:S01]  /*14d00*/  MOV R2, RZ ;  /* 0x000000ff00027202 */ /* 0x000fe20000000f00 */
[----:B------:R-:W-:Y:S01]  /*14d10*/  IMAD.MOV.U32 R195, RZ, RZ, R21 ;  /* 0x000000ffffc37224 */ /* 0x000fe200078e0015 */
[----:B------:R-:W-:Y:S01]  /*14d20*/  MOV R3, 0x14d50 ;  /* 0x00014d5000037802 */ /* 0x000fe20000000f00 */
[----:B------:R-:W-:Y:S02]  /*14d30*/  IMAD.MOV.U32 R220, RZ, RZ, 0x181f ;  /* 0x0000181fffdc7424 */ /* 0x000fe400078e00ff */
[----:B-1234-:R-:W-:Y:S05]  /*14d40*/  CALL.REL.NOINC `($__internal_46_$__cuda_sm70_shflsync_idx_p) ;  /* 0x00001fe000007944 */ /* 0x01efea0003c00000 */
[----:B------:R-:W-:Y:S01]  /*14d50*/  ISETP.GE.AND P6, PT, R218, c[0x0][0x1d4], PT ;  /* 0x00007500da007a0c */ /* 0x000fe20003fc6270 */
[----:B------:R-:W-:Y:S01]  /*14d60*/  IMAD.MOV.U32 R195, RZ, RZ, R5 ;  /* 0x000000ffffc37224 */ /* 0x000fe200078e0005 */
[----:B------:R-:W-:Y:S02]  /*14d70*/  IADD3 R2, P0, R220, R30, RZ ;  /* 0x0000001edc027210 */ /* 0x000fe40007f1e0ff */
[----:B------:R-:W-:Y:S02]  /*14d80*/  ISETP.GE.AND P5, PT, R223, c[0x0][0x1d4], PT ;  /* 0x00007500df007a0c */ /* 0x000fe40003fa6270 */
[----:B------:R-:W-:Y:S01]  /*14d90*/  ISETP.GE.AND P2, PT, R224, c[0x0][0x1d4], PT ;  /* 0x00007500e0007a0c */ /* 0x000fe20003f46270 */
[----:B------:R-:W-:Y:S01]  /*14da0*/  IMAD.X R3, R4, 0x1, R22, P0 ;  /* 0x0000000104037824 */ /* 0x000fe200000e0616 */
[----:B------:R-:W-:Y:S02]  /*14db0*/  IADD3 R6, P0, R220, R31, RZ ;  /* 0x0000001fdc067210 */ /* 0x000fe40007f1e0ff */
[----:B------:R-:W-:Y:S02]  /*14dc0*/  SEL R5, RZ, 0x10, P6 ;  /* 0x00000010ff057807 */ /* 0x000fe40003000000 */
[----:B------:R-:W-:Y:S01]  /*14dd0*/  SEL R20, RZ, 0x10, P5 ;  /* 0x00000010ff147807 */ /* 0x000fe20002800000 */
[----:B------:R-:W-:Y:S01]  /*14de0*/  @!PT LDS RZ, [RZ] ;  /* 0x00000000fffff984 */ /* 0x000fe20000000800 */
[----:B------:R-:W-:Y:S01]  /*14df0*/  @!PT LDS RZ, [RZ] ;  /* 0x00000000fffff984 */ /* 0x000fe20000000800 */
[----:B------:R-:W-:Y:S01]  /*14e00*/  @!PT LDS RZ, [RZ] ;  /* 0x00000000fffff984 */ /* 0x000fe20000000800 */
[----:B------:R1:W-:Y:S01]  /*14e10*/  LDGSTS.E.BYPASS.LTC128B.128 [R215+0x100], [R2.64], !P6 ;  /* 0x0010000002d77fae */ /* 0x0003e2000f101d46 */
[----:B------:R-:W-:Y:S01]  /*14e20*/  IMAD.X R7, R4, 0x1, R23, P0 ;  /* 0x0000000104077824 */ /* 0x000fe200000e0617 */
[----:B------:R-:W-:Y:S04]  /*14e30*/  SEL R15, RZ, 0x10, P2 ;  /* 0x00000010ff0f7807 */ /* 0x000fe80001000000 */
[----:B------:R2:W-:Y:S01]  /*14e40*/  LDGSTS.E.BYPASS.LTC128B.128 [R215+0x2100], [R6.64], !P5 ;  /* 0x0210000006d77fae */ /* 0x0005e2000e901d46 */
[----:B-1----:R-:W-:Y:S05]  /*14e50*/  IADD3 R2, P0, R220, R132, RZ ;  /* 0x00000084dc027210 */ /* 0x002fea0007f1e0ff */
[----:B------:R-:W-:Y:S05]  /*14e60*/  IMAD.X R3, R4, 0x1, R28, P0 ;  /* 0x0000000104037824 */ /* 0x000fea00000e061c */
[----:B------:R1:W-:Y:S02]  /*14e70*/  LDGSTS.E.BYPASS.LTC128B.128 [R215+0x4100], [R2.64], !P2 ;  /* 0x0410000002d77fae */ /* 0x0003e4000d101d46 */
[----:B-1----:R-:W-:Y:S01]  /*14e80*/  IADD3 R2, P0, R220, R133, RZ ;  /* 0x00000085dc027210 */ /* 0x002fe20007f1e0ff */
[----:B------:R-:W-:Y:S04]  /*14e90*/  IMAD.MOV.U32 R220, RZ, RZ, 0x181f ;  /* 0x0000181fffdc7424 */ /* 0x000fe800078e00ff */
[----:B------:R-:W-:Y:S01]  /*14ea0*/  IMAD.X R3, R4, 0x1, R29, P0 ;  /* 0x0000000104037824 */ /* 0x000fe200000e061d */
[----:B------:R-:W-:Y:S04]  /*14eb0*/  ISETP.GE.AND P0, PT, R225, c[0x0][0x1d4], PT ;  /* 0x00007500e1007a0c */ /* 0x000fe80003f06270 */
[----:B------:R-:W-:Y:S09]  /*14ec0*/  SEL R14, RZ, 0x10, P0 ;  /* 0x00000010ff0e7807 */ /* 0x000ff20000000000 */
[----:B------:R1:W-:Y:S02]  /*14ed0*/  LDGSTS.E.BYPASS.LTC128B.128 [R215+0x6100], [R2.64], !P0 ;  /* 0x0610000002d77fae */ /* 0x0003e4000c101d46 */
[----:B-1----:R-:W-:Y:S01]  /*14ee0*/  MOV R3, 0x14f10 ;  /* 0x00014f1000037802 */ /* 0x002fe20000000f00 */
[----:B------:R-:W-:Y:S02]  /*14ef0*/  IMAD.MOV.U32 R2, RZ, RZ, 0x1 ;  /* 0x00000001ff027424 */ /* 0x000fe400078e00ff */
[----:B--2---:R-:W-:Y:S05]  /*14f00*/  CALL.REL.NOINC `($__internal_46_$__cuda_sm70_shflsync_idx_p) ;  /* 0x00001e2000007944 */ /* 0x004fea0003c00000 */
[----:B------:R-:W-:Y:S01]  /*14f10*/  MOV R2, 0x1 ;  /* 0x0000000100027802 */ /* 0x000fe20000000f00 */
[----:B------:R-:W-:Y:S01]  /*14f20*/  IMAD.MOV.U32 R4, RZ, RZ, R220 ;  /* 0x000000ffff047224 */ /* 0x000fe200078e00dc */
[----:B------:R-:W-:Y:S01]  /*14f30*/  MOV R220, 0x181f ;  /* 0x0000181f00dc7802 */ /* 0x000fe20000000f00 */
[----:B------:R-:W-:Y:S01]  /*14f40*/  IMAD.MOV.U32 R195, RZ, RZ, R21 ;  /* 0x000000ffffc37224 */ /* 0x000fe200078e0015 */
[----:B------:R-:W-:Y:S02]  /*14f50*/  MOV R3, 0x14f70 ;  /* 0x00014f7000037802 */ /* 0x000fe40000000f00 */
[----:B------:R-:W-:Y:S05]  /*14f60*/  CALL.REL.NOINC `($__internal_46_$__cuda_sm70_shflsync_idx_p) ;  /* 0x00001dc000007944 */ /* 0x000fea0003c00000 */
[----:B------:R-:W-:Y:S01]  /*14f70*/  MOV R0, R220 ;  /* 0x000000dc00007202 */ /* 0x000fe20000000f00 */
[----:B------:R-:W-:-:S05]  /*14f80*/  BRA `(.L_x_2893) ;  /* 0xffff1d5000007947 */ /* 0x000fca000383ffff */
.L_x_2802:
[----:B------:R-:W-:Y:S01]  /*14f90*/  MOV R2, RZ ;  /* 0x000000ff00027202 */ /* 0x000fe20000000f00 */
[----:B------:R-:W-:Y:S01]  /*14fa0*/  IMAD.MOV.U32 R195, RZ, RZ, R133 ;  /* 0x000000ffffc37224 */ /* 0x000fe200078e0085 */
[----:B------:R-:W-:Y:S01]  /*14fb0*/  MOV R3, 0x14fe0 ;  /* 0x00014fe000037802 */ /* 0x000fe20000000f00 */
[----:B------:R-:W-:Y:S02]  /*14fc0*/  IMAD.MOV.U32 R220, RZ, RZ, 0x181f ;  /* 0x0000181fffdc7424 */ /* 0x000fe400078e00ff */
[----:B------:R-:W-:Y:S05]  /*14fd0*/  CALL.REL.NOINC `($__internal_46_$__cuda_sm70_shflsync_idx_p) ;  /* 0x00001d5000007944 */ /* 0x000fea0003c00000 */
[----:B------:R-:W-:Y:S01]  /*14fe0*/  MOV R132, R220 ;  /* 0x000000dc00847202 */ /* 0x000fe20000000f00 */
[----:B------:R-:W-:-:S05]  /*14ff0*/  BRA `(.L_x_2894) ;  /* 0xffff2e0000007947 */ /* 0x000fca000383ffff */
.L_x_2803:
[----:B------:R-:W-:Y:S01]  /*15000*/  MOV R2, RZ ;  /* 0x000000ff00027202 */ /* 0x000fe20000000f00 */
[----:B------:R-:W-:Y:S01]  /*15010*/  IMAD.MOV.U32 R195, RZ, RZ, R170 ;  /* 0x000000ffffc37224 */ /* 0x000fe200078e00aa */
[----:B------:R-:W-:Y:S01]  /*15020*/  MOV R3, 0x15050 ;  /* 0x0001505000037802 */ /* 0x000fe20000000f00 */
[----:B------:R-:W-:Y:S02]  /*15030*/  IMAD.MOV.U32 R220, RZ, RZ, 0x181f ;  /* 0x0000181fffdc7424 */ /* 0x000fe400078e00ff */
[----:B-12---:R-:W-:Y:S05]  /*15040*/  CALL.REL.NOINC `($__internal_46_$__cuda_sm70_shflsync_idx_p) ;  /* 0x00001ce000007944 */ /* 0x006fea0003c00000 */
        /* <DEDUP_REMOVED lines=13> */
[----:B------:R-:W-:Y:S05]  /*15120*/  IMAD.X R169, R132, 0x1, R174, P0 ;  /* 0x0000000184a97824 */ /* 0x000fea00000e06ae */
[----:B------:R2:W-:Y:S01]  /*15130*/  LDGSTS.E.BYPASS.LTC128B.128 [R215+0xa100], [R168.64], !P5 ;  /* 0x0a100000a8d77fae */ /* 0x0005e2000e901d46 */
[----:B-1----:R-:W-:Y:S05]  /*15140*/  IADD3 R2, P0, R220, R179, RZ ;  /* 0x000000b3dc027210 */ /* 0x002fea0007f1e0ff */
[----:B------:R-:W-:Y:S01]  /*15150*/  IMAD.X R3, R132, 0x1, R175, P0 ;  /* 0x0000000184037824 */ /* 0x000fe200000e06af */
[----:B--2---:R-:W-:Y:S04]  /*15160*/  SEL R168, RZ, 0x10, P5 ;  /* 0x00000010ffa87807 */ /* 0x004fe80002800000 */
        /* <DEDUP_REMOVED lines=9> */
[----:B------:R-:W-:Y:S05]  /*15200*/  CALL.REL.NOINC `($__internal_46_$__cuda_sm70_shflsync_idx_p) ;  /* 0x00001b2000007944 */ /* 0x000fea0003c00000 */
        /* <DEDUP_REMOVED lines=8> */
.L_x_2804:
[----:B-1----:R-:W-:Y:S01]  /*15290*/  MOV R2, RZ ;  /* 0x000000ff00027202 */ /* 0x002fe20000000f00 */
[----:B------:R-:W-:Y:S01]  /*152a0*/  IMAD.MOV.U32 R195, RZ, RZ, R132 ;  /* 0x000000ffffc37224 */ /* 0x000fe200078e0084 */
[----:B------:R-:W-:Y:S01]  /*152b0*/  MOV R3, 0x152e0 ;  /* 0x000152e000037802 */ /* 0x000fe20000000f00 */
[----:B------:R-:W-:Y:S02]  /*152c0*/  IMAD.MOV.U32 R220, RZ, RZ, 0x1c1f ;  /* 0x00001c1fffdc7424 */ /* 0x000fe400078e00ff */
[----:B------:R-:W-:Y:S05]  /*152d0*/  CALL.REL.NOINC `($__internal_46_$__cuda_sm70_shflsync_idx_p) ;  /* 0x00001a5000007944 */ /* 0x000fea0003c00000 */
[----:B------:R-:W-:Y:S01]  /*152e0*/  MOV R0, R220 ;  /* 0x000000dc00007202 */ /* 0x000fe20000000f00 */
[----:B------:R-:W-:-:S05]  /*152f0*/  BRA `(.L_x_2896) ;  /* 0xffff2f1000007947 */ /* 0x000fca000383ffff */
.L_x_2805:
[----:B------:R-:W-:Y:S01]  /*15300*/  MOV R2, 0x1 ;  /* 0x0000000100027802 */ /* 0x000fe20000000f00 */
[----:B------:R-:W-:Y:S01]  /*15310*/  IMAD.MOV.U32 R195, RZ, RZ, R132 ;  /* 0x000000ffffc37224 */ /* 0x000fe200078e0084 */
[----:B------:R-:W-:Y:S01]  /*15320*/  MOV R3, 0x15350 ;  /* 0x0001535000037802 */ /* 0x000fe20000000f00 */
[----:B------:R-:W-:Y:S02]  /*15330*/  IMAD.MOV.U32 R220, RZ, RZ, 0x1c1f ;  /* 0x00001c1fffdc7424 */ /* 0x000fe400078e00ff */
[----:B--2---:R-:W-:Y:S05]  /*15340*/  CALL.REL.NOINC `($__internal_46_$__cuda_sm70_shflsync_idx_p) ;  /* 0x000019e000007944 */ /* 0x004fea0003c00000 */
[----:B------:R-:W-:Y:S01]  /*15350*/  FMNMX.FTZ R0, R175, R134, !PT ;  /* 0x00000086af007209 */ /* 0x000fe20007810000 */
[----:B------:R-:W-:Y:S03]  /*15360*/  IMAD.IADD R133, R133, 0x1, R220 ;  /* 0x0000000185857824 */ /* 0x000fe600078e02dc */
[----:B------:R-:W-:Y:S02]  /*15370*/  FMNMX.FTZ R0, R179, R0, !PT ;  /* 0x00000000b3007209 */ /* 0x000fe40007810000 */
[C---:B------:R-:W-:Y:S02]  /*15380*/  ISETP.GT.AND P6, PT, R133.reuse, RZ, PT ;  /* 0x000000ff8500720c */ /* 0x040fe40003fc4270 */
[C---:B------:R-:W-:Y:S02]  /*15390*/  ISETP.GT.AND P5, PT, R133.reuse, 0x1, PT ;  /* 0x000000018500780c */ /* 0x040fe40003fa4270 */
[----:B------:R-:W-:Y:S02]  /*153a0*/  FSEL R16, R6, -INF , P6 ;  /* 0xff80000006107808 */ /* 0x000fe40003000000 */
[----:B------:R-:W-:Y:S02]  /*153b0*/  ISETP.GT.AND P2, PT, R133, 0x8, PT ;  /* 0x000000088500780c */ /* 0x000fe40003f44270 */
[----:B------:R-:W-:Y:S02]  /*153c0*/  FSEL R24, R7, -INF , P5 ;  /* 0xff80000007187808 */ /* 0x000fe40002800000 */
[----:B------:R-:W-:Y:S02]  /*153d0*/  FMNMX.FTZ R2, R16, R135, !PT ;  /* 0x0000008710027209 */ /* 0x000fe40007810000 */
[----:B------:R-:W-:Y:S02]  /*153e0*/  ISETP.GT.AND P0, PT, R133, 0x9, PT ;  /* 0x000000098500780c */ /* 0x000fe40003f04270 */
[----:B------:R-:W-:Y:S02]  /*153f0*/  FSEL R21, R10, -INF , P2 ;  /* 0xff8000000a157808 */ /* 0x000fe40001000000 */
[----:B------:R-:W-:Y:S02]  /*15400*/  FMNMX.FTZ R2, R24, R2, !PT ;  /* 0x0000000218027209 */ /* 0x000fe40007810000 */
[----:B------:R-:W-:Y:S02]  /*15410*/  FSEL R20, R11, -INF , P0 ;  /* 0xff8000000b147808 */ /* 0x000fe40000000000 */
[----:B------:R-:W-:Y:S02]  /*15420*/  ISETP.GT.AND P6, PT, R133, 0x10, PT ;  /* 0x000000108500780c */ /* 0x000fe40003fc4270 */
[----:B------:R-:W-:Y:S02]  /*15430*/  FMNMX.FTZ R0, R178, R0, !PT ;  /* 0x00000000b2007209 */ /* 0x000fe40007810000 */
[----:B------:R-:W-:Y:S02]  /*15440*/  FMNMX.FTZ R2, R21, R2, !PT ;  /* 0x0000000215027209 */ /* 0x000fe40007810000 */
[----:B------:R-:W-:Y:S02]  /*15450*/  ISETP.GT.AND P5, PT, R133, 0x11, PT ;  /* 0x000000118500780c */ /* 0x000fe40003fa4270 */
[----:B------:R-:W-:Y:S02]  /*15460*/  FSEL R17, R14, -INF , P6 ;  /* 0xff8000000e117808 */ /* 0x000fe40003000000 */
        /* <DEDUP_REMOVED lines=31> */
[----:B------:R-:W-:Y:S02]  /*15660*/  FMNMX.FTZ R0, R168, R0, !PT ;  /* 0x00000000a8007209 */ /* 0x000fe40007810000 */
[----:B------:R-:W-:Y:S02]  /*15670*/  FSEL R8, R30, -INF , P6 ;  /* 0xff8000001e087808 */ /* 0x000fe40003000000 */
[----:B------:R-:W-:Y:S02]  /*15680*/  FMNMX.FTZ R18, R9, R2, !PT ;  /* 0x0000000209127209 */ /* 0x000fe40007810000 */
[----:B------:R-:W-:Y:S02]  /*15690*/  ISETP.GT.AND P2, PT, R133, 0x38, PT ;  /* 0x000000388500780c */ /* 0x000fe40003f44270 */
[----:B------:R-:W-:Y:S01]  /*156a0*/  FMNMX.FTZ R132, R28, R0, !PT ;  /* 0x000000001c847209 */ /* 0x000fe20007810000 */
[----:B------:R-:W-:Y:S01]  /*156b0*/  IMAD.MOV.U32 R0, RZ, RZ, 0x2 ;  /* 0x00000002ff007424 */ /* 0x000fe200078e00ff */
[----:B------:R-:W-:Y:S02]  /*156c0*/  FSEL R7, R31, -INF , P5 ;  /* 0xff8000001f077808 */ /* 0x000fe40002800000 */
[----:B------:R-:W-:Y:S02]  /*156d0*/  FMNMX.FTZ R18, R8, R18, !PT ;  /* 0x0000001208127209 */ /* 0x000fe40007810000 */
[----:B------:R-:W-:Y:S02]  /*156e0*/  ISETP.GT.AND P0, PT, R133, 0x39, PT ;  /* 0x000000398500780c */ /* 0x000fe40003f04270 */
        /* <DEDUP_REMOVED lines=9> */
[----:B------:R-:W-:Y:S05]  /*15780*/  CALL.REL.NOINC `($__internal_45_$__cuda_sm70_shflsync_bfly_p) ;  /* 0x0000154000007944 */ /* 0x000fea0003c00000 */
[----:B------:R-:W-:Y:S01]  /*15790*/  FMNMX.FTZ R132, R132, R0, !PT ;  /* 0x0000000084847209 */ /* 0x000fe20007810000 */
[----:B------:R-:W-:Y:S01]  /*157a0*/  IMAD.MOV.U32 R0, RZ, RZ, 0x1 ;  /* 0x00000001ff007424 */ /* 0x000fe200078e00ff */
[----:B------:R-:W-:Y:S02]  /*157b0*/  MOV R2, 0x157d0 ;  /* 0x000157d000027802 */ /* 0x000fe40000000f00 */
        /* <DEDUP_REMOVED lines=8> */
[----:B------:R-:W-:Y:S02]  /*15840*/  MOV R2, 0x15860 ;  /* 0x0001586000027802 */ /* 0x000fe40000000f00 */
[----:B------:R-:W-:Y:S05]  /*15850*/  CALL.REL.NOINC `($__internal_45_$__cuda_sm70_shflsync_bfly_p) ;  /* 0x0000147000007944 */ /* 0x000fea0003c00000 */
[----:B------:R-:W-:-:S05]  /*15860*/  BRA `(.L_x_2897) ;  /* 0xffff305000007947 */ /* 0x000fca000383ffff */
.L_x_2808:
[----:B------:R-:W-:Y:S01]  /*15870*/  MOV R2, RZ ;  /* 0x000000ff00027202 */ /* 0x000fe20000000f00 */
[----:B------:R-:W-:Y:S01]  /*15880*/  IMAD.MOV.U32 R195, RZ, RZ, R4 ;  /* 0x000000ffffc37224 */ /* 0x000fe200078e0004 */
[----:B------:R-:W-:Y:S01]  /*15890*/  MOV R3, 0x158c0 ;  /* 0x000158c000037802 */ /* 0x000fe20000000f00 */
[----:B------:R-:W-:Y:S02]  /*158a0*/  IMAD.MOV.U32 R220, RZ, RZ, 0x181f ;  /* 0x0000181fffdc7424 */ /* 0x000fe400078e00ff */
[----:B-1234-:R-:W-:Y:S05]  /*158b0*/  CALL.REL.NOINC `($__internal_46_$__cuda_sm70_shflsync_idx_p) ;  /* 0x0000147000007944 */ /* 0x01efea0003c00000 */
[----:B------:R-:W-:Y:S01]  /*158c0*/  MOV R2, R220 ;  /* 0x000000dc00027202 */ /* 0x000fe20000000f00 */
[----:B------:R-:W-:-:S05]  /*158d0*/  BRA `(.L_x_2898) ;  /* 0xffff4fc000007947 */ /* 0x000fca000383ffff */
.L_x_2811:
[----:B------:R-:W-:Y:S01]  /*158e0*/  MOV R2, RZ ;  /* 0x000000ff00027202 */ /* 0x000fe20000000f00 */
[----:B------:R-:W-:Y:S01]  /*158f0*/  IMAD.MOV.U32 R195, RZ, RZ, R133 ;  /* 0x000000ffffc37224 */ /* 0x000fe200078e0085 */
[----:B------:R-:W-:Y:S01]  /*15900*/  MOV R3, 0x15930 ;  /* 0x0001593000037802 */ /* 0x000fe20000000f00 */
[----:B------:R-:W-:Y:S02]  /*15910*/  IMAD.MOV.U32 R220, RZ, RZ, 0x181f ;  /* 0x0000181fffdc7424 */ /* 0x000fe400078e00ff */
[----:B------:R-:W-:Y:S05]  /*15920*/  CALL.REL.NOINC `($__internal_46_$__cuda_sm70_shflsync_idx_p) ;  /* 0x0000140000007944 */ /* 0x000fea0003c00000 */
[----:B------:R-:W-:Y:S01]  /*15930*/  MOV R132, R220 ;  /* 0x000000dc00847202 */ /* 0x000fe20000000f00 */
[----:B------:R-:W-:-:S05]  /*15940*/  BRA `(.L_x_2899) ;  /* 0xffff619000007947 */ /* 0x000fca000383ffff */
.L_x_2812:
[----:B------:R-:W-:Y:S01]  /*15950*/  MOV R2, RZ ;  /* 0x000000ff00027202 */ /* 0x000fe20000000f00 */
[----:B------:R-:W-:Y:S01]  /*15960*/  IMAD.MOV.U32 R195, RZ, RZ, R170 ;  /* 0x000000ffffc37224 */ /* 0x000fe200078e00aa */
[----:B------:R-:W-:Y:S01]  /*15970*/  MOV R3, 0x159a0 ;  /* 0x000159a000037802 */ /* 0x000fe20000000f00 */
[----:B------:R-:W-:Y:S02]  /*15980*/  IMAD.MOV.U32 R220, RZ, RZ, 0x181f ;  /* 0x0000181fffdc7424 */ /* 0x000fe400078e00ff */
[----:B-12---:R-:W-:Y:S05]  /*15990*/  CALL.REL.NOINC `($__internal_46_$__cuda_sm70_shflsync_idx_p) ;  /* 0x0000139000007944 */ /* 0x006fea0003c00000 */
[----:B------:R-:W-:Y:S01]  /*159a0*/  IADD3 R2, -R214, 0x10, RZ ;  /* 0x00000010d6027810 */ /* 0x000fe20007ffe1ff */
        /* <DEDUP_REMOVED lines=10> */
[----:B-1----:R-:W-:Y:S05]  /*15a50*/  IADD3 R2, P0, R220, R176, RZ ;  /* 0x000000b0dc027210 */ /* 0x002fea0007f1e0ff */
[----:B------:R-:W-:Y:S01]  /*15a60*/  IMAD.X R3, R132, 0x1, R172, P0 ;  /* 0x0000000184037824 */ /* 0x000fe200000e06ac */
[----:B------:R-:W-:Y:S04]  /*15a70*/  IADD3 R168, P0, R220, R177, RZ ;  /* 0x000000b1dca87210 */ /* 0x000fe80007f1e0ff */
[----:B------:R1:W-:Y:S01]  /*15a80*/  LDGSTS.E.BYPASS.LTC128B.128 [R215+0xa100], [R2.64], !P5 ;  /* 0x0a10000002d77fae */ /* 0x0003e2000e901d46 */
[----:B------:R-:W-:Y:S05]  /*15a90*/  IMAD.X R169, R132, 0x1, R173, P0 ;  /* 0x0000000184a97824 */ /* 0x000fea00000e06ad */
[----:B------:R2:W-:Y:S01]  /*15aa0*/  LDGSTS.E.BYPASS.LTC128B.128 [R215+0xc100], [R168.64], !P4 ;  /* 0x0c100000a8d77fae */ /* 0x0005e2000e101d46 */
[----:B-1----:R-:W-:Y:S01]  /*15ab0*/  IADD3 R2, P0, R220, R178, RZ ;  /* 0x000000b2dc027210 */ /* 0x002fe20007f1e0ff */
[----:B------:R-:W-:Y:S04]  /*15ac0*/  IMAD.MOV.U32 R220, RZ, RZ, 0x181f ;  /* 0x0000181fffdc7424 */ /* 0x000fe800078e00ff */
[----:B------:R-:W-:Y:S05]  /*15ad0*/  IMAD.X R3, R132, 0x1, R174, P0 ;  /* 0x0000000184037824 */ /* 0x000fea00000e06ae */
        /* <DEDUP_REMOVED lines=12> */
.L_x_2813:
[----:B------:R-:W-:Y:S02]  /*15ba0*/  MOV R0, 0x2 ;  /* 0x0000000200007802 */ /* 0x000fe40000000f00 */
        /* <DEDUP_REMOVED lines=16> */
.L_x_2815:
[----:B------:R-:W-:Y:S01]  /*15cb0*/  IMAD.MOV.U32 R132, RZ, RZ, R222 ;  /* 0x000000ffff847224 */ /* 0x000fe200078e00de */
[----:B------:R-:W-:-:S02]  /*15cc0*/  MOV R0, 0x2 ;  /* 0x0000000200007802 */ /* 0x000fc40000000f00 */
[----:B------:R-:W-:Y:S02]  /*15cd0*/  MOV R2, 0x15cf0 ;  /* 0x00015cf000027802 */ /* 0x000fe40000000f00 */
[----:B------:R-:W-:Y:S05]  /*15ce0*/  CALL.REL.NOINC `($__internal_45_$__cuda_sm70_shflsync_bfly_p) ;  /* 0x00000fe000007944 */ /* 0x000fea0003c00000 */
[----:B------:R-:W-:Y:S05]  /*15cf0*/  BRA `(.L_x_2902) ;  /* 0xffff7f6000007947 */ /* 0x000fea000383ffff */
.L_x_2816:
[----:B------:R-:W-:Y:S01]  /*15d00*/  IMAD.MOV.U32 R132, RZ, RZ, R4 ;  /* 0x000000ffff847224 */ /* 0x000fe200078e0004 */
[----:B------:R-:W-:Y:S02]  /*15d10*/  MOV R0, 0x1 ;  /* 0x0000000100007802 */ /* 0x000fe40000000f00 */
[----:B------:R-:W-:Y:S02]  /*15d20*/  MOV R2, 0x15d40 ;  /* 0x00015d4000027802 */ /* 0x000fe40000000f00 */
[----:B-1----:R-:W-:Y:S05]  /*15d30*/  CALL.REL.NOINC `($__internal_45_$__cuda_sm70_shflsync_bfly_p) ;  /* 0x00000f9000007944 */ /* 0x002fea0003c00000 */
[----:B------:R-:W-:Y:S01]  /*15d40*/  FADD.FTZ R4, R4, R0 ;  /* 0x0000000004047221 */ /* 0x000fe20000010000 */
[----:B------:R-:W-:Y:S02]  /*15d50*/  MOV R132, R221 ;  /* 0x000000dd00847202 */ /* 0x000fe40000000f00 */
[----:B------:R-:W-:Y:S02]  /*15d60*/  MOV R0, 0x2 ;  /* 0x0000000200007802 */ /* 0x000fe40000000f00 */
[----:B------:R-:W-:Y:S02]  /*15d70*/  MOV R2, 0x15d90 ;  /* 0x00015d9000027802 */ /* 0x000fe40000000f00 */
[----:B------:R-:W-:Y:S05]  /*15d80*/  CALL.REL.NOINC `($__internal_45_$__cuda_sm70_shflsync_bfly_p) ;  /* 0x00000f4000007944 */ /* 0x000fea0003c00000 */
[----:B------:R-:W-:Y:S01]  /*15d90*/  FADD.FTZ R5, R221, R0 ;  /* 0x00000000dd057221 */ /* 0x000fe20000010000 */
[----:B------:R-:W-:Y:S02]  /*15da0*/  MOV R0, 0x1 ;  /* 0x0000000100007802 */ /* 0x000fe40000000f00 */
[----:B------:R-:W-:-:S02]  /*15db0*/  MOV R2, 0x15de0 ;  /* 0x00015de000027802 */ /* 0x000fc40000000f00 */
[----:B------:R-:W-:Y:S02]  /*15dc0*/  MOV R132, R5 ;  /* 0x0000000500847202 */ /* 0x000fe40000000f00 */
[----:B------:R-:W-:Y:S05]  /*15dd0*/  CALL.REL.NOINC `($__internal_45_$__cuda_sm70_shflsync_bfly_p) ;  /* 0x00000ef000007944 */ /* 0x000fea0003c00000 */
[----:B------:R-:W-:Y:S01]  /*15de0*/  MOV R3, R0 ;  /* 0x0000000000037202 */ /* 0x000fe20000000f00 */
[----:B------:R-:W-:Y:S05]  /*15df0*/  BRA `(.L_x_2903) ;  /* 0xffff7ed000007947 */ /* 0x000fea000383ffff */
.L_x_2823:
[----:B--234-:R-:W-:Y:S01]  /*15e00*/  IMAD.MOV.U32 R195, RZ, RZ, R5 ;  /* 0x000000ffffc37224 */ /* 0x01cfe200078e0005 */
[----:B------:R-:W-:Y:S01]  /*15e10*/  MOV R2, RZ ;  /* 0x000000ff00027202 */ /* 0x000fe20000000f00 */
[----:B------:R-:W-:Y:S01]  /*15e20*/  IMAD.MOV.U32 R220, RZ, RZ, 0x181f ;  /* 0x0000181fffdc7424 */ /* 0x000fe200078e00ff */
[----:B------:R-:W-:Y:S02]  /*15e30*/  MOV R3, 0x15e50 ;  /* 0x00015e5000037802 */ /* 0x000fe40000000f00 */
[----:B-1----:R-:W-:Y:S05]  /*15e40*/  CALL.REL.NOINC `($__internal_46_$__cuda_sm70_shflsync_idx_p) ;  /* 0x00000ee000007944 */ /* 0x002fea0003c00000 */
[----:B------:R-:W-:Y:S01]  /*15e50*/  MOV R4, R220 ;  /* 0x000000dc00047202 */ /* 0x000fe20000000f00 */
[----:B------:R-:W-:Y:S05]  /*15e60*/  BRA `(.L_x_2904) ;  /* 0xffff9a6000007947 */ /* 0x000fea000383ffff */
.L_x_2824:
[----:B------:R-:W-:Y:S01]  /*15e70*/  IMAD.MOV.U32 R195, RZ, RZ, R14 ;  /* 0x000000ffffc37224 */ /* 0x000fe200078e000e */
[----:B------:R-:W-:Y:S01]  /*15e80*/  MOV R2, RZ ;  /* 0x000000ff00027202 */ /* 0x000fe20000000f00 */
[----:B------:R-:W-:Y:S01]  /*15e90*/  IMAD.MOV.U32 R220, RZ, RZ, 0x181f ;  /* 0x0000181fffdc7424 */ /* 0x000fe200078e00ff */
[----:B------:R-:W-:Y:S02]  /*15ea0*/  MOV R3, 0x15ec0 ;  /* 0x00015ec000037802 */ /* 0x000fe40000000f00 */
[----:B-123--:R-:W-:Y:S05]  /*15eb0*/  CALL.REL.NOINC `($__internal_46_$__cuda_sm70_shflsync_idx_p) ;  /* 0x00000e7000007944 */ /* 0x00efea0003c00000 */
[----:B------:R-:W-:Y:S01]  /*15ec0*/  MOV R0, R220 ;  /* 0x000000dc00007202 */ /* 0x000fe20000000f00 */
[----:B------:R-:W-:Y:S05]  /*15ed0*/  BRA `(.L_x_2905) ;  /* 0xffff9a1000007947 */ /* 0x000fea000383ffff */
.L_x_2827:
[----:B------:R-:W-:Y:S01]  /*15ee0*/  IMAD.MOV.U32 R195, RZ, RZ, R5 ;  /* 0x000000ffffc37224 */ /* 0x000fe200078e0005 */
[----:B--2---:R-:W-:Y:S01]  /*15ef0*/  MOV R2, 0x1 ;  /* 0x0000000100027802 */ /* 0x004fe20000000f00 */
[----:B------:R-:W-:Y:S01]  /*15f00*/  IMAD.MOV.U32 R220, RZ, RZ, 0x181f ;  /* 0x0000181fffdc7424 */ /* 0x000fe200078e00ff */
[----:B------:R-:W-:-:S02]  /*15f10*/  MOV R3, 0x15f30 ;  /* 0x00015f3000037802 */ /* 0x000fc40000000f00 */
[----:B-1-34-:R-:W-:Y:S05]  /*15f20*/  CALL.REL.NOINC `($__internal_46_$__cuda_sm70_shflsync_idx_p) ;  /* 0x00000e0000007944 */ /* 0x01afea0003c00000 */
        /* <DEDUP_REMOVED lines=8> */
.L_x_2830:
[----:B------:R-:W-:Y:S01]  /*15fb0*/  IMAD.MOV.U32 R195, RZ, RZ, R5 ;  /* 0x000000ffffc37224 */ /* 0x000fe200078e0005 */
[----:B-1----:R-:W-:Y:S01]  /*15fc0*/  MOV R2, 0x2 ;  /* 0x0000000200027802 */ /* 0x002fe20000000f00 */
[----:B------:R-:W-:Y:S01]  /*15fd0*/  IMAD.MOV.U32 R220, RZ, RZ, 0x181f ;  /* 0x0000181fffdc7424 */ /* 0x000fe200078e00ff */
[----:B------:R-:W-:Y:S02]  /*15fe0*/  MOV R3, 0x16000 ;  /* 0x0001600000037802 */ /* 0x000fe40000000f00 */
[----:B--234-:R-:W-:Y:S05]  /*15ff0*/  CALL.REL.NOINC `($__internal_46_$__cuda_sm70_shflsync_idx_p) ;  /* 0x00000d3000007944 */ /* 0x01cfea0003c00000 */
[----:B------:R-:W-:Y:S01]  /*16000*/  MOV R4, R220 ;  /* 0x000000dc00047202 */ /* 0x000fe20000000f00 */
[----:B------:R-:W-:Y:S05]  /*16010*/  BRA `(.L_x_2907) ;  /* 0xffff9c4000007947 */ /* 0x000fea000383ffff */
.L_x_2831:
[----:B------:R-:W-:Y:S01]  /*16020*/  IMAD.MOV.U32 R195, RZ, RZ, R14 ;  /* 0x000000ffffc37224 */ /* 0x000fe200078e000e */
[----:B-1----:R-:W-:Y:S01]  /*16030*/  MOV R2, 0x2 ;  /* 0x0000000200027802 */ /* 0x002fe20000000f00 */
[----:B------:R-:W-:Y:S01]  /*16040*/  IMAD.MOV.U32 R220, RZ, RZ, 0x181f ;  /* 0x0000181fffdc7424 */ /* 0x000fe200078e00ff */
[----:B------:R-:W-:Y:S02]  /*16050*/  MOV R3, 0x16070 ;  /* 0x0001607000037802 */ /* 0x000fe40000000f00 */
[----:B--234-:R-:W-:Y:S05]  /*16060*/  CALL.REL.NOINC `($__internal_46_$__cuda_sm70_shflsync_idx_p) ;  /* 0x00000cc000007944 */ /* 0x01cfea0003c00000 */
[----:B------:R-:W-:Y:S01]  /*16070*/  MOV R0, R220 ;  /* 0x000000dc00007202 */ /* 0x000fe20000000f00 */
[----:B------:R-:W-:Y:S05]  /*16080*/  BRA `(.L_x_2908) ;  /* 0xffff9bf000007947 */ /* 0x000fea000383ffff */
.L_x_2834:
[----:B------:R-:W-:Y:S01]  /*16090*/  IMAD.MOV.U32 R195, RZ, RZ, R5 ;  /* 0x000000ffffc37224 */ /* 0x000fe200078e0005 */
[----:B-1----:R-:W-:Y:S01]  /*160a0*/  MOV R2, 0x3 ;  /* 0x0000000300027802 */ /* 0x002fe20000000f00 */
[----:B------:R-:W-:Y:S01]  /*160b0*/  IMAD.MOV.U32 R220, RZ, RZ, 0x181f ;  /* 0x0000181fffdc7424 */ /* 0x000fe200078e00ff */
[----:B------:R-:W-:-:S02]  /*160c0*/  MOV R3, 0x160e0 ;  /* 0x000160e000037802 */ /* 0x000fc40000000f00 */
[----:B--234-:R-:W-:Y:S05]  /*160d0*/  CALL.REL.NOINC `($__internal_46_$__cuda_sm70_shflsync_idx_p) ;  /* 0x00000c5000007944 */ /* 0x01cfea0003c00000 */
        /* <DEDUP_REMOVED lines=8> */
.L_x_2836:
[----:B------:R-:W-:Y:S01]  /*16160*/  IMAD.MOV.U32 R195, RZ, RZ, R5 ;  /* 0x000000ffffc37224 */ /* 0x000fe200078e0005 */
[----:B------:R-:W-:Y:S01]  /*16170*/  MOV R2, RZ ;  /* 0x000000ff00027202 */ /* 0x000fe20000000f00 */
[----:B------:R-:W-:Y:S01]  /*16180*/  IMAD.MOV.U32 R220, RZ, RZ, 0x1c1f ;  /* 0x00001c1fffdc7424 */ /* 0x000fe200078e00ff */
[----:B------:R-:W-:Y:S02]  /*16190*/  MOV R3, 0x161b0 ;  /* 0x000161b000037802 */ /* 0x000fe40000000f00 */
[----:B------:R-:W-:Y:S05]  /*161a0*/  CALL.REL.NOINC `($__internal_46_$__cuda_sm70_shflsync_idx_p) ;  /* 0x00000b8000007944 */ /* 0x000fea0003c00000 */
[----:B------:R-:W-:Y:S01]  /*161b0*/  MOV R4, R220 ;  /* 0x000000dc00047202 */ /* 0x000fe20000000f00 */
[----:B------:R-:W-:Y:S05]  /*161c0*/  BRA `(.L_x_2910) ;  /* 0xffffa01000007947 */ /* 0x000fea000383ffff */
.L_x_2837:
[----:B------:R-:W-:Y:S01]  /*161d0*/  IMAD.MOV.U32 R195, RZ, RZ, R12 ;  /* 0x000000ffffc37224 */ /* 0x000fe200078e000c */
[----:B------:R-:W-:Y:S01]  /*161e0*/  MOV R2, RZ ;  /* 0x000000ff00027202 */ /* 0x000fe20000000f00 */
[----:B------:R-:W-:Y:S01]  /*161f0*/  IMAD.MOV.U32 R220, RZ, RZ, 0x1c1f ;  /* 0x00001c1fffdc7424 */ /* 0x000fe200078e00ff */
[----:B------:R-:W-:Y:S02]  /*16200*/  MOV R3, 0x16220 ;  /* 0x0001622000037802 */ /* 0x000fe40000000f00 */
[----:B-12---:R-:W-:Y:S05]  /*16210*/  CALL.REL.NOINC `($__internal_46_$__cuda_sm70_shflsync_idx_p) ;  /* 0x00000b1000007944 */ /* 0x006fea0003c00000 */
[----:B------:R-:W-:Y:S01]  /*16220*/  MOV R0, R220 ;  /* 0x000000dc00007202 */ /* 0x000fe20000000f00 */
[----:B------:R-:W-:Y:S05]  /*16230*/  BRA `(.L_x_2911) ;  /* 0xffff9fc000007947 */ /* 0x000fea000383ffff */
.L_x_2840:
        /* <DEDUP_REMOVED lines=13> */
.L_x_2844:
[----:B------:R-:W-:Y:S01]  /*16310*/  IMAD.MOV.U32 R195, RZ, RZ, R5 ;  /* 0x000000ffffc37224 */ /* 0x000fe200078e0005 */
[----:B------:R-:W-:Y:S01]  /*16320*/  MOV R2, RZ ;  /* 0x000000ff00027202 */ /* 0x000fe20000000f00 */
[----:B------:R-:W-:Y:S01]  /*16330*/  IMAD.MOV.U32 R220, RZ, RZ, 0x181f ;  /* 0x0000181fffdc7424 */ /* 0x000fe200078e00ff */
[----:B------:R-:W-:Y:S02]  /*16340*/  MOV R3, 0x16360 ;  /* 0x0001636000037802 */ /* 0x000fe40000000f00 */
[----:B------:R-:W-:Y:S05]  /*16350*/  CALL.REL.NOINC `($__internal_46_$__cuda_sm70_shflsync_idx_p) ;  /* 0x000009d000007944 */ /* 0x000fea0003c00000 */
[----:B------:R-:W-:Y:S01]  /*16360*/  MOV R4, R220 ;  /* 0x000000dc00047202 */ /* 0x000fe20000000f00 */
[----:B------:R-:W-:Y:S05]  /*16370*/  BRA `(.L_x_2913) ;  /* 0xffffc1d000007947 */ /* 0x000fea000383ffff */
.L_x_2845:
[----:B------:R-:W-:Y:S01]  /*16380*/  IMAD.MOV.U32 R195, RZ, RZ, R14 ;  /* 0x000000ffffc37224 */ /* 0x000fe200078e000e */
[----:B------:R-:W-:Y:S01]  /*16390*/  MOV R2, RZ ;  /* 0x000000ff00027202 */ /* 0x000fe20000000f00 */
[----:B------:R-:W-:Y:S01]  /*163a0*/  IMAD.MOV.U32 R220, RZ, RZ, 0x181f ;  /* 0x0000181fffdc7424 */ /* 0x000fe200078e00ff */
[----:B------:R-:W-:Y:S02]  /*163b0*/  MOV R3, 0x163d0 ;  /* 0x000163d000037802 */ /* 0x000fe40000000f00 */
[----:B-12---:R-:W-:Y:S05]  /*163c0*/  CALL.REL.NOINC `($__internal_46_$__cuda_sm70_shflsync_idx_p) ;  /* 0x0000096000007944 */ /* 0x006fea0003c00000 */
[----:B------:R-:W-:Y:S01]  /*163d0*/  MOV R0, R220 ;  /* 0x000000dc00007202 */ /* 0x000fe20000000f00 */
[----:B------:R-:W-:Y:S05]  /*163e0*/  BRA `(.L_x_2914) ;  /* 0xffffc18000007947 */ /* 0x000fea000383ffff */
.L_x_2848:
        /* <DEDUP_REMOVED lines=13> */
.L_x_2851:
[----:B------:R-:W-:Y:S01]  /*164c0*/  IMAD.MOV.U32 R195, RZ, RZ, R5 ;  /* 0x000000ffffc37224 */ /* 0x000fe200078e0005 */
[----:B-1----:R-:W-:Y:S01]  /*164d0*/  MOV R2, 0x2 ;  /* 0x0000000200027802 */ /* 0x002fe20000000f00 */
[----:B------:R-:W-:Y:S01]  /*164e0*/  IMAD.MOV.U32 R220, RZ, RZ, 0x181f ;  /* 0x0000181fffdc7424 */ /* 0x000fe200078e00ff */
[----:B------:R-:W-:Y:S02]  /*164f0*/  MOV R3, 0x16510 ;  /* 0x0001651000037802 */ /* 0x000fe40000000f00 */
[----:B--234-:R-:W-:Y:S05]  /*16500*/  CALL.REL.NOINC `($__internal_46_$__cuda_sm70_shflsync_idx_p) ;  /* 0x0000082000007944 */ /* 0x01cfea0003c00000 */
[----:B------:R-:W-:Y:S01]  /*16510*/  MOV R4, R220 ;  /* 0x000000dc00047202 */ /* 0x000fe20000000f00 */
[----:B------:R-:W-:Y:S05]  /*16520*/  BRA `(.L_x_2916) ;  /* 0xffffc3c000007947 */ /* 0x000fea000383ffff */
.L_x_2852:
[----:B------:R-:W-:Y:S01]  /*16530*/  IMAD.MOV.U32 R195, RZ, RZ, R14 ;  /* 0x000000ffffc37224 */ /* 0x000fe200078e000e */
[----:B------:R-:W-:Y:S01]  /*16540*/  MOV R2, 0x2 ;  /* 0x0000000200027802 */ /* 0x000fe20000000f00 */
[----:B------:R-:W-:Y:S01]  /*16550*/  IMAD.MOV.U32 R220, RZ, RZ, 0x181f ;  /* 0x0000181fffdc7424 */ /* 0x000fe200078e00ff */
[----:B------:R-:W-:Y:S02]  /*16560*/  MOV R3, 0x16580 ;  /* 0x0001658000037802 */ /* 0x000fe40000000f00 */
[----:B-1234-:R-:W-:Y:S05]  /*16570*/  CALL.REL.NOINC `($__internal_46_$__cuda_sm70_shflsync_idx_p) ;  /* 0x000007b000007944 */ /* 0x01efea0003c00000 */
[----:B------:R-:W-:Y:S01]  /*16580*/  MOV R0, R220 ;  /* 0x000000dc00007202 */ /* 0x000fe20000000f00 */
[----:B------:R-:W-:Y:S05]  /*16590*/  BRA `(.L_x_2917) ;  /* 0xffffc37000007947 */ /* 0x000fea000383ffff */
.L_x_2855:
        /* <DEDUP_REMOVED lines=13> */
.L_x_2857:
[----:B------:R-:W-:Y:S01]  /*16670*/  IMAD.MOV.U32 R195, RZ, RZ, R106 ;  /* 0x000000ffffc37224 */ /* 0x000fe200078e006a */
[----:B------:R-:W-:Y:S01]  /*16680*/  MOV R2, RZ ;  /* 0x000000ff00027202 */ /* 0x000fe20000000f00 */
[----:B------:R-:W-:Y:S01]  /*16690*/  IMAD.MOV.U32 R220, RZ, RZ, 0x1f ;  /* 0x0000001fffdc7424 */ /* 0x000fe200078e00ff */
[----:B------:R-:W-:Y:S02]  /*166a0*/  MOV R3, 0x166c0 ;  /* 0x000166c000037802 */ /* 0x000fe40000000f00 */
[----:B-1----:R-:W-:Y:S05]  /*166b0*/  CALL.REL.NOINC `($__internal_46_$__cuda_sm70_shflsync_idx_p) ;  /* 0x0000067000007944 */ /* 0x002fea0003c00000 */
[----:B------:R-:W-:Y:S01]  /*166c0*/  MOV R9, R220 ;  /* 0x000000dc00097202 */ /* 0x000fe20000000f00 */
[----:B------:R-:W-:Y:S05]  /*166d0*/  BRA `(.L_x_2919) ;  /* 0xffffc64000007947 */ /* 0x000fea000383ffff */
.L_x_2858:
[----:B------:R-:W-:Y:S01]  /*166e0*/  IMAD.MOV.U32 R195, RZ, RZ, R106 ;  /* 0x000000ffffc37224 */ /* 0x000fe200078e006a */
[----:B------:R-:W-:Y:S01]  /*166f0*/  MOV R2, 0x1 ;  /* 0x0000000100027802 */ /* 0x000fe20000000f00 */
[----:B------:R-:W-:Y:S01]  /*16700*/  IMAD.MOV.U32 R220, RZ, RZ, 0x1f ;  /* 0x0000001fffdc7424 */ /* 0x000fe200078e00ff */
[----:B------:R-:W-:Y:S02]  /*16710*/  MOV R3, 0x16730 ;  /* 0x0001673000037802 */ /* 0x000fe40000000f00 */
[----:B-123--:R-:W-:Y:S05]  /*16720*/  CALL.REL.NOINC `($__internal_46_$__cuda_sm70_shflsync_idx_p) ;  /* 0x0000060000007944 */ /* 0x00efea0003c00000 */
[----:B------:R-:W-:Y:S01]  /*16730*/  MOV R8, R220 ;  /* 0x000000dc00087202 */ /* 0x000fe20000000f00 */
[----:B------:R-:W-:Y:S05]  /*16740*/  BRA `(.L_x_2920) ;  /* 0xffffc5f000007947 */ /* 0x000fea000383ffff */
.L_x_2859:
[----:B------:R-:W-:Y:S02]  /*16750*/  MOV R3, 0x1 ;  /* 0x0000000100037802 */ /* 0x000fe40000000f00 */
[----:B------:R-:W-:-:S02]  /*16760*/  MOV R2, 0x16780 ;  /* 0x0001678000027802 */ /* 0x000fc40000000f00 */
[----:B--234-:R-:W-:Y:S05]  /*16770*/  CALL.REL.NOINC `($__internal_47_$__cuda_sm70_shflsync_up_p) ;  /* 0x0000061000007944 */ /* 0x01cfea0003c00000 */
[----:B------:R-:W-:Y:S05]  /*16780*/  BRA `(.L_x_2921) ;  /* 0xffffc6d000007947 */ /* 0x000fea000383ffff */
.L_x_2860:
[----:B------:R-:W-:Y:S02]  /*16790*/  MOV R3, 0x2 ;  /* 0x0000000200037802 */ /* 0x000fe40000000f00 */
[----:B------:R-:W-:-:S02]  /*167a0*/  MOV R2, 0x167c0 ;  /* 0x000167c000027802 */ /* 0x000fc40000000f00 */
[----:B--23--:R-:W-:Y:S05]  /*167b0*/  CALL.REL.NOINC `($__internal_47_$__cuda_sm70_shflsync_up_p) ;  /* 0x000005d000007944 */ /* 0x00cfea0003c00000 */
        /* <DEDUP_REMOVED lines=24> */
.L_x_2864:
[----:B------:R-:W-:Y:S02]  /*16940*/  MOV R3, 0x1 ;  /* 0x0000000100037802 */ /* 0x000fe40000000f00 */
[----:B------:R-:W-:Y:S02]  /*16950*/  MOV R2, 0x16970 ;  /* 0x0001697000027802 */ /* 0x000fe40000000f00 */
[----:B------:R-:W-:Y:S05]  /*16960*/  CALL.REL.NOINC `($__internal_47_$__cuda_sm70_shflsync_up_p) ;  /* 0x0000042000007944 */ /* 0x000fea0003c00000 */
[----:B------:R-:W-:Y:S01]  /*16970*/  MOV R2, R4 ;  /* 0x0000000400027202 */ /* 0x000fe20000000f00 */
[----:B------:R-:W-:Y:S05]  /*16980*/  BRA `(.L_x_2923) ;  /* 0xffffc72000007947 */ /* 0x000fea000383ffff */
.L_x_2865:
[----:B------:R-:W-:Y:S02]  /*16990*/  MOV R3, 0x2 ;  /* 0x0000000200037802 */ /* 0x000fe40000000f00 */
[----:B------:R-:W-:Y:S02]  /*169a0*/  MOV R2, 0x169c0 ;  /* 0x000169c000027802 */ /* 0x000fe40000000f00 */
        /* <DEDUP_REMOVED lines=25> */
.L_x_2867:
[----:B------:R-:W-:Y:S02]  /*16b40*/  SEL R0, RZ, 0x1, P0 ;  /* 0x00000001ff007807 */ /* 0x000fe40000000000 */
[----:B------:R-:W-:Y:S02]  /*16b50*/  MOV R2, 0x16b70 ;  /* 0x00016b7000027802 */ /* 0x000fe40000000f00 */
[----:B-1----:R-:W-:Y:S05]  /*16b60*/  CALL.REL.NOINC `($__internal_48_$__cuda_sm70_votesync_ballot) ;  /* 0x0000028000007944 */ /* 0x002fea0003c00000 */
[----:B------:R-:W-:Y:S01]  /*16b70*/  MOV R5, R0 ;  /* 0x0000000000057202 */ /* 0x000fe20000000f00 */
[----:B------:R-:W-:Y:S05]  /*16b80*/  BRA `(.L_x_2925) ;  /* 0xffffc6b000007947 */ /* 0x000fea000383ffff */
.L_x_2868:
[----:B------:R-:W-:Y:S01]  /*16b90*/  IMAD.MOV.U32 R195, RZ, RZ, R6 ;  /* 0x000000ffffc37224 */ /* 0x000fe200078e0006 */
[----:B------:R-:W-:Y:S01]  /*16ba0*/  MOV R2, R0 ;  /* 0x0000000000027202 */ /* 0x000fe20000000f00 */
[----:B------:R-:W-:Y:S01]  /*16bb0*/  IMAD.MOV.U32 R220, RZ, RZ, 0x1f ;  /* 0x0000001fffdc7424 */ /* 0x000fe200078e00ff */
[----:B------:R-:W-:Y:S02]  /*16bc0*/  MOV R3, 0x16be0 ;  /* 0x00016be000037802 */ /* 0x000fe40000000f00 */
[----:B-1----:R-:W-:Y:S05]  /*16bd0*/  CALL.REL.NOINC `($__internal_46_$__cuda_sm70_shflsync_idx_p) ;  /* 0x0000015000007944 */ /* 0x002fea0003c00000 */
[----:B------:R-:W-:Y:S01]  /*16be0*/  IMAD.MOV.U32 R10, RZ, RZ, R220 ;  /* 0x000000ffff0a7224 */ /* 0x000fe200078e00dc */
[----:B------:R-:W-:Y:S01]  /*16bf0*/  MOV R2, R0 ;  /* 0x0000000000027202 */ /* 0x000fe20000000f00 */
[----:B------:R-:W-:Y:S01]  /*16c00*/  IMAD.MOV.U32 R195, RZ, RZ, R7 ;  /* 0x000000ffffc37224 */ /* 0x000fe200078e0007 */
[----:B------:R-:W-:-:S02]  /*16c10*/  MOV R220, 0x1f ;  /* 0x0000001f00dc7802 */ /* 0x000fc40000000f00 */
[----:B------:R-:W-:Y:S02]  /*16c20*/  MOV R3, 0x16c40 ;  /* 0x00016c4000037802 */ /* 0x000fe40000000f00 */
[----:B------:R-:W-:Y:S05]  /*16c30*/  CALL.REL.NOINC `($__internal_46_$__cuda_sm70_shflsync_idx_p) ;  /* 0x000000f000007944 */ /* 0x000fea0003c00000 */
[----:B------:R-:W-:Y:S01]  /*16c40*/  MOV R7, R220 ;  /* 0x000000dc00077202 */ /* 0x000fe20000000f00 */
[----:B------:R-:W-:Y:S05]  /*16c50*/  BRA `(.L_x_2926) ;  /* 0xffffc63000007947 */ /* 0x000fea000383ffff */
.L_x_2871:
[----:B------:R-:W-:Y:S01]  /*16c60*/  IMAD.MOV.U32 R195, RZ, RZ, R4 ;  /* 0x000000ffffc37224 */ /* 0x000fe200078e0004 */
[----:B------:R-:W-:Y:S01]  /*16c70*/  MOV R2, R0 ;  /* 0x0000000000027202 */ /* 0x000fe20000000f00 */
[----:B------:R-:W-:Y:S01]  /*16c80*/  IMAD.MOV.U32 R220, RZ, RZ, 0x1f ;  /* 0x0000001fffdc7424 */ /* 0x000fe200078e00ff */
[----:B------:R-:W-:Y:S02]  /*16c90*/  MOV R3, 0x16cb0 ;  /* 0x00016cb000037802 */ /* 0x000fe40000000f00 */
[----:B-1-34-:R-:W-:Y:S05]  /*16ca0*/  CALL.REL.NOINC `($__internal_46_$__cuda_sm70_shflsync_idx_p) ;  /* 0x0000008000007944 */ /* 0x01afea0003c00000 */
[----:B------:R-:W-:Y:S01]  /*16cb0*/  MOV R11, R220 ;  /* 0x000000dc000b7202 */ /* 0x000fe20000000f00 */
[----:B------:R-:W-:Y:S05]  /*16cc0*/  BRA `(.L_x_2870) ;  /* 0xffffc62000007947 */ /* 0x000fea000383ffff */
        .weak           $__internal_45_$__cuda_sm70_shflsync_bfly_p
        .type           $__internal_45_$__cuda_sm70_shflsync_bfly_p,@function
        .size           $__internal_45_$__cuda_sm70_shflsync_bfly_p,($__internal_46_$__cuda_sm70_shflsync_idx_p - $__internal_45_$__cuda_sm70_shflsync_bfly_p)
$__internal_45_$__cuda_sm70_shflsync_bfly_p:
[----:B------:R-:W-:Y:S02]  /*16cd0*/  MOV R180, 0xffffffff ;  /* 0xffffffff00b47802 */ /* 0x000fe40000000f00 */
[----:B------:R-:W-:Y:S02]  /*16ce0*/  MOV R3, 0x1f ;  /* 0x0000001f00037802 */ /* 0x000fe40000000f00 */
[----:B------:R-:W-:Y:S04]  /*16cf0*/  WARPSYNC R180 ;  /* 0x000000b400007348 */ /* 0x000fe80003800000 */
[----:B------:R1:W2:Y:S02]  /*16d00*/  SHFL.BFLY PT, R0, R132, R0, R3 ;  /* 0x0c00000084007389 */ /* 0x0002a400000e0003 */
[----:B-1----:R-:W-:-:S04]  /*16d10*/  MOV R3, 0x0 ;  /* 0x0000000000037802 */ /* 0x002fc80000000f00 */
[----:B--2---:R-:W-:Y:S05]  /*16d20*/  RET.REL.NODEC R2 `(_ZN7cutlass13device_kernelIN5flash19enable_sm80_to_sm89INS1_16FlashAttnFwdSm80INS1_25CollectiveMainloopFwdSm80ILi8ELi1ELb0EN4cute5tupleIJNS5_1CILi128EEENS7_ILi64EEENS7_ILi256EEEEEELi256ENS_10bfloat16_tEfNS_4arch4Sm80ELb1ELb0ELb0ELb1ELb1ELb0ELb1ELb1EEENS1_21CollectiveEpilogueFwdINS6_IJS8_SA_S9_EEENS6_IJNS7_ILi1EEESI_SI_EEESC_SE_Li256ELb1ELb1ELb1ELb0EEENS1_36VarlenDynamicPersistentTileSchedulerILi128ELi64ELi256ELi256ELb1ELb1ELb0ELb1ELb1ELb1EEEEEEEEEvNT_6ParamsE) ;  /* 0xfffe92d002007950 */ /* 0x004fea0003c3ffff */
        .weak           $__internal_46_$__cuda_sm70_shflsync_idx_p
        .type           $__internal_46_$__cuda_sm70_shflsync_idx_p,@function
        .size           $__internal_46_$__cuda_sm70_shflsync_idx_p,($__internal_47_$__cuda_sm70_shflsync_up_p - $__internal_46_$__cuda_sm70_shflsync_idx_p)
$__internal_46_$__cuda_sm70_shflsync_idx_p:
[----:B------:R-:W-:-:S04]  /*16d30*/  MOV R244, 0xffffffff ;  /* 0xffffffff00f47802 */ /* 0x000fc80000000f00 */
[----:B------:R-:W-:Y:S04]  /*16d40*/  WARPSYNC R244 ;  /* 0x000000f400007348 */ /* 0x000fe80003800000 */
[----:B------:R1:W2:Y:S02]  /*16d50*/  SHFL.IDX PT, R220, R195, R2, R220 ;  /* 0x00000002c3dc7389 */ /* 0x0002a400000e00dc */
[----:B-1----:R-:W-:Y:S02]  /*16d60*/  MOV R2, R3 ;  /* 0x0000000300027202 */ /* 0x002fe40000000f00 */
[----:B------:R-:W-:-:S04]  /*16d70*/  MOV R3, 0x0 ;  /* 0x0000000000037802 */ /* 0x000fc80000000f00 */
[----:B--2---:R-:W-:Y:S05]  /*16d80*/  RET.REL.NODEC R2 `(_ZN7cutlass13device_kernelIN5flash19enable_sm80_to_sm89INS1_16FlashAttnFwdSm80INS1_25CollectiveMainloopFwdSm80ILi8ELi1ELb0EN4cute5tupleIJNS5_1CILi128EEENS7_ILi64EEENS7_ILi256EEEEEELi256ENS_10bfloat16_tEfNS_4arch4Sm80ELb1ELb0ELb0ELb1ELb1ELb0ELb1ELb1EEENS1_21CollectiveEpilogueFwdINS6_IJS8_SA_S9_EEENS6_IJNS7_ILi1EEESI_SI_EEESC_SE_Li256ELb1ELb1ELb1ELb0EEENS1_36VarlenDynamicPersistentTileSchedulerILi128ELi64ELi256ELi256ELb1ELb1ELb0ELb1ELb1ELb1EEEEEEEEEvNT_6ParamsE) ;  /* 0xfffe927002007950 */ /* 0x004fea0003c3ffff */
        .weak           $__internal_47_$__cuda_sm70_shflsync_up_p
        .type           $__internal_47_$__cuda_sm70_shflsync_up_p,@function
        .size           $__internal_47_$__cuda_sm70_shflsync_up_p,($__internal_48_$__cuda_sm70_votesync_ballot - $__internal_47_$__cuda_sm70_shflsync_up_p)
$__internal_47_$__cuda_sm70_shflsync_up_p:
[----:B------:R-:W-:Y:S02]  /*16d90*/  MOV R4, RZ ;  /* 0x000000ff00047202 */ /* 0x000fe40000000f00 */
[----:B------:R-:W-:-:S04]  /*16da0*/  MOV R10, 0xffffffff ;  /* 0xffffffff000a7802 */ /* 0x000fc80000000f00 */
[----:B------:R-:W-:Y:S04]  /*16db0*/  WARPSYNC R10 ;  /* 0x0000000a00007348 */ /* 0x000fe80003800000 */
[----:B------:R1:W2:Y:S02]  /*16dc0*/  SHFL.UP PT, R4, R0, R3, R4 ;  /* 0x0400000300047389 */ /* 0x0002a400000e0004 */
[----:B-1----:R-:W-:-:S04]  /*16dd0*/  MOV R3, 0x0 ;  /* 0x0000000000037802 */ /* 0x002fc80000000f00 */
[----:B--2---:R-:W-:Y:S05]  /*16de0*/  RET.REL.NODEC R2 `(_ZN7cutlass13device_kernelIN5flash19enable_sm80_to_sm89INS1_16FlashAttnFwdSm80INS1_25CollectiveMainloopFwdSm80ILi8ELi1ELb0EN4cute5tupleIJNS5_1CILi128EEENS7_ILi64EEENS7_ILi256EEEEEELi256ENS_10bfloat16_tEfNS_4arch4Sm80ELb1ELb0ELb0ELb1ELb1ELb0ELb1ELb1EEENS1_21CollectiveEpilogueFwdINS6_IJS8_SA_S9_EEENS6_IJNS7_ILi1EEESI_SI_EEESC_SE_Li256ELb1ELb1ELb1ELb0EEENS1_36VarlenDynamicPersistentTileSchedulerILi128ELi64ELi256ELi256ELb1ELb1ELb0ELb1ELb1ELb1EEEEEEEEEvNT_6ParamsE) ;  /* 0xfffe921002007950 */ /* 0x004fea0003c3ffff */
        .weak           $__internal_48_$__cuda_sm70_votesync_ballot
        .type           $__internal_48_$__cuda_sm70_votesync_ballot,@function
        .size           $__internal_48_$__cuda_sm70_votesync_ballot,(.L_x_3290 - $__internal_48_$__cuda_sm70_votesync_ballot)
$__internal_48_$__cuda_sm70_votesync_ballot:
[----:B------:R-:W-:Y:S01]  /*16df0*/  ISETP.NE.U32.AND P0, PT, R0, 0x1, PT ;  /* 0x000000010000780c */ /* 0x000fe20003f05070 */
[----:B------:R-:W-:-:S04]  /*16e00*/  IMAD.MOV.U32 R3, RZ, RZ, -0x1 ;  /* 0xffffffffff037424 */ /* 0x000fc800078e00ff */
[----:B------:R-:W-:Y:S08]  /*16e10*/  WARPSYNC R3 ;  /* 0x0000000300007348 */ /* 0x000ff00003800000 */
[----:B------:R-:W-:-:S04]  /*16e20*/  VOTE.ANY R0, PT, !P0 ;  /* 0x0000000000007806 */ /* 0x000fc800040e0100 */
[----:B------:R-:W-:Y:S01]  /*16e30*/  LOP3.LUT R0, R0, R3, RZ, 0xc0, !PT ;  /* 0x0000000300007212 */ /* 0x000fe200078ec0ff */
[----:B------:R-:W-:-:S04]  /*16e40*/  IMAD.MOV.U32 R3, RZ, RZ, 0x0 ;  /* 0x00000000ff037424 */ /* 0x000fc800078e00ff */
[----:B------:R-:W-:Y:S05]  /*16e50*/  RET.REL.NODEC R2 `(_ZN7cutlass13device_kernelIN5flash19enable_sm80_to_sm89INS1_16FlashAttnFwdSm80INS1_25CollectiveMainloopFwdSm80ILi8ELi1ELb0EN4cute5tupleIJNS5_1CILi128EEENS7_ILi64EEENS7_ILi256EEEEEELi256ENS_10bfloat16_tEfNS_4arch4Sm80ELb1ELb0ELb0ELb1ELb1ELb0ELb1ELb1EEENS1_21CollectiveEpilogueFwdINS6_IJS8_SA_S9_EEENS6_IJNS7_ILi1EEESI_SI_EEESC_SE_Li256ELb1ELb1ELb1ELb0EEENS1_36VarlenDynamicPersistentTileSchedulerILi128ELi64ELi256ELi256ELb1ELb1ELb0ELb1ELb1ELb1EEEEEEEEEvNT_6ParamsE) ;  /* 0xfffe91a002007950 */ /* 0x000fea0003c3ffff */
.L_x_2927:
        /* <DEDUP_REMOVED lines=10> */
.L_x_3290:


//--------------------- .text._ZN7cutlass13device_kernelIN5flash19enable_sm80_to_sm89INS1_16FlashAttnFwdSm80INS1_25CollectiveMainloopFwdSm80ILi8ELi1ELb0EN4cute5tupleIJNS5_1CILi128EEENS7_ILi48EEENS7_ILi256EEEEEELi256ENS_10bfloat16_tEfNS_4arch4Sm80ELb1ELb0ELb0ELb1ELb1ELb1ELb1ELb1EEENS1_21CollectiveEpilogueFwdINS6_IJS8_SA_S9_EEENS6_IJNS7_ILi1EEESI_SI_EEESC_SE_Li256ELb1ELb1ELb1ELb0EEENS1_36VarlenDynamicPersistentTileSchedulerILi128ELi48ELi256ELi256ELb1ELb1ELb0ELb1ELb1ELb1EEEEEEEEEvNT_6ParamsE --------------------------
	.section	.text._ZN7cutlass13device_kernelIN5flash19enable_sm80_to_sm89INS1_16FlashAttnFwdSm80INS1_25CollectiveMainloopFwdSm80ILi8ELi1ELb0EN4cute5tupleIJNS5_1CILi128EEENS7_ILi48EEENS7_ILi256EEEEEELi256ENS_10bfloat16_tEfNS_4arch4Sm80ELb1ELb0ELb0ELb1ELb1ELb1ELb1ELb1EEENS1_21CollectiveEpilogueFwdINS6_IJS8_SA_S9_EEENS6_IJNS7_ILi1EEESI_SI_EEESC_SE_Li256ELb1ELb1ELb1ELb0EEENS1_36VarlenDynamicPersistentTileSchedulerILi128ELi48ELi256ELi256ELb1ELb1ELb0ELb1ELb1ELb1EEEEEEEEEvNT_6ParamsE,"ax",@progbits
	.sectioninfo	@"SHI_REGISTERS=255"
	.align	128
.text._ZN7cutlass13device_kernelIN5flash19enable_sm80_to_sm89INS1_16FlashAttnFwdSm80INS1_25CollectiveMainloopFwdSm80ILi8ELi1ELb0EN4cute5tupleIJNS5_1CILi128EEENS7_ILi48EEENS7_ILi256EEEEEELi256ENS_10bfloat16_tEfNS_4arch4Sm80ELb1ELb0ELb0ELb1ELb1ELb1ELb1ELb1EEENS1_21CollectiveEpilogueFwdINS6_IJS8_SA_S9_EEENS6_IJNS7_ILi1EEESI_SI_EEESC_SE_Li256ELb1ELb1ELb1ELb0EEENS1_36VarlenDynamicPersistentTileSchedulerILi128ELi48ELi256ELi256ELb1ELb1ELb0ELb1ELb1ELb1EEEEEEEEEvNT_6ParamsE:
        .type           _ZN7cutlass13device_kernelIN5flash19enable_sm80_to_sm89INS1_16FlashAttnFwdSm80INS1_25CollectiveMainloopFwdSm80ILi8ELi1ELb0EN4cute5tupleIJNS5_1CILi128EEENS7_ILi48EEENS7_ILi256EEEEEELi256ENS_10bfloat16_tEfNS_4arch4Sm80ELb1ELb0ELb0ELb1ELb1ELb1ELb1ELb1EEENS1_21CollectiveEpilogueFwdINS6_IJS8_SA_S9_EEENS6_IJNS7_ILi1EEESI_SI_EEESC_SE_Li256ELb1ELb1ELb1ELb0EEENS1_36VarlenDynamicPersistentTileSchedulerILi128ELi48ELi256ELi256ELb1ELb1ELb0ELb1ELb1ELb1EEEEEEEEEvNT_6ParamsE,@function
        .size           _ZN7cutlass13device_kernelIN5flash19enable_sm80_to_sm89INS1_16FlashAttnFwdSm80INS1_25CollectiveMainloopFwdSm80ILi8ELi1ELb0EN4cute5tupleIJNS5_1CILi128EEENS7_ILi48EEENS7_ILi256EEEEEELi256ENS_10bfloat16_tEfNS_4arch4Sm80ELb1ELb0ELb0ELb1ELb1ELb1ELb1ELb1EEENS1_21CollectiveEpilogueFwdINS6_IJS8_SA_S9_EEENS6_IJNS7_ILi1EEESI_SI_EEESC_SE_Li256ELb1ELb1ELb1ELb0EEENS1_36VarlenDynamicPersistentTileSchedulerILi128ELi48ELi256ELi256ELb1ELb1ELb0ELb1ELb1ELb1EEEEEEEEEvNT_6ParamsE,(.L_x_3295 - _ZN7cutlass13device_kernelIN5flash19enable_sm80_to_sm89INS1_16FlashAttnFwdSm80INS1_25CollectiveMainloopFwdSm80ILi8ELi1ELb0EN4cute5tupleIJNS5_1CILi128EEENS7_ILi48EEENS7_ILi256EEEEEELi256ENS_10bfloat16_tEfNS_4arch4Sm80ELb1ELb0ELb0ELb1ELb1ELb1ELb1ELb1EEENS1_21CollectiveEpilogueFwdINS6_IJS8_SA_S9_EEENS6_IJNS7_ILi1EEESI_SI_EEESC_SE_Li256ELb1ELb1ELb1ELb0EEENS1_36VarlenDynamicPersistentTileSchedulerILi128ELi48ELi256ELi256ELb1ELb1ELb0ELb1ELb1ELb1EEEEEEEEEvNT_6ParamsE)
        .other          _ZN7cutlass13device_kernelIN5flash19enable_sm80_to_sm89INS1_16FlashAttnFwdSm80INS1_25CollectiveMainloopFwdSm80ILi8ELi1ELb0EN4cute5tupleIJNS5_1CILi128EEENS7_ILi48EEENS7_ILi256EEEEEELi256ENS_10bfloat16_tEfNS_4arch4Sm80ELb1ELb0ELb0ELb1ELb1ELb1ELb1ELb1EEENS1_21CollectiveEpilogueFwdINS6_IJS8_SA_S9_EEENS6_IJNS7_ILi1EEESI_SI_EEESC_SE_Li256ELb1ELb1ELb1ELb0EEENS1_36VarlenDynamicPersistentTileSchedulerILi128ELi48ELi256ELi256ELb1ELb1ELb0ELb1ELb1ELb1EEEEEEEEEvNT_6ParamsE,@"STO_CUDA_ENTRY STV_DEFAULT"
_ZN7cutlass13device_kernelIN5flash19enable_sm80_to_sm89INS1_16FlashAttnFwdSm80INS1_25CollectiveMainloopFwdSm80ILi8ELi1ELb0EN4cute5tupleIJNS5_1CILi128EEENS7_ILi48EEENS7_ILi256EEEEEELi256ENS_10bfloat16_tEfNS_4arch4Sm80ELb1ELb0ELb0ELb1ELb1ELb1ELb1ELb1EEENS1_21CollectiveEpilogueFwdINS6_IJS8_SA_S9_EEENS6_IJNS7_ILi1EEESI_SI_EEESC_SE_Li256ELb1ELb1ELb1ELb0EEENS1_36VarlenDynamicPersistentTileSchedulerILi128ELi48ELi256ELi256ELb1ELb1ELb0ELb1ELb1ELb1EEEEEEEEEvNT_6ParamsE:
        /* <DEDUP_REMOVED lines=54> */
.L_x_2933:
        /* <DEDUP_REMOVED lines=16> */
.L_x_3171:
        /* <DEDUP_REMOVED lines=16> */
.L_x_3172:
[----:B--2---:R-:W-:-:S05]  /*0560*/  IMAD R0, R0, c[0x0][0x538], RZ ;  /* 0x00014e0000007a24 */ /* 0x004fca00078e02ff */
[----:B------:R-:W-:-:S04]  /*0570*/  IADD3 R6, R0, R6, RZ ;  /* 0x0000000600067210 */ /* 0x000fc80007ffe0ff */
[----:B------:R-:W-:-:S13]  /*0580*/  ISETP.GT.AND P0, PT, R6, UR4, PT ;  /* 0x0000000406007c0c */ /* 0x000fda000bf04270 */
[----:B-1----:R-:W-:Y:S05]  /*0590*/  @!P0 BRA `(.L_x_2933) ;  /* 0xfffffdc000008947 */ /* 0x002fea000383ffff */
.L_x_2929:
[----:B------:R-:W-:-:S05]  /*05a0*/  IADD3 R6, -R0, R6, RZ ;  /* 0x0000000600067210 */ /* 0x000fca0007ffe1ff */
[----:B------:R-:W-:-:S05]  /*05b0*/  IMAD R0, R4, c[0x0][0x538], R6 ;  /* 0x00014e0004007a24 */ /* 0x000fca00078e0206 */
[----:B------:R-:W-:Y:S01]  /*05c0*/  ISETP.GT.AND P0, PT, R0, UR4, PT ;  /* 0x0000000400007c0c */ /* 0x000fe2000bf04270 */
[----:B------:R-:W-:-:S12]  /*05d0*/  BRA.DIV ~URZ, `(.L_x_2934) ;  /* 0x00022b427f007947 */ /* 0x000fd8000b800000 */
[----:B------:R-:W-:-:S04]  /*05e0*/  VOTE.ANY R13, PT, !P0 ;  /* 0x00000000000d7806 */ /* 0x000fc800040e0100 */
.L_x_3173:
[----:B------:R-:W1:Y:S02]  /*05f0*/  POPC R0, R13 ;  /* 0x0000000d00007309 */ /* 0x000e640000000000 */
[----:B-1----:R-:W-:-:S05]  /*0600*/  IADD3 R2, R0, R7, RZ ;  /* 0x0000000700027210 */ /* 0x002fca0007ffe0ff */
[----:B------:R1:W-:Y:S01]  /*0610*/  STL [R1+0x1c], R2 ;  /* 0x00001c0201007387 */ /* 0x0003e20000100800 */
[----:B------:R-:W-:Y:S05]  /*0620*/  BRA.DIV ~URZ, `(.L_x_2935) ;  /* 0x00022b327f007947 */ /* 0x000fea000b800000 */
[----:B------:R2:W3:Y:S01]  /*0630*/  SHFL.IDX PT, R12, R9, R0, 0x1f ;  /* 0x00001f00090c7589 */ /* 0x0004e200000e0000 */
[----:B------:R-:W-:-:S03]  /*0640*/  MOV R5, RZ ;  /* 0x000000ff00057202 */ /* 0x000fc60000000f00 */
[----:B------:R2:W4:Y:S04]  /*0650*/  SHFL.IDX PT, R9, R8, R0, 0x1f ;  /* 0x00001f0008097589 */ /* 0x00052800000e0000 */
.L_x_3174:
[----:B------:R-:W-:Y:S01]  /*0660*/  ISETP.NE.AND P0, PT, R13, RZ, PT ;  /* 0x000000ff0d00720c */ /* 0x000fe20003f05270 */
[----:B------:R-:W-:-:S12]  /*0670*/  BSSY B0, `(.L_x_2936) ;  /* 0x0000005000007945 */ /* 0x000fd80003800000 */
[----:B------:R-:W-:Y:S05]  /*0680*/  @!P0 BRA `(.L_x_2937) ;  /* 0x0000003000008947 */ /* 0x000fea0003800000 */
[----:B--2---:R-:W-:Y:S01]  /*0690*/  IADD3 R0, R0, -0x1, RZ ;  /* 0xffffffff00007810 */ /* 0x004fe20007ffe0ff */
[----:B------:R-:W-:Y:S05]  /*06a0*/  BRA.DIV ~URZ, `(.L_x_2938) ;  /* 0x00022b927f007947 */ /* 0x000fea000b800000 */
[----:B------:R2:W1:Y:S02]  /*06b0*/  SHFL.IDX PT, R5, R4, R0, 0x1f ;  /* 0x00001f0004057589 */ /* 0x00046400000e0000 */
.L_x_2937:
[----:B------:R-:W-:Y:S05]  /*06c0*/  BSYNC B0 ;  /* 0x0000000000007941 */ /* 0x000fea0003800000 */
.L_x_2936:
        /* <DEDUP_REMOVED lines=69> */
.L_x_2940:
        /* <DEDUP_REMOVED lines=70> */
.L_x_2941:
[----:B------:R-:W-:Y:S05]  /*0f80*/  BSYNC B0 ;  /* 0x0000000000007941 */ /* 0x000fea0003800000 */
.L_x_2939:
[----:B------:R-:W-:-:S04]  /*0f90*/  LOP3.LUT R0, RZ, R0, RZ, 0x33, !PT ;  /* 0x00000000ff007212 */ /* 0x000fc800078e33ff */
[----:B------:R-:W-:-:S05]  /*0fa0*/  IADD3 R0, R0, R12, RZ ;  /* 0x0000000c00007210 */ /* 0x000fca0007ffe0ff */
[----:B------:R2:W-:Y:S01]  /*0fb0*/  STL [R1+0x14], R0 ;  /* 0x0000140001007387 */ /* 0x0005e20000100800 */
[----:B------:R-:W-:Y:S05]  /*0fc0*/  BRA `(.L_x_2942) ;  /* 0x0000006000007947 */ /* 0x000fea0003800000 */
.L_x_2930:
[----:B------:R-:W-:Y:S01]  /*0fd0*/  MOV R0, UR4 ;  /* 0x0000000400007c02 */ /* 0x000fe20008000f00 */
[----:B------:R-:W-:Y:S04]  /*0fe0*/  STL [R1+0x14], RZ ;  /* 0x000014ff01007387 */ /* 0x000fe80000100800 */
[----:B------:R-:W-:Y:S04]  /*0ff0*/  STL [R1+0x18], RZ ;  /* 0x000018ff01007387 */ /* 0x000fe80000100800 */
[----:B------:R1:W-:Y:S02]  /*1000*/  STL [R1+0x10], R0 ;  /* 0x0000100001007387 */ /* 0x0003e40000100800 */
[----:B-1----:R-:W-:-:S05]  /*1010*/  MOV R0, c[0x0][0x53c] ;  /* 0x00014f0000007a02 */ /* 0x002fca0000000f00 */
[----:B------:R1:W-:Y:S02]  /*1020*/  STL [R1+0x1c], R0 ;  /* 0x00001c0001007387 */ /* 0x0003e40000100800 */
.L_x_2942:
        /* <DEDUP_REMOVED lines=8> */
.L_x_2928:
[----:B-12---:R-:W2:Y:S02]  /*10b0*/  LDL R0, [R1+0x1c] ;  /* 0x00001c0001007983 */ /* 0x006ea40000100800 */
[----:B--2---:R-:W-:-:S13]  /*10c0*/  ISETP.GE.AND P0, PT, R0, c[0x0][0x53c], PT ;  /* 0x00014f0000007a0c */ /* 0x004fda0003f06270 */
[----:B------:R-:W-:Y:S05]  /*10d0*/  @P0 EXIT ;  /* 0x000000000000094d */ /* 0x000fea0003800000 */
[----:B------:R-:W1:Y:S01]  /*10e0*/  S2R R13, SR_TID.X ;  /* 0x00000000000d7919 */ /* 0x000e620000002100 */
[----:B------:R-:W-:Y:S01]  /*10f0*/  IMAD.MOV.U32 R22, RZ, RZ, 0x40 ;  /* 0x00000040ff167424 */ /* 0x000fe200078e00ff */
[----:B------:R-:W-:Y:S01]  /*1100*/  ULDC UR4, c[0x0][0x2ac] ;  /* 0x0000ab0000047ab9 */ /* 0x000fe20000000800 */
[----:B------:R-:W-:Y:S01]  /*1110*/  IMAD.MOV.U32 R21, RZ, RZ, 0x20 ;  /* 0x00000020ff157424 */ /* 0x000fe200078e00ff */
[----:B------:R-:W-:Y:S02]  /*1120*/  ULDC UR5, c[0x0][0x1d0] ;  /* 0x0000740000057ab9 */ /* 0x000fe40000000800 */
[----:B------:R-:W-:Y:S01]  /*1130*/  UIMAD UR5, UR4, UR5, URZ ;  /* 0x00000005040572a4 */ /* 0x000fe2000f8e023f */
[----:B-1----:R-:W-:-:S04]  /*1140*/  SHF.R.S32.HI R12, RZ, 0x1f, R13 ;  /* 0x0000001fff0c7819 */ /* 0x002fc8000001140d */
[CC--:B------:R-:W-:Y:S02]  /*1150*/  LEA.HI R3, R12.reuse, R13.reuse, RZ, 0x4 ;  /* 0x0000000d0c037211 */ /* 0x0c0fe400078f20ff */
[----:B------:R-:W-:Y:S02]  /*1160*/  LEA.HI R8, R12, R13, RZ, 0x2 ;  /* 0x0000000d0c087211 */ /* 0x000fe400078f10ff */
[----:B------:R-:W-:Y:S02]  /*1170*/  LOP3.LUT R0, R3, 0xfffffff0, RZ, 0xc0, !PT ;  /* 0xfffffff003007812 */ /* 0x000fe400078ec0ff */
[----:B---3--:R-:W-:Y:S02]  /*1180*/  SHF.R.S32.HI R4, RZ, 0x4, R3 ;  /* 0x00000004ff047819 */ /* 0x008fe40000011403 */
        /* <DEDUP_REMOVED lines=62> */
[C---:B------:R-:W-:Y:S01]  /*1570*/  IADD3 R17, R143.reuse, 0x20, RZ ;  /* 0x000000208f117810 */ /* 0x040fe20007ffe0ff */
        /* <DEDUP_REMOVED lines=56> */
[CC--:B------:R-:W-:Y:S02]  /*1900*/  IADD3 R4, R13.reuse, R11.reuse, R14 ;  /* 0x0000000b0d047210 */ /* 0x0c0fe40007ffe00e */
[----:B------:R-:W-:Y:S02]  /*1910*/  LOP3.LUT R5, R13, R11, RZ, 0xfc, !PT ;  /* 0x0000000b0d057212 */ /* 0x000fe400078efcff */
[----:B------:R-:W-:Y:S01]  /*1920*/  @P0 IADD3 R23, R0, 0x10, RZ ;  /* 0x0000001000170810 */ /* 0x000fe20007ffe0ff */
[--C-:B------:R-:W-:Y:S01]  /*1930*/  IMAD R0, R149, 0x20, R143.reuse ;  /* 0x0000002095007824 */ /* 0x100fe200078e028f */
[----:B------:R-:W-:Y:S02]  /*1940*/  SHF.R.S32.HI R9, RZ, 0x1f, R143 ;  /* 0x0000001fff097819 */ /* 0x000fe4000001148f */
[----:B------:R-:W-:Y:S01]  /*1950*/  LOP3.LUT R9, R19, 0x7ffffffc, RZ, 0xc0, !PT ;  /* 0x7ffffffc13097812 */ /* 0x000fe200078ec0ff */
[----:B------:R-:W-:Y:S01]  /*1960*/  STL [R1+0x3c], R23 ;  /* 0x00003c1701007387 */ /* 0x000fe20000100800 */
[----:B------:R-:W-:-:S02]  /*1970*/  LOP3.LUT R11, R6, R34, RZ, 0x3c, !PT ;  /* 0x00000022060b7212 */ /* 0x000fc400078e3cff */
[----:B------:R-:W-:Y:S02]  /*1980*/  SHF.R.S32.HI R19, RZ, 0x1f, R148 ;  /* 0x0000001fff137819 */ /* 0x000fe40000011494 */
[----:B------:R-:W-:Y:S01]  /*1990*/  SHF.R.S32.HI R10, RZ, 0x1f, R146 ;  /* 0x0000001fff0a7819 */ /* 0x000fe20000011492 */
[----:B------:R1:W-:Y:S01]  /*19a0*/  STL [R1+0x18c], R11 ;  /* 0x00018c0b01007387 */ /* 0x0003e20000100800 */
[----:B------:R-:W-:Y:S02]  /*19b0*/  IADD3 R147, R144, 0x60, RZ ;  /* 0x0000006090937810 */ /* 0x000fe40007ffe0ff */
[--C-:B------:R-:W-:Y:S01]  /*19c0*/  LOP3.LUT R14, R251, 0x38, R140.reuse, 0xf8, !PT ;  /* 0x00000038fb0e7812 */ /* 0x100fe200078ef88c */
[----:B------:R-:W-:Y:S01]  /*19d0*/  STL [R1+0xe0], R19 ;  /* 0x0000e01301007387 */ /* 0x000fe20000100800 */
[----:B------:R-:W-:Y:S02]  /*19e0*/  SHF.R.S32.HI R6, RZ, 0x1f, R147 ;  /* 0x0000001fff067819 */ /* 0x000fe40000011493 */
[--C-:B------:R-:W-:Y:S01]  /*19f0*/  LOP3.LUT R13, R33, 0x38, R140.reuse, 0xf8, !PT ;  /* 0x00000038210d7812 */ /* 0x100fe200078ef88c */
[----:B------:R2:W-:Y:S01]  /*1a00*/  STL [R1+0xdc], R10 ;  /* 0x0000dc0a01007387 */ /* 0x0005e20000100800 */
[----:B------:R-:W-:-:S02]  /*1a10*/  LOP3.LUT R12, R32, 0x38, R140, 0xf8, !PT ;  /* 0x00000038200c7812 */ /* 0x000fc400078ef88c */
[----:B------:R-:W-:Y:S01]  /*1a20*/  LOP3.LUT R14, R8, R14, R29, 0xf6, !PT ;  /* 0x0000000e080e7212 */ /* 0x000fe200078ef61d */
[----:B------:R3:W-:Y:S01]  /*1a30*/  STL [R1+0xd8], R6 ;  /* 0x0000d80601007387 */ /* 0x0007e20000100800 */
[----:B------:R-:W-:Y:S02]  /*1a40*/  LOP3.LUT R13, R27, R13, R28, 0xf6, !PT ;  /* 0x0000000d1b0d7212 */ /* 0x000fe400078ef61c */
[----:B------:R-:W-:Y:S02]  /*1a50*/  LEA R151, R2, 0xa080, 0x1 ;  /* 0x0000a08002977811 */ /* 0x000fe400078e08ff */
[----:B------:R-:W-:Y:S02]  /*1a60*/  SHF.R.S32.HI R2, RZ, 0x3, R3 ;  /* 0x00000003ff027819 */ /* 0x000fe40000011403 */
[----:B------:R-:W-:Y:S02]  /*1a70*/  LOP3.LUT R234, R3, 0xfffffff8, RZ, 0xc0, !PT ;  /* 0xfffffff803ea7812 */ /* 0x000fe400078ec0ff */
[----:B------:R-:W-:-:S02]  /*1a80*/  SEL R3, R21, 0xffffffe0, !P4 ;  /* 0xffffffe015037807 */ /* 0x000fc40006000000 */
[----:B------:R-:W-:Y:S02]  /*1a90*/  LEA R200, R4, 0x10080, 0x1 ;  /* 0x0001008004c87811 */ /* 0x000fe400078e08ff */
[----:B-1----:R-:W-:Y:S02]  /*1aa0*/  LOP3.LUT R11, R11, R7, RZ, 0xfc, !PT ;  /* 0x000000070b0b7212 */ /* 0x002fe400078efcff */
[----:B------:R-:W-:Y:S01]  /*1ab0*/  LEA R196, R5, 0x4080, 0x1 ;  /* 0x0000408005c47811 */ /* 0x000fe200078e08ff */
[----:B------:R-:W-:Y:S01]  /*1ac0*/  IMAD.IADD R201, R200, 0x1, R3 ;  /* 0x00000001c8c97824 */ /* 0x000fe200078e0203 */
[C---:B------:R-:W-:Y:S01]  /*1ad0*/  IADD3 R219, R140.reuse, 0x80, RZ ;  /* 0x000000808cdb7810 */ /* 0x040fe20007ffe0ff */
[----:B------:R-:W-:Y:S01]  /*1ae0*/  IMAD.SHL.U32 R217, R11, 0x2, RZ ;  /* 0x000000020bd97824 */ /* 0x000fe200078e00ff */
[----:B------:R-:W-:Y:S01]  /*1af0*/  LEA R11, R13, 0x10080, 0x1 ;  /* 0x000100800d0b7811 */ /* 0x000fe200078e08ff */
[----:B------:R-:W-:Y:S01]  /*1b00*/  IMAD.IADD R197, R3, 0x1, R196 ;  /* 0x0000000103c57824 */ /* 0x000fe200078e02c4 */
[----:B------:R-:W-:Y:S01]  /*1b10*/  IADD3 R220, R140, 0xc0, RZ ;  /* 0x000000c08cdc7810 */ /* 0x000fe20007ffe0ff */
[----:B--2---:R-:W-:Y:S01]  /*1b20*/  IMAD.IADD R10, R31, 0x1, -R9 ;  /* 0x000000011f0a7824 */ /* 0x004fe200078e0a09 */
[----:B------:R-:W-:-:S02]  /*1b30*/  SEL R9, R21, 0xffffffe0, !P1 ;  /* 0xffffffe015097807 */ /* 0x000fc40004800000 */
[----:B---3--:R-:W-:Y:S01]  /*1b40*/  SEL R6, R22, 0xffffffc0, !P2 ;  /* 0xffffffc016067807 */ /* 0x008fe20005000000 */
[----:B------:R-:W-:Y:S01]  /*1b50*/  IMAD.SHL.U32 R47, R10, 0x2, RZ ;  /* 0x000000020a2f7824 */ /* 0x000fe200078e00ff */
[----:B------:R-:W-:Y:S01]  /*1b60*/  SHF.R.S32.HI R141, RZ, 0x1f, R140 ;  /* 0x0000001fff8d7819 */ /* 0x000fe2000001148c */
[----:B------:R-:W-:Y:S01]  /*1b70*/  IMAD R10, R20, 0x8, R30 ;  /* 0x00000008140a7824 */ /* 0x000fe200078e021e */
[----:B------:R-:W-:Y:S01]  /*1b80*/  SHF.R.S32.HI R145, RZ, 0x1f, R144 ;  /* 0x0000001fff917819 */ /* 0x000fe20000011490 */
[----:B------:R-:W-:Y:S01]  /*1b90*/  IMAD.IADD R4, R6, 0x1, R23 ;  /* 0x0000000106047824 */ /* 0x000fe200078e0217 */
[C---:B------:R-:W-:Y:S02]  /*1ba0*/  IADD3 R46, R47.reuse, 0x8, RZ ;  /* 0x000000082f2e7810 */ /* 0x040fe40007ffe0ff */
[----:B------:R1:W-:Y:S01]  /*1bb0*/  STL [R1+0x24], R10 ;  /* 0x0000240a01007387 */ /* 0x0003e20000100800 */
[C---:B------:R-:W-:Y:S02]  /*1bc0*/  IADD3 R45, R47.reuse, 0x10, RZ ;  /* 0x000000102f2d7810 */ /* 0x040fe40007ffe0ff */
[C---:B------:R-:W-:Y:S01]  /*1bd0*/  IADD3 R44, R47.reuse, 0x18, RZ ;  /* 0x000000182f2c7810 */ /* 0x040fe20007ffe0ff */
[----:B------:R-:W-:Y:S01]  /*1be0*/  STL [R1+0x20], R47 ;  /* 0x0000202f01007387 */ /* 0x000fe20000100800 */
[----:B------:R-:W-:-:S02]  /*1bf0*/  IADD3 R43, R47, 0x20, RZ ;  /* 0x000000202f2b7810 */ /* 0x000fc40007ffe0ff */
[C---:B------:R-:W-:Y:S01]  /*1c00*/  IADD3 R42, R47.reuse, 0x28, RZ ;  /* 0x000000282f2a7810 */ /* 0x040fe20007ffe0ff */
[----:B------:R2:W-:Y:S01]  /*1c10*/  STL [R1+0xe4], R2 ;  /* 0x0000e40201007387 */ /* 0x0005e20000100800 */
[C---:B------:R-:W-:Y:S02]  /*1c20*/  IADD3 R41, R47.reuse, 0x30, RZ ;  /* 0x000000302f297810 */ /* 0x040fe40007ffe0ff */
[C---:B------:R-:W-:Y:S02]  /*1c30*/  IADD3 R40, R47.reuse, 0x38, RZ ;  /* 0x000000382f287810 */ /* 0x040fe40007ffe0ff */
[C---:B------:R-:W-:Y:S02]  /*1c40*/  IADD3 R39, R47.reuse, 0x40, RZ ;  /* 0x000000402f277810 */ /* 0x040fe40007ffe0ff */
[C---:B------:R-:W-:Y:S02]  /*1c50*/  IADD3 R38, R47.reuse, 0x48, RZ ;  /* 0x000000482f267810 */ /* 0x040fe40007ffe0ff */
[----:B------:R-:W-:-:S02]  /*1c60*/  IADD3 R37, R47, 0x50, RZ ;  /* 0x000000502f257810 */ /* 0x000fc40007ffe0ff */
[C---:B------:R-:W-:Y:S02]  /*1c70*/  IADD3 R36, R47.reuse, 0x58, RZ ;  /* 0x000000582f247810 */ /* 0x040fe40007ffe0ff */
[C---:B------:R-:W-:Y:S02]  /*1c80*/  IADD3 R35, R47.reuse, 0x60, RZ ;  /* 0x000000602f237810 */ /* 0x040fe40007ffe0ff */
[----:B------:R-:W-:Y:S02]  /*1c90*/  IADD3 R34, R47, 0x68, RZ ;  /* 0x000000682f227810 */ /* 0x000fe40007ffe0ff */
[----:B-1----:R-:W-:Y:S02]  /*1ca0*/  LOP3.LUT R10, R25, R12, R26, 0xf6, !PT ;  /* 0x0000000c190a7212 */ /* 0x002fe400078ef61a */
[----:B------:R-:W-:Y:S02]  /*1cb0*/  LEA R12, R14, 0x10080, 0x1 ;  /* 0x000100800e0c7811 */ /* 0x000fe400078e08ff */
[----:B------:R-:W-:-:S02]  /*1cc0*/  LEA R10, R10, 0x10080, 0x1 ;  /* 0x000100800a0a7811 */ /* 0x000fc400078e08ff */
[C---:B------:R-:W-:Y:S01]  /*1cd0*/  IADD3 R33, R47.reuse, 0x70, RZ ;  /* 0x000000702f217810 */ /* 0x040fe20007ffe0ff */
[----:B------:R1:W-:Y:S01]  /*1ce0*/  STL [R1+0x184], R12 ;  /* 0x0001840c01007387 */ /* 0x0003e20000100800 */
        /* <DEDUP_REMOVED lines=10> */
[----:B--2---:R-:W-:Y:S01]  /*1d90*/  SEL R2, R22, 0xffffffc0, !P3 ;  /* 0xffffffc016027807 */ /* 0x004fe20005800000 */
[----:B------:R2:W-:Y:S01]  /*1da0*/  STL [R1+0xd0], R45 ;  /* 0x0000d02d01007387 */ /* 0x0005e20000100800 */
[C---:B------:R-:W-:Y:S02]  /*1db0*/  IADD3 R25, R47.reuse, 0xb0, RZ ;  /* 0x000000b02f197810 */ /* 0x040fe40007ffe0ff */
[C---:B------:R-:W-:Y:S01]  /*1dc0*/  IADD3 R22, R47.reuse, 0xb8, RZ ;  /* 0x000000b82f167810 */ /* 0x040fe20007ffe0ff */
[----:B------:R2:W-:Y:S01]  /*1dd0*/  STL [R1+0xcc], R44 ;  /* 0x0000cc2c01007387 */ /* 0x0005e20000100800 */
[C---:B------:R-:W-:Y:S01]  /*1de0*/  IADD3 R21, R47.reuse, 0xc0, RZ ;  /* 0x000000c02f157810 */ /* 0x040fe20007ffe0ff */
[----:B------:R-:W-:Y:S01]  /*1df0*/  IMAD.IADD R203, R200, 0x1, R2 ;  /* 0x00000001c8cb7824 */ /* 0x000fe200078e0202 */
[C---:B------:R-:W-:Y:S01]  /*1e00*/  IADD3 R20, R47.reuse, 0xc8, RZ ;  /* 0x000000c82f147810 */ /* 0x040fe20007ffe0ff */
[----:B------:R2:W-:Y:S01]  /*1e10*/  STL [R1+0x60], R43 ;  /* 0x0000602b01007387 */ /* 0x0005e20000100800 */
[C---:B------:R-:W-:Y:S01]  /*1e20*/  IADD3 R19, R47.reuse, 0xd0, RZ ;  /* 0x000000d02f137810 */ /* 0x040fe20007ffe0ff */
[C---:B------:R-:W-:Y:S01]  /*1e30*/  IMAD.IADD R199, R2.reuse, 0x1, R196 ;  /* 0x0000000102c77824 */ /* 0x040fe200078e02c4 */
[C---:B------:R-:W-:Y:S01]  /*1e40*/  IADD3 R14, R47.reuse, 0xd8, RZ ;  /* 0x000000d82f0e7810 */ /* 0x040fe20007ffe0ff */
[----:B------:R2:W-:Y:S01]  /*1e50*/  STL [R1+0x5c], R42 ;  /* 0x00005c2a01007387 */ /* 0x0005e20000100800 */
[----:B------:R-:W-:Y:S01]  /*1e60*/  IADD3 R13, R47, 0xe0, RZ ;  /* 0x000000e02f0d7810 */ /* 0x000fe20007ffe0ff */
[----:B------:R-:W-:Y:S01]  /*1e70*/  IMAD.IADD R202, R201, 0x1, R2 ;  /* 0x00000001c9ca7824 */ /* 0x000fe200078e0202 */
[C---:B-1----:R-:W-:Y:S01]  /*1e80*/  IADD3 R12, R47.reuse, 0xe8, RZ ;  /* 0x000000e82f0c7810 */ /* 0x042fe20007ffe0ff */
[----:B------:R1:W-:Y:S01]  /*1e90*/  STL [R1+0xc8], R41 ;  /* 0x0000c82901007387 */ /* 0x0003e20000100800 */
[C---:B---3--:R-:W-:Y:S01]  /*1ea0*/  IADD3 R11, R47.reuse, 0xf0, RZ ;  /* 0x000000f02f0b7810 */ /* 0x048fe20007ffe0ff */
[----:B------:R-:W-:Y:S01]  /*1eb0*/  IMAD.IADD R198, R2, 0x1, R197 ;  /* 0x0000000102c67824 */ /* 0x000fe200078e02c5 */
[----:B----4-:R-:W-:Y:S01]  /*1ec0*/  IADD3 R10, R47, 0xf8, RZ ;  /* 0x000000f82f0a7810 */ /* 0x010fe20007ffe0ff */
[----:B------:R3:W-:Y:S01]  /*1ed0*/  STL [R1+0xc4], R40 ;  /* 0x0000c42801007387 */ /* 0x0007e20000100800 */
[----:B------:R-:W-:-:S02]  /*1ee0*/  SHF.R.S32.HI R47, RZ, 0x1f, R46 ;  /* 0x0000001fff2f7819 */ /* 0x000fc4000001142e */
[----:B-----5:R-:W-:Y:S01]  /*1ef0*/  SHF.R.S32.HI R46, RZ, 0x1f, R45 ;  /* 0x0000001fff2e7819 */ /* 0x020fe2000001142d */
[----:B------:R4:W-:Y:S01]  /*1f00*/  STL [R1+0xc0], R39 ;  /* 0x0000c02701007387 */ /* 0x0009e20000100800 */
[----:B--2---:R-:W-:Y:S02]  /*1f10*/  SHF.R.S32.HI R45, RZ, 0x1f, R44 ;  /* 0x0000001fff2d7819 */ /* 0x004fe4000001142c */
[----:B------:R-:W-:Y:S01]  /*1f20*/  SHF.R.S32.HI R239, RZ, 0x1f, R219 ;  /* 0x0000001fffef7819 */ /* 0x000fe200000114db */
[----:B------:R2:W-:Y:S01]  /*1f30*/  STL [R1+0xbc], R38 ;  /* 0x0000bc2601007387 */ /* 0x0005e20000100800 */
[----:B------:R-:W-:Y:S02]  /*1f40*/  SHF.R.S32.HI R44, RZ, 0x1f, R43 ;  /* 0x0000001fff2c7819 */ /* 0x000fe4000001142b */
[----:B------:R-:W-:Y:S01]  /*1f50*/  SHF.R.S32.HI R238, RZ, 0x1f, R220 ;  /* 0x0000001fffee7819 */ /* 0x000fe200000114dc */
[----:B------:R5:W-:Y:S01]  /*1f60*/  STL [R1+0xb8], R37 ;  /* 0x0000b82501007387 */ /* 0x000be20000100800 */
[----:B------:R-:W-:-:S02]  /*1f70*/  SHF.R.S32.HI R43, RZ, 0x1f, R42 ;  /* 0x0000001fff2b7819 */ /* 0x000fc4000001142a */
[----:B------:R-:W-:Y:S01]  /*1f80*/  SHF.R.S32.HI R237, RZ, 0x1f, R234 ;  /* 0x0000001fffed7819 */ /* 0x000fe200000114ea */
[----:B------:R5:W-:Y:S01]  /*1f90*/  STL [R1+0xb4], R36 ;  /* 0x0000b42401007387 */ /* 0x000be20000100800 */
[----:B------:R-:W-:-:S03]  /*1fa0*/  SHF.R.S32.HI R42, RZ, 0x1f, R41 ;  /* 0x0000001fff2a7819 */ /* 0x000fc60000011429 */
[----:B------:R5:W-:Y:S01]  /*1fb0*/  STL [R1+0xb0], R35 ;  /* 0x0000b02301007387 */ /* 0x000be20000100800 */
[----:B-1----:R-:W-:-:S03]  /*1fc0*/  SHF.R.S32.HI R41, RZ, 0x1f, R40 ;  /* 0x0000001fff297819 */ /* 0x002fc60000011428 */
[----:B------:R1:W-:Y:S01]  /*1fd0*/  STL [R1+0xac], R34 ;  /* 0x0000ac2201007387 */ /* 0x0003e20000100800 */
[----:B---3--:R-:W-:-:S03]  /*1fe0*/  SHF.R.S32.HI R40, RZ, 0x1f, R39 ;  /* 0x0000001fff287819 */ /* 0x008fc60000011427 */
[----:B------:R3:W-:Y:S01]  /*1ff0*/  STL [R1+0xa8], R33 ;  /* 0x0000a82101007387 */ /* 0x0007e20000100800 */
[----:B----4-:R-:W-:-:S03]  /*2000*/  SHF.R.S32.HI R39, RZ, 0x1f, R38 ;  /* 0x0000001fff277819 */ /* 0x010fc60000011426 */
[----:B------:R4:W-:Y:S01]  /*2010*/  STL [R1+0xa4], R32 ;  /* 0x0000a42001007387 */ /* 0x0009e20000100800 */
[----:B--2---:R-:W-:-:S03]  /*2020*/  SHF.R.S32.HI R38, RZ, 0x1f, R37 ;  /* 0x0000001fff267819 */ /* 0x004fc60000011425 */
[----:B------:R2:W-:Y:S01]  /*2030*/  STL [R1+0xa0], R31 ;  /* 0x0000a01f01007387 */ /* 0x0005e20000100800 */
[----:B-----5:R-:W-:-:S03]  /*2040*/  SHF.R.S32.HI R37, RZ, 0x1f, R36 ;  /* 0x0000001fff257819 */ /* 0x020fc60000011424 */
[----:B------:R5:W-:Y:S01]  /*2050*/  STL [R1+0x9c], R30 ;  /* 0x00009c1e01007387 */ /* 0x000be20000100800 */
[----:B------:R-:W-:-:S03]  /*2060*/  SHF.R.S32.HI R36, RZ, 0x1f, R35 ;  /* 0x0000001fff247819 */ /* 0x000fc60000011423 */
        /* <DEDUP_REMOVED lines=26> */
[----:B------:R-:W-:Y:S01]  /*2210*/  STL [R1+0x178], R47 ;  /* 0x0001782f01007387 */ /* 0x000fe20000100800 */
[----:B------:R-:W-:-:S03]  /*2220*/  SHF.R.S32.HI R20, RZ, 0x1f, R19 ;  /* 0x0000001fff147819 */ /* 0x000fc60000011413 */
[----:B------:R5:W-:Y:S01]  /*2230*/  STL [R1+0x64], R10 ;  /* 0x0000640a01007387 */ /* 0x000be20000100800 */
[----:B------:R-:W-:-:S03]  /*2240*/  SHF.R.S32.HI R19, RZ, 0x1f, R14 ;  /* 0x0000001fff137819 */ /* 0x000fc6000001140e */
[----:B------:R-:W-:Y:S01]  /*2250*/  STL [R1+0x174], R46 ;  /* 0x0001742e01007387 */ /* 0x000fe20000100800 */
[----:B-1----:R-:W-:-:S03]  /*2260*/  SHF.R.S32.HI R14, RZ, 0x1f, R13 ;  /* 0x0000001fff0e7819 */ /* 0x002fc6000001140d */
[----:B------:R-:W-:Y:S01]  /*2270*/  STL [R1+0x170], R45 ;  /* 0x0001702d01007387 */ /* 0x000fe20000100800 */
[----:B---3--:R-:W-:-:S03]  /*2280*/  SHF.R.S32.HI R13, RZ, 0x1f, R12 ;  /* 0x0000001fff0d7819 */ /* 0x008fc6000001140c */
[----:B------:R-:W-:Y:S01]  /*2290*/  STL [R1+0x16c], R44 ;  /* 0x00016c2c01007387 */ /* 0x000fe20000100800 */
[----:B----4-:R-:W-:-:S03]  /*22a0*/  SHF.R.S32.HI R12, RZ, 0x1f, R11 ;  /* 0x0000001fff0c7819 */ /* 0x010fc6000001140b */
[----:B------:R-:W-:Y:S01]  /*22b0*/  STL [R1+0x168], R43 ;  /* 0x0001682b01007387 */ /* 0x000fe20000100800 */
[----:B--2---:R-:W-:-:S03]  /*22c0*/  SHF.R.S32.HI R11, RZ, 0x1f, R10 ;  /* 0x0000001fff0b7819 */ /* 0x004fc6000001140a */
[----:B------:R-:W-:Y:S04]  /*22d0*/  STL [R1+0x164], R42 ;  /* 0x0001642a01007387 */ /* 0x000fe80000100800 */
[----:B------:R-:W-:Y:S01]  /*22e0*/  STL [R1+0x160], R41 ;  /* 0x0001602901007387 */ /* 0x000fe20000100800 */
[C---:B-----5:R-:W-:Y:S02]  /*22f0*/  IMAD.IADD R10, R24.reuse, 0x1, R9 ;  /* 0x00000001180a7824 */ /* 0x060fe400078e0209 */
[----:B------:R-:W-:Y:S01]  /*2300*/  IMAD.IADD R9, R9, 0x1, R23 ;  /* 0x0000000109097824 */ /* 0x000fe200078e0217 */
[----:B------:R-:W-:Y:S03]  /*2310*/  STL [R1+0x15c], R40 ;  /* 0x00015c2801007387 */ /* 0x000fe60000100800 */
[--C-:B------:R-:W-:Y:S01]  /*2320*/  IMAD.IADD R3, R9, 0x1, R6.reuse ;  /* 0x0000000109037824 */ /* 0x100fe200078e0206 */
        /* <DEDUP_REMOVED lines=22> */
[----:B------:R3:W-:Y:S01]  /*2490*/  STL [R1+0x100], R11 ;  /* 0x0001000b01007387 */ /* 0x0007e20000100800 */
[----:B-1----:R-:W-:Y:S01]  /*24a0*/  IMAD.IADD R13, R24, 0x1, R6 ;  /* 0x00000001180d7824 */ /* 0x002fe200078e0206 */
[----:B--2---:R-:W-:-:S04]  /*24b0*/  LEA R12, R18, 0x10080, 0x1 ;  /* 0x00010080120c7811 */ /* 0x004fc800078e08ff */
[----:B------:R-:W-:Y:S01]  /*24c0*/  STL [R1+0x54], R13 ;  /* 0x0000540d01007387 */ /* 0x000fe20000100800 */
[----:B---3--:R-:W-:-:S03]  /*24d0*/  LEA R11, R17, 0x10080, 0x1 ;  /* 0x00010080110b7811 */ /* 0x008fc600078e08ff */
[----:B------:R1:W-:Y:S04]  /*24e0*/  STL [R1+0x44], R10 ;  /* 0x0000440a01007387 */ /* 0x0003e80000100800 */
[----:B------:R2:W-:Y:S04]  /*24f0*/  STL [R1+0xfc], R12 ;  /* 0x0000fc0c01007387 */ /* 0x0005e80000100800 */
[----:B------:R3:W-:Y:S01]  /*2500*/  STL [R1+0xf8], R11 ;  /* 0x0000f80b01007387 */ /* 0x0007e20000100800 */
[----:B-1----:R-:W-:Y:S01]  /*2510*/  IMAD.IADD R10, R6, 0x1, R10 ;  /* 0x00000001060a7824 */ /* 0x002fe200078e020a */
[----:B--2---:R-:W-:-:S02]  /*2520*/  LEA R12, R16, 0x10080, 0x1 ;  /* 0x00010080100c7811 */ /* 0x004fc400078e08ff */
[----:B---3--:R-:W-:-:S03]  /*2530*/  LEA R11, R15, 0x10080, 0x1 ;  /* 0x000100800f0b7811 */ /* 0x008fc600078e08ff */
[----:B------:R1:W-:Y:S04]  /*2540*/  STL [R1+0xf4], R12 ;  /* 0x0000f40c01007387 */ /* 0x0003e80000100800 */
[----:B------:R1:W-:Y:S04]  /*2550*/  STL [R1+0xf0], R11 ;  /* 0x0000f00b01007387 */ /* 0x0003e80000100800 */
[----:B------:R1:W-:Y:S04]  /*2560*/  STL [R1+0x50], R10 ;  /* 0x0000500a01007387 */ /* 0x0003e80000100800 */
[----:B------:R1:W-:Y:S04]  /*2570*/  STL [R1+0x4c], R4 ;  /* 0x00004c0401007387 */ /* 0x0003e80000100800 */
[----:B------:R1:W-:Y:S04]  /*2580*/  STL [R1+0x40], R9 ;  /* 0x0000400901007387 */ /* 0x0003e80000100800 */
[----:B------:R1:W-:Y:S02]  /*2590*/  STL [R1+0x48], R3 ;  /* 0x0000480301007387 */ /* 0x0003e40000100800 */
.L_x_3170:
[----:B-1----:R-:W2:Y:S01]  /*25a0*/  LDL R3, [R1+0x1c] ;  /* 0x00001c0001037983 */ /* 0x002ea20000100800 */
        /* <DEDUP_REMOVED lines=24> */
[----:B------:R-:W-:-:S03]  /*2730*/  @P4 IADD3 R2, P0, R24, c[0x0][0x360], RZ ;  /* 0x0000d80018024a10 */ /* 0x000fc60007f1e0ff */
[----:B------:R2:W3:Y:S01]  /*2740*/  @P1 LDG.E R12, [R4.64] ;  /* 0x00000006040c1981 */ /* 0x0004e2000c1e1900 */
[C---:B------:R-:W-:Y:S02]  /*2750*/  @P4 IADD3.X R3, R17.reuse, c[0x0][0x364], RZ, P0, !PT ;  /* 0x0000d90011034a10 */ /* 0x040fe400007fe4ff */
[----:B------:R-:W-:Y:S01]  /*2760*/  IADD3 R10, P2, R24, c[0x0][0x348], RZ ;  /* 0x0000d200180a7a10 */ /* 0x000fe20007f5e0ff */
[----:B------:R1:W-:Y:S04]  /*2770*/  STL [R1+0x28], R24 ;  /* 0x0000281801007387 */ /* 0x0003e80000100800 */
[----:B------:R4:W3:Y:S01]  /*2780*/  @P4 LDG.E R6, [R2.64] ;  /* 0x0000000602064981 */ /* 0x0008e2000c1e1900 */
[----:B------:R-:W-:-:S03]  /*2790*/  IADD3.X R11, R17, c[0x0][0x34c], RZ, P2, !PT ;  /* 0x0000d300110b7a10 */ /* 0x000fc600017fe4ff */
[----:B------:R1:W-:Y:S04]  /*27a0*/  STL [R1+0x2c], R17 ;  /* 0x00002c1101007387 */ /* 0x0003e80000100800 */
[----:B------:R1:W5:Y:S01]  /*27b0*/  @P3 LDG.E R130, [R10.64] ;  /* 0x000000060a823981 */ /* 0x000362000c1e1900 */
[----:B--2---:R-:W-:-:S04]  /*27c0*/  IADD3 R4, P1, R24, c[0x0][0x350], RZ ;  /* 0x0000d40018047a10 */ /* 0x004fc80007f3e0ff */
[----:B------:R-:W-:Y:S02]  /*27d0*/  IADD3.X R5, R17, c[0x0][0x354], RZ, P1, !PT ;  /* 0x0000d50011057a10 */ /* 0x000fe40000ffe4ff */
[----:B----4-:R-:W-:-:S03]  /*27e0*/  IADD3 R2, P0, R24, c[0x0][0x358], RZ ;  /* 0x0000d60018027a10 */ /* 0x010fc60007f1e0ff */
[----:B------:R1:W5:Y:S01]  /*27f0*/  @P5 LDG.E R18, [R4.64] ;  /* 0x0000000604125981 */ /* 0x000362000c1e1900 */
[----:B------:R-:W-:-:S05]  /*2800*/  IADD3.X R3, R17, c[0x0][0x35c], RZ, P0, !PT ;  /* 0x0000d70011037a10 */ /* 0x000fca00007fe4ff */
[----:B------:R1:W5:Y:S01]  /*2810*/  @P6 LDG.E R15, [R2.64] ;  /* 0x00000006020f6981 */ /* 0x000362000c1e1900 */
[----:B------:R-:W-:Y:S03]  /*2820*/  YIELD ;  /* 0x0000000000007946 */ /* 0x000fe60003800000 */
[----:B---3--:R1:W-:Y:S04]  /*2830*/  STL [R1], R12 ;  /* 0x0000000c01007387 */ /* 0x0083e80000100800 */
[----:B------:R1:W-:Y:S01]  /*2840*/  @P4 STL [R1+0x8], R6 ;  /* 0x0000080601004387 */ /* 0x0003e20000100800 */
[----:B------:R-:W-:Y:S05]  /*2850*/  @P4 BRA `(.L_x_2943) ;  /* 0x0000007000004947 */ /* 0x000fea0003800000 */
[----:B-1----:R-:W-:-:S05]  /*2860*/  MOV R6, c[0x0][0x168] ;  /* 0x00005a0000067a02 */ /* 0x002fca0000000f00 */
[----:B------:R1:W-:Y:S01]  /*2870*/  STL [R1+0x8], R6 ;  /* 0x0000080601007387 */ /* 0x0003e20000100800 */
[----:B------:R-:W-:Y:S05]  /*2880*/  @!P3 BRA `(.L_x_2943) ;  /* 0x000000400000b947 */ /* 0x000fea0003800000 */
[----:B------:R-:W2:Y:S04]  /*2890*/  LDG.E R9, [R10.64] ;  /* 0x000000060a097981 */ /* 0x000ea8000c1e1900 */
[----:B-1----:R-:W2:Y:S02]  /*28a0*/  LDG.E R6, [R10.64+0x4] ;  /* 0x000004060a067981 */ /* 0x002ea4000c1e1900 */
[----:B--2---:R-:W-:-:S05]  /*28b0*/  IADD3 R6, -R9, R6, RZ ;  /* 0x0000000609067210 */ /* 0x004fca0007ffe1ff */
[----:B------:R1:W-:Y:S02]  /*28c0*/  STL [R1+0x8], R6 ;  /* 0x0000080601007387 */ /* 0x0003e40000100800 */
.L_x_2943:
[----:B------:R-:W-:-:S04]  /*28d0*/  ISETP.NE.U32.AND P0, PT, RZ, c[0x0][0x368], PT ;  /* 0x0000da00ff007a0c */ /* 0x000fc80003f05070 */
[----:B------:R-:W-:-:S13]  /*28e0*/  ISETP.NE.AND.EX P0, PT, RZ, c[0x0][0x36c], PT, P0 ;  /* 0x0000db00ff007a0c */ /* 0x000fda0003f05300 */
[----:B------:R-:W-:Y:S05]  /*28f0*/  @!P0 BRA `(.L_x_2944) ;  /* 0x0000004000008947 */ /* 0x000fea0003800000 */
[----:B-1----:R-:W-:-:S04]  /*2900*/  IADD3 R4, P0, R24, c[0x0][0x368], RZ ;  /* 0x0000da0018047a10 */ /* 0x002fc80007f1e0ff */
[----:B------:R-:W-:-:S05]  /*2910*/  IADD3.X R5, R17, c[0x0][0x36c], RZ, P0, !PT ;  /* 0x0000db0011057a10 */ /* 0x000fca00007fe4ff */
[----:B------:R1:W5:Y:S01]  /*2920*/  LDG.E R16, [R4.64] ;  /* 0x0000000604107981 */ /* 0x000362000c1e1900 */
[----:B------:R-:W-:Y:S05]  /*2930*/  BRA `(.L_x_2945) ;  /* 0x0000005000007947 */ /* 0x000fea0003800000 */
.L_x_2944:
[----:B------:R-:W-:Y:S01]  /*2940*/  MOV R16, UR5 ;  /* 0x0000000500107c02 */ /* 0x000fe20008000f00 */
[----:B------:R-:W-:Y:S05]  /*2950*/  @!P5 BRA `(.L_x_2945) ;  /* 0x000000300000d947 */ /* 0x000fea0003800000 */
[----:B-1----:R1:W2:Y:S04]  /*2960*/  LDG.E R6, [R4.64] ;  /* 0x0000000604067981 */ /* 0x0022a8000c1e1900 */
[----:B-1----:R-:W2:Y:S02]  /*2970*/  LDG.E R4, [R4.64+0x4] ;  /* 0x0000040604047981 */ /* 0x002ea4000c1e1900 */
[----:B--2---:R-:W-:Y:S02]  /*2980*/  IADD3 R16, -R6, R4, RZ ;  /* 0x0000000406107210 */ /* 0x004fe40007ffe1ff */
.L_x_2945:
[----:B-1----:R-:W2:Y:S04]  /*2990*/  LDL R4, [R1+0x8] ;  /* 0x0000080001047983 */ /* 0x002ea80000100800 */
[----:B------:R-:W3:Y:S04]  /*29a0*/  LDL.LU R9, [R1+0x14] ;  /* 0x0000140001097983 */ /* 0x000ee80000300800 */
[----:B------:R1:W4:Y:S04]  /*29b0*/  @P6 LDG.E R5, [R2.64] ;  /* 0x0000000602056981 */ /* 0x000328000c1e1900 */
[----:B------:R-:W3:Y:S01]  /*29c0*/  LDL R21, [R1+0x18] ;  /* 0x0000180001157983 */ /* 0x000ee20000100800 */
[----:B------:R-:W-:-:S04]  /*29d0*/  ISETP.NE.U32.AND P0, PT, RZ, c[0x0][0x378], PT ;  /* 0x0000de00ff007a0c */ /* 0x000fc80003f05070 */
[----:B------:R-:W-:Y:S01]  /*29e0*/  ISETP.NE.AND.EX P1, PT, RZ, c[0x0][0x37c], PT, P0 ;  /* 0x0000df00ff007a0c */ /* 0x000fe20003f25300 */
[----:B--2---:R-:W-:Y:S02]  /*29f0*/  IMAD.MOV.U32 R6, RZ, RZ, R4 ;  /* 0x000000ffff067224 */ /* 0x004fe400078e0004 */
[----:B------:R1:W4:Y:S01]  /*2a00*/  @P6 LDG.E R4, [R2.64+0x4] ;  /* 0x0000040602046981 */ /* 0x000322000c1e1900 */
[----:B-----5:R-:W-:Y:S02]  /*2a10*/  IMAD.MOV.U32 R122, RZ, RZ, R16 ;  /* 0x000000ffff7a7224 */ /* 0x020fe400078e0010 */
[----:B------:R-:W-:-:S05]  /*2a20*/  IMAD.MOV.U32 R10, RZ, RZ, c[0x0][0x2c4] ;  /* 0x0000b100ff0a7624 */ /* 0x000fca00078e00ff */
[----:B------:R-:W-:Y:S02]  /*2a30*/  ISETP.NE.AND P2, PT, R10, 0x1, PT ;  /* 0x000000010a00780c */ /* 0x000fe40003f45270 */
[----:B-1----:R-:W-:-:S04]  /*2a40*/  @P1 IADD3 R2, P0, R24, c[0x0][0x378], RZ ;  /* 0x0000de0018021a10 */ /* 0x002fc80007f1e0ff */
[----:B------:R-:W-:-:S05]  /*2a50*/  @P1 IADD3.X R3, R17, c[0x0][0x37c], RZ, P0, !PT ;  /* 0x0000df0011031a10 */ /* 0x000fca00007fe4ff */
[----:B------:R3:W5:Y:S02]  /*2a60*/  @P1 LDG.E R122, [R2.64] ;  /* 0x00000006027a1981 */ /* 0x000764000c1e1900 */
[----:B---3--:R-:W-:Y:S02]  /*2a70*/  IMAD.SHL.U32 R3, R9, 0x80, RZ ;  /* 0x0000008009037824 */ /* 0x008fe400078e00ff */
[----:B------:R-:W-:-:S03]  /*2a80*/  IMAD.MOV.U32 R2, RZ, RZ, c[0x0][0x228] ;  /* 0x00008a00ff027624 */ /* 0x000fc600078e00ff */
[----:B------:R1:W-:Y:S01]  /*2a90*/  STL [R1+0x4], R3 ;  /* 0x0000040301007387 */ /* 0x0003e20000100800 */
[----:B------:R-:W-:Y:S01]  /*2aa0*/  IMAD.IADD R9, R16, 0x1, -R12 ;  /* 0x0000000110097824 */ /* 0x000fe200078e0a0c */
[----:B-1----:R-:W-:Y:S01]  /*2ab0*/  IADD3 R3, R3, 0x7f, RZ ;  /* 0x0000007f03037810 */ /* 0x002fe20007ffe0ff */
[----:B------:R-:W-:Y:S01]  /*2ac0*/  BSSY B0, `(.L_x_2946) ;  /* 0x000003c000007945 */ /* 0x000fe20003800000 */
[----:B------:R-:W-:-:S04]  /*2ad0*/  LOP3.LUT R236, R236, 0xffffffdf, RZ, 0xc0, !PT ;  /* 0xffffffdfecec7812 */ /* 0x000fc800078ec0ff */
[----:B------:R-:W-:Y:S01]  /*2ae0*/  @P2 LOP3.LUT R236, R236, 0x20, RZ, 0xfc, !PT ;  /* 0x00000020ecec2812 */ /* 0x000fe200078efcff */
[----:B----4-:R-:W-:Y:S02]  /*2af0*/  @P6 IMAD.IADD R2, R4, 0x1, -R5 ;  /* 0x0000000104026824 */ /* 0x010fe400078e0a05 */
[----:B------:R-:W-:-:S04]  /*2b00*/  @P2 IMAD.HI.U32 R4, R3, c[0x0][0x2c8], RZ ;  /* 0x0000b20003042a27 */ /* 0x000fc800078e00ff */
[----:B------:R-:W-:Y:S01]  /*2b10*/  IMAD.IADD R5, R9, 0x1, R2 ;  /* 0x0000000109057824 */ /* 0x000fe200078e0202 */
[----:B------:R-:W-:-:S04]  /*2b20*/  @P2 SHF.R.U32.HI R3, RZ, c[0x0][0x2cc], R4 ;  /* 0x0000b300ff032a19 */ /* 0x000fc80000011604 */
[----:B------:R-:W-:Y:S01]  /*2b30*/  IADD3 R131, R5, 0x30, -R6 ;  /* 0x0000003005837810 */ /* 0x000fe20007ffe806 */
[----:B------:R1:W-:Y:S01]  /*2b40*/  STL [R1+0xc], R5 ;  /* 0x00000c0501007387 */ /* 0x0003e20000100800 */
[----:B------:R-:W-:-:S03]  /*2b50*/  LOP3.LUT R6, R21, 0xff000000, RZ, 0xc0, !PT ;  /* 0xff00000015067812 */ /* 0x000fc600078ec0ff */
[----:B------:R-:W-:-:S04]  /*2b60*/  IMAD.IADD R4, R131, 0x1, R3 ;  /* 0x0000000183047824 */ /* 0x000fc800078e0203 */
[----:B------:R-:W-:Y:S01]  /*2b70*/  IMAD.HI R10, R4, 0x2aaaaaab, RZ ;  /* 0x2aaaaaab040a7827 */ /* 0x000fe200078e02ff */
[----:B------:R-:W-:Y:S02]  /*2b80*/  LOP3.LUT R4, R21, 0xff0000, RZ, 0xc0, !PT ;  /* 0x00ff000015047812 */ /* 0x000fe400078ec0ff */
[----:B-1----:R-:W-:-:S05]  /*2b90*/  IADD3 R5, R5, 0x2f, RZ ;  /* 0x0000002f05057810 */ /* 0x002fca0007ffe0ff */
[----:B------:R-:W-:Y:S01]  /*2ba0*/  IMAD.HI R3, R5, 0x2aaaaaab, RZ ;  /* 0x2aaaaaab05037827 */ /* 0x000fe200078e02ff */
[----:B------:R-:W-:-:S04]  /*2bb0*/  SHF.R.U32.HI R5, RZ, 0x8, R6 ;  /* 0x00000008ff057819 */ /* 0x000fc80000011606 */
[----:B------:R-:W-:Y:S02]  /*2bc0*/  LEA.HI R4, R4, R5, RZ, 0x10 ;  /* 0x0000000504047211 */ /* 0x000fe400078f80ff */
[----:B------:R-:W-:Y:S02]  /*2bd0*/  SHF.R.U32.HI R6, RZ, 0x1f, R3 ;  /* 0x0000001fff067819 */ /* 0x000fe40000011603 */
[----:B------:R-:W-:Y:S02]  /*2be0*/  SHF.R.U32.HI R11, RZ, 0x1f, R10 ;  /* 0x0000001fff0b7819 */ /* 0x000fe4000001160a */
[----:B------:R-:W-:Y:S02]  /*2bf0*/  SHF.R.U32.HI R12, RZ, 0x10, R4 ;  /* 0x00000010ff0c7819 */ /* 0x000fe40000011604 */
[----:B------:R-:W-:Y:S02]  /*2c00*/  LOP3.LUT R22, R4, 0xff, RZ, 0xc0, !PT ;  /* 0x000000ff04167812 */ /* 0x000fe400078ec0ff */
[----:B------:R-:W-:-:S02]  /*2c10*/  LEA.HI.SX32 R129, R3, R6, 0x1d ;  /* 0x0000000603817211 */ /* 0x000fc400078feaff */
[----:B------:R-:W-:Y:S01]  /*2c20*/  LEA.HI.SX32 R3, R10, R11, 0x1d ;  /* 0x0000000b0a037211 */ /* 0x000fe200078feaff */
[----:B------:R1:W-:Y:S03]  /*2c30*/  STL [R1+0x14], R12 ;  /* 0x0000140c01007387 */ /* 0x0003e60000100800 */
[----:B------:R-:W-:Y:S01]  /*2c40*/  IMNMX R6, R129, R3, PT ;  /* 0x0000000381067217 */ /* 0x000fe20003800200 */
[----:B------:R1:W-:Y:S03]  /*2c50*/  STL [R1+0x58], R22 ;  /* 0x0000581601007387 */ /* 0x0003e60000100800 */
[----:B------:R-:W-:Y:S02]  /*2c60*/  ISETP.GE.AND P0, PT, R6, 0x1, PT ;  /* 0x000000010600780c */ /* 0x000fe40003f06270 */
[----:B------:R-:W-:Y:S01]  /*2c70*/  ISETP.NE.AND P1, PT, R12, RZ, PT ;  /* 0x000000ff0c00720c */ /* 0x000fe20003f25270 */
[----:B------:R-:W-:-:S03]  /*2c80*/  IMAD.MOV.U32 R3, RZ, RZ, RZ ;  /* 0x000000ffff037224 */ /* 0x000fc600078e00ff */
[----:B------:R-:W-:-:S07]  /*2c90*/  SEL R119, R12, c[0x0][0x338], P1 ;  /* 0x0000ce000c777a07 */ /* 0x000fce0000800000 */
[----:B------:R-:W-:Y:S05]  /*2ca0*/  @!P0 BRA `(.L_x_2947) ;  /* 0x000001d000008947 */ /* 0x000fea0003800000 */
[----:B------:R-:W-:Y:S01]  /*2cb0*/  IABS R3, R119 ;  /* 0x0000007700037213 */ /* 0x000fe20000000000 */
[----:B------:R-:W-:Y:S01]  /*2cc0*/  IMAD.MOV.U32 R10, RZ, RZ, RZ ;  /* 0x000000ffff0a7224 */ /* 0x000fe200078e00ff */
        /* <DEDUP_REMOVED lines=27> */
.L_x_2947:
[----:B------:R-:W-:Y:S05]  /*2e80*/  BSYNC B0 ;  /* 0x0000000000007941 */ /* 0x000fea0003800000 */
.L_x_2946:
        /* <DEDUP_REMOVED lines=20> */
[----:B------:R-:W-:Y:S01]  /*2fd0*/  SHF.R.S32.HI R23, RZ, 0x1f, R143 ;  /* 0x0000001fff177819 */ /* 0x000fe2000001148f */
[----:B------:R-:W-:Y:S01]  /*2fe0*/  IMAD.MOV.U32 R124, RZ, RZ, 0x30 ;  /* 0x00000030ff7c7424 */ /* 0x000fe200078e00ff */
[----:B------:R-:W-:Y:S01]  /*2ff0*/  IADD3 R98, P0, R143, R15, RZ ;  /* 0x0000000f8f627210 */ /* 0x000fe20007f1e0ff */
[----:B------:R-:W-:Y:S01]  /*3000*/  IMAD.MOV.U32 R135, RZ, RZ, c[0x0][0x238] ;  /* 0x00008e00ff877624 */ /* 0x000fe200078e00ff */
[----:B------:R-:W-:Y:S01]  /*3010*/  IADD3 R38, R3, -0x1, RZ ;  /* 0xffffffff03267810 */ /* 0x000fe20007ffe0ff */
[----:B------:R-:W-:Y:S01]  /*3020*/  IMAD R134, R124, c[0x0][0x23c], RZ ;  /* 0x00008f007c867a24 */ /* 0x000fe200078e02ff */
[----:B------:R-:W-:Y:S01]  /*3030*/  LEA.HI.X.SX32 R99, R15, R23, 0x1, P0 ;  /* 0x000000170f637211 */ /* 0x000fe200000f0eff */
[----:B------:R-:W-:Y:S01]  /*3040*/  IMAD.WIDE.U32 R4, R98, c[0x0][0x238], R140 ;  /* 0x00008e0062047a25 */ /* 0x000fe200078e008c */
[----:B-1----:R-:W-:Y:S02]  /*3050*/  SEL R22, R19, RZ, !P6 ;  /* 0x000000ff13167207 */ /* 0x002fe40007000000 */
[----:B------:R-:W-:Y:S01]  /*3060*/  LOP3.LUT R28, R21, 0xffff, RZ, 0xc0, !PT ;  /* 0x0000ffff151c7812 */ /* 0x000fe200078ec0ff */
[----:B------:R-:W-:Y:S01]  /*3070*/  IMAD R6, R99, c[0x0][0x238], RZ ;  /* 0x00008e0063067a24 */ /* 0x000fe200078e02ff */
[----:B------:R-:W-:Y:S01]  /*3080*/  SEL R21, R20, RZ, !P6 ;  /* 0x000000ff14157207 */ /* 0x000fe20007000000 */
[----:B------:R-:W-:Y:S01]  /*3090*/  IMAD R3, R22, c[0x0][0x248], RZ ;  /* 0x0000920016037a24 */ /* 0x000fe200078e02ff */
[----:B------:R-:W-:Y:S01]  /*30a0*/  ISETP.NE.U32.AND P4, PT, RZ, c[0x0][0x340], PT ;  /* 0x0000d000ff007a0c */ /* 0x000fe20003f85070 */
[----:B------:R-:W-:Y:S01]  /*30b0*/  IMAD R6, R98, c[0x0][0x23c], R6 ;  /* 0x00008f0062067a24 */ /* 0x000fe200078e0206 */
[----:B------:R-:W-:Y:S01]  /*30c0*/  SHF.R.S32.HI R10, RZ, 0x1f, R38 ;  /* 0x0000001fff0a7819 */ /* 0x000fe20000011426 */
[----:B------:R-:W-:Y:S01]  /*30d0*/  IMAD.WIDE.U32 R120, R124, c[0x0][0x238], RZ ;  /* 0x00008e007c787a25 */ /* 0x000fe200078e00ff */
[----:B------:R-:W-:-:S02]  /*30e0*/  ISETP.NE.AND.EX P4, PT, RZ, c[0x0][0x344], PT, P4 ;  /* 0x0000d100ff007a0c */ /* 0x000fc40003f85340 */
[----:B------:R-:W-:Y:S01]  /*30f0*/  SHF.L.U32 R138, R135, 0x5, RZ ;  /* 0x00000005878a7819 */ /* 0x000fe200000006ff */
[----:B------:R-:W-:Y:S01]  /*3100*/  IMAD.IADD R5, R5, 0x1, R6 ;  /* 0x0000000105057824 */ /* 0x000fe200078e0206 */
[----:B------:R-:W-:Y:S01]  /*3110*/  IADD3 R134, R121, R134, RZ ;  /* 0x0000008679867210 */ /* 0x000fe20007ffe0ff */
[----:B------:R-:W-:Y:S01]  /*3120*/  IMAD R6, R38, -0x30, R2 ;  /* 0xffffffd026067824 */ /* 0x000fe200078e0202 */
[----:B------:R-:W-:Y:S01]  /*3130*/  ISETP.GE.AND P5, PT, R140, c[0x0][0x1d4], PT ;  /* 0x000075008c007a0c */ /* 0x000fe20003fa6270 */
[----:B------:R-:W-:Y:S01]  /*3140*/  IMAD.WIDE.U32 R4, R28, c[0x0][0x240], R4 ;  /* 0x000090001c047a25 */ /* 0x000fe200078e0004 */
[----:B------:R-:W-:Y:S02]  /*3150*/  MOV R128, 0x5 ;  /* 0x0000000500807802 */ /* 0x000fe40000000f00 */
[----:B------:R-:W-:Y:S01]  /*3160*/  IMNMX R6, R6, 0x30, PT ;  /* 0x0000003006067817 */ /* 0x000fe20003800200 */
[----:B------:R-:W-:Y:S01]  /*3170*/  IMAD R9, R21, c[0x0][0x24c], R3 ;  /* 0x0000930015097a24 */ /* 0x000fe200078e0203 */
[----:B------:R-:W-:Y:S01]  /*3180*/  SHF.L.U64.HI R135, R135, R128, c[0x0][0x23c] ;  /* 0x00008f0087877619 */ /* 0x000fe20000010280 */
[----:B------:R-:W-:Y:S01]  /*3190*/  IMAD R5, R28, c[0x0][0x244], R5 ;  /* 0x000091001c057a24 */ /* 0x000fe200078e0205 */
[----:B------:R-:W-:Y:S01]  /*31a0*/  LOP3.LUT R236, R236, 0xfffffff7, RZ, 0xc0, !PT ;  /* 0xfffffff7ecec7812 */ /* 0x000fe200078ec0ff */
[----:B------:R-:W-:Y:S01]  /*31b0*/  IMAD.IADD R3, R6, 0x1, -R143 ;  /* 0x0000000106037824 */ /* 0x000fe200078e0a8f */
[----:B------:R-:W-:Y:S01]  /*31c0*/  ISETP.GE.AND P6, PT, R219, c[0x0][0x1d4], PT ;  /* 0x00007500db007a0c */ /* 0x000fe20003fc6270 */
[----:B------:R-:W-:-:S02]  /*31d0*/  IMAD.WIDE.U32 R102, R21, c[0x0][0x248], R4 ;  /* 0x0000920015667a25 */ /* 0x000fc400078e0004 */
[----:B------:R-:W-:Y:S02]  /*31e0*/  @P5 LOP3.LUT R236, R236, 0x8, RZ, 0xfc, !PT ;  /* 0x00000008ecec5812 */ /* 0x000fe400078efcff */
[C---:B------:R-:W-:Y:S01]  /*31f0*/  ISETP.GE.AND P1, PT, R3.reuse, 0x1, PT ;  /* 0x000000010300780c */ /* 0x040fe20003f26270 */
[----:B------:R-:W-:Y:S01]  /*3200*/  IMAD R6, R134, R38, RZ ;  /* 0x0000002686067224 */ /* 0x000fe200078e02ff */
[----:B------:R-:W-:Y:S01]  /*3210*/  ISETP.GT.AND P0, PT, R3, 0x20, PT ;  /* 0x000000200300780c */ /* 0x000fe20003f04270 */
[----:B------:R-:W-:Y:S01]  /*3220*/  IMAD.IADD R101, R103, 0x1, R9 ;  /* 0x0000000167657824 */ /* 0x000fe200078e0209 */
[----:B------:R-:W-:Y:S01]  /*3230*/  ISETP.GE.AND P5, PT, R220, c[0x0][0x1d4], PT ;  /* 0x00007500dc007a0c */ /* 0x000fe20003fa6270 */
[----:B------:R-:W-:Y:S02]  /*3240*/  IMAD.MOV.U32 R100, RZ, RZ, R102 ;  /* 0x000000ffff647224 */ /* 0x000fe400078e0066 */
[-C--:B------:R-:W-:Y:S02]  /*3250*/  IMAD R4, R10, R120.reuse, R6 ;  /* 0x000000780a047224 */ /* 0x080fe400078e0206 */
[----:B------:R-:W-:-:S04]  /*3260*/  IMAD.WIDE.U32 R12, R38, R120, R100 ;  /* 0x00000078260c7225 */ /* 0x000fc800078e0064 */
[----:B------:R-:W-:Y:S01]  /*3270*/  IMAD.IADD R3, R13, 0x1, R4 ;  /* 0x000000010d037824 */ /* 0x000fe200078e0204 */
[----:B------:R-:W-:Y:S02]  /*3280*/  @P1 LEA R10, P3, R12, c[0x0][0x220], 0x1 ;  /* 0x000088000c0a1a11 */ /* 0x000fe400078608ff */
[----:B------:R-:W-:Y:S02]  /*3290*/  @P0 IADD3 R5, P2, R138, R12, RZ ;  /* 0x0000000c8a050210 */ /* 0x000fe40007f5e0ff */
[----:B------:R-:W-:Y:S02]  /*32a0*/  @P1 LEA.HI.X R11, R12, c[0x0][0x224], R3, 0x1, P3 ;  /* 0x000089000c0b1a11 */ /* 0x000fe400018f0c03 */
[----:B------:R-:W-:Y:S01]  /*32b0*/  @P4 IADD3 R12, P3, R24, c[0x0][0x340], RZ ;  /* 0x0000d000180c4a10 */ /* 0x000fe20007f7e0ff */
[----:B------:R-:W-:Y:S01]  /*32c0*/  @P0 IMAD.X R6, R3, 0x1, R135, P2 ;  /* 0x0000000103060824 */ /* 0x000fe200010e0687 */
[----:B------:R-:W-:Y:S02]  /*32d0*/  @P0 LEA R4, P2, R5, c[0x0][0x220], 0x1 ;  /* 0x0000880005040a11 */ /* 0x000fe400078408ff */
[----:B------:R-:W-:-:S02]  /*32e0*/  @P4 IADD3.X R13, R17, c[0x0][0x344], RZ, P3, !PT ;  /* 0x0000d100110d4a10 */ /* 0x000fc40001ffe4ff */
[----:B------:R-:W-:Y:S02]  /*32f0*/  @P0 LEA.HI.X R5, R5, c[0x0][0x224], R6, 0x1, P2 ;  /* 0x0000890005050a11 */ /* 0x000fe400010f0c06 */
[----:B------:R-:W-:Y:S01]  /*3300*/  ISETP.GE.AND P2, PT, R142, c[0x0][0x1d4], PT ;  /* 0x000075008e007a0c */ /* 0x000fe20003f46270 */
[----:B------:R1:W2:Y:S01]  /*3310*/  @P4 LDG.E R9, [R12.64] ;  /* 0x000000060c094981 */ /* 0x0002a2000c1e1900 */
[C---:B------:R-:W-:Y:S01]  /*3320*/  LOP3.LUT P3, RZ, R236.reuse, 0x8, RZ, 0xc0, !PT ;  /* 0x00000008ecff7812 */ /* 0x040fe2000786c0ff */
[----:B------:R-:W-:Y:S01]  /*3330*/  IMAD R3, R23, c[0x0][0x280], RZ ;  /* 0x0000a00017037a24 */ /* 0x000fe200078e02ff */
[----:B------:R-:W-:Y:S01]  /*3340*/  LOP3.LUT R236, R236, 0xfffffffb, RZ, 0xc0, !PT ;  /* 0xfffffffbecec7812 */ /* 0x000fe200078ec0ff */
[----:B------:R-:W-:-:S04]  /*3350*/  IMAD.WIDE.U32 R14, R143, c[0x0][0x280], R140 ;  /* 0x0000a0008f0e7a25 */ /* 0x000fc800078e008c */
[----:B------:R-:W-:-:S06]  /*3360*/  IMAD R3, R143, c[0x0][0x284], R3 ;  /* 0x0000a1008f037a24 */ /* 0x000fcc00078e0203 */
[----:B------:R-:W-:Y:S01]  /*3370*/  @!PT LDS RZ, [RZ] ;  /* 0x00000000fffff984 */ /* 0x000fe20000000800 */
[----:B------:R-:W-:Y:S01]  /*3380*/  @!PT LDS RZ, [RZ] ;  /* 0x00000000fffff984 */ /* 0x000fe20000000800 */
[----:B------:R-:W-:Y:S01]  /*3390*/  @!PT LDS RZ, [RZ] ;  /* 0x00000000fffff984 */ /* 0x000fe20000000800 */
[----:B------:R3:W-:Y:S01]  /*33a0*/  @P1 LDGSTS.E.BYPASS.LTC128B.128 [R216+0xa080], [R10.64], !P3 ;  /* 0x0a0800000ad81fae */ /* 0x0007e2000d901d46 */
[----:B------:R-:W-:-:S03]  /*33b0*/  @P2 LOP3.LUT R236, R236, 0x4, RZ, 0xfc, !PT ;  /* 0x00000004ecec2812 */ /* 0x000fc600078efcff */
[----:B------:R3:W-:Y:S01]  /*33c0*/  @P1 LDGSTS.E.BYPASS.LTC128B.128 [R216+0xb880], [R10.64+0x80], !P2 ;  /* 0x0b8800800ad81fae */ /* 0x0007e2000d101d46 */
[----:B------:R-:W-:Y:S02]  /*33d0*/  IMAD.IADD R15, R3, 0x1, R15 ;  /* 0x00000001030f7824 */ /* 0x000fe400078e020f */
[----:B------:R-:W-:Y:S01]  /*33e0*/  IMAD.IADD R118, R16, 0x1, R18 ;  /* 0x0000000110767824 */ /* 0x000fe200078e0212 */
[----:B------:R3:W-:Y:S01]  /*33f0*/  @P1 LDGSTS.E.BYPASS.LTC128B.128 [R216+0xd080], [R10.64+0x100], !P6 ;  /* 0x0d0801000ad81fae */ /* 0x0007e2000f101d46 */
[----:B------:R-:W-:Y:S02]  /*3400*/  SHF.R.U32.HI R30, RZ, 0x3, R252 ;  /* 0x00000003ff1e7819 */ /* 0x000fe400000116fc */
[----:B------:R-:W-:Y:S01]  /*3410*/  SHF.R.U32.HI R29, RZ, 0x3, R251 ;  /* 0x00000003ff1d7819 */ /* 0x000fe200000116fb */
[----:B------:R3:W-:Y:S01]  /*3420*/  @P1 LDGSTS.E.BYPASS.LTC128B.128 [R216+0xe880], [R10.64+0x180], !P5 ;  /* 0x0e8801800ad81fae */ /* 0x0007e2000e901d46 */
[----:B------:R-:W-:Y:S02]  /*3430*/  ISETP.GE.AND P1, PT, R140, c[0x0][0x27c], PT ;  /* 0x00009f008c007a0c */ /* 0x000fe40003f26270 */
[----:B------:R-:W-:Y:S01]  /*3440*/  LOP3.LUT R236, R236, 0xfffffffd, RZ, 0xc0, !PT ;  /* 0xfffffffdecec7812 */ /* 0x000fe200078ec0ff */
[----:B------:R4:W-:Y:S01]  /*3450*/  @P0 LDGSTS.E.BYPASS.LTC128B.128 [R217+0xb080], [R4.64], !P3 ;  /* 0x0b08000004d90fae */ /* 0x0009e2000d901d46 */
[----:B------:R-:W-:Y:S01]  /*3460*/  SEL R6, RZ, c[0x0][0x27c], !P1 ;  /* 0x00009f00ff067a07 */ /* 0x000fe20004800000 */
[----:B------:R-:W-:Y:S01]  /*3470*/  IMAD.MOV.U32 R123, RZ, RZ, c[0x0][0x280] ;  /* 0x0000a000ff7b7624 */ /* 0x000fe200078e00ff */
[----:B------:R-:W-:Y:S01]  /*3480*/  @P6 LOP3.LUT R236, R236, 0x2, RZ, 0xfc, !PT ;  /* 0x00000002ecec6812 */ /* 0x000fe200078efcff */
[----:B------:R4:W-:Y:S01]  /*3490*/  @P0 LDGSTS.E.BYPASS.LTC128B.128 [R217+0xc880], [R4.64+0x80], !P2 ;  /* 0x0c88008004d90fae */ /* 0x0009e2000d101d46 */
[----:B------:R-:W-:Y:S01]  /*34a0*/  ISETP.GE.AND P2, PT, R142, c[0x0][0x27c], PT ;  /* 0x00009f008e007a0c */ /* 0x000fe20003f46270 */
[----:B---3--:R-:W-:-:S02]  /*34b0*/  IMAD.WIDE.U32 R10, R143, c[0x0][0x280], R144 ;  /* 0x0000a0008f0a7a25 */ /* 0x008fc400078e0090 */
[----:B------:R4:W-:Y:S01]  /*34c0*/  @P0 LDGSTS.E.BYPASS.LTC128B.128 [R217+0xe080], [R4.64+0x100], !P6 ;  /* 0x0e08010004d90fae */ /* 0x0009e2000f101d46 */
[----:B------:R-:W-:Y:S02]  /*34d0*/  LOP3.LUT R236, R236, 0xfffffffe, RZ, 0xc0, !PT ;  /* 0xfffffffeecec7812 */ /* 0x000fe400078ec0ff */
[----:B------:R-:W-:Y:S01]  /*34e0*/  IADD3 R17, R11, R3, RZ ;  /* 0x000000030b117210 */ /* 0x000fe20007ffe0ff */
[----:B------:R-:W-:Y:S01]  /*34f0*/  IMAD R3, R23, c[0x0][0x290], RZ ;  /* 0x0000a40017037a24 */ /* 0x000fe200078e02ff */
[----:B------:R-:W-:Y:S01]  /*3500*/  MOV R16, R10 ;  /* 0x0000000a00107202 */ /* 0x000fe20000000f00 */
[C---:B------:R-:W-:Y:S01]  /*3510*/  IMAD.WIDE.U32 R10, R143.reuse, c[0x0][0x290], R144 ;  /* 0x0000a4008f0a7a25 */ /* 0x040fe200078e0090 */
[----:B------:R4:W-:Y:S01]  /*3520*/  @P0 LDGSTS.E.BYPASS.LTC128B.128 [R217+0xf880], [R4.64+0x180], !P5 ;  /* 0x0f88018004d90fae */ /* 0x0009e2000e901d46 */
[----:B------:R-:W-:Y:S02]  /*3530*/  @P5 LOP3.LUT R236, R236, 0x1, RZ, 0xfc, !PT ;  /* 0x00000001ecec5812 */ /* 0x000fe400078efcff */
[----:B------:R-:W-:Y:S01]  /*3540*/  IMAD R3, R143, c[0x0][0x294], R3 ;  /* 0x0000a5008f037a24 */ /* 0x000fe200078e0203 */
[----:B------:R-:W0:Y:S04]  /*3550*/  LDGDEPBAR ;  /* 0x00000000000079af */ /* 0x000e280000000000 */
[----:B-1----:R-:W-:Y:S01]  /*3560*/  IADD3 R13, R11, R3, RZ ;  /* 0x000000030b0d7210 */ /* 0x002fe20007ffe0ff */
[----:B------:R-:W-:-:S02]  /*3570*/  IMAD.MOV.U32 R12, RZ, RZ, R10 ;  /* 0x000000ffff0c7224 */ /* 0x000fc400078e000a */
[----:B----4-:R-:W-:-:S04]  /*3580*/  IMAD.WIDE.U32 R4, R28, c[0x0][0x260], R140 ;  /* 0x000098001c047a25 */ /* 0x010fc800078e008c */
[----:B------:R-:W-:-:S04]  /*3590*/  IMAD R5, R28, c[0x0][0x264], R5 ;  /* 0x000099001c057a24 */ /* 0x000fc800078e0205 */
[----:B------:R-:W-:Y:S01]  /*35a0*/  IMAD.WIDE.U32 R82, R21, c[0x0][0x268], R4 ;  /* 0x00009a0015527a25 */ /* 0x000fe200078e0004 */
[----:B------:R-:W-:Y:S03]  /*35b0*/  WARPSYNC 0xffffffff ;  /* 0xffffffff00007948 */ /* 0x000fe60003800000 */
[----:B------:R-:W-:Y:S02]  /*35c0*/  IMAD.MOV.U32 R137, RZ, RZ, c[0x0][0x290] ;  /* 0x0000a400ff897624 */ /* 0x000fe400078e00ff */
[C---:B------:R-:W-:Y:S02]  /*35d0*/  IMAD R132, R124.reuse, c[0x0][0x284], RZ ;  /* 0x0000a1007c847a24 */ /* 0x040fe400078e02ff */
[C---:B------:R-:W-:Y:S02]  /*35e0*/  IMAD R133, R124.reuse, c[0x0][0x294], RZ ;  /* 0x0000a5007c857a24 */ /* 0x040fe400078e02ff */
[----:B------:R-:W-:-:S04]  /*35f0*/  IMAD.WIDE.U32 R126, R124, c[0x0][0x280], RZ ;  /* 0x0000a0007c7e7a25 */ /* 0x000fc800078e00ff */
[----:B-----5:R-:W-:-:S04]  /*3600*/  IMAD.WIDE.U32 R86, R122, c[0x0][0x290], R12 ;  /* 0x0000a4007a567a25 */ /* 0x020fc800078e000c */
[----:B------:R-:W-:-:S04]  /*3610*/  IMAD.WIDE.U32 R124, R124, c[0x0][0x290], RZ ;  /* 0x0000a4007c7c7a25 */ /* 0x000fc800078e00ff */
[----:B------:R-:W-:-:S04]  /*3620*/  IMAD.WIDE.U32 R108, R28, c[0x0][0x1e8], RZ ;  /* 0x00007a001c6c7a25 */ /* 0x000fc800078e00ff */
[----:B------:R-:W-:-:S04]  /*3630*/  IMAD.WIDE.U32 R106, R28, c[0x0][0x210], RZ ;  /* 0x000084001c6a7a25 */ /* 0x000fc800078e00ff */
        /* <DEDUP_REMOVED lines=10> */
[----:B--2---:R-:W-:Y:S01]  /*36e0*/  @P4 SHF.R.S32.HI R26, RZ, 0x1f, R9 ;  /* 0x0000001fff1a4819 */ /* 0x004fe20000011409 */
[----:B------:R-:W-:-:S02]  /*36f0*/  @!P4 IMAD.MOV.U32 R26, RZ, RZ, R19 ;  /* 0x000000ffff1ac224 */ /* 0x000fc400078e0013 */
[----:B------:R-:W-:Y:S01]  /*3700*/  @!P4 IMAD.MOV.U32 R9, RZ, RZ, R20 ;  /* 0x000000ffff09c224 */ /* 0x000fe200078e0014 */
[----:B------:R-:W-:Y:S01]  /*3710*/  SEL R20, RZ, c[0x0][0x27c], !P2 ;  /* 0x00009f00ff147a07 */ /* 0x000fe20005000000 */
[----:B------:R-:W-:-:S04]  /*3720*/  IMAD.WIDE.U32 R18, R143, c[0x0][0x290], R140 ;  /* 0x0000a4008f127a25 */ /* 0x000fc800078e008c */
[----:B------:R-:W-:Y:S01]  /*3730*/  IMAD.IADD R11, R3, 0x1, R19 ;  /* 0x00000001030b7824 */ /* 0x000fe200078e0213 */
[----:B------:R-:W-:Y:S01]  /*3740*/  IADD3 R3, R140, R6, RZ ;  /* 0x000000068c037210 */ /* 0x000fe20007ffe0ff */
[----:B------:R-:W-:Y:S02]  /*3750*/  IMAD.IADD R6, R142, 0x1, R20 ;  /* 0x000000018e067824 */ /* 0x000fe400078e0214 */
[----:B------:R-:W-:Y:S01]  /*3760*/  IMAD.MOV.U32 R10, RZ, RZ, R18 ;  /* 0x000000ffff0a7224 */ /* 0x000fe200078e0012 */
[----:B------:R-:W-:Y:S01]  /*3770*/  SHF.R.S32.HI R18, RZ, 0x1f, R3 ;  /* 0x0000001fff127819 */ /* 0x000fe20000011403 */
[----:B------:R-:W-:Y:S01]  /*3780*/  IMAD R20, R22, c[0x0][0x268], RZ ;  /* 0x00009a0016147a24 */ /* 0x000fe200078e02ff */
[----:B------:R-:W-:Y:S02]  /*3790*/  SHF.R.S32.HI R19, RZ, 0x1f, R6 ;  /* 0x0000001fff137819 */ /* 0x000fe40000011406 */
[CC--:B------:R-:W-:Y:S01]  /*37a0*/  LEA.HI R4, R18.reuse, R3.reuse, RZ, 0x3 ;  /* 0x0000000312047211 */ /* 0x0c0fe200078f18ff */
[----:B------:R-:W-:Y:S01]  /*37b0*/  IMAD R27, R21, c[0x0][0x26c], R20 ;  /* 0x00009b00151b7a24 */ /* 0x000fe200078e0214 */
[----:B------:R-:W-:-:S02]  /*37c0*/  LEA.HI R5, R18, R3, RZ, 0x6 ;  /* 0x0000000312057211 */ /* 0x000fc400078f30ff */
[CC--:B------:R-:W-:Y:S02]  /*37d0*/  LEA.HI R20, R19.reuse, R6.reuse, RZ, 0x6 ;  /* 0x0000000613147211 */ /* 0x0c0fe400078f30ff */
[----:B------:R-:W-:Y:S02]  /*37e0*/  LEA.HI R3, R19, R6, RZ, 0x3 ;  /* 0x0000000613037211 */ /* 0x000fe400078f18ff */
[--C-:B------:R-:W-:Y:S02]  /*37f0*/  LOP3.LUT R19, R252, 0x38, R4.reuse, 0xf8, !PT ;  /* 0x00000038fc137812 */ /* 0x100fe400078ef804 */
[----:B------:R-:W-:Y:S02]  /*3800*/  SHF.R.S32.HI R6, RZ, 0x6, R5 ;  /* 0x00000006ff067819 */ /* 0x000fe40000011405 */
[----:B------:R-:W-:Y:S02]  /*3810*/  LOP3.LUT R18, R251, 0x38, R4, 0xf8, !PT ;  /* 0x00000038fb127812 */ /* 0x000fe400078ef804 */
[----:B------:R-:W-:-:S02]  /*3820*/  SHF.R.S32.HI R5, RZ, 0x6, R20 ;  /* 0x00000006ff057819 */ /* 0x000fc40000011414 */
[--C-:B------:R-:W-:Y:S02]  /*3830*/  LOP3.LUT R21, R252, 0x38, R3.reuse, 0xf8, !PT ;  /* 0x00000038fc157812 */ /* 0x100fe400078ef803 */
[----:B------:R-:W-:Y:S02]  /*3840*/  LOP3.LUT R23, R251, 0x38, R3, 0xf8, !PT ;  /* 0x00000038fb177812 */ /* 0x000fe400078ef803 */
[-C--:B------:R-:W-:Y:S01]  /*3850*/  LOP3.LUT R22, R19, R30.reuse, RZ, 0x3c, !PT ;  /* 0x0000001e13167212 */ /* 0x080fe200078e3cff */
[--C-:B------:R-:W-:Y:S01]  /*3860*/  IMAD R25, R6, 0xc00, R7.reuse ;  /* 0x00000c0006197824 */ /* 0x100fe200078e0207 */
[-C--:B------:R-:W-:Y:S01]  /*3870*/  LOP3.LUT R19, R18, R29.reuse, RZ, 0x3c, !PT ;  /* 0x0000001d12137212 */ /* 0x080fe200078e3cff */
[--C-:B------:R-:W-:Y:S01]  /*3880*/  IMAD R24, R6, 0xc00, R8.reuse ;  /* 0x00000c0006187824 */ /* 0x100fe200078e0208 */
[----:B------:R-:W-:Y:S01]  /*3890*/  LOP3.LUT R18, R21, R30, RZ, 0x3c, !PT ;  /* 0x0000001e15127212 */ /* 0x000fe200078e3cff */
[C---:B------:R-:W-:Y:S02]  /*38a0*/  IMAD R20, R5.reuse, 0xc00, R7 ;  /* 0x00000c0005147824 */ /* 0x040fe400078e0207 */
[----:B------:R-:W-:Y:S01]  /*38b0*/  IMAD R6, R5, 0xc00, R8 ;  /* 0x00000c0005067824 */ /* 0x000fe200078e0208 */
[----:B------:R-:W-:Y:S01]  /*38c0*/  LOP3.LUT R5, R23, R29, RZ, 0x3c, !PT ;  /* 0x0000001d17057212 */ /* 0x000fe200078e3cff */
[----:B------:R-:W-:-:S03]  /*38d0*/  IMAD.IADD R21, R20, 0x1, R18 ;  /* 0x0000000114157824 */ /* 0x000fc600078e0212 */
[----:B------:R-:W-:Y:S02]  /*38e0*/  IADD3 R20, R6, R5, RZ ;  /* 0x0000000506147210 */ /* 0x000fe40007ffe0ff */
[----:B------:R-:W-:Y:S02]  /*38f0*/  SHF.R.S32.HI R6, RZ, 0x1f, R122 ;  /* 0x0000001fff067819 */ /* 0x000fe4000001147a */
[----:B------:R-:W-:Y:S01]  /*3900*/  IADD3 R23, R25, R22, RZ ;  /* 0x0000001619177210 */ /* 0x000fe20007ffe0ff */
[----:B------:R-:W-:Y:S01]  /*3910*/  IMAD.IADD R22, R24, 0x1, R19 ;  /* 0x0000000118167824 */ /* 0x000fe200078e0213 */
[----:B------:R-:W-:Y:S01]  /*3920*/  MOV R5, c[0x0][0x27c] ;  /* 0x00009f0000057a02 */ /* 0x000fe20000000f00 */
[----:B------:R-:W-:Y:S01]  /*3930*/  IMAD R18, R6, c[0x0][0x290], RZ ;  /* 0x0000a40006127a24 */ /* 0x000fe200078e02ff */
[----:B------:R-:W-:Y:S02]  /*3940*/  SHF.R.S32.HI R65, RZ, 0x3, R3 ;  /* 0x00000003ff417819 */ /* 0x000fe40000011403 */
[----:B------:R-:W-:Y:S01]  /*3950*/  LOP3.LUT R77, R3, 0xfffffff8, RZ, 0xc0, !PT ;  /* 0xfffffff8034d7812 */ /* 0x000fe200078ec0ff */
[----:B------:R-:W-:-:S02]  /*3960*/  IMAD R3, R26, c[0x0][0x2b0], RZ ;  /* 0x0000ac001a037a24 */ /* 0x000fc400078e02ff */
[----:B------:R-:W-:Y:S01]  /*3970*/  IMAD R19, R6, c[0x0][0x280], RZ ;  /* 0x0000a00006137a24 */ /* 0x000fe200078e02ff */
[----:B------:R-:W-:Y:S01]  /*3980*/  SHF.L.U32 R68, R5, 0x1, RZ ;  /* 0x0000000105447819 */ /* 0x000fe200000006ff */
[----:B------:R-:W-:Y:S01]  /*3990*/  IMAD R5, R122, c[0x0][0x294], R18 ;  /* 0x0000a5007a057a24 */ /* 0x000fe200078e0212 */
[----:B------:R-:W-:Y:S01]  /*39a0*/  LOP3.LUT R78, R4, 0xfffffff8, RZ, 0xc0, !PT ;  /* 0xfffffff8044e7812 */ /* 0x000fe200078ec0ff */
[C---:B------:R-:W-:Y:S02]  /*39b0*/  IMAD R3, R9.reuse, c[0x0][0x2b4], R3 ;  /* 0x0000ad0009037a24 */ /* 0x040fe400078e0203 */
[----:B------:R-:W-:-:S04]  /*39c0*/  IMAD.WIDE.U32 R104, R9, c[0x0][0x2b0], RZ ;  /* 0x0000ac0009687a25 */ /* 0x000fc800078e00ff */
[C---:B------:R-:W-:Y:S02]  /*39d0*/  IMAD R6, R122.reuse, c[0x0][0x284], R19 ;  /* 0x0000a1007a067a24 */ /* 0x040fe400078e0213 */
[----:B------:R-:W-:Y:S01]  /*39e0*/  IMAD.WIDE.U32 R84, R122, c[0x0][0x290], R10 ;  /* 0x0000a4007a547a25 */ /* 0x000fe200078e000a */
[----:B------:R-:W-:Y:S02]  /*39f0*/  IADD3 R81, R83, R27, RZ ;  /* 0x0000001b53517210 */ /* 0x000fe40007ffe0ff */
[----:B------:R-:W-:Y:S01]  /*3a00*/  SHF.R.S32.HI R66, RZ, 0x3, R4 ;  /* 0x00000003ff427819 */ /* 0x000fe20000011404 */
[----:B------:R-:W-:Y:S01]  /*3a10*/  IMAD.IADD R97, R91, 0x1, R6 ;  /* 0x000000015b617824 */ /* 0x000fe200078e0206 */
[----:B------:R-:W-:Y:S01]  /*3a20*/  IADD3 R96, R87, R5, RZ ;  /* 0x0000000557607210 */ /* 0x000fe20007ffe0ff */
[----:B------:R-:W-:Y:S01]  /*3a30*/  IMAD.IADD R95, R6, 0x1, R89 ;  /* 0x00000001065f7824 */ /* 0x000fe200078e0259 */
[----:B------:R-:W-:Y:S01]  /*3a40*/  SHF.R.S32.HI R94, RZ, 0x1f, R78 ;  /* 0x0000001fff5e7819 */ /* 0x000fe2000001144e */
[----:B------:R-:W-:Y:S01]  /*3a50*/  IMAD.IADD R92, R5, 0x1, R85 ;  /* 0x00000001055c7824 */ /* 0x000fe200078e0255 */
[----:B------:R-:W-:Y:S01]  /*3a60*/  SHF.R.S32.HI R93, RZ, 0x1f, R77 ;  /* 0x0000001fff5d7819 */ /* 0x000fe2000001144d */
[----:B------:R-:W-:Y:S01]  /*3a70*/  IMAD.SHL.U32 R114, R22, 0x2, RZ ;  /* 0x0000000216727824 */ /* 0x000fe200078e00ff */
[----:B------:R-:W-:Y:S01]  /*3a80*/  SHF.L.U32 R115, R23, 0x1, RZ ;  /* 0x0000000117737819 */ /* 0x000fe200000006ff */
[----:B------:R-:W-:Y:S01]  /*3a90*/  IMAD.SHL.U32 R112, R20, 0x2, RZ ;  /* 0x0000000214707824 */ /* 0x000fe200078e00ff */
[----:B------:R-:W-:-:S02]  /*3aa0*/  SHF.L.U32 R113, R21, 0x1, RZ ;  /* 0x0000000115717819 */ /* 0x000fc400000006ff */
[----:B------:R-:W-:Y:S01]  /*3ab0*/  IADD3 R111, R105, R3, RZ ;  /* 0x00000003696f7210 */ /* 0x000fe20007ffe0ff */
[----:B------:R-:W-:Y:S06]  /*3ac0*/  BAR.SYNC.DEFER_BLOCKING 0x0 ;  /* 0x0000000000007b1d */ /* 0x000fec0000010000 */
.L_x_2989:
[----:B------:R-:W-:Y:S01]  /*3ad0*/  MOV R75, RZ ;  /* 0x000000ff004b7202 */ /* 0x000fe20000000f00 */
[----:B-1--4-:R-:W-:Y:S01]  /*3ae0*/  IMAD.MOV.U32 R4, RZ, RZ, c[0x0][0x2b8] ;  /* 0x0000ae00ff047624 */ /* 0x012fe200078e00ff */
[----:B------:R-:W-:Y:S04]  /*3af0*/  DEPBAR.LE SB0, 0x0 ;  /* 0x000080000000791a */ /* 0x000fe80000000000 */
[----:B------:R-:W-:Y:S01]  /*3b00*/  ISETP.NE.AND P0, PT, R4, 0x1, PT ;  /* 0x000000010400780c */ /* 0x000fe20003f05270 */
[----:B------:R-:W-:Y:S01]  /*3b10*/  IMAD R3, R38, 0x30, R0 ;  /* 0x0000003026037824 */ /* 0x000fe200078e0200 */
[----:B------:R-:W-:Y:S01]  /*3b20*/  WARPSYNC 0xffffffff ;  /* 0xffffffff00007948 */ /* 0x000fe20003800000 */
[----:B------:R-:W-:Y:S02]  /*3b30*/  BSSY B2, `(.L_x_2949) ;  /* 0x0000541000027945 */ /* 0x000fe40003800000 */
[----:B------:R-:W-:Y:S04]  /*3b40*/  IMAD.IADD R5, R118, 0x1, R3 ;  /* 0x0000000176057824 */ /* 0x000fe800078e0203 */
[--C-:B------:R-:W-:Y:S04]  /*3b50*/  IMAD.MOV.U32 R4, RZ, RZ, R5.reuse ;  /* 0x000000ffff047224 */ /* 0x100fe800078e0005 */
        /* <DEDUP_REMOVED lines=26> */
[----:B------:R-:W-:Y:S04]  /*3d00*/  MOV R3, c[0x0][0x27c] ;  /* 0x00009f0000037a02 */ /* 0x000fe80000000f00 */
[----:B------:R-:W-:Y:S11]  /*3d10*/  ISETP.GE.AND P0, PT, R3, 0x1, PT ;  /* 0x000000010300780c */ /* 0x000ff60003f06270 */
[----:B------:R-:W-:Y:S02]  /*3d20*/  @!UPT UIADD3 URZ, URZ, URZ, URZ ;  /* 0x0000003f3f3ff290 */ /* 0x000fe4000fffe03f */
[----:B------:R-:W-:-:S05]  /*3d30*/  @!P0 BRA `(.L_x_2950) ;  /* 0x00004e8000008947 */ /* 0x000fca0003800000 */
[-C--:B------:R-:W-:Y:S01]  /*3d40*/  IMAD R6, R132, R38.reuse, RZ ;  /* 0x0000002684067224 */ /* 0x080fe200078e02ff */
[----:B------:R-:W-:Y:S01]  /*3d50*/  ULDC.U8 UR4, c[0x0][0x298] ;  /* 0x0000a60000047ab9 */ /* 0x000fe20000000000 */
[-C--:B------:R-:W-:Y:S01]  /*3d60*/  IMAD R5, R133, R38.reuse, RZ ;  /* 0x0000002685057224 */ /* 0x080fe200078e02ff */
[----:B------:R-:W-:Y:S01]  /*3d70*/  ISETP.NE.AND P0, PT, RZ, UR4, PT ;  /* 0x00000004ff007c0c */ /* 0x000fe2000bf05270 */
[----:B------:R-:W-:Y:S01]  /*3d80*/  IMAD R3, R38, -0x30, R2 ;  /* 0xffffffd026037824 */ /* 0x000fe200078e0202 */
[----:B------:R-:W-:Y:S01]  /*3d90*/  SHF.R.S32.HI R4, RZ, 0x1f, R38 ;  /* 0x0000001fff047819 */ /* 0x000fe20000011426 */
[----:B------:R-:W-:Y:S03]  /*3da0*/  IMAD.WIDE.U32 R34, R126, R38, RZ ;  /* 0x000000267e227225 */ /* 0x000fe600078e00ff */
[----:B------:R-:W-:Y:S01]  /*3db0*/  IMNMX R74, R3, 0x30, PT ;  /* 0x00000030034a7817 */ /* 0x000fe20003800200 */
[C---:B------:R-:W-:Y:S02]  /*3dc0*/  IMAD R6, R4.reuse, R126, R6 ;  /* 0x0000007e04067224 */ /* 0x040fe400078e0206 */
        /* <DEDUP_REMOVED lines=49> */
.L_x_2953:
[----:B------:R-:W-:Y:S05]  /*40e0*/  BSYNC B0 ;  /* 0x0000000000007941 */ /* 0x000fea0003800000 */
.L_x_2952:
        /* <DEDUP_REMOVED lines=68> */
.L_x_2955:
[----:B------:R-:W-:Y:S05]  /*4530*/  BSYNC B0 ;  /* 0x0000000000007941 */ /* 0x000fea0003800000 */
.L_x_2954:
        /* <DEDUP_REMOVED lines=88> */
.L_x_2959:
[----:B------:R-:W-:Y:S05]  /*4ac0*/  BSYNC B0 ;  /* 0x0000000000007941 */ /* 0x000fea0003800000 */
.L_x_2958:
        /* <DEDUP_REMOVED lines=58> */
.L_x_2961:
[----:B------:R-:W-:Y:S05]  /*4e70*/  BSYNC B0 ;  /* 0x0000000000007941 */ /* 0x000fea0003800000 */
.L_x_2960:
        /* <DEDUP_REMOVED lines=58> */
.L_x_2963:
[----:B------:R-:W-:Y:S05]  /*5220*/  BSYNC B0 ;  /* 0x0000000000007941 */ /* 0x000fea0003800000 */
.L_x_2962:
        /* <DEDUP_REMOVED lines=57> */
.L_x_2957:
[----:B-123--:R-:W-:Y:S05]  /*55c0*/  BSYNC B1 ;  /* 0x0000000000017941 */ /* 0x00efea0003800000 */
.L_x_2956:
        /* <DEDUP_REMOVED lines=13> */
[----:B------:R-:W-:Y:S02]  /*56a0*/  @!P0 PRMT R5, R9, 0x5410, R3 ;  /* 0x0000541009058816 */ /* 0x000fe40000000003 */
[----:B------:R-:W-:Y:S01]  /*56b0*/  @!P0 SHF.R.U32.HI R16, RZ, 0x10, R45 ;  /* 0x00000010ff108819 */ /* 0x000fe2000001162d */
[----:B------:R-:W-:Y:S01]  /*56c0*/  @!P0 IMAD.U32 R10, R11, 0x10000, RZ ;  /* 0x000100000b0a8824 */ /* 0x000fe200078e00ff */
[----:B------:R-:W-:Y:S01]  /*56d0*/  @!P0 SHF.R.U32.HI R6, RZ, 0x10, R21 ;  /* 0x00000010ff068819 */ /* 0x000fe20000011615 */
[----:B------:R-:W-:Y:S01]  /*56e0*/  @!P0 IMAD.U32 R4, R5, 0x10000, RZ ;  /* 0x0001000005048824 */ /* 0x000fe200078e00ff */
[----:B------:R-:W-:Y:S02]  /*56f0*/  @!P0 PRMT R16, R56, 0x5432, R16 ;  /* 0x0000543238108816 */ /* 0x000fe40000000010 */
[----:B------:R-:W-:Y:S01]  /*5700*/  @!P0 PRMT R6, R9, 0x5432, R6 ;  /* 0x0000543209068816 */ /* 0x000fe20000000006 */
[C---:B----4-:R-:W-:Y:S01]  /*5710*/  @!P0 IMAD.U32 R9, R12.reuse, 0x10000, RZ ;  /* 0x000100000c098824 */ /* 0x050fe200078e00ff */
[----:B------:R-:W-:Y:S05]  /*5720*/  @!P0 LOP3.LUT R3, R12, 0xffff0000, RZ, 0xc0, !PT ;  /* 0xffff00000c038812 */ /* 0x000fea00078ec0ff */
[C---:B------:R-:W-:Y:S02]  /*5730*/  @!P0 FMUL.FTZ R17, R3.reuse, R10 ;  /* 0x0000000a03118220 */ /* 0x040fe40000410000 */
[-C--:B------:R-:W-:Y:S02]  /*5740*/  @!P0 FMUL.FTZ R3, R3, R4.reuse ;  /* 0x0000000403038220 */ /* 0x080fe40000410000 */
[----:B------:R-:W-:Y:S01]  /*5750*/  @!P0 FFMA.FTZ R17, R9, R4, -R17 ;  /* 0x0000000409118223 */ /* 0x000fe20000010811 */
[----:B------:R-:W-:Y:S01]  /*5760*/  @!P0 LOP3.LUT R4, R13, 0xffff0000, RZ, 0xc0, !PT ;  /* 0xffff00000d048812 */ /* 0x000fe200078ec0ff */
[----:B------:R-:W-:Y:S01]  /*5770*/  @!P0 FFMA.FTZ R3, R10, R9, R3 ;  /* 0x000000090a038223 */ /* 0x000fe20000010003 */
[----:B------:R-:W-:Y:S02]  /*5780*/  @!P0 LOP3.LUT R9, R11, 0xffff0000, RZ, 0xc0, !PT ;  /* 0xffff00000b098812 */ /* 0x000fe400078ec0ff */
[----:B------:R-:W-:Y:S02]  /*5790*/  @!P0 SHF.L.U32 R10, R13, 0x10, RZ ;  /* 0x000000100d0a8819 */ /* 0x000fe400000006ff */
[----:B------:R-:W-:Y:S02]  /*57a0*/  @!P0 F2FP.BF16.PACK_AB R11, R3, R17 ;  /* 0x00000011030b823e */ /* 0x000fe400000010ff */
[----:B------:R-:W-:Y:S01]  /*57b0*/  @!P0 LOP3.LUT R3, R5, 0xffff0000, RZ, 0xc0, !PT ;  /* 0xffff000005038812 */ /* 0x000fe200078ec0ff */
[----:B------:R-:W-:Y:S02]  /*57c0*/  @!P0 FMUL.FTZ R5, R4, R9 ;  /* 0x0000000904058220 */ /* 0x000fe40000410000 */
[----:B------:R-:W-:Y:S02]  /*57d0*/  @!P0 IMAD.MOV.U32 R12, RZ, RZ, R11 ;  /* 0x000000ffff0c8224 */ /* 0x000fe400078e000b */
[-C--:B------:R-:W-:Y:S02]  /*57e0*/  @!P0 FFMA.FTZ R5, R10, R3.reuse, -R5 ;  /* 0x000000030a058223 */ /* 0x080fe40000010805 */
[----:B------:R-:W-:Y:S04]  /*57f0*/  @!P0 FMUL.FTZ R3, R4, R3 ;  /* 0x0000000304038220 */ /* 0x000fe80000410000 */
[----:B------:R-:W-:Y:S02]  /*5800*/  @!P0 FFMA.FTZ R3, R9, R10, R3 ;  /* 0x0000000a09038223 */ /* 0x000fe40000010003 */
[----:B------:R-:W-:Y:S03]  /*5810*/  @!P0 IMAD.U32 R9, R14, 0x10000, RZ ;  /* 0x000100000e098824 */ /* 0x000fe600078e00ff */
[----:B------:R-:W-:Y:S01]  /*5820*/  @!P0 F2FP.BF16.PACK_AB R4, R3, R5 ;  /* 0x000000050304823e */ /* 0x000fe200000010ff */
[----:B------:R-:W-:Y:S01]  /*5830*/  @!P0 IMAD.U32 R5, R16, 0x10000, RZ ;  /* 0x0001000010058824 */ /* 0x000fe200078e00ff */
        /* <DEDUP_REMOVED lines=10> */
[----:B------:R-:W-:Y:S02]  /*58e0*/  @!P0 SHF.L.U32 R5, R15, 0x10, RZ ;  /* 0x000000100f058819 */ /* 0x000fe400000006ff */
[----:B---3--:R-:W-:Y:S01]  /*58f0*/  LEA R16, P3, R140, R30, 0x1 ;  /* 0x0000001e8c107211 */ /* 0x008fe200078608ff */
[C---:B------:R-:W-:Y:S02]  /*5900*/  @!P0 FMUL.FTZ R9, R4.reuse, R10 ;  /* 0x0000000a04098220 */ /* 0x040fe40000410000 */
[-C--:B------:R-:W-:Y:S01]  /*5910*/  @!P0 FMUL.FTZ R4, R4, R6.reuse ;  /* 0x0000000604048220 */ /* 0x080fe20000410000 */
[----:B--2---:R-:W-:Y:S01]  /*5920*/  LEA.HI.X R17, R140, R31, R141, 0x1, P3 ;  /* 0x0000001f8c117211 */ /* 0x004fe200018f0c8d */
[----:B------:R-:W-:Y:S02]  /*5930*/  @!P0 FFMA.FTZ R9, R5, R6, -R9 ;  /* 0x0000000605098223 */ /* 0x000fe40000010809 */
[----:B------:R-:W-:Y:S01]  /*5940*/  @!P0 FFMA.FTZ R4, R10, R5, R4 ;  /* 0x000000050a048223 */ /* 0x000fe20000010004 */
[----:B------:R-:W-:Y:S04]  /*5950*/  @!P0 F2FP.BF16.PACK_AB R5, R3, R11 ;  /* 0x0000000b0305823e */ /* 0x000fe800000010ff */
[----:B------:R-:W-:Y:S01]  /*5960*/  @!P0 F2FP.BF16.PACK_AB R3, R4, R9 ;  /* 0x000000090403823e */ /* 0x000fe200000010ff */
[----:B------:R-:W-:Y:S03]  /*5970*/  @!P0 IMAD.MOV.U32 R14, RZ, RZ, R5 ;  /* 0x000000ffff0e8224 */ /* 0x000fe600078e0005 */
[----:B------:R-:W-:Y:S05]  /*5980*/  @!P0 MOV R15, R3 ;  /* 0x00000003000f8202 */ /* 0x000fea0000000f00 */
[----:B------:R2:W-:Y:S02]  /*5990*/  ST.E.128 [R16.64], R12 ;  /* 0x0000000c10007985 */ /* 0x0005e4000c101d06 */
.L_x_2966:
[----:B------:R-:W-:Y:S05]  /*59a0*/  BSYNC B0 ;  /* 0x0000000000007941 */ /* 0x000fea0003800000 */
.L_x_2965:
        /* <DEDUP_REMOVED lines=17> */
[----:B------:R-:W-:Y:S02]  /*5ac0*/  @!P0 LOP3.LUT R17, R6, 0xffff0000, RZ, 0xc0, !PT ;  /* 0xffff000006118812 */ /* 0x000fe400078ec0ff */
[----:B------:R-:W-:Y:S02]  /*5ad0*/  @!P0 PRMT R18, R57, 0x5432, R9 ;  /* 0x0000543239128816 */ /* 0x000fe40000000009 */
[----:B------:R-:W-:Y:S02]  /*5ae0*/  @!P0 PRMT R9, R32, 0x5432, R5 ;  /* 0x0000543220098816 */ /* 0x000fe40000000005 */
[----:B------:R-:W-:Y:S01]  /*5af0*/  @!P0 LOP3.LUT R6, R4, 0xffff0000, RZ, 0xc0, !PT ;  /* 0xffff000004068812 */ /* 0x000fe200078ec0ff */
[C---:B--2---:R-:W-:Y:S01]  /*5b00*/  @!P0 IMAD.U32 R16, R12.reuse, 0x10000, RZ ;  /* 0x000100000c108824 */ /* 0x044fe200078e00ff */
[----:B------:R-:W-:Y:S02]  /*5b10*/  @!P0 LOP3.LUT R3, R12, 0xffff0000, RZ, 0xc0, !PT ;  /* 0xffff00000c038812 */ /* 0x000fe400078ec0ff */
[----:B------:R-:W-:Y:S03]  /*5b20*/  @!P0 LOP3.LUT R5, R13, 0xffff0000, RZ, 0xc0, !PT ;  /* 0xffff00000d058812 */ /* 0x000fe600078ec0ff */
[C---:B------:R-:W-:Y:S02]  /*5b30*/  @!P0 FMUL.FTZ R19, R3.reuse, R11 ;  /* 0x0000000b03138220 */ /* 0x040fe40000410000 */
[-C--:B------:R-:W-:Y:S02]  /*5b40*/  @!P0 FMUL.FTZ R3, R3, R10.reuse ;  /* 0x0000000a03038220 */ /* 0x080fe40000410000 */
[----:B------:R-:W-:Y:S01]  /*5b50*/  @!P0 FFMA.FTZ R19, R16, R10, -R19 ;  /* 0x0000000a10138223 */ /* 0x000fe20000010813 */
[----:B------:R-:W-:Y:S01]  /*5b60*/  @!P0 SHF.L.U32 R10, R13, 0x10, RZ ;  /* 0x000000100d0a8819 */ /* 0x000fe200000006ff */
[----:B------:R-:W-:Y:S02]  /*5b70*/  @!P0 FFMA.FTZ R3, R11, R16, R3 ;  /* 0x000000100b038223 */ /* 0x000fe40000010003 */
[C---:B------:R-:W-:Y:S02]  /*5b80*/  @!P0 FMUL.FTZ R16, R5.reuse, R17 ;  /* 0x0000001105108220 */ /* 0x040fe40000410000 */
[-C--:B------:R-:W-:Y:S01]  /*5b90*/  @!P0 FMUL.FTZ R4, R5, R6.reuse ;  /* 0x0000000605048220 */ /* 0x080fe20000410000 */
[----:B------:R-:W-:Y:S01]  /*5ba0*/  @!P0 LOP3.LUT R5, R14, 0xffff0000, RZ, 0xc0, !PT ;  /* 0xffff00000e058812 */ /* 0x000fe200078ec0ff */
[----:B------:R-:W-:Y:S02]  /*5bb0*/  @!P0 IMAD.U32 R11, R18, 0x10000, RZ ;  /* 0x00010000120b8824 */ /* 0x000fe400078e00ff */
[----:B------:R-:W-:Y:S02]  /*5bc0*/  @!P0 FFMA.FTZ R22, R10, R6, -R16 ;  /* 0x000000060a168223 */ /* 0x000fe40000010810 */
[----:B------:R-:W-:Y:S01]  /*5bd0*/  @!P0 FFMA.FTZ R4, R17, R10, R4 ;  /* 0x0000000a11048223 */ /* 0x000fe20000010004 */
[----:B------:R-:W-:Y:S01]  /*5be0*/  @!P0 SHF.L.U32 R10, R14, 0x10, RZ ;  /* 0x000000100e0a8819 */ /* 0x000fe200000006ff */
[C---:B------:R-:W-:Y:S01]  /*5bf0*/  @!P0 IMAD.U32 R6, R9.reuse, 0x10000, RZ ;  /* 0x0001000009068824 */ /* 0x040fe200078e00ff */
[----:B------:R-:W-:Y:S01]  /*5c00*/  @!P0 LOP3.LUT R9, R9, 0xffff0000, RZ, 0xc0, !PT ;  /* 0xffff000009098812 */ /* 0x000fe200078ec0ff */
[C---:B------:R-:W-:Y:S01]  /*5c10*/  @!P0 FMUL.FTZ R16, R5.reuse, R11 ;  /* 0x0000000b05108220 */ /* 0x040fe20000410000 */
[----:B------:R-:W-:Y:S01]  /*5c20*/  @!P0 F2FP.BF16.PACK_AB R4, R4, R22 ;  /* 0x000000160404823e */ /* 0x000fe200000010ff */
[-C--:B------:R-:W-:Y:S02]  /*5c30*/  @!P0 FMUL.FTZ R5, R5, R6.reuse ;  /* 0x0000000605058220 */ /* 0x080fe40000410000 */
[----:B------:R-:W-:Y:S01]  /*5c40*/  @!P0 FFMA.FTZ R17, R10, R6, -R16 ;  /* 0x000000060a118223 */ /* 0x000fe20000010810 */
[----:B------:R-:W-:Y:S01]  /*5c50*/  @!P0 LOP3.LUT R6, R15, 0xffff0000, RZ, 0xc0, !PT ;  /* 0xffff00000f068812 */ /* 0x000fe200078ec0ff */
[----:B------:R-:W-:Y:S01]  /*5c60*/  @!P0 FFMA.FTZ R5, R11, R10, R5 ;  /* 0x0000000a0b058223 */ /* 0x000fe20000010005 */
[----:B------:R-:W-:Y:S01]  /*5c70*/  @!P0 LOP3.LUT R16, R18, 0xffff0000, RZ, 0xc0, !PT ;  /* 0xffff000012108812 */ /* 0x000fe200078ec0ff */
[----:B------:R-:W-:Y:S01]  /*5c80*/  @!P0 IMAD.U32 R10, R15, 0x10000, RZ ;  /* 0x000100000f0a8824 */ /* 0x000fe200078e00ff */
[----:B------:R-:W-:Y:S02]  /*5c90*/  @!P0 MOV R13, R4 ;  /* 0x00000004000d8202 */ /* 0x000fe40000000f00 */
        /* <DEDUP_REMOVED lines=11> */
.L_x_2968:
[----:B------:R-:W-:Y:S05]  /*5d50*/  BSYNC B0 ;  /* 0x0000000000007941 */ /* 0x000fea0003800000 */
.L_x_2967:
        /* <DEDUP_REMOVED lines=58> */
.L_x_2970:
[----:B------:R-:W-:Y:S05]  /*6100*/  BSYNC B0 ;  /* 0x0000000000007941 */ /* 0x000fea0003800000 */
.L_x_2969:
        /* <DEDUP_REMOVED lines=58> */
.L_x_2951:
        /* <DEDUP_REMOVED lines=36> */
.L_x_2972:
[----:B------:R-:W-:Y:S05]  /*66f0*/  BSYNC B0 ;  /* 0x0000000000007941 */ /* 0x000fea0003800000 */
.L_x_2971:
        /* <DEDUP_REMOVED lines=61> */
.L_x_2974:
[----:B------:R-:W-:Y:S05]  /*6ad0*/  BSYNC B0 ;  /* 0x0000000000007941 */ /* 0x000fea0003800000 */
.L_x_2973:
        /* <DEDUP_REMOVED lines=152> */
.L_x_2978:
[----:B------:R-:W-:Y:S05]  /*7460*/  BSYNC B0 ;  /* 0x0000000000007941 */ /* 0x000fea0003800000 */
.L_x_2977:
        /* <DEDUP_REMOVED lines=121> */
.L_x_2976:
[----:B-123--:R-:W-:Y:S05]  /*7c00*/  BSYNC B1 ;  /* 0x0000000000017941 */ /* 0x00efea0003800000 */
.L_x_2975:
        /* <DEDUP_REMOVED lines=125> */
.L_x_2980:
[----:B------:R-:W-:Y:S05]  /*83e0*/  BSYNC B0 ;  /* 0x0000000000007941 */ /* 0x000fea0003800000 */
.L_x_2979:
[----:B------:R-:W-:Y:S11]  /*83f0*/  ISETP.GE.AND P0, PT, R142, c[0x0][0x1d4], PT ;  /* 0x000075008e007a0c */ /* 0x000ff60003f06270 */
[----:B------:R-:W-:Y:S02]  /*8400*/  @!UPT UIADD3 URZ, URZ, URZ, URZ ;  /* 0x0000003f3f3ff290 */ /* 0x000fe4000fffe03f */
[----:B------:R-:W-:-:S05]  /*8410*/  @P0 BRA `(.L_x_2964) ;  /* 0x00000b2000000947 */ /* 0x000fca0003800000 */
[----:B------:R-:W-:Y:S01]  /*8420*/  SEL R3, R68, R67, !P2 ;  /* 0x0000004344037207 */ /* 0x000fe20005000000 */
[----:B--2---:R-:W2:Y:S01]  /*8430*/  LDS.128 R24, [R112+0xa080] ;  /* 0x00a0800070187984 */ /* 0x004ea20000000c00 */
[----:B------:R-:W-:Y:S02]  /*8440*/  ISETP.GE.AND P0, PT, R142, c[0x0][0x27c], PT ;  /* 0x00009f008e007a0c */ /* 0x000fe40003f06270 */
[----:B------:R-:W-:Y:S04]  /*8450*/  SHF.R.S32.HI R4, RZ, 0x1f, R3 ;  /* 0x0000001fff047819 */ /* 0x000fe80000011403 */
[----:B------:R-:W-:Y:S04]  /*8460*/  LEA.HI R3, R4, R3, RZ, 0x4 ;  /* 0x0000000304037211 */ /* 0x000fe800078f20ff */
[----:B------:R-:W-:Y:S03]  /*8470*/  LEA.HI.SX32 R3, R3, R65, 0x1c ;  /* 0x0000004103037211 */ /* 0x000fe600078fe2ff */
[----:B------:R-:W-:Y:S02]  /*8480*/  @!P0 SHF.R.U64 R11, R58, 0x10, R59 ;  /* 0x000000103a0b8819 */ /* 0x000fe4000000123b */
[----:B------:R-:W-:Y:S01]  /*8490*/  IMAD.SHL.U32 R34, R3, 0x8, RZ ;  /* 0x0000000803227824 */ /* 0x000fe200078e00ff */
[----:B------:R-:W-:Y:S02]  /*84a0*/  SHF.R.S32.HI R4, RZ, 0x1f, R3 ;  /* 0x0000001fff047819 */ /* 0x000fe40000011403 */
[--C-:B------:R-:W-:Y:S02]  /*84b0*/  @!P0 SHF.R.U64 R5, R30, 0x10, R31.reuse ;  /* 0x000000101e058819 */ /* 0x100fe4000000121f */
[----:B------:R-:W-:Y:S02]  /*84c0*/  LEA.HI R4, R4, R3, RZ, 0x3 ;  /* 0x0000000304047211 */ /* 0x000fe400078f18ff */
[----:B------:R-:W-:Y:S02]  /*84d0*/  @!P0 SHF.R.U32.HI R6, RZ, 0x10, R31 ;  /* 0x00000010ff068819 */ /* 0x000fe4000001161f */
[----:B------:R-:W-:Y:S02]  /*84e0*/  SHF.R.S32.HI R3, RZ, 0x3, R4 ;  /* 0x00000003ff037819 */ /* 0x000fe40000011404 */
[----:B------:R-:W-:Y:S02]  /*84f0*/  LOP3.LUT R4, R251, 0x38, R34, 0xf8, !PT ;  /* 0x00000038fb047812 */ /* 0x000fe400078ef822 */
[----:B------:R-:W-:Y:S01]  /*8500*/  @!P0 PRMT R13, R37, 0x5432, R5 ;  /* 0x00005432250d8816 */ /* 0x000fe20000000005 */
[----:B------:R-:W-:Y:S01]  /*8510*/  IMAD R3, R3, 0xc00, R8 ;  /* 0x00000c0003037824 */ /* 0x000fe200078e0208 */
[----:B------:R-:W-:Y:S02]  /*8520*/  LOP3.LUT R4, R4, R39, RZ, 0x3c, !PT ;  /* 0x0000002704047212 */ /* 0x000fe400078e3cff */
[----:B------:R-:W-:Y:S02]  /*8530*/  @!P0 SHF.R.U32.HI R9, RZ, 0x10, R57 ;  /* 0x00000010ff098819 */ /* 0x000fe40000011639 */
[----:B------:R-:W-:Y:S01]  /*8540*/  @!P0 SHF.R.U32.HI R12, RZ, 0x10, R59 ;  /* 0x00000010ff0c8819 */ /* 0x000fe2000001163b */
[----:B------:R-:W-:Y:S01]  /*8550*/  IMAD.IADD R3, R3, 0x1, R4 ;  /* 0x0000000103037824 */ /* 0x000fe200078e0204 */
[----:B------:R-:W-:Y:S02]  /*8560*/  @!P0 PRMT R21, R63, 0x5432, R9 ;  /* 0x000054323f158816 */ /* 0x000fe40000000009 */
[----:B------:R-:W-:Y:S01]  /*8570*/  @!P0 PRMT R22, R64, 0x5432, R12 ;  /* 0x0000543240168816 */ /* 0x000fe2000000000c */
[----:B------:R-:W-:Y:S01]  /*8580*/  IMAD.SHL.U32 R3, R3, 0x2, RZ ;  /* 0x0000000203037824 */ /* 0x000fe200078e00ff */
[C---:B--2---:R-:W-:Y:S01]  /*8590*/  @!P0 LOP3.LUT R20, R24.reuse, 0xffff0000, RZ, 0xc0, !PT ;  /* 0xffff000018148812 */ /* 0x044fe200078ec0ff */
[----:B------:R-:W-:Y:S01]  /*85a0*/  @!P0 IMAD.U32 R14, R24, 0x10000, RZ ;  /* 0x00010000180e8824 */ /* 0x000fe200078e00ff */
[----:B------:R-:W-:Y:S02]  /*85b0*/  @!P0 SHF.R.U64 R10, R56, 0x10, R57 ;  /* 0x00000010380a8819 */ /* 0x000fe40000001239 */
[----:B------:R2:W4:Y:S01]  /*85c0*/  LDS.128 R16, [R3+0xa080] ;  /* 0x00a0800003107984 */ /* 0x0005220000000c00 */
[----:B------:R-:W-:Y:S02]  /*85d0*/  @!P0 PRMT R12, R37, 0x5410, R6 ;  /* 0x00005410250c8816 */ /* 0x000fe40000000006 */
[--C-:B------:R-:W-:Y:S02]  /*85e0*/  @!P0 SHF.R.U32.HI R4, RZ, 0x10, R29.reuse ;  /* 0x00000010ff048819 */ /* 0x100fe4000001161d */
[----:B------:R-:W-:Y:S02]  /*85f0*/  @!P0 PRMT R10, R63, 0x5410, R10 ;  /* 0x000054103f0a8816 */ /* 0x000fe4000000000a */
[----:B------:R-:W-:Y:S02]  /*8600*/  @!P0 PRMT R9, R36, 0x5410, R4 ;  /* 0x0000541024098816 */ /* 0x000fe40000000004 */
[----:B------:R-:W-:Y:S02]  /*8610*/  @!P0 LOP3.LUT R15, R10, 0xffff0000, RZ, 0xc0, !PT ;  /* 0xffff00000a0f8812 */ /* 0x000fe400078ec0ff */
[----:B--2---:R-:W-:Y:S02]  /*8620*/  @!P0 SHF.R.U64 R3, R28, 0x10, R29 ;  /* 0x000000101c038819 */ /* 0x004fe4000000121d */
[----:B------:R-:W-:Y:S01]  /*8630*/  @!P0 PRMT R28, R64, 0x5410, R11 ;  /* 0x00005410401c8816 */ /* 0x000fe2000000000b */
[----:B------:R-:W-:Y:S01]  /*8640*/  @!P0 IMAD.U32 R11, R10, 0x10000, RZ ;  /* 0x000100000a0b8824 */ /* 0x000fe200078e00ff */
[----:B------:R-:W-:Y:S04]  /*8650*/  @!P0 PRMT R3, R36, 0x5432, R3 ;  /* 0x0000543224038816 */ /* 0x000fe80000000003 */
[C---:B------:R-:W-:Y:S01]  /*8660*/  @!P0 LOP3.LUT R6, R3.reuse, 0xffff0000, RZ, 0xc0, !PT ;  /* 0xffff000003068812 */ /* 0x040fe200078ec0ff */
[----:B------:R-:W-:Y:S01]  /*8670*/  @!P0 IMAD.U32 R10, R3, 0x10000, RZ ;  /* 0x00010000030a8824 */ /* 0x000fe200078e00ff */
[C---:B----4-:R-:W-:Y:S02]  /*8680*/  @!P0 SHF.L.U32 R4, R16.reuse, 0x10, RZ ;  /* 0x0000001010048819 */ /* 0x050fe400000006ff */
[----:B------:R-:W-:Y:S03]  /*8690*/  @!P0 LOP3.LUT R5, R16, 0xffff0000, RZ, 0xc0, !PT ;  /* 0xffff000010058812 */ /* 0x000fe600078ec0ff */
[C---:B------:R-:W-:Y:S02]  /*86a0*/  @!P0 FMUL.FTZ R3, R4.reuse, R10 ;  /* 0x0000000a04038220 */ /* 0x040fe40000410000 */
[----:B------:R-:W-:Y:S02]  /*86b0*/  @!P0 FMUL.FTZ R29, R4, R11 ;  /* 0x0000000b041d8220 */ /* 0x000fe40000410000 */
[C---:B------:R-:W-:Y:S02]  /*86c0*/  @!P0 FMUL.FTZ R23, R5.reuse, R15 ;  /* 0x0000000f05178220 */ /* 0x040fe40000410000 */
[----:B------:R-:W-:Y:S02]  /*86d0*/  @!P0 FMUL.FTZ R4, R5, R6 ;  /* 0x0000000605048220 */ /* 0x000fe40000410000 */
[----:B------:R-:W-:Y:S02]  /*86e0*/  @!P0 FFMA.FTZ R3, R11, R14, R3 ;  /* 0x0000000e0b038223 */ /* 0x000fe40000010003 */
[----:B------:R-:W-:Y:S01]  /*86f0*/  @!P0 FFMA.FTZ R23, R20, R6, -R23 ;  /* 0x0000000614178223 */ /* 0x000fe20000010817 */
[----:B------:R-:W-:Y:S01]  /*8700*/  @!P0 LOP3.LUT R6, R17, 0xffff0000, RZ, 0xc0, !PT ;  /* 0xffff000011068812 */ /* 0x000fe200078ec0ff */
[----:B------:R-:W-:Y:S01]  /*8710*/  @!P0 FFMA.FTZ R4, R15, R20, R4 ;  /* 0x000000140f048223 */ /* 0x000fe20000010004 */
[----:B------:R-:W-:Y:S01]  /*8720*/  @!P0 LOP3.LUT R20, R25, 0xffff0000, RZ, 0xc0, !PT ;  /* 0xffff000019148812 */ /* 0x000fe200078ec0ff */
[C---:B------:R-:W-:Y:S01]  /*8730*/  @!P0 IMAD.U32 R11, R21.reuse, 0x10000, RZ ;  /* 0x00010000150b8824 */ /* 0x040fe200078e00ff */
[----:B------:R-:W-:Y:S01]  /*8740*/  @!P0 LOP3.LUT R15, R21, 0xffff0000, RZ, 0xc0, !PT ;  /* 0xffff0000150f8812 */ /* 0x000fe200078ec0ff */
[----:B------:R-:W-:Y:S02]  /*8750*/  @!P0 IMAD.U32 R5, R17, 0x10000, RZ ;  /* 0x0001000011058824 */ /* 0x000fe400078e00ff */
[----:B------:R-:W-:Y:S01]  /*8760*/  @!P0 FFMA.FTZ R31, R14, R10, -R29 ;  /* 0x0000000a0e1f8223 */ /* 0x000fe2000001081d */
[----:B------:R-:W-:Y:S01]  /*8770*/  @!P0 SHF.L.U32 R10, R9, 0x10, RZ ;  /* 0x00000010090a8819 */ /* 0x000fe200000006ff */
[----:B------:R-:W-:Y:S01]  /*8780*/  @!P0 IMAD.U32 R14, R25, 0x10000, RZ ;  /* 0x00010000190e8824 */ /* 0x000fe200078e00ff */
[----:B------:R-:W-:Y:S01]  /*8790*/  @!P0 LOP3.LUT R9, R9, 0xffff0000, RZ, 0xc0, !PT ;  /* 0xffff000009098812 */ /* 0x000fe200078ec0ff */
[C---:B------:R-:W-:Y:S02]  /*87a0*/  @!P0 FMUL.FTZ R21, R5.reuse, R11 ;  /* 0x0000000b05158220 */ /* 0x040fe40000410000 */
[----:B------:R-:W-:Y:S02]  /*87b0*/  @!P0 FMUL.FTZ R29, R6, R15 ;  /* 0x0000000f061d8220 */ /* 0x000fe40000410000 */
[-C--:B------:R-:W-:Y:S02]  /*87c0*/  @!P0 FMUL.FTZ R5, R5, R10.reuse ;  /* 0x0000000a05058220 */ /* 0x080fe40000410000 */
[----:B------:R-:W-:Y:S02]  /*87d0*/  @!P0 FFMA.FTZ R30, R14, R10, -R21 ;  /* 0x0000000a0e1e8223 */ /* 0x000fe40000010815 */
        /* <DEDUP_REMOVED lines=8> */
[----:B------:R-:W-:Y:S01]  /*8860*/  @!P0 MOV R25, R30 ;  /* 0x0000001e00198202 */ /* 0x000fe20000000f00 */
[----:B------:R-:W-:Y:S01]  /*8870*/  @!P0 IMAD.U32 R10, R13, 0x10000, RZ ;  /* 0x000100000d0a8824 */ /* 0x000fe200078e00ff */
[----:B------:R-:W-:Y:S01]  /*8880*/  @!P0 LOP3.LUT R23, R27, 0xffff0000, RZ, 0xc0, !PT ;  /* 0xffff00001b178812 */ /* 0x000fe200078ec0ff */
[----:B------:R-:W-:Y:S01]  /*8890*/  @!P0 FMUL.FTZ R11, R9, R21 ;  /* 0x00000015090b8220 */ /* 0x000fe20000410000 */
[----:B------:R-:W-:Y:S01]  /*88a0*/  @!P0 LOP3.LUT R13, R13, 0xffff0000, RZ, 0xc0, !PT ;  /* 0xffff00000d0d8812 */ /* 0x000fe200078ec0ff */
[----:B------:R-:W-:Y:S01]  /*88b0*/  @!P0 FFMA.FTZ R6, R15, R20, R6 ;  /* 0x000000140f068223 */ /* 0x000fe20000010006 */
[----:B------:R-:W-:Y:S01]  /*88c0*/  @!P0 SHF.L.U32 R20, R22, 0x10, RZ ;  /* 0x0000001016148819 */ /* 0x000fe200000006ff */
[-C--:B------:R-:W-:Y:S01]  /*88d0*/  @!P0 FFMA.FTZ R37, R14, R10.reuse, -R11 ;  /* 0x0000000a0e258223 */ /* 0x080fe2000001080b */
[----:B------:R-:W-:Y:S01]  /*88e0*/  @!P0 LOP3.LUT R15, R26, 0xffff0000, RZ, 0xc0, !PT ;  /* 0xffff00001a0f8812 */ /* 0x000fe200078ec0ff */
[----:B------:R-:W-:Y:S01]  /*88f0*/  @!P0 FMUL.FTZ R9, R9, R10 ;  /* 0x0000000a09098220 */ /* 0x000fe20000410000 */
[----:B------:R-:W-:Y:S01]  /*8900*/  @!P0 LOP3.LUT R22, R22, 0xffff0000, RZ, 0xc0, !PT ;  /* 0xffff000016168812 */ /* 0x000fe200078ec0ff */
[----:B------:R-:W-:Y:S01]  /*8910*/  @!P0 IMAD.U32 R11, R19, 0x10000, RZ ;  /* 0x00010000130b8824 */ /* 0x000fe200078e00ff */
[----:B------:R-:W-:Y:S01]  /*8920*/  @!P0 F2FP.BF16.PACK_AB R5, R6, R5 ;  /* 0x000000050605823e */ /* 0x000fe200000010ff */
[----:B------:R-:W-:Y:S02]  /*8930*/  @!P0 FFMA.FTZ R9, R21, R14, R9 ;  /* 0x0000000e15098223 */ /* 0x000fe40000010009 */
[----:B------:R-:W-:Y:S01]  /*8940*/  @!P0 IMAD.U32 R21, R27, 0x10000, RZ ;  /* 0x000100001b158824 */ /* 0x000fe200078e00ff */
[----:B------:R-:W-:Y:S01]  /*8950*/  @!P0 MOV R17, R5 ;  /* 0x0000000500118202 */ /* 0x000fe20000000f00 */
[C---:B------:R-:W-:Y:S01]  /*8960*/  @!P0 IMAD.U32 R10, R12.reuse, 0x10000, RZ ;  /* 0x000100000c0a8824 */ /* 0x040fe200078e00ff */
[----:B------:R-:W-:Y:S01]  /*8970*/  @!P0 LOP3.LUT R12, R12, 0xffff0000, RZ, 0xc0, !PT ;  /* 0xffff00000c0c8812 */ /* 0x000fe200078ec0ff */
[C---:B------:R-:W-:Y:S02]  /*8980*/  @!P0 FMUL.FTZ R14, R11.reuse, R20 ;  /* 0x000000140b0e8220 */ /* 0x040fe40000410000 */
[-C--:B------:R-:W-:Y:S02]  /*8990*/  @!P0 FMUL.FTZ R11, R11, R10.reuse ;  /* 0x0000000a0b0b8220 */ /* 0x080fe40000410000 */
[----:B------:R-:W-:Y:S01]  /*89a0*/  @!P0 FFMA.FTZ R36, R21, R10, -R14 ;  /* 0x0000000a15248223 */ /* 0x000fe2000001080e */
[----:B------:R-:W-:Y:S01]  /*89b0*/  @!P0 LOP3.LUT R10, R19, 0xffff0000, RZ, 0xc0, !PT ;  /* 0xffff0000130a8812 */ /* 0x000fe200078ec0ff */
[----:B------:R-:W-:Y:S04]  /*89c0*/  @!P0 IMAD.MOV.U32 R24, RZ, RZ, R29 ;  /* 0x000000ffff188224 */ /* 0x000fe800078e001d */
[----:B------:R-:W-:Y:S04]  /*89d0*/  @!P0 FMUL.FTZ R14, R10, R22 ;  /* 0x000000160a0e8220 */ /* 0x000fe80000410000 */
[-C--:B------:R-:W-:Y:S01]  /*89e0*/  @!P0 FFMA.FTZ R35, R23, R12.reuse, -R14 ;  /* 0x0000000c17238223 */ /* 0x080fe2000001080e */
[----:B------:R-:W-:Y:S01]  /*89f0*/  @!P0 LOP3.LUT R14, R28, 0xffff0000, RZ, 0xc0, !PT ;  /* 0xffff00001c0e8812 */ /* 0x000fe200078ec0ff */
[----:B------:R-:W-:Y:S01]  /*8a00*/  @!P0 FMUL.FTZ R12, R10, R12 ;  /* 0x0000000c0a0c8220 */ /* 0x000fe20000410000 */
[----:B------:R-:W-:Y:S05]  /*8a10*/  @!P0 LOP3.LUT R10, R18, 0xffff0000, RZ, 0xc0, !PT ;  /* 0xffff0000120a8812 */ /* 0x000fea00078ec0ff */
[C---:B------:R-:W-:Y:S02]  /*8a20*/  @!P0 FMUL.FTZ R28, R10.reuse, R14 ;  /* 0x0000000e0a1c8220 */ /* 0x040fe40000410000 */
[-C--:B------:R-:W-:Y:S02]  /*8a30*/  @!P0 FMUL.FTZ R10, R10, R13.reuse ;  /* 0x0000000d0a0a8220 */ /* 0x080fe40000410000 */
[----:B------:R-:W-:Y:S01]  /*8a40*/  @!P0 FFMA.FTZ R31, R15, R13, -R28 ;  /* 0x0000000d0f1f8223 */ /* 0x000fe2000001081c */
[----:B------:R-:W-:Y:S01]  /*8a50*/  @!P0 F2FP.BF16.PACK_AB R28, R35, R36 ;  /* 0x00000024231c823e */ /* 0x000fe200000010ff */
[----:B------:R-:W-:Y:S01]  /*8a60*/  @!P0 FFMA.FTZ R10, R14, R15, R10 ;  /* 0x0000000f0e0a8223 */ /* 0x000fe2000001000a */
[----:B---3--:R-:W-:Y:S01]  /*8a70*/  LEA R14, P3, R77, R32, 0x1 ;  /* 0x000000204d0e7211 */ /* 0x008fe200078608ff */
[----:B------:R-:W-:Y:S01]  /*8a80*/  @!P0 FFMA.FTZ R11, R20, R21, R11 ;  /* 0x00000015140b8223 */ /* 0x000fe2000001000b */
[----:B------:R-:W-:Y:S01]  /*8a90*/  @!P0 F2FP.BF16.PACK_AB R20, R31, R37 ;  /* 0x000000251f14823e */ /* 0x000fe200000010ff */
[----:B------:R-:W-:Y:S01]  /*8aa0*/  @!P0 FFMA.FTZ R12, R22, R23, R12 ;  /* 0x00000017160c8223 */ /* 0x000fe2000001000c */
[----:B------:R-:W-:Y:S01]  /*8ab0*/  LEA.HI.X R15, R77, R33, R93, 0x1, P3 ;  /* 0x000000214d0f7211 */ /* 0x000fe200018f0c5d */
[----:B------:R-:W-:Y:S01]  /*8ac0*/  @!P0 IMAD.MOV.U32 R27, RZ, RZ, R28 ;  /* 0x000000ffff1b8224 */ /* 0x000fe200078e001c */
[----:B------:R-:W-:Y:S01]  /*8ad0*/  @!P0 F2FP.BF16.PACK_AB R13, R4, R3 ;  /* 0x00000003040d823e */ /* 0x000fe200000010ff */
[----:B------:R-:W-:Y:S01]  /*8ae0*/  @!P0 IMAD.MOV.U32 R26, RZ, RZ, R20 ;  /* 0x000000ffff1a8224 */ /* 0x000fe200078e0014 */
[----:B------:R-:W-:Y:S02]  /*8af0*/  @!P0 F2FP.BF16.PACK_AB R4, R10, R9 ;  /* 0x000000090a04823e */ /* 0x000fe400000010ff */
[----:B------:R-:W-:Y:S01]  /*8b00*/  @!P0 F2FP.BF16.PACK_AB R3, R12, R11 ;  /* 0x0000000b0c03823e */ /* 0x000fe200000010ff */
        /* <DEDUP_REMOVED lines=11> */
.L_x_2950:
        /* <DEDUP_REMOVED lines=30> */
.L_x_2982:
[----:B-12---:R-:W-:Y:S05]  /*8da0*/  BSYNC B0 ;  /* 0x0000000000007941 */ /* 0x006fea0003800000 */
.L_x_2981:
        /* <DEDUP_REMOVED lines=25> */
.L_x_2964:
[----:B------:R-:W-:Y:S05]  /*8f40*/  BSYNC B2 ;  /* 0x0000000000027941 */ /* 0x000fea0003800000 */
.L_x_2949:
        /* <DEDUP_REMOVED lines=80> */
.L_x_2984:
[----:B---3--:R-:W-:Y:S05]  /*9450*/  BSYNC B0 ;  /* 0x0000000000007941 */ /* 0x008fea0003800000 */
.L_x_2983:
        /* <DEDUP_REMOVED lines=25> */
.L_x_2986:
[----:B------:R-:W-:Y:S05]  /*95f0*/  BSYNC B0 ;  /* 0x0000000000007941 */ /* 0x000fea0003800000 */
.L_x_2985:
        /* <DEDUP_REMOVED lines=10> */
[C---:B------:R-:W-:Y:S01]  /*96a0*/  LOP3.LUT P2, RZ, R236.reuse, 0x8, RZ, 0xc0, !PT ;  /* 0x00000008ecff7812 */ /* 0x040fe2000784c0ff */
        /* <DEDUP_REMOVED lines=33> */
.L_x_2988:
[----:B------:R-:W-:Y:S05]  /*98c0*/  BSYNC B0 ;  /* 0x0000000000007941 */ /* 0x000fea0003800000 */
.L_x_2987:
[----:B------:R-:W0:Y:S01]  /*98d0*/  LDGDEPBAR ;  /* 0x00000000000079af */ /* 0x000e220000000000 */
[----:B------:R-:W-:Y:S01]  /*98e0*/  IADD3 R38, R38, -0x1, RZ ;  /* 0xffffffff26267810 */ /* 0x000fe20007ffe0ff */
[----:B------:R-:W-:-:S05]  /*98f0*/  @P5 BRA `(.L_x_2989) ;  /* 0xffffa1d000005947 */ /* 0x000fca000383ffff */
[----:B------:R-:W-:Y:S01]  /*9900*/  WARPSYNC 0xffffffff ;  /* 0xffffffff00007948 */ /* 0x000fe20003800000 */
[----:B------:R-:W-:Y:S06]  /*9910*/  BAR.SYNC.DEFER_BLOCKING 0x0 ;  /* 0x0000000000007b1d */ /* 0x000fec0000010000 */
.L_x_2948:
[----:B-12---:R-:W2:Y:S01]  /*9920*/  LDL R13, [R1+0x4] ;  /* 0x00000400010d7983 */ /* 0x006ea20000100800 */
[----:B------:R-:W-:-:S05]  /*9930*/  IMAD.MOV.U32 R2, RZ, RZ, c[0x0][0x2c4] ;  /* 0x0000b100ff027624 */ /* 0x000fca00078e00ff */
[----:B------:R-:W-:Y:S01]  /*9940*/  ISETP.NE.AND P3, PT, R2, 0x1, PT ;  /* 0x000000010200780c */ /* 0x000fe20003f65270 */
[----:B------:R-:W-:Y:S01]  /*9950*/  BSSY B0, `(.L_x_2990) ;  /* 0x0000028000007945 */ /* 0x000fe20003800000 */
[----:B--2---:R-:W-:-:S11]  /*9960*/  IADD3 R2, R13, 0x7f, RZ ;  /* 0x0000007f0d027810 */ /* 0x004fd60007ffe0ff */
[----:B------:R-:W-:-:S05]  /*9970*/  @P3 IMAD.HI.U32 R3, R2, c[0x0][0x2c8], RZ ;  /* 0x0000b20002033a27 */ /* 0x000fca00078e00ff */
[----:B------:R-:W-:-:S05]  /*9980*/  @P3 SHF.R.U32.HI R2, RZ, c[0x0][0x2cc], R3 ;  /* 0x0000b300ff023a19 */ /* 0x000fca0000011603 */
[----:B------:R-:W-:-:S04]  /*9990*/  IMAD.IADD R2, R131, 0x1, R2 ;  /* 0x0000000183027824 */ /* 0x000fc800078e0202 */
[----:B------:R-:W-:-:S05]  /*99a0*/  IMAD.HI R2, R2, 0x2aaaaaab, RZ ;  /* 0x2aaaaaab02027827 */ /* 0x000fca00078e02ff */
[----:B------:R-:W-:-:S04]  /*99b0*/  SHF.R.U32.HI R3, RZ, 0x1f, R2 ;  /* 0x0000001fff037819 */ /* 0x000fc80000011602 */
[----:B------:R-:W-:-:S04]  /*99c0*/  LEA.HI.SX32 R2, R2, R3, 0x1d ;  /* 0x0000000302027211 */ /* 0x000fc800078feaff */
[----:B---3--:R-:W-:-:S04]  /*99d0*/  IMNMX R6, R129, R2, PT ;  /* 0x0000000281067217 */ /* 0x008fc80003800200 */
[----:B------:R-:W-:Y:S01]  /*99e0*/  ISETP.GE.AND P0, PT, R6, 0x1, PT ;  /* 0x000000010600780c */ /* 0x000fe20003f06270 */
[----:B------:R-:W-:-:S12]  /*99f0*/  IMAD.MOV.U32 R2, RZ, RZ, RZ ;  /* 0x000000ffff027224 */ /* 0x000fd800078e00ff */
[----:B------:R-:W-:Y:S05]  /*9a00*/  @!P0 BRA `(.L_x_2991) ;  /* 0x000001c000008947 */ /* 0x000fea0003800000 */
[----:B------:R-:W-:Y:S02]  /*9a10*/  IABS R3, R119 ;  /* 0x0000007700037213 */ /* 0x000fe40000000000 */
[----:B------:R-:W-:Y:S02]  /*9a20*/  IADD3 R9, R119, -0x1, R6 ;  /* 0xffffffff77097810 */ /* 0x000fe40007ffe006 */
        /* <DEDUP_REMOVED lines=26> */
.L_x_2991:
[----:B------:R-:W-:Y:S05]  /*9bd0*/  BSYNC B0 ;  /* 0x0000000000007941 */ /* 0x000fea0003800000 */
.L_x_2990:
[----:B------:R-:W2:Y:S01]  /*9be0*/  LDL R3, [R1+0x58] ;  /* 0x0000580001037983 */ /* 0x000ea20000100800 */
        /* <DEDUP_REMOVED lines=68> */
[----:B------:R-:W-:-:S04]  /*a030*/  IMNMX R218, R6, R3, PT ;  /* 0x0000000306da7217 */ /* 0x000fc80003800200 */
[----:B------:R-:W-:-:S13]  /*a040*/  ISETP.GT.AND P0, PT, R218, R240, PT ;  /* 0x000000f0da00720c */ /* 0x000fda0003f04270 */
[----:B------:R-:W-:Y:S05]  /*a050*/  @!P0 BRA `(.L_x_2992) ;  /* 0x00013aa000008947 */ /* 0x000fea0003800000 */
[----:B------:R-:W2:Y:S04]  /*a060*/  LDL R10, [R1+0x28] ;  /* 0x00002800010a7983 */ /* 0x000ea80000100800 */
[----:B----4-:R-:W3:Y:S04]  /*a070*/  LDL R4, [R1+0x2c] ;  /* 0x00002c0001047983 */ /* 0x010ee80000100800 */
[----:B------:R-:W4:Y:S04]  /*a080*/  LDL R5, [R1+0x18] ;  /* 0x0000180001057983 */ /* 0x000f280000100800 */
[----:B------:R-:W4:Y:S04]  /*a090*/  LDL R9, [R1+0x34] ;  /* 0x0000340001097983 */ /* 0x000f280000100800 */
[----:B------:R-:W4:Y:S01]  /*a0a0*/  LDL R11, [R1+0x30] ;  /* 0x00003000010b7983 */ /* 0x000f220000100800 */
[----:B------:R-:W-:-:S04]  /*a0b0*/  ISETP.NE.U32.AND P0, PT, RZ, c[0x0][0x340], PT ;  /* 0x0000d000ff007a0c */ /* 0x000fc80003f05070 */
[----:B------:R-:W-:Y:S01]  /*a0c0*/  ISETP.NE.AND.EX P1, PT, RZ, c[0x0][0x344], PT, P0 ;  /* 0x0000d100ff007a0c */ /* 0x000fe20003f25300 */
[----:B------:R-:W-:-:S12]  /*a0d0*/  IMAD.IADD R6, R0, 0x1, R13 ;  /* 0x0000000100067824 */ /* 0x000fd800078e020d */
[----:B--2---:R-:W-:-:S04]  /*a0e0*/  @P1 IADD3 R2, P0, R10, c[0x0][0x340], RZ ;  /* 0x0000d0000a021a10 */ /* 0x004fc80007f1e0ff */
[----:B---3--:R-:W-:-:S05]  /*a0f0*/  @P1 IADD3.X R3, R4, c[0x0][0x344], RZ, P0, !PT ;  /* 0x0000d10004031a10 */ /* 0x008fca00007fe4ff */
[----:B------:R1:W5:Y:S01]  /*a100*/  @P1 LDG.E R17, [R2.64] ;  /* 0x0000000602111981 */ /* 0x000362000c1e1900 */
[----:B------:R-:W-:Y:S01]  /*a110*/  ISETP.NE.U32.AND P0, PT, RZ, c[0x0][0x348], PT ;  /* 0x0000d200ff007a0c */ /* 0x000fe20003f05070 */
[----:B------:R-:W-:Y:S01]  /*a120*/  @P3 IMAD.HI.U32 R10, R6, c[0x0][0x2c8], RZ ;  /* 0x0000b200060a3a27 */ /* 0x000fe200078e00ff */
[----:B----4-:R-:W-:Y:S02]  /*a130*/  LOP3.LUT R244, R5, 0xffff, RZ, 0xc0, !PT ;  /* 0x0000ffff05f47812 */ /* 0x010fe400078ec0ff */
[----:B------:R-:W-:Y:S01]  /*a140*/  ISETP.NE.AND.EX P0, PT, RZ, c[0x0][0x34c], PT, P0 ;  /* 0x0000d300ff007a0c */ /* 0x000fe20003f05300 */
[----:B------:R-:W-:Y:S01]  /*a150*/  IMAD.IADD R16, R143, 0x1, R13 ;  /* 0x000000018f107824 */ /* 0x000fe200078e020d */
[----:B------:R-:W-:Y:S02]  /*a160*/  ISETP.GE.AND P5, PT, R140, c[0x0][0x198], PT ;  /* 0x000066008c007a0c */ /* 0x000fe40003fa6270 */
[----:B------:R-:W-:Y:S02]  /*a170*/  SEL R9, R9, RZ, !P0 ;  /* 0x000000ff09097207 */ /* 0x000fe40004000000 */
[----:B------:R-:W-:-:S02]  /*a180*/  ISETP.GE.AND P4, PT, R142, c[0x0][0x198], PT ;  /* 0x000066008e007a0c */ /* 0x000fc40003f86270 */
[----:B------:R-:W-:Y:S01]  /*a190*/  ISETP.GE.AND P2, PT, R220, c[0x0][0x198], PT ;  /* 0x00006600dc007a0c */ /* 0x000fe20003f46270 */
[----:B------:R-:W-:Y:S01]  /*a1a0*/  IMAD R9, R9, c[0x0][0x1c0], RZ ;  /* 0x0000700009097a24 */ /* 0x000fe200078e02ff */
[----:B------:R-:W-:Y:S02]  /*a1b0*/  IADD3 R124, R218, -0x1, RZ ;  /* 0xffffffffda7c7810 */ /* 0x000fe40007ffe0ff */
[----:B-1----:R-:W-:-:S05]  /*a1c0*/  SHF.R.S32.HI R2, RZ, 0x1f, R130 ;  /* 0x0000001fff027819 */ /* 0x002fca0000011482 */
[----:B------:R-:W-:Y:S02]  /*a1d0*/  IMAD R4, R2, c[0x0][0x178], RZ ;  /* 0x00005e0002047a24 */ /* 0x000fe400078e02ff */
[----:B------:R-:W-:-:S04]  /*a1e0*/  IMAD.WIDE.U32 R2, R130, c[0x0][0x178], RZ ;  /* 0x00005e0082027a25 */ /* 0x000fc800078e00ff */
[----:B------:R-:W-:-:S04]  /*a1f0*/  IMAD R4, R130, c[0x0][0x17c], R4 ;  /* 0x00005f0082047a24 */ /* 0x000fc800078e0204 */
[----:B------:R-:W-:-:S04]  /*a200*/  IMAD.IADD R3, R3, 0x1, R4 ;  /* 0x0000000103037824 */ /* 0x000fc800078e0204 */
[C---:B------:R-:W-:Y:S01]  /*a210*/  IMAD.WIDE.U32 R4, R244.reuse, c[0x0][0x1b8], R2 ;  /* 0x00006e00f4047a25 */ /* 0x040fe200078e0002 */
[----:B------:R-:W-:Y:S02]  /*a220*/  MOV R2, R6 ;  /* 0x0000000600027202 */ /* 0x000fe40000000f00 */
[----:B------:R-:W-:Y:S01]  /*a230*/  SEL R3, R11, RZ, !P0 ;  /* 0x000000ff0b037207 */ /* 0x000fe20004000000 */
[----:B------:R-:W-:Y:S01]  /*a240*/  IMAD R5, R244, c[0x0][0x1bc], R5 ;  /* 0x00006f00f4057a24 */ /* 0x000fe200078e0205 */
[----:B------:R-:W-:Y:S02]  /*a250*/  @P3 SHF.R.U32.HI R2, RZ, c[0x0][0x2cc], R10 ;  /* 0x0000b300ff023a19 */ /* 0x000fe4000001160a */
[----:B------:R-:W-:Y:S01]  /*a260*/  ISETP.GE.AND P3, PT, R219, c[0x0][0x198], PT ;  /* 0x00006600db007a0c */ /* 0x000fe20003f66270 */
[C---:B------:R-:W-:Y:S01]  /*a270*/  IMAD R9, R3.reuse, c[0x0][0x1c4], R9 ;  /* 0x0000710003097a24 */ /* 0x040fe200078e0209 */
[----:B------:R-:W-:Y:S01]  /*a280*/  SHF.R.S32.HI R10, RZ, 0x1f, R2 ;  /* 0x0000001fff0a7819 */ /* 0x000fe20000011402 */
[----:B------:R-:W-:-:S04]  /*a290*/  IMAD.WIDE.U32 R4, R3, c[0x0][0x1c0], R4 ;  /* 0x0000700003047a25 */ /* 0x000fc800078e0004 */
[----:B------:R-:W-:Y:S01]  /*a2a0*/  IMAD.MOV R3, RZ, RZ, -R2 ;  /* 0x000000ffff037224 */ /* 0x000fe200078e0a02 */
[----:B------:R-:W-:-:S03]  /*a2b0*/  IADD3 R5, R5, R9, RZ ;  /* 0x0000000905057210 */ /* 0x000fc60007ffe0ff */
[----:B------:R-:W-:Y:S02]  /*a2c0*/  IMAD R6, R3, c[0x0][0x2c4], R6 ;  /* 0x0000b10003067a24 */ /* 0x000fe400078e0206 */
[----:B------:R-:W-:-:S03]  /*a2d0*/  IMAD R3, R10, c[0x0][0x1b0], RZ ;  /* 0x00006c000a037a24 */ /* 0x000fc600078e02ff */
[----:B------:R-:W-:Y:S01]  /*a2e0*/  SHF.R.S32.HI R9, RZ, 0x1f, R6 ;  /* 0x0000001fff097819 */ /* 0x000fe20000011406 */
[C---:B------:R-:W-:Y:S02]  /*a2f0*/  IMAD R10, R2.reuse, c[0x0][0x1b4], R3 ;  /* 0x00006d00020a7a24 */ /* 0x040fe400078e0203 */
[----:B------:R-:W-:-:S04]  /*a300*/  IMAD.WIDE.U32 R2, R2, c[0x0][0x1b0], R4 ;  /* 0x00006c0002027a25 */ /* 0x000fc800078e0004 */
[----:B------:R-:W-:Y:S02]  /*a310*/  IMAD R4, R9, c[0x0][0x1a8], RZ ;  /* 0x00006a0009047a24 */ /* 0x000fe400078e02ff */
[----:B------:R-:W-:Y:S02]  /*a320*/  IMAD.IADD R3, R3, 0x1, R10 ;  /* 0x0000000103037824 */ /* 0x000fe400078e020a */
[C---:B------:R-:W-:Y:S02]  /*a330*/  IMAD R4, R6.reuse, c[0x0][0x1ac], R4 ;  /* 0x00006b0006047a24 */ /* 0x040fe400078e0204 */
[----:B------:R-:W-:-:S05]  /*a340*/  IMAD.WIDE.U32 R2, R6, c[0x0][0x1a8], R2 ;  /* 0x00006a0006027a25 */ /* 0x000fca00078e0002 */
[----:B------:R-:W-:Y:S02]  /*a350*/  IADD3 R3, R3, R4, RZ ;  /* 0x0000000403037210 */ /* 0x000fe40007ffe0ff */
[----:B------:R-:W-:-:S04]  /*a360*/  LEA R6, P0, R2, c[0x0][0x160], 0x1 ;  /* 0x0000580002067a11 */ /* 0x000fc800078008ff */
[----:B------:R-:W-:Y:S02]  /*a370*/  LEA.HI.X R5, R2, c[0x0][0x164], R3, 0x1, P0 ;  /* 0x0000590002057a11 */ /* 0x000fe400000f0c03 */
[----:B------:R-:W-:Y:S01]  /*a380*/  @!P1 MOV R17, R11 ;  /* 0x0000000b00119202 */ /* 0x000fe20000000f00 */
[----:B------:R-:W-:Y:S05]  /*a390*/  BRA.DIV ~URZ, `(.L_x_2993) ;  /* 0x00018f127f007947 */ /* 0x000fea000b800000 */
[----:B------:R1:W2:Y:S02]  /*a3a0*/  SHFL.IDX PT, R4, R5, RZ, 0x181f ;  /* 0x00181fff05047589 */ /* 0x0002a400000e0000 */
.L_x_3175:
[----:B------:R-:W-:Y:S05]  /*a3b0*/  BRA.DIV ~URZ, `(.L_x_2994) ;  /* 0x00018f627f007947 */ /* 0x000fea000b800000 */
[----:B------:R3:W4:Y:S02]  /*a3c0*/  SHFL.IDX PT, R2, R6, RZ, 0x181f ;  /* 0x00181fff06027589 */ /* 0x00072400000e0000 */
.L_x_3176:
[----:B---3--:R-:W3:Y:S01]  /*a3d0*/  LDL R3, [R1+0x8] ;  /* 0x0000080001037983 */ /* 0x008ee20000100800 */
[----:B------:R-:W-:Y:S01]  /*a3e0*/  LOP3.LUT R236, R236, 0xfffffffb, RZ, 0xc0, !PT ;  /* 0xfffffffbecec7812 */ /* 0x000fe200078ec0ff */
[----:B------:R-:W-:Y:S01]  /*a3f0*/  BSSY B0, `(.L_x_2995) ;  /* 0x0000014000007945 */ /* 0x000fe20003800000 */
[----:B---3--:R-:W-:-:S05]  /*a400*/  IMAD R68, R3, c[0x0][0x2c4], RZ ;  /* 0x0000b10003447a24 */ /* 0x008fca00078e02ff */
        /* <DEDUP_REMOVED lines=18> */
.L_x_2996:
[----:B------:R-:W-:Y:S05]  /*a530*/  BSYNC B0 ;  /* 0x0000000000007941 */ /* 0x000fea0003800000 */
.L_x_2995:
[----:B------:R-:W-:Y:S05]  /*a540*/  BRA.DIV ~URZ, `(.L_x_2997) ;  /* 0x00018e427f007947 */ /* 0x000fea000b800000 */
[----:B--2---:R2:W3:Y:S04]  /*a550*/  SHFL.IDX PT, R4, R5, 0x1, 0x181f ;  /* 0x00381f0005047f89 */ /* 0x0044e800000e0000 */
[----:B----4-:R2:W4:Y:S02]  /*a560*/  SHFL.IDX PT, R2, R6, 0x1, 0x181f ;  /* 0x00381f0006027f89 */ /* 0x01052400000e0000 */
.L_x_3177:
[----:B------:R-:W-:Y:S01]  /*a570*/  IADD3 R3, R16, 0x20, RZ ;  /* 0x0000002010037810 */ /* 0x000fe20007ffe0ff */
[----:B------:R-:W-:Y:S01]  /*a580*/  BSSY B0, `(.L_x_2998) ;  /* 0x0000014000007945 */ /* 0x000fe20003800000 */
[----:B------:R-:W-:Y:S02]  /*a590*/  LOP3.LUT R236, R236, 0xfffffff7, RZ, 0xc0, !PT ;  /* 0xfffffff7ecec7812 */ /* 0x000fe400078ec0ff */
[----:B------:R-:W-:-:S13]  /*a5a0*/  ISETP.GE.AND P0, PT, R3, R68, PT ;  /* 0x000000440300720c */ /* 0x000fda0003f06270 */
[----:B------:R-:W-:Y:S01]  /*a5b0*/  @P0 LOP3.LUT R236, R236, 0x8, RZ, 0xfc, !PT ;  /* 0x00000008ecec0812 */ /* 0x000fe200078efcff */
[----:B------:R-:W-:Y:S05]  /*a5c0*/  @P0 BRA `(.L_x_2999) ;  /* 0x000000f000000947 */ /* 0x000fea0003800000 */
[----:B----4-:R-:W-:-:S04]  /*a5d0*/  LEA R14, P0, R140, R2, 0x1 ;  /* 0x000000028c0e7211 */ /* 0x010fc800078008ff */
[----:B---3--:R-:W-:Y:S02]  /*a5e0*/  LEA.HI.X R15, R140, R4, R141, 0x1, P0 ;  /* 0x000000048c0f7211 */ /* 0x008fe400000f0c8d */
        /* <DEDUP_REMOVED lines=13> */
.L_x_2999:
[----:B------:R-:W-:Y:S05]  /*a6c0*/  BSYNC B0 ;  /* 0x0000000000007941 */ /* 0x000fea0003800000 */
.L_x_2998:
[----:B------:R-:W-:Y:S05]  /*a6d0*/  BRA.DIV ~URZ, `(.L_x_3000) ;  /* 0x00018d827f007947 */ /* 0x000fea000b800000 */
[----:B---3--:R3:W1:Y:S02]  /*a6e0*/  SHFL.IDX PT, R4, R5, 0x2, 0x181f ;  /* 0x00581f0005047f89 */ /* 0x00866400000e0000 */
.L_x_3178:
[----:B------:R-:W-:Y:S05]  /*a6f0*/  BRA.DIV ~URZ, `(.L_x_3001) ;  /* 0x00018dd27f007947 */ /* 0x000fea000b800000 */
[----:B----4-:R4:W2:Y:S02]  /*a700*/  SHFL.IDX PT, R2, R6, 0x2, 0x181f ;  /* 0x00581f0006027f89 */ /* 0x0108a400000e0000 */
.L_x_3179:
[----:B------:R-:W-:Y:S01]  /*a710*/  IADD3 R3, R16, 0x40, RZ ;  /* 0x0000004010037810 */ /* 0x000fe20007ffe0ff */
[----:B------:R-:W-:Y:S01]  /*a720*/  BSSY B0, `(.L_x_3002) ;  /* 0x0000014000007945 */ /* 0x000fe20003800000 */
[----:B------:R-:W-:Y:S02]  /*a730*/  LOP3.LUT R236, R236, 0xffffffef, RZ, 0xc0, !PT ;  /* 0xffffffefecec7812 */ /* 0x000fe400078ec0ff */
[----:B------:R-:W-:-:S13]  /*a740*/  ISETP.GE.AND P0, PT, R3, R68, PT ;  /* 0x000000440300720c */ /* 0x000fda0003f06270 */
[----:B------:R-:W-:Y:S01]  /*a750*/  @P0 LOP3.LUT R236, R236, 0x10, RZ, 0xfc, !PT ;  /* 0x00000010ecec0812 */ /* 0x000fe200078efcff */
[----:B------:R-:W-:Y:S05]  /*a760*/  @P0 BRA `(.L_x_3003) ;  /* 0x000000f000000947 */ /* 0x000fea0003800000 */
[----:B--2---:R-:W-:-:S04]  /*a770*/  LEA R14, P0, R140, R2, 0x1 ;  /* 0x000000028c0e7211 */ /* 0x004fc800078008ff */
        /* <DEDUP_REMOVED lines=14> */
.L_x_3003:
[----:B------:R-:W-:Y:S05]  /*a860*/  BSYNC B0 ;  /* 0x0000000000007941 */ /* 0x000fea0003800000 */
.L_x_3002:
[----:B------:R-:W-:Y:S05]  /*a870*/  BRA.DIV ~URZ, `(.L_x_3004) ;  /* 0x00018cc27f007947 */ /* 0x000fea000b800000 */
[----:B-1----:R1:W3:Y:S04]  /*a880*/  SHFL.IDX PT, R4, R5, 0x3, 0x181f ;  /* 0x00781f0005047f89 */ /* 0x0022e800000e0000 */
[----:B--2---:R1:W2:Y:S02]  /*a890*/  SHFL.IDX PT, R2, R6, 0x3, 0x181f ;  /* 0x00781f0006027f89 */ /* 0x0042a400000e0000 */
.L_x_3180:
[----:B------:R-:W-:Y:S01]  /*a8a0*/  IADD3 R3, R16, 0x60, RZ ;  /* 0x0000006010037810 */ /* 0x000fe20007ffe0ff */
[----:B-----5:R-:W-:Y:S01]  /*a8b0*/  IMAD.WIDE.U32 R248, R17, c[0x0][0x2b0], RZ ;  /* 0x0000ac0011f87a25 */ /* 0x020fe200078e00ff */
[----:B------:R-:W-:Y:S02]  /*a8c0*/  LOP3.LUT R236, R236, 0xfffffffe, RZ, 0xc0, !PT ;  /* 0xfffffffeecec7812 */ /* 0x000fe400078ec0ff */
[----:B------:R-:W-:-:S13]  /*a8d0*/  ISETP.GE.AND P1, PT, R3, R68, PT ;  /* 0x000000440300720c */ /* 0x000fda0003f26270 */
[----:B--2---:R-:W-:Y:S02]  /*a8e0*/  @!P1 LEA R14, P0, R140, R2, 0x1 ;  /* 0x000000028c0e9211 */ /* 0x004fe400078008ff */
        /* <DEDUP_REMOVED lines=13> */
[----:B------:R-:W-:-:S05]  /*a9c0*/  @!P1 LEA.HI.X R3, R220, R4, R238, 0x1, P0 ;  /* 0x00000004dc039211 */ /* 0x000fca00000f0cee */
[----:B------:R3:W-:Y:S04]  /*a9d0*/  @!P1 LDGSTS.E.BYPASS.LTC128B.128 [R217+0x1f080], [R2.64], !P2 ;  /* 0x1f08000002d99fae */ /* 0x0007e8000d101d46 */
[----:B------:R-:W0:Y:S01]  /*a9e0*/  LDGDEPBAR ;  /* 0x00000000000079af */ /* 0x000e220000000000 */
[----:B------:R-:W-:Y:S01]  /*a9f0*/  WARPSYNC 0xffffffff ;  /* 0xffffffff00007948 */ /* 0x000fe20003800000 */
[----:B---3--:R-:W-:-:S05]  /*aa00*/  SHF.R.S32.HI R2, RZ, 0x1f, R17 ;  /* 0x0000001fff027819 */ /* 0x008fca0000011411 */
[----:B------:R-:W-:-:S04]  /*aa10*/  IMAD R2, R2, c[0x0][0x2b0], RZ ;  /* 0x0000ac0002027a24 */ /* 0x000fc800078e02ff */
[----:B------:R-:W-:-:S04]  /*aa20*/  IMAD R2, R17, c[0x0][0x2b4], R2 ;  /* 0x0000ad0011027a24 */ /* 0x000fc800078e0202 */
[----:B------:R-:W-:Y:S02]  /*aa30*/  IMAD.IADD R250, R249, 0x1, R2 ;  /* 0x00000001f9fa7824 */ /* 0x000fe400078e0202 */
[----:B--2---:R-:W2:Y:S04]  /*aa40*/  LDL R9, [R1+0xc] ;  /* 0x00000c0001097983 */ /* 0x004ea80000100800 */
[----:B-1----:R-:W3:Y:S01]  /*aa50*/  LDL R5, [R1] ;  /* 0x0000000001057983 */ /* 0x002ee20000100800 */
[----:B------:R-:W-:Y:S02]  /*aa60*/  IMAD.MOV.U32 R123, RZ, RZ, 0x30 ;  /* 0x00000030ff7b7424 */ /* 0x000fe400078e00ff */
[----:B------:R-:W-:Y:S02]  /*aa70*/  IMAD.MOV.U32 R2, RZ, RZ, c[0x0][0x2b8] ;  /* 0x0000ae00ff027624 */ /* 0x000fe400078e00ff */
[----:B------:R-:W-:Y:S01]  /*aa80*/  IMAD R123, R218, R123, -0x30 ;  /* 0xffffffd0da7b7424 */ /* 0x000fe200078e027b */
[----:B------:R-:W-:Y:S02]  /*aa90*/  BAR.SYNC.DEFER_BLOCKING 0x0 ;  /* 0x0000000000007b1d */ /* 0x000fe40000010000 */
[----:B------:R-:W-:Y:S01]  /*aaa0*/  ISETP.NE.AND P1, PT, R2, 0x1, PT ;  /* 0x000000010200780c */ /* 0x000fe20003f25270 */
[----:B------:R-:W-:Y:S01]  /*aab0*/  IMAD.IADD R3, R0, 0x1, R123 ;  /* 0x0000000100037824 */ /* 0x000fe200078e027b */
[----:B------:R-:W-:Y:S01]  /*aac0*/  LOP3.LUT R236, R236, 0xfffffffd, RZ, 0xc0, !PT ;  /* 0xfffffffdecec7812 */ /* 0x000fe200078ec0ff */
[----:B------:R-:W-:-:S10]  /*aad0*/  IMAD.MOV.U32 R221, RZ, RZ, RZ ;  /* 0x000000ffffdd7224 */ /* 0x000fd400078e00ff */
[----:B------:R-:W-:Y:S02]  /*aae0*/  @P1 LOP3.LUT R236, R236, 0x2, RZ, 0xfc, !PT ;  /* 0x00000002ecec1812 */ /* 0x000fe400078efcff */
[C---:B--2---:R-:W-:Y:S01]  /*aaf0*/  ISETP.GE.AND P0, PT, R3.reuse, R9, PT ;  /* 0x000000090300720c */ /* 0x044fe20003f06270 */
[----:B---3--:R-:W-:-:S03]  /*ab00*/  IMAD.IADD R3, R3, 0x1, R5 ;  /* 0x0000000103037824 */ /* 0x008fc600078e0205 */
[----:B------:R-:W-:Y:S01]  /*ab10*/  ISETP.GT.OR P0, PT, R0, 0x2f, P0 ;  /* 0x0000002f0000780c */ /* 0x000fe20000704670 */
[----:B------:R-:W-:-:S04]  /*ab20*/  @P1 IMAD.HI.U32 R4, R3, c[0x0][0x2bc], RZ ;  /* 0x0000af0003041a27 */ /* 0x000fc800078e00ff */
[----:B------:R-:W-:Y:S01]  /*ab30*/  IMAD.MOV.U32 R2, RZ, RZ, R3 ;  /* 0x000000ffff027224 */ /* 0x000fe200078e0003 */
[----:B------:R-:W-:-:S07]  /*ab40*/  @P1 SHF.R.U32.HI R2, RZ, c[0x0][0x2c0], R4 ;  /* 0x0000b000ff021a19 */ /* 0x000fce0000011604 */
[----:B------:R-:W-:-:S04]  /*ab50*/  @!P0 IADD3 R5, P1, R2, R248, RZ ;  /* 0x000000f802058210 */ /* 0x000fc80007f3e0ff */
[----:B----4-:R-:W-:Y:S02]  /*ab60*/  @!P0 LEA.HI.X.SX32 R6, R2, R250, 0x1, P1 ;  /* 0x000000fa02068211 */ /* 0x010fe400008f0eff */
[----:B------:R-:W-:-:S04]  /*ab70*/  @!P0 LEA R4, P1, R5, c[0x0][0x2a0], 0x2 ;  /* 0x0000a80005048a11 */ /* 0x000fc800078210ff */
[----:B------:R-:W-:-:S05]  /*ab80*/  @!P0 LEA.HI.X R5, R5, c[0x0][0x2a4], R6, 0x2, P1 ;  /* 0x0000a90005058a11 */ /* 0x000fca00008f1406 */
[----:B------:R1:W2:Y:S01]  /*ab90*/  @!P0 LDG.E R221, [R4.64] ;  /* 0x0000000604dd8981 */ /* 0x0002a2000c1e1900 */
[----:B------:R-:W-:-:S04]  /*aba0*/  IMAD.MOV R2, RZ, RZ, -R2 ;  /* 0x000000ffff027224 */ /* 0x000fc800078e0a02 */
[----:B------:R-:W-:-:S05]  /*abb0*/  IMAD R222, R2, c[0x0][0x2b8], R3 ;  /* 0x0000ae0002de7a24 */ /* 0x000fca00078e0203 */
[----:B------:R-:W-:Y:S01]  /*abc0*/  SHF.R.S32.HI R120, RZ, 0x1f, R222 ;  /* 0x0000001fff787819 */ /* 0x000fe200000114de */
[----:B------:R-:W-:-:S04]  /*abd0*/  IMAD.WIDE.U32 R2, R222, c[0x0][0x1e0], RZ ;  /* 0x00007800de027a25 */ /* 0x000fc800078e00ff */
[----:B-1----:R-:W-:-:S04]  /*abe0*/  IMAD R4, R120, c[0x0][0x1e0], RZ ;  /* 0x0000780078047a24 */ /* 0x002fc800078e02ff */
[----:B------:R-:W-:-:S04]  /*abf0*/  IMAD R4, R222, c[0x0][0x1e4], R4 ;  /* 0x00007900de047a24 */ /* 0x000fc800078e0204 */
[----:B------:R-:W-:Y:S02]  /*ac00*/  IMAD.IADD R3, R3, 0x1, R4 ;  /* 0x0000000103037824 */ /* 0x000fe400078e0204 */
[----:B------:R-:W-:-:S04]  /*ac10*/  IMAD.WIDE.U32 R246, R244, c[0x0][0x1e8], RZ ;  /* 0x00007a00f4f67a25 */ /* 0x000fc800078e00ff */
[----:B------:R-:W-:Y:S02]  /*ac20*/  IMAD R245, R244, c[0x0][0x1ec], R247 ;  /* 0x00007b00f4f57a24 */ /* 0x000fe400078e02f7 */
[----:B------:R-:W-:Y:S01]  /*ac30*/  IMAD R119, R124, -0x30, R9 ;  /* 0xffffffd07c777824 */ /* 0x000fe200078e0209 */
[----:B------:R-:W-:Y:S02]  /*ac40*/  ISETP.GT.AND P6, PT, R0, 0x2f, PT ;  /* 0x0000002f0000780c */ /* 0x000fe40003fc4270 */
[----:B--2---:R-:W-:Y:S01]  /*ac50*/  SHF.R.S32.HI R121, RZ, 0x1f, R221 ;  /* 0x0000001fff797819 */ /* 0x004fe200000114dd */
[----:B------:R-:W-:-:S04]  /*ac60*/  IMAD.WIDE.U32 R2, R221, c[0x0][0x1f0], R2 ;  /* 0x00007c00dd027a25 */ /* 0x000fc800078e0002 */
[----:B------:R-:W-:Y:S01]  /*ac70*/  IMAD R4, R121, c[0x0][0x1f0], RZ ;  /* 0x00007c0079047a24 */ /* 0x000fe200078e02ff */
[----:B------:R-:W-:-:S03]  /*ac80*/  IADD3 R2, P0, R2, R246, RZ ;  /* 0x000000f602027210 */ /* 0x000fc60007f1e0ff */
[----:B------:R-:W-:-:S05]  /*ac90*/  IMAD R4, R221, c[0x0][0x1f4], R4 ;  /* 0x00007d00dd047a24 */ /* 0x000fca00078e0204 */
[----:B------:R-:W-:Y:S02]  /*aca0*/  IADD3.X R3, R245, R3, R4, P0, !PT ;  /* 0x00000003f5037210 */ /* 0x000fe400007fe404 */
[C---:B------:R-:W-:Y:S02]  /*acb0*/  LEA R6, P0, R2.reuse, c[0x0][0x1c8], 0x1 ;  /* 0x0000720002067a11 */ /* 0x040fe400078008ff */
[----:B------:R-:W-:Y:S02]  /*acc0*/  IMNMX R4, R119, 0x30, PT ;  /* 0x0000003077047817 */ /* 0x000fe40003800200 */
[----:B------:R-:W-:Y:S02]  /*acd0*/  LEA.HI.X R14, R2, c[0x0][0x1cc], R3, 0x1, P0 ;  /* 0x00007300020e7a11 */ /* 0x000fe400000f0c03 */
[----:B------:R-:W1:Y:S01]  /*ace0*/  SHFL.IDX PT, R2, R6, RZ, 0x181f ;  /* 0x00181fff06027589 */ /* 0x000e6200000e0000 */
[----:B------:R-:W-:-:S03]  /*acf0*/  IMAD.IADD R9, R4, 0x1, -R143 ;  /* 0x0000000104097824 */ /* 0x000fc600078e0a8f */
[----:B------:R-:W2:Y:S02]  /*ad00*/  SHFL.IDX PT, R3, R14, RZ, 0x181f ;  /* 0x00181fff0e037589 */ /* 0x000ea400000e0000 */
[----:B------:R-:W-:-:S13]  /*ad10*/  ISETP.GE.AND P0, PT, R9, 0x1, PT ;  /* 0x000000010900780c */ /* 0x000fda0003f06270 */
[----:B-1----:R-:W-:-:S04]  /*ad20*/  @P0 LEA R4, P1, R140, R2, 0x1 ;  /* 0x000000028c040211 */ /* 0x002fc800078208ff */
[----:B--2---:R-:W-:Y:S02]  /*ad30*/  @P0 LEA.HI.X R5, R140, R3, R141, 0x1, P1 ;  /* 0x000000038c050211 */ /* 0x004fe400008f0c8d */
[----:B------:R-:W-:-:S04]  /*ad40*/  @P0 LEA R12, P1, R234, R2, 0x1 ;  /* 0x00000002ea0c0211 */ /* 0x000fc800078208ff */
[----:B------:R-:W-:Y:S02]  /*ad50*/  @P0 LEA.HI.X R13, R234, R3, R237, 0x1, P1 ;  /* 0x00000003ea0d0211 */ /* 0x000fe400008f0ced */
[----:B------:R-:W-:-:S04]  /*ad60*/  @P0 LEA R10, P1, R219, R2, 0x1 ;  /* 0x00000002db0a0211 */ /* 0x000fc800078208ff */
[----:B------:R-:W-:Y:S02]  /*ad70*/  @P0 LEA.HI.X R11, R219, R3, R239, 0x1, P1 ;  /* 0x00000003db0b0211 */ /* 0x000fe400008f0cef */
[----:B------:R-:W-:-:S13]  /*ad80*/  @P0 ISETP.GE.AND P1, PT, R140, c[0x0][0x1d4], PT ;  /* 0x000075008c000a0c */ /* 0x000fda0003f26270 */
[----:B------:R-:W-:Y:S01]  /*ad90*/  @!PT LDS RZ, [RZ] ;  /* 0x00000000fffff984 */ /* 0x000fe20000000800 */
[----:B------:R1:W-:Y:S01]  /*ada0*/  @P0 LDGSTS.E.BYPASS.LTC128B.128 [R216+0xa080], [R4.64], !P1 ;  /* 0x0a08000004d80fae */ /* 0x0003e2000c901d46 */
[----:B------:R-:W-:-:S04]  /*adb0*/  @P0 LEA R2, P1, R220, R2, 0x1 ;  /* 0x00000002dc020211 */ /* 0x000fc800078208ff */
[----:B------:R-:W-:Y:S02]  /*adc0*/  @P0 LEA.HI.X R3, R220, R3, R238, 0x1, P1 ;  /* 0x00000003dc030211 */ /* 0x000fe400008f0cee */
[----:B------:R-:W-:-:S13]  /*add0*/  @P0 ISETP.GE.AND P1, PT, R142, c[0x0][0x1d4], PT ;  /* 0x000075008e000a0c */ /* 0x000fda0003f26270 */
[----:B------:R2:W-:Y:S01]  /*ade0*/  @P0 LDGSTS.E.BYPASS.LTC128B.128 [R216+0xb880], [R12.64], !P1 ;  /* 0x0b8800000cd80fae */ /* 0x0005e2000c901d46 */
[----:B------:R-:W-:-:S13]  /*adf0*/  @P0 ISETP.GE.AND P1, PT, R219, c[0x0][0x1d4], PT ;  /* 0x00007500db000a0c */ /* 0x000fda0003f26270 */
[----:B------:R3:W-:Y:S01]  /*ae00*/  @P0 LDGSTS.E.BYPASS.LTC128B.128 [R216+0xd080], [R10.64], !P1 ;  /* 0x0d0800000ad80fae */ /* 0x0007e2000c901d46 */
[----:B------:R-:W-:-:S13]  /*ae10*/  @P0 ISETP.GE.AND P1, PT, R220, c[0x0][0x1d4], PT ;  /* 0x00007500dc000a0c */ /* 0x000fda0003f26270 */
[----:B------:R4:W-:Y:S01]  /*ae20*/  @P0 LDGSTS.E.BYPASS.LTC128B.128 [R216+0xe880], [R2.64], !P1 ;  /* 0x0e88000002d80fae */ /* 0x0009e2000c901d46 */
[----:B------:R-:W-:-:S03]  /*ae30*/  ISETP.GE.AND P0, PT, R9, 0x21, PT ;  /* 0x000000210900780c */ /* 0x000fc60003f06270 */
[----:B----4-:R-:W1:Y:S04]  /*ae40*/  SHFL.IDX PT, R2, R6, 0x1, 0x181f ;  /* 0x00381f0006027f89 */ /* 0x010e6800000e0000 */
[----:B------:R-:W4:Y:S06]  /*ae50*/  SHFL.IDX PT, R3, R14, 0x1, 0x181f ;  /* 0x00381f000e037f89 */ /* 0x000f2c00000e0000 */
[----:B-1----:R-:W-:-:S04]  /*ae60*/  @P0 LEA R4, P1, R140, R2, 0x1 ;  /* 0x000000028c040211 */ /* 0x002fc800078208ff */
[----:B----4-:R-:W-:Y:S02]  /*ae70*/  @P0 LEA.HI.X R5, R140, R3, R141, 0x1, P1 ;  /* 0x000000038c050211 */ /* 0x010fe400008f0c8d */
[----:B--2---:R-:W-:-:S04]  /*ae80*/  @P0 LEA R12, P1, R234, R2, 0x1 ;  /* 0x00000002ea0c0211 */ /* 0x004fc800078208ff */
[----:B------:R-:W-:Y:S02]  /*ae90*/  @P0 LEA.HI.X R13, R234, R3, R237, 0x1, P1 ;  /* 0x00000003ea0d0211 */ /* 0x000fe400008f0ced */
[----:B---3--:R-:W-:-:S04]  /*aea0*/  @P0 LEA R10, P1, R219, R2, 0x1 ;  /* 0x00000002db0a0211 */ /* 0x008fc800078208ff */
[----:B------:R-:W-:Y:S02]  /*aeb0*/  @P0 LEA.HI.X R11, R219, R3, R239, 0x1, P1 ;  /* 0x00000003db0b0211 */ /* 0x000fe400008f0cef */
[----:B------:R-:W-:-:S13]  /*aec0*/  @P0 ISETP.GE.AND P1, PT, R140, c[0x0][0x1d4], PT ;  /* 0x000075008c000a0c */ /* 0x000fda0003f26270 */
        /* <DEDUP_REMOVED lines=14> */
.L_x_3005:
[----:B------:R-:W-:Y:S01]  /*afb0*/  ULDC.U8 UR4, c[0x0][0x298] ;  /* 0x0000a60000047ab9 */ /* 0x000fe20000000000 */
[----:B-1----:R-:W-:Y:S01]  /*afc0*/  SHF.R.S32.HI R2, RZ, 0x1f, R122 ;  /* 0x0000001fff027819 */ /* 0x002fe2000001147a */
[----:B------:R-:W-:Y:S01]  /*afd0*/  IMAD.WIDE.U32 R10, R122, c[0x0][0x280], RZ ;  /* 0x0000a0007a0a7a25 */ /* 0x000fe200078e00ff */
        /* <DEDUP_REMOVED lines=15> */
[----:B------:R1:W5:Y:S11]  /*b0d0*/  LDL R104, [R1+0xd8] ;  /* 0x0000d80001687983 */ /* 0x0003760000100800 */
        /* <DEDUP_REMOVED lines=41> */
[----:B--2---:R-:W-:Y:S01]  /*b370*/  @!P3 IMAD.X R21, R5, 0x1, R6, P0 ;  /* 0x000000010515b824 */ /* 0x004fe200000e0606 */
[----:B----4-:R-:W-:Y:S02]  /*b380*/  @!P3 IADD3 R18, P0, R2, R9, RZ ;  /* 0x000000090212b210 */ /* 0x010fe40007f1e0ff */
[C---:B-----5:R-:W-:Y:S01]  /*b390*/  @!P2 SHF.L.U64.HI R9, R148.reuse, 0x1, R108 ;  /* 0x000000019409a819 */ /* 0x060fe2000001026c */
[----:B------:R-:W-:Y:S01]  /*b3a0*/  CS2R R28, SRZ ;  /* 0x00000000001c7805 */ /* 0x000fe2000001ff00 */
[----:B------:R2:W5:Y:S01]  /*b3b0*/  @!P3 LD.E.64 R22, [R20.64] ;  /* 0x000000061416b980 */ /* 0x000562000c101b00 */
[----:B-1----:R-:W-:Y:S02]  /*b3c0*/  @!P3 IMAD.X R19, R3, 0x1, R6, P0 ;  /* 0x000000010313b824 */ /* 0x002fe400000e0606 */
[----:B------:R-:W-:Y:S01]  /*b3d0*/  @!P2 IMAD.SHL.U32 R6, R148, 0x2, RZ ;  /* 0x000000029406a824 */ /* 0x000fe200078e00ff */
[----:B------:R-:W-:Y:S01]  /*b3e0*/  CS2R R30, SRZ ;  /* 0x00000000001e7805 */ /* 0x000fe2000001ff00 */
[----:B------:R-:W-:Y:S01]  /*b3f0*/  CS2R R34, SRZ ;  /* 0x0000000000227805 */ /* 0x000fe2000001ff00 */
        /* <DEDUP_REMOVED lines=8> */
[--C-:B------:R-:W-:Y:S01]  /*b480*/  @!P1 IMAD.X R13, R5, 0x1, R9.reuse, P0 ;  /* 0x00000001050d9824 */ /* 0x100fe200000e0609 */
[----:B------:R-:W-:Y:S01]  /*b490*/  @!P1 IADD3 R10, P0, R2, R6, RZ ;  /* 0x00000006020a9210 */ /* 0x000fe20007f1e0ff */
[----:B--2---:R-:W-:Y:S01]  /*b4a0*/  CS2R R20, SRZ ;  /* 0x0000000000147805 */ /* 0x004fe2000001ff00 */
[----:B------:R-:W-:Y:S01]  /*b4b0*/  CS2R R36, SRZ ;  /* 0x0000000000247805 */ /* 0x000fe2000001ff00 */
[----:B-1----:R-:W-:Y:S01]  /*b4c0*/  CS2R R18, SRZ ;  /* 0x0000000000127805 */ /* 0x002fe2000001ff00 */
[----:B------:R1:W5:Y:S01]  /*b4d0*/  @!P1 LD.E.64 R28, [R12.64] ;  /* 0x000000060c1c9980 */ /* 0x000362000c101b00 */
[----:B------:R-:W-:Y:S01]  /*b4e0*/  @!P1 IMAD.X R11, R3, 0x1, R9, P0 ;  /* 0x00000001030b9824 */ /* 0x000fe200000e0609 */
[C---:B------:R-:W-:Y:S02]  /*b4f0*/  ISETP.GE.AND P0, PT, R147.reuse, c[0x0][0x27c], PT ;  /* 0x00009f0093007a0c */ /* 0x040fe40003f06270 */
[----:B------:R1:W5:Y:S04]  /*b500*/  @!P2 LD.E.64 R20, [R14.64] ;  /* 0x000000060e14a980 */ /* 0x000368000c101b00 */
[----:B------:R1:W5:Y:S04]  /*b510*/  @!P2 LD.E.64 R18, [R16.64] ;  /* 0x000000061012a980 */ /* 0x000368000c101b00 */
[----:B------:R1:W5:Y:S03]  /*b520*/  @!P1 LD.E.64 R30, [R10.64] ;  /* 0x000000060a1e9980 */ /* 0x000366000c101b00 */
        /* <DEDUP_REMOVED lines=8> */
.L_x_3009:
[----:B------:R-:W-:Y:S05]  /*b5b0*/  BSYNC B0 ;  /* 0x0000000000007941 */ /* 0x000fea0003800000 */
.L_x_3008:
[----:B-1---5:R-:W-:Y:S01]  /*b5c0*/  IMAD.MOV.U32 R3, RZ, RZ, R34 ;  /* 0x000000ffff037224 */ /* 0x022fe200078e0022 */
[----:B------:R-:W-:Y:S01]  /*b5d0*/  LOP3.LUT P0, RZ, R236, 0x8, RZ, 0xc0, !PT ;  /* 0x00000008ecff7812 */ /* 0x000fe2000780c0ff */
[----:B----4-:R-:W-:Y:S01]  /*b5e0*/  IMAD.MOV.U32 R2, RZ, RZ, R35 ;  /* 0x000000ffff027224 */ /* 0x010fe200078e0023 */
[----:B------:R-:W-:Y:S01]  /*b5f0*/  MOV R6, R31 ;  /* 0x0000001f00067202 */ /* 0x000fe20000000f00 */
[----:B--2---:R-:W-:Y:S01]  /*b600*/  IMAD.MOV.U32 R5, RZ, RZ, R28 ;  /* 0x000000ffff057224 */ /* 0x004fe200078e001c */
[----:B------:R-:W-:Y:S01]  /*b610*/  BSSY B0, `(.L_x_3010) ;  /* 0x000004e000007945 */ /* 0x000fe20003800000 */
[----:B---3--:R-:W-:Y:S01]  /*b620*/  IMAD.MOV.U32 R4, RZ, RZ, R29 ;  /* 0x000000ffff047224 */ /* 0x008fe200078e001d */
        /* <DEDUP_REMOVED lines=35> */
[----:B------:R-:W-:-:S10]  /*b860*/  CS2R R40, SRZ ;  /* 0x0000000000287805 */ /* 0x000fd4000001ff00 */
[C---:B------:R-:W-:Y:S01]  /*b870*/  @!P0 IMAD.SHL.U32 R6, R144.reuse, 0x2, RZ ;  /* 0x0000000290068824 */ /* 0x040fe200078e00ff */
[----:B------:R-:W-:-:S04]  /*b880*/  @!P0 SHF.L.U64.HI R9, R144, 0x1, R145 ;  /* 0x0000000190098819 */ /* 0x000fc80000010291 */
[----:B---3--:R-:W-:-:S05]  /*b890*/  @!P0 IADD3 R12, P1, R4, R6, RZ ;  /* 0x00000006040c8210 */ /* 0x008fca0007f3e0ff */
[----:B--2---:R-:W-:Y:S01]  /*b8a0*/  @!P0 IMAD.X R13, R5, 0x1, R9, P1 ;  /* 0x00000001050d8824 */ /* 0x004fe200008e0609 */
[----:B-1----:R-:W-:Y:S01]  /*b8b0*/  @!P0 IADD3 R10, P1, R2, R6, RZ ;  /* 0x00000006020a8210 */ /* 0x002fe20007f3e0ff */
[----:B------:R-:W-:-:S03]  /*b8c0*/  @!P2 IMAD.SHL.U32 R6, R148, 0x2, RZ ;  /* 0x000000029406a824 */ /* 0x000fc600078e00ff */
[----:B------:R1:W5:Y:S01]  /*b8d0*/  @!P0 LD.E.64 R38, [R12.64] ;  /* 0x000000060c268980 */ /* 0x000362000c101b00 */
[----:B----4-:R-:W-:Y:S01]  /*b8e0*/  @!P0 IMAD.X R11, R3, 0x1, R9, P1 ;  /* 0x00000001030b8824 */ /* 0x010fe200008e0609 */
[----:B------:R-:W-:Y:S02]  /*b8f0*/  ISETP.GE.AND P1, PT, R146, c[0x0][0x27c], PT ;  /* 0x00009f0092007a0c */ /* 0x000fe40003f26270 */
[----:B------:R-:W-:Y:S02]  /*b900*/  @!P2 SHF.L.U64.HI R9, R148, 0x1, R108 ;  /* 0x000000019409a819 */ /* 0x000fe4000001026c */
[----:B------:R2:W5:Y:S01]  /*b910*/  @!P0 LD.E.64 R40, [R10.64] ;  /* 0x000000060a288980 */ /* 0x000562000c101b00 */
[----:B------:R-:W-:Y:S01]  /*b920*/  CS2R R42, SRZ ;  /* 0x00000000002a7805 */ /* 0x000fe2000001ff00 */
[----:B------:R-:W-:Y:S01]  /*b930*/  CS2R R44, SRZ ;  /* 0x00000000002c7805 */ /* 0x000fe2000001ff00 */
[----:B-1----:R-:W-:-:S05]  /*b940*/  @!P2 IADD3 R12, P0, R4, R6, RZ ;  /* 0x00000006040ca210 */ /* 0x002fca0007f1e0ff */
[----:B------:R-:W-:Y:S01]  /*b950*/  @!P2 IMAD.X R13, R5, 0x1, R9, P0 ;  /* 0x00000001050da824 */ /* 0x000fe200000e0609 */
[----:B--2---:R-:W-:Y:S01]  /*b960*/  @!P2 IADD3 R10, P0, R2, R6, RZ ;  /* 0x00000006020aa210 */ /* 0x004fe20007f1e0ff */
[----:B------:R-:W-:-:S03]  /*b970*/  @!P1 IMAD.SHL.U32 R6, R146, 0x2, RZ ;  /* 0x0000000292069824 */ /* 0x000fc600078e00ff */
[----:B------:R1:W5:Y:S01]  /*b980*/  @!P2 LD.E.64 R42, [R12.64] ;  /* 0x000000060c2aa980 */ /* 0x000362000c101b00 */
[----:B------:R-:W-:Y:S01]  /*b990*/  @!P2 IMAD.X R11, R3, 0x1, R9, P0 ;  /* 0x00000001030ba824 */ /* 0x000fe200000e0609 */
[----:B------:R-:W-:-:S04]  /*b9a0*/  @!P1 SHF.L.U64.HI R9, R146, 0x1, R105 ;  /* 0x0000000192099819 */ /* 0x000fc80000010269 */
[----:B------:R2:W5:Y:S01]  /*b9b0*/  @!P2 LD.E.64 R44, [R10.64] ;  /* 0x000000060a2ca980 */ /* 0x000562000c101b00 */
[----:B-1----:R-:W-:-:S05]  /*b9c0*/  @!P1 IADD3 R12, P0, R4, R6, RZ ;  /* 0x00000006040c9210 */ /* 0x002fca0007f1e0ff */
[----:B------:R-:W-:Y:S01]  /*b9d0*/  @!P1 IMAD.X R13, R5, 0x1, R9, P0 ;  /* 0x00000001050d9824 */ /* 0x000fe200000e0609 */
[----:B--2---:R-:W-:-:S05]  /*b9e0*/  @!P1 IADD3 R10, P0, R2, R6, RZ ;  /* 0x00000006020a9210 */ /* 0x004fca0007f1e0ff */
[----:B------:R-:W-:Y:S01]  /*b9f0*/  @!P1 IMAD.X R11, R3, 0x1, R9, P0 ;  /* 0x00000001030b9824 */ /* 0x000fe200000e0609 */
[----:B------:R-:W-:Y:S01]  /*ba00*/  ISETP.GE.AND P0, PT, R147, c[0x0][0x27c], PT ;  /* 0x00009f0093007a0c */ /* 0x000fe20003f06270 */
[----:B------:R-:W-:Y:S01]  /*ba10*/  CS2R R46, SRZ ;  /* 0x00000000002e7805 */ /* 0x000fe2000001ff00 */
[----:B------:R-:W-:-:S05]  /*ba20*/  CS2R R48, SRZ ;  /* 0x0000000000307805 */ /* 0x000fca000001ff00 */
[----:B------:R1:W5:Y:S04]  /*ba30*/  @!P1 LD.E.64 R46, [R12.64] ;  /* 0x000000060c2e9980 */ /* 0x000368000c101b00 */
[----:B------:R1:W5:Y:S02]  /*ba40*/  @!P1 LD.E.64 R48, [R10.64] ;  /* 0x000000060a309980 */ /* 0x000364000c101b00 */
[C---:B------:R-:W-:Y:S01]  /*ba50*/  @!P0 IMAD.SHL.U32 R6, R147.reuse, 0x2, RZ ;  /* 0x0000000293068824 */ /* 0x040fe200078e00ff */
[----:B------:R-:W-:-:S04]  /*ba60*/  @!P0 SHF.L.U64.HI R9, R147, 0x1, R104 ;  /* 0x0000000193098819 */ /* 0x000fc80000010268 */
[----:B------:R-:W-:-:S05]  /*ba70*/  @!P0 IADD3 R4, P1, R4, R6, RZ ;  /* 0x0000000604048210 */ /* 0x000fca0007f3e0ff */
[----:B------:R-:W-:Y:S01]  /*ba80*/  @!P0 IMAD.X R5, R5, 0x1, R9, P1 ;  /* 0x0000000105058824 */ /* 0x000fe200008e0609 */
[----:B------:R-:W-:Y:S01]  /*ba90*/  @!P0 IADD3 R2, P1, R2, R6, RZ ;  /* 0x0000000602028210 */ /* 0x000fe20007f3e0ff */
[----:B------:R-:W-:Y:S01]  /*baa0*/  CS2R R56, SRZ ;  /* 0x0000000000387805 */ /* 0x000fe2000001ff00 */
[----:B------:R-:W-:-:S03]  /*bab0*/  CS2R R50, SRZ ;  /* 0x0000000000327805 */ /* 0x000fc6000001ff00 */
[----:B------:R-:W-:Y:S02]  /*bac0*/  @!P0 IMAD.X R3, R3, 0x1, R9, P1 ;  /* 0x0000000103038824 */ /* 0x000fe400008e0609 */
[----:B------:R1:W5:Y:S04]  /*bad0*/  @!P0 LD.E.64 R56, [R4.64] ;  /* 0x0000000604388980 */ /* 0x000368000c101b00 */
[----:B------:R1:W5:Y:S02]  /*bae0*/  @!P0 LD.E.64 R50, [R2.64] ;  /* 0x0000000602328980 */ /* 0x000364000c101b00 */
.L_x_3011:
[----:B------:R-:W-:Y:S05]  /*baf0*/  BSYNC B0 ;  /* 0x0000000000007941 */ /* 0x000fea0003800000 */
.L_x_3010:
[----:B-12--5:R-:W-:Y:S01]  /*bb00*/  IMAD.MOV.U32 R5, RZ, RZ, R56 ;  /* 0x000000ffff057224 */ /* 0x026fe200078e0038 */
[----:B------:R-:W-:Y:S01]  /*bb10*/  LOP3.LUT P0, RZ, R236, 0x10, RZ, 0xc0, !PT ;  /* 0x00000010ecff7812 */ /* 0x000fe2000780c0ff */
[----:B---3--:R-:W-:Y:S01]  /*bb20*/  IMAD.MOV.U32 R4, RZ, RZ, R57 ;  /* 0x000000ffff047224 */ /* 0x008fe200078e0039 */
        /* <DEDUP_REMOVED lines=25> */
[----:B------:R1:W2:Y:S01]  /*bcc0*/  SHFL.IDX PT, R5, R32, 0x2, 0x181f ;  /* 0x00581f0020057f89 */ /* 0x0002a200000e0000 */
[----:B------:R-:W-:Y:S01]  /*bcd0*/  PRMT R92, R10, 0x7610, R92 ;  /* 0x000076100a5c7816 */ /* 0x000fe2000000005c */
        /* <DEDUP_REMOVED lines=21> */
[----:B---3--:R-:W-:-:S05]  /*be30*/  @!P0 IADD3 R10, P1, R4, R6, RZ ;  /* 0x00000006040a8210 */ /* 0x008fca0007f3e0ff */
[--C-:B--2---:R-:W-:Y:S01]  /*be40*/  @!P0 IMAD.X R11, R5, 0x1, R9.reuse, P1 ;  /* 0x00000001050b8824 */ /* 0x104fe200008e0609 */
[----:B-1----:R-:W-:Y:S02]  /*be50*/  @!P0 IADD3 R14, P1, R2, R6, RZ ;  /* 0x00000006020e8210 */ /* 0x002fe40007f3e0ff */
[----:B------:R-:W-:Y:S02]  /*be60*/  @!P2 IADD3 R12, P3, R4, R16, RZ ;  /* 0x00000010040ca210 */ /* 0x000fe40007f7e0ff */
[----:B------:R1:W5:Y:S01]  /*be70*/  @!P0 LD.E.64 R52, [R10.64] ;  /* 0x000000060a348980 */ /* 0x000362000c101b00 */
[----:B----4-:R-:W-:Y:S01]  /*be80*/  @!P0 IMAD.X R15, R3, 0x1, R9, P1 ;  /* 0x00000001030f8824 */ /* 0x010fe200008e0609 */
[----:B------:R-:W-:Y:S02]  /*be90*/  ISETP.GE.AND P1, PT, R146, c[0x0][0x27c], PT ;  /* 0x00009f0092007a0c */ /* 0x000fe40003f26270 */
[----:B------:R-:W-:Y:S02]  /*bea0*/  @!P2 SHF.L.U64.HI R6, R148, 0x1, R108 ;  /* 0x000000019406a819 */ /* 0x000fe4000001026c */
[----:B------:R2:W5:Y:S01]  /*beb0*/  @!P0 LD.E.64 R54, [R14.64] ;  /* 0x000000060e368980 */ /* 0x000562000c101b00 */
[----:B------:R-:W-:-:S02]  /*bec0*/  CS2R R58, SRZ ;  /* 0x00000000003a7805 */ /* 0x000fc4000001ff00 */
[----:B------:R-:W-:Y:S01]  /*bed0*/  @!P2 IMAD.X R13, R5, 0x1, R6, P3 ;  /* 0x00000001050da824 */ /* 0x000fe200018e0606 */
[----:B-1----:R-:W-:-:S05]  /*bee0*/  @!P2 IADD3 R10, P0, R2, R16, RZ ;  /* 0x00000010020aa210 */ /* 0x002fca0007f1e0ff */
[----:B------:R-:W-:Y:S02]  /*bef0*/  @!P2 IMAD.X R11, R3, 0x1, R6, P0 ;  /* 0x00000001030ba824 */ /* 0x000fe400000e0606 */
[C---:B------:R-:W-:Y:S01]  /*bf00*/  @!P1 IMAD.SHL.U32 R6, R146.reuse, 0x2, RZ ;  /* 0x0000000292069824 */ /* 0x040fe200078e00ff */
[----:B------:R-:W-:Y:S02]  /*bf10*/  @!P1 SHF.L.U64.HI R9, R146, 0x1, R105 ;  /* 0x0000000192099819 */ /* 0x000fe40000010269 */
[----:B------:R1:W5:Y:S01]  /*bf20*/  @!P2 LD.E.64 R58, [R10.64] ;  /* 0x000000060a3aa980 */ /* 0x000362000c101b00 */
[----:B------:R-:W-:Y:S01]  /*bf30*/  CS2R R60, SRZ ;  /* 0x00000000003c7805 */ /* 0x000fe2000001ff00 */
[----:B------:R-:W-:-:S05]  /*bf40*/  CS2R R64, SRZ ;  /* 0x0000000000407805 */ /* 0x000fca000001ff00 */
        /* <DEDUP_REMOVED lines=8> */
[----:B-1----:R-:W-:-:S06]  /*bfd0*/  @!P1 IADD3 R10, P2, R2, R6, RZ ;  /* 0x00000006020a9210 */ /* 0x002fcc0007f5e0ff */
[----:B------:R-:W-:Y:S02]  /*bfe0*/  @!P0 IMAD.SHL.U32 R6, R147, 0x2, RZ ;  /* 0x0000000293068824 */ /* 0x000fe400078e00ff */
[----:B------:R-:W-:-:S03]  /*bff0*/  @!P1 IMAD.X R11, R3, 0x1, R9, P2 ;  /* 0x00000001030b9824 */ /* 0x000fc600010e0609 */
[-C--:B------:R-:W-:Y:S02]  /*c000*/  @!P0 IADD3 R4, P2, R4, R6.reuse, RZ ;  /* 0x0000000604048210 */ /* 0x080fe40007f5e0ff */
[----:B------:R2:W5:Y:S01]  /*c010*/  @!P1 LD.E.64 R62, [R10.64] ;  /* 0x000000060a3e9980 */ /* 0x000562000c101b00 */
[----:B------:R-:W-:Y:S02]  /*c020*/  @!P0 IADD3 R2, P1, R2, R6, RZ ;  /* 0x0000000602028210 */ /* 0x000fe40007f3e0ff */
[----:B------:R-:W-:-:S05]  /*c030*/  @!P0 SHF.L.U64.HI R6, R147, 0x1, R104 ;  /* 0x0000000193068819 */ /* 0x000fca0000010268 */
[--C-:B------:R-:W-:Y:S02]  /*c040*/  @!P0 IMAD.X R5, R5, 0x1, R6.reuse, P2 ;  /* 0x0000000105058824 */ /* 0x100fe400010e0606 */
[----:B------:R-:W-:-:S03]  /*c050*/  @!P0 IMAD.X R3, R3, 0x1, R6, P1 ;  /* 0x0000000103038824 */ /* 0x000fc600008e0606 */
[----:B------:R2:W5:Y:S04]  /*c060*/  @!P0 LD.E.64 R70, [R4.64] ;  /* 0x0000000604468980 */ /* 0x000568000c101b00 */
[----:B------:R2:W5:Y:S02]  /*c070*/  @!P0 LD.E.64 R66, [R2.64] ;  /* 0x0000000602428980 */ /* 0x000564000c101b00 */
.L_x_3013:
[----:B------:R-:W-:Y:S05]  /*c080*/  BSYNC B0 ;  /* 0x0000000000007941 */ /* 0x000fea0003800000 */
.L_x_3012:
[----:B--2-45:R-:W-:Y:S01]  /*c090*/  IMAD.MOV.U32 R3, RZ, RZ, R70 ;  /* 0x000000ffff037224 */ /* 0x034fe200078e0046 */
[----:B------:R-:W-:Y:S01]  /*c0a0*/  LOP3.LUT P0, RZ, R236, 0x1, RZ, 0xc0, !PT ;  /* 0x00000001ecff7812 */ /* 0x000fe2000780c0ff */
[----:B-1----:R-:W-:Y:S01]  /*c0b0*/  IMAD.MOV.U32 R2, RZ, RZ, R71 ;  /* 0x000000ffff027224 */ /* 0x002fe200078e0047 */
[----:B------:R-:W-:Y:S01]  /*c0c0*/  MOV R9, R58 ;  /* 0x0000003a00097202 */ /* 0x000fe20000000f00 */
[----:B------:R-:W-:Y:S01]  /*c0d0*/  IMAD.MOV.U32 R6, RZ, RZ, R59 ;  /* 0x000000ffff067224 */ /* 0x000fe200078e003b */
[----:B------:R-:W1:Y:S01]  /*c0e0*/  SHFL.IDX PT, R5, R32, 0x3, 0x181f ;  /* 0x00781f0020057f89 */ /* 0x000e6200000e0000 */
        /* <DEDUP_REMOVED lines=14> */
[----:B------:R-:W-:Y:S01]  /*c1d0*/  CS2R R80, SRZ ;  /* 0x0000000000507805 */ /* 0x000fe2000001ff00 */
[----:B------:R-:W-:Y:S01]  /*c1e0*/  PRMT R101, R2, 0x5410, R3 ;  /* 0x0000541002657816 */ /* 0x000fe20000000003 */
[----:B------:R-:W-:Y:S01]  /*c1f0*/  IMAD.MOV.U32 R2, RZ, RZ, R53 ;  /* 0x000000ffff027224 */ /* 0x000fe200078e0035 */
[----:B------:R-:W-:Y:S01]  /*c200*/  MOV R3, R52 ;  /* 0x0000003400037202 */ /* 0x000fe20000000f00 */
[----:B------:R-:W-:Y:S01]  /*c210*/  CS2R R76, SRZ ;  /* 0x00000000004c7805 */ /* 0x000fe2000001ff00 */
[----:B------:R-:W-:-:S02]  /*c220*/  CS2R R72, SRZ ;  /* 0x0000000000487805 */ /* 0x000fc4000001ff00 */
[----:B------:R-:W-:Y:S01]  /*c230*/  PRMT R98, R2, 0x5410, R3 ;  /* 0x0000541002627816 */ /* 0x000fe20000000003 */
[----:B------:R-:W-:Y:S01]  /*c240*/  IMAD.MOV.U32 R3, RZ, RZ, R66 ;  /* 0x000000ffff037224 */ /* 0x000fe200078e0042 */
[----:B------:R-:W-:-:S04]  /*c250*/  MOV R2, R67 ;  /* 0x0000004300027202 */ /* 0x000fc80000000f00 */
[----:B------:R-:W-:Y:S01]  /*c260*/  PRMT R106, R2, 0x5410, R3 ;  /* 0x00005410026a7816 */ /* 0x000fe20000000003 */
[----:B------:R-:W-:Y:S01]  /*c270*/  IMAD.MOV.U32 R3, RZ, RZ, R62 ;  /* 0x000000ffff037224 */ /* 0x000fe200078e003e */
[----:B--2---:R-:W-:Y:S01]  /*c280*/  CS2R R32, SRZ ;  /* 0x0000000000207805 */ /* 0x004fe2000001ff00 */
[----:B------:R-:W-:-:S05]  /*c290*/  IMAD.MOV.U32 R2, RZ, RZ, R63 ;  /* 0x000000ffff027224 */ /* 0x000fca00078e003f */
[----:B------:R-:W-:Y:S02]  /*c2a0*/  PRMT R102, R2, 0x5410, R3 ;  /* 0x0000541002667816 */ /* 0x000fe40000000003 */
[----:B------:R-:W2:Y:S04]  /*c2b0*/  SHFL.IDX PT, R3, R26, 0x3, 0x181f ;  /* 0x00781f001a037f89 */ /* 0x000ea800000e0000 */
[----:B------:R4:W1:Y:S02]  /*c2c0*/  SHFL.IDX PT, R2, R27, 0x3, 0x181f ;  /* 0x00781f001b027f89 */ /* 0x00086400000e0000 */
        /* <DEDUP_REMOVED lines=46> */
.L_x_3015:
[----:B-123--:R-:W-:Y:S05]  /*c5b0*/  BSYNC B0 ;  /* 0x0000000000007941 */ /* 0x00efea0003800000 */
.L_x_3014:
[----:B------:R-:W2:Y:S01]  /*c5c0*/  LDL R4, [R1+0x4] ;  /* 0x0000040001047983 */ /* 0x000ea20000100800 */
        /* <DEDUP_REMOVED lines=28> */
[----:B------:R-:W-:Y:S01]  /*c790*/  PRMT R104, R2, 0x7610, R104 ;  /* 0x0000761002687816 */ /* 0x000fe20000000068 */
[----:B------:R-:W-:Y:S01]  /*c7a0*/  BAR.SYNC.DEFER_BLOCKING 0x0 ;  /* 0x0000000000007b1d */ /* 0x000fe20000010000 */
[----:B--2---:R-:W-:-:S05]  /*c7b0*/  IMAD.IADD R3, R68, 0x1, -R4 ;  /* 0x0000000144037824 */ /* 0x004fca00078e0a04 */
[----:B------:R-:W-:-:S04]  /*c7c0*/  IMNMX R68, R3, 0x80, PT ;  /* 0x0000008003447817 */ /* 0x000fc80003800200 */
[----:B------:R-:W-:-:S13]  /*c7d0*/  ISETP.GE.AND P0, PT, R143, R68, PT ;  /* 0x000000448f00720c */ /* 0x000fda0003f06270 */
[----:B------:R-:W-:Y:S05]  /*c7e0*/  @P0 BRA `(.L_x_3017) ;  /* 0x00000c6000000947 */ /* 0x000fea0003800000 */
[----:B------:R-:W-:Y:S01]  /*c7f0*/  ISETP.GE.AND P0, PT, R144, c[0x0][0x27c], PT ;  /* 0x00009f0090007a0c */ /* 0x000fe20003f06270 */
[----:B------:R-:W-:-:S12]  /*c800*/  BSSY B0, `(.L_x_3018) ;  /* 0x0000030000007945 */ /* 0x000fd80003800000 */
[----:B------:R-:W-:Y:S05]  /*c810*/  @P0 BRA `(.L_x_3019) ;  /* 0x000002e000000947 */ /* 0x000fea0003800000 */
[----:B------:R-:W1:Y:S01]  /*c820*/  LDS.128 R12, [R216+0x10080] ;  /* 0x01008000d80c7984 */ /* 0x000e620000000c00 */
[----:B------:R-:W-:Y:S02]  /*c830*/  SHF.R.U32.HI R4, RZ, 0x10, R25 ;  /* 0x00000010ff047819 */ /* 0x000fe40000011619 */
[--C-:B------:R-:W-:Y:S02]  /*c840*/  SHF.R.U32.HI R3, RZ, 0x10, R23.reuse ;  /* 0x00000010ff037819 */ /* 0x100fe40000011617 */
[----:B------:R-:W-:Y:S02]  /*c850*/  SHF.R.U64 R2, R22, 0x10, R23 ;  /* 0x0000001016027819 */ /* 0x000fe40000001217 */
[----:B------:R-:W-:Y:S02]  /*c860*/  PRMT R4, R17, 0x5410, R4 ;  /* 0x0000541011047816 */ /* 0x000fe40000000004 */
[C---:B------:R-:W-:Y:S02]  /*c870*/  PRMT R5, R69.reuse, 0x5410, R3 ;  /* 0x0000541045057816 */ /* 0x040fe40000000003 */
[----:B------:R-:W-:Y:S01]  /*c880*/  PRMT R9, R69, 0x5432, R2 ;  /* 0x0000543245097816 */ /* 0x000fe20000000002 */
[----:B------:R-:W-:Y:S01]  /*c890*/  IMAD.U32 R16, R4, 0x10000, RZ ;  /* 0x0001000004107824 */ /* 0x000fe200078e00ff */
[----:B------:R-:W-:-:S04]  /*c8a0*/  SHF.R.U64 R6, R24, 0x10, R25 ;  /* 0x0000001018067819 */ /* 0x000fc80000001219 */
[----:B------:R-:W-:Y:S02]  /*c8b0*/  PRMT R6, R17, 0x5432, R6 ;  /* 0x0000543211067816 */ /* 0x000fe40000000006 */
[C---:B-1----:R-:W-:Y:S01]  /*c8c0*/  LOP3.LUT R2, R14.reuse, 0xffff0000, RZ, 0xc0, !PT ;  /* 0xffff00000e027812 */ /* 0x042fe200078ec0ff */
[----:B------:R-:W-:Y:S01]  /*c8d0*/  IMAD.U32 R3, R14, 0x10000, RZ ;  /* 0x000100000e037824 */ /* 0x000fe200078e00ff */
[C---:B------:R-:W-:Y:S02]  /*c8e0*/  SHF.L.U32 R14, R5.reuse, 0x10, RZ ;  /* 0x00000010050e7819 */ /* 0x040fe400000006ff */
[----:B------:R-:W-:Y:S01]  /*c8f0*/  LOP3.LUT R5, R5, 0xffff0000, RZ, 0xc0, !PT ;  /* 0xffff000005057812 */ /* 0x000fe200078ec0ff */
[C---:B------:R-:W-:Y:S02]  /*c900*/  FMUL.FTZ R10, R2.reuse, R16 ;  /* 0x00000010020a7220 */ /* 0x040fe40000410000 */
[-C--:B------:R-:W-:Y:S02]  /*c910*/  FMUL.FTZ R2, R2, R14.reuse ;  /* 0x0000000e02027220 */ /* 0x080fe40000410000 */
[C---:B------:R-:W-:Y:S01]  /*c920*/  FFMA.FTZ R11, R3.reuse, R14, -R10 ;  /* 0x0000000e030b7223 */ /* 0x040fe2000001080a */
[----:B------:R-:W-:Y:S01]  /*c930*/  LOP3.LUT R14, R4, 0xffff0000, RZ, 0xc0, !PT ;  /* 0xffff0000040e7812 */ /* 0x000fe200078ec0ff */
[----:B------:R-:W-:Y:S01]  /*c940*/  FFMA.FTZ R10, R3, R16, R2 ;  /* 0x00000010030a7223 */ /* 0x000fe20000010002 */
[C---:B------:R-:W-:Y:S01]  /*c950*/  LOP3.LUT R2, R15.reuse, 0xffff0000, RZ, 0xc0, !PT ;  /* 0xffff00000f027812 */ /* 0x040fe200078ec0ff */
[----:B------:R-:W-:-:S04]  /*c960*/  IMAD.U32 R3, R15, 0x10000, RZ ;  /* 0x000100000f037824 */ /* 0x000fc800078e00ff */
[CC--:B------:R-:W-:Y:S02]  /*c970*/  FMUL.FTZ R4, R2.reuse, R14.reuse ;  /* 0x0000000e02047220 */ /* 0x0c0fe40000410000 */
[-C--:B------:R-:W-:Y:S02]  /*c980*/  FMUL.FTZ R2, R2, R5.reuse ;  /* 0x0000000502027220 */ /* 0x080fe40000410000 */
[C---:B------:R-:W-:Y:S02]  /*c990*/  FFMA.FTZ R4, R3.reuse, R5, -R4 ;  /* 0x0000000503047223 */ /* 0x040fe40000010804 */
[----:B------:R-:W-:Y:S01]  /*c9a0*/  FFMA.FTZ R3, R3, R14, R2 ;  /* 0x0000000e03037223 */ /* 0x000fe20000010002 */
[----:B------:R-:W-:Y:S01]  /*c9b0*/  F2FP.BF16.PACK_AB R14, R10, R11 ;  /* 0x0000000b0a0e723e */ /* 0x000fe200000010ff */
[----:B------:R-:W-:Y:S01]  /*c9c0*/  IMAD.U32 R11, R6, 0x10000, RZ ;  /* 0x00010000060b7824 */ /* 0x000fe200078e00ff */
[----:B------:R-:W-:Y:S01]  /*c9d0*/  LOP3.LUT R2, R12, 0xffff0000, RZ, 0xc0, !PT ;  /* 0xffff00000c027812 */ /* 0x000fe200078ec0ff */
[----:B------:R-:W-:Y:S01]  /*c9e0*/  IMAD.U32 R5, R9, 0x10000, RZ ;  /* 0x0001000009057824 */ /* 0x000fe200078e00ff */
[----:B------:R-:W-:-:S02]  /*c9f0*/  F2FP.BF16.PACK_AB R15, R3, R4 ;  /* 0x00000004030f723e */ /* 0x000fc400000010ff */
[----:B------:R-:W-:Y:S01]  /*ca00*/  SHF.L.U32 R3, R12, 0x10, RZ ;  /* 0x000000100c037819 */ /* 0x000fe200000006ff */
[----:B------:R-:W-:Y:S01]  /*ca10*/  FMUL.FTZ R4, R2, R11 ;  /* 0x0000000b02047220 */ /* 0x000fe20000410000 */
[----:B------:R-:W-:Y:S01]  /*ca20*/  LOP3.LUT R6, R6, 0xffff0000, RZ, 0xc0, !PT ;  /* 0xffff000006067812 */ /* 0x000fe200078ec0ff */
[-C--:B------:R-:W-:Y:S01]  /*ca30*/  FMUL.FTZ R2, R2, R5.reuse ;  /* 0x0000000502027220 */ /* 0x080fe20000410000 */
[----:B------:R-:W-:Y:S01]  /*ca40*/  LOP3.LUT R9, R9, 0xffff0000, RZ, 0xc0, !PT ;  /* 0xffff000009097812 */ /* 0x000fe200078ec0ff */
        /* <DEDUP_REMOVED lines=11> */
.L_x_3019:
[----:B------:R-:W-:Y:S05]  /*cb00*/  BSYNC B0 ;  /* 0x0000000000007941 */ /* 0x000fea0003800000 */
.L_x_3018:
[----:B------:R-:W-:Y:S01]  /*cb10*/  ISETP.GE.AND P0, PT, R148, c[0x0][0x27c], PT ;  /* 0x00009f0094007a0c */ /* 0x000fe20003f06270 */
[----:B------:R-:W-:-:S12]  /*cb20*/  BSSY B0, `(.L_x_3020) ;  /* 0x0000030000007945 */ /* 0x000fd80003800000 */
[----:B------:R-:W-:Y:S05]  /*cb30*/  @P0 BRA `(.L_x_3021) ;  /* 0x000002e000000947 */ /* 0x000fea0003800000 */
[----:B-1----:R-:W1:Y:S01]  /*cb40*/  LDS.128 R12, [R216+0x14080] ;  /* 0x01408000d80c7984 */ /* 0x002e620000000c00 */
        /* <DEDUP_REMOVED lines=45> */
.L_x_3021:
[----:B------:R-:W-:Y:S05]  /*ce20*/  BSYNC B0 ;  /* 0x0000000000007941 */ /* 0x000fea0003800000 */
.L_x_3020:
        /* <DEDUP_REMOVED lines=49> */
.L_x_3023:
[----:B------:R-:W-:Y:S05]  /*d140*/  BSYNC B0 ;  /* 0x0000000000007941 */ /* 0x000fea0003800000 */
.L_x_3022:
[----:B------:R-:W-:-:S13]  /*d150*/  ISETP.GE.AND P0, PT, R147, c[0x0][0x27c], PT ;  /* 0x00009f0093007a0c */ /* 0x000fda0003f06270 */
[----:B------:R-:W-:Y:S05]  /*d160*/  @P0 BRA `(.L_x_3017) ;  /* 0x000002e000000947 */ /* 0x000fea0003800000 */
[----:B-1----:R-:W1:Y:S01]  /*d170*/  LDS.128 R12, [R216+0x1c080] ;  /* 0x01c08000d80c7984 */ /* 0x002e620000000c00 */
[----:B------:R-:W-:Y:S02]  /*d180*/  SHF.R.U64 R2, R34, 0x10, R35 ;  /* 0x0000001022027819 */ /* 0x000fe40000001223 */
[----:B------:R-:W-:Y:S02]  /*d190*/  SHF.R.U32.HI R4, RZ, 0x10, R37 ;  /* 0x00000010ff047819 */ /* 0x000fe40000011625 */
[----:B------:R-:W-:Y:S02]  /*d1a0*/  SHF.R.U32.HI R3, RZ, 0x10, R35 ;  /* 0x00000010ff037819 */ /* 0x000fe40000011623 */
[----:B------:R-:W-:Y:S02]  /*d1b0*/  PRMT R9, R90, 0x5432, R2 ;  /* 0x000054325a097816 */ /* 0x000fe40000000002 */
[----:B------:R-:W-:Y:S02]  /*d1c0*/  PRMT R2, R88, 0x5432, R4 ;  /* 0x0000543258027816 */ /* 0x000fe40000000004 */
[----:B------:R-:W-:-:S02]  /*d1d0*/  PRMT R3, R90, 0x5410, R3 ;  /* 0x000054105a037816 */ /* 0x000fc40000000003 */
[----:B------:R-:W-:Y:S01]  /*d1e0*/  SHF.R.U64 R6, R36, 0x10, R37 ;  /* 0x0000001024067819 */ /* 0x000fe20000001225 */
[----:B------:R-:W-:Y:S01]  /*d1f0*/  IMAD.U32 R17, R2, 0x10000, RZ ;  /* 0x0001000002117824 */ /* 0x000fe200078e00ff */
[----:B------:R-:W-:Y:S02]  /*d200*/  SHF.L.U32 R11, R3, 0x10, RZ ;  /* 0x00000010030b7819 */ /* 0x000fe400000006ff */
[----:B------:R-:W-:Y:S02]  /*d210*/  PRMT R6, R89, 0x5410, R6 ;  /* 0x0000541059067816 */ /* 0x000fe40000000006 */
[C---:B-1----:R-:W-:Y:S01]  /*d220*/  LOP3.LUT R4, R14.reuse, 0xffff0000, RZ, 0xc0, !PT ;  /* 0xffff00000e047812 */ /* 0x042fe200078ec0ff */
[----:B------:R-:W-:-:S04]  /*d230*/  IMAD.U32 R5, R14, 0x10000, RZ ;  /* 0x000100000e057824 */ /* 0x000fc800078e00ff */
        /* <DEDUP_REMOVED lines=19> */
[----:B------:R-:W-:Y:S01]  /*d370*/  FMUL.FTZ R4, R2, R17 ;  /* 0x0000001102047220 */ /* 0x000fe20000410000 */
        /* <DEDUP_REMOVED lines=13> */
.L_x_3017:
[----:B------:R-:W-:Y:S05]  /*d450*/  BSYNC B1 ;  /* 0x0000000000017941 */ /* 0x000fea0003800000 */
.L_x_3016:
        /* <DEDUP_REMOVED lines=11> */
[----:B------:R-:W-:-:S03]  /*d510*/  PRMT R3, R89, 0x5432, R3 ;  /* 0x0000543259037816 */ /* 0x000fc60000000003 */
[----:B------:R-:W-:Y:S01]  /*d520*/  IMAD.U32 R11, R2, 0x10000, RZ ;  /* 0x00010000020b7824 */ /* 0x000fe200078e00ff */
[C---:B------:R-:W-:Y:S01]  /*d530*/  LOP3.LUT R10, R3.reuse, 0xffff0000, RZ, 0xc0, !PT ;  /* 0xffff0000030a7812 */ /* 0x040fe200078ec0ff */
[----:B------:R-:W-:Y:S01]  /*d540*/  IMAD.U32 R9, R3, 0x10000, RZ ;  /* 0x0001000003097824 */ /* 0x000fe200078e00ff */
[C---:B-1----:R-:W-:Y:S02]  /*d550*/  LOP3.LUT R4, R14.reuse, 0xffff0000, RZ, 0xc0, !PT ;  /* 0xffff00000e047812 */ /* 0x042fe400078ec0ff */
[----:B------:R-:W-:Y:S02]  /*d560*/  SHF.L.U32 R5, R14, 0x10, RZ ;  /* 0x000000100e057819 */ /* 0x000fe400000006ff */
[----:B------:R-:W-:Y:S01]  /*d570*/  LOP3.LUT R3, R15, 0xffff0000, RZ, 0xc0, !PT ;  /* 0xffff00000f037812 */ /* 0x000fe200078ec0ff */
[C---:B------:R-:W-:Y:S02]  /*d580*/  FMUL.FTZ R6, R4.reuse, R11 ;  /* 0x0000000b04067220 */ /* 0x040fe40000410000 */
[----:B------:R-:W-:-:S02]  /*d590*/  FMUL.FTZ R4, R4, R9 ;  /* 0x0000000904047220 */ /* 0x000fc40000410000 */
[C---:B------:R-:W-:Y:S01]  /*d5a0*/  FFMA.FTZ R14, R5.reuse, R9, -R6 ;  /* 0x00000009050e7223 */ /* 0x040fe20000010806 */
[----:B------:R-:W-:Y:S01]  /*d5b0*/  LOP3.LUT R9, R2, 0xffff0000, RZ, 0xc0, !PT ;  /* 0xffff000002097812 */ /* 0x000fe200078ec0ff */
[----:B------:R-:W-:Y:S01]  /*d5c0*/  FFMA.FTZ R11, R5, R11, R4 ;  /* 0x0000000b050b7223 */ /* 0x000fe20000010004 */
[----:B------:R-:W-:Y:S01]  /*d5d0*/  SHF.R.U64 R6, R40, 0x10, R41 ;  /* 0x0000001028067819 */ /* 0x000fe20000001229 */
[----:B------:R-:W-:Y:S01]  /*d5e0*/  IMAD.U32 R2, R15, 0x10000, RZ ;  /* 0x000100000f027824 */ /* 0x000fe200078e00ff */
[----:B------:R-:W-:Y:S01]  /*d5f0*/  SHF.R.U64 R5, R38, 0x10, R39 ;  /* 0x0000001026057819 */ /* 0x000fe20000001227 */
[-C--:B------:R-:W-:Y:S01]  /*d600*/  FMUL.FTZ R4, R3, R9.reuse ;  /* 0x0000000903047220 */ /* 0x080fe20000410000 */
[----:B------:R-:W-:Y:S01]  /*d610*/  F2FP.BF16.PACK_AB R14, R11, R14 ;  /* 0x0000000e0b0e723e */ /* 0x000fe200000010ff */
[-C--:B------:R-:W-:Y:S02]  /*d620*/  FMUL.FTZ R3, R3, R10.reuse ;  /* 0x0000000a03037220 */ /* 0x080fe40000410000 */
[----:B------:R-:W-:Y:S01]  /*d630*/  FFMA.FTZ R10, R2, R10, -R4 ;  /* 0x0000000a020a7223 */ /* 0x000fe20000010804 */
[----:B------:R-:W-:Y:S01]  /*d640*/  LOP3.LUT R4, R12, 0xffff0000, RZ, 0xc0, !PT ;  /* 0xffff00000c047812 */ /* 0x000fe200078ec0ff */
[----:B------:R-:W-:Y:S01]  /*d650*/  FFMA.FTZ R9, R2, R9, R3 ;  /* 0x0000000902097223 */ /* 0x000fe20000010003 */
[----:B------:R-:W-:-:S02]  /*d660*/  PRMT R2, R91, 0x5410, R6 ;  /* 0x000054105b027816 */ /* 0x000fc40000000006 */
[----:B------:R-:W-:Y:S01]  /*d670*/  PRMT R3, R91, 0x5432, R5 ;  /* 0x000054325b037816 */ /* 0x000fe20000000005 */
[----:B------:R-:W-:Y:S01]  /*d680*/  IMAD.U32 R5, R12, 0x10000, RZ ;  /* 0x000100000c057824 */ /* 0x000fe200078e00ff */
[C---:B------:R-:W-:Y:S01]  /*d690*/  LOP3.LUT R12, R2.reuse, 0xffff0000, RZ, 0xc0, !PT ;  /* 0xffff0000020c7812 */ /* 0x040fe200078ec0ff */
[----:B------:R-:W-:Y:S01]  /*d6a0*/  IMAD.U32 R16, R2, 0x10000, RZ ;  /* 0x0001000002107824 */ /* 0x000fe200078e00ff */
[----:B------:R-:W-:Y:S02]  /*d6b0*/  SHF.L.U32 R15, R3, 0x10, RZ ;  /* 0x00000010030f7819 */ /* 0x000fe400000006ff */
[----:B------:R-:W-:Y:S01]  /*d6c0*/  SHF.L.U32 R2, R13, 0x10, RZ ;  /* 0x000000100d027819 */ /* 0x000fe200000006ff */
[CC--:B------:R-:W-:Y:S02]  /*d6d0*/  FMUL.FTZ R6, R4.reuse, R16.reuse ;  /* 0x0000001004067220 */ /* 0x0c0fe40000410000 */
[-C--:B------:R-:W-:Y:S02]  /*d6e0*/  FMUL.FTZ R4, R4, R15.reuse ;  /* 0x0000000f04047220 */ /* 0x080fe40000410000 */
[----:B------:R-:W-:Y:S01]  /*d6f0*/  FFMA.FTZ R6, R5, R15, -R6 ;  /* 0x0000000f05067223 */ /* 0x000fe20000010806 */
[----:B------:R-:W-:Y:S01]  /*d700*/  LOP3.LUT R15, R3, 0xffff0000, RZ, 0xc0, !PT ;  /* 0xffff0000030f7812 */ /* 0x000fe200078ec0ff */
[----:B------:R-:W-:Y:S01]  /*d710*/  FFMA.FTZ R5, R5, R16, R4 ;  /* 0x0000001005057223 */ /* 0x000fe20000010004 */
[----:B------:R-:W-:-:S05]  /*d720*/  LOP3.LUT R3, R13, 0xffff0000, RZ, 0xc0, !PT ;  /* 0xffff00000d037812 */ /* 0x000fca00078ec0ff */
[C---:B------:R-:W-:Y:S02]  /*d730*/  FMUL.FTZ R4, R3.reuse, R12 ;  /* 0x0000000c03047220 */ /* 0x040fe40000410000 */
[-C--:B------:R-:W-:Y:S02]  /*d740*/  FMUL.FTZ R3, R3, R15.reuse ;  /* 0x0000000f03037220 */ /* 0x080fe40000410000 */
[C---:B------:R-:W-:Y:S01]  /*d750*/  FFMA.FTZ R4, R2.reuse, R15, -R4 ;  /* 0x0000000f02047223 */ /* 0x040fe20000010804 */
[----:B------:R-:W-:Y:S01]  /*d760*/  F2FP.BF16.PACK_AB R15, R9, R10 ;  /* 0x0000000a090f723e */ /* 0x000fe200000010ff */
[----:B------:R-:W-:Y:S01]  /*d770*/  FFMA.FTZ R3, R2, R12, R3 ;  /* 0x0000000c02037223 */ /* 0x000fe20000010003 */
[----:B------:R-:W-:-:S04]  /*d780*/  F2FP.BF16.PACK_AB R12, R5, R6 ;  /* 0x00000006050c723e */ /* 0x000fc800000010ff */
[----:B------:R-:W-:-:S05]  /*d790*/  F2FP.BF16.PACK_AB R13, R3, R4 ;  /* 0x00000004030d723e */ /* 0x000fca00000010ff */
[----:B------:R1:W-:Y:S02]  /*d7a0*/  STS.128 [R216+0x11080], R12 ;  /* 0x0110800cd8007388 */ /* 0x0003e40000000c00 */
.L_x_3027:
[----:B------:R-:W-:Y:S05]  /*d7b0*/  BSYNC B0 ;  /* 0x0000000000007941 */ /* 0x000fea0003800000 */
.L_x_3026:
[----:B------:R-:W-:Y:S01]  /*d7c0*/  ISETP.GE.AND P0, PT, R148, c[0x0][0x27c], PT ;  /* 0x00009f0094007a0c */ /* 0x000fe20003f06270 */
[----:B------:R-:W-:-:S12]  /*d7d0*/  BSSY B0, `(.L_x_3028) ;  /* 0x0000030000007945 */ /* 0x000fd80003800000 */
[----:B------:R-:W-:Y:S05]  /*d7e0*/  @P0 BRA `(.L_x_3029) ;  /* 0x000002e000000947 */ /* 0x000fea0003800000 */
[----:B-1----:R-:W1:Y:S01]  /*d7f0*/  LDS.128 R12, [R216+0x15080] ;  /* 0x01508000d80c7984 */ /* 0x002e620000000c00 */
[----:B------:R-:W-:Y:S02]  /*d800*/  SHF.R.U32.HI R2, RZ, 0x10, R45 ;  /* 0x00000010ff027819 */ /* 0x000fe4000001162d */
[----:B------:R-:W-:Y:S02]  /*d810*/  SHF.R.U32.HI R3, RZ, 0x10, R43 ;  /* 0x00000010ff037819 */ /* 0x000fe4000001162b */
[C---:B------:R-:W-:Y:S02]  /*d820*/  PRMT R2, R92.reuse, 0x5410, R2 ;  /* 0x000054105c027816 */ /* 0x040fe40000000002 */
        /* <DEDUP_REMOVED lines=42> */
.L_x_3029:
[----:B------:R-:W-:Y:S05]  /*dad0*/  BSYNC B0 ;  /* 0x0000000000007941 */ /* 0x000fea0003800000 */
.L_x_3028:
        /* <DEDUP_REMOVED lines=11> */
[----:B------:R-:W-:Y:S01]  /*db90*/  IMAD.U32 R16, R2, 0x10000, RZ ;  /* 0x0001000002107824 */ /* 0x000fe200078e00ff */
[----:B------:R-:W-:Y:S02]  /*dba0*/  SHF.L.U32 R17, R6, 0x10, RZ ;  /* 0x0000001006117819 */ /* 0x000fe400000006ff */
[----:B------:R-:W-:Y:S02]  /*dbb0*/  PRMT R10, R94, 0x5432, R4 ;  /* 0x000054325e0a7816 */ /* 0x000fe40000000004 */
[----:B------:R-:W-:-:S03]  /*dbc0*/  LOP3.LUT R18, R2, 0xffff0000, RZ, 0xc0, !PT ;  /* 0xffff000002127812 */ /* 0x000fc600078ec0ff */
[C---:B------:R-:W-:Y:S01]  /*dbd0*/  IMAD.U32 R19, R10.reuse, 0x10000, RZ ;  /* 0x000100000a137824 */ /* 0x040fe200078e00ff */
[----:B------:R-:W-:Y:S02]  /*dbe0*/  LOP3.LUT R10, R10, 0xffff0000, RZ, 0xc0, !PT ;  /* 0xffff00000a0a7812 */ /* 0x000fe400078ec0ff */
[C---:B-1----:R-:W-:Y:S01]  /*dbf0*/  LOP3.LUT R3, R14.reuse, 0xffff0000, RZ, 0xc0, !PT ;  /* 0xffff00000e037812 */ /* 0x042fe200078ec0ff */
[----:B------:R-:W-:Y:S01]  /*dc00*/  IMAD.U32 R4, R14, 0x10000, RZ ;  /* 0x000100000e047824 */ /* 0x000fe200078e00ff */
[C---:B------:R-:W-:Y:S01]  /*dc10*/  LOP3.LUT R9, R15.reuse, 0xffff0000, RZ, 0xc0, !PT ;  /* 0xffff00000f097812 */ /* 0x040fe200078ec0ff */
[----:B------:R-:W-:Y:S01]  /*dc20*/  IMAD.U32 R14, R15, 0x10000, RZ ;  /* 0x000100000f0e7824 */ /* 0x000fe200078e00ff */
[----:B------:R-:W-:Y:S01]  /*dc30*/  LOP3.LUT R15, R6, 0xffff0000, RZ, 0xc0, !PT ;  /* 0xffff0000060f7812 */ /* 0x000fe200078ec0ff */
[----:B------:R-:W-:Y:S01]  /*dc40*/  FMUL.FTZ R5, R3, R16 ;  /* 0x0000001003057220 */ /* 0x000fe20000410000 */
[----:B------:R-:W-:Y:S01]  /*dc50*/  LOP3.LUT R2, R13, 0xffff0000, RZ, 0xc0, !PT ;  /* 0xffff00000d027812 */ /* 0x000fe200078ec0ff */
[----:B------:R-:W-:-:S02]  /*dc60*/  FMUL.FTZ R3, R3, R17 ;  /* 0x0000001103037220 */ /* 0x000fc40000410000 */
[C---:B------:R-:W-:Y:S02]  /*dc70*/  FFMA.FTZ R17, R4.reuse, R17, -R5 ;  /* 0x0000001104117223 */ /* 0x040fe40000010805 */
[----:B------:R-:W-:Y:S01]  /*dc80*/  FFMA.FTZ R16, R4, R16, R3 ;  /* 0x0000001004107223 */ /* 0x000fe20000010003 */
[C---:B------:R-:W-:Y:S01]  /*dc90*/  LOP3.LUT R4, R12.reuse, 0xffff0000, RZ, 0xc0, !PT ;  /* 0xffff00000c047812 */ /* 0x040fe200078ec0ff */
[----:B------:R-:W-:Y:S01]  /*dca0*/  IMAD.U32 R5, R12, 0x10000, RZ ;  /* 0x000100000c057824 */ /* 0x000fe200078e00ff */
[----:B------:R-:W-:Y:S01]  /*dcb0*/  SHF.L.U32 R3, R13, 0x10, RZ ;  /* 0x000000100d037819 */ /* 0x000fe200000006ff */
[----:B------:R-:W-:Y:S01]  /*dcc0*/  FMUL.FTZ R12, R9, R18 ;  /* 0x00000012090c7220 */ /* 0x000fe20000410000 */
[----:B------:R-:W-:Y:S01]  /*dcd0*/  SHF.L.U32 R13, R11, 0x10, RZ ;  /* 0x000000100b0d7819 */ /* 0x000fe200000006ff */
[-C--:B------:R-:W-:Y:S01]  /*dce0*/  FMUL.FTZ R6, R9, R15.reuse ;  /* 0x0000000f09067220 */ /* 0x080fe20000410000 */
[----:B------:R-:W-:Y:S01]  /*dcf0*/  LOP3.LUT R11, R11, 0xffff0000, RZ, 0xc0, !PT ;  /* 0xffff00000b0b7812 */ /* 0x000fe200078ec0ff */
[----:B------:R-:W-:-:S02]  /*dd00*/  FFMA.FTZ R12, R14, R15, -R12 ;  /* 0x0000000f0e0c7223 */ /* 0x000fc4000001080c */
[----:B------:R-:W-:Y:S01]  /*dd10*/  FFMA.FTZ R15, R14, R18, R6 ;  /* 0x000000120e0f7223 */ /* 0x000fe20000010006 */
[----:B------:R-:W-:Y:S01]  /*dd20*/  F2FP.BF16.PACK_AB R14, R16, R17 ;  /* 0x00000011100e723e */ /* 0x000fe200000010ff */
[C---:B------:R-:W-:Y:S02]  /*dd30*/  FMUL.FTZ R9, R4.reuse, R19 ;  /* 0x0000001304097220 */ /* 0x040fe40000410000 */
[----:B------:R-:W-:Y:S01]  /*dd40*/  FMUL.FTZ R6, R4, R13 ;  /* 0x0000000d04067220 */ /* 0x000fe20000410000 */
[----:B------:R-:W-:Y:S01]  /*dd50*/  F2FP.BF16.PACK_AB R15, R15, R12 ;  /* 0x0000000c0f0f723e */ /* 0x000fe200000010ff */
[C---:B------:R-:W-:Y:S02]  /*dd60*/  FMUL.FTZ R4, R2.reuse, R10 ;  /* 0x0000000a02047220 */ /* 0x040fe40000410000 */
[----:B------:R-:W-:Y:S02]  /*dd70*/  FMUL.FTZ R2, R2, R11 ;  /* 0x0000000b02027220 */ /* 0x000fe40000410000 */
[----:B------:R-:W-:-:S02]  /*dd80*/  FFMA.FTZ R9, R5, R13, -R9 ;  /* 0x0000000d05097223 */ /* 0x000fc40000010809 */
[----:B------:R-:W-:Y:S02]  /*dd90*/  FFMA.FTZ R6, R5, R19, R6 ;  /* 0x0000001305067223 */ /* 0x000fe40000010006 */
[C---:B------:R-:W-:Y:S02]  /*dda0*/  FFMA.FTZ R4, R3.reuse, R11, -R4 ;  /* 0x0000000b03047223 */ /* 0x040fe40000010804 */
[----:B------:R-:W-:Y:S01]  /*ddb0*/  FFMA.FTZ R2, R3, R10, R2 ;  /* 0x0000000a03027223 */ /* 0x000fe20000010002 */
[----:B------:R-:W-:-:S04]  /*ddc0*/  F2FP.BF16.PACK_AB R12, R6, R9 ;  /* 0x00000009060c723e */ /* 0x000fc800000010ff */
[----:B------:R-:W-:-:S05]  /*ddd0*/  F2FP.BF16.PACK_AB R13, R2, R4 ;  /* 0x00000004020d723e */ /* 0x000fca00000010ff */
[----:B------:R1:W-:Y:S02]  /*dde0*/  STS.128 [R216+0x19080], R12 ;  /* 0x0190800cd8007388 */ /* 0x0003e40000000c00 */
.L_x_3031:
[----:B------:R-:W-:Y:S05]  /*ddf0*/  BSYNC B0 ;  /* 0x0000000000007941 */ /* 0x000fea0003800000 */
.L_x_3030:
        /* <DEDUP_REMOVED lines=9> */
[C---:B------:R-:W-:Y:S01]  /*de90*/  LOP3.LUT R20, R2.reuse, 0xffff0000, RZ, 0xc0, !PT ;  /* 0xffff000002147812 */ /* 0x040fe200078ec0ff */
[----:B------:R-:W-:Y:S01]  /*dea0*/  IMAD.U32 R18, R2, 0x10000, RZ ;  /* 0x0001000002127824 */ /* 0x000fe200078e00ff */
[----:B------:R-:W-:Y:S02]  /*deb0*/  SHF.R.U64 R4, R50, 0x10, R51 ;  /* 0x0000001032047819 */ /* 0x000fe40000001233 */
[----:B------:R-:W-:Y:S02]  /*dec0*/  LOP3.LUT R19, R9, 0xffff0000, RZ, 0xc0, !PT ;  /* 0xffff000009137812 */ /* 0x000fe400078ec0ff */
[----:B------:R-:W-:Y:S01]  /*ded0*/  PRMT R11, R97, 0x5432, R4 ;  /* 0x00005432610b7816 */ /* 0x000fe20000000004 */
[C---:B-1----:R-:W-:Y:S01]  /*dee0*/  IMAD.U32 R17, R14.reuse, 0x10000, RZ ;  /* 0x000100000e117824 */ /* 0x042fe200078e00ff */
[----:B------:R-:W-:Y:S01]  /*def0*/  LOP3.LUT R10, R14, 0xffff0000, RZ, 0xc0, !PT ;  /* 0xffff00000e0a7812 */ /* 0x000fe200078ec0ff */
[C---:B------:R-:W-:Y:S01]  /*df00*/  IMAD.U32 R14, R15.reuse, 0x10000, RZ ;  /* 0x000100000f0e7824 */ /* 0x040fe200078e00ff */
[----:B------:R-:W-:Y:S01]  /*df10*/  LOP3.LUT R3, R15, 0xffff0000, RZ, 0xc0, !PT ;  /* 0xffff00000f037812 */ /* 0x000fe200078ec0ff */
[----:B------:R-:W-:Y:S01]  /*df20*/  IMAD.U32 R15, R9, 0x10000, RZ ;  /* 0x00010000090f7824 */ /* 0x000fe200078e00ff */
[----:B------:R-:W-:-:S02]  /*df30*/  SHF.L.U32 R6, R12, 0x10, RZ ;  /* 0x000000100c067819 */ /* 0x000fc400000006ff */
[----:B------:R-:W-:Y:S01]  /*df40*/  LOP3.LUT R5, R12, 0xffff0000, RZ, 0xc0, !PT ;  /* 0xffff00000c057812 */ /* 0x000fe200078ec0ff */
[C---:B------:R-:W-:Y:S01]  /*df50*/  FMUL.FTZ R12, R10.reuse, R18 ;  /* 0x000000120a0c7220 */ /* 0x040fe20000410000 */
[C---:B------:R-:W-:Y:S01]  /*df60*/  SHF.L.U32 R4, R13.reuse, 0x10, RZ ;  /* 0x000000100d047819 */ /* 0x040fe200000006ff */
[-C--:B------:R-:W-:Y:S01]  /*df70*/  FMUL.FTZ R10, R10, R15.reuse ;  /* 0x0000000f0a0a7220 */ /* 0x080fe20000410000 */
[----:B------:R-:W-:Y:S01]  /*df80*/  LOP3.LUT R2, R13, 0xffff0000, RZ, 0xc0, !PT ;  /* 0xffff00000d027812 */ /* 0x000fe200078ec0ff */
[----:B------:R-:W-:Y:S02]  /*df90*/  FMUL.FTZ R9, R3, R20 ;  /* 0x0000001403097220 */ /* 0x000fe40000410000 */
[C---:B------:R-:W-:Y:S02]  /*dfa0*/  FFMA.FTZ R13, R17.reuse, R15, -R12 ;  /* 0x0000000f110d7223 */ /* 0x040fe4000001080c */
[----:B------:R-:W-:Y:S01]  /*dfb0*/  FFMA.FTZ R12, R17, R18, R10 ;  /* 0x00000012110c7223 */ /* 0x000fe2000001000a */
[----:B------:R-:W-:Y:S01]  /*dfc0*/  SHF.L.U32 R17, R16, 0x10, RZ ;  /* 0x0000001010117819 */ /* 0x000fe200000006ff */
[----:B------:R-:W-:-:S02]  /*dfd0*/  FMUL.FTZ R3, R3, R19 ;  /* 0x0000001303037220 */ /* 0x000fc40000410000 */
[----:B------:R-:W-:Y:S01]  /*dfe0*/  FFMA.FTZ R15, R14, R19, -R9 ;  /* 0x000000130e0f7223 */ /* 0x000fe20000010809 */
[C---:B------:R-:W-:Y:S01]  /*dff0*/  LOP3.LUT R19, R11.reuse, 0xffff0000, RZ, 0xc0, !PT ;  /* 0xffff00000b137812 */ /* 0x040fe200078ec0ff */
[----:B------:R-:W-:Y:S01]  /*e000*/  IMAD.U32 R18, R11, 0x10000, RZ ;  /* 0x000100000b127824 */ /* 0x000fe200078e00ff */
[----:B------:R-:W-:Y:S01]  /*e010*/  LOP3.LUT R11, R16, 0xffff0000, RZ, 0xc0, !PT ;  /* 0xffff0000100b7812 */ /* 0x000fe200078ec0ff */
[----:B------:R-:W-:Y:S01]  /*e020*/  FFMA.FTZ R10, R14, R20, R3 ;  /* 0x000000140e0a7223 */ /* 0x000fe20000010003 */
[----:B------:R-:W-:Y:S01]  /*e030*/  F2FP.BF16.PACK_AB R14, R12, R13 ;  /* 0x0000000d0c0e723e */ /* 0x000fe200000010ff */
[C---:B------:R-:W-:Y:S02]  /*e040*/  FMUL.FTZ R9, R5.reuse, R18 ;  /* 0x0000001205097220 */ /* 0x040fe40000410000 */
[----:B------:R-:W-:Y:S01]  /*e050*/  FMUL.FTZ R3, R2, R19 ;  /* 0x0000001302037220 */ /* 0x000fe20000410000 */
[----:B------:R-:W-:Y:S01]  /*e060*/  F2FP.BF16.PACK_AB R15, R10, R15 ;  /* 0x0000000f0a0f723e */ /* 0x000fe200000010ff */
[----:B------:R-:W-:-:S02]  /*e070*/  FMUL.FTZ R5, R5, R17 ;  /* 0x0000001105057220 */ /* 0x000fc40000410000 */
[----:B------:R-:W-:Y:S02]  /*e080*/  FMUL.FTZ R2, R2, R11 ;  /* 0x0000000b02027220 */ /* 0x000fe40000410000 */
[C---:B------:R-:W-:Y:S02]  /*e090*/  FFMA.FTZ R9, R6.reuse, R17, -R9 ;  /* 0x0000001106097223 */ /* 0x040fe40000010809 */
[----:B------:R-:W-:Y:S02]  /*e0a0*/  FFMA.FTZ R5, R6, R18, R5 ;  /* 0x0000001206057223 */ /* 0x000fe40000010005 */
[C---:B------:R-:W-:Y:S02]  /*e0b0*/  FFMA.FTZ R3, R4.reuse, R11, -R3 ;  /* 0x0000000b04037223 */ /* 0x040fe40000010803 */
[----:B------:R-:W-:Y:S01]  /*e0c0*/  FFMA.FTZ R2, R4, R19, R2 ;  /* 0x0000001304027223 */ /* 0x000fe20000010002 */
[----:B------:R-:W-:-:S04]  /*e0d0*/  F2FP.BF16.PACK_AB R12, R5, R9 ;  /* 0x00000009050c723e */ /* 0x000fc800000010ff */
[----:B------:R-:W-:-:S05]  /*e0e0*/  F2FP.BF16.PACK_AB R13, R2, R3 ;  /* 0x00000003020d723e */ /* 0x000fca00000010ff */
[----:B------:R1:W-:Y:S02]  /*e0f0*/  STS.128 [R216+0x1d080], R12 ;  /* 0x01d0800cd8007388 */ /* 0x0003e40000000c00 */
.L_x_3025:
[----:B------:R-:W-:Y:S05]  /*e100*/  BSYNC B1 ;  /* 0x0000000000017941 */ /* 0x000fea0003800000 */
.L_x_3024:
        /* <DEDUP_REMOVED lines=53> */
.L_x_3035:
[----:B------:R-:W-:Y:S05]  /*e460*/  BSYNC B0 ;  /* 0x0000000000007941 */ /* 0x000fea0003800000 */
.L_x_3034:
        /* <DEDUP_REMOVED lines=49> */
.L_x_3037:
[----:B------:R-:W-:Y:S05]  /*e780*/  BSYNC B0 ;  /* 0x0000000000007941 */ /* 0x000fea0003800000 */
.L_x_3036:
        /* <DEDUP_REMOVED lines=49> */
.L_x_3039:
[----:B------:R-:W-:Y:S05]  /*eaa0*/  BSYNC B0 ;  /* 0x0000000000007941 */ /* 0x000fea0003800000 */
.L_x_3038:
[----:B------:R-:W-:-:S13]  /*eab0*/  ISETP.GE.AND P0, PT, R147, c[0x0][0x27c], PT ;  /* 0x00009f0093007a0c */ /* 0x000fda0003f06270 */
        /* <DEDUP_REMOVED lines=47> */
.L_x_3033:
[----:B------:R-:W-:Y:S05]  /*edb0*/  BSYNC B1 ;  /* 0x0000000000017941 */ /* 0x000fea0003800000 */
.L_x_3032:
[----:B------:R-:W-:-:S04]  /*edc0*/  IADD3 R2, R143, 0x60, RZ ;  /* 0x000000608f027810 */ /* 0x000fc80007ffe0ff */
        /* <DEDUP_REMOVED lines=51> */
.L_x_3042:
[----:B------:R-:W-:Y:S05]  /*f100*/  BSYNC B0 ;  /* 0x0000000000007941 */ /* 0x000fea0003800000 */
.L_x_3041:
        /* <DEDUP_REMOVED lines=49> */
.L_x_3044:
[----:B------:R-:W-:Y:S05]  /*f420*/  BSYNC B0 ;  /* 0x0000000000007941 */ /* 0x000fea0003800000 */
.L_x_3043:
        /* <DEDUP_REMOVED lines=49> */
.L_x_3046:
[----:B------:R-:W-:Y:S05]  /*f740*/  BSYNC B0 ;  /* 0x0000000000007941 */ /* 0x000fea0003800000 */
.L_x_3045:
        /* <DEDUP_REMOVED lines=47> */
[----:B------:R1:W-:Y:S01]  /*fa40*/  STS.128 [R216+0x1f080], R12 ;  /* 0x01f0800cd8007388 */ /* 0x0003e20000000c00 */
[----:B------:R-:W-:Y:S05]  /*fa50*/  BRA `(.L_x_3040) ;  /* 0x00004a5000007947 */ /* 0x000fea0003800000 */
.L_x_3007:
        /* <DEDUP_REMOVED lines=9> */
[----:B------:R-:W-:Y:S01]  /*faf0*/  CS2R R16, SRZ ;  /* 0x0000000000107805 */ /* 0x000fe2000001ff00 */
        /* <DEDUP_REMOVED lines=14> */
[----:B------:R-:W-:-:S05]  /*fbe0*/  MOV R5, R6 ;  /* 0x0000000600057202 */ /* 0x000fca0000000f00 */
[----:B------:R-:W-:-:S04]  /*fbf0*/  IMAD.WIDE.U32 R4, R2, c[0x0][0x290], R4 ;  /* 0x0000a40002047a25 */ /* 0x000fc800078e0004 */
[----:B------:R-:W-:Y:S01]  /*fc00*/  IMAD R2, R2, c[0x0][0x294], R3 ;  /* 0x0000a50002027a24 */ /* 0x000fe200078e0203 */
[----:B------:R-:W-:-:S03]  /*fc10*/  LEA R23, P0, R4, c[0x0][0x288], 0x1 ;  /* 0x0000a20004177a11 */ /* 0x000fc600078008ff */
[----:B------:R-:W-:Y:S02]  /*fc20*/  IMAD.IADD R2, R5, 0x1, R2 ;  /* 0x0000000105027824 */ /* 0x000fe400078e0202 */
[----:B------:R1:W2:Y:S03]  /*fc30*/  SHFL.IDX PT, R6, R23, RZ, 0x181f ;  /* 0x00181fff17067589 */ /* 0x0002a600000e0000 */
[----:B------:R-:W-:Y:S01]  /*fc40*/  LEA.HI.X R22, R4, c[0x0][0x28c], R2, 0x1, P0 ;  /* 0x0000a30004167a11 */ /* 0x000fe200000f0c02 */
[----:B------:R1:W3:Y:S04]  /*fc50*/  SHFL.IDX PT, R5, R24, RZ, 0x181f ;  /* 0x00181fff18057589 */ /* 0x0002e800000e0000 */
        /* <DEDUP_REMOVED lines=11> */
[--C-:B---3--:R-:W-:Y:S01]  /*fd10*/  @!P1 IMAD.X R21, R5, 0x1, R2.reuse, P0 ;  /* 0x0000000105159824 */ /* 0x108fe200000e0602 */
[----:B--2---:R-:W-:Y:S01]  /*fd20*/  @!P1 IADD3 R10, P0, R6, R3, RZ ;  /* 0x00000003060a9210 */ /* 0x004fe20007f1e0ff */
        /* <DEDUP_REMOVED lines=16> */
.L_x_3048:
[----:B------:R-:W-:Y:S05]  /*fe30*/  BSYNC B0 ;  /* 0x0000000000007941 */ /* 0x000fea0003800000 */
.L_x_3047:
[----:B-1---5:R-:W-:Y:S01]  /*fe40*/  IMAD.MOV.U32 R3, RZ, RZ, R30 ;  /* 0x000000ffff037224 */ /* 0x022fe200078e001e */
[----:B----4-:R-:W-:Y:S01]  /*fe50*/  MOV R4, R29 ;  /* 0x0000001d00047202 */ /* 0x010fe20000000f00 */
[----:B------:R-:W-:Y:S01]  /*fe60*/  IMAD.MOV.U32 R2, RZ, RZ, R31 ;  /* 0x000000ffff027224 */ /* 0x000fe200078e001f */
[----:B------:R-:W-:Y:S01]  /*fe70*/  LOP3.LUT P0, RZ, R236, 0x8, RZ, 0xc0, !PT ;  /* 0x00000008ecff7812 */ /* 0x000fe2000780c0ff */
[----:B---3--:R-:W-:Y:S01]  /*fe80*/  IMAD.MOV.U32 R5, RZ, RZ, R28 ;  /* 0x000000ffff057224 */ /* 0x008fe200078e001c */
[----:B------:R1:W3:Y:S01]  /*fe90*/  SHFL.IDX PT, R11, R24, 0x1, 0x181f ;  /* 0x00381f00180b7f89 */ /* 0x0002e200000e0000 */
[----:B------:R-:W-:Y:S01]  /*fea0*/  BSSY B0, `(.L_x_3049) ;  /* 0x000003a000007945 */ /* 0x000fe20003800000 */
[----:B------:R-:W-:Y:S01]  /*feb0*/  PRMT R70, R2, 0x5410, R3 ;  /* 0x0000541002467816 */ /* 0x000fe20000000003 */
[----:B------:R-:W-:Y:S01]  /*fec0*/  IMAD.MOV.U32 R3, RZ, RZ, R18 ;  /* 0x000000ffff037224 */ /* 0x000fe200078e0012 */
[----:B------:R-:W-:Y:S01]  /*fed0*/  PRMT R69, R4, 0x5410, R5 ;  /* 0x0000541004457816 */ /* 0x000fe20000000005 */
[----:B------:R-:W-:Y:S01]  /*fee0*/  IMAD.MOV.U32 R2, RZ, RZ, R19 ;  /* 0x000000ffff027224 */ /* 0x000fe200078e0013 */
[----:B------:R-:W-:Y:S01]  /*fef0*/  MOV R5, R16 ;  /* 0x0000001000057202 */ /* 0x000fe20000000f00 */
[----:B------:R-:W-:Y:S01]  /*ff00*/  IMAD.MOV.U32 R4, RZ, RZ, R17 ;  /* 0x000000ffff047224 */ /* 0x000fe200078e0011 */
[----:B------:R1:W4:Y:S01]  /*ff10*/  SHFL.IDX PT, R9, R25, 0x1, 0x181f ;  /* 0x00381f0019097f89 */ /* 0x00032200000e0000 */
        /* <DEDUP_REMOVED lines=35> */
[----:B--2---:R-:W-:Y:S01]  /*10150*/  @!P1 IMAD.X R3, R20, 0x1, R3, P0 ;  /* 0x0000000114039824 */ /* 0x004fe200000e0603 */
        /* <DEDUP_REMOVED lines=14> */
.L_x_3050:
[----:B---34-:R-:W-:Y:S05]  /*10240*/  BSYNC B0 ;  /* 0x0000000000007941 */ /* 0x018fea0003800000 */
.L_x_3049:
[----:B-1---5:R-:W-:Y:S01]  /*10250*/  IMAD.MOV.U32 R5, RZ, RZ, R58 ;  /* 0x000000ffff057224 */ /* 0x022fe200078e003a */
[----:B------:R-:W-:Y:S01]  /*10260*/  LOP3.LUT P0, RZ, R236, 0x10, RZ, 0xc0, !PT ;  /* 0x00000010ecff7812 */ /* 0x000fe2000780c0ff */
[----:B------:R-:W-:Y:S01]  /*10270*/  IMAD.MOV.U32 R3, RZ, RZ, R56 ;  /* 0x000000ffff037224 */ /* 0x000fe200078e0038 */
[----:B------:R1:W3:Y:S01]  /*10280*/  SHFL.IDX PT, R11, R24, 0x2, 0x181f ;  /* 0x00581f00180b7f89 */ /* 0x0002e200000e0000 */
        /* <DEDUP_REMOVED lines=10> */
[----:B--2---:R1:W2:Y:S01]  /*10330*/  SHFL.IDX PT, R6, R25, 0x2, 0x181f ;  /* 0x00581f0019067f89 */ /* 0x0042a200000e0000 */
[----:B------:R-:W-:Y:S01]  /*10340*/  BSSY B0, `(.L_x_3051) ;  /* 0x0000037000007945 */ /* 0x000fe20003800000 */
[----:B------:R-:W-:Y:S01]  /*10350*/  CS2R R94, SRZ ;  /* 0x00000000005e7805 */ /* 0x000fe2000001ff00 */
        /* <DEDUP_REMOVED lines=27> */
[----:B--23--:R-:W-:Y:S01]  /*10510*/  ISETP.GE.AND P1, PT, R140, c[0x0][0x27c], PT ;  /* 0x00009f008c007a0c */ /* 0x00cfe20003f26270 */
[----:B------:R-:W-:Y:S01]  /*10520*/  CS2R R62, SRZ ;  /* 0x00000000003e7805 */ /* 0x000fe2000001ff00 */
[----:B------:R-:W-:-:S11]  /*10530*/  CS2R R60, SRZ ;  /* 0x00000000003c7805 */ /* 0x000fd6000001ff00 */
[C---:B------:R-:W-:Y:S01]  /*10540*/  @!P1 IMAD.SHL.U32 R2, R140.reuse, 0x2, RZ ;  /* 0x000000028c029824 */ /* 0x040fe200078e00ff */
[----:B------:R-:W-:-:S04]  /*10550*/  @!P1 SHF.L.U64.HI R3, R140, 0x1, R141 ;  /* 0x000000018c039819 */ /* 0x000fc8000001028d */
[-C--:B------:R-:W-:Y:S02]  /*10560*/  @!P1 IADD3 R4, P0, R6, R2.reuse, RZ ;  /* 0x0000000206049210 */ /* 0x080fe40007f1e0ff */
[----:B-1----:R-:W-:-:S03]  /*10570*/  @!P1 IADD3 R2, P2, R9, R2, RZ ;  /* 0x0000000209029210 */ /* 0x002fc60007f5e0ff */
[--C-:B------:R-:W-:Y:S01]  /*10580*/  @!P1 IMAD.X R5, R11, 0x1, R3.reuse, P0 ;  /* 0x000000010b059824 */ /* 0x100fe200000e0603 */
[----:B------:R-:W-:Y:S01]  /*10590*/  ISETP.GE.AND P0, PT, R142, c[0x0][0x27c], PT ;  /* 0x00009f008e007a0c */ /* 0x000fe20003f06270 */
[----:B------:R-:W-:Y:S01]  /*105a0*/  CS2R R66, SRZ ;  /* 0x0000000000427805 */ /* 0x000fe2000001ff00 */
[----:B------:R-:W-:Y:S01]  /*105b0*/  CS2R R64, SRZ ;  /* 0x0000000000407805 */ /* 0x000fe2000001ff00 */
[----:B----4-:R-:W-:Y:S01]  /*105c0*/  @!P1 IMAD.X R3, R10, 0x1, R3, P2 ;  /* 0x000000010a039824 */ /* 0x010fe200010e0603 */
[----:B------:R1:W5:Y:S04]  /*105d0*/  @!P1 LD.E.128 R60, [R4.64] ;  /* 0x00000006043c9980 */ /* 0x000368000c101d00 */
[----:B------:R2:W5:Y:S01]  /*105e0*/  @!P1 LD.E.128 R64, [R2.64] ;  /* 0x0000000602409980 */ /* 0x000562000c101d00 */
[----:B------:R-:W-:Y:S01]  /*105f0*/  CS2R R74, SRZ ;  /* 0x00000000004a7805 */ /* 0x000fe2000001ff00 */
[----:B------:R-:W-:Y:S01]  /*10600*/  CS2R R72, SRZ ;  /* 0x0000000000487805 */ /* 0x000fe2000001ff00 */
[----:B------:R-:W-:Y:S01]  /*10610*/  CS2R R78, SRZ ;  /* 0x00000000004e7805 */ /* 0x000fe2000001ff00 */
[----:B------:R-:W-:Y:S01]  /*10620*/  CS2R R76, SRZ ;  /* 0x00000000004c7805 */ /* 0x000fe2000001ff00 */
[C---:B--2---:R-:W-:Y:S01]  /*10630*/  @!P0 IMAD.SHL.U32 R2, R234.reuse, 0x2, RZ ;  /* 0x00000002ea028824 */ /* 0x044fe200078e00ff */
[----:B------:R-:W-:-:S04]  /*10640*/  @!P0 SHF.L.U64.HI R3, R234, 0x1, R237 ;  /* 0x00000001ea038819 */ /* 0x000fc800000102ed */
[-C--:B-1----:R-:W-:Y:S02]  /*10650*/  @!P0 IADD3 R4, P2, R6, R2.reuse, RZ ;  /* 0x0000000206048210 */ /* 0x082fe40007f5e0ff */
[----:B------:R-:W-:-:S03]  /*10660*/  @!P0 IADD3 R2, P1, R9, R2, RZ ;  /* 0x0000000209028210 */ /* 0x000fc60007f3e0ff */
[--C-:B------:R-:W-:Y:S02]  /*10670*/  @!P0 IMAD.X R5, R11, 0x1, R3.reuse, P2 ;  /* 0x000000010b058824 */ /* 0x100fe400010e0603 */
[----:B------:R-:W-:-:S03]  /*10680*/  @!P0 IMAD.X R3, R10, 0x1, R3, P1 ;  /* 0x000000010a038824 */ /* 0x000fc600008e0603 */
[----:B------:R1:W5:Y:S04]  /*10690*/  @!P0 LD.E.128 R72, [R4.64] ;  /* 0x0000000604488980 */ /* 0x000368000c101d00 */
[----:B------:R1:W5:Y:S02]  /*106a0*/  @!P0 LD.E.128 R76, [R2.64] ;  /* 0x00000006024c8980 */ /* 0x000364000c101d00 */
.L_x_3052:
[----:B--23--:R-:W-:Y:S05]  /*106b0*/  BSYNC B0 ;  /* 0x0000000000007941 */ /* 0x00cfea0003800000 */
.L_x_3051:
[----:B-1---5:R-:W-:Y:S01]  /*106c0*/  IMAD.MOV.U32 R3, RZ, RZ, R74 ;  /* 0x000000ffff037224 */ /* 0x022fe200078e004a */
[----:B------:R-:W-:Y:S01]  /*106d0*/  LOP3.LUT P0, RZ, R236, 0x1, RZ, 0xc0, !PT ;  /* 0x00000001ecff7812 */ /* 0x000fe2000780c0ff */
[----:B------:R-:W-:Y:S01]  /*106e0*/  IMAD.MOV.U32 R2, RZ, RZ, R75 ;  /* 0x000000ffff027224 */ /* 0x000fe200078e004b */
[----:B------:R1:W2:Y:S01]  /*106f0*/  SHFL.IDX PT, R11, R24, 0x3, 0x181f ;  /* 0x00781f00180b7f89 */ /* 0x0002a200000e0000 */
        /* <DEDUP_REMOVED lines=11> */
[----:B----4-:R1:W4:Y:S01]  /*107b0*/  SHFL.IDX PT, R10, R22, 0x3, 0x181f ;  /* 0x00781f00160a7f89 */ /* 0x01032200000e0000 */
[----:B------:R-:W-:Y:S01]  /*107c0*/  IMAD.MOV.U32 R2, RZ, RZ, R63 ;  /* 0x000000ffff027224 */ /* 0x000fe200078e003f */
[----:B------:R-:W-:Y:S01]  /*107d0*/  CS2R R88, SRZ ;  /* 0x0000000000587805 */ /* 0x000fe2000001ff00 */
[----:B------:R-:W-:Y:S01]  /*107e0*/  CS2R R86, SRZ ;  /* 0x0000000000567805 */ /* 0x000fe2000001ff00 */
[----:B------:R1:W1:Y:S01]  /*107f0*/  SHFL.IDX PT, R9, R23, 0x3, 0x181f ;  /* 0x00781f0017097f89 */ /* 0x00026200000e0000 */
        /* <DEDUP_REMOVED lines=34> */
[----:B------:R-:W-:Y:S01]  /*10a20*/  CS2R R90, SRZ ;  /* 0x00000000005a7805 */ /* 0x000fe2000001ff00 */
[----:B------:R-:W-:Y:S01]  /*10a30*/  CS2R R88, SRZ ;  /* 0x0000000000587805 */ /* 0x000fe2000001ff00 */
[C---:B-1----:R-:W-:Y:S01]  /*10a40*/  @!P0 IMAD.SHL.U32 R2, R234.reuse, 0x2, RZ ;  /* 0x00000002ea028824 */ /* 0x042fe200078e00ff */
[----:B------:R-:W-:-:S04]  /*10a50*/  @!P0 SHF.L.U64.HI R3, R234, 0x1, R237 ;  /* 0x00000001ea038819 */ /* 0x000fc800000102ed */
[-C--:B------:R-:W-:Y:S02]  /*10a60*/  @!P0 IADD3 R4, P2, R6, R2.reuse, RZ ;  /* 0x0000000206048210 */ /* 0x080fe40007f5e0ff */
[----:B------:R-:W-:-:S03]  /*10a70*/  @!P0 IADD3 R2, P1, R9, R2, RZ ;  /* 0x0000000209028210 */ /* 0x000fc60007f3e0ff */
[--C-:B------:R-:W-:Y:S02]  /*10a80*/  @!P0 IMAD.X R5, R11, 0x1, R3.reuse, P2 ;  /* 0x000000010b058824 */ /* 0x100fe400010e0603 */
[----:B------:R-:W-:-:S03]  /*10a90*/  @!P0 IMAD.X R3, R10, 0x1, R3, P1 ;  /* 0x000000010a038824 */ /* 0x000fc600008e0603 */
[----:B------:R1:W5:Y:S04]  /*10aa0*/  @!P0 LD.E.128 R92, [R4.64] ;  /* 0x00000006045c8980 */ /* 0x000368000c101d00 */
[----:B------:R1:W5:Y:S02]  /*10ab0*/  @!P0 LD.E.128 R88, [R2.64] ;  /* 0x0000000602588980 */ /* 0x000364000c101d00 */
.L_x_3054:
[----:B-1234-:R-:W-:Y:S05]  /*10ac0*/  BSYNC B0 ;  /* 0x0000000000007941 */ /* 0x01efea0003800000 */
.L_x_3053:
        /* <DEDUP_REMOVED lines=26> */
[----:B------:R-:W-:Y:S01]  /*10c70*/  IMAD.MOV.U32 R2, RZ, RZ, R84 ;  /* 0x000000ffff027224 */ /* 0x000fe200078e0054 */
[----:B------:R-:W-:Y:S01]  /*10c80*/  BAR.SYNC.DEFER_BLOCKING 0x0 ;  /* 0x0000000000007b1d */ /* 0x000fe20000010000 */
[----:B--2---:R-:W-:-:S03]  /*10c90*/  IMAD.IADD R3, R68, 0x1, -R4 ;  /* 0x0000000144037824 */ /* 0x004fc600078e0a04 */
[----:B------:R-:W-:Y:S01]  /*10ca0*/  PRMT R68, R68, 0x5410, R2 ;  /* 0x0000541044447816 */ /* 0x000fe20000000002 */
[----:B------:R-:W-:Y:S01]  /*10cb0*/  IMAD.MOV.U32 R2, RZ, RZ, R85 ;  /* 0x000000ffff027224 */ /* 0x000fe200078e0055 */
[----:B------:R-:W-:-:S04]  /*10cc0*/  IMNMX R50, R3, 0x80, PT ;  /* 0x0000008003327817 */ /* 0x000fc80003800200 */
[----:B------:R-:W-:Y:S02]  /*10cd0*/  PRMT R68, R2, 0x7610, R68 ;  /* 0x0000761002447816 */ /* 0x000fe40000000044 */
[----:B------:R-:W-:-:S13]  /*10ce0*/  ISETP.GE.AND P0, PT, R143, R50, PT ;  /* 0x000000328f00720c */ /* 0x000fda0003f06270 */
        /* <DEDUP_REMOVED lines=10> */
[----:B------:R-:W-:Y:S02]  /*10d90*/  PRMT R5, R37, 0x5432, R5 ;  /* 0x0000543225057816 */ /* 0x000fe40000000005 */
[----:B------:R-:W-:-:S02]  /*10da0*/  SHF.R.S32.HI R2, RZ, 0x1f, R3 ;  /* 0x0000001fff027819 */ /* 0x000fc40000011403 */
[----:B------:R-:W-:Y:S01]  /*10db0*/  SHF.R.U64 R9, R18, 0x10, R19 ;  /* 0x0000001012097819 */ /* 0x000fe20000001213 */
[----:B------:R-:W-:Y:S01]  /*10dc0*/  IMAD.U32 R12, R5, 0x10000, RZ ;  /* 0x00010000050c7824 */ /* 0x000fe200078e00ff */
[----:B------:R-:W-:Y:S01]  /*10dd0*/  LEA.HI R2, R2, R3, RZ, 0x3 ;  /* 0x0000000302027211 */ /* 0x000fe200078f18ff */
[----:B------:R-:W-:Y:S01]  /*10de0*/  IMAD.SHL.U32 R3, R3, 0x8, RZ ;  /* 0x0000000803037824 */ /* 0x000fe200078e00ff */
[----:B------:R-:W-:Y:S02]  /*10df0*/  PRMT R6, R38, 0x5432, R6 ;  /* 0x0000543226067816 */ /* 0x000fe40000000006 */
[----:B------:R-:W-:Y:S01]  /*10e00*/  SHF.R.U32.HI R4, RZ, 0x10, R17 ;  /* 0x00000010ff047819 */ /* 0x000fe20000011611 */
[----:B------:R-:W-:Y:S01]  /*10e10*/  IMAD.SHL.U32 R2, R2, 0x400, RZ ;  /* 0x0000040002027824 */ /* 0x000fe200078e00ff */
[----:B------:R-:W-:Y:S02]  /*10e20*/  LOP3.LUT R3, R252, 0x38, R3, 0xf8, !PT ;  /* 0x00000038fc037812 */ /* 0x000fe400078ef803 */
[----:B------:R-:W-:Y:S01]  /*10e30*/  PRMT R17, R39, 0x5432, R9 ;  /* 0x0000543227117816 */ /* 0x000fe20000000009 */
[----:B------:R-:W-:Y:S01]  /*10e40*/  IMAD.U32 R9, R6, 0x10000, RZ ;  /* 0x0001000006097824 */ /* 0x000fe200078e00ff */
[----:B------:R-:W-:-:S02]  /*10e50*/  LOP3.LUT R3, R3, R122, RZ, 0x3c, !PT ;  /* 0x0000007a03037212 */ /* 0x000fc400078e3cff */
[----:B------:R-:W-:Y:S02]  /*10e60*/  LOP3.LUT R2, R2, 0x7fffe000, RZ, 0xc0, !PT ;  /* 0x7fffe00002027812 */ /* 0x000fe400078ec0ff */
[----:B------:R-:W-:Y:S02]  /*10e70*/  PRMT R11, R38, 0x5410, R4 ;  /* 0x00005410260b7816 */ /* 0x000fe40000000004 */
[----:B------:R-:W-:Y:S02]  /*10e80*/  IADD3 R2, R3, R2, R7 ;  /* 0x0000000203027210 */ /* 0x000fe40007ffe007 */
[----:B------:R-:W-:Y:S02]  /*10e90*/  SHF.R.U32.HI R3, RZ, 0x10, R19 ;  /* 0x00000010ff037819 */ /* 0x000fe40000011613 */
[----:B------:R-:W-:Y:S01]  /*10ea0*/  SHF.R.U64 R14, R14, 0x10, R15 ;  /* 0x000000100e0e7819 */ /* 0x000fe2000000120f */
[----:B------:R-:W-:Y:S01]  /*10eb0*/  IMAD.SHL.U32 R36, R2, 0x2, RZ ;  /* 0x0000000202247824 */ /* 0x000fe200078e00ff */
[----:B------:R-:W-:-:S02]  /*10ec0*/  SHF.R.U32.HI R2, RZ, 0x10, R13 ;  /* 0x00000010ff027819 */ /* 0x000fc4000001160d */
[----:B------:R-:W-:Y:S02]  /*10ed0*/  PRMT R18, R39, 0x5410, R3 ;  /* 0x0000541027127816 */ /* 0x000fe40000000003 */
[----:B------:R-:W2:Y:S01]  /*10ee0*/  LDS.128 R20, [R36+0x10080] ;  /* 0x0100800024147984 */ /* 0x000ea20000000c00 */
[----:B------:R-:W-:Y:S01]  /*10ef0*/  PRMT R10, R37, 0x5410, R2 ;  /* 0x00005410250a7816 */ /* 0x000fe20000000002 */
[----:B-1----:R-:W-:Y:S01]  /*10f00*/  IMAD.U32 R3, R24, 0x10000, RZ ;  /* 0x0001000018037824 */ /* 0x002fe200078e00ff */
[----:B------:R-:W-:Y:S02]  /*10f10*/  SHF.R.U32.HI R15, RZ, 0x10, R15 ;  /* 0x00000010ff0f7819 */ /* 0x000fe4000001160f */
[C---:B------:R-:W-:Y:S02]  /*10f20*/  PRMT R14, R48.reuse, 0x5432, R14 ;  /* 0x00005432300e7816 */ /* 0x040fe4000000000e */
[----:B------:R-:W-:Y:S02]  /*10f30*/  PRMT R15, R48, 0x5410, R15 ;  /* 0x00005410300f7816 */ /* 0x000fe4000000000f */
[----:B------:R-:W-:-:S02]  /*10f40*/  LOP3.LUT R6, R6, 0xffff0000, RZ, 0xc0, !PT ;  /* 0xffff000006067812 */ /* 0x000fc400078ec0ff */
[----:B------:R-:W-:Y:S02]  /*10f50*/  LOP3.LUT R16, R25, 0xffff0000, RZ, 0xc0, !PT ;  /* 0xffff000019107812 */ /* 0x000fe400078ec0ff */
[----:B--2---:R-:W-:-:S05]  /*10f60*/  SHF.L.U32 R2, R20, 0x10, RZ ;  /* 0x0000001014027819 */ /* 0x004fca00000006ff */
[CC--:B------:R-:W-:Y:S02]  /*10f70*/  FMUL.FTZ R4, R2.reuse, R12.reuse ;  /* 0x0000000c02047220 */ /* 0x0c0fe40000410000 */
[-C--:B------:R-:W-:Y:S02]  /*10f80*/  FMUL.FTZ R2, R2, R9.reuse ;  /* 0x0000000902027220 */ /* 0x080fe40000410000 */
[C---:B------:R-:W-:Y:S02]  /*10f90*/  FFMA.FTZ R38, R3.reuse, R9, -R4 ;  /* 0x0000000903267223 */ /* 0x040fe40000010804 */
[----:B------:R-:W-:Y:S01]  /*10fa0*/  FFMA.FTZ R49, R3, R12, R2 ;  /* 0x0000000c03317223 */ /* 0x000fe20000010002 */
[----:B------:R-:W-:Y:S01]  /*10fb0*/  SHF.L.U32 R2, R21, 0x10, RZ ;  /* 0x0000001015027819 */ /* 0x000fe200000006ff */
[----:B------:R-:W-:Y:S02]  /*10fc0*/  IMAD.U32 R12, R10, 0x10000, RZ ;  /* 0x000100000a0c7824 */ /* 0x000fe400078e00ff */
[----:B------:R-:W-:-:S02]  /*10fd0*/  IMAD.U32 R9, R11, 0x10000, RZ ;  /* 0x000100000b097824 */ /* 0x000fc400078e00ff */
[-C--:B------:R-:W-:Y:S02]  /*10fe0*/  FMUL.FTZ R4, R2, R12.reuse ;  /* 0x0000000c02047220 */ /* 0x080fe40000410000 */
[----:B------:R-:W-:Y:S01]  /*10ff0*/  IMAD.U32 R3, R25, 0x10000, RZ ;  /* 0x0001000019037824 */ /* 0x000fe200078e00ff */
[----:B------:R-:W-:Y:S01]  /*11000*/  LOP3.LUT R25, R10, 0xffff0000, RZ, 0xc0, !PT ;  /* 0xffff00000a197812 */ /* 0x000fe200078ec0ff */
[-C--:B------:R-:W-:Y:S02]  /*11010*/  FMUL.FTZ R2, R2, R9.reuse ;  /* 0x0000000902027220 */ /* 0x080fe40000410000 */
[C---:B------:R-:W-:Y:S02]  /*11020*/  FFMA.FTZ R13, R3.reuse, R9, -R4 ;  /* 0x00000009030d7223 */ /* 0x040fe40000010804 */
[----:B------:R-:W-:Y:S01]  /*11030*/  FFMA.FTZ R48, R3, R12, R2 ;  /* 0x0000000c03307223 */ /* 0x000fe20000010002 */
[----:B------:R-:W-:Y:S01]  /*11040*/  SHF.L.U32 R2, R23, 0x10, RZ ;  /* 0x0000001017027819 */ /* 0x000fe200000006ff */
[----:B------:R-:W-:-:S02]  /*11050*/  IMAD.U32 R12, R15, 0x10000, RZ ;  /* 0x000100000f0c7824 */ /* 0x000fc400078e00ff */
[----:B------:R-:W-:Y:S02]  /*11060*/  IMAD.U32 R9, R18, 0x10000, RZ ;  /* 0x0001000012097824 */ /* 0x000fe400078e00ff */
[CC--:B------:R-:W-:Y:S02]  /*11070*/  FMUL.FTZ R4, R2.reuse, R12.reuse ;  /* 0x0000000c02047220 */ /* 0x0c0fe40000410000 */
[----:B------:R-:W-:Y:S02]  /*11080*/  IMAD.U32 R3, R27, 0x10000, RZ ;  /* 0x000100001b037824 */ /* 0x000fe400078e00ff */
[-C--:B------:R-:W-:Y:S02]  /*11090*/  FMUL.FTZ R2, R2, R9.reuse ;  /* 0x0000000902027220 */ /* 0x080fe40000410000 */
[----:B------:R-:W-:Y:S01]  /*110a0*/  FFMA.FTZ R37, R3, R9, -R4 ;  /* 0x0000000903257223 */ /* 0x000fe20000010804 */
[----:B------:R-:W-:Y:S01]  /*110b0*/  LOP3.LUT R9, R5, 0xffff0000, RZ, 0xc0, !PT ;  /* 0xffff000005097812 */ /* 0x000fe200078ec0ff */
[----:B------:R-:W-:Y:S01]  /*110c0*/  FFMA.FTZ R39, R3, R12, R2 ;  /* 0x0000000c03277223 */ /* 0x000fe20000010002 */
[----:B------:R-:W-:-:S02]  /*110d0*/  LOP3.LUT R3, R20, 0xffff0000, RZ, 0xc0, !PT ;  /* 0xffff000014037812 */ /* 0x000fc400078ec0ff */
[----:B------:R-:W-:Y:S01]  /*110e0*/  LOP3.LUT R4, R24, 0xffff0000, RZ, 0xc0, !PT ;  /* 0xffff000018047812 */ /* 0x000fe200078ec0ff */
[----:B------:R-:W-:Y:S01]  /*110f0*/  IMAD.U32 R24, R14, 0x10000, RZ ;  /* 0x000100000e187824 */ /* 0x000fe200078e00ff */
[----:B------:R-:W-:Y:S01]  /*11100*/  LOP3.LUT R2, R21, 0xffff0000, RZ, 0xc0, !PT ;  /* 0xffff000015027812 */ /* 0x000fe200078ec0ff */
[CC--:B------:R-:W-:Y:S02]  /*11110*/  FMUL.FTZ R5, R3.reuse, R9.reuse ;  /* 0x0000000903057220 */ /* 0x0c0fe40000410000 */
[-C--:B------:R-:W-:Y:S02]  /*11120*/  FMUL.FTZ R3, R3, R6.reuse ;  /* 0x0000000603037220 */ /* 0x080fe40000410000 */
[----:B------:R-:W-:Y:S01]  /*11130*/  FFMA.FTZ R12, R4, R6, -R5 ;  /* 0x00000006040c7223 */ /* 0x000fe20000010805 */
[----:B------:R-:W-:Y:S01]  /*11140*/  LOP3.LUT R6, R26, 0xffff0000, RZ, 0xc0, !PT ;  /* 0xffff00001a067812 */ /* 0x000fe200078ec0ff */
[----:B------:R-:W-:Y:S01]  /*11150*/  FFMA.FTZ R20, R4, R9, R3 ;  /* 0x0000000904147223 */ /* 0x000fe20000010003 */
[----:B------:R-:W-:Y:S01]  /*11160*/  LOP3.LUT R4, R11, 0xffff0000, RZ, 0xc0, !PT ;  /* 0xffff00000b047812 */ /* 0x000fe200078ec0ff */
[C---:B------:R-:W-:Y:S01]  /*11170*/  FMUL.FTZ R3, R2.reuse, R25 ;  /* 0x0000001902037220 */ /* 0x040fe20000410000 */
[----:B------:R-:W-:Y:S01]  /*11180*/  LOP3.LUT R5, R27, 0xffff0000, RZ, 0xc0, !PT ;  /* 0xffff00001b057812 */ /* 0x000fe200078ec0ff */
[C---:B------:R-:W-:Y:S01]  /*11190*/  IMAD.U32 R21, R17.reuse, 0x10000, RZ ;  /* 0x0001000011157824 */ /* 0x040fe200078e00ff */
[----:B------:R-:W-:Y:S01]  /*111a0*/  LOP3.LUT R17, R17, 0xffff0000, RZ, 0xc0, !PT ;  /* 0xffff000011117812 */ /* 0x000fe200078ec0ff */
[-C--:B------:R-:W-:Y:S01]  /*111b0*/  FMUL.FTZ R19, R2, R4.reuse ;  /* 0x0000000402137220 */ /* 0x080fe20000410000 */
[----:B------:R-:W-:Y:S01]  /*111c0*/  LOP3.LUT R2, R23, 0xffff0000, RZ, 0xc0, !PT ;  /* 0xffff000017027812 */ /* 0x000fe200078ec0ff */
[----:B------:R-:W-:Y:S01]  /*111d0*/  FFMA.FTZ R10, R16, R4, -R3 ;  /* 0x00000004100a7223 */ /* 0x000fe20000010803 */
[----:B------:R-:W-:Y:S01]  /*111e0*/  SHF.L.U32 R4, R22, 0x10, RZ ;  /* 0x0000001016047819 */ /* 0x000fe200000006ff */
[----:B------:R-:W-:Y:S01]  /*111f0*/  IMAD.U32 R9, R26, 0x10000, RZ ;  /* 0x000100001a097824 */ /* 0x000fe200078e00ff */
[----:B------:R-:W-:-:S02]  /*11200*/  LOP3.LUT R3, R22, 0xffff0000, RZ, 0xc0, !PT ;  /* 0xffff000016037812 */ /* 0x000fc400078ec0ff */
[----:B------:R-:W-:Y:S01]  /*11210*/  LOP3.LUT R23, R14, 0xffff0000, RZ, 0xc0, !PT ;  /* 0xffff00000e177812 */ /* 0x000fe200078ec0ff */
[----:B------:R-:W-:Y:S01]  /*11220*/  FMUL.FTZ R11, R4, R24 ;  /* 0x00000018040b7220 */ /* 0x000fe20000410000 */
[----:B------:R-:W-:Y:S01]  /*11230*/  F2FP.BF16.PACK_AB R13, R10, R13 ;  /* 0x0000000d0a0d723e */ /* 0x000fe200000010ff */
[----:B------:R-:W-:Y:S01]  /*11240*/  FMUL.FTZ R4, R4, R21 ;  /* 0x0000001504047220 */ /* 0x000fe20000410000 */
[----:B------:R-:W-:Y:S01]  /*11250*/  LOP3.LUT R22, R15, 0xffff0000, RZ, 0xc0, !PT ;  /* 0xffff00000f167812 */ /* 0x000fe200078ec0ff */
[----:B------:R-:W-:Y:S01]  /*11260*/  FMUL.FTZ R10, R3, R23 ;  /* 0x00000017030a7220 */ /* 0x000fe20000410000 */
[----:B------:R-:W-:Y:S01]  /*11270*/  F2FP.BF16.PACK_AB R12, R12, R38 ;  /* 0x000000260c0c723e */ /* 0x000fe200000010ff */
[----:B------:R-:W-:Y:S02]  /*11280*/  FFMA.FTZ R11, R9, R21, -R11 ;  /* 0x00000015090b7223 */ /* 0x000fe4000001080b */
[-C--:B------:R-:W-:Y:S02]  /*11290*/  FFMA.FTZ R10, R6, R17.reuse, -R10 ;  /* 0x00000011060a7223 */ /* 0x080fe4000001080a */
[----:B------:R-:W-:-:S02]  /*112a0*/  FMUL.FTZ R3, R3, R17 ;  /* 0x0000001103037220 */ /* 0x000fc40000410000 */
[----:B------:R-:W-:Y:S01]  /*112b0*/  FFMA.FTZ R4, R9, R24, R4 ;  /* 0x0000001809047223 */ /* 0x000fe20000010004 */
[----:B------:R-:W-:Y:S01]  /*112c0*/  F2FP.BF16.PACK_AB R14, R10, R11 ;  /* 0x0000000b0a0e723e */ /* 0x000fe200000010ff */
[----:B------:R-:W-:Y:S01]  /*112d0*/  FMUL.FTZ R10, R2, R22 ;  /* 0x00000016020a7220 */ /* 0x000fe20000410000 */
[----:B------:R-:W-:Y:S01]  /*112e0*/  LOP3.LUT R11, R18, 0xffff0000, RZ, 0xc0, !PT ;  /* 0xffff0000120b7812 */ /* 0x000fe200078ec0ff */
[----:B------:R-:W-:-:S04]  /*112f0*/  FFMA.FTZ R3, R6, R23, R3 ;  /* 0x0000001706037223 */ /* 0x000fc80000010003 */
[-C--:B------:R-:W-:Y:S02]  /*11300*/  FFMA.FTZ R10, R5, R11.reuse, -R10 ;  /* 0x0000000b050a7223 */ /* 0x080fe4000001080a */
[----:B------:R-:W-:-:S03]  /*11310*/  FMUL.FTZ R2, R2, R11 ;  /* 0x0000000b02027220 */ /* 0x000fc60000410000 */
[----:B------:R-:W-:Y:S01]  /*11320*/  F2FP.BF16.PACK_AB R15, R10, R37 ;  /* 0x000000250a0f723e */ /* 0x000fe200000010ff */
[----:B------:R-:W-:Y:S02]  /*11330*/  FFMA.FTZ R10, R16, R25, R19 ;  /* 0x00000019100a7223 */ /* 0x000fe40000010013 */
[----:B------:R-:W-:Y:S02]  /*11340*/  FFMA.FTZ R2, R5, R22, R2 ;  /* 0x0000001605027223 */ /* 0x000fe40000010002 */
[----:B------:R1:W-:Y:S02]  /*11350*/  STS.128 [R216+0x10080], R12 ;  /* 0x0100800cd8007388 */ /* 0x0003e40000000c00 */
[----:B-1----:R-:W-:Y:S02]  /*11360*/  F2FP.BF16.PACK_AB R12, R20, R49 ;  /* 0x00000031140c723e */ /* 0x002fe400000010ff */
[----:B------:R-:W-:Y:S02]  /*11370*/  F2FP.BF16.PACK_AB R13, R10, R48 ;  /* 0x000000300a0d723e */ /* 0x000fe400000010ff */
[----:B------:R-:W-:-:S02]  /*11380*/  F2FP.BF16.PACK_AB R14, R3, R4 ;  /* 0x00000004030e723e */ /* 0x000fc400000010ff */
[----:B------:R-:W-:-:S05]  /*11390*/  F2FP.BF16.PACK_AB R15, R2, R39 ;  /* 0x00000027020f723e */ /* 0x000fca00000010ff */
[----:B------:R1:W-:Y:S02]  /*113a0*/  STS.128 [R36+0x10080], R12 ;  /* 0x0100800c24007388 */ /* 0x0003e40000000c00 */
.L_x_3058:
[----:B------:R-:W-:Y:S05]  /*113b0*/  BSYNC B0 ;  /* 0x0000000000007941 */ /* 0x000fea0003800000 */
.L_x_3057:
[----:B------:R-:W-:-:S13]  /*113c0*/  ISETP.GE.AND P0, PT, R142, c[0x0][0x27c], PT ;  /* 0x00009f008e007a0c */ /* 0x000fda0003f06270 */
[----:B------:R-:W-:Y:S05]  /*113d0*/  @P0 BRA `(.L_x_3056) ;  /* 0x0000069000000947 */ /* 0x000fea0003800000 */
[----:B------:R-:W2:Y:S04]  /*113e0*/  LDL R3, [R1+0xe4] ;  /* 0x0000e40001037983 */ /* 0x000ea80000100800 */
[----:B-1----:R-:W3:Y:S01]  /*113f0*/  LDL R36, [R1+0xfc] ;  /* 0x0000fc0001247983 */ /* 0x002ee20000100800 */
[----:B------:R-:W-:Y:S01]  /*11400*/  IMAD.MOV.U32 R2, RZ, RZ, c[0x0][0x27c] ;  /* 0x00009f00ff027624 */ /* 0x000fe200078e00ff */
[----:B------:R-:W-:Y:S02]  /*11410*/  SHF.R.U32.HI R5, RZ, 0x10, R31 ;  /* 0x00000010ff057819 */ /* 0x000fe4000001161f */
[----:B------:R-:W-:Y:S02]  /*11420*/  SHF.R.U64 R9, R32, 0x10, R33 ;  /* 0x0000001020097819 */ /* 0x000fe40000001221 */
[----:B------:R-:W-:-:S02]  /*11430*/  PRMT R23, R70, 0x5410, R5 ;  /* 0x0000541046177816 */ /* 0x000fc40000000005 */
[----:B------:R-:W-:Y:S02]  /*11440*/  PRMT R5, R51, 0x5432, R9 ;  /* 0x0000543233057816 */ /* 0x000fe40000000009 */
[----:B------:R-:W-:Y:S02]  /*11450*/  SHF.R.U32.HI R10, RZ, 0x10, R33 ;  /* 0x00000010ff0a7819 */ /* 0x000fe40000011621 */
[----:B------:R-:W-:Y:S01]  /*11460*/  SHF.R.U32.HI R21, RZ, 0x10, R35 ;  /* 0x00000010ff157819 */ /* 0x000fe20000011623 */
[----:B------:R-:W-:Y:S01]  /*11470*/  IMAD.U32 R24, R5, 0x10000, RZ ;  /* 0x0001000005187824 */ /* 0x000fe200078e00ff */
[----:B------:R-:W-:Y:S02]  /*11480*/  PRMT R10, R51, 0x5410, R10 ;  /* 0x00005410330a7816 */ /* 0x000fe4000000000a */
[----:B------:R-:W-:Y:S02]  /*11490*/  PRMT R21, R71, 0x5410, R21 ;  /* 0x0000541047157816 */ /* 0x000fe40000000015 */
[----:B------:R-:W-:-:S02]  /*114a0*/  LOP3.LUT R32, R10, 0xffff0000, RZ, 0xc0, !PT ;  /* 0xffff00000a207812 */ /* 0x000fc400078ec0ff */
[----:B------:R-:W-:-:S04]  /*114b0*/  SHF.R.U64 R20, R34, 0x10, R35 ;  /* 0x0000001022147819 */ /* 0x000fc80000001223 */
[----:B------:R-:W-:Y:S02]  /*114c0*/  PRMT R20, R71, 0x5432, R20 ;  /* 0x0000543247147816 */ /* 0x000fe40000000014 */
[----:B--2---:R-:W-:-:S04]  /*114d0*/  LEA.HI R2, R2, R3, RZ, 0x1d ;  /* 0x0000000302027211 */ /* 0x004fc800078fe8ff */
[----:B------:R-:W-:Y:S01]  /*114e0*/  SHF.R.S32.HI R3, RZ, 0x1f, R2 ;  /* 0x0000001fff037819 */ /* 0x000fe20000011402 */
[----:B---3--:R-:W1:Y:S03]  /*114f0*/  LDS.128 R16, [R36] ;  /* 0x0000000024107984 */ /* 0x008e660000000c00 */
[----:B------:R-:W-:Y:S01]  /*11500*/  LEA.HI R3, R3, R2, RZ, 0x3 ;  /* 0x0000000203037211 */ /* 0x000fe200078f18ff */
[----:B------:R-:W-:-:S05]  /*11510*/  IMAD.SHL.U32 R2, R2, 0x8, RZ ;  /* 0x0000000802027824 */ /* 0x000fca00078e00ff */
[----:B------:R-:W-:Y:S01]  /*11520*/  LOP3.LUT R4, R252, 0x38, R2, 0xf8, !PT ;  /* 0x00000038fc047812 */ /* 0x000fe200078ef802 */
[----:B------:R-:W-:-:S03]  /*11530*/  IMAD.SHL.U32 R2, R3, 0x400, RZ ;  /* 0x0000040003027824 */ /* 0x000fc600078e00ff */
[----:B------:R-:W-:Y:S02]  /*11540*/  LOP3.LUT R3, R4, R122, RZ, 0x3c, !PT ;  /* 0x0000007a04037212 */ /* 0x000fe400078e3cff */
[----:B------:R-:W-:Y:S02]  /*11550*/  LOP3.LUT R2, R2, 0x7fffe000, RZ, 0xc0, !PT ;  /* 0x7fffe00002027812 */ /* 0x000fe400078ec0ff */
[----:B------:R-:W-:Y:S02]  /*11560*/  SHF.R.U64 R4, R30, 0x10, R31 ;  /* 0x000000101e047819 */ /* 0x000fe4000000121f */
[----:B------:R-:W-:Y:S02]  /*11570*/  IADD3 R2, R3, R2, R7 ;  /* 0x0000000203027210 */ /* 0x000fe40007ffe007 */
[--C-:B------:R-:W-:Y:S02]  /*11580*/  SHF.R.U32.HI R3, RZ, 0x10, R29.reuse ;  /* 0x00000010ff037819 */ /* 0x100fe4000001161d */
[----:B------:R-:W-:Y:S01]  /*11590*/  PRMT R22, R70, 0x5432, R4 ;  /* 0x0000543246167816 */ /* 0x000fe20000000004 */
[----:B------:R-:W-:Y:S01]  /*115a0*/  IMAD.SHL.U32 R26, R2, 0x2, RZ ;  /* 0x00000002021a7824 */ /* 0x000fe200078e00ff */
[----:B------:R-:W-:-:S02]  /*115b0*/  SHF.R.U64 R2, R28, 0x10, R29 ;  /* 0x000000101c027819 */ /* 0x000fc4000000121d */
[C---:B------:R-:W-:Y:S02]  /*115c0*/  PRMT R11, R69.reuse, 0x5410, R3 ;  /* 0x00005410450b7816 */ /* 0x040fe40000000003 */
[----:B------:R-:W2:Y:S01]  /*115d0*/  LDS.128 R12, [R26+0x10080] ;  /* 0x010080001a0c7984 */ /* 0x000ea20000000c00 */
[----:B------:R-:W-:-:S05]  /*115e0*/  PRMT R6, R69, 0x5432, R2 ;  /* 0x0000543245067816 */ /* 0x000fca0000000002 */
[C---:B------:R-:W-:Y:S01]  /*115f0*/  IMAD.U32 R9, R6.reuse, 0x10000, RZ ;  /* 0x0001000006097824 */ /* 0x040fe200078e00ff */
[----:B------:R-:W-:Y:S01]  /*11600*/  LOP3.LUT R6, R6, 0xffff0000, RZ, 0xc0, !PT ;  /* 0xffff000006067812 */ /* 0x000fe200078ec0ff */
[----:B-1----:R-:W-:Y:S01]  /*11610*/  IMAD.U32 R3, R16, 0x10000, RZ ;  /* 0x0001000010037824 */ /* 0x002fe200078e00ff */
        /* <DEDUP_REMOVED lines=9> */
[----:B------:R-:W-:Y:S02]  /*116b0*/  IMAD.U32 R3, R17, 0x10000, RZ ;  /* 0x0001000011037824 */ /* 0x000fe400078e00ff */
[-C--:B------:R-:W-:Y:S02]  /*116c0*/  FMUL.FTZ R2, R2, R9.reuse ;  /* 0x0000000902027220 */ /* 0x080fe40000410000 */
[C---:B------:R-:W-:Y:S02]  /*116d0*/  FFMA.FTZ R25, R3.reuse, R9, -R4 ;  /* 0x0000000903197223 */ /* 0x040fe40000010804 */
[----:B------:R-:W-:Y:S01]  /*116e0*/  FFMA.FTZ R30, R3, R24, R2 ;  /* 0x00000018031e7223 */ /* 0x000fe20000010002 */
[----:B------:R-:W-:Y:S01]  /*116f0*/  SHF.L.U32 R2, R15, 0x10, RZ ;  /* 0x000000100f027819 */ /* 0x000fe200000006ff */
[C---:B------:R-:W-:Y:S01]  /*11700*/  IMAD.U32 R24, R21.reuse, 0x10000, RZ ;  /* 0x0001000015187824 */ /* 0x040fe200078e00ff */
[----:B------:R-:W-:Y:S01]  /*11710*/  LOP3.LUT R21, R21, 0xffff0000, RZ, 0xc0, !PT ;  /* 0xffff000015157812 */ /* 0x000fe200078ec0ff */
[----:B------:R-:W-:-:S02]  /*11720*/  IMAD.U32 R9, R23, 0x10000, RZ ;  /* 0x0001000017097824 */ /* 0x000fc400078e00ff */
[CC--:B------:R-:W-:Y:S02]  /*11730*/  FMUL.FTZ R4, R2.reuse, R24.reuse ;  /* 0x0000001802047220 */ /* 0x0c0fe40000410000 */
[----:B------:R-:W-:Y:S02]  /*11740*/  IMAD.U32 R3, R19, 0x10000, RZ ;  /* 0x0001000013037824 */ /* 0x000fe400078e00ff */
[-C--:B------:R-:W-:Y:S02]  /*11750*/  FMUL.FTZ R2, R2, R9.reuse ;  /* 0x0000000902027220 */ /* 0x080fe40000410000 */
[----:B------:R-:W-:Y:S01]  /*11760*/  FFMA.FTZ R27, R3, R9, -R4 ;  /* 0x00000009031b7223 */ /* 0x000fe20000010804 */
[----:B------:R-:W-:Y:S01]  /*11770*/  LOP3.LUT R9, R5, 0xffff0000, RZ, 0xc0, !PT ;  /* 0xffff000005097812 */ /* 0x000fe200078ec0ff */
[----:B------:R-:W-:Y:S01]  /*11780*/  FFMA.FTZ R29, R3, R24, R2 ;  /* 0x00000018031d7223 */ /* 0x000fe20000010002 */
[----:B------:R-:W-:Y:S02]  /*11790*/  LOP3.LUT R3, R12, 0xffff0000, RZ, 0xc0, !PT ;  /* 0xffff00000c037812 */ /* 0x000fe400078ec0ff */
[----:B------:R-:W-:-:S02]  /*117a0*/  LOP3.LUT R4, R16, 0xffff0000, RZ, 0xc0, !PT ;  /* 0xffff000010047812 */ /* 0x000fc400078ec0ff */
[----:B------:R-:W-:Y:S01]  /*117b0*/  LOP3.LUT R2, R13, 0xffff0000, RZ, 0xc0, !PT ;  /* 0xffff00000d027812 */ /* 0x000fe200078ec0ff */
[-C--:B------:R-:W-:Y:S01]  /*117c0*/  FMUL.FTZ R5, R3, R9.reuse ;  /* 0x0000000903057220 */ /* 0x080fe20000410000 */
[----:B------:R-:W-:Y:S01]  /*117d0*/  LOP3.LUT R16, R17, 0xffff0000, RZ, 0xc0, !PT ;  /* 0xffff000011107812 */ /* 0x000fe200078ec0ff */
[-C--:B------:R-:W-:Y:S02]  /*117e0*/  FMUL.FTZ R3, R3, R6.reuse ;  /* 0x0000000603037220 */ /* 0x080fe40000410000 */
[----:B------:R-:W-:Y:S01]  /*117f0*/  FFMA.FTZ R12, R4, R6, -R5 ;  /* 0x00000006040c7223 */ /* 0x000fe20000010805 */
[----:B------:R-:W-:Y:S01]  /*11800*/  LOP3.LUT R6, R18, 0xffff0000, RZ, 0xc0, !PT ;  /* 0xffff000012067812 */ /* 0x000fe200078ec0ff */
        /* <DEDUP_REMOVED lines=9> */
[----:B------:R-:W-:Y:S01]  /*118a0*/  SHF.L.U32 R4, R14, 0x10, RZ ;  /* 0x000000100e047819 */ /* 0x000fe200000006ff */
[----:B------:R-:W-:Y:S01]  /*118b0*/  IMAD.U32 R19, R22, 0x10000, RZ ;  /* 0x0001000016137824 */ /* 0x000fe200078e00ff */
[----:B------:R-:W-:Y:S01]  /*118c0*/  F2FP.BF16.PACK_AB R13, R10, R25 ;  /* 0x000000190a0d723e */ /* 0x000fe200000010ff */
[C---:B------:R-:W-:Y:S01]  /*118d0*/  IMAD.U32 R25, R20.reuse, 0x10000, RZ ;  /* 0x0001000014197824 */ /* 0x040fe200078e00ff */
[----:B------:R-:W-:-:S02]  /*118e0*/  LOP3.LUT R20, R20, 0xffff0000, RZ, 0xc0, !PT ;  /* 0xffff000014147812 */ /* 0x000fc400078ec0ff */
[----:B------:R-:W-:Y:S01]  /*118f0*/  LOP3.LUT R2, R15, 0xffff0000, RZ, 0xc0, !PT ;  /* 0xffff00000f027812 */ /* 0x000fe200078ec0ff */
[----:B------:R-:W-:Y:S01]  /*11900*/  FMUL.FTZ R11, R4, R25 ;  /* 0x00000019040b7220 */ /* 0x000fe20000410000 */
[----:B------:R-:W-:Y:S01]  /*11910*/  F2FP.BF16.PACK_AB R12, R12, R28 ;  /* 0x0000001c0c0c723e */ /* 0x000fe200000010ff */
[----:B------:R-:W-:Y:S02]  /*11920*/  FMUL.FTZ R10, R3, R20 ;  /* 0x00000014030a7220 */ /* 0x000fe40000410000 */
[-C--:B------:R-:W-:Y:S02]  /*11930*/  FFMA.FTZ R11, R9, R19.reuse, -R11 ;  /* 0x00000013090b7223 */ /* 0x080fe4000001080b */
[-C--:B------:R-:W-:Y:S02]  /*11940*/  FFMA.FTZ R10, R6, R18.reuse, -R10 ;  /* 0x00000012060a7223 */ /* 0x080fe4000001080a */
[----:B------:R-:W-:Y:S02]  /*11950*/  FMUL.FTZ R4, R4, R19 ;  /* 0x0000001304047220 */ /* 0x000fe40000410000 */
[----:B------:R-:W-:Y:S01]  /*11960*/  FMUL.FTZ R3, R3, R18 ;  /* 0x0000001203037220 */ /* 0x000fe20000410000 */
[----:B------:R-:W-:Y:S01]  /*11970*/  F2FP.BF16.PACK_AB R14, R10, R11 ;  /* 0x0000000b0a0e723e */ /* 0x000fe200000010ff */
[----:B------:R-:W-:Y:S01]  /*11980*/  FMUL.FTZ R10, R2, R21 ;  /* 0x00000015020a7220 */ /* 0x000fe20000410000 */
[----:B------:R-:W-:Y:S01]  /*11990*/  LOP3.LUT R11, R23, 0xffff0000, RZ, 0xc0, !PT ;  /* 0xffff0000170b7812 */ /* 0x000fe200078ec0ff */
[----:B------:R-:W-:-:S02]  /*119a0*/  FFMA.FTZ R4, R9, R25, R4 ;  /* 0x0000001909047223 */ /* 0x000fc40000010004 */
[----:B------:R-:W-:Y:S02]  /*119b0*/  FFMA.FTZ R3, R6, R20, R3 ;  /* 0x0000001406037223 */ /* 0x000fe40000010003 */
[-C--:B------:R-:W-:Y:S02]  /*119c0*/  FFMA.FTZ R10, R5, R11.reuse, -R10 ;  /* 0x0000000b050a7223 */ /* 0x080fe4000001080a */
[----:B------:R-:W-:-:S03]  /*119d0*/  FMUL.FTZ R2, R2, R11 ;  /* 0x0000000b02027220 */ /* 0x000fc60000410000 */
[----:B------:R-:W-:Y:S01]  /*119e0*/  F2FP.BF16.PACK_AB R15, R10, R27 ;  /* 0x0000001b0a0f723e */ /* 0x000fe200000010ff */
[----:B------:R-:W-:Y:S02]  /*119f0*/  FFMA.FTZ R10, R16, R32, R17 ;  /* 0x00000020100a7223 */ /* 0x000fe40000010011 */
[----:B------:R-:W-:Y:S02]  /*11a00*/  FFMA.FTZ R2, R5, R21, R2 ;  /* 0x0000001505027223 */ /* 0x000fe40000010002 */
[----:B------:R1:W-:Y:S02]  /*11a10*/  STS.128 [R36], R12 ;  /* 0x0000000c24007388 */ /* 0x0003e40000000c00 */
[----:B-1----:R-:W-:Y:S02]  /*11a20*/  F2FP.BF16.PACK_AB R12, R24, R31 ;  /* 0x0000001f180c723e */ /* 0x002fe400000010ff */
[----:B------:R-:W-:Y:S02]  /*11a30*/  F2FP.BF16.PACK_AB R13, R10, R30 ;  /* 0x0000001e0a0d723e */ /* 0x000fe400000010ff */
[----:B------:R-:W-:-:S02]  /*11a40*/  F2FP.BF16.PACK_AB R14, R3, R4 ;  /* 0x00000004030e723e */ /* 0x000fc400000010ff */
[----:B------:R-:W-:-:S05]  /*11a50*/  F2FP.BF16.PACK_AB R15, R2, R29 ;  /* 0x0000001d020f723e */ /* 0x000fca00000010ff */
[----:B------:R1:W-:Y:S02]  /*11a60*/  STS.128 [R26+0x10080], R12 ;  /* 0x0100800c1a007388 */ /* 0x0003e40000000c00 */
.L_x_3056:
[----:B------:R-:W-:Y:S05]  /*11a70*/  BSYNC B1 ;  /* 0x0000000000017941 */ /* 0x000fea0003800000 */
.L_x_3055:
        /* <DEDUP_REMOVED lines=8> */
[----:B------:R-:W2:Y:S01]  /*11b00*/  LDL R32, [R1+0x184] ;  /* 0x0001840001207983 */ /* 0x000ea20000100800 */
[----:B------:R-:W-:Y:S01]  /*11b10*/  IMAD.MOV.U32 R3, RZ, RZ, c[0x0][0x27c] ;  /* 0x00009f00ff037624 */ /* 0x000fe200078e00ff */
[----:B------:R-:W-:Y:S02]  /*11b20*/  SHF.R.U64 R6, R44, 0x10, R45 ;  /* 0x000000102c067819 */ /* 0x000fe4000000122d */
[----:B------:R-:W-:Y:S02]  /*11b30*/  SHF.R.U32.HI R5, RZ, 0x10, R43 ;  /* 0x00000010ff057819 */ /* 0x000fe4000001162b */
[----:B------:R-:W-:Y:S02]  /*11b40*/  LEA.HI R3, R3, R149, RZ, 0x1d ;  /* 0x0000009503037211 */ /* 0x000fe400078fe8ff */
[----:B------:R-:W-:Y:S02]  /*11b50*/  PRMT R6, R96, 0x5432, R6 ;  /* 0x0000543260067816 */ /* 0x000fe40000000006 */
[----:B------:R-:W-:-:S02]  /*11b60*/  SHF.R.S32.HI R2, RZ, 0x1f, R3 ;  /* 0x0000001fff027819 */ /* 0x000fc40000011403 */
[----:B------:R-:W-:Y:S02]  /*11b70*/  SHF.R.U64 R4, R42, 0x10, R43 ;  /* 0x000000102a047819 */ /* 0x000fe4000000122b */
[----:B------:R-:W-:Y:S01]  /*11b80*/  LEA.HI R2, R2, R3, RZ, 0x3 ;  /* 0x0000000302027211 */ /* 0x000fe200078f18ff */
[----:B------:R-:W-:Y:S01]  /*11b90*/  IMAD.SHL.U32 R3, R3, 0x8, RZ ;  /* 0x0000000803037824 */ /* 0x000fe200078e00ff */
[----:B------:R-:W-:Y:S01]  /*11ba0*/  PRMT R23, R98, 0x5410, R5 ;  /* 0x0000541062177816 */ /* 0x000fe20000000005 */
[----:B------:R-:W-:Y:S01]  /*11bb0*/  IMAD.U32 R5, R6, 0x10000, RZ ;  /* 0x0001000006057824 */ /* 0x000fe200078e00ff */
[----:B------:R-:W-:Y:S01]  /*11bc0*/  SHF.R.U32.HI R9, RZ, 0x10, R45 ;  /* 0x00000010ff097819 */ /* 0x000fe2000001162d */
[----:B------:R-:W-:Y:S01]  /*11bd0*/  IMAD.SHL.U32 R2, R2, 0x400, RZ ;  /* 0x0000040002027824 */ /* 0x000fe200078e00ff */
[----:B------:R-:W-:Y:S02]  /*11be0*/  LOP3.LUT R3, R251, 0x38, R3, 0xf8, !PT ;  /* 0x00000038fb037812 */ /* 0x000fe400078ef803 */
[----:B------:R-:W-:-:S02]  /*11bf0*/  PRMT R22, R98, 0x5432, R4 ;  /* 0x0000543262167816 */ /* 0x000fc40000000004 */
[----:B------:R-:W-:Y:S02]  /*11c00*/  LOP3.LUT R3, R3, R31, RZ, 0x3c, !PT ;  /* 0x0000001f03037212 */ /* 0x000fe400078e3cff */
[----:B------:R-:W-:Y:S02]  /*11c10*/  LOP3.LUT R2, R2, 0x7fffe000, RZ, 0xc0, !PT ;  /* 0x7fffe00002027812 */ /* 0x000fe400078ec0ff */
[----:B------:R-:W-:Y:S02]  /*11c20*/  PRMT R9, R96, 0x5410, R9 ;  /* 0x0000541060097816 */ /* 0x000fe40000000009 */
[----:B------:R-:W-:Y:S02]  /*11c30*/  IADD3 R2, R3, R2, R8 ;  /* 0x0000000203027210 */ /* 0x000fe40007ffe008 */
[----:B------:R-:W-:Y:S02]  /*11c40*/  SHF.R.U32.HI R3, RZ, 0x10, R41 ;  /* 0x00000010ff037819 */ /* 0x000fe40000011629 */
[----:B------:R-:W-:Y:S01]  /*11c50*/  SHF.R.U32.HI R21, RZ, 0x10, R47 ;  /* 0x00000010ff157819 */ /* 0x000fe2000001162f */
[----:B------:R-:W-:Y:S01]  /*11c60*/  IMAD.SHL.U32 R24, R2, 0x2, RZ ;  /* 0x0000000202187824 */ /* 0x000fe200078e00ff */
[----:B------:R-:W-:-:S02]  /*11c70*/  SHF.R.U64 R2, R40, 0x10, R41 ;  /* 0x0000001028027819 */ /* 0x000fc40000001229 */
[C---:B------:R-:W-:Y:S02]  /*11c80*/  PRMT R10, R97.reuse, 0x5410, R3 ;  /* 0x00005410610a7816 */ /* 0x040fe40000000003 */
[----:B-1----:R-:W1:Y:S01]  /*11c90*/  LDS.128 R12, [R24+0x10080] ;  /* 0x01008000180c7984 */ /* 0x002e620000000c00 */
[----:B------:R-:W-:Y:S02]  /*11ca0*/  PRMT R11, R97, 0x5432, R2 ;  /* 0x00005432610b7816 */ /* 0x000fe40000000002 */
[----:B------:R-:W-:Y:S02]  /*11cb0*/  PRMT R21, R99, 0x5410, R21 ;  /* 0x0000541063157816 */ /* 0x000fe40000000015 */
[----:B------:R-:W-:Y:S01]  /*11cc0*/  SHF.R.U64 R20, R46, 0x10, R47 ;  /* 0x000000102e147819 */ /* 0x000fe2000000122f */
[C---:B------:R-:W-:Y:S01]  /*11cd0*/  IMAD.U32 R25, R11.reuse, 0x10000, RZ ;  /* 0x000100000b197824 */ /* 0x040fe200078e00ff */
[----:B------:R-:W-:Y:S02]  /*11ce0*/  LOP3.LUT R11, R11, 0xffff0000, RZ, 0xc0, !PT ;  /* 0xffff00000b0b7812 */ /* 0x000fe400078ec0ff */
[----:B------:R-:W-:-:S02]  /*11cf0*/  PRMT R20, R99, 0x5432, R20 ;  /* 0x0000543263147816 */ /* 0x000fc40000000014 */
[----:B-1----:R-:W-:-:S05]  /*11d00*/  SHF.L.U32 R2, R12, 0x10, RZ ;  /* 0x000000100c027819 */ /* 0x002fca00000006ff */
[C---:B------:R-:W-:Y:S02]  /*11d10*/  FMUL.FTZ R4, R2.reuse, R5 ;  /* 0x0000000502047220 */ /* 0x040fe40000410000 */
[----:B------:R-:W-:Y:S01]  /*11d20*/  FMUL.FTZ R2, R2, R25 ;  /* 0x0000001902027220 */ /* 0x000fe20000410000 */
[----:B--2---:R-:W1:Y:S02]  /*11d30*/  LDS.128 R16, [R32] ;  /* 0x0000000020107984 */ /* 0x004e640000000c00 */
[----:B-1----:R-:W-:-:S04]  /*11d40*/  IMAD.U32 R3, R16, 0x10000, RZ ;  /* 0x0001000010037824 */ /* 0x002fc800078e00ff */
[----:B------:R-:W-:Y:S01]  /*11d50*/  FFMA.FTZ R29, R3, R5, R2 ;  /* 0x00000005031d7223 */ /* 0x000fe20000010002 */
[----:B------:R-:W-:Y:S01]  /*11d60*/  SHF.L.U32 R2, R13, 0x10, RZ ;  /* 0x000000100d027819 */ /* 0x000fe200000006ff */
[----:B------:R-:W-:Y:S02]  /*11d70*/  FFMA.FTZ R30, R3, R25, -R4 ;  /* 0x00000019031e7223 */ /* 0x000fe40000010804 */
[----:B------:R-:W-:Y:S02]  /*11d80*/  IMAD.U32 R25, R9, 0x10000, RZ ;  /* 0x0001000009197824 */ /* 0x000fe400078e00ff */
[----:B------:R-:W-:Y:S02]  /*11d90*/  IMAD.U32 R5, R10, 0x10000, RZ ;  /* 0x000100000a057824 */ /* 0x000fe400078e00ff */
[----:B------:R-:W-:Y:S02]  /*11da0*/  FMUL.FTZ R4, R2, R25 ;  /* 0x0000001902047220 */ /* 0x000fe40000410000 */
[----:B------:R-:W-:-:S02]  /*11db0*/  IMAD.U32 R3, R17, 0x10000, RZ ;  /* 0x0001000011037824 */ /* 0x000fc400078e00ff */
[-C--:B------:R-:W-:Y:S02]  /*11dc0*/  FMUL.FTZ R2, R2, R5.reuse ;  /* 0x0000000502027220 */ /* 0x080fe40000410000 */
[C---:B------:R-:W-:Y:S02]  /*11dd0*/  FFMA.FTZ R28, R3.reuse, R5, -R4 ;  /* 0x00000005031c7223 */ /* 0x040fe40000010804 */
[----:B------:R-:W-:Y:S01]  /*11de0*/  FFMA.FTZ R26, R3, R25, R2 ;  /* 0x00000019031a7223 */ /* 0x000fe20000010002 */
[----:B------:R-:W-:Y:S01]  /*11df0*/  SHF.L.U32 R2, R15, 0x10, RZ ;  /* 0x000000100f027819 */ /* 0x000fe200000006ff */
[----:B------:R-:W-:Y:S02]  /*11e00*/  IMAD.U32 R25, R21, 0x10000, RZ ;  /* 0x0001000015197824 */ /* 0x000fe400078e00ff */
[----:B------:R-:W-:Y:S02]  /*11e10*/  IMAD.U32 R5, R23, 0x10000, RZ ;  /* 0x0001000017057824 */ /* 0x000fe400078e00ff */
[----:B------:R-:W-:-:S02]  /*11e20*/  IMAD.U32 R3, R19, 0x10000, RZ ;  /* 0x0001000013037824 */ /* 0x000fc400078e00ff */
[C---:B------:R-:W-:Y:S02]  /*11e30*/  FMUL.FTZ R4, R2.reuse, R25 ;  /* 0x0000001902047220 */ /* 0x040fe40000410000 */
        /* <DEDUP_REMOVED lines=8> */
[C---:B------:R-:W-:Y:S02]  /*11ec0*/  FMUL.FTZ R6, R3.reuse, R17 ;  /* 0x0000001103067220 */ /* 0x040fe40000410000 */
[-C--:B------:R-:W-:Y:S02]  /*11ed0*/  FMUL.FTZ R3, R3, R11.reuse ;  /* 0x0000000b03037220 */ /* 0x080fe40000410000 */
[----:B------:R-:W-:Y:S01]  /*11ee0*/  FFMA.FTZ R16, R5, R11, -R6 ;  /* 0x0000000b05107223 */ /* 0x000fe20000010806 */
[----:B------:R-:W-:Y:S01]  /*11ef0*/  LOP3.LUT R6, R9, 0xffff0000, RZ, 0xc0, !PT ;  /* 0xffff000009067812 */ /* 0x000fe200078ec0ff */
[----:B------:R-:W-:Y:S01]  /*11f00*/  FFMA.FTZ R12, R5, R17, R3 ;  /* 0x00000011050c7223 */ /* 0x000fe20000010003 */
[----:B------:R-:W-:Y:S02]  /*11f10*/  LOP3.LUT R5, R10, 0xffff0000, RZ, 0xc0, !PT ;  /* 0xffff00000a057812 */ /* 0x000fe400078ec0ff */
[----:B------:R-:W-:Y:S01]  /*11f20*/  LOP3.LUT R17, R20, 0xffff0000, RZ, 0xc0, !PT ;  /* 0xffff000014117812 */ /* 0x000fe200078ec0ff */
[----:B------:R-:W-:Y:S01]  /*11f30*/  FMUL.FTZ R3, R2, R6 ;  /* 0x0000000602037220 */ /* 0x000fe20000410000 */
[----:B------:R-:W-:Y:S01]  /*11f40*/  F2FP.BF16.PACK_AB R16, R16, R30 ;  /* 0x0000001e1010723e */ /* 0x000fe200000010ff */
[----:B------:R-:W-:Y:S01]  /*11f50*/  FMUL.FTZ R2, R2, R5 ;  /* 0x0000000502027220 */ /* 0x000fe20000410000 */
[----:B------:R-:W-:Y:S01]  /*11f60*/  F2FP.BF16.PACK_AB R12, R12, R29 ;  /* 0x0000001d0c0c723e */ /* 0x000fe200000010ff */
[----:B------:R-:W-:-:S02]  /*11f70*/  FFMA.FTZ R13, R4, R5, -R3 ;  /* 0x00000005040d7223 */ /* 0x000fc40000010803 */
[----:B------:R-:W-:Y:S01]  /*11f80*/  FFMA.FTZ R11, R4, R6, R2 ;  /* 0x00000006040b7223 */ /* 0x000fe20000010002 */
[----:B------:R-:W-:Y:S01]  /*11f90*/  SHF.L.U32 R2, R14, 0x10, RZ ;  /* 0x000000100e027819 */ /* 0x000fe200000006ff */
[----:B------:R-:W-:Y:S02]  /*11fa0*/  IMAD.U32 R6, R20, 0x10000, RZ ;  /* 0x0001000014067824 */ /* 0x000fe400078e00ff */
[----:B------:R-:W-:Y:S02]  /*11fb0*/  IMAD.U32 R5, R22, 0x10000, RZ ;  /* 0x0001000016057824 */ /* 0x000fe400078e00ff */
[----:B------:R-:W-:Y:S02]  /*11fc0*/  FMUL.FTZ R4, R2, R6 ;  /* 0x0000000602047220 */ /* 0x000fe40000410000 */
[----:B------:R-:W-:Y:S02]  /*11fd0*/  IMAD.U32 R3, R18, 0x10000, RZ ;  /* 0x0001000012037824 */ /* 0x000fe400078e00ff */
[----:B------:R-:W-:-:S02]  /*11fe0*/  FMUL.FTZ R2, R2, R5 ;  /* 0x0000000502027220 */ /* 0x000fc40000410000 */
[C---:B------:R-:W-:Y:S01]  /*11ff0*/  FFMA.FTZ R10, R3.reuse, R5, -R4 ;  /* 0x00000005030a7223 */ /* 0x040fe20000010804 */
[----:B------:R-:W-:Y:S01]  /*12000*/  LOP3.LUT R5, R22, 0xffff0000, RZ, 0xc0, !PT ;  /* 0xffff000016057812 */ /* 0x000fe200078ec0ff */
[----:B------:R-:W-:Y:S01]  /*12010*/  FFMA.FTZ R9, R3, R6, R2 ;  /* 0x0000000603097223 */ /* 0x000fe20000010002 */
[----:B------:R-:W-:Y:S02]  /*12020*/  LOP3.LUT R2, R14, 0xffff0000, RZ, 0xc0, !PT ;  /* 0xffff00000e027812 */ /* 0x000fe400078ec0ff */
[----:B------:R-:W-:Y:S02]  /*12030*/  LOP3.LUT R3, R18, 0xffff0000, RZ, 0xc0, !PT ;  /* 0xffff000012037812 */ /* 0x000fe400078ec0ff */
[----:B------:R-:W-:Y:S01]  /*12040*/  LOP3.LUT R14, R23, 0xffff0000, RZ, 0xc0, !PT ;  /* 0xffff0000170e7812 */ /* 0x000fe200078ec0ff */
[C---:B------:R-:W-:Y:S02]  /*12050*/  FMUL.FTZ R4, R2.reuse, R17 ;  /* 0x0000001102047220 */ /* 0x040fe40000410000 */
[----:B------:R-:W-:-:S02]  /*12060*/  FMUL.FTZ R2, R2, R5 ;  /* 0x0000000502027220 */ /* 0x000fc40000410000 */
[C---:B------:R-:W-:Y:S02]  /*12070*/  FFMA.FTZ R6, R3.reuse, R5, -R4 ;  /* 0x0000000503067223 */ /* 0x040fe40000010804 */
[----:B------:R-:W-:Y:S01]  /*12080*/  FFMA.FTZ R5, R3, R17, R2 ;  /* 0x0000001103057223 */ /* 0x000fe20000010002 */
[----:B------:R-:W-:Y:S02]  /*12090*/  LOP3.LUT R3, R15, 0xffff0000, RZ, 0xc0, !PT ;  /* 0xffff00000f037812 */ /* 0x000fe400078ec0ff */
[----:B------:R-:W-:Y:S02]  /*120a0*/  LOP3.LUT R15, R21, 0xffff0000, RZ, 0xc0, !PT ;  /* 0xffff0000150f7812 */ /* 0x000fe400078ec0ff */
[----:B------:R-:W-:Y:S02]  /*120b0*/  LOP3.LUT R2, R19, 0xffff0000, RZ, 0xc0, !PT ;  /* 0xffff000013027812 */ /* 0x000fe400078ec0ff */
[----:B------:R-:W-:Y:S01]  /*120c0*/  F2FP.BF16.PACK_AB R17, R13, R28 ;  /* 0x0000001c0d11723e */ /* 0x000fe200000010ff */
[C---:B------:R-:W-:Y:S01]  /*120d0*/  FMUL.FTZ R4, R3.reuse, R15 ;  /* 0x0000000f03047220 */ /* 0x040fe20000410000 */
[----:B------:R-:W-:Y:S01]  /*120e0*/  F2FP.BF16.PACK_AB R18, R6, R10 ;  /* 0x0000000a0612723e */ /* 0x000fe200000010ff */
[----:B------:R-:W-:Y:S01]  /*120f0*/  FMUL.FTZ R3, R3, R14 ;  /* 0x0000000e03037220 */ /* 0x000fe20000410000 */
[----:B------:R-:W-:Y:S01]  /*12100*/  F2FP.BF16.PACK_AB R13, R11, R26 ;  /* 0x0000001a0b0d723e */ /* 0x000fe200000010ff */
[C---:B------:R-:W-:Y:S01]  /*12110*/  FFMA.FTZ R4, R2.reuse, R14, -R4 ;  /* 0x0000000e02047223 */ /* 0x040fe20000010804 */
[----:B------:R-:W-:Y:S01]  /*12120*/  F2FP.BF16.PACK_AB R14, R5, R9 ;  /* 0x00000009050e723e */ /* 0x000fe200000010ff */
[----:B------:R-:W-:-:S03]  /*12130*/  FFMA.FTZ R3, R2, R15, R3 ;  /* 0x0000000f02037223 */ /* 0x000fc60000010003 */
[----:B------:R-:W-:Y:S02]  /*12140*/  F2FP.BF16.PACK_AB R19, R4, R27 ;  /* 0x0000001b0413723e */ /* 0x000fe400000010ff */
[----:B------:R-:W-:-:S03]  /*12150*/  F2FP.BF16.PACK_AB R15, R3, R25 ;  /* 0x00000019030f723e */ /* 0x000fc600000010ff */
[----:B------:R1:W-:Y:S04]  /*12160*/  STS.128 [R32], R16 ;  /* 0x0000001020007388 */ /* 0x0003e80000000c00 */
[----:B------:R1:W-:Y:S02]  /*12170*/  STS.128 [R24+0x10080], R12 ;  /* 0x0100800c18007388 */ /* 0x0003e40000000c00 */
.L_x_3062:
[----:B------:R-:W-:Y:S05]  /*12180*/  BSYNC B0 ;  /* 0x0000000000007941 */ /* 0x000fea0003800000 */
.L_x_3061:
[----:B------:R-:W-:-:S13]  /*12190*/  ISETP.GE.AND P0, PT, R142, c[0x0][0x27c], PT ;  /* 0x00009f008e007a0c */ /* 0x000fda0003f06270 */
[----:B------:R-:W-:Y:S05]  /*121a0*/  @P0 BRA `(.L_x_3060) ;  /* 0x0000069000000947 */ /* 0x000fea0003800000 */
[----:B------:R-:W2:Y:S04]  /*121b0*/  LDL R3, [R1+0xe4] ;  /* 0x0000e40001037983 */ /* 0x000ea80000100800 */
[----:B------:R-:W3:Y:S01]  /*121c0*/  LDL R29, [R1+0xf8] ;  /* 0x0000f800011d7983 */ /* 0x000ee20000100800 */
[----:B------:R-:W-:Y:S01]  /*121d0*/  IMAD.MOV.U32 R2, RZ, RZ, c[0x0][0x27c] ;  /* 0x00009f00ff027624 */ /* 0x000fe200078e00ff */
[----:B------:R-:W-:Y:S02]  /*121e0*/  SHF.R.U32.HI R10, RZ, 0x10, R53 ;  /* 0x00000010ff0a7819 */ /* 0x000fe40000011635 */
[----:B------:R-:W-:-:S04]  /*121f0*/  SHF.R.U32.HI R9, RZ, 0x10, R57 ;  /* 0x00000010ff097819 */ /* 0x000fc80000011639 */
[----:B------:R-:W-:Y:S02]  /*12200*/  PRMT R9, R101, 0x5432, R9 ;  /* 0x0000543265097816 */ /* 0x000fe40000000009 */
[----:B--2---:R-:W-:-:S04]  /*12210*/  LEA.HI R2, R2, R3, RZ, 0x1d ;  /* 0x0000000302027211 */ /* 0x004fc800078fe8ff */
[----:B------:R-:W-:Y:S01]  /*12220*/  SHF.R.S32.HI R3, RZ, 0x1f, R2 ;  /* 0x0000001fff037819 */ /* 0x000fe20000011402 */
[----:B------:R-:W-:Y:S01]  /*12230*/  IMAD.SHL.U32 R4, R2, 0x8, RZ ;  /* 0x0000000802047824 */ /* 0x000fe200078e00ff */
[----:B-1-3--:R-:W1:Y:S02]  /*12240*/  LDS.128 R16, [R29] ;  /* 0x000000001d107984 */ /* 0x00ae640000000c00 */
[----:B------:R-:W-:Y:S02]  /*12250*/  LEA.HI R2, R3, R2, RZ, 0x3 ;  /* 0x0000000203027211 */ /* 0x000fe400078f18ff */
[----:B------:R-:W-:-:S03]  /*12260*/  LOP3.LUT R3, R251, 0x38, R4, 0xf8, !PT ;  /* 0x00000038fb037812 */ /* 0x000fc600078ef804 */
[----:B------:R-:W-:Y:S01]  /*12270*/  IMAD.SHL.U32 R2, R2, 0x400, RZ ;  /* 0x0000040002027824 */ /* 0x000fe200078e00ff */
[----:B------:R-:W-:-:S04]  /*12280*/  LOP3.LUT R3, R3, R31, RZ, 0x3c, !PT ;  /* 0x0000001f03037212 */ /* 0x000fc800078e3cff */
[----:B------:R-:W-:-:S04]  /*12290*/  LOP3.LUT R2, R2, 0x7fffe000, RZ, 0xc0, !PT ;  /* 0x7fffe00002027812 */ /* 0x000fc800078ec0ff */
[----:B------:R-:W-:Y:S02]  /*122a0*/  IADD3 R2, R3, R2, R8 ;  /* 0x0000000203027210 */ /* 0x000fe40007ffe008 */
[----:B------:R-:W-:-:S03]  /*122b0*/  SHF.R.U64 R3, R52, 0x10, R53 ;  /* 0x0000001034037819 */ /* 0x000fc60000001235 */
[----:B------:R-:W-:Y:S01]  /*122c0*/  IMAD.SHL.U32 R22, R2, 0x2, RZ ;  /* 0x0000000202167824 */ /* 0x000fe200078e00ff */
[----:B------:R-:W-:Y:S02]  /*122d0*/  SHF.R.U64 R2, R56, 0x10, R57 ;  /* 0x0000001038027819 */ /* 0x000fe40000001239 */
[C---:B------:R-:W-:Y:S02]  /*122e0*/  PRMT R4, R100.reuse, 0x5410, R3 ;  /* 0x0000541064047816 */ /* 0x040fe40000000003 */
[----:B------:R-:W2:Y:S01]  /*122f0*/  LDS.128 R12, [R22+0x10080] ;  /* 0x01008000160c7984 */ /* 0x000ea20000000c00 */
[----:B------:R-:W-:Y:S02]  /*12300*/  PRMT R5, R100, 0x5432, R2 ;  /* 0x0000543264057816 */ /* 0x000fe40000000002 */
[----:B------:R-:W-:-:S03]  /*12310*/  IMAD.U32 R11, R4, 0x10000, RZ ;  /* 0x00010000040b7824 */ /* 0x000fc600078e00ff */
[----:B------:R-:W-:Y:S02]  /*12320*/  IMAD.U32 R20, R5, 0x10000, RZ ;  /* 0x0001000005147824 */ /* 0x000fe400078e00ff */
[----:B-1----:R-:W-:Y:S01]  /*12330*/  IMAD.U32 R3, R16, 0x10000, RZ ;  /* 0x0001000010037824 */ /* 0x002fe200078e00ff */
[----:B--2---:R-:W-:-:S05]  /*12340*/  SHF.L.U32 R2, R12, 0x10, RZ ;  /* 0x000000100c027819 */ /* 0x004fca00000006ff */
        /* <DEDUP_REMOVED lines=15> */
[C---:B------:R-:W-:Y:S01]  /*12440*/  PRMT R10, R102.reuse, 0x5410, R3 ;  /* 0x00005410660a7816 */ /* 0x040fe20000000003 */
[----:B------:R-:W-:Y:S01]  /*12450*/  IMAD.U32 R3, R19, 0x10000, RZ ;  /* 0x0001000013037824 */ /* 0x000fe200078e00ff */
[----:B------:R-:W-:Y:S02]  /*12460*/  PRMT R11, R102, 0x5432, R2 ;  /* 0x00005432660b7816 */ /* 0x000fe40000000002 */
[----:B------:R-:W-:Y:S01]  /*12470*/  SHF.L.U32 R2, R15, 0x10, RZ ;  /* 0x000000100f027819 */ /* 0x000fe200000006ff */
[C---:B------:R-:W-:Y:S01]  /*12480*/  IMAD.U32 R21, R10.reuse, 0x10000, RZ ;  /* 0x000100000a157824 */ /* 0x040fe200078e00ff */
[----:B------:R-:W-:Y:S01]  /*12490*/  LOP3.LUT R10, R10, 0xffff0000, RZ, 0xc0, !PT ;  /* 0xffff00000a0a7812 */ /* 0x000fe200078ec0ff */
[C---:B------:R-:W-:Y:S01]  /*124a0*/  IMAD.U32 R23, R11.reuse, 0x10000, RZ ;  /* 0x000100000b177824 */ /* 0x040fe200078e00ff */
[----:B------:R-:W-:Y:S01]  /*124b0*/  LOP3.LUT R11, R11, 0xffff0000, RZ, 0xc0, !PT ;  /* 0xffff00000b0b7812 */ /* 0x000fe200078ec0ff */
        /* <DEDUP_REMOVED lines=8> */
[----:B------:R-:W-:Y:S01]  /*12540*/  SHF.R.U64 R12, R54, 0x10, R55 ;  /* 0x00000010360c7819 */ /* 0x000fe20000001237 */
[----:B------:R-:W-:-:S02]  /*12550*/  FMUL.FTZ R4, R2, R5 ;  /* 0x0000000502047220 */ /* 0x000fc40000410000 */
[-C--:B------:R-:W-:Y:S02]  /*12560*/  FMUL.FTZ R2, R2, R20.reuse ;  /* 0x0000001402027220 */ /* 0x080fe40000410000 */
[C---:B------:R-:W-:Y:S02]  /*12570*/  FFMA.FTZ R16, R3.reuse, R20, -R4 ;  /* 0x0000001403107223 */ /* 0x040fe40000010804 */
[----:B------:R-:W-:Y:S01]  /*12580*/  FFMA.FTZ R21, R3, R5, R2 ;  /* 0x0000000503157223 */ /* 0x000fe20000010002 */
[----:B------:R-:W-:Y:S02]  /*12590*/  LOP3.LUT R3, R13, 0xffff0000, RZ, 0xc0, !PT ;  /* 0xffff00000d037812 */ /* 0x000fe400078ec0ff */
[----:B------:R-:W-:Y:S02]  /*125a0*/  LOP3.LUT R13, R6, 0xffff0000, RZ, 0xc0, !PT ;  /* 0xffff0000060d7812 */ /* 0x000fe400078ec0ff */
[----:B------:R-:W-:Y:S02]  /*125b0*/  LOP3.LUT R6, R9, 0xffff0000, RZ, 0xc0, !PT ;  /* 0xffff000009067812 */ /* 0x000fe400078ec0ff */
[----:B------:R-:W-:Y:S01]  /*125c0*/  LOP3.LUT R2, R17, 0xffff0000, RZ, 0xc0, !PT ;  /* 0xffff000011027812 */ /* 0x000fe200078ec0ff */
[CC--:B------:R-:W-:Y:S01]  /*125d0*/  FMUL.FTZ R4, R3.reuse, R13.reuse ;  /* 0x0000000d03047220 */ /* 0x0c0fe20000410000 */
[----:B------:R-:W-:Y:S01]  /*125e0*/  SHF.R.U64 R5, R58, 0x10, R59 ;  /* 0x000000103a057819 */ /* 0x000fe2000000123b */
[----:B------:R-:W-:Y:S01]  /*125f0*/  FMUL.FTZ R3, R3, R6 ;  /* 0x0000000603037220 */ /* 0x000fe20000410000 */
[----:B------:R-:W-:Y:S01]  /*12600*/  F2FP.BF16.PACK_AB R16, R16, R28 ;  /* 0x0000001c1010723e */ /* 0x000fe200000010ff */
[----:B------:R-:W-:Y:S01]  /*12610*/  FFMA.FTZ R17, R2, R6, -R4 ;  /* 0x0000000602117223 */ /* 0x000fe20000010804 */
[----:B------:R-:W-:Y:S01]  /*12620*/  SHF.L.U32 R4, R14, 0x10, RZ ;  /* 0x000000100e047819 */ /* 0x000fe200000006ff */
[----:B------:R-:W-:Y:S01]  /*12630*/  FFMA.FTZ R13, R2, R13, R3 ;  /* 0x0000000d020d7223 */ /* 0x000fe20000010003 */
[----:B------:R-:W-:-:S02]  /*12640*/  PRMT R2, R103, 0x5410, R12 ;  /* 0x0000541067027816 */ /* 0x000fc4000000000c */
[----:B------:R-:W-:Y:S01]  /*12650*/  PRMT R3, R103, 0x5432, R5 ;  /* 0x0000543267037816 */ /* 0x000fe20000000005 */
[----:B------:R-:W-:Y:S01]  /*12660*/  IMAD.U32 R5, R18, 0x10000, RZ ;  /* 0x0001000012057824 */ /* 0x000fe200078e00ff */
[----:B------:R-:W-:Y:S01]  /*12670*/  F2FP.BF16.PACK_AB R17, R17, R26 ;  /* 0x0000001a1111723e */ /* 0x000fe200000010ff */
[----:B------:R-:W-:Y:S01]  /*12680*/  IMAD.U32 R12, R2, 0x10000, RZ ;  /* 0x00010000020c7824 */ /* 0x000fe200078e00ff */
[----:B------:R-:W-:Y:S01]  /*12690*/  F2FP.BF16.PACK_AB R13, R13, R25 ;  /* 0x000000190d0d723e */ /* 0x000fe200000010ff */
        /* <DEDUP_REMOVED lines=12> */
[C---:B------:R-:W-:Y:S02]  /*12760*/  FFMA.FTZ R6, R3.reuse, R6, -R4 ;  /* 0x0000000603067223 */ /* 0x040fe40000010804 */
[----:B------:R-:W-:Y:S01]  /*12770*/  FFMA.FTZ R5, R3, R5, R2 ;  /* 0x0000000503057223 */ /* 0x000fe20000010002 */
[----:B------:R-:W-:-:S02]  /*12780*/  LOP3.LUT R3, R15, 0xffff0000, RZ, 0xc0, !PT ;  /* 0xffff00000f037812 */ /* 0x000fc400078ec0ff */
[----:B------:R-:W-:Y:S02]  /*12790*/  LOP3.LUT R2, R19, 0xffff0000, RZ, 0xc0, !PT ;  /* 0xffff000013027812 */ /* 0x000fe400078ec0ff */
[----:B------:R-:W-:Y:S01]  /*127a0*/  F2FP.BF16.PACK_AB R18, R6, R20 ;  /* 0x000000140612723e */ /* 0x000fe200000010ff */
[-C--:B------:R-:W-:Y:S01]  /*127b0*/  FMUL.FTZ R4, R3, R10.reuse ;  /* 0x0000000a03047220 */ /* 0x080fe20000410000 */
[----:B------:R-:W-:Y:S01]  /*127c0*/  F2FP.BF16.PACK_AB R14, R5, R9 ;  /* 0x00000009050e723e */ /* 0x000fe200000010ff */
[-C--:B------:R-:W-:Y:S02]  /*127d0*/  FMUL.FTZ R3, R3, R11.reuse ;  /* 0x0000000b03037220 */ /* 0x080fe40000410000 */
[C---:B------:R-:W-:Y:S02]  /*127e0*/  FFMA.FTZ R4, R2.reuse, R11, -R4 ;  /* 0x0000000b02047223 */ /* 0x040fe40000010804 */
[----:B------:R-:W-:-:S03]  /*127f0*/  FFMA.FTZ R3, R2, R10, R3 ;  /* 0x0000000a02037223 */ /* 0x000fc60000010003 */
[----:B------:R-:W-:Y:S02]  /*12800*/  F2FP.BF16.PACK_AB R19, R4, R24 ;  /* 0x000000180413723e */ /* 0x000fe400000010ff */
[----:B------:R-:W-:-:S03]  /*12810*/  F2FP.BF16.PACK_AB R15, R3, R23 ;  /* 0x00000017030f723e */ /* 0x000fc600000010ff */
[----:B------:R1:W-:Y:S04]  /*12820*/  STS.128 [R29], R16 ;  /* 0x000000101d007388 */ /* 0x0003e80000000c00 */
[----:B------:R1:W-:Y:S02]  /*12830*/  STS.128 [R22+0x10080], R12 ;  /* 0x0100800c16007388 */ /* 0x0003e40000000c00 */
.L_x_3060:
[----:B------:R-:W-:Y:S05]  /*12840*/  BSYNC B1 ;  /* 0x0000000000017941 */ /* 0x000fea0003800000 */
.L_x_3059:
        /* <DEDUP_REMOVED lines=20> */
[----:B------:R-:W-:Y:S02]  /*12990*/  PRMT R21, R104, 0x5432, R6 ;  /* 0x0000543268157816 */ /* 0x000fe40000000006 */
[----:B------:R-:W-:Y:S01]  /*129a0*/  SHF.R.S32.HI R4, RZ, 0x1f, R2 ;  /* 0x0000001fff047819 */ /* 0x000fe20000011402 */
[----:B------:R-:W-:Y:S01]  /*129b0*/  IMAD.SHL.U32 R3, R2, 0x8, RZ ;  /* 0x0000000802037824 */ /* 0x000fe200078e00ff */
[----:B------:R-:W-:Y:S02]  /*129c0*/  SHF.R.U32.HI R9, RZ, 0x10, R65 ;  /* 0x00000010ff097819 */ /* 0x000fe40000011641 */
[----:B------:R-:W-:Y:S02]  /*129d0*/  LEA.HI R2, R4, R2, RZ, 0x3 ;  /* 0x0000000204027211 */ /* 0x000fe400078f18ff */
[----:B------:R-:W-:Y:S02]  /*129e0*/  LOP3.LUT R3, R40, 0x38, R3, 0xf8, !PT ;  /* 0x0000003828037812 */ /* 0x000fe400078ef803 */
[----:B------:R-:W-:Y:S01]  /*129f0*/  SHF.R.U64 R10, R66, 0x10, R67 ;  /* 0x00000010420a7819 */ /* 0x000fe20000001243 */
[----:B------:R-:W-:Y:S01]  /*12a00*/  IMAD.SHL.U32 R2, R2, 0x400, RZ ;  /* 0x0000040002027824 */ /* 0x000fe200078e00ff */
[----:B------:R-:W-:-:S02]  /*12a10*/  LOP3.LUT R3, R3, R39, RZ, 0x3c, !PT ;  /* 0x0000002703037212 */ /* 0x000fc400078e3cff */
[----:B------:R-:W-:Y:S02]  /*12a20*/  PRMT R28, R105, 0x5410, R11 ;  /* 0x00005410691c7816 */ /* 0x000fe4000000000b */
[----:B------:R-:W-:Y:S02]  /*12a30*/  LOP3.LUT R2, R2, 0x7fffe000, RZ, 0xc0, !PT ;  /* 0x7fffe00002027812 */ /* 0x000fe400078ec0ff */
[----:B------:R-:W-:Y:S01]  /*12a40*/  SHF.R.U64 R4, R62, 0x10, R63 ;  /* 0x000000103e047819 */ /* 0x000fe2000000123f */
[----:B-1----:R-:W-:Y:S01]  /*12a50*/  IMAD.U32 R36, R28, 0x10000, RZ ;  /* 0x000100001c247824 */ /* 0x002fe200078e00ff */
[----:B-----5:R-:W-:Y:S02]  /*12a60*/  IADD3 R2, R3, R2, R38 ;  /* 0x0000000203027210 */ /* 0x020fe40007ffe026 */
[----:B------:R-:W-:Y:S02]  /*12a70*/  SHF.R.U32.HI R3, RZ, 0x10, R61 ;  /* 0x00000010ff037819 */ /* 0x000fe4000001163d */
[----:B------:R-:W-:Y:S01]  /*12a80*/  SHF.R.U32.HI R5, RZ, 0x10, R63 ;  /* 0x00000010ff057819 */ /* 0x000fe2000001163f */
[----:B------:R-:W-:Y:S01]  /*12a90*/  IMAD.SHL.U32 R33, R2, 0x2, RZ ;  /* 0x0000000202217824 */ /* 0x000fe200078e00ff */
[----:B------:R-:W-:-:S02]  /*12aa0*/  SHF.R.U64 R2, R60, 0x10, R61 ;  /* 0x000000103c027819 */ /* 0x000fc4000000123d */
[----:B------:R-:W-:Y:S02]  /*12ab0*/  PRMT R20, R104, 0x5410, R9 ;  /* 0x0000541068147816 */ /* 0x000fe40000000009 */
[----:B------:R-:W1:Y:S01]  /*12ac0*/  LDS.128 R12, [R33+0x10080] ;  /* 0x01008000210c7984 */ /* 0x000e620000000c00 */
[C---:B------:R-:W-:Y:S02]  /*12ad0*/  PRMT R23, R106.reuse, 0x5432, R2 ;  /* 0x000054326a177816 */ /* 0x040fe40000000002 */
[----:B------:R-:W-:Y:S02]  /*12ae0*/  PRMT R29, R105, 0x5432, R10 ;  /* 0x00005432691d7816 */ /* 0x000fe4000000000a */
[----:B------:R-:W-:Y:S02]  /*12af0*/  PRMT R22, R106, 0x5410, R3 ;  /* 0x000054106a167816 */ /* 0x000fe40000000003 */
[C---:B------:R-:W-:Y:S02]  /*12b00*/  PRMT R31, R107.reuse, 0x5432, R4 ;  /* 0x000054326b1f7816 */ /* 0x040fe40000000004 */
[----:B------:R-:W-:Y:S01]  /*12b10*/  PRMT R30, R107, 0x5410, R5 ;  /* 0x000054106b1e7816 */ /* 0x000fe20000000005 */
[C---:B-1----:R-:W-:Y:S01]  /*12b20*/  IMAD.U32 R11, R12.reuse, 0x10000, RZ ;  /* 0x000100000c0b7824 */ /* 0x042fe200078e00ff */
[----:B------:R-:W-:Y:S01]  /*12b30*/  SHF.L.U32 R9, R13, 0x10, RZ ;  /* 0x000000100d097819 */ /* 0x000fe200000006ff */
[----:B------:R-:W-:Y:S01]  /*12b40*/  IMAD.U32 R3, R15, 0x10000, RZ ;  /* 0x000100000f037824 */ /* 0x000fe200078e00ff */
[----:B------:R-:W-:-:S02]  /*12b50*/  LOP3.LUT R10, R12, 0xffff0000, RZ, 0xc0, !PT ;  /* 0xffff00000c0a7812 */ /* 0x000fc400078ec0ff */
[----:B------:R-:W-:Y:S01]  /*12b60*/  LOP3.LUT R6, R13, 0xffff0000, RZ, 0xc0, !PT ;  /* 0xffff00000d067812 */ /* 0x000fe200078ec0ff */
[----:B------:R-:W-:Y:S01]  /*12b70*/  IMAD.U32 R13, R23, 0x10000, RZ ;  /* 0x00010000170d7824 */ /* 0x000fe200078e00ff */
[C---:B------:R-:W-:Y:S02]  /*12b80*/  SHF.L.U32 R5, R14.reuse, 0x10, RZ ;  /* 0x000000100e057819 */ /* 0x040fe400000006ff */
[----:B------:R-:W-:Y:S01]  /*12b90*/  LOP3.LUT R4, R14, 0xffff0000, RZ, 0xc0, !PT ;  /* 0xffff00000e047812 */ /* 0x000fe200078ec0ff */
[----:B------:R-:W-:Y:S01]  /*12ba0*/  IMAD.U32 R14, R20, 0x10000, RZ ;  /* 0x00010000140e7824 */ /* 0x000fe200078e00ff */
[----:B------:R-:W-:Y:S02]  /*12bb0*/  LOP3.LUT R2, R15, 0xffff0000, RZ, 0xc0, !PT ;  /* 0xffff00000f027812 */ /* 0x000fe400078ec0ff */
[----:B------:R-:W-:Y:S02]  /*12bc0*/  SHF.L.U32 R15, R30, 0x10, RZ ;  /* 0x000000101e0f7819 */ /* 0x000fe400000006ff */
[----:B------:R-:W-:Y:S01]  /*12bd0*/  LOP3.LUT R20, R20, 0xffff0000, RZ, 0xc0, !PT ;  /* 0xffff000014147812 */ /* 0x000fe200078ec0ff */
[----:B---3--:R-:W1:Y:S02]  /*12be0*/  LDS.128 R16, [R37] ;  /* 0x0000000025107984 */ /* 0x008e640000000c00 */
[C---:B-1----:R-:W-:Y:S01]  /*12bf0*/  IMAD.U32 R25, R16.reuse, 0x10000, RZ ;  /* 0x0001000010197824 */ /* 0x042fe200078e00ff */
[----:B------:R-:W-:Y:S01]  /*12c00*/  LOP3.LUT R27, R16, 0xffff0000, RZ, 0xc0, !PT ;  /* 0xffff0000101b7812 */ /* 0x000fe200078ec0ff */
[C---:B------:R-:W-:Y:S01]  /*12c10*/  IMAD.U32 R26, R18.reuse, 0x10000, RZ ;  /* 0x00010000121a7824 */ /* 0x040fe200078e00ff */
[----:B------:R-:W-:Y:S01]  /*12c20*/  LOP3.LUT R32, R18, 0xffff0000, RZ, 0xc0, !PT ;  /* 0xffff000012207812 */ /* 0x000fe200078ec0ff */
[C---:B------:R-:W-:Y:S01]  /*12c30*/  IMAD.U32 R16, R19.reuse, 0x10000, RZ ;  /* 0x0001000013107824 */ /* 0x040fe200078e00ff */
[----:B------:R-:W-:Y:S01]  /*12c40*/  LOP3.LUT R18, R19, 0xffff0000, RZ, 0xc0, !PT ;  /* 0xffff000013127812 */ /* 0x000fe200078ec0ff */
[----:B------:R-:W-:Y:S01]  /*12c50*/  IMAD.U32 R19, R21, 0x10000, RZ ;  /* 0x0001000015137824 */ /* 0x000fe200078e00ff */
[----:B------:R-:W-:-:S02]  /*12c60*/  SHF.L.U32 R24, R17, 0x10, RZ ;  /* 0x0000001011187819 */ /* 0x000fc400000006ff */
[----:B------:R-:W-:Y:S01]  /*12c70*/  LOP3.LUT R17, R17, 0xffff0000, RZ, 0xc0, !PT ;  /* 0xffff000011117812 */ /* 0x000fe200078ec0ff */
[C---:B------:R-:W-:Y:S02]  /*12c80*/  FMUL.FTZ R12, R11.reuse, R19 ;  /* 0x000000130b0c7220 */ /* 0x040fe40000410000 */
[-C--:B------:R-:W-:Y:S02]  /*12c90*/  FMUL.FTZ R11, R11, R13.reuse ;  /* 0x0000000d0b0b7220 */ /* 0x080fe40000410000 */
[----:B------:R-:W-:Y:S02]  /*12ca0*/  FFMA.FTZ R35, R25, R13, -R12 ;  /* 0x0000000d19237223 */ /* 0x000fe4000001080c */
[----:B------:R-:W-:Y:S02]  /*12cb0*/  IMAD.U32 R13, R22, 0x10000, RZ ;  /* 0x00010000160d7824 */ /* 0x000fe400078e00ff */
[----:B------:R-:W-:Y:S02]  /*12cc0*/  FMUL.FTZ R12, R9, R14 ;  /* 0x0000000e090c7220 */ /* 0x000fe40000410000 */
[----:B------:R-:W-:-:S02]  /*12cd0*/  FFMA.FTZ R34, R25, R19, R11 ;  /* 0x0000001319227223 */ /* 0x000fc4000001000b */
[-C--:B------:R-:W-:Y:S02]  /*12ce0*/  FMUL.FTZ R11, R9, R13.reuse ;  /* 0x0000000d090b7220 */ /* 0x080fe40000410000 */
[----:B------:R-:W-:Y:S01]  /*12cf0*/  FFMA.FTZ R25, R24, R13, -R12 ;  /* 0x0000000d18197223 */ /* 0x000fe2000001080c */
[----:B------:R-:W-:Y:S01]  /*12d00*/  LOP3.LUT R12, R21, 0xffff0000, RZ, 0xc0, !PT ;  /* 0xffff0000150c7812 */ /* 0x000fe200078ec0ff */
[----:B------:R-:W-:Y:S01]  /*12d10*/  FMUL.FTZ R9, R3, R36 ;  /* 0x0000002403097220 */ /* 0x000fe20000410000 */
[----:B------:R-:W-:Y:S01]  /*12d20*/  LOP3.LUT R21, R29, 0xffff0000, RZ, 0xc0, !PT ;  /* 0xffff00001d157812 */ /* 0x000fe200078ec0ff */
[-C--:B------:R-:W-:Y:S02]  /*12d30*/  FMUL.FTZ R3, R3, R15.reuse ;  /* 0x0000000f03037220 */ /* 0x080fe40000410000 */
[----:B------:R-:W-:Y:S01]  /*12d40*/  FFMA.FTZ R19, R16, R15, -R9 ;  /* 0x0000000f10137223 */ /* 0x000fe20000010809 */
[----:B------:R-:W-:Y:S01]  /*12d50*/  LOP3.LUT R9, R23, 0xffff0000, RZ, 0xc0, !PT ;  /* 0xffff000017097812 */ /* 0x000fe200078ec0ff */
[----:B------:R-:W-:Y:S01]  /*12d60*/  FFMA.FTZ R14, R24, R14, R11 ;  /* 0x0000000e180e7223 */ /* 0x000fe2000001000b */
[----:B------:R-:W-:Y:S01]  /*12d70*/  LOP3.LUT R11, R22, 0xffff0000, RZ, 0xc0, !PT ;  /* 0xffff0000160b7812 */ /* 0x000fe200078ec0ff */
[----:B------:R-:W-:-:S02]  /*12d80*/  FFMA.FTZ R15, R16, R36, R3 ;  /* 0x00000024100f7223 */ /* 0x000fc40000010003 */
[C---:B------:R-:W-:Y:S02]  /*12d90*/  FMUL.FTZ R3, R10.reuse, R12 ;  /* 0x0000000c0a037220 */ /* 0x040fe40000410000 */
[----:B------:R-:W-:Y:S02]  /*12da0*/  IMAD.U32 R22, R29, 0x10000, RZ ;  /* 0x000100001d167824 */ /* 0x000fe400078e00ff */
[-C--:B------:R-:W-:Y:S02]  /*12db0*/  FMUL.FTZ R10, R10, R9.reuse ;  /* 0x000000090a0a7220 */ /* 0x080fe40000410000 */
[----:B------:R-:W-:Y:S02]  /*12dc0*/  FFMA.FTZ R13, R27, R9, -R3 ;  /* 0x000000091b0d7223 */ /* 0x000fe40000010803 */
[C---:B------:R-:W-:Y:S02]  /*12dd0*/  FMUL.FTZ R9, R6.reuse, R20 ;  /* 0x0000001406097220 */ /* 0x040fe40000410000 */
[----:B------:R-:W-:-:S02]  /*12de0*/  FMUL.FTZ R3, R6, R11 ;  /* 0x0000000b06037220 */ /* 0x000fc40000410000 */
[----:B------:R-:W-:Y:S02]  /*12df0*/  IMAD.U32 R16, R31, 0x10000, RZ ;  /* 0x000100001f107824 */ /* 0x000fe400078e00ff */
[----:B------:R-:W-:Y:S02]  /*12e00*/  FMUL.FTZ R6, R5, R22 ;  /* 0x0000001605067220 */ /* 0x000fe40000410000 */
[----:B------:R-:W-:Y:S02]  /*12e10*/  FFMA.FTZ R12, R27, R12, R10 ;  /* 0x0000000c1b0c7223 */ /* 0x000fe4000001000a */
[C---:B------:R-:W-:Y:S02]  /*12e20*/  FFMA.FTZ R11, R17.reuse, R11, -R9 ;  /* 0x0000000b110b7223 */ /* 0x040fe40000010809 */
[----:B------:R-:W-:Y:S01]  /*12e30*/  FFMA.FTZ R10, R17, R20, R3 ;  /* 0x00000014110a7223 */ /* 0x000fe20000010003 */
[----:B------:R-:W-:Y:S01]  /*12e40*/  LOP3.LUT R20, R28, 0xffff0000, RZ, 0xc0, !PT ;  /* 0xffff00001c147812 */ /* 0x000fe200078ec0ff */
[-C--:B------:R-:W-:Y:S01]  /*12e50*/  FMUL.FTZ R3, R5, R16.reuse ;  /* 0x0000001005037220 */ /* 0x080fe20000410000 */
[----:B------:R-:W-:Y:S01]  /*12e60*/  LOP3.LUT R17, R31, 0xffff0000, RZ, 0xc0, !PT ;  /* 0xffff00001f117812 */ /* 0x000fe200078ec0ff */
[----:B------:R-:W-:Y:S01]  /*12e70*/  FFMA.FTZ R9, R26, R16, -R6 ;  /* 0x000000101a097223 */ /* 0x000fe20000010806 */
[----:B------:R-:W-:Y:S01]  /*12e80*/  LOP3.LUT R16, R30, 0xffff0000, RZ, 0xc0, !PT ;  /* 0xffff00001e107812 */ /* 0x000fe200078ec0ff */
[----:B------:R-:W-:Y:S01]  /*12e90*/  FFMA.FTZ R6, R26, R22, R3 ;  /* 0x000000161a067223 */ /* 0x000fe20000010003 */
[----:B------:R-:W-:Y:S01]  /*12ea0*/  F2FP.BF16.PACK_AB R12, R12, R34 ;  /* 0x000000220c0c723e */ /* 0x000fe200000010ff */
[----:B------:R-:W-:-:S02]  /*12eb0*/  FMUL.FTZ R5, R4, R21 ;  /* 0x0000001504057220 */ /* 0x000fc40000410000 */
[----:B------:R-:W-:Y:S02]  /*12ec0*/  FMUL.FTZ R3, R2, R20 ;  /* 0x0000001402037220 */ /* 0x000fe40000410000 */
[-C--:B------:R-:W-:Y:S02]  /*12ed0*/  FMUL.FTZ R4, R4, R17.reuse ;  /* 0x0000001104047220 */ /* 0x080fe40000410000 */
[-C--:B------:R-:W-:Y:S02]  /*12ee0*/  FMUL.FTZ R2, R2, R16.reuse ;  /* 0x0000001002027220 */ /* 0x080fe40000410000 */
        /* <DEDUP_REMOVED lines=13> */
.L_x_3066:
[----:B------:R-:W-:Y:S05]  /*12fc0*/  BSYNC B0 ;  /* 0x0000000000007941 */ /* 0x000fea0003800000 */
.L_x_3065:
[----:B------:R-:W-:-:S13]  /*12fd0*/  ISETP.GE.AND P0, PT, R142, c[0x0][0x27c], PT ;  /* 0x00009f008e007a0c */ /* 0x000fda0003f06270 */
[----:B------:R-:W-:Y:S05]  /*12fe0*/  @P0 BRA `(.L_x_3064) ;  /* 0x0000069000000947 */ /* 0x000fea0003800000 */
[----:B------:R-:W3:Y:S04]  /*12ff0*/  LDL R3, [R1+0xe4] ;  /* 0x0000e40001037983 */ /* 0x000ee80000100800 */
[----:B-1----:R-:W4:Y:S01]  /*13000*/  LDL R37, [R1+0xf4] ;  /* 0x0000f40001257983 */ /* 0x002f220000100800 */
[----:B------:R-:W-:Y:S01]  /*13010*/  IMAD.MOV.U32 R2, RZ, RZ, c[0x0][0x27c] ;  /* 0x00009f00ff027624 */ /* 0x000fe200078e00ff */
[----:B------:R-:W-:Y:S02]  /*13020*/  SHF.R.U64 R6, R76, 0x10, R77 ;  /* 0x000000104c067819 */ /* 0x000fe4000000124d */
[----:B------:R-:W-:Y:S02]  /*13030*/  SHF.R.U32.HI R11, RZ, 0x10, R79 ;  /* 0x00000010ff0b7819 */ /* 0x000fe4000001164f */
[----:B------:R-:W-:-:S02]  /*13040*/  PRMT R21, R108, 0x5432, R6 ;  /* 0x000054326c157816 */ /* 0x000fc40000000006 */
[----:B------:R-:W-:Y:S02]  /*13050*/  SHF.R.U32.HI R9, RZ, 0x10, R77 ;  /* 0x00000010ff097819 */ /* 0x000fe4000001164d */
[----:B------:R-:W-:Y:S02]  /*13060*/  SHF.R.U64 R10, R78, 0x10, R79 ;  /* 0x000000104e0a7819 */ /* 0x000fe4000000124f */
[C---:B------:R-:W-:Y:S02]  /*13070*/  PRMT R28, R109.reuse, 0x5410, R11 ;  /* 0x000054106d1c7816 */ /* 0x040fe4000000000b */
[----:B------:R-:W-:Y:S02]  /*13080*/  SHF.R.U32.HI R5, RZ, 0x10, R75 ;  /* 0x00000010ff057819 */ /* 0x000fe4000001164b */
[----:B------:R-:W-:Y:S01]  /*13090*/  PRMT R20, R108, 0x5410, R9 ;  /* 0x000054106c147816 */ /* 0x000fe20000000009 */
[----:B------:R-:W-:Y:S01]  /*130a0*/  IMAD.U32 R36, R28, 0x10000, RZ ;  /* 0x000100001c247824 */ /* 0x000fe200078e00ff */
[----:B------:R-:W-:-:S02]  /*130b0*/  PRMT R29, R109, 0x5432, R10 ;  /* 0x000054326d1d7816 */ /* 0x000fc4000000000a */
        /* <DEDUP_REMOVED lines=17> */
[----:B------:R-:W3:Y:S01]  /*131d0*/  LDS.128 R12, [R33+0x10080] ;  /* 0x01008000210c7984 */ /* 0x000ee20000000c00 */
[----:B------:R-:W-:Y:S01]  /*131e0*/  PRMT R23, R110, 0x5432, R2 ;  /* 0x000054326e177816 */ /* 0x000fe20000000002 */
        /* <DEDUP_REMOVED lines=9> */
[C---:B---3--:R-:W-:Y:S01]  /*13280*/  IMAD.U32 R11, R12.reuse, 0x10000, RZ ;  /* 0x000100000c0b7824 */ /* 0x048fe200078e00ff */
[----:B------:R-:W-:Y:S01]  /*13290*/  SHF.L.U32 R9, R13, 0x10, RZ ;  /* 0x000000100d097819 */ /* 0x000fe200000006ff */
[----:B------:R-:W-:Y:S01]  /*132a0*/  IMAD.U32 R3, R15, 0x10000, RZ ;  /* 0x000100000f037824 */ /* 0x000fe200078e00ff */
[----:B------:R-:W-:Y:S01]  /*132b0*/  LOP3.LUT R10, R12, 0xffff0000, RZ, 0xc0, !PT ;  /* 0xffff00000c0a7812 */ /* 0x000fe200078ec0ff */
[----:B------:R-:W-:Y:S01]  /*132c0*/  FMUL.FTZ R12, R11, R19 ;  /* 0x000000130b0c7220 */ /* 0x000fe20000410000 */
[----:B------:R-:W-:Y:S01]  /*132d0*/  LOP3.LUT R6, R13, 0xffff0000, RZ, 0xc0, !PT ;  /* 0xffff00000d067812 */ /* 0x000fe200078ec0ff */
[----:B------:R-:W-:Y:S01]  /*132e0*/  IMAD.U32 R13, R23, 0x10000, RZ ;  /* 0x00010000170d7824 */ /* 0x000fe200078e00ff */
[C---:B------:R-:W-:Y:S02]  /*132f0*/  SHF.L.U32 R5, R14.reuse, 0x10, RZ ;  /* 0x000000100e057819 */ /* 0x040fe400000006ff */
[----:B------:R-:W-:Y:S01]  /*13300*/  LOP3.LUT R4, R14, 0xffff0000, RZ, 0xc0, !PT ;  /* 0xffff00000e047812 */ /* 0x000fe200078ec0ff */
[----:B------:R-:W-:Y:S01]  /*13310*/  IMAD.U32 R14, R20, 0x10000, RZ ;  /* 0x00010000140e7824 */ /* 0x000fe200078e00ff */
[----:B------:R-:W-:Y:S01]  /*13320*/  LOP3.LUT R2, R15, 0xffff0000, RZ, 0xc0, !PT ;  /* 0xffff00000f027812 */ /* 0x000fe200078ec0ff */
[-C--:B------:R-:W-:Y:S01]  /*13330*/  FMUL.FTZ R11, R11, R13.reuse ;  /* 0x0000000d0b0b7220 */ /* 0x080fe20000410000 */
[----:B------:R-:W-:Y:S01]  /*13340*/  SHF.L.U32 R15, R30, 0x10, RZ ;  /* 0x000000101e0f7819 */ /* 0x000fe200000006ff */
[----:B------:R-:W-:Y:S01]  /*13350*/  FFMA.FTZ R35, R25, R13, -R12 ;  /* 0x0000000d19237223 */ /* 0x000fe2000001080c */
[----:B------:R-:W-:Y:S01]  /*13360*/  LOP3.LUT R20, R20, 0xffff0000, RZ, 0xc0, !PT ;  /* 0xffff000014147812 */ /* 0x000fe200078ec0ff */
[----:B------:R-:W-:-:S02]  /*13370*/  IMAD.U32 R13, R22, 0x10000, RZ ;  /* 0x00010000160d7824 */ /* 0x000fc400078e00ff */
[----:B------:R-:W-:Y:S02]  /*13380*/  FMUL.FTZ R12, R9, R14 ;  /* 0x0000000e090c7220 */ /* 0x000fe40000410000 */
[----:B------:R-:W-:Y:S02]  /*13390*/  FFMA.FTZ R34, R25, R19, R11 ;  /* 0x0000001319227223 */ /* 0x000fe4000001000b */
[-C--:B------:R-:W-:Y:S02]  /*133a0*/  FMUL.FTZ R11, R9, R13.reuse ;  /* 0x0000000d090b7220 */ /* 0x080fe40000410000 */
[----:B------:R-:W-:Y:S01]  /*133b0*/  FFMA.FTZ R25, R24, R13, -R12 ;  /* 0x0000000d18197223 */ /* 0x000fe2000001080c */
[----:B------:R-:W-:Y:S01]  /*133c0*/  LOP3.LUT R12, R21, 0xffff0000, RZ, 0xc0, !PT ;  /* 0xffff0000150c7812 */ /* 0x000fe200078ec0ff */
[----:B------:R-:W-:Y:S01]  /*133d0*/  FMUL.FTZ R9, R3, R36 ;  /* 0x0000002403097220 */ /* 0x000fe20000410000 */
[----:B------:R-:W-:Y:S01]  /*133e0*/  LOP3.LUT R21, R29, 0xffff0000, RZ, 0xc0, !PT ;  /* 0xffff00001d157812 */ /* 0x000fe200078ec0ff */
[----:B------:R-:W-:-:S02]  /*133f0*/  FMUL.FTZ R3, R3, R15 ;  /* 0x0000000f03037220 */ /* 0x000fc40000410000 */
[----:B------:R-:W-:Y:S01]  /*13400*/  FFMA.FTZ R19, R16, R15, -R9 ;  /* 0x0000000f10137223 */ /* 0x000fe20000010809 */
[----:B------:R-:W-:Y:S01]  /*13410*/  LOP3.LUT R9, R23, 0xffff0000, RZ, 0xc0, !PT ;  /* 0xffff000017097812 */ /* 0x000fe200078ec0ff */
[----:B------:R-:W-:Y:S01]  /*13420*/  FFMA.FTZ R14, R24, R14, R11 ;  /* 0x0000000e180e7223 */ /* 0x000fe2000001000b */
[----:B------:R-:W-:Y:S01]  /*13430*/  LOP3.LUT R11, R22, 0xffff0000, RZ, 0xc0, !PT ;  /* 0xffff0000160b7812 */ /* 0x000fe200078ec0ff */
[----:B------:R-:W-:Y:S02]  /*13440*/  FFMA.FTZ R15, R16, R36, R3 ;  /* 0x00000024100f7223 */ /* 0x000fe40000010003 */
[C---:B------:R-:W-:Y:S02]  /*13450*/  FMUL.FTZ R3, R10.reuse, R12 ;  /* 0x0000000c0a037220 */ /* 0x040fe40000410000 */
[----:B------:R-:W-:Y:S02]  /*13460*/  IMAD.U32 R22, R29, 0x10000, RZ ;  /* 0x000100001d167824 */ /* 0x000fe400078e00ff */
[----:B------:R-:W-:-:S02]  /*13470*/  FMUL.FTZ R10, R10, R9 ;  /* 0x000000090a0a7220 */ /* 0x000fc40000410000 */
[----:B------:R-:W-:Y:S02]  /*13480*/  FFMA.FTZ R13, R27, R9, -R3 ;  /* 0x000000091b0d7223 */ /* 0x000fe40000010803 */
[C---:B------:R-:W-:Y:S02]  /*13490*/  FMUL.FTZ R9, R6.reuse, R20 ;  /* 0x0000001406097220 */ /* 0x040fe40000410000 */
[----:B------:R-:W-:Y:S02]  /*134a0*/  FMUL.FTZ R3, R6, R11 ;  /* 0x0000000b06037220 */ /* 0x000fe40000410000 */
[----:B------:R-:W-:Y:S02]  /*134b0*/  IMAD.U32 R16, R31, 0x10000, RZ ;  /* 0x000100001f107824 */ /* 0x000fe400078e00ff */
[----:B------:R-:W-:Y:S02]  /*134c0*/  FMUL.FTZ R6, R5, R22 ;  /* 0x0000001605067220 */ /* 0x000fe40000410000 */
[----:B------:R-:W-:-:S02]  /*134d0*/  FFMA.FTZ R12, R27, R12, R10 ;  /* 0x0000000c1b0c7223 */ /* 0x000fc4000001000a */
        /* <DEDUP_REMOVED lines=26> */
.L_x_3064:
[----:B------:R-:W-:Y:S05]  /*13680*/  BSYNC B1 ;  /* 0x0000000000017941 */ /* 0x000fea0003800000 */
.L_x_3063:
        /* <DEDUP_REMOVED lines=31> */
[----:B------:R-:W-:Y:S01]  /*13880*/  IMAD.U32 R36, R28, 0x10000, RZ ;  /* 0x000100001c247824 */ /* 0x000fe200078e00ff */
        /* <DEDUP_REMOVED lines=24> */
[----:B----4-:R-:W1:Y:S02]  /*13a10*/  LDS.128 R16, [R37] ;  /* 0x0000000025107984 */ /* 0x010e640000000c00 */
        /* <DEDUP_REMOVED lines=61> */
.L_x_3068:
[----:B------:R-:W-:Y:S05]  /*13df0*/  BSYNC B0 ;  /* 0x0000000000007941 */ /* 0x000fea0003800000 */
.L_x_3067:
[----:B------:R-:W-:-:S13]  /*13e00*/  ISETP.GE.AND P0, PT, R142, c[0x0][0x27c], PT ;  /* 0x00009f008e007a0c */ /* 0x000fda0003f06270 */
[----:B------:R-:W-:Y:S05]  /*13e10*/  @P0 BRA `(.L_x_3040) ;  /* 0x0000069000000947 */ /* 0x000fea0003800000 */
[----:B------:R-:W4:Y:S04]  /*13e20*/  LDL R3, [R1+0xe4] ;  /* 0x0000e40001037983 */ /* 0x000f280000100800 */
[----:B-12---:R-:W2:Y:S01]  /*13e30*/  LDL R37, [R1+0xf0] ;  /* 0x0000f00001257983 */ /* 0x006ea20000100800 */
[----:B------:R-:W-:Y:S01]  /*13e40*/  IMAD.MOV.U32 R2, RZ, RZ, c[0x0][0x27c] ;  /* 0x00009f00ff027624 */ /* 0x000fe200078e00ff */
[----:B------:R-:W-:Y:S02]  /*13e50*/  SHF.R.U64 R6, R88, 0x10, R89 ;  /* 0x0000001058067819 */ /* 0x000fe40000001259 */
[----:B------:R-:W-:Y:S02]  /*13e60*/  SHF.R.U32.HI R11, RZ, 0x10, R91 ;  /* 0x00000010ff0b7819 */ /* 0x000fe4000001165b */
[----:B------:R-:W-:-:S02]  /*13e70*/  PRMT R21, R115, 0x5432, R6 ;  /* 0x0000543273157816 */ /* 0x000fc40000000006 */
[----:B------:R-:W-:Y:S02]  /*13e80*/  SHF.R.U32.HI R9, RZ, 0x10, R89 ;  /* 0x00000010ff097819 */ /* 0x000fe40000011659 */
[----:B------:R-:W-:Y:S02]  /*13e90*/  SHF.R.U64 R10, R90, 0x10, R91 ;  /* 0x000000105a0a7819 */ /* 0x000fe4000000125b */
[----:B------:R-:W-:Y:S02]  /*13ea0*/  PRMT R28, R116, 0x5410, R11 ;  /* 0x00005410741c7816 */ /* 0x000fe4000000000b */
[----:B------:R-:W-:Y:S02]  /*13eb0*/  SHF.R.U32.HI R5, RZ, 0x10, R95 ;  /* 0x00000010ff057819 */ /* 0x000fe4000001165f */
[----:B------:R-:W-:Y:S01]  /*13ec0*/  PRMT R20, R115, 0x5410, R9 ;  /* 0x0000541073147816 */ /* 0x000fe20000000009 */
[----:B------:R-:W-:Y:S01]  /*13ed0*/  IMAD.U32 R36, R28, 0x10000, RZ ;  /* 0x000100001c247824 */ /* 0x000fe200078e00ff */
[----:B------:R-:W-:-:S02]  /*13ee0*/  PRMT R29, R116, 0x5432, R10 ;  /* 0x00005432741d7816 */ /* 0x000fc4000000000a */
[----:B------:R-:W-:Y:S02]  /*13ef0*/  PRMT R30, R118, 0x5410, R5 ;  /* 0x00005410761e7816 */ /* 0x000fe40000000005 */
        /* <DEDUP_REMOVED lines=27> */
[C---:B--2---:R-:W-:Y:S01]  /*140b0*/  IMAD.U32 R11, R12.reuse, 0x10000, RZ ;  /* 0x000100000c0b7824 */ /* 0x044fe200078e00ff */
        /* <DEDUP_REMOVED lines=63> */
.L_x_3040:
[----:B------:R-:W-:Y:S05]  /*144b0*/  BSYNC B2 ;  /* 0x0000000000027941 */ /* 0x000fea0003800000 */
.L_x_3006:
[----:B-1----:R-:W-:Y:S01]  /*144c0*/  IMAD R4, R120, c[0x0][0x208], RZ ;  /* 0x0000820078047a24 */ /* 0x002fe200078e02ff */
[----:B------:R-:W-:-:S04]  /*144d0*/  DEPBAR.LE SB0, 0x0 ;  /* 0x000080000000791a */ /* 0x000fc80000000000 */
[----:B------:R-:W-:Y:S01]  /*144e0*/  IMAD.WIDE.U32 R2, R222, c[0x0][0x208], RZ ;  /* 0x00008200de027a25 */ /* 0x000fe200078e00ff */
[----:B------:R-:W-:Y:S01]  /*144f0*/  BAR.SYNC.DEFER_BLOCKING 0x0 ;  /* 0x0000000000007b1d */ /* 0x000fe20000010000 */
[----:B------:R-:W-:Y:S02]  /*14500*/  ISETP.GE.AND P3, PT, R140, c[0x0][0x1d4], PT ;  /* 0x000075008c007a0c */ /* 0x000fe40003f66270 */
[----:B------:R-:W-:Y:S01]  /*14510*/  IMAD R4, R222, c[0x0][0x20c], R4 ;  /* 0x00008300de047a24 */ /* 0x000fe200078e0204 */
[----:B------:R-:W-:Y:S01]  /*14520*/  IADD3 R204, R151, 0x20, RZ ;  /* 0x0000002097cc7810 */ /* 0x000fe20007ffe0ff */
[----:B------:R-:W-:Y:S01]  /*14530*/  IMAD.WIDE.U32 R242, R244, c[0x0][0x210], RZ ;  /* 0x00008400f4f27a25 */ /* 0x000fe200078e00ff */
[----:B------:R-:W-:Y:S01]  /*14540*/  SHF.L.U64.HI R231, R140, 0x1, R141 ;  /* 0x000000018ce77819 */ /* 0x000fe2000001028d */
[----:B------:R-:W1:Y:S01]  /*14550*/  S2R R9, SR_TID.X ;  /* 0x0000000000097919 */ /* 0x000e620000002100 */
[----:B------:R-:W-:Y:S01]  /*14560*/  SHF.L.U64.HI R226, R234, 0x1, R237 ;  /* 0x00000001eae27819 */ /* 0x000fe200000102ed */
[----:B------:R-:W-:Y:S01]  /*14570*/  IMAD.IADD R3, R3, 0x1, R4 ;  /* 0x0000000103037824 */ /* 0x000fe200078e0204 */
[----:B------:R-:W-:Y:S01]  /*14580*/  SHF.L.U64.HI R227, R219, 0x1, R239 ;  /* 0x00000001dbe37819 */ /* 0x000fe200000102ef */
[----:B------:R-:W-:Y:S01]  /*14590*/  IMAD R4, R121, c[0x0][0x218], RZ ;  /* 0x0000860079047a24 */ /* 0x000fe200078e02ff */
[----:B------:R-:W-:Y:S01]  /*145a0*/  ISETP.GE.AND P4, PT, R142, c[0x0][0x1d4], PT ;  /* 0x000075008e007a0c */ /* 0x000fe20003f86270 */
[----:B------:R-:W-:Y:S01]  /*145b0*/  IMAD.WIDE.U32 R2, R221, c[0x0][0x218], R2 ;  /* 0x00008600dd027a25 */ /* 0x000fe200078e0002 */
[----:B------:R-:W-:Y:S01]  /*145c0*/  ISETP.GE.AND P2, PT, R219, c[0x0][0x1d4], PT ;  /* 0x00007500db007a0c */ /* 0x000fe20003f46270 */
[----:B------:R-:W-:Y:S01]  /*145d0*/  BSSY B0, `(.L_x_3069) ;  /* 0x0000047000007945 */ /* 0x000fe20003800000 */
[----:B------:R-:W-:Y:S01]  /*145e0*/  SHF.L.U64.HI R224, R220, 0x1, R238 ;  /* 0x00000001dce07819 */ /* 0x000fe200000102ee */
[----:B------:R-:W-:Y:S01]  /*145f0*/  IMAD R4, R221, c[0x0][0x21c], R4 ;  /* 0x00008700dd047a24 */ /* 0x000fe200078e0204 */
[----:B------:R-:W-:Y:S01]  /*14600*/  IADD3 R2, P0, R2, R242, RZ ;  /* 0x000000f202027210 */ /* 0x000fe20007f1e0ff */
[----:B------:R-:W-:-:S02]  /*14610*/  IMAD R244, R244, c[0x0][0x214], R243 ;  /* 0x00008500f4f47a24 */ /* 0x000fc400078e02f3 */
[----:B------:R-:W-:Y:S02]  /*14620*/  IMAD.SHL.U32 R230, R140, 0x2, RZ ;  /* 0x000000028ce67824 */ /* 0x000fe400078e00ff */
[----:B------:R-:W-:Y:S01]  /*14630*/  IMAD.SHL.U32 R229, R234, 0x2, RZ ;  /* 0x00000002eae57824 */ /* 0x000fe200078e00ff */
[----:B------:R-:W-:Y:S01]  /*14640*/  IADD3.X R3, R244, R3, R4, P0, !PT ;  /* 0x00000003f4037210 */ /* 0x000fe200007fe404 */
[----:B------:R-:W-:Y:S01]  /*14650*/  IMAD.IADD R4, R119, 0x1, -R143 ;  /* 0x0000000177047824 */ /* 0x000fe200078e0a8f */
[C---:B------:R-:W-:Y:S01]  /*14660*/  LEA R6, P0, R2.reuse, c[0x0][0x1f8], 0x1 ;  /* 0x00007e0002067a11 */ /* 0x040fe200078008ff */
[----:B------:R-:W-:Y:S01]  /*14670*/  LDSM.16.M88.4 R12, [R200] ;  /* 0x00000000c80c783b */ /* 0x000fe20000000200 */
[----:B------:R-:W-:Y:S02]  /*14680*/  IMAD.SHL.U32 R228, R219, 0x2, RZ ;  /* 0x00000002dbe47824 */ /* 0x000fe400078e00ff */
[----:B------:R-:W-:Y:S01]  /*14690*/  LEA.HI.X R5, R2, c[0x0][0x1fc], R3, 0x1, P0 ;  /* 0x00007f0002057a11 */ /* 0x000fe200000f0c03 */
[----:B------:R-:W-:Y:S01]  /*146a0*/  LDSM.16.M88.4 R28, [R151] ;  /* 0x00000000971c783b */ /* 0x000fe20000000200 */
[----:B------:R-:W-:Y:S01]  /*146b0*/  LOP3.LUT P0, RZ, R149, 0x2, RZ, 0xc0, !PT ;  /* 0x0000000295ff7812 */ /* 0x000fe2000780c0ff */
[----:B------:R-:W-:-:S02]  /*146c0*/  IMAD.SHL.U32 R225, R220, 0x2, RZ ;  /* 0x00000002dce17824 */ /* 0x000fc400078e00ff */
[----:B------:R-:W4:Y:S04]  /*146d0*/  SHFL.IDX PT, R2, R6, RZ, 0x181f ;  /* 0x00181fff06027589 */ /* 0x000f2800000e0000 */
[----:B------:R-:W2:Y:S04]  /*146e0*/  SHFL.IDX PT, R3, R5, RZ, 0x181f ;  /* 0x00181fff05037589 */ /* 0x000ea800000e0000 */
[----:B-----5:R3:W1:Y:S02]  /*146f0*/  LDSM.16.M88.4 R36, [R151+0x800] ;  /* 0x000800009724783b */ /* 0x0206640000000200 */
[----:B------:R-:W-:-:S02]  /*14700*/  @P0 IADD3 R204, R151, -0x20, RZ ;  /* 0xffffffe097cc0810 */ /* 0x000fc40007ffe0ff */
[----:B------:R-:W-:Y:S01]  /*14710*/  ISETP.LT.OR P0, PT, R4, 0x1, P3 ;  /* 0x000000010400780c */ /* 0x000fe20001f01670 */
[----:B------:R3:W1:Y:S01]  /*14720*/  LDSM.16.M88.4 R44, [R151+0x1000] ;  /* 0x00100000972c783b */ /* 0x0006620000000200 */
[C---:B------:R-:W-:Y:S02]  /*14730*/  IADD3 R215, R204.reuse, 0x1000, RZ ;  /* 0x00001000ccd77810 */ /* 0x040fe40007ffe0ff */
[----:B------:R-:W-:Y:S01]  /*14740*/  IADD3 R214, R204, 0x800, RZ ;  /* 0x00000800ccd67810 */ /* 0x000fe20007ffe0ff */
[----:B------:R3:W1:Y:S04]  /*14750*/  LDSM.16.M88.4 R16, [R201] ;  /* 0x00000000c910783b */ /* 0x0006680000000200 */
[----:B------:R3:W1:Y:S01]  /*14760*/  LDSM.16.M88.4 R40, [R204] ;  /* 0x00000000cc28783b */ /* 0x0006620000000200 */
[----:B----4-:R-:W-:-:S03]  /*14770*/  IADD3 R10, P1, R2, R230, RZ ;  /* 0x000000e6020a7210 */ /* 0x010fc60007f3e0ff */
[----:B------:R3:W4:Y:S02]  /*14780*/  LDSM.16.M88.4 R56, [R204+0x800] ;  /* 0x00080000cc38783b */ /* 0x0007240000000200 */
[----:B--2---:R-:W-:Y:S02]  /*14790*/  IMAD.X R11, R3, 0x1, R231, P1 ;  /* 0x00000001030b7824 */ /* 0x004fe400008e06e7 */
[----:B------:R3:W2:Y:S01]  /*147a0*/  LDSM.16.M88.4 R64, [R204+0x1000] ;  /* 0x00100000cc40783b */ /* 0x0006a20000000200 */
[----:B------:R-:W-:-:S03]  /*147b0*/  ISETP.LT.OR P1, PT, R4, 0x1, P4 ;  /* 0x000000010400780c */ /* 0x000fc60002721670 */
[----:B------:R-:W-:Y:S01]  /*147c0*/  @!PT LDS RZ, [RZ] ;  /* 0x00000000fffff984 */ /* 0x000fe20000000800 */
[----:B------:R-:W-:Y:S01]  /*147d0*/  @!PT LDS RZ, [RZ] ;  /* 0x00000000fffff984 */ /* 0x000fe20000000800 */
[----:B------:R-:W-:Y:S01]  /*147e0*/  @!PT LDS RZ, [RZ] ;  /* 0x00000000fffff984 */ /* 0x000fe20000000800 */
[----:B------:R1:W-:Y:S01]  /*147f0*/  LDGSTS.E.BYPASS.LTC128B.128 [R216+0x4080], [R10.64], !P0 ;  /* 0x040800000ad87fae */ /* 0x0003e2000c101d46 */
[----:B------:R-:W-:-:S05]  /*14800*/  IADD3 R20, P0, R2, R229, RZ ;  /* 0x000000e502147210 */ /* 0x000fca0007f1e0ff */
[----:B------:R-:W-:-:S05]  /*14810*/  IMAD.X R21, R3, 0x1, R226, P0 ;  /* 0x0000000103157824 */ /* 0x000fca00000e06e2 */
[----:B------:R3:W-:Y:S01]  /*14820*/  LDGSTS.E.BYPASS.LTC128B.128 [R216+0x5880], [R20.64], !P1 ;  /* 0x0588000014d87fae */ /* 0x0007e2000c901d46 */
[----:B------:R-:W-:Y:S02]  /*14830*/  ISETP.GE.AND P1, PT, R220, c[0x0][0x1d4], PT ;  /* 0x00007500dc007a0c */ /* 0x000fe40003f26270 */
[----:B-1----:R-:W-:-:S05]  /*14840*/  IADD3 R10, P0, R2, R228, RZ ;  /* 0x000000e4020a7210 */ /* 0x002fca0007f1e0ff */
[----:B------:R-:W-:Y:S01]  /*14850*/  IMAD.X R11, R3, 0x1, R227, P0 ;  /* 0x00000001030b7824 */ /* 0x000fe200000e06e3 */
[----:B------:R-:W-:-:S13]  /*14860*/  ISETP.LT.OR P0, PT, R4, 0x1, P2 ;  /* 0x000000010400780c */ /* 0x000fda0001701670 */
[----:B------:R3:W-:Y:S01]  /*14870*/  LDGSTS.E.BYPASS.LTC128B.128 [R216+0x7080], [R10.64], !P0 ;  /* 0x070800000ad87fae */ /* 0x0007e2000c101d46 */
[----:B------:R-:W-:-:S05]  /*14880*/  IADD3 R2, P0, R2, R225, RZ ;  /* 0x000000e102027210 */ /* 0x000fca0007f1e0ff */
[----:B------:R-:W-:Y:S01]  /*14890*/  IMAD.X R3, R3, 0x1, R224, P0 ;  /* 0x0000000103037824 */ /* 0x000fe200000e06e0 */
[----:B------:R-:W-:-:S13]  /*148a0*/  ISETP.LT.OR P0, PT, R4, 0x1, P1 ;  /* 0x000000010400780c */ /* 0x000fda0000f01670 */
[----:B------:R3:W-:Y:S01]  /*148b0*/  LDGSTS.E.BYPASS.LTC128B.128 [R216+0x8880], [R2.64], !P0 ;  /* 0x0888000002d87fae */ /* 0x0007e2000c101d46 */
[----:B------:R-:W-:-:S13]  /*148c0*/  ISETP.GT.AND P0, PT, R9, 0x7f, PT ;  /* 0x0000007f0900780c */ /* 0x000fda0003f04270 */
[----:B------:R-:W-:Y:S05]  /*148d0*/  @P0 BRA `(.L_x_3070) ;  /* 0x0000016000000947 */ /* 0x000fea0003800000 */
[----:B--2-4-:R-:W-:Y:S05]  /*148e0*/  BRA.DIV ~URZ, `(.L_x_3071) ;  /* 0x0000ed227f007947 */ /* 0x014fea000b800000 */
[----:B------:R-:W1:Y:S04]  /*148f0*/  SHFL.IDX PT, R5, R5, 0x1, 0x181f ;  /* 0x00381f0005057f89 */ /* 0x000e6800000e0000 */
[----:B---3--:R2:W3:Y:S02]  /*14900*/  SHFL.IDX PT, R2, R6, 0x1, 0x181f ;  /* 0x00381f0006027f89 */ /* 0x0084e400000e0000 */
.L_x_3181:
[----:B---3--:R-:W-:Y:S02]  /*14910*/  IADD3 R22, P0, R2, R229, RZ ;  /* 0x000000e502167210 */ /* 0x008fe40007f1e0ff */
[C---:B------:R-:W-:Y:S02]  /*14920*/  ISETP.LT.OR P2, PT, R4.reuse, 0x21, P2 ;  /* 0x000000210400780c */ /* 0x040fe40001741670 */
[----:B------:R-:W-:Y:S01]  /*14930*/  ISETP.LT.OR P1, PT, R4, 0x21, P1 ;  /* 0x000000210400780c */ /* 0x000fe20000f21670 */
[----:B-1----:R-:W-:Y:S01]  /*14940*/  IMAD.X R23, R5, 0x1, R226, P0 ;  /* 0x0000000105177824 */ /* 0x002fe200000e06e2 */
[----:B------:R-:W-:-:S05]  /*14950*/  IADD3 R20, P0, R2, R228, RZ ;  /* 0x000000e402147210 */ /* 0x000fca0007f1e0ff */
[----:B------:R-:W-:Y:S01]  /*14960*/  IMAD.X R21, R5, 0x1, R227, P0 ;  /* 0x0000000105157824 */ /* 0x000fe200000e06e3 */
[----:B------:R-:W-:-:S05]  /*14970*/  IADD3 R10, P0, R2, R230, RZ ;  /* 0x000000e6020a7210 */ /* 0x000fca0007f1e0ff */
[----:B------:R-:W-:Y:S01]  /*14980*/  IMAD.X R11, R5, 0x1, R231, P0 ;  /* 0x00000001050b7824 */ /* 0x000fe200000e06e7 */
[C---:B------:R-:W-:Y:S02]  /*14990*/  ISETP.LT.OR P0, PT, R4.reuse, 0x21, P3 ;  /* 0x000000210400780c */ /* 0x040fe40001f01670 */
[----:B------:R-:W-:-:S11]  /*149a0*/  ISETP.LT.OR P3, PT, R4, 0x21, P4 ;  /* 0x000000210400780c */ /* 0x000fd60002761670 */
[----:B------:R-:W-:Y:S01]  /*149b0*/  @!PT LDS RZ, [RZ] ;  /* 0x00000000fffff984 */ /* 0x000fe20000000800 */
[----:B------:R-:W-:Y:S01]  /*149c0*/  @!PT LDS RZ, [RZ] ;  /* 0x00000000fffff984 */ /* 0x000fe20000000800 */
[----:B------:R-:W-:Y:S01]  /*149d0*/  @!PT LDS RZ, [RZ] ;  /* 0x00000000fffff984 */ /* 0x000fe20000000800 */
[----:B------:R1:W-:Y:S01]  /*149e0*/  LDGSTS.E.BYPASS.LTC128B.128 [R217+0x5080], [R10.64], !P0 ;  /* 0x050800000ad97fae */ /* 0x0003e2000c101d46 */
[----:B------:R-:W-:-:S03]  /*149f0*/  IADD3 R2, P0, R2, R225, RZ ;  /* 0x000000e102027210 */ /* 0x000fc60007f1e0ff */
[----:B------:R1:W-:Y:S02]  /*14a00*/  LDGSTS.E.BYPASS.LTC128B.128 [R217+0x6880], [R22.64], !P3 ;  /* 0x0688000016d97fae */ /* 0x0003e4000d901d46 */
[----:B------:R-:W-:Y:S02]  /*14a10*/  IMAD.X R3, R5, 0x1, R224, P0 ;  /* 0x0000000105037824 */ /* 0x000fe400000e06e0 */
[----:B------:R1:W-:Y:S04]  /*14a20*/  LDGSTS.E.BYPASS.LTC128B.128 [R217+0x8080], [R20.64], !P2 ;  /* 0x0808000014d97fae */ /* 0x0003e8000d101d46 */
[----:B------:R1:W-:Y:S02]  /*14a30*/  LDGSTS.E.BYPASS.LTC128B.128 [R217+0x9880], [R2.64], !P1 ;  /* 0x0988000002d97fae */ /* 0x0003e4000c901d46 */
.L_x_3070:
[----:B--2-4-:R-:W-:Y:S05]  /*14a40*/  BSYNC B0 ;  /* 0x0000000000007941 */ /* 0x014fea0003800000 */
.L_x_3069:
[----:B-1-3--:R-:W-:Y:S01]  /*14a50*/  IMAD.MOV.U32 R2, RZ, RZ, 0x40 ;  /* 0x00000040ff027424 */ /* 0x00afe200078e00ff */
[----:B------:R-:W-:Y:S01]  /*14a60*/  LOP3.LUT P0, RZ, R149, 0x4, RZ, 0xc0, !PT ;  /* 0x0000000495ff7812 */ /* 0x000fe2000780c0ff */
[----:B------:R-:W0:Y:S01]  /*14a70*/  LDGDEPBAR ;  /* 0x00000000000079af */ /* 0x000e220000000000 */
[----:B------:R-:W-:Y:S01]  /*14a80*/  WARPSYNC 0xffffffff ;  /* 0xffffffff00007948 */ /* 0x000fe20003800000 */
[----:B------:R-:W-:Y:S01]  /*14a90*/  HMMA.16816.F32.BF16 R32, R12, R28, RZ ;  /* 0x0000001c0c20723c */ /* 0x000fe200000418ff */
[----:B------:R-:W-:Y:S01]  /*14aa0*/  SEL R2, R2, 0xffffffc0, !P0 ;  /* 0xffffffc002027807 */ /* 0x000fe20004000000 */
[----:B------:R-:W-:Y:S01]  /*14ab0*/  BSSY B1, `(.L_x_3072) ;  /* 0x00000f9000017945 */ /* 0x000fe20003800000 */
[----:B------:R-:W-:-:S02]  /*14ac0*/  ISETP.GT.AND P0, PT, R124, R240, PT ;  /* 0x000000f07c00720c */ /* 0x000fc40003f04270 */
[C---:B------:R-:W-:Y:S01]  /*14ad0*/  IADD3 R213, R204.reuse, 0x4800, RZ ;  /* 0x00004800ccd57810 */ /* 0x040fe20007ffe0ff */
[--C-:B------:R-:W-:Y:S01]  /*14ae0*/  IMAD.IADD R150, R151, 0x1, R2.reuse ;  /* 0x0000000197967824 */ /* 0x100fe200078e0202 */
[C---:B------:R-:W-:Y:S01]  /*14af0*/  IADD3 R212, R204.reuse, 0x5800, RZ ;  /* 0x00005800ccd47810 */ /* 0x040fe20007ffe0ff */
[C---:B------:R-:W-:Y:S01]  /*14b00*/  HMMA.16816.F32.BF16 R28, R12.reuse, R30, RZ ;  /* 0x0000001e0c1c723c */ /* 0x040fe200000418ff */
[C---:B------:R-:W-:Y:S01]  /*14b10*/  IMAD.IADD R11, R204.reuse, 0x1, R2 ;  /* 0x00000001cc0b7824 */ /* 0x040fe200078e0202 */
[C---:B------:R-:W-:Y:S01]  /*14b20*/  IADD3 R211, R204.reuse, 0x5000, RZ ;  /* 0x00005000ccd37810 */ /* 0x040fe20007ffe0ff */
[----:B------:R-:W-:Y:S01]  /*14b30*/  LDSM.16.M88.4 R52, [R150] ;  /* 0x000000009634783b */ /* 0x000fe20000000200 */
[C---:B------:R-:W-:Y:S02]  /*14b40*/  IADD3 R210, R204.reuse, 0x3000, RZ ;  /* 0x00003000ccd27810 */ /* 0x040fe40007ffe0ff */
[C---:B------:R-:W-:Y:S01]  /*14b50*/  IADD3 R209, R204.reuse, 0x4000, RZ ;  /* 0x00004000ccd17810 */ /* 0x040fe20007ffe0ff */
[----:B------:R-:W-:Y:S01]  /*14b60*/  LDSM.16.M88.4 R60, [R150+0x800] ;  /* 0x00080000963c783b */ /* 0x000fe20000000200 */
[----:B------:R-:W-:Y:S01]  /*14b70*/  HMMA.16816.F32.BF16 R24, R12, R36, RZ ;  /* 0x000000240c18723c */ /* 0x000fe200000418ff */
[----:B------:R-:W-:-:S02]  /*14b80*/  IADD3 R208, R204, 0x3800, RZ ;  /* 0x00003800ccd07810 */ /* 0x000fc40007ffe0ff */
        /* <DEDUP_REMOVED lines=115> */
[C---:B----4-:R-:W-:Y:S08]  /*152c0*/  HMMA.16816.F32.BF16 R24, R16.reuse, R68, R24 ;  /* 0x000000441018723c */ /* 0x050ff00000041818 */
[----:B------:R-:W-:Y:S01]  /*152d0*/  HMMA.16816.F32.BF16 R16, R16, R70, R20 ;  /* 0x000000461010723c */ /* 0x000fe20000041814 */
[----:B------:R-:W2:Y:S04]  /*152e0*/  LDSM.16.M88.4 R20, [R201+0xc000] ;  /* 0x00c00000c914783b */ /* 0x000ea80000000200 */
[----:B------:R-:W4:Y:S03]  /*152f0*/  LDSM.16.M88.4 R68, [R204+0x5800] ;  /* 0x00580000cc44783b */ /* 0x000f260000000200 */
        /* <DEDUP_REMOVED lines=35> */
[----:B------:R-:W2:Y:S01]  /*15530*/  LDL R3, [R1] ;  /* 0x0000000001037983 */ /* 0x000ea20000100800 */
[----:B------:R-:W-:-:S05]  /*15540*/  IMAD.MOV.U32 R4, RZ, RZ, c[0x0][0x2b8] ;  /* 0x0000ae00ff047624 */ /* 0x000fca00078e00ff */
[----:B------:R-:W-:Y:S01]  /*15550*/  ISETP.NE.AND P1, PT, R4, 0x1, PT ;  /* 0x000000010400780c */ /* 0x000fe20003f25270 */
[----:B------:R-:W-:Y:S01]  /*15560*/  IMAD.MOV.U32 R221, RZ, RZ, RZ ;  /* 0x000000ffffdd7224 */ /* 0x000fe200078e00ff */
[----:B--2---:R-:W-:-:S04]  /*15570*/  IADD3 R3, R0, R123, R3 ;  /* 0x0000007b00037210 */ /* 0x004fc80007ffe003 */
[----:B------:R-:W-:-:S07]  /*15580*/  IADD3 R3, R3, -0x30, RZ ;  /* 0xffffffd003037810 */ /* 0x000fce0007ffe0ff */
[----:B------:R-:W-:-:S04]  /*15590*/  @P1 IMAD.HI.U32 R4, R3, c[0x0][0x2bc], RZ ;  /* 0x0000af0003041a27 */ /* 0x000fc800078e00ff */
[----:B------:R-:W-:Y:S01]  /*155a0*/  IMAD.MOV.U32 R2, RZ, RZ, R3 ;  /* 0x000000ffff027224 */ /* 0x000fe200078e0003 */
[----:B------:R-:W-:-:S04]  /*155b0*/  @P1 SHF.R.U32.HI R2, RZ, c[0x0][0x2c0], R4 ;  /* 0x0000b000ff021a19 */ /* 0x000fc80000011604 */
[----:B------:R-:W-:-:S04]  /*155c0*/  @!P6 IADD3 R5, P0, R2, R248, RZ ;  /* 0x000000f80205e210 */ /* 0x000fc80007f1e0ff */
[----:B------:R-:W-:Y:S02]  /*155d0*/  @!P6 LEA.HI.X.SX32 R6, R2, R250, 0x1, P0 ;  /* 0x000000fa0206e211 */ /* 0x000fe400000f0eff */
[----:B------:R-:W-:-:S04]  /*155e0*/  @!P6 LEA R4, P0, R5, c[0x0][0x2a0], 0x2 ;  /* 0x0000a8000504ea11 */ /* 0x000fc800078010ff */
[----:B------:R-:W-:-:S05]  /*155f0*/  @!P6 LEA.HI.X R5, R5, c[0x0][0x2a4], R6, 0x2, P0 ;  /* 0x0000a9000505ea11 */ /* 0x000fca00000f1406 */
[----:B------:R1:W2:Y:S01]  /*15600*/  @!P6 LDG.E R221, [R4.64] ;  /* 0x0000000604dde981 */ /* 0x0002a2000c1e1900 */
[----:B------:R-:W-:-:S04]  /*15610*/  IMAD.MOV R2, RZ, RZ, -R2 ;  /* 0x000000ffff027224 */ /* 0x000fc800078e0a02 */
[----:B------:R-:W-:-:S05]  /*15620*/  IMAD R222, R2, c[0x0][0x2b8], R3 ;  /* 0x0000ae0002de7a24 */ /* 0x000fca00078e0203 */
[----:B------:R-:W-:-:S05]  /*15630*/  SHF.R.S32.HI R2, RZ, 0x1f, R222 ;  /* 0x0000001fff027819 */ /* 0x000fca00000114de */
[----:B-1----:R-:W-:Y:S02]  /*15640*/  IMAD R4, R2, c[0x0][0x1e0], RZ ;  /* 0x0000780002047a24 */ /* 0x002fe400078e02ff */
[----:B------:R-:W-:-:S04]  /*15650*/  IMAD.WIDE.U32 R2, R222, c[0x0][0x1e0], RZ ;  /* 0x00007800de027a25 */ /* 0x000fc800078e00ff */
[----:B------:R-:W-:-:S04]  /*15660*/  IMAD R4, R222, c[0x0][0x1e4], R4 ;  /* 0x00007900de047a24 */ /* 0x000fc800078e0204 */
[----:B------:R-:W-:Y:S01]  /*15670*/  IMAD.IADD R3, R3, 0x1, R4 ;  /* 0x0000000103037824 */ /* 0x000fe200078e0204 */
[----:B------:R-:W-:-:S04]  /*15680*/  IADD3 R9, -R143, 0x30, RZ ;  /* 0x000000308f097810 */ /* 0x000fc80007ffe1ff */
[----:B------:R-:W-:Y:S02]  /*15690*/  ISETP.GE.AND P0, PT, R9, 0x1, PT ;  /* 0x000000010900780c */ /* 0x000fe40003f06270 */
[----:B--2---:R-:W-:Y:S01]  /*156a0*/  SHF.R.S32.HI R4, RZ, 0x1f, R221 ;  /* 0x0000001fff047819 */ /* 0x004fe200000114dd */
        /* <DEDUP_REMOVED lines=9> */
.L_x_3182:
[----:B------:R-:W-:Y:S05]  /*15740*/  BRA.DIV ~URZ, `(.L_x_3075) ;  /* 0x0000e0027f007947 */ /* 0x000fea000b800000 */
[----:B------:R3:W4:Y:S02]  /*15750*/  SHFL.IDX PT, R2, R6, RZ, 0x181f ;  /* 0x00181fff06027589 */ /* 0x00072400000e0000 */
.L_x_3183:
[----:B------:R-:W-:Y:S01]  /*15760*/  BSSY B0, `(.L_x_3076) ;  /* 0x0000015000007945 */ /* 0x000fe20003800000 */
[----:B------:R-:W-:Y:S05]  /*15770*/  @!P0 BRA `(.L_x_3077) ;  /* 0x0000013000008947 */ /* 0x000fea0003800000 */
[----:B------:R-:W-:Y:S02]  /*15780*/  ISETP.GE.AND P0, PT, R140, c[0x0][0x1d4], PT ;  /* 0x000075008c007a0c */ /* 0x000fe40003f06270 */
[----:B----4-:R-:W-:Y:S02]  /*15790*/  IADD3 R12, P1, R2, R230, RZ ;  /* 0x000000e6020c7210 */ /* 0x010fe40007f3e0ff */
[----:B------:R-:W-:Y:S02]  /*157a0*/  ISETP.GE.AND P3, PT, R142, c[0x0][0x1d4], PT ;  /* 0x000075008e007a0c */ /* 0x000fe40003f66270 */
[----:B------:R-:W-:Y:S01]  /*157b0*/  ISETP.GE.AND P2, PT, R219, c[0x0][0x1d4], PT ;  /* 0x00007500db007a0c */ /* 0x000fe20003f46270 */
[----:B--2---:R-:W-:Y:S01]  /*157c0*/  IMAD.X R13, R4, 0x1, R231, P1 ;  /* 0x00000001040d7824 */ /* 0x004fe200008e06e7 */
[----:B------:R-:W-:-:S05]  /*157d0*/  IADD3 R14, P1, R2, R229, RZ ;  /* 0x000000e5020e7210 */ /* 0x000fca0007f3e0ff */
[----:B------:R-:W-:Y:S01]  /*157e0*/  @!PT LDS RZ, [RZ] ;  /* 0x00000000fffff984 */ /* 0x000fe20000000800 */
[----:B------:R-:W-:Y:S01]  /*157f0*/  @!PT LDS RZ, [RZ] ;  /* 0x00000000fffff984 */ /* 0x000fe20000000800 */
[----:B------:R-:W-:Y:S01]  /*15800*/  @!PT LDS RZ, [RZ] ;  /* 0x00000000fffff984 */ /* 0x000fe20000000800 */
[----:B------:R2:W-:Y:S01]  /*15810*/  LDGSTS.E.BYPASS.LTC128B.128 [R216+0xa080], [R12.64], !P0 ;  /* 0x0a0800000cd87fae */ /* 0x0005e2000c101d46 */
[----:B------:R-:W-:Y:S01]  /*15820*/  IMAD.X R15, R4, 0x1, R226, P1 ;  /* 0x00000001040f7824 */ /* 0x000fe200008e06e2 */
[----:B------:R-:W-:-:S04]  /*15830*/  ISETP.GE.AND P1, PT, R220, c[0x0][0x1d4], PT ;  /* 0x00007500dc007a0c */ /* 0x000fc80003f26270 */
[----:B------:R4:W-:Y:S01]  /*15840*/  LDGSTS.E.BYPASS.LTC128B.128 [R216+0xb880], [R14.64], !P3 ;  /* 0x0b8800000ed87fae */ /* 0x0009e2000d901d46 */
[----:B--2---:R-:W-:-:S05]  /*15850*/  IADD3 R12, P0, R2, R228, RZ ;  /* 0x000000e4020c7210 */ /* 0x004fca0007f1e0ff */
[----:B------:R-:W-:Y:S01]  /*15860*/  IMAD.X R13, R4, 0x1, R227, P0 ;  /* 0x00000001040d7824 */ /* 0x000fe200000e06e3 */
[----:B------:R-:W-:-:S04]  /*15870*/  IADD3 R2, P0, R2, R225, RZ ;  /* 0x000000e102027210 */ /* 0x000fc80007f1e0ff */
[----:B------:R4:W-:Y:S01]  /*15880*/  LDGSTS.E.BYPASS.LTC128B.128 [R216+0xd080], [R12.64], !P2 ;  /* 0x0d0800000cd87fae */ /* 0x0009e2000d101d46 */
[----:B------:R-:W-:-:S05]  /*15890*/  IMAD.X R3, R4, 0x1, R224, P0 ;  /* 0x0000000104037824 */ /* 0x000fca00000e06e0 */
[----:B------:R4:W-:Y:S03]  /*158a0*/  LDGSTS.E.BYPASS.LTC128B.128 [R216+0xe880], [R2.64], !P1 ;  /* 0x0e88000002d87fae */ /* 0x0009e6000c901d46 */
.L_x_3077:
[----:B------:R-:W-:Y:S05]  /*158b0*/  BSYNC B0 ;  /* 0x0000000000007941 */ /* 0x000fea0003800000 */
.L_x_3076:
[----:B------:R-:W-:Y:S01]  /*158c0*/  ISETP.GE.AND P0, PT, R9, 0x21, PT ;  /* 0x000000210900780c */ /* 0x000fe20003f06270 */
[----:B------:R-:W-:Y:S06]  /*158d0*/  BRA.DIV ~URZ, `(.L_x_3078) ;  /* 0x0000dee27f007947 */ /* 0x000fec000b800000 */
[----:B--2---:R2:W1:Y:S04]  /*158e0*/  SHFL.IDX PT, R4, R5, 0x1, 0x181f ;  /* 0x00381f0005047f89 */ /* 0x00446800000e0000 */
[----:B----4-:R2:W4:Y:S02]  /*158f0*/  SHFL.IDX PT, R2, R6, 0x1, 0x181f ;  /* 0x00381f0006027f89 */ /* 0x01052400000e0000 */
.L_x_3184:
[----:B------:R-:W-:Y:S05]  /*15900*/  @!P0 BRA `(.L_x_3073) ;  /* 0x0000013000008947 */ /* 0x000fea0003800000 */
[----:B------:R-:W-:Y:S02]  /*15910*/  ISETP.GE.AND P0, PT, R140, c[0x0][0x1d4], PT ;  /* 0x000075008c007a0c */ /* 0x000fe40003f06270 */
[----:B----4-:R-:W-:Y:S02]  /*15920*/  IADD3 R12, P1, R2, R230, RZ ;  /* 0x000000e6020c7210 */ /* 0x010fe40007f3e0ff */
[----:B------:R-:W-:Y:S02]  /*15930*/  ISETP.GE.AND P3, PT, R142, c[0x0][0x1d4], PT ;  /* 0x000075008e007a0c */ /* 0x000fe40003f66270 */
[----:B------:R-:W-:Y:S01]  /*15940*/  ISETP.GE.AND P2, PT, R219, c[0x0][0x1d4], PT ;  /* 0x00007500db007a0c */ /* 0x000fe20003f46270 */
[----:B-1----:R-:W-:Y:S01]  /*15950*/  IMAD.X R13, R4, 0x1, R231, P1 ;  /* 0x00000001040d7824 */ /* 0x002fe200008e06e7 */
        /* <DEDUP_REMOVED lines=8> */
[----:B-1----:R-:W-:-:S05]  /*159e0*/  IADD3 R12, P0, R2, R228, RZ ;  /* 0x000000e4020c7210 */ /* 0x002fca0007f1e0ff */
[----:B------:R-:W-:Y:S01]  /*159f0*/  IMAD.X R13, R4, 0x1, R227, P0 ;  /* 0x00000001040d7824 */ /* 0x000fe200000e06e3 */
[----:B------:R-:W-:-:S04]  /*15a00*/  IADD3 R2, P0, R2, R225, RZ ;  /* 0x000000e102027210 */ /* 0x000fc80007f1e0ff */
[----:B------:R4:W-:Y:S01]  /*15a10*/  LDGSTS.E.BYPASS.LTC128B.128 [R217+0xe080], [R12.64], !P2 ;  /* 0x0e0800000cd97fae */ /* 0x0009e2000d101d46 */
[----:B------:R-:W-:-:S05]  /*15a20*/  IMAD.X R3, R4, 0x1, R224, P0 ;  /* 0x0000000104037824 */ /* 0x000fca00000e06e0 */
[----:B------:R4:W-:Y:S03]  /*15a30*/  LDGSTS.E.BYPASS.LTC128B.128 [R217+0xf880], [R2.64], !P1 ;  /* 0x0f88000002d97fae */ /* 0x0009e6000c901d46 */
.L_x_3073:
[----:B------:R-:W-:Y:S05]  /*15a40*/  BSYNC B1 ;  /* 0x0000000000017941 */ /* 0x000fea0003800000 */
.L_x_3072:
[----:B----4-:R-:W4:Y:S01]  /*15a50*/  LDL R3, [R1+0x4] ;  /* 0x0000040001037983 */ /* 0x010f220000100800 */
[----:B-1----:R-:W-:-:S03]  /*15a60*/  IMAD.MOV.U32 R4, RZ, RZ, c[0x0][0x2c4] ;  /* 0x0000b100ff047624 */ /* 0x002fc600078e00ff */
[----:B------:R-:W4:Y:S04]  /*15a70*/  LDL R2, [R1+0x24] ;  /* 0x0000240001027983 */ /* 0x000f280000100800 */
[----:B--23--:R-:W2:Y:S04]  /*15a80*/  LDL R6, [R1+0x20] ;  /* 0x0000200001067983 */ /* 0x00cea80000100800 */
[----:B------:R-:W3:Y:S01]  /*15a90*/  LDL R5, [R1+0x8] ;  /* 0x0000080001057983 */ /* 0x000ee20000100800 */
[----:B------:R-:W-:-:S03]  /*15aa0*/  ISETP.NE.AND P0, PT, R4, 0x1, PT ;  /* 0x000000010400780c */ /* 0x000fc60003f05270 */
[----:B------:R-:W0:Y:S01]  /*15ab0*/  LDGDEPBAR ;  /* 0x00000000000079af */ /* 0x000e220000000000 */
[----:B----4-:R-:W-:-:S09]  /*15ac0*/  IADD3 R2, R2, R3, RZ ;  /* 0x0000000302027210 */ /* 0x010fd20007ffe0ff */
[----:B------:R-:W-:-:S04]  /*15ad0*/  @P0 IMAD.HI.U32 R3, R2, c[0x0][0x2c8], RZ ;  /* 0x0000b20002030a27 */ /* 0x000fc800078e00ff */
[----:B------:R-:W-:Y:S01]  /*15ae0*/  IMAD.MOV.U32 R4, RZ, RZ, R2 ;  /* 0x000000ffff047224 */ /* 0x000fe200078e0002 */
[C---:B--2---:R-:W-:Y:S02]  /*15af0*/  IADD3 R2, -R6.reuse, 0x1, R119 ;  /* 0x0000000106027810 */ /* 0x044fe40007ffe177 */
[----:B------:R-:W-:Y:S02]  /*15b00*/  @P0 SHF.R.U32.HI R4, RZ, c[0x0][0x2cc], R3 ;  /* 0x0000b300ff040a19 */ /* 0x000fe40000011603 */
[----:B------:R-:W-:Y:S01]  /*15b10*/  IADD3 R6, -R6, R119, RZ ;  /* 0x0000007706067210 */ /* 0x000fe20007ffe1ff */
[----:B---3--:R-:W-:Y:S01]  /*15b20*/  IMAD.IADD R5, R2, 0x1, -R5 ;  /* 0x0000000102057824 */ /* 0x008fe200078e0a05 */
[----:B------:R-:W-:Y:S05]  /*15b30*/  BRA.DIV ~URZ, `(.L_x_3079) ;  /* 0x0000dd527f007947 */ /* 0x000fea000b800000 */
[----:B------:R1:W2:Y:S02]  /*15b40*/  SHFL.IDX PT, R2, R4, RZ, 0x1c1f ;  /* 0x001c1fff04027589 */ /* 0x0002a400000e0000 */
.L_x_3185:
        /* <DEDUP_REMOVED lines=45> */
[----:B-1----:R-:W-:Y:S02]  /*15e20*/  FMNMX.FTZ R4, R9, R10, !PT ;  /* 0x0000000a09047209 */ /* 0x002fe40007810000 */
        /* <DEDUP_REMOVED lines=13> */
[----:B------:R-:W-:Y:S02]  /*15f00*/  ISETP.GT.AND P1, PT, R2, 0x20, PT ;  /* 0x000000200200780c */ /* 0x000fe40003f24270 */
        /* <DEDUP_REMOVED lines=23> */
.L_x_3186:
[C---:B------:R-:W-:Y:S01]  /*16080*/  FMUL.FTZ R3, R6.reuse, c[0x0][0x2d0] ;  /* 0x0000b40006037a20 */ /* 0x040fe20000410000 */
[----:B------:R-:W-:Y:S01]  /*16090*/  FSETP.NEU.FTZ.AND P0, PT, R6, -INF , PT ;  /* 0xff8000000600780b */ /* 0x000fe20003f1d000 */
[----:B------:R-:W-:Y:S01]  /*160a0*/  WARPSYNC 0xffffffff ;  /* 0xffffffff00007948 */ /* 0x000fe20003800000 */
[----:B--23--:R-:W-:Y:S01]  /*160b0*/  FMNMX.FTZ R5, R4, R5, !PT ;  /* 0x0000000504057209 */ /* 0x00cfe20007810000 */
[----:B------:R-:W1:Y:S01]  /*160c0*/  LDSM.16.MT88.4 R24, [R196] ;  /* 0x00000000c418783b */ /* 0x000e620000004200 */
[----:B------:R-:W-:Y:S02]  /*160d0*/  FSEL R3, R3, RZ, P0 ;  /* 0x000000ff03037208 */ /* 0x000fe40000000000 */
[----:B------:R-:W-:Y:S01]  /*160e0*/  FSETP.NEU.FTZ.AND P0, PT, R5, -INF , PT ;  /* 0xff8000000500780b */ /* 0x000fe20003f1d000 */
[----:B------:R-:W2:Y:S02]  /*160f0*/  LDSM.16.MT88.4 R20, [R197] ;  /* 0x00000000c514783b */ /* 0x000ea40000004200 */
[----:B------:R-:W-:-:S02]  /*16100*/  FFMA.FTZ R2, R14, c[0x0][0x2d0], -R3 ;  /* 0x0000b4000e027a23 */ /* 0x000fc40000010803 */
[--C-:B------:R-:W-:Y:S01]  /*16110*/  FFMA.FTZ R4, R18, c[0x0][0x2d0], -R3.reuse ;  /* 0x0000b40012047a23 */ /* 0x100fe20000010803 */
[----:B------:R-:W-:Y:S01]  /*16120*/  LDSM.16.MT88.4 R36, [R197+0x800] ;  /* 0x00080000c524783b */ /* 0x000fe20000004200 */
[----:B------:R3:W-:Y:S03]  /*16130*/  MUFU.EX2 R109, R2 ;  /* 0x00000002006d7308 */ /* 0x0007e60000000800 */
[----:B------:R-:W-:Y:S04]  /*16140*/  LDSM.16.MT88.4 R40, [R196+0x800] ;  /* 0x00080000c428783b */ /* 0x000fe80000004200 */
[----:B------:R-:W4:Y:S01]  /*16150*/  LDSM.16.MT88.4 R64, [R198] ;  /* 0x00000000c640783b */ /* 0x000f220000004200 */
[----:B------:R5:W-:Y:S03]  /*16160*/  MUFU.EX2 R119, R4 ;  /* 0x0000000400777308 */ /* 0x000be60000000800 */
[----:B------:R-:W1:Y:S04]  /*16170*/  LDSM.16.MT88.4 R56, [R199] ;  /* 0x00000000c738783b */ /* 0x000e680000004200 */
[----:B------:R-:W1:Y:S01]  /*16180*/  LDSM.16.MT88.4 R68, [R196+0x1800] ;  /* 0x00180000c444783b */ /* 0x000e620000004200 */
[----:B---3--:R-:W-:-:S03]  /*16190*/  FFMA.FTZ R2, R15, c[0x0][0x2d0], -R3 ;  /* 0x0000b4000f027a23 */ /* 0x008fc60000010803 */
[----:B------:R-:W-:Y:S01]  /*161a0*/  LDSM.16.MT88.4 R72, [R199+0x800] ;  /* 0x00080000c748783b */ /* 0x000fe20000004200 */
[----:B------:R3:W2:Y:S03]  /*161b0*/  MUFU.EX2 R108, R2 ;  /* 0x00000002006c7308 */ /* 0x0006a60000000800 */
[----:B------:R-:W-:Y:S01]  /*161c0*/  LDSM.16.MT88.4 R52, [R197+0x1800] ;  /* 0x00180000c534783b */ /* 0x000fe20000004200 */
[----:B-----5:R-:W-:-:S03]  /*161d0*/  FFMA.FTZ R4, R19, c[0x0][0x2d0], -R3 ;  /* 0x0000b40013047a23 */ /* 0x020fc60000010803 */
[----:B------:R-:W-:Y:S01]  /*161e0*/  LDSM.16.MT88.4 R60, [R199+0x1800] ;  /* 0x00180000c73c783b */ /* 0x000fe20000004200 */
[----:B------:R-:W-:Y:S03]  /*161f0*/  MUFU.EX2 R133, R4 ;  /* 0x0000000400857308 */ /* 0x000fe60000000800 */
[----:B------:R-:W-:Y:S04]  /*16200*/  LDSM.16.MT88.4 R80, [R198+0x1800] ;  /* 0x00180000c650783b */ /* 0x000fe80000004200 */
[----:B------:R-:W-:Y:S01]  /*16210*/  LDSM.16.MT88.4 R76, [R197+0x2000] ;  /* 0x00200000c54c783b */ /* 0x000fe20000004200 */
[----:B---3--:R-:W-:Y:S01]  /*16220*/  FFMA.FTZ R2, R16, c[0x0][0x2d0], -R3 ;  /* 0x0000b40010027a23 */ /* 0x008fe20000010803 */
[----:B--2---:R-:W-:-:S02]  /*16230*/  F2FP.BF16.PACK_AB R16, R108, R109 ;  /* 0x0000006d6c10723e */ /* 0x004fc400000010ff */
[----:B------:R-:W-:Y:S01]  /*16240*/  LDSM.16.MT88.4 R168, [R196+0x1000] ;  /* 0x00100000c4a8783b */ /* 0x000fe20000004200 */
[----:B------:R2:W-:Y:S03]  /*16250*/  MUFU.EX2 R118, R2 ;  /* 0x0000000200767308 */ /* 0x0005e60000000800 */
[----:B------:R-:W-:Y:S01]  /*16260*/  LDSM.16.MT88.4 R160, [R197+0x1000] ;  /* 0x00100000c5a0783b */ /* 0x000fe20000004200 */
[----:B--2---:R-:W-:-:S04]  /*16270*/  FFMA.FTZ R2, R17, c[0x0][0x2d0], -R3 ;  /* 0x0000b40011027a23 */ /* 0x004fc80000010803 */
[----:B------:R2:W3:Y:S02]  /*16280*/  MUFU.EX2 R116, R2 ;  /* 0x0000000200747308 */ /* 0x0004e40000000800 */
[----:B--2---:R-:W-:Y:S01]  /*16290*/  FMUL.FTZ R2, R5, c[0x0][0x2d0] ;  /* 0x0000b40005027a20 */ /* 0x004fe20000410000 */
[----:B---3--:R-:W-:-:S04]  /*162a0*/  F2FP.BF16.PACK_AB R18, R116, R118 ;  /* 0x000000767412723e */ /* 0x008fc800000010ff */
[----:B------:R-:W-:-:S05]  /*162b0*/  FSEL R2, R2, RZ, P0 ;  /* 0x000000ff02027208 */ /* 0x000fca0000000000 */
[----:B------:R-:W-:-:S04]  /*162c0*/  FFMA.FTZ R4, R9, c[0x0][0x2d0], -R2 ;  /* 0x0000b40009047a23 */ /* 0x000fc80000010802 */
[----:B------:R2:W-:Y:S02]  /*162d0*/  MUFU.EX2 R9, R4 ;  /* 0x0000000400097308 */ /* 0x0005e40000000800 */
[----:B--2---:R-:W-:-:S06]  /*162e0*/  FFMA.FTZ R4, R10, c[0x0][0x2d0], -R2 ;  /* 0x0000b4000a047a23 */ /* 0x004fcc0000010802 */
[----:B------:R2:W3:Y:S02]  /*162f0*/  MUFU.EX2 R10, R4 ;  /* 0x00000004000a7308 */ /* 0x0004e40000000800 */
[----:B--2---:R-:W-:Y:S01]  /*16300*/  FFMA.FTZ R4, R13, c[0x0][0x2d0], -R2 ;  /* 0x0000b4000d047a23 */ /* 0x004fe20000010802 */
[----:B---3--:R-:W-:Y:S01]  /*16310*/  F2FP.BF16.PACK_AB R17, R10, R9 ;  /* 0x000000090a11723e */ /* 0x008fe200000010ff */
[----:B------:R-:W-:-:S04]  /*16320*/  FADD.FTZ R10, R9, R10 ;  /* 0x0000000a090a7221 */ /* 0x000fc80000010000 */
[----:B------:R2:W3:Y:S02]  /*16330*/  MUFU.EX2 R117, R4 ;  /* 0x0000000400757308 */ /* 0x0004e40000000800 */
[----:B--2---:R-:W-:Y:S01]  /*16340*/  FFMA.FTZ R4, R12, c[0x0][0x2d0], -R2 ;  /* 0x0000b4000c047a23 */ /* 0x004fe20000010802 */
[----:B------:R-:W-:Y:S01]  /*16350*/  F2FP.BF16.PACK_AB R12, R133, R119 ;  /* 0x00000077850c723e */ /* 0x000fe200000010ff */
[----:B---3--:R-:W-:-:S04]  /*16360*/  FADD.FTZ R10, R117, R10 ;  /* 0x0000000a750a7221 */ /* 0x008fc80000010000 */
[----:B------:R2:W3:Y:S02]  /*16370*/  MUFU.EX2 R125, R4 ;  /* 0x00000004007d7308 */ /* 0x0004e40000000800 */
[----:B--2---:R-:W-:Y:S01]  /*16380*/  FFMA.FTZ R4, R30, c[0x0][0x2d0], -R3 ;  /* 0x0000b4001e047a23 */ /* 0x004fe20000010803 */
[----:B---3--:R-:W-:-:S05]  /*16390*/  F2FP.BF16.PACK_AB R19, R125, R117 ;  /* 0x000000757d13723e */ /* 0x008fca00000010ff */
[----:B------:R2:W-:Y:S02]  /*163a0*/  MUFU.EX2 R127, R4 ;  /* 0x00000004007f7308 */ /* 0x0005e40000000800 */
[----:B-1----:R-:W-:Y:S01]  /*163b0*/  HMMA.16816.F32.BF16 R44, R16, R24, RZ ;  /* 0x00000018102c723c */ /* 0x002fe200000418ff */
[----:B--2---:R-:W-:-:S05]  /*163c0*/  FFMA.FTZ R4, R31, c[0x0][0x2d0], -R3 ;  /* 0x0000b4001f047a23 */ /* 0x004fca0000010803 */
[----:B------:R1:W2:Y:S02]  /*163d0*/  MUFU.EX2 R132, R4 ;  /* 0x0000000400847308 */ /* 0x0002a40000000800 */
[----:B-1----:R-:W-:Y:S01]  /*163e0*/  FFMA.FTZ R4, R29, c[0x0][0x2d0], -R2 ;  /* 0x0000b4001d047a23 */ /* 0x002fe20000010802 */
[----:B--2---:R-:W-:-:S05]  /*163f0*/  F2FP.BF16.PACK_AB R14, R132, R127 ;  /* 0x0000007f840e723e */ /* 0x004fca00000010ff */
[----:B------:R1:W-:Y:S02]  /*16400*/  MUFU.EX2 R124, R4 ;  /* 0x00000004007c7308 */ /* 0x0003e40000000800 */
[--C-:B-1----:R-:W-:Y:S02]  /*16410*/  FFMA.FTZ R4, R28, c[0x0][0x2d0], -R2.reuse ;  /* 0x0000b4001c047a23 */ /* 0x102fe40000010802 */
[C---:B------:R-:W-:Y:S04]  /*16420*/  HMMA.16816.F32.BF16 R28, R16.reuse, R26, RZ ;  /* 0x0000001a101c723c */ /* 0x040fe800000418ff */
[----:B------:R1:W2:Y:S04]  /*16430*/  MUFU.EX2 R126, R4 ;  /* 0x00000004007e7308 */ /* 0x0002a80000000800 */
[C---:B------:R-:W-:Y:S08]  /*16440*/  HMMA.16816.F32.BF16 R24, R16.reuse, R20, RZ ;  /* 0x000000141018723c */ /* 0x040ff000000418ff */
[----:B------:R-:W-:Y:S01]  /*16450*/  HMMA.16816.F32.BF16 R20, R16, R22, RZ ;  /* 0x000000161014723c */ /* 0x000fe200000418ff */
[----:B-1----:R-:W-:Y:S01]  /*16460*/  FFMA.FTZ R4, R32, c[0x0][0x2d0], -R2 ;  /* 0x0000b40020047a23 */ /* 0x002fe20000010802 */
[----:B--2---:R-:W-:-:S03]  /*16470*/  F2FP.BF16.PACK_AB R13, R126, R124 ;  /* 0x0000007c7e0d723e */ /* 0x004fc600000010ff */
[----:B------:R1:W-:Y:S02]  /*16480*/  MUFU.EX2 R137, R4 ;  /* 0x0000000400897308 */ /* 0x0003e40000000800 */
[----:B-1----:R-:W-:Y:S02]  /*16490*/  FFMA.FTZ R4, R33, c[0x0][0x2d0], -R2 ;  /* 0x0000b40021047a23 */ /* 0x002fe40000010802 */
[----:B----4-:R-:W-:Y:S04]  /*164a0*/  HMMA.16816.F32.BF16 R32, R16, R64, RZ ;  /* 0x000000401020723c */ /* 0x010fe800000418ff */
[----:B------:R-:W1:Y:S02]  /*164b0*/  MUFU.EX2 R136, R4 ;  /* 0x0000000400887308 */ /* 0x000e640000000800 */
[----:B-1----:R-:W-:-:S09]  /*164c0*/  F2FP.BF16.PACK_AB R15, R136, R137 ;  /* 0x00000089880f723e */ /* 0x002fd200000010ff */
[C---:B------:R-:W-:Y:S08]  /*164d0*/  HMMA.16816.F32.BF16 R48, R12.reuse, R38, R20 ;  /* 0x000000260c30723c */ /* 0x040ff00000041814 */
[C---:B------:R-:W-:Y:S01]  /*164e0*/  HMMA.16816.F32.BF16 R172, R12.reuse, R40, R44 ;  /* 0x000000280cac723c */ /* 0x040fe2000004182c */
[----:B------:R-:W-:Y:S07]  /*164f0*/  LDSM.16.MT88.4 R44, [R196+0x2000] ;  /* 0x00200000c42c783b */ /* 0x000fee0000004200 */
[----:B------:R-:W-:Y:S08]  /*16500*/  HMMA.16816.F32.BF16 R152, R12, R42, R28 ;  /* 0x0000002a0c98723c */ /* 0x000ff0000004181c */
[----:B------:R-:W-:Y:S01]  /*16510*/  MOV R102, R48 ;  /* 0x0000003000667202 */ /* 0x000fe20000000f00 */
[----:B------:R-:W-:Y:S01]  /*16520*/  IMAD.MOV.U32 R4, RZ, RZ, R51 ;  /* 0x000000ffff047224 */ /* 0x000fe200078e0033 */
[----:B------:R-:W-:Y:S01]  /*16530*/  MOV R101, R49 ;  /* 0x0000003100657202 */ /* 0x000fe20000000f00 */
[----:B------:R-:W-:Y:S01]  /*16540*/  HMMA.16816.F32.BF16 R28, R16, R66, RZ ;  /* 0x00000042101c723c */ /* 0x000fe200000418ff */
[----:B------:R-:W-:Y:S01]  /*16550*/  MOV R100, R50 ;  /* 0x0000003200647202 */ /* 0x000fe20000000f00 */
[----:B------:R-:W-:Y:S04]  /*16560*/  LDSM.16.MT88.4 R64, [R198+0x2000] ;  /* 0x00200000c640783b */ /* 0x000fe80000004200 */
[----:B------:R-:W1:Y:S02]  /*16570*/  LDSM.16.MT88.4 R48, [R198+0x800] ;  /* 0x00080000c630783b */ /* 0x000e640000004200 */
[----:B------:R-:W-:Y:S08]  /*16580*/  HMMA.16816.F32.BF16 R164, R12, R36, R24 ;  /* 0x000000240ca4723c */ /* 0x000ff00000041818 */
[C---:B------:R-:W-:Y:S08]  /*16590*/  HMMA.16816.F32.BF16 R36, R16.reuse, R58, RZ ;  /* 0x0000003a1024723c */ /* 0x040ff000000418ff */
[C---:B------:R-:W-:Y:S08]  /*165a0*/  HMMA.16816.F32.BF16 R24, R16.reuse, R68, RZ ;  /* 0x000000441018723c */ /* 0x040ff000000418ff */
[C---:B------:R-:W-:Y:S01]  /*165b0*/  HMMA.16816.F32.BF16 R20, R16.reuse, R70, RZ ;  /* 0x000000461014723c */ /* 0x040fe200000418ff */
[----:B------:R-:W2:Y:S07]  /*165c0*/  LDSM.16.MT88.4 R68, [R199+0x2000] ;  /* 0x00200000c744783b */ /* 0x000eae0000004200 */
[----:B------:R-:W-:Y:S01]  /*165d0*/  HMMA.16816.F32.BF16 R40, R16, R56, RZ ;  /* 0x000000381028723c */ /* 0x000fe200000418ff */
[----:B------:R-:W-:Y:S07]  /*165e0*/  LDSM.16.MT88.4 R56, [R197+0x3000] ;  /* 0x00300000c538783b */ /* 0x000fee0000004200 */
[C---:B-1----:R-:W-:Y:S08]  /*165f0*/  HMMA.16816.F32.BF16 R32, R12.reuse, R48, R32 ;  /* 0x000000300c20723c */ /* 0x042ff00000041820 */
[C---:B------:R-:W-:Y:S01]  /*16600*/  HMMA.16816.F32.BF16 R28, R12.reuse, R50, R28 ;  /* 0x000000320c1c723c */ /* 0x040fe2000004181c */
[----:B------:R-:W1:Y:S07]  /*16610*/  LDSM.16.MT88.4 R48, [R196+0x3000] ;  /* 0x00300000c430783b */ /* 0x000e6e0000004200 */
[C---:B------:R-:W-:Y:S08]  /*16620*/  HMMA.16816.F32.BF16 R92, R12.reuse, R74, R36 ;  /* 0x0000004a0c5c723c */ /* 0x040ff00000041824 */
[----:B------:R-:W-:Y:S01]  /*16630*/  HMMA.16816.F32.BF16 R24, R12, R44, R24 ;  /* 0x0000002c0c18723c */ /* 0x000fe20000041818 */
[----:B------:R-:W-:Y:S01]  /*16640*/  MOV R120, R32 ;  /* 0x0000002000787202 */ /* 0x000fe20000000f00 */
[----:B------:R-:W-:Y:S01]  /*16650*/  IMAD.MOV.U32 R115, RZ, RZ, R33 ;  /* 0x000000ffff737224 */ /* 0x000fe200078e0021 */
[----:B------:R-:W-:-:S02]  /*16660*/  MOV R114, R34 ;  /* 0x0000002200727202 */ /* 0x000fc40000000f00 */
[----:B------:R-:W-:-:S03]  /*16670*/  MOV R113, R35 ;  /* 0x0000002300717202 */ /* 0x000fc60000000f00 */
[C---:B------:R-:W-:Y:S01]  /*16680*/  HMMA.16816.F32.BF16 R20, R12.reuse, R46, R20 ;  /* 0x0000002e0c14723c */ /* 0x040fe20000041814 */
[----:B------:R-:W3:Y:S07]  /*16690*/  LDSM.16.MT88.4 R44, [R196+0x3800] ;  /* 0x00380000c42c783b */ /* 0x000eee0000004200 */
[----:B------:R-:W-:Y:S01]  /*166a0*/  HMMA.16816.F32.BF16 R156, R12, R72, R40 ;  /* 0x000000480c9c723c */ /* 0x000fe20000041828 */
[----:B------:R-:W-:Y:S01]  /*166b0*/  MOV R112, R92 ;  /* 0x0000005c00707202 */ /* 0x000fe20000000f00 */
[----:B------:R-:W-:Y:S01]  /*166c0*/  IMAD.MOV.U32 R110, RZ, RZ, R94 ;  /* 0x000000ffff6e7224 */ /* 0x000fe200078e005e */
[----:B------:R-:W-:Y:S01]  /*166d0*/  MOV R111, R93 ;  /* 0x0000005d006f7202 */ /* 0x000fe20000000f00 */
[----:B------:R-:W-:Y:S01]  /*166e0*/  IMAD.MOV.U32 R94, RZ, RZ, R29 ;  /* 0x000000ffff5e7224 */ /* 0x000fe200078e001d */
[----:B------:R-:W-:-:S02]  /*166f0*/  MOV R103, R95 ;  /* 0x0000005f00677202 */ /* 0x000fc40000000f00 */
[----:B------:R-:W-:Y:S01]  /*16700*/  MOV R95, R28 ;  /* 0x0000001c005f7202 */ /* 0x000fe20000000f00 */
[C---:B------:R-:W-:Y:S01]  /*16710*/  HMMA.16816.F32.BF16 R40, R16.reuse, R52, RZ ;  /* 0x000000341028723c */ /* 0x040fe200000418ff */
[----:B------:R-:W-:Y:S01]  /*16720*/  MOV R93, R30 ;  /* 0x0000001e005d7202 */ /* 0x000fe20000000f00 */
[----:B------:R-:W-:Y:S01]  /*16730*/  IMAD.MOV.U32 R98, RZ, RZ, R25 ;  /* 0x000000ffff627224 */ /* 0x000fe200078e0019 */
[----:B------:R-:W-:Y:S02]  /*16740*/  MOV R92, R31 ;  /* 0x0000001f005c7202 */ /* 0x000fe40000000f00 */
[----:B------:R-:W-:Y:S02]  /*16750*/  MOV R99, R24 ;  /* 0x0000001800637202 */ /* 0x000fe40000000f00 */
[----:B------:R-:W-:Y:S01]  /*16760*/  MOV R97, R26 ;  /* 0x0000001a00617202 */ /* 0x000fe20000000f00 */
[----:B------:R-:W-:Y:S01]  /*16770*/  HMMA.16816.F32.BF16 R36, R16, R54, RZ ;  /* 0x000000361024723c */ /* 0x000fe200000418ff */
[----:B------:R-:W-:Y:S01]  /*16780*/  MOV R96, R27 ;  /* 0x0000001b00607202 */ /* 0x000fe20000000f00 */
[----:B------:R-:W-:Y:S01]  /*16790*/  IMAD.MOV.U32 R106, RZ, RZ, R21 ;  /* 0x000000ffff6a7224 */ /* 0x000fe200078e0015 */
[----:B------:R-:W-:Y:S01]  /*167a0*/  MOV R107, R20 ;  /* 0x00000014006b7202 */ /* 0x000fe20000000f00 */
[----:B------:R-:W-:Y:S01]  /*167b0*/  LDSM.16.MT88.4 R52, [R199+0x3800] ;  /* 0x00380000c734783b */ /* 0x000fe20000004200 */
[----:B------:R-:W-:-:S02]  /*167c0*/  MOV R105, R22 ;  /* 0x0000001600697202 */ /* 0x000fc40000000f00 */
[----:B------:R-:W-:Y:S01]  /*167d0*/  MOV R104, R23 ;  /* 0x0000001700687202 */ /* 0x000fe20000000f00 */
[C---:B------:R-:W-:Y:S08]  /*167e0*/  HMMA.16816.F32.BF16 R32, R16.reuse, R60, RZ ;  /* 0x0000003c1020723c */ /* 0x040ff000000418ff */
[C---:B------:R-:W-:Y:S01]  /*167f0*/  HMMA.16816.F32.BF16 R28, R16.reuse, R62, RZ ;  /* 0x0000003e101c723c */ /* 0x040fe200000418ff */
[----:B------:R-:W4:Y:S07]  /*16800*/  LDSM.16.MT88.4 R60, [R199+0x3000] ;  /* 0x00300000c73c783b */ /* 0x000f2e0000004200 */
[C---:B------:R-:W-:Y:S08]  /*16810*/  HMMA.16816.F32.BF16 R24, R16.reuse, R80, RZ ;  /* 0x000000501018723c */ /* 0x040ff000000418ff */
[----:B------:R-:W-:Y:S08]  /*16820*/  HMMA.16816.F32.BF16 R20, R16, R82, RZ ;  /* 0x000000521014723c */ /* 0x000ff000000418ff */
[C---:B------:R-:W-:Y:S01]  /*16830*/  HMMA.16816.F32.BF16 R80, R12.reuse, R76, R40 ;  /* 0x0000004c0c50723c */ /* 0x040fe20000041828 */
[----:B------:R-:W5:Y:S07]  /*16840*/  LDSM.16.MT88.4 R40, [R197+0x3800] ;  /* 0x00380000c528783b */ /* 0x000f6e0000004200 */
[C---:B------:R-:W-:Y:S08]  /*16850*/  HMMA.16816.F32.BF16 R192, R12.reuse, R78, R36 ;  /* 0x0000004e0cc0723c */ /* 0x040ff00000041824 */
[----:B--2---:R-:W-:Y:S08]  /*16860*/  HMMA.16816.F32.BF16 R72, R12, R68, R32 ;  /* 0x000000440c48723c */ /* 0x004ff00000041820 */
[C---:B-1----:R-:W-:Y:S08]  /*16870*/  HMMA.16816.F32.BF16 R36, R16.reuse, R48, RZ ;  /* 0x000000301024723c */ /* 0x042ff000000418ff */
[----:B------:R-:W-:Y:S01]  /*16880*/  HMMA.16816.F32.BF16 R32, R16, R50, RZ ;  /* 0x000000321020723c */ /* 0x000fe200000418ff */
[----:B------:R-:W1:Y:S07]  /*16890*/  LDSM.16.MT88.4 R48, [R198+0x3000] ;  /* 0x00300000c630783b */ /* 0x000e6e0000004200 */
[C---:B------:R-:W-:Y:S08]  /*168a0*/  HMMA.16816.F32.BF16 R188, R12.reuse, R70, R28 ;  /* 0x000000460cbc723c */ /* 0x040ff0000004181c */
[----:B------:R-:W-:Y:S07]  /*168b0*/  HMMA.16816.F32.BF16 R68, R12, R64, R24 ;  /* 0x000000400c44723c */ /* 0x000fee0000041818 */
[----:B------:R-:W-:Y:S01]  /*168c0*/  MOV R64, R107 ;  /* 0x0000006b00407202 */ /* 0x000fe20000000f00 */
[----:B------:R-:W-:Y:S01]  /*168d0*/  HMMA.16816.F32.BF16 R24, R16, R58, RZ ;  /* 0x0000003a1018723c */ /* 0x000fe200000418ff */
[----:B------:R-:W-:-:S06]  /*168e0*/  IMAD.MOV.U32 R65, RZ, RZ, R106 ;  /* 0x000000ffff417224 */ /* 0x000fcc00078e006a */
[----:B------:R-:W-:Y:S01]  /*168f0*/  MOV R58, R97 ;  /* 0x00000061003a7202 */ /* 0x000fe20000000f00 */
[----:B---3--:R-:W-:Y:S01]  /*16900*/  HMMA.16816.F32.BF16 R180, R12, R46, R32 ;  /* 0x0000002e0cb4723c */ /* 0x008fe20000041820 */
[----:B------:R-:W2:Y:S01]  /*16910*/  LDSM.16.MT88.4 R32, [R198+0x3800] ;  /* 0x00380000c620783b */ /* 0x000ea20000004200 */
[----:B------:R-:W-:-:S05]  /*16920*/  MOV R59, R96 ;  /* 0x00000060003b7202 */ /* 0x000fca0000000f00 */
[----:B------:R-:W-:Y:S01]  /*16930*/  MOV R46, R93 ;  /* 0x0000005d002e7202 */ /* 0x000fe20000000f00 */
[----:B------:R-:W-:Y:S01]  /*16940*/  HMMA.16816.F32.BF16 R184, R12, R66, R20 ;  /* 0x000000420cb8723c */ /* 0x000fe20000041814 */
[----:B------:R-:W-:-:S06]  /*16950*/  MOV R47, R92 ;  /* 0x0000005c002f7202 */ /* 0x000fcc0000000f00 */
[----:B------:R-:W-:Y:S01]  /*16960*/  MOV R66, R105 ;  /* 0x0000006900427202 */ /* 0x000fe20000000f00 */
[----:B----4-:R-:W-:Y:S01]  /*16970*/  HMMA.16816.F32.BF16 R20, R16, R60, RZ ;  /* 0x0000003c1014723c */ /* 0x010fe200000418ff */
[----:B------:R-:W-:-:S06]  /*16980*/  MOV R67, R104 ;  /* 0x0000006800437202 */ /* 0x000fcc0000000f00 */
[----:B------:R-:W-:Y:S01]  /*16990*/  MOV R60, R120 ;  /* 0x00000078003c7202 */ /* 0x000fe20000000f00 */
[----:B------:R-:W-:Y:S01]  /*169a0*/  HMMA.16816.F32.BF16 R28, R16, R56, RZ ;  /* 0x00000038101c723c */ /* 0x000fe200000418ff */
[----:B------:R-:W-:-:S06]  /*169b0*/  IMAD.MOV.U32 R61, RZ, RZ, R115 ;  /* 0x000000ffff3d7224 */ /* 0x000fcc00078e0073 */
[----:B------:R-:W-:Y:S01]  /*169c0*/  MOV R56, R99 ;  /* 0x0000006300387202 */ /* 0x000fe20000000f00 */
[----:B-----5:R-:W-:Y:S01]  /*169d0*/  HMMA.16816.F32.BF16 R104, R12, R42, R24 ;  /* 0x0000002a0c68723c */ /* 0x020fe20000041818 */
[----:B------:R-:W-:-:S06]  /*169e0*/  IMAD.MOV.U32 R57, RZ, RZ, R98 ;  /* 0x000000ffff397224 */ /* 0x000fcc00078e0062 */
[----:B------:R-:W-:Y:S01]  /*169f0*/  MOV R42, R100 ;  /* 0x00000064002a7202 */ /* 0x000fe20000000f00 */
[----:B------:R-:W-:Y:S01]  /*16a00*/  HMMA.16816.F32.BF16 R76, R12, R44, R36 ;  /* 0x0000002c0c4c723c */ /* 0x000fe20000041824 */
[----:B------:R-:W3:Y:S01]  /*16a10*/  LDSM.16.MT88.4 R36, [R196+0x4800] ;  /* 0x00480000c424783b */ /* 0x000ee20000004200 */
[----:B------:R-:W-:Y:S01]  /*16a20*/  MOV R43, R4 ;  /* 0x00000004002b7202 */ /* 0x000fe20000000f00 */
[----:B------:R-:W-:-:S04]  /*16a30*/  FADD.FTZ R4, R109, R108 ;  /* 0x0000006c6d047221 */ /* 0x000fc80000010000 */
[----:B------:R-:W-:Y:S01]  /*16a40*/  MOV R44, R95 ;  /* 0x0000005f002c7202 */ /* 0x000fe20000000f00 */
[----:B-1----:R-:W-:Y:S01]  /*16a50*/  HMMA.16816.F32.BF16 R24, R16, R48, RZ ;  /* 0x000000301018723c */ /* 0x002fe200000418ff */
[----:B------:R-:W-:Y:S02]  /*16a60*/  IMAD.MOV.U32 R45, RZ, RZ, R94 ;  /* 0x000000ffff2d7224 */ /* 0x000fe400078e005e */
[----:B------:R-:W-:-:S04]  /*16a70*/  FADD.FTZ R4, R118, R4 ;  /* 0x0000000476047221 */ /* 0x000fc80000010000 */
[----:B------:R-:W-:Y:S01]  /*16a80*/  IMAD.MOV.U32 R49, RZ, RZ, R111 ;  /* 0x000000ffff317224 */ /* 0x000fe200078e006f */
[----:B------:R-:W-:Y:S01]  /*16a90*/  HMMA.16816.F32.BF16 R92, R12, R52, R20 ;  /* 0x000000340c5c723c */ /* 0x000fe20000041814 */
[----:B------:R-:W-:Y:S01]  /*16aa0*/  MOV R48, R112 ;  /* 0x0000007000307202 */ /* 0x000fe20000000f00 */
[----:B------:R-:W-:-:S04]  /*16ab0*/  FADD.FTZ R4, R116, R4 ;  /* 0x0000000474047221 */ /* 0x000fc80000010000 */
[----:B------:R-:W-:Y:S02]  /*16ac0*/  FADD.FTZ R9, R119, R4 ;  /* 0x0000000477097221 */ /* 0x000fe40000010000 */
[----:B------:R-:W-:Y:S01]  /*16ad0*/  HMMA.16816.F32.BF16 R20, R16, R50, RZ ;  /* 0x000000321014723c */ /* 0x000fe200000418ff */
[----:B------:R-:W-:Y:S02]  /*16ae0*/  FADD.FTZ R4, R125, R10 ;  /* 0x0000000a7d047221 */ /* 0x000fe40000010000 */
[----:B------:R-:W-:Y:S02]  /*16af0*/  FFMA.FTZ R10, R88, c[0x0][0x2d0], -R3 ;  /* 0x0000b400580a7a23 */ /* 0x000fe40000010803 */
[----:B------:R-:W-:Y:S02]  /*16b00*/  FADD.FTZ R4, R124, R4 ;  /* 0x000000047c047221 */ /* 0x000fe40000010000 */
[----:B------:R-:W-:Y:S01]  /*16b10*/  MOV R51, R103 ;  /* 0x0000006700337202 */ /* 0x000fe20000000f00 */
[----:B------:R-:W-:Y:S01]  /*16b20*/  HMMA.16816.F32.BF16 R96, R12, R40, R28 ;  /* 0x000000280c60723c */ /* 0x000fe2000004181c */
[----:B------:R-:W-:Y:S01]  /*16b30*/  MOV R50, R110 ;  /* 0x0000006e00327202 */ /* 0x000fe20000000f00 */
[----:B------:R-:W-:Y:S01]  /*16b40*/  FADD.FTZ R4, R126, R4 ;  /* 0x000000047e047221 */ /* 0x000fe20000010000 */
[----:B------:R-:W-:Y:S04]  /*16b50*/  MUFU.EX2 R10, R10 ;  /* 0x0000000a000a7308 */ /* 0x000fe80000000800 */
[----:B------:R-:W-:Y:S01]  /*16b60*/  MOV R40, R102 ;  /* 0x0000006600287202 */ /* 0x000fe20000000f00 */
[----:B------:R-:W-:Y:S01]  /*16b70*/  IMAD.MOV.U32 R41, RZ, RZ, R101 ;  /* 0x000000ffff297224 */ /* 0x000fe200078e0065 */
[----:B------:R-:W-:Y:S07]  /*16b80*/  HMMA.16816.F32.BF16 R28, R16, R62, RZ ;  /* 0x0000003e101c723c */ /* 0x000fee00000418ff */
[----:B------:R-:W-:Y:S01]  /*16b90*/  MOV R62, R114 ;  /* 0x00000072003e7202 */ /* 0x000fe20000000f00 */
[----:B--2---:R-:W-:Y:S01]  /*16ba0*/  HMMA.16816.F32.BF16 R100, R12, R32, R24 ;  /* 0x000000200c64723c */ /* 0x004fe20000041818 */
[----:B------:R-:W1:Y:S01]  /*16bb0*/  LDSM.16.MT88.4 R24, [R196+0x5000] ;  /* 0x00500000c418783b */ /* 0x000e620000004200 */
[----:B------:R-:W-:-:S05]  /*16bc0*/  MOV R63, R113 ;  /* 0x00000071003f7202 */ /* 0x000fca0000000f00 */
[--C-:B------:R-:W-:Y:S01]  /*16bd0*/  FFMA.FTZ R33, R90, c[0x0][0x2d0], -R3.reuse ;  /* 0x0000b4005a217a23 */ /* 0x100fe20000010803 */
[----:B------:R-:W-:Y:S01]  /*16be0*/  HMMA.16816.F32.BF16 R120, R12, R34, R20 ;  /* 0x000000220c78723c */ /* 0x000fe20000041814 */
[----:B------:R-:W-:-:S06]  /*16bf0*/  FFMA.FTZ R32, R89, c[0x0][0x2d0], -R3 ;  /* 0x0000b40059207a23 */ /* 0x000fcc0000010803 */
[----:B------:R-:W-:Y:S01]  /*16c00*/  FFMA.FTZ R34, R91, c[0x0][0x2d0], -R3 ;  /* 0x0000b4005b227a23 */ /* 0x000fe20000010803 */
[----:B---3--:R-:W-:Y:S01]  /*16c10*/  HMMA.16816.F32.BF16 R20, R16, R36, RZ ;  /* 0x000000241014723c */ /* 0x008fe200000418ff */
[----:B------:R-:W-:Y:S01]  /*16c20*/  FADD.FTZ R3, R133, R9 ;  /* 0x0000000985037221 */ /* 0x000fe20000010000 */
[----:B------:R-:W-:Y:S01]  /*16c30*/  LDSM.16.MT88.4 R88, [R197+0x4000] ;  /* 0x00400000c558783b */ /* 0x000fe20000004200 */
[--C-:B------:R-:W-:Y:S02]  /*16c40*/  FFMA.FTZ R35, R86, c[0x0][0x2d0], -R2.reuse ;  /* 0x0000b40056237a23 */ /* 0x100fe40000010802 */
[----:B------:R-:W-:Y:S02]  /*16c50*/  FADD.FTZ R3, R127, R3 ;  /* 0x000000037f037221 */ /* 0x000fe40000010000 */
[--C-:B------:R-:W-:Y:S01]  /*16c60*/  FFMA.FTZ R36, R87, c[0x0][0x2d0], -R2.reuse ;  /* 0x0000b40057247a23 */ /* 0x100fe20000010802 */
[----:B------:R-:W-:Y:S01]  /*16c70*/  HMMA.16816.F32.BF16 R112, R12, R54, R28 ;  /* 0x000000360c70723c */ /* 0x000fe2000004181c */
[----:B------:R-:W2:Y:S01]  /*16c80*/  LDSM.16.MT88.4 R28, [R197+0x4800] ;  /* 0x00480000c51c783b */ /* 0x000ea20000004200 */
[----:B------:R-:W-:-:S02]  /*16c90*/  FFMA.FTZ R9, R85, c[0x0][0x2d0], -R2 ;  /* 0x0000b40055097a23 */ /* 0x000fc40000010802 */
[----:B------:R-:W-:Y:S02]  /*16ca0*/  FFMA.FTZ R37, R84, c[0x0][0x2d0], -R2 ;  /* 0x0000b40054257a23 */ /* 0x000fe40000010802 */
[----:B------:R-:W-:Y:S02]  /*16cb0*/  FADD.FTZ R2, R132, R3 ;  /* 0x0000000384027221 */ /* 0x000fe40000010000 */
[----:B------:R-:W-:Y:S01]  /*16cc0*/  FADD.FTZ R3, R137, R4 ;  /* 0x0000000489037221 */ /* 0x000fe20000010000 */
[----:B------:R-:W-:Y:S03]  /*16cd0*/  MUFU.EX2 R9, R9 ;  /* 0x0000000900097308 */ /* 0x000fe60000000800 */
[----:B------:R-:W-:-:S04]  /*16ce0*/  FADD.FTZ R3, R136, R3 ;  /* 0x0000000388037221 */ /* 0x000fc80000010000 */
[----:B-1----:R-:W-:Y:S01]  /*16cf0*/  HMMA.16816.F32.BF16 R108, R12, R24, R20 ;  /* 0x000000180c6c723c */ /* 0x002fe20000041814 */
[----:B------:R-:W1:Y:S07]  /*16d00*/  MUFU.EX2 R4, R37 ;  /* 0x0000002500047308 */ /* 0x000e6e0000000800 */
[----:B------:R-:W-:Y:S01]  /*16d10*/  HMMA.16816.F32.BF16 R20, R16, R38, RZ ;  /* 0x000000261014723c */ /* 0x000fe200000418ff */
[----:B-1----:R-:W-:Y:S11]  /*16d20*/  F2FP.BF16.PACK_AB R139, R4, R9 ;  /* 0x00000009048b723e */ /* 0x002ff600000010ff */
[----:B------:R-:W-:Y:S11]  /*16d30*/  @!UPT UIADD3 URZ, URZ, URZ, URZ ;  /* 0x0000003f3f3ff290 */ /* 0x000ff6000fffe03f */
[----:B------:R-:W-:Y:S01]  /*16d40*/  @!UPT UIADD3 URZ, URZ, URZ, URZ ;  /* 0x0000003f3f3ff290 */ /* 0x000fe2000fffe03f */
[----:B------:R-:W-:Y:S01]  /*16d50*/  HMMA.16816.F32.BF16 R128, R12, R26, R20 ;  /* 0x0000001a0c80723c */ /* 0x000fe20000041814 */
[----:B------:R-:W1:Y:S07]  /*16d60*/  LDSM.16.MT88.4 R24, [R197+0x5000] ;  /* 0x00500000c518783b */ /* 0x000e6e0000004200 */
[----:B--2---:R-:W-:Y:S11]  /*16d70*/  HMMA.16816.F32.BF16 R20, R16, R28, RZ ;  /* 0x0000001c1014723c */ /* 0x004ff600000418ff */
[----:B------:R-:W-:Y:S11]  /*16d80*/  @!UPT UIADD3 URZ, URZ, URZ, URZ ;  /* 0x0000003f3f3ff290 */ /* 0x000ff6000fffe03f */
[----:B------:R-:W-:Y:S02]  /*16d90*/  @!UPT UIADD3 URZ, URZ, URZ, URZ ;  /* 0x0000003f3f3ff290 */ /* 0x000fe4000fffe03f */
        /* <DEDUP_REMOVED lines=8> */
[----:B------:R-:W1:Y:S02]  /*16e20*/  MUFU.EX2 R28, R34 ;  /* 0x00000022001c7308 */ /* 0x000e640000000800 */
[----:B-1----:R-:W-:Y:S11]  /*16e30*/  FADD.FTZ R2, R28, R2 ;  /* 0x000000021c027221 */ /* 0x002ff60000010000 */
[----:B------:R-:W-:Y:S10]  /*16e40*/  @!UPT UIADD3 URZ, URZ, URZ, URZ ;  /* 0x0000003f3f3ff290 */ /* 0x000ff4000fffe03f */
[----:B--2---:R-:W-:Y:S01]  /*16e50*/  HMMA.16816.F32.BF16 R124, R12, R24, R20 ;  /* 0x000000180c7c723c */ /* 0x004fe20000041814 */
[----:B------:R-:W1:Y:S07]  /*16e60*/  MUFU.EX2 R24, R33 ;  /* 0x0000002100187308 */ /* 0x000e6e0000000800 */
[----:B------:R-:W-:Y:S01]  /*16e70*/  HMMA.16816.F32.BF16 R20, R16, R30, RZ ;  /* 0x0000001e1014723c */ /* 0x000fe200000418ff */
[----:B------:R-:W2:Y:S01]  /*16e80*/  MUFU.EX2 R25, R32 ;  /* 0x0000002000197308 */ /* 0x000ea20000000800 */
[C---:B-1----:R-:W-:Y:S01]  /*16e90*/  FADD.FTZ R2, R24.reuse, R2 ;  /* 0x0000000218027221 */ /* 0x042fe20000010000 */
[----:B------:R-:W-:-:S06]  /*16ea0*/  F2FP.BF16.PACK_AB R136, R24, R28 ;  /* 0x0000001c1888723e */ /* 0x000fcc00000010ff */
[----:B------:R-:W1:Y:S01]  /*16eb0*/  MUFU.EX2 R28, R36 ;  /* 0x00000024001c7308 */ /* 0x000e620000000800 */
[----:B--2---:R-:W-:Y:S01]  /*16ec0*/  FADD.FTZ R2, R25, R2 ;  /* 0x0000000219027221 */ /* 0x004fe20000010000 */
[----:B------:R-:W-:-:S03]  /*16ed0*/  F2FP.BF16.PACK_AB R138, R10, R25 ;  /* 0x000000190a8a723e */ /* 0x000fc600000010ff */
[----:B------:R-:W-:-:S03]  /*16ee0*/  FADD.FTZ R235, R10, R2 ;  /* 0x000000020aeb7221 */ /* 0x000fc60000010000 */
[----:B------:R-:W2:Y:S07]  /*16ef0*/  MUFU.EX2 R10, R35 ;  /* 0x00000023000a7308 */ /* 0x000eae0000000800 */
[----:B------:R-:W-:Y:S01]  /*16f00*/  HMMA.16816.F32.BF16 R132, R12, R26, R20 ;  /* 0x0000001a0c84723c */ /* 0x000fe20000041814 */
[----:B------:R-:W3:Y:S01]  /*16f10*/  LDSM.16.MT88.4 R20, [R198+0x4800] ;  /* 0x00480000c614783b */ /* 0x000ee20000004200 */
[----:B-1----:R-:W-:-:S04]  /*16f20*/  FADD.FTZ R2, R28, R3 ;  /* 0x000000031c027221 */ /* 0x002fc80000010000 */
[C---:B--2---:R-:W-:Y:S01]  /*16f30*/  FADD.FTZ R2, R10.reuse, R2 ;  /* 0x000000020a027221 */ /* 0x044fe20000010000 */
[----:B------:R-:W-:-:S03]  /*16f40*/  F2FP.BF16.PACK_AB R137, R10, R28 ;  /* 0x0000001c0a89723e */ /* 0x000fc600000010ff */
[----:B------:R-:W-:Y:S02]  /*16f50*/  FADD.FTZ R2, R9, R2 ;  /* 0x0000000209027221 */ /* 0x000fe40000010000 */
[----:B------:R-:W2:Y:S02]  /*16f60*/  LDL R9, [R1+0x8] ;  /* 0x0000080001097983 */ /* 0x000ea40000100800 */
[----:B------:R-:W-:Y:S01]  /*16f70*/  FADD.FTZ R233, R4, R2 ;  /* 0x0000000204e97221 */ /* 0x000fe20000010000 */
[C---:B------:R-:W-:Y:S01]  /*16f80*/  HMMA.16816.F32.BF16 R172, R136.reuse, R168, R172 ;  /* 0x000000a888ac723c */ /* 0x040fe200000418ac */
[----:B------:R-:W4:Y:S04]  /*16f90*/  LDL R2, [R1+0x4] ;  /* 0x0000040001027983 */ /* 0x000f280000100800 */
[----:B------:R-:W2:Y:S03]  /*16fa0*/  LDL R4, [R1+0xc] ;  /* 0x00000c0001047983 */ /* 0x000ea60000100800 */
[C---:B------:R-:W-:Y:S01]  /*16fb0*/  HMMA.16816.F32.BF16 R168, R136.reuse, R170, R152 ;  /* 0x000000aa88a8723c */ /* 0x040fe20000041898 */
[----:B------:R-:W1:Y:S07]  /*16fc0*/  LDSM.16.MT88.4 R152, [R199+0x1000] ;  /* 0x00100000c798783b */ /* 0x000e6e0000004200 */
[C---:B------:R-:W-:Y:S08]  /*16fd0*/  HMMA.16816.F32.BF16 R164, R136.reuse, R160, R164 ;  /* 0x000000a088a4723c */ /* 0x040ff000000418a4 */
[C---:B------:R-:W-:Y:S01]  /*16fe0*/  HMMA.16816.F32.BF16 R160, R136.reuse, R162, R40 ;  /* 0x000000a288a0723c */ /* 0x040fe20000041828 */
[----:B------:R-:W5:Y:S07]  /*16ff0*/  LDSM.16.MT88.4 R40, [R198+0x1000] ;  /* 0x00100000c628783b */ /* 0x000f6e0000004200 */
[----:B------:R-:W-:Y:S01]  /*17000*/  HMMA.16816.F32.BF16 R84, R136, R88, R96 ;  /* 0x000000588854723c */ /* 0x000fe20000041860 */
[----:B------:R-:W5:Y:S07]  /*17010*/  LDSM.16.MT88.4 R96, [R199+0x4000] ;  /* 0x00400000c760783b */ /* 0x000f6e0000004200 */
[----:B---3--:R-:W-:Y:S08]  /*17020*/  HMMA.16816.F32.BF16 R24, R16, R20, RZ ;  /* 0x000000141018723c */ /* 0x008ff000000418ff */
[C---:B-1----:R-:W-:Y:S08]  /*17030*/  HMMA.16816.F32.BF16 R156, R136.reuse, R152, R156 ;  /* 0x00000098889c723c */ /* 0x042ff0000004189c */
[C---:B------:R-:W-:Y:S01]  /*17040*/  HMMA.16816.F32.BF16 R152, R136.reuse, R154, R48 ;  /* 0x0000009a8898723c */ /* 0x040fe20000041830 */
[----:B------:R-:W1:Y:S07]  /*17050*/  LDSM.16.MT88.4 R48, [R196+0x2800] ;  /* 0x00280000c430783b */ /* 0x000e6e0000004200 */
[C---:B-----5:R-:W-:Y:S08]  /*17060*/  HMMA.16816.F32.BF16 R36, R136.reuse, R40, R60 ;  /* 0x000000288824723c */ /* 0x060ff0000004183c */
[C---:B------:R-:W-:Y:S08]  /*17070*/  HMMA.16816.F32.BF16 R92, R136.reuse, R96, R92 ;  /* 0x00000060885c723c */ /* 0x040ff0000004185c */
[C---:B------:R-:W-:Y:S08]  /*17080*/  HMMA.16816.F32.BF16 R40, R136.reuse, R42, R44 ;  /* 0x0000002a8828723c */ /* 0x040ff0000004182c */
[C---:B------:R-:W-:Y:S01]  /*17090*/  HMMA.16816.F32.BF16 R96, R136.reuse, R98, R112 ;  /* 0x000000628860723c */ /* 0x040fe20000041870 */
[----:B------:R-:W3:Y:S07]  /*170a0*/  LDSM.16.MT88.4 R112, [R196+0x5800] ;  /* 0x00580000c470783b */ /* 0x000eee0000004200 */
[C---:B------:R-:W-:Y:S01]  /*170b0*/  HMMA.16816.F32.BF16 R88, R136.reuse, R90, R104 ;  /* 0x0000005a8858723c */ /* 0x040fe20000041868 */
[----:B------:R-:W5:Y:S07]  /*170c0*/  LDSM.16.MT88.4 R104, [R198+0x4000] ;  /* 0x00400000c668783b */ /* 0x000f6e0000004200 */
[C---:B-1----:R-:W-:Y:S01]  /*170d0*/  HMMA.16816.F32.BF16 R44, R136.reuse, R48, R56 ;  /* 0x00000030882c723c */ /* 0x042fe20000041838 */
[----:B------:R-:W1:Y:S07]  /*170e0*/  LDSM.16.MT88.4 R56, [R197+0x2800] ;  /* 0x00280000c538783b */ /* 0x000e6e0000004200 */
[----:B------:R-:W-:Y:S01]  /*170f0*/  HMMA.16816.F32.BF16 R48, R136, R50, R64 ;  /* 0x000000328830723c */ /* 0x000fe20000041840 */
[----:B------:R-:W1:Y:S07]  /*17100*/  LDSM.16.MT88.4 R64, [R199+0x2800] ;  /* 0x00280000c740783b */ /* 0x000e6e0000004200 */
[----:B------:R-:W-:Y:S01]  /*17110*/  HMMA.16816.F32.BF16 R20, R16, R22, RZ ;  /* 0x000000161014723c */ /* 0x000fe200000418ff */
[----:B------:R-:W1:Y:S01]  /*17120*/  LDSM.16.MT88.4 R16, [R198+0x5000] ;  /* 0x00500000c610783b */ /* 0x000e620000004200 */
[----:B------:R-:W-:-:S04]  /*17130*/  MOV R3, c[0x0][0x2c4] ;  /* 0x0000b10000037a02 */ /* 0x000fc80000000f00 */
[----:B------:R-:W-:Y:S02]  /*17140*/  ISETP.NE.AND P1, PT, R3, 0x1, PT ;  /* 0x000000010300780c */ /* 0x000fe40003f25270 */
[C---:B---3--:R-:W-:Y:S08]  /*17150*/  HMMA.16816.F32.BF16 R108, R136.reuse, R112, R108 ;  /* 0x00000070886c723c */ /* 0x048ff0000004186c */
[C---:B-----5:R-:W-:Y:S08]  /*17160*/  HMMA.16816.F32.BF16 R100, R136.reuse, R104, R100 ;  /* 0x000000688864723c */ /* 0x060ff00000041864 */
[C---:B------:R-:W-:Y:S01]  /*17170*/  HMMA.16816.F32.BF16 R112, R136.reuse, R114, R128 ;  /* 0x000000728870723c */ /* 0x040fe20000041880 */
[----:B------:R-:W3:Y:S07]  /*17180*/  LDSM.16.MT88.4 R128, [R199+0x5800] ;  /* 0x00580000c780783b */ /* 0x000eee0000004200 */
[C---:B-1----:R-:W-:Y:S01]  /*17190*/  HMMA.16816.F32.BF16 R52, R136.reuse, R56, R80 ;  /* 0x000000388834723c */ /* 0x042fe20000041850 */
[----:B------:R-:W1:Y:S07]  /*171a0*/  LDSM.16.MT88.4 R80, [R196+0x4000] ;  /* 0x00400000c450783b */ /* 0x000e6e0000004200 */
[C---:B------:R-:W-:Y:S01]  /*171b0*/  HMMA.16816.F32.BF16 R60, R136.reuse, R64, R72 ;  /* 0x00000040883c723c */ /* 0x040fe20000041848 */
[----:B------:R-:W5:Y:S07]  /*171c0*/  LDSM.16.MT88.4 R72, [R198+0x2800] ;  /* 0x00280000c648783b */ /* 0x000f6e0000004200 */
[----:B------:R-:W-:Y:S01]  /*171d0*/  HMMA.16816.F32.BF16 R104, R136, R106, R120 ;  /* 0x0000006a8868723c */ /* 0x000fe20000041878 */
[----:B------:R-:W5:Y:S07]  /*171e0*/  LDSM.16.MT88.4 R120, [R197+0x5800] ;  /* 0x00580000c578783b */ /* 0x000f6e0000004200 */
[C---:B------:R-:W-:Y:S08]  /*171f0*/  HMMA.16816.F32.BF16 R24, R12.reuse, R16, R24 ;  /* 0x000000100c18723c */ /* 0x040ff00000041818 */
[----:B------:R-:W-:Y:S01]  /*17200*/  HMMA.16816.F32.BF16 R20, R12, R18, R20 ;  /* 0x000000120c14723c */ /* 0x000fe20000041814 */
[----:B------:R-:W2:Y:S01]  /*17210*/  LDSM.16.MT88.4 R12, [R198+0x5800] ;  /* 0x00580000c60c783b */ /* 0x000ea20000004200 */
[----:B------:R-:W-:-:S06]  /*17220*/  IADD3 R218, R218, -0x2, RZ ;  /* 0xfffffffedada7810 */ /* 0x000fcc0007ffe0ff */
[C---:B---3--:R-:W-:Y:S08]  /*17230*/  HMMA.16816.F32.BF16 R124, R136.reuse, R128, R124 ;  /* 0x00000080887c723c */ /* 0x048ff0000004187c */
[C---:B-1----:R-:W-:Y:S08]  /*17240*/  HMMA.16816.F32.BF16 R76, R136.reuse, R80, R76 ;  /* 0x00000050884c723c */ /* 0x042ff0000004184c */
[C---:B-----5:R-:W-:Y:S08]  /*17250*/  HMMA.16816.F32.BF16 R68, R136.reuse, R72, R68 ;  /* 0x000000488844723c */ /* 0x060ff00000041844 */
[C---:B------:R-:W-:Y:S08]  /*17260*/  HMMA.16816.F32.BF16 R116, R136.reuse, R120, R116 ;  /* 0x000000788874723c */ /* 0x040ff00000041874 */
[C---:B------:R-:W-:Y:S08]  /*17270*/  HMMA.16816.F32.BF16 R128, R136.reuse, R130, R132 ;  /* 0x000000828880723c */ /* 0x040ff00000041884 */
[C---:B------:R-:W-:Y:S08]  /*17280*/  HMMA.16816.F32.BF16 R56, R136.reuse, R58, R192 ;  /* 0x0000003a8838723c */ /* 0x040ff000000418c0 */
[C---:B------:R-:W-:Y:S08]  /*17290*/  HMMA.16816.F32.BF16 R64, R136.reuse, R66, R188 ;  /* 0x000000428840723c */ /* 0x040ff000000418bc */
[C---:B------:R-:W-:Y:S08]  /*172a0*/  HMMA.16816.F32.BF16 R72, R136.reuse, R74, R184 ;  /* 0x0000004a8848723c */ /* 0x040ff000000418b8 */
[----:B------:R-:W-:Y:S01]  /*172b0*/  HMMA.16816.F32.BF16 R80, R136, R82, R180 ;  /* 0x000000528850723c */ /* 0x000fe200000418b4 */
[----:B----4-:R-:W-:-:S05]  /*172c0*/  @P1 IMAD.HI.U32 R3, R2, c[0x0][0x2c8], RZ ;  /* 0x0000b20002031a27 */ /* 0x010fca00078e00ff */
[----:B------:R-:W-:-:S04]  /*172d0*/  @P1 SHF.R.U32.HI R2, RZ, c[0x0][0x2cc], R3 ;  /* 0x0000b300ff021a19 */ /* 0x000fc80000011603 */
[----:B--2---:R-:W-:-:S05]  /*172e0*/  IADD3 R2, R2, R4, -R9 ;  /* 0x0000000402027210 */ /* 0x004fca0007ffe809 */
[----:B------:R-:W-:-:S05]  /*172f0*/  IMAD.HI R2, R2, 0x2aaaaaab, RZ ;  /* 0x2aaaaaab02027827 */ /* 0x000fca00078e02ff */
[----:B------:R-:W-:-:S04]  /*17300*/  SHF.R.U32.HI R3, RZ, 0x1f, R2 ;  /* 0x0000001fff037819 */ /* 0x000fc80000011602 */
[----:B------:R-:W-:-:S04]  /*17310*/  LEA.HI.SX32 R2, R2, R3, 0x1d ;  /* 0x0000000302027211 */ /* 0x000fc800078feaff */
[----:B------:R-:W-:-:S04]  /*17320*/  IMNMX R241, R240, R2, !PT ;  /* 0x00000002f0f17217 */ /* 0x000fc80007800200 */
[----:B------:R-:W-:Y:S01]  /*17330*/  ISETP.GE.AND P0, PT, R218, R241, PT ;  /* 0x000000f1da00720c */ /* 0x000fe20003f06270 */
[C---:B------:R-:W-:Y:S08]  /*17340*/  HMMA.16816.F32.BF16 R120, R136.reuse, R122, R176 ;  /* 0x0000007a8878723c */ /* 0x040ff000000418b0 */
[C---:B------:R-:W-:Y:S08]  /*17350*/  HMMA.16816.F32.BF16 R132, R136.reuse, R12, R24 ;  /* 0x0000000c8884723c */ /* 0x040ff00000041818 */
[----:B------:R-:W-:Y:S01]  /*17360*/  HMMA.16816.F32.BF16 R136, R136, R14, R20 ;  /* 0x0000000e8888723c */ /* 0x000fe20000041814 */
[----:B------:R-:W-:Y:S03]  /*17370*/  @!UPT UIADD3 URZ, URZ, URZ, URZ ;  /* 0x0000003f3f3ff290 */ /* 0x000fe6000fffe03f */
[----:B------:R-:W-:Y:S11]  /*17380*/  @!P0 BRA `(.L_x_3081) ;  /* 0x0000317000008947 */ /* 0x000ff60003800000 */
[----:B------:R-:W-:Y:S02]  /*17390*/  MOV R10, R5 ;  /* 0x00000005000a7202 */ /* 0x000fe40000000f00 */
[----:B------:R-:W-:-:S07]  /*173a0*/  MOV R9, R6 ;  /* 0x0000000600097202 */ /* 0x000fce0000000f00 */
.L_x_3094:
        /* <DEDUP_REMOVED lines=14> */
[----:B------:R-:W-:Y:S05]  /*17490*/  SHF.R.S32.HI R2, RZ, 0x1f, R222 ;  /* 0x0000001fff027819 */ /* 0x000fea00000114de */
[----:B------:R-:W-:Y:S02]  /*174a0*/  IMAD R4, R2, c[0x0][0x208], RZ ;  /* 0x0000820002047a24 */ /* 0x000fe400078e02ff */
[C---:B------:R-:W-:Y:S04]  /*174b0*/  IMAD.WIDE.U32 R2, R222.reuse, c[0x0][0x208], RZ ;  /* 0x00008200de027a25 */ /* 0x040fe800078e00ff */
        /* <DEDUP_REMOVED lines=12> */
.L_x_3187:
[----:B------:R-:W-:-:S05]  /*17580*/  BRA.DIV ~URZ, `(.L_x_3085) ;  /* 0x0000c8827f007947 */ /* 0x000fca000b800000 */
[----:B------:R4:W3:Y:S02]  /*17590*/  SHFL.IDX PT, R2, R6, RZ, 0x181f ;  /* 0x00181fff06027589 */ /* 0x0008e400000e0000 */
.L_x_3188:
[----:B------:R-:W5:Y:S01]  /*175a0*/  S2R R14, SR_TID.X ;  /* 0x00000000000e7919 */ /* 0x000f620000002100 */
[----:B------:R-:W-:Y:S02]  /*175b0*/  ISETP.GE.AND P3, PT, R140, c[0x0][0x1d4], PT ;  /* 0x000075008c007a0c */ /* 0x000fe40003f66270 */
[----:B---3--:R-:W-:Y:S02]  /*175c0*/  IADD3 R12, P0, R2, R230, RZ ;  /* 0x000000e6020c7210 */ /* 0x008fe40007f1e0ff */
[----:B------:R-:W-:Y:S02]  /*175d0*/  ISETP.GE.AND P2, PT, R142, c[0x0][0x1d4], PT ;  /* 0x000075008e007a0c */ /* 0x000fe40003f46270 */
[----:B------:R-:W-:Y:S01]  /*175e0*/  ISETP.GE.AND P4, PT, R219, c[0x0][0x1d4], PT ;  /* 0x00007500db007a0c */ /* 0x000fe20003f86270 */
[----:B------:R-:W-:Y:S01]  /*175f0*/  IMAD.X R13, R4, 0x1, R231, P0 ;  /* 0x00000001040d7824 */ /* 0x000fe200000e06e7 */
[----:B------:R-:W-:Y:S05]  /*17600*/  ISETP.GE.AND P1, PT, R220, c[0x0][0x1d4], PT ;  /* 0x00007500dc007a0c */ /* 0x000fea0003f26270 */
[----:B------:R-:W-:Y:S01]  /*17610*/  @!PT LDS RZ, [RZ] ;  /* 0x00000000fffff984 */ /* 0x000fe20000000800 */
[----:B------:R-:W-:Y:S01]  /*17620*/  @!PT LDS RZ, [RZ] ;  /* 0x00000000fffff984 */ /* 0x000fe20000000800 */
[----:B------:R-:W-:Y:S01]  /*17630*/  @!PT LDS RZ, [RZ] ;  /* 0x00000000fffff984 */ /* 0x000fe20000000800 */
[----:B------:R3:W-:Y:S02]  /*17640*/  LDGSTS.E.BYPASS.LTC128B.128 [R216+0x4080], [R12.64], !P3 ;  /* 0x040800000cd87fae */ /* 0x0007e4000d901d46 */
[----:B---3--:R-:W-:Y:S05]  /*17650*/  IADD3 R12, P0, R2, R229, RZ ;  /* 0x000000e5020c7210 */ /* 0x008fea0007f1e0ff */
[----:B------:R-:W-:Y:S05]  /*17660*/  IMAD.X R13, R4, 0x1, R226, P0 ;  /* 0x00000001040d7824 */ /* 0x000fea00000e06e2 */
[----:B------:R3:W-:Y:S02]  /*17670*/  LDGSTS.E.BYPASS.LTC128B.128 [R216+0x5880], [R12.64], !P2 ;  /* 0x058800000cd87fae */ /* 0x0007e4000d101d46 */
[----:B---3--:R-:W-:Y:S05]  /*17680*/  IADD3 R12, P0, R2, R228, RZ ;  /* 0x000000e4020c7210 */ /* 0x008fea0007f1e0ff */
[----:B------:R-:W-:Y:S01]  /*17690*/  IMAD.X R13, R4, 0x1, R227, P0 ;  /* 0x00000001040d7824 */ /* 0x000fe200000e06e3 */
[----:B------:R-:W-:Y:S04]  /*176a0*/  IADD3 R2, P0, R2, R225, RZ ;  /* 0x000000e102027210 */ /* 0x000fe80007f1e0ff */
[----:B------:R3:W-:Y:S01]  /*176b0*/  LDGSTS.E.BYPASS.LTC128B.128 [R216+0x7080], [R12.64], !P4 ;  /* 0x070800000cd87fae */ /* 0x0007e2000e101d46 */
[----:B------:R-:W-:Y:S01]  /*176c0*/  IMAD.X R3, R4, 0x1, R224, P0 ;  /* 0x0000000104037824 */ /* 0x000fe200000e06e0 */
[----:B-----5:R-:W-:Y:S04]  /*176d0*/  ISETP.GT.AND P0, PT, R14, 0x7f, PT ;  /* 0x0000007f0e00780c */ /* 0x020fe80003f04270 */
[----:B------:R3:W-:Y:S09]  /*176e0*/  LDGSTS.E.BYPASS.LTC128B.128 [R216+0x8880], [R2.64], !P1 ;  /* 0x0888000002d87fae */ /* 0x0007f2000c901d46 */
[----:B------:R-:W-:-:S05]  /*176f0*/  @P0 BRA `(.L_x_3083) ;  /* 0x0000012000000947 */ /* 0x000fca0003800000 */
[----:B------:R-:W-:-:S05]  /*17700*/  BRA.DIV ~URZ, `(.L_x_3086) ;  /* 0x0000c7727f007947 */ /* 0x000fca000b800000 */
[----:B------:R3:W4:Y:S04]  /*17710*/  SHFL.IDX PT, R4, R5, 0x1, 0x181f ;  /* 0x00381f0005047f89 */ /* 0x00072800000e0000 */
[----:B---3--:R3:W2:Y:S02]  /*17720*/  SHFL.IDX PT, R2, R6, 0x1, 0x181f ;  /* 0x00381f0006027f89 */ /* 0x0086a400000e0000 */
.L_x_3189:
[----:B--2---:R-:W-:Y:S05]  /*17730*/  IADD3 R12, P0, R2, R230, RZ ;  /* 0x000000e6020c7210 */ /* 0x004fea0007f1e0ff */
[----:B----4-:R-:W-:Y:S05]  /*17740*/  IMAD.X R13, R4, 0x1, R231, P0 ;  /* 0x00000001040d7824 */ /* 0x010fea00000e06e7 */
[----:B------:R-:W-:Y:S01]  /*17750*/  @!PT LDS RZ, [RZ] ;  /* 0x00000000fffff984 */ /* 0x000fe20000000800 */
[----:B------:R-:W-:Y:S01]  /*17760*/  @!PT LDS RZ, [RZ] ;  /* 0x00000000fffff984 */ /* 0x000fe20000000800 */
[----:B------:R-:W-:Y:S01]  /*17770*/  @!PT LDS RZ, [RZ] ;  /* 0x00000000fffff984 */ /* 0x000fe20000000800 */
[----:B------:R2:W-:Y:S02]  /*17780*/  LDGSTS.E.BYPASS.LTC128B.128 [R217+0x5080], [R12.64], !P3 ;  /* 0x050800000cd97fae */ /* 0x0005e4000d901d46 */
[----:B--2---:R-:W-:Y:S05]  /*17790*/  IADD3 R12, P0, R2, R229, RZ ;  /* 0x000000e5020c7210 */ /* 0x004fea0007f1e0ff */
[----:B------:R-:W-:Y:S05]  /*177a0*/  IMAD.X R13, R4, 0x1, R226, P0 ;  /* 0x00000001040d7824 */ /* 0x000fea00000e06e2 */
[----:B------:R2:W-:Y:S02]  /*177b0*/  LDGSTS.E.BYPASS.LTC128B.128 [R217+0x6880], [R12.64], !P2 ;  /* 0x068800000cd97fae */ /* 0x0005e4000d101d46 */
[----:B--2---:R-:W-:Y:S05]  /*177c0*/  IADD3 R12, P0, R2, R228, RZ ;  /* 0x000000e4020c7210 */ /* 0x004fea0007f1e0ff */
[----:B------:R-:W-:Y:S01]  /*177d0*/  IMAD.X R13, R4, 0x1, R227, P0 ;  /* 0x00000001040d7824 */ /* 0x000fe200000e06e3 */
[----:B------:R-:W-:Y:S04]  /*177e0*/  IADD3 R2, P0, R2, R225, RZ ;  /* 0x000000e102027210 */ /* 0x000fe80007f1e0ff */
[----:B------:R2:W-:Y:S01]  /*177f0*/  LDGSTS.E.BYPASS.LTC128B.128 [R217+0x8080], [R12.64], !P4 ;  /* 0x080800000cd97fae */ /* 0x0005e2000e101d46 */
[----:B------:R-:W-:Y:S05]  /*17800*/  IMAD.X R3, R4, 0x1, R224, P0 ;  /* 0x0000000104037824 */ /* 0x000fea00000e06e0 */
[----:B------:R2:W-:Y:S03]  /*17810*/  LDGSTS.E.BYPASS.LTC128B.128 [R217+0x9880], [R2.64], !P1 ;  /* 0x0988000002d97fae */ /* 0x0005e6000c901d46 */
.L_x_3083:
[----:B------:R-:W-:Y:S05]  /*17820*/  BSYNC B0 ;  /* 0x0000000000007941 */ /* 0x000fea0003800000 */
.L_x_3082:
        /* <DEDUP_REMOVED lines=160> */
[----:B------:R-:W-:Y:S01]  /*18230*/  IMAD.MOV.U32 R3, RZ, RZ, c[0x0][0x2b8] ;  /* 0x0000ae00ff037624 */ /* 0x000fe200078e00ff */
[----:B------:R-:W2:Y:S01]  /*18240*/  LDL R2, [R1] ;  /* 0x0000000001027983 */ /* 0x000ea20000100800 */
[----:B------:R-:W-:Y:S03]  /*18250*/  IMAD.MOV.U32 R221, RZ, RZ, RZ ;  /* 0x000000ffffdd7224 */ /* 0x000fe600078e00ff */
[----:B------:R-:W-:Y:S01]  /*18260*/  ISETP.NE.AND P1, PT, R3, 0x1, PT ;  /* 0x000000010300780c */ /* 0x000fe20003f25270 */
[----:B--2---:R-:W-:Y:S05]  /*18270*/  IMAD R3, R218, 0x30, R2 ;  /* 0x00000030da037824 */ /* 0x004fea00078e0202 */
[----:B------:R-:W-:Y:S07]  /*18280*/  IADD3 R3, R3, -0x30, R0 ;  /* 0xffffffd003037810 */ /* 0x000fee0007ffe000 */
[----:B------:R-:W-:Y:S04]  /*18290*/  @P1 IMAD.HI.U32 R4, R3, c[0x0][0x2bc], RZ ;  /* 0x0000af0003041a27 */ /* 0x000fe800078e00ff */
[--C-:B------:R-:W-:Y:S01]  /*182a0*/  IMAD.MOV.U32 R2, RZ, RZ, R3.reuse ;  /* 0x000000ffff027224 */ /* 0x100fe200078e0003 */
[----:B------:R-:W-:Y:S04]  /*182b0*/  @P1 SHF.R.U32.HI R2, RZ, c[0x0][0x2c0], R4 ;  /* 0x0000b000ff021a19 */ /* 0x000fe80000011604 */
[C---:B------:R-:W-:Y:S01]  /*182c0*/  @!P6 IADD3 R4, P0, R2.reuse, R248, RZ ;  /* 0x000000f80204e210 */ /* 0x040fe20007f1e0ff */
        /* <DEDUP_REMOVED lines=23> */
.L_x_3190:
[----:B------:R-:W-:-:S05]  /*18440*/  BRA.DIV ~URZ, `(.L_x_3090) ;  /* 0x0000bb727f007947 */ /* 0x000fca000b800000 */
[----:B------:R3:W4:Y:S02]  /*18450*/  SHFL.IDX PT, R2, R178, RZ, 0x181f ;  /* 0x00181fffb2027589 */ /* 0x00072400000e0000 */
.L_x_3191:
[----:B------:R-:W-:Y:S02]  /*18460*/  @P0 ISETP.GE.AND P1, PT, R140, c[0x0][0x1d4], PT ;  /* 0x000075008c000a0c */ /* 0x000fe40003f26270 */
[----:B----4-:R-:W-:Y:S05]  /*18470*/  @P0 IADD3 R176, P2, R2, R230, RZ ;  /* 0x000000e602b00210 */ /* 0x010fea0007f5e0ff */
[----:B--2---:R-:W-:Y:S06]  /*18480*/  @P0 IMAD.X R177, R4, 0x1, R231, P2 ;  /* 0x0000000104b10824 */ /* 0x004fec00010e06e7 */
[----:B------:R-:W-:Y:S01]  /*18490*/  @!PT LDS RZ, [RZ] ;  /* 0x00000000fffff984 */ /* 0x000fe20000000800 */
[----:B------:R-:W-:Y:S01]  /*184a0*/  @!PT LDS RZ, [RZ] ;  /* 0x00000000fffff984 */ /* 0x000fe20000000800 */
[----:B------:R-:W-:Y:S01]  /*184b0*/  @!PT LDS RZ, [RZ] ;  /* 0x00000000fffff984 */ /* 0x000fe20000000800 */
[----:B------:R2:W-:Y:S01]  /*184c0*/  @P0 LDGSTS.E.BYPASS.LTC128B.128 [R216+0xa080], [R176.64], !P1 ;  /* 0x0a080000b0d80fae */ /* 0x0005e2000c901d46 */
[----:B------:R-:W-:Y:S02]  /*184d0*/  @P0 ISETP.GE.AND P1, PT, R142, c[0x0][0x1d4], PT ;  /* 0x000075008e000a0c */ /* 0x000fe40003f26270 */
[----:B--2---:R-:W-:Y:S05]  /*184e0*/  @P0 IADD3 R176, P2, R2, R229, RZ ;  /* 0x000000e502b00210 */ /* 0x004fea0007f5e0ff */
[----:B------:R-:W-:Y:S06]  /*184f0*/  @P0 IMAD.X R177, R4, 0x1, R226, P2 ;  /* 0x0000000104b10824 */ /* 0x000fec00010e06e2 */
[----:B------:R2:W-:Y:S01]  /*18500*/  @P0 LDGSTS.E.BYPASS.LTC128B.128 [R216+0xb880], [R176.64], !P1 ;  /* 0x0b880000b0d80fae */ /* 0x0005e2000c901d46 */
[----:B------:R-:W-:Y:S02]  /*18510*/  @P0 ISETP.GE.AND P1, PT, R219, c[0x0][0x1d4], PT ;  /* 0x00007500db000a0c */ /* 0x000fe40003f26270 */
[----:B--2---:R-:W-:Y:S05]  /*18520*/  @P0 IADD3 R176, P2, R2, R228, RZ ;  /* 0x000000e402b00210 */ /* 0x004fea0007f5e0ff */
[----:B------:R-:W-:Y:S01]  /*18530*/  @P0 IMAD.X R177, R4, 0x1, R227, P2 ;  /* 0x0000000104b10824 */ /* 0x000fe200010e06e3 */
[----:B------:R-:W-:Y:S05]  /*18540*/  @P0 IADD3 R2, P2, R2, R225, RZ ;  /* 0x000000e102020210 */ /* 0x000fea0007f5e0ff */
[----:B------:R2:W-:Y:S01]  /*18550*/  @P0 LDGSTS.E.BYPASS.LTC128B.128 [R216+0xd080], [R176.64], !P1 ;  /* 0x0d080000b0d80fae */ /* 0x0005e2000c901d46 */
[----:B------:R-:W-:Y:S01]  /*18560*/  @P0 ISETP.GE.AND P1, PT, R220, c[0x0][0x1d4], PT ;  /* 0x00007500dc000a0c */ /* 0x000fe20003f26270 */
[----:B------:R-:W-:Y:S11]  /*18570*/  @P0 IMAD.X R3, R4, 0x1, R224, P2 ;  /* 0x0000000104030824 */ /* 0x000ff600010e06e0 */
[----:B------:R-:W-:Y:S01]  /*18580*/  @!UPT UIADD3 URZ, URZ, URZ, URZ ;  /* 0x0000003f3f3ff290 */ /* 0x000fe2000fffe03f */
[----:B------:R2:W-:Y:S01]  /*18590*/  @P0 LDGSTS.E.BYPASS.LTC128B.128 [R216+0xe880], [R2.64], !P1 ;  /* 0x0e88000002d80fae */ /* 0x0005e2000c901d46 */
[----:B------:R-:W-:Y:S01]  /*185a0*/  ISETP.GE.AND P0, PT, R5, 0x21, PT ;  /* 0x000000210500780c */ /* 0x000fe20003f06270 */
[----:B------:R-:W-:-:S06]  /*185b0*/  BRA.DIV ~URZ, `(.L_x_3091) ;  /* 0x0000ba727f007947 */ /* 0x000fcc000b800000 */
[----:B------:R4:W1:Y:S04]  /*185c0*/  SHFL.IDX PT, R4, R6, 0x1, 0x181f ;  /* 0x00381f0006047f89 */ /* 0x00086800000e0000 */
[----:B--2---:R4:W2:Y:S02]  /*185d0*/  SHFL.IDX PT, R2, R178, 0x1, 0x181f ;  /* 0x00381f00b2027f89 */ /* 0x0048a400000e0000 */
.L_x_3192:
[----:B------:R-:W-:Y:S02]  /*185e0*/  @P0 ISETP.GE.AND P1, PT, R140, c[0x0][0x1d4], PT ;  /* 0x000075008c000a0c */ /* 0x000fe40003f26270 */
[----:B--2---:R-:W-:Y:S05]  /*185f0*/  @P0 IADD3 R176, P2, R2, R230, RZ ;  /* 0x000000e602b00210 */ /* 0x004fea0007f5e0ff */
[----:B-1----:R-:W-:Y:S06]  /*18600*/  @P0 IMAD.X R177, R4, 0x1, R231, P2 ;  /* 0x0000000104b10824 */ /* 0x002fec00010e06e7 */
[----:B------:R-:W-:Y:S01]  /*18610*/  @!PT LDS RZ, [RZ] ;  /* 0x00000000fffff984 */ /* 0x000fe20000000800 */
[----:B------:R-:W-:Y:S01]  /*18620*/  @!PT LDS RZ, [RZ] ;  /* 0x00000000fffff984 */ /* 0x000fe20000000800 */
[----:B------:R-:W-:Y:S01]  /*18630*/  @!PT LDS RZ, [RZ] ;  /* 0x00000000fffff984 */ /* 0x000fe20000000800 */
[----:B------:R1:W-:Y:S01]  /*18640*/  @P0 LDGSTS.E.BYPASS.LTC128B.128 [R217+0xb080], [R176.64], !P1 ;  /* 0x0b080000b0d90fae */ /* 0x0003e2000c901d46 */
[----:B------:R-:W-:Y:S02]  /*18650*/  @P0 ISETP.GE.AND P1, PT, R142, c[0x0][0x1d4], PT ;  /* 0x000075008e000a0c */ /* 0x000fe40003f26270 */
[----:B-1----:R-:W-:Y:S05]  /*18660*/  @P0 IADD3 R176, P2, R2, R229, RZ ;  /* 0x000000e502b00210 */ /* 0x002fea0007f5e0ff */
[----:B------:R-:W-:Y:S06]  /*18670*/  @P0 IMAD.X R177, R4, 0x1, R226, P2 ;  /* 0x0000000104b10824 */ /* 0x000fec00010e06e2 */
[----:B------:R1:W-:Y:S01]  /*18680*/  @P0 LDGSTS.E.BYPASS.LTC128B.128 [R217+0xc880], [R176.64], !P1 ;  /* 0x0c880000b0d90fae */ /* 0x0003e2000c901d46 */
[----:B------:R-:W-:Y:S02]  /*18690*/  @P0 ISETP.GE.AND P1, PT, R219, c[0x0][0x1d4], PT ;  /* 0x00007500db000a0c */ /* 0x000fe40003f26270 */
[----:B-1----:R-:W-:Y:S05]  /*186a0*/  @P0 IADD3 R176, P2, R2, R228, RZ ;  /* 0x000000e402b00210 */ /* 0x002fea0007f5e0ff */
[----:B------:R-:W-:Y:S01]  /*186b0*/  @P0 IMAD.X R177, R4, 0x1, R227, P2 ;  /* 0x0000000104b10824 */ /* 0x000fe200010e06e3 */
[----:B------:R-:W-:Y:S05]  /*186c0*/  @P0 IADD3 R2, P2, R2, R225, RZ ;  /* 0x000000e102020210 */ /* 0x000fea0007f5e0ff */
[----:B------:R1:W-:Y:S01]  /*186d0*/  @P0 LDGSTS.E.BYPASS.LTC128B.128 [R217+0xe080], [R176.64], !P1 ;  /* 0x0e080000b0d90fae */ /* 0x0003e2000c901d46 */
[----:B------:R-:W-:Y:S01]  /*186e0*/  @P0 ISETP.GE.AND P1, PT, R220, c[0x0][0x1d4], PT ;  /* 0x00007500dc000a0c */ /* 0x000fe20003f26270 */
[----:B------:R-:W-:Y:S11]  /*186f0*/  @P0 IMAD.X R3, R4, 0x1, R224, P2 ;  /* 0x0000000104030824 */ /* 0x000ff600010e06e0 */
[----:B------:R-:W-:Y:S01]  /*18700*/  @!UPT UIADD3 URZ, URZ, URZ, URZ ;  /* 0x0000003f3f3ff290 */ /* 0x000fe2000fffe03f */
[----:B------:R1:W-:Y:S02]  /*18710*/  @P0 LDGSTS.E.BYPASS.LTC128B.128 [R217+0xf880], [R2.64], !P1 ;  /* 0x0f88000002d90fae */ /* 0x0003e4000c901d46 */
.L_x_3088:
[----:B------:R-:W-:Y:S05]  /*18720*/  BSYNC B0 ;  /* 0x0000000000007941 */ /* 0x000fea0003800000 */
.L_x_3087:
[----:B------:R-:W2:Y:S01]  /*18730*/  LDL R4, [R1+0x4] ;  /* 0x0000040001047983 */ /* 0x000ea20000100800 */
[----:B-1----:R-:W-:Y:S03]  /*18740*/  IMAD.MOV.U32 R176, RZ, RZ, c[0x0][0x2c4] ;  /* 0x0000b100ffb07624 */ /* 0x002fe600078e00ff */
[----:B------:R-:W2:Y:S02]  /*18750*/  LDL R2, [R1+0x24] ;  /* 0x0000240001027983 */ /* 0x000ea40000100800 */
[----:B------:R-:W-:Y:S02]  /*18760*/  ISETP.NE.AND P0, PT, R176, 0x1, PT ;  /* 0x00000001b000780c */ /* 0x000fe40003f05270 */
[----:B----4-:R-:W4:Y:S04]  /*18770*/  LDL R6, [R1+0x20] ;  /* 0x0000200001067983 */ /* 0x010f280000100800 */
[----:B------:R-:W5:Y:S04]  /*18780*/  LDL R5, [R1+0xc] ;  /* 0x00000c0001057983 */ /* 0x000f680000100800 */
[----:B------:R-:W5:Y:S04]  /*18790*/  LDL R3, [R1+0x8] ;  /* 0x0000080001037983 */ /* 0x000f680000100800 */
[----:B------:R-:W0:Y:S01]  /*187a0*/  LDGDEPBAR ;  /* 0x00000000000079af */ /* 0x000e220000000000 */
[----:B--2---:R-:W-:Y:S04]  /*187b0*/  IMAD.IADD R4, R2, 0x1, R4 ;  /* 0x0000000102047824 */ /* 0x004fe800078e0204 */
[----:B------:R-:W-:Y:S05]  /*187c0*/  @P0 IMAD.HI.U32 R2, R4, c[0x0][0x2c8], RZ ;  /* 0x0000b20004020a27 */ /* 0x000fea00078e00ff */
[----:B------:R-:W-:Y:S01]  /*187d0*/  @P0 SHF.R.U32.HI R4, RZ, c[0x0][0x2cc], R2 ;  /* 0x0000b300ff040a19 */ /* 0x000fe20000011602 */
[----:B------:R-:W-:Y:S05]  /*187e0*/  IMAD R2, R218, -0x30, RZ ;  /* 0xffffffd0da027824 */ /* 0x000fea00078e02ff */
[----:B----4-:R-:W-:Y:S04]  /*187f0*/  IADD3 R2, -R6, 0x1, R2 ;  /* 0x0000000106027810 */ /* 0x010fe80007ffe102 */
[----:B-----5:R-:W-:Y:S01]  /*18800*/  IADD3 R5, -R3, R2, R5 ;  /* 0x0000000203057210 */ /* 0x020fe20007ffe105 */
[----:B------:R-:W-:-:S05]  /*18810*/  BRA.DIV ~URZ, `(.L_x_3092) ;  /* 0x0000b8e27f007947 */ /* 0x000fca000b800000 */
[----:B------:R1:W2:Y:S02]  /*18820*/  SHFL.IDX PT, R2, R4, RZ, 0x1c1f ;  /* 0x001c1fff04027589 */ /* 0x0002a400000e0000 */
.L_x_3193:
        /* <DEDUP_REMOVED lines=20> */
[----:B---3--:R-:W-:Y:S02]  /*18970*/  FSEL R178, R25, -INF , P4 ;  /* 0xff80000019b27808 */ /* 0x008fe40002000000 */
        /* <DEDUP_REMOVED lines=62> */
.L_x_3194:
[C---:B------:R-:W-:Y:S01]  /*18d60*/  FSETP.NEU.FTZ.AND P0, PT, R6.reuse, -INF , PT ;  /* 0xff8000000600780b */ /* 0x040fe20003f1d000 */
[----:B------:R-:W-:Y:S01]  /*18d70*/  FMUL.FTZ R3, R6, c[0x0][0x2d0] ;  /* 0x0000b40006037a20 */ /* 0x000fe20000410000 */
[----:B-12---:R-:W-:Y:S01]  /*18d80*/  FMNMX.FTZ R4, R2, R4, !PT ;  /* 0x0000000402047209 */ /* 0x006fe20007810000 */
[----:B------:R-:W-:Y:S01]  /*18d90*/  WARPSYNC 0xffffffff ;  /* 0xffffffff00007948 */ /* 0x000fe20003800000 */
[----:B------:R-:W-:Y:S02]  /*18da0*/  FSEL R2, R6, RZ, P0 ;  /* 0x000000ff06027208 */ /* 0x000fe40000000000 */
[----:B------:R-:W-:Y:S02]  /*18db0*/  FSEL R3, R3, RZ, P0 ;  /* 0x000000ff03037208 */ /* 0x000fe40000000000 */
[----:B------:R-:W-:Y:S01]  /*18dc0*/  FSETP.NEU.FTZ.AND P0, PT, R4, -INF , PT ;  /* 0xff8000000400780b */ /* 0x000fe20003f1d000 */
[----:B------:R-:W-:Y:S02]  /*18dd0*/  FADD.FTZ R2, -R2, R9 ;  /* 0x0000000902027221 */ /* 0x000fe40000010100 */
[--C-:B------:R-:W-:Y:S02]  /*18de0*/  FFMA.FTZ R5, R181, c[0x0][0x2d0], -R3.reuse ;  /* 0x0000b400b5057a23 */ /* 0x100fe40000010803 */
        /* <DEDUP_REMOVED lines=14> */
[----:B------:R-:W1:Y:S02]  /*18ed0*/  MUFU.EX2 R5, R9 ;  /* 0x0000000900057308 */ /* 0x000e640000000800 */
[C---:B-1----:R-:W-:Y:S01]  /*18ee0*/  F2FP.BF16.PACK_AB R176, R5.reuse, R27 ;  /* 0x0000001b05b0723e */ /* 0x042fe200000010ff */
[C---:B------:R-:W-:Y:S02]  /*18ef0*/  FFMA.FTZ R3, R2.reuse, R235, R27 ;  /* 0x000000eb02037223 */ /* 0x040fe4000001001b */
[----:B------:R-:W-:Y:S05]  /*18f00*/  FMUL.FTZ R32, R2, R152 ;  /* 0x0000009802207220 */ /* 0x000fea0000410000 */
[----:B------:R-:W-:Y:S01]  /*18f10*/  MUFU.EX2 R27, R23 ;  /* 0x00000017001b7308 */ /* 0x000fe20000000800 */
[----:B------:R-:W-:Y:S01]  /*18f20*/  FADD.FTZ R22, R5, R3 ;  /* 0x0000000305167221 */ /* 0x000fe20000010000 */
[C---:B------:R-:W-:Y:S01]  /*18f30*/  FSEL R3, R4.reuse, RZ, P0 ;  /* 0x000000ff04037208 */ /* 0x040fe20000000000 */
[----:B------:R-:W-:Y:S02]  /*18f40*/  FMUL.FTZ R5, R4, c[0x0][0x2d0] ;  /* 0x0000b40004057a20 */ /* 0x000fe40000410000 */
[C---:B------:R-:W-:Y:S02]  /*18f50*/  FMUL.FTZ R33, R2.reuse, R153 ;  /* 0x0000009902217220 */ /* 0x040fe40000410000 */
[----:B------:R-:W-:Y:S01]  /*18f60*/  FADD.FTZ R3, -R3, R10 ;  /* 0x0000000a03037221 */ /* 0x000fe20000010100 */
[----:B------:R-:W-:Y:S01]  /*18f70*/  FSEL R5, R5, RZ, P0 ;  /* 0x000000ff05057208 */ /* 0x000fe20000000000 */
[----:B------:R-:W-:Y:S01]  /*18f80*/  FMUL.FTZ R28, R2, R156 ;  /* 0x0000009c021c7220 */ /* 0x000fe20000410000 */
[----:B------:R-:W1:Y:S01]  /*18f90*/  MUFU.EX2 R23, R26 ;  /* 0x0000001a00177308 */ /* 0x000e620000000800 */
[----:B------:R-:W-:Y:S01]  /*18fa0*/  FMUL.FTZ R3, R3, c[0x0][0x2d0] ;  /* 0x0000b40003037a20 */ /* 0x000fe20000410000 */
[C---:B------:R-:W-:Y:S01]  /*18fb0*/  ISETP.GT.AND P0, PT, R218.reuse, R241, PT ;  /* 0x000000f1da00720c */ /* 0x040fe20003f04270 */
[--C-:B------:R-:W-:Y:S01]  /*18fc0*/  FFMA.FTZ R10, R25, c[0x0][0x2d0], -R5.reuse ;  /* 0x0000b400190a7a23 */ /* 0x100fe20000010805 */
[----:B------:R-:W-:Y:S01]  /*18fd0*/  IADD3 R218, R218, -0x1, RZ ;  /* 0xffffffffdada7810 */ /* 0x000fe20007ffe0ff */
        /* <DEDUP_REMOVED lines=8> */
[----:B------:R-:W-:Y:S01]  /*19060*/  FMUL.FTZ R21, R2, R165 ;  /* 0x000000a502157220 */ /* 0x000fe20000410000 */
[----:B------:R3:W-:Y:S01]  /*19070*/  MUFU.EX2 R180, R9 ;  /* 0x0000000900b47308 */ /* 0x0007e20000000800 */
[--C-:B------:R-:W-:Y:S02]  /*19080*/  FFMA.FTZ R191, R15, c[0x0][0x2d0], -R5.reuse ;  /* 0x0000b4000fbf7a23 */ /* 0x100fe40000010805 */
[--C-:B------:R-:W-:Y:S01]  /*19090*/  FFMA.FTZ R190, R14, c[0x0][0x2d0], -R5.reuse ;  /* 0x0000b4000ebe7a23 */ /* 0x100fe20000010805 */
[----:B-1----:R-:W-:Y:S01]  /*190a0*/  F2FP.BF16.PACK_AB R178, R23, R27 ;  /* 0x0000001b17b2723e */ /* 0x002fe200000010ff */
[--C-:B------:R-:W-:Y:S02]  /*190b0*/  FFMA.FTZ R192, R13, c[0x0][0x2d0], -R5.reuse ;  /* 0x0000b4000dc07a23 */ /* 0x100fe40000010805 */
[----:B------:R-:W-:Y:S02]  /*190c0*/  FFMA.FTZ R5, R12, c[0x0][0x2d0], -R5 ;  /* 0x0000b4000c057a23 */ /* 0x000fe40000010805 */
[C---:B------:R-:W-:Y:S01]  /*190d0*/  FMUL.FTZ R12, R2.reuse, R172 ;  /* 0x000000ac020c7220 */ /* 0x040fe20000410000 */
[----:B------:R-:W-:Y:S01]  /*190e0*/  MUFU.EX2 R165, R177 ;  /* 0x000000b100a57308 */ /* 0x000fe20000000800 */
[C---:B------:R-:W-:Y:S02]  /*190f0*/  FMUL.FTZ R13, R2.reuse, R173 ;  /* 0x000000ad020d7220 */ /* 0x040fe40000410000 */
[C---:B------:R-:W-:Y:S02]  /*19100*/  FMUL.FTZ R16, R2.reuse, R168 ;  /* 0x000000a802107220 */ /* 0x040fe40000410000 */
[C---:B--2---:R-:W-:Y:S02]  /*19110*/  FMUL.FTZ R34, R3.reuse, R154 ;  /* 0x0000009a03227220 */ /* 0x044fe40000410000 */
[C---:B------:R-:W-:Y:S02]  /*19120*/  FMUL.FTZ R35, R3.reuse, R155 ;  /* 0x0000009b03237220 */ /* 0x040fe40000410000 */
[----:B------:R-:W1:Y:S01]  /*19130*/  LDSM.16.MT88.4 R152, [R196] ;  /* 0x00000000c498783b */ /* 0x000e620000004200 */
[----:B------:R-:W2:Y:S01]  /*19140*/  MUFU.EX2 R172, R10 ;  /* 0x0000000a00ac7308 */ /* 0x000ea20000000800 */
[C---:B------:R-:W-:Y:S02]  /*19150*/  FMUL.FTZ R14, R3.reuse, R174 ;  /* 0x000000ae030e7220 */ /* 0x040fe40000410000 */
[C---:B------:R-:W-:Y:S02]  /*19160*/  FMUL.FTZ R15, R3.reuse, R175 ;  /* 0x000000af030f7220 */ /* 0x040fe40000410000 */
[C---:B------:R-:W-:Y:S02]  /*19170*/  FMUL.FTZ R17, R2.reuse, R169 ;  /* 0x000000a902117220 */ /* 0x040fe40000410000 */
[C---:B------:R-:W-:Y:S02]  /*19180*/  FMUL.FTZ R18, R3.reuse, R170 ;  /* 0x000000aa03127220 */ /* 0x040fe40000410000 */
[----:B------:R-:W-:Y:S01]  /*19190*/  FMUL.FTZ R19, R3, R171 ;  /* 0x000000ab03137220 */ /* 0x000fe20000410000 */
[----:B------:R-:W4:Y:S01]  /*191a0*/  MUFU.EX2 R232, R179 ;  /* 0x000000b300e87308 */ /* 0x000f220000000800 */
[----:B---3--:R-:W-:Y:S01]  /*191b0*/  FADD.FTZ R9, R27, R22 ;  /* 0x000000161b097221 */ /* 0x008fe20000010000 */
[----:B------:R-:W-:Y:S01]  /*191c0*/  LDSM.16.MT88.4 R168, [R196+0x1000] ;  /* 0x00100000c4a8783b */ /* 0x000fe20000004200 */
[C---:B------:R-:W-:Y:S02]  /*191d0*/  FMUL.FTZ R20, R2.reuse, R164 ;  /* 0x000000a402147220 */ /* 0x040fe40000410000 */
[----:B------:R-:W-:Y:S02]  /*191e0*/  FMUL.FTZ R22, R3, R166 ;  /* 0x000000a603167220 */ /* 0x000fe40000410000 */
[----:B------:R-:W-:Y:S02]  /*191f0*/  FADD.FTZ R182, R23, R9 ;  /* 0x0000000917b67221 */ /* 0x000fe40000010000 */
[C---:B------:R-:W-:Y:S01]  /*19200*/  FMUL.FTZ R23, R3.reuse, R167 ;  /* 0x000000a703177220 */ /* 0x040fe20000410000 */
[----:B------:R-:W3:Y:S01]  /*19210*/  MUFU.EX2 R9, R189 ;  /* 0x000000bd00097308 */ /* 0x000ee20000000800 */
        /* <DEDUP_REMOVED lines=8> */
[C---:B------:R-:W-:Y:S01]  /*192a0*/  FMUL.FTZ R31, R3.reuse, R159 ;  /* 0x0000009f031f7220 */ /* 0x040fe20000410000 */
[----:B----4-:R-:W-:Y:S01]  /*192b0*/  F2FP.BF16.PACK_AB R179, R232, R165 ;  /* 0x000000a5e8b3723e */ /* 0x010fe200000010ff */
[----:B------:R-:W-:Y:S01]  /*192c0*/  LDSM.16.MT88.4 R156, [R196+0x800] ;  /* 0x00080000c49c783b */ /* 0x000fe20000004200 */
[C---:B------:R-:W-:Y:S02]  /*192d0*/  FMUL.FTZ R36, R2.reuse, R36 ;  /* 0x0000002402247220 */ /* 0x040fe40000410000 */
[C---:B------:R-:W-:Y:S02]  /*192e0*/  FMUL.FTZ R37, R2.reuse, R37 ;  /* 0x0000002502257220 */ /* 0x040fe40000410000 */
[C---:B------:R-:W-:Y:S01]  /*192f0*/  FMUL.FTZ R38, R3.reuse, R38 ;  /* 0x0000002603267220 */ /* 0x040fe20000410000 */
[C---:B-1----:R-:W-:Y:S01]  /*19300*/  HMMA.16816.F32.BF16 R12, R176.reuse, R152, R12 ;  /* 0x00000098b00c723c */ /* 0x042fe2000004180c */
[----:B------:R-:W-:Y:S04]  /*19310*/  MUFU.EX2 R10, R186 ;  /* 0x000000ba000a7308 */ /* 0x000fe80000000800 */
[C---:B------:R-:W-:Y:S02]  /*19320*/  FMUL.FTZ R39, R3.reuse, R39 ;  /* 0x0000002703277220 */ /* 0x040fe40000410000 */
[C---:B------:R-:W-:Y:S01]  /*19330*/  FMUL.FTZ R40, R2.reuse, R40 ;  /* 0x0000002802287220 */ /* 0x040fe20000410000 */
[C---:B------:R-:W-:Y:S01]  /*19340*/  HMMA.16816.F32.BF16 R16, R176.reuse, R154, R16 ;  /* 0x0000009ab010723c */ /* 0x040fe20000041810 */
[----:B------:R-:W1:Y:S02]  /*19350*/  LDSM.16.MT88.4 R152, [R197] ;  /* 0x00000000c598783b */ /* 0x000e640000004200 */
[----:B------:R-:W-:Y:S01]  /*19360*/  MUFU.EX2 R187, R183 ;  /* 0x000000b700bb7308 */ /* 0x000fe20000000800 */
        /* <DEDUP_REMOVED lines=21> */
[C---:B-1----:R-:W-:Y:S02]  /*194c0*/  HMMA.16816.F32.BF16 R20, R176.reuse, R152, R20 ;  /* 0x00000098b014723c */ /* 0x042fe40000041814 */
[----:B------:R-:W-:Y:S01]  /*194d0*/  MUFU.EX2 R181, R191 ;  /* 0x000000bf00b57308 */ /* 0x000fe20000000800 */
[C---:B------:R-:W-:Y:S02]  /*194e0*/  FMUL.FTZ R59, R3.reuse, R59 ;  /* 0x0000003b033b7220 */ /* 0x040fe40000410000 */
[C---:B------:R-:W-:Y:S02]  /*194f0*/  FMUL.FTZ R60, R2.reuse, R60 ;  /* 0x0000003c023c7220 */ /* 0x040fe40000410000 */
[C---:B------:R-:W-:Y:S01]  /*19500*/  FMUL.FTZ R61, R2.reuse, R61 ;  /* 0x0000003d023d7220 */ /* 0x040fe20000410000 */
[C---:B------:R-:W-:Y:S01]  /*19510*/  HMMA.16816.F32.BF16 R24, R176.reuse, R154, R24 ;  /* 0x0000009ab018723c */ /* 0x040fe20000041818 */
[----:B------:R-:W1:Y:S03]  /*19520*/  LDSM.16.MT88.4 R152, [R199] ;  /* 0x00000000c798783b */ /* 0x000e660000004200 */
[C---:B------:R-:W-:Y:S01]  /*19530*/  FMUL.FTZ R62, R3.reuse, R62 ;  /* 0x0000003e033e7220 */ /* 0x040fe20000410000 */
[----:B------:R-:W-:Y:S01]  /*19540*/  MUFU.EX2 R5, R5 ;  /* 0x0000000500057308 */ /* 0x000fe20000000800 */
        /* <DEDUP_REMOVED lines=78> */
[C---:B------:R-:W-:Y:S02]  /*19a30*/  FFMA.FTZ R164, R3.reuse, R233, R180 ;  /* 0x000000e903a47223 */ /* 0x040fe400000100b4 */
[C---:B------:R-:W-:Y:S01]  /*19a40*/  FMUL.FTZ R134, R3.reuse, R134 ;  /* 0x0000008603867220 */ /* 0x040fe20000410000 */
[----:B------:R-:W-:Y:S01]  /*19a50*/  MUFU.EX2 R180, R192 ;  /* 0x000000c000b47308 */ /* 0x000fe20000000800 */
[C---:B------:R-:W-:Y:S02]  /*19a60*/  FMUL.FTZ R135, R3.reuse, R135 ;  /* 0x0000008703877220 */ /* 0x040fe40000410000 */
[C---:B------:R-:W-:Y:S02]  /*19a70*/  FMUL.FTZ R138, R3.reuse, R138 ;  /* 0x0000008a038a7220 */ /* 0x040fe40000410000 */
[----:B------:R-:W-:Y:S02]  /*19a80*/  FMUL.FTZ R139, R3, R139 ;  /* 0x0000008b038b7220 */ /* 0x000fe40000410000 */
[C---:B------:R-:W-:Y:S02]  /*19a90*/  FMUL.FTZ R132, R2.reuse, R132 ;  /* 0x0000008402847220 */ /* 0x040fe40000410000 */
[C---:B------:R-:W-:Y:S01]  /*19aa0*/  FMUL.FTZ R133, R2.reuse, R133 ;  /* 0x0000008502857220 */ /* 0x040fe20000410000 */
[----:B------:R-:W2:Y:S01]  /*19ab0*/  MUFU.EX2 R3, R188 ;  /* 0x000000bc00037308 */ /* 0x000ea20000000800 */
[C---:B------:R-:W-:Y:S02]  /*19ac0*/  FMUL.FTZ R136, R2.reuse, R136 ;  /* 0x0000008802887220 */ /* 0x040fe40000410000 */
[----:B------:R-:W-:Y:S02]  /*19ad0*/  FMUL.FTZ R137, R2, R137 ;  /* 0x0000008902897220 */ /* 0x000fe40000410000 */
[----:B---3--:R-:W-:Y:S01]  /*19ae0*/  FADD.FTZ R2, R9, R182 ;  /* 0x000000b609027221 */ /* 0x008fe20000010000 */
[C---:B-1----:R-:W-:Y:S04]  /*19af0*/  HMMA.16816.F32.BF16 R52, R176.reuse, R152, R52 ;  /* 0x00000098b034723c */ /* 0x042fe80000041834 */
[----:B------:R-:W1:Y:S04]  /*19b00*/  MUFU.EX2 R182, R190 ;  /* 0x000000be00b67308 */ /* 0x000e680000000800 */
[C---:B------:R-:W-:Y:S01]  /*19b10*/  HMMA.16816.F32.BF16 R56, R176.reuse, R154, R56 ;  /* 0x0000009ab038723c */ /* 0x040fe20000041838 */
[----:B------:R-:W3:Y:S03]  /*19b20*/  LDSM.16.MT88.4 R152, [R199+0x1800] ;  /* 0x00180000c798783b */ /* 0x000ee60000004200 */
[C---:B--2---:R-:W-:Y:S04]  /*19b30*/  FADD.FTZ R2, R3.reuse, R2 ;  /* 0x0000000203027221 */ /* 0x044fe80000010000 */
[----:B------:R-:W-:Y:S04]  /*19b40*/  FADD.FTZ R2, R160, R2 ;  /* 0x00000002a0027221 */ /* 0x000fe80000010000 */
[----:B------:R-:W-:Y:S01]  /*19b50*/  FADD.FTZ R2, R10, R2 ;  /* 0x000000020a027221 */ /* 0x000fe20000010000 */
        /* <DEDUP_REMOVED lines=36> */
[----:B-1----:R-:W-:Y:S02]  /*19da0*/  F2FP.BF16.PACK_AB R177, R182, R181 ;  /* 0x000000b5b6b1723e */ /* 0x002fe400000010ff */
[----:B------:R-:W-:Y:S03]  /*19db0*/  F2FP.BF16.PACK_AB R179, R5, R180 ;  /* 0x000000b405b3723e */ /* 0x000fe600000010ff */
[C---:B------:R-:W-:Y:S02]  /*19dc0*/  HMMA.16816.F32.BF16 R12, R152.reuse, R156, R12 ;  /* 0x0000009c980c723c */ /* 0x040fe4000004180c */
[----:B------:R-:W-:Y:S03]  /*19dd0*/  MUFU.EX2 R10, R193 ;  /* 0x000000c1000a7308 */ /* 0x000fe60000000800 */
        /* <DEDUP_REMOVED lines=48> */
[C---:B------:R-:W-:Y:S04]  /*1a0e0*/  HMMA.16816.F32.BF16 R128, R152.reuse, R158, R128 ;  /* 0x0000009e9880723c */ /* 0x040fe80000041880 */
[----:B-1----:R-:W-:Y:S01]  /*1a0f0*/  F2FP.BF16.PACK_AB R178, R10, R156 ;  /* 0x0000009c0ab2723e */ /* 0x002fe200000010ff */
[----:B------:R-:W-:Y:S03]  /*1a100*/  FADD.FTZ R2, R156, R2 ;  /* 0x000000029c027221 */ /* 0x000fe60000010000 */
[C---:B--2---:R-:W-:Y:S04]  /*1a110*/  HMMA.16816.F32.BF16 R132, R152.reuse, R160, R132 ;  /* 0x000000a09884723c */ /* 0x044fe80000041884 */
[----:B------:R-:W-:Y:S01]  /*1a120*/  FADD.FTZ R235, R10, R2 ;  /* 0x000000020aeb7221 */ /* 0x000fe20000010000 */
[-C--:B------:R-:W-:Y:S01]  /*1a130*/  MOV R10, R4.reuse ;  /* 0x00000004000a7202 */ /* 0x080fe20000000f00 */
[----:B------:R-:W-:Y:S02]  /*1a140*/  FADD.FTZ R2, R165, R3 ;  /* 0x00000003a5027221 */ /* 0x000fe40000010000 */
        /* <DEDUP_REMOVED lines=18> */
[----:B------:R-:W-:Y:S04]  /*1a270*/  MOV R5, R4 ;  /* 0x0000000400057202 */ /* 0x000fe80000000f00 */
        /* <DEDUP_REMOVED lines=40> */
.L_x_3081:
[----:B------:R-:W-:-:S13]  /*1a500*/  ISETP.GE.AND P0, PT, R218, R240, PT ;  /* 0x000000f0da00720c */ /* 0x000fda0003f06270 */
[----:B------:R-:W-:Y:S05]  /*1a510*/  @!P0 BRA `(.L_x_3095) ;  /* 0x00002c1000008947 */ /* 0x000fea0003800000 */
.L_x_3107:
[----:B------:R-:W-:Y:S04]  /*1a520*/  DEPBAR.LE SB0, 0x0 ;  /* 0x000080000000791a */ /* 0x000fe80000000000 */
[----:B------:R-:W-:Y:S01]  /*1a530*/  WARPSYNC 0xffffffff ;  /* 0xffffffff00007948 */ /* 0x000fe20003800000 */
[----:B------:R-:W-:Y:S01]  /*1a540*/  BAR.SYNC.DEFER_BLOCKING 0x0 ;  /* 0x0000000000007b1d */ /* 0x000fe20000010000 */
[----:B------:R-:W-:Y:S02]  /*1a550*/  SHF.R.S32.HI R2, RZ, 0x1f, R222 ;  /* 0x0000001fff027819 */ /* 0x000fe400000114de */
[----:B------:R-:W-:Y:S03]  /*1a560*/  SHF.R.S32.HI R9, RZ, 0x1f, R221 ;  /* 0x0000001fff097819 */ /* 0x000fe600000114dd */
[----:B------:R-:W-:Y:S02]  /*1a570*/  IMAD R4, R2, c[0x0][0x208], RZ ;  /* 0x0000820002047a24 */ /* 0x000fe400078e02ff */
[C---:B------:R-:W-:Y:S04]  /*1a580*/  IMAD.WIDE.U32 R2, R222.reuse, c[0x0][0x208], RZ ;  /* 0x00008200de027a25 */ /* 0x040fe800078e00ff */
[----:B------:R-:W-:Y:S05]  /*1a590*/  IMAD R4, R222, c[0x0][0x20c], R4 ;  /* 0x00008300de047a24 */ /* 0x000fea00078e0204 */
[----:B------:R-:W-:Y:S01]  /*1a5a0*/  IADD3 R3, R3, R4, RZ ;  /* 0x0000000403037210 */ /* 0x000fe20007ffe0ff */
[----:B------:R-:W-:Y:S01]  /*1a5b0*/  IMAD R4, R9, c[0x0][0x218], RZ ;  /* 0x0000860009047a24 */ /* 0x000fe200078e02ff */
[----:B------:R-:W-:Y:S03]  /*1a5c0*/  MOV R9, R6 ;  /* 0x0000000600097202 */ /* 0x000fe60000000f00 */
[C---:B------:R-:W-:Y:S01]  /*1a5d0*/  IMAD.WIDE.U32 R2, R221.reuse, c[0x0][0x218], R2 ;  /* 0x00008600dd027a25 */ /* 0x040fe200078e0002 */
[----:B------:R1:W2:Y:S03]  /*1a5e0*/  LDSM.16.M88.4 R32, [R200] ;  /* 0x00000000c820783b */ /* 0x0002a60000000200 */
[----:B------:R-:W-:Y:S01]  /*1a5f0*/  IMAD R4, R221, c[0x0][0x21c], R4 ;  /* 0x00008700dd047a24 */ /* 0x000fe200078e0204 */
[----:B------:R-:W-:Y:S01]  /*1a600*/  IADD3 R2, P0, R242, R2, RZ ;  /* 0x00000002f2027210 */ /* 0x000fe20007f1e0ff */
[----:B------:R1:W3:Y:S03]  /*1a610*/  LDSM.16.M88.4 R16, [R151] ;  /* 0x000000009710783b */ /* 0x0002e60000000200 */
[----:B------:R-:W-:Y:S01]  /*1a620*/  IADD3.X R3, R244, R3, R4, P0, !PT ;  /* 0x00000003f4037210 */ /* 0x000fe200007fe404 */
[----:B------:R1:W4:Y:S01]  /*1a630*/  LDSM.16.M88.4 R24, [R151+0x800] ;  /* 0x000800009718783b */ /* 0x0003220000000200 */
[C---:B------:R-:W-:Y:S03]  /*1a640*/  LEA R10, P0, R2.reuse, c[0x0][0x1f8], 0x1 ;  /* 0x00007e00020a7a11 */ /* 0x040fe600078008ff */
[----:B------:R1:W1:Y:S01]  /*1a650*/  LDSM.16.M88.4 R176, [R151+0x1000] ;  /* 0x0010000097b0783b */ /* 0x0002620000000200 */
[----:B------:R-:W-:Y:S03]  /*1a660*/  LEA.HI.X R4, R2, c[0x0][0x1fc], R3, 0x1, P0 ;  /* 0x00007f0002047a11 */ /* 0x000fe600000f0c03 */
[----:B------:R1:W1:Y:S04]  /*1a670*/  LDSM.16.M88.4 R180, [R201] ;  /* 0x00000000c9b4783b */ /* 0x0002680000000200 */
[----:B------:R1:W1:Y:S04]  /*1a680*/  LDSM.16.M88.4 R184, [R204] ;  /* 0x00000000ccb8783b */ /* 0x0002680000000200 */
[----:B------:R1:W1:Y:S04]  /*1a690*/  LDSM.16.M88.4 R188, [R214] ;  /* 0x00000000d6bc783b */ /* 0x0002680000000200 */
[----:B------:R1:W1:Y:S01]  /*1a6a0*/  LDSM.16.M88.4 R192, [R215] ;  /* 0x00000000d7c0783b */ /* 0x0002620000000200 */
[----:B------:R-:W-:-:S05]  /*1a6b0*/  BRA.DIV ~URZ, `(.L_x_3096) ;  /* 0x00009f327f007947 */ /* 0x000fca000b800000 */
[----:B------:R4:W3:Y:S02]  /*1a6c0*/  SHFL.IDX PT, R2, R4, RZ, 0x181f ;  /* 0x00181fff04027589 */ /* 0x0008e400000e0000 */
.L_x_3195:
[----:B------:R-:W5:Y:S01]  /*1a6d0*/  SHFL.IDX PT, R3, R10, RZ, 0x181f ;  /* 0x00181fff0a037589 */ /* 0x000f6200000e0000 */
[----:B------:R-:W-:Y:S01]  /*1a6e0*/  ISETP.GE.AND P4, PT, R140, c[0x0][0x1d4], PT ;  /* 0x000075008c007a0c */ /* 0x000fe20003f86270 */
[----:B------:R-:W-:Y:S01]  /*1a6f0*/  BSSY B0, `(.L_x_3097) ;  /* 0x0000027000007945 */ /* 0x000fe20003800000 */
[----:B------:R-:W-:Y:S01]  /*1a700*/  ISETP.GE.AND P3, PT, R142, c[0x0][0x1d4], PT ;  /* 0x000075008e007a0c */ /* 0x000fe20003f66270 */
[----:B------:R-:W4:Y:S01]  /*1a710*/  S2R R20, SR_TID.X ;  /* 0x0000000000147919 */ /* 0x000f220000002100 */
[----:B------:R-:W-:Y:S02]  /*1a720*/  ISETP.GE.AND P5, PT, R219, c[0x0][0x1d4], PT ;  /* 0x00007500db007a0c */ /* 0x000fe40003fa6270 */
[----:B------:R-:W-:Y:S02]  /*1a730*/  ISETP.GE.AND P2, PT, R220, c[0x0][0x1d4], PT ;  /* 0x00007500dc007a0c */ /* 0x000fe40003f46270 */
[C---:B-----5:R-:W-:Y:S05]  /*1a740*/  IADD3 R14, P0, R3.reuse, R230, RZ ;  /* 0x000000e6030e7210 */ /* 0x060fea0007f1e0ff */
[C---:B---3--:R-:W-:Y:S01]  /*1a750*/  IMAD.X R15, R2.reuse, 0x1, R231, P0 ;  /* 0x00000001020f7824 */ /* 0x048fe200000e06e7 */
[C---:B------:R-:W-:Y:S04]  /*1a760*/  IADD3 R12, P0, R3.reuse, R229, RZ ;  /* 0x000000e5030c7210 */ /* 0x040fe80007f1e0ff */
[----:B------:R-:W-:Y:S01]  /*1a770*/  @!PT LDS RZ, [RZ] ;  /* 0x00000000fffff984 */ /* 0x000fe20000000800 */
[----:B------:R-:W-:Y:S01]  /*1a780*/  @!PT LDS RZ, [RZ] ;  /* 0x00000000fffff984 */ /* 0x000fe20000000800 */
[----:B------:R3:W-:Y:S01]  /*1a790*/  LDGSTS.E.BYPASS.LTC128B.128 [R217+0x4080], [R14.64], !P4 ;  /* 0x040800000ed97fae */ /* 0x0007e2000e101d46 */
[C---:B------:R-:W-:Y:S05]  /*1a7a0*/  IMAD.X R13, R2.reuse, 0x1, R226, P0 ;  /* 0x00000001020d7824 */ /* 0x040fea00000e06e2 */
[----:B------:R5:W-:Y:S02]  /*1a7b0*/  LDGSTS.E.BYPASS.LTC128B.128 [R217+0x5880], [R12.64], !P3 ;  /* 0x058800000cd97fae */ /* 0x000be4000d901d46 */
[C---:B-----5:R-:W-:Y:S05]  /*1a7c0*/  IADD3 R12, P0, R3.reuse, R228, RZ ;  /* 0x000000e4030c7210 */ /* 0x060fea0007f1e0ff */
[C---:B------:R-:W-:Y:S05]  /*1a7d0*/  IMAD.X R13, R2.reuse, 0x1, R227, P0 ;  /* 0x00000001020d7824 */ /* 0x040fea00000e06e3 */
[----:B------:R5:W-:Y:S02]  /*1a7e0*/  LDGSTS.E.BYPASS.LTC128B.128 [R217+0x7080], [R12.64], !P5 ;  /* 0x070800000cd97fae */ /* 0x000be4000e901d46 */
[----:B-----5:R-:W-:Y:S05]  /*1a7f0*/  IADD3 R12, P0, R3, R225, RZ ;  /* 0x000000e1030c7210 */ /* 0x020fea0007f1e0ff */
[----:B------:R-:W-:Y:S01]  /*1a800*/  IMAD.X R13, R2, 0x1, R224, P0 ;  /* 0x00000001020d7824 */ /* 0x000fe200000e06e0 */
[----:B----4-:R-:W-:Y:S04]  /*1a810*/  ISETP.GT.AND P0, PT, R20, 0x7f, PT ;  /* 0x0000007f1400780c */ /* 0x010fe80003f04270 */
[----:B------:R3:W-:Y:S09]  /*1a820*/  LDGSTS.E.BYPASS.LTC128B.128 [R217+0x8880], [R12.64], !P2 ;  /* 0x088800000cd97fae */ /* 0x0007f2000d101d46 */
[----:B------:R-:W-:-:S05]  /*1a830*/  @P0 BRA `(.L_x_3098) ;  /* 0x0000012000000947 */ /* 0x000fca0003800000 */
[----:B------:R-:W-:-:S05]  /*1a840*/  BRA.DIV ~URZ, `(.L_x_3099) ;  /* 0x00009e127f007947 */ /* 0x000fca000b800000 */
[----:B------:R-:W4:Y:S04]  /*1a850*/  SHFL.IDX PT, R4, R4, 0x1, 0x181f ;  /* 0x00381f0004047f89 */ /* 0x000f2800000e0000 */
[----:B------:R3:W2:Y:S02]  /*1a860*/  SHFL.IDX PT, R2, R10, 0x1, 0x181f ;  /* 0x00381f000a027f89 */ /* 0x0006a400000e0000 */
.L_x_3196:
[----:B--23--:R-:W-:Y:S05]  /*1a870*/  IADD3 R12, P0, R2, R230, RZ ;  /* 0x000000e6020c7210 */ /* 0x00cfea0007f1e0ff */
        /* <DEDUP_REMOVED lines=14> */
.L_x_3098:
[----:B------:R-:W-:Y:S05]  /*1a960*/  BSYNC B0 ;  /* 0x0000000000007941 */ /* 0x000fea0003800000 */
.L_x_3097:
[----:B------:R-:W0:Y:S01]  /*1a970*/  LDGDEPBAR ;  /* 0x00000000000079af */ /* 0x000e220000000000 */
[----:B------:R-:W-:Y:S01]  /*1a980*/  WARPSYNC 0xffffffff ;  /* 0xffffffff00007948 */ /* 0x000fe20003800000 */
[C---:B--23--:R-:W-:Y:S01]  /*1a990*/  HMMA.16816.F32.BF16 R12, R32.reuse, R16, RZ ;  /* 0x00000010200c723c */ /* 0x04cfe200000418ff */
        /* <DEDUP_REMOVED lines=190> */
.L_x_3197:
[----:B------:R-:W-:-:S05]  /*1b580*/  BRA.DIV ~URZ, `(.L_x_3103) ;  /* 0x000092127f007947 */ /* 0x000fca000b800000 */
[----:B------:R3:W4:Y:S02]  /*1b590*/  SHFL.IDX PT, R2, R179, RZ, 0x181f ;  /* 0x00181fffb3027589 */ /* 0x00072400000e0000 */
.L_x_3198:
[----:B----4-:R-:W-:Y:S05]  /*1b5a0*/  @P0 IADD3 R176, P1, R2, R230, RZ ;  /* 0x000000e602b00210 */ /* 0x010fea0007f3e0ff */
[----:B--2---:R-:W-:Y:S05]  /*1b5b0*/  @P0 IMAD.X R177, R4, 0x1, R231, P1 ;  /* 0x0000000104b10824 */ /* 0x004fea00008e06e7 */
[----:B------:R-:W-:Y:S01]  /*1b5c0*/  @!PT LDS RZ, [RZ] ;  /* 0x00000000fffff984 */ /* 0x000fe20000000800 */
[----:B------:R-:W-:Y:S01]  /*1b5d0*/  @!PT LDS RZ, [RZ] ;  /* 0x00000000fffff984 */ /* 0x000fe20000000800 */
[----:B------:R-:W-:Y:S01]  /*1b5e0*/  @!PT LDS RZ, [RZ] ;  /* 0x00000000fffff984 */ /* 0x000fe20000000800 */
[----:B------:R2:W-:Y:S02]  /*1b5f0*/  @P0 LDGSTS.E.BYPASS.LTC128B.128 [R216+0xa080], [R176.64], !P4 ;  /* 0x0a080000b0d80fae */ /* 0x0005e4000e101d46 */
[----:B--2---:R-:W-:Y:S05]  /*1b600*/  @P0 IADD3 R176, P1, R2, R229, RZ ;  /* 0x000000e502b00210 */ /* 0x004fea0007f3e0ff */
[----:B------:R-:W-:Y:S05]  /*1b610*/  @P0 IMAD.X R177, R4, 0x1, R226, P1 ;  /* 0x0000000104b10824 */ /* 0x000fea00008e06e2 */
[----:B------:R2:W-:Y:S02]  /*1b620*/  @P0 LDGSTS.E.BYPASS.LTC128B.128 [R216+0xb880], [R176.64], !P3 ;  /* 0x0b880000b0d80fae */ /* 0x0005e4000d901d46 */
[----:B--2---:R-:W-:Y:S05]  /*1b630*/  @P0 IADD3 R176, P1, R2, R228, RZ ;  /* 0x000000e402b00210 */ /* 0x004fea0007f3e0ff */
[----:B------:R-:W-:Y:S01]  /*1b640*/  @P0 IMAD.X R177, R4, 0x1, R227, P1 ;  /* 0x0000000104b10824 */ /* 0x000fe200008e06e3 */
[----:B------:R-:W-:Y:S04]  /*1b650*/  @P0 IADD3 R2, P1, R2, R225, RZ ;  /* 0x000000e102020210 */ /* 0x000fe80007f3e0ff */
[----:B------:R2:W-:Y:S01]  /*1b660*/  @P0 LDGSTS.E.BYPASS.LTC128B.128 [R216+0xd080], [R176.64], !P5 ;  /* 0x0d080000b0d80fae */ /* 0x0005e2000e901d46 */
[----:B------:R-:W-:Y:S05]  /*1b670*/  @P0 IMAD.X R3, R4, 0x1, R224, P1 ;  /* 0x0000000104030824 */ /* 0x000fea00008e06e0 */
[----:B------:R2:W-:Y:S01]  /*1b680*/  @P0 LDGSTS.E.BYPASS.LTC128B.128 [R216+0xe880], [R2.64], !P2 ;  /* 0x0e88000002d80fae */ /* 0x0005e2000d101d46 */
[----:B------:R-:W-:Y:S01]  /*1b690*/  ISETP.GE.AND P0, PT, R10, 0x21, PT ;  /* 0x000000210a00780c */ /* 0x000fe20003f06270 */
[----:B------:R-:W-:-:S06]  /*1b6a0*/  BRA.DIV ~URZ, `(.L_x_3104) ;  /* 0x000091627f007947 */ /* 0x000fcc000b800000 */
[----:B------:R4:W1:Y:S04]  /*1b6b0*/  SHFL.IDX PT, R4, R178, 0x1, 0x181f ;  /* 0x00381f00b2047f89 */ /* 0x00086800000e0000 */
[----:B--2---:R4:W2:Y:S02]  /*1b6c0*/  SHFL.IDX PT, R2, R179, 0x1, 0x181f ;  /* 0x00381f00b3027f89 */ /* 0x0048a400000e0000 */
.L_x_3199:
[----:B--2---:R-:W-:Y:S05]  /*1b6d0*/  @P0 IADD3 R176, P1, R2, R230, RZ ;  /* 0x000000e602b00210 */ /* 0x004fea0007f3e0ff */
[----:B-1----:R-:W-:Y:S05]  /*1b6e0*/  @P0 IMAD.X R177, R4, 0x1, R231, P1 ;  /* 0x0000000104b10824 */ /* 0x002fea00008e06e7 */
[----:B------:R-:W-:Y:S01]  /*1b6f0*/  @!PT LDS RZ, [RZ] ;  /* 0x00000000fffff984 */ /* 0x000fe20000000800 */
[----:B------:R-:W-:Y:S01]  /*1b700*/  @!PT LDS RZ, [RZ] ;  /* 0x00000000fffff984 */ /* 0x000fe20000000800 */
[----:B------:R-:W-:Y:S01]  /*1b710*/  @!PT LDS RZ, [RZ] ;  /* 0x00000000fffff984 */ /* 0x000fe20000000800 */
[----:B------:R1:W-:Y:S02]  /*1b720*/  @P0 LDGSTS.E.BYPASS.LTC128B.128 [R217+0xb080], [R176.64], !P4 ;  /* 0x0b080000b0d90fae */ /* 0x0003e4000e101d46 */
[----:B-1----:R-:W-:Y:S05]  /*1b730*/  @P0 IADD3 R176, P1, R2, R229, RZ ;  /* 0x000000e502b00210 */ /* 0x002fea0007f3e0ff */
[----:B------:R-:W-:Y:S05]  /*1b740*/  @P0 IMAD.X R177, R4, 0x1, R226, P1 ;  /* 0x0000000104b10824 */ /* 0x000fea00008e06e2 */
[----:B------:R1:W-:Y:S02]  /*1b750*/  @P0 LDGSTS.E.BYPASS.LTC128B.128 [R217+0xc880], [R176.64], !P3 ;  /* 0x0c880000b0d90fae */ /* 0x0003e4000d901d46 */
[----:B-1----:R-:W-:Y:S05]  /*1b760*/  @P0 IADD3 R176, P1, R2, R228, RZ ;  /* 0x000000e402b00210 */ /* 0x002fea0007f3e0ff */
[----:B------:R-:W-:Y:S01]  /*1b770*/  @P0 IMAD.X R177, R4, 0x1, R227, P1 ;  /* 0x0000000104b10824 */ /* 0x000fe200008e06e3 */
[----:B------:R-:W-:Y:S04]  /*1b780*/  @P0 IADD3 R2, P1, R2, R225, RZ ;  /* 0x000000e102020210 */ /* 0x000fe80007f3e0ff */
[----:B------:R1:W-:Y:S01]  /*1b790*/  @P0 LDGSTS.E.BYPASS.LTC128B.128 [R217+0xe080], [R176.64], !P5 ;  /* 0x0e080000b0d90fae */ /* 0x0003e2000e901d46 */
[----:B------:R-:W-:Y:S05]  /*1b7a0*/  @P0 IMAD.X R3, R4, 0x1, R224, P1 ;  /* 0x0000000104030824 */ /* 0x000fea00008e06e0 */
[----:B------:R1:W-:Y:S03]  /*1b7b0*/  @P0 LDGSTS.E.BYPASS.LTC128B.128 [R217+0xf880], [R2.64], !P2 ;  /* 0x0f88000002d90fae */ /* 0x0003e6000d101d46 */
.L_x_3101:
[----:B------:R-:W-:Y:S05]  /*1b7c0*/  BSYNC B0 ;  /* 0x0000000000007941 */ /* 0x000fea0003800000 */
.L_x_3100:
        /* <DEDUP_REMOVED lines=27> */
.L_x_3200:
[----:B-12---:R-:W-:Y:S01]  /*1b980*/  FMNMX.FTZ R4, R4, R2, !PT ;  /* 0x0000000204047209 */ /* 0x006fe20007810000 */
[----:B------:R-:W-:-:S05]  /*1b990*/  BRA.DIV ~URZ, `(.L_x_3106) ;  /* 0x00008f927f007947 */ /* 0x000fca000b800000 */
[----:B------:R-:W1:Y:S02]  /*1b9a0*/  SHFL.BFLY PT, R2, R4, 0x1, 0x1f ;  /* 0x0c201f0004027f89 */ /* 0x000e6400000e0000 */
[----:B-1----:R-:W-:Y:S02]  /*1b9b0*/  FMNMX.FTZ R6, R4, R2, !PT ;  /* 0x0000000204067209 */ /* 0x002fe40007810000 */
[----:B------:R-:W1:Y:S02]  /*1b9c0*/  SHFL.BFLY PT, R2, R10, 0x2, 0x1f ;  /* 0x0c401f000a027f89 */ /* 0x000e6400000e0000 */
[----:B-1----:R-:W-:Y:S05]  /*1b9d0*/  FMNMX.FTZ R4, R10, R2, !PT ;  /* 0x000000020a047209 */ /* 0x002fea0007810000 */
[----:B------:R1:W2:Y:S02]  /*1b9e0*/  SHFL.BFLY PT, R2, R4, 0x1, 0x1f ;  /* 0x0c201f0004027f89 */ /* 0x0002a400000e0000 */
.L_x_3201:
        /* <DEDUP_REMOVED lines=19> */
[----:B------:R-:W-:Y:S02]  /*1bb20*/  FFMA.FTZ R186, R21, c[0x0][0x2d0], -R9 ;  /* 0x0000b40015ba7a23 */ /* 0x000fe40000010809 */
[----:B------:R-:W-:Y:S10]  /*1bb30*/  MUFU.EX2 R9, R13 ;  /* 0x0000000d00097308 */ /* 0x000ff40000000800 */
[----:B------:R-:W-:Y:S10]  /*1bb40*/  MUFU.EX2 R13, R12 ;  /* 0x0000000c000d7308 */ /* 0x000ff40000000800 */
[----:B------:R-:W1:Y:S02]  /*1bb50*/  MUFU.EX2 R12, R10 ;  /* 0x0000000a000c7308 */ /* 0x000e640000000800 */
[----:B-1--4-:R-:W-:Y:S01]  /*1bb60*/  F2FP.BF16.PACK_AB R178, R12, R13 ;  /* 0x0000000d0cb2723e */ /* 0x012fe200000010ff */
        /* <DEDUP_REMOVED lines=10> */
[--C-:B---3--:R-:W-:Y:S02]  /*1bc10*/  FFMA.FTZ R179, R19, c[0x0][0x2d0], -R9.reuse ;  /* 0x0000b40013b37a23 */ /* 0x108fe40000010809 */
        /* <DEDUP_REMOVED lines=12> */
[----:B------:R-:W-:Y:S02]  /*1bce0*/  FADD.FTZ R10, R13, R10 ;  /* 0x0000000a0d0a7221 */ /* 0x000fe40000010000 */
[C---:B-1----:R-:W-:Y:S02]  /*1bcf0*/  FMUL.FTZ R34, R2.reuse, R154 ;  /* 0x0000009a02227220 */ /* 0x042fe40000410000 */
[----:B------:R-:W-:Y:S02]  /*1bd00*/  FMUL.FTZ R35, R2, R155 ;  /* 0x0000009b02237220 */ /* 0x000fe40000410000 */
[----:B------:R-:W1:Y:S01]  /*1bd10*/  LDSM.16.MT88.4 R152, [R196] ;  /* 0x00000000c498783b */ /* 0x000e620000004200 */
[C---:B------:R-:W-:Y:S01]  /*1bd20*/  FMUL.FTZ R21, R3.reuse, R165 ;  /* 0x000000a503157220 */ /* 0x040fe20000410000 */
        /* <DEDUP_REMOVED lines=28> */
[----:B------:R-:W-:Y:S01]  /*1bef0*/  FMUL.FTZ R37, R3, R37 ;  /* 0x0000002503257220 */ /* 0x000fe20000410000 */
[----:B---3--:R-:W-:Y:S01]  /*1bf00*/  F2FP.BF16.PACK_AB R177, R172, R5 ;  /* 0x00000005acb1723e */ /* 0x008fe200000010ff */
[C---:B------:R-:W-:Y:S01]  /*1bf10*/  FMUL.FTZ R38, R2.reuse, R38 ;  /* 0x0000002602267220 */ /* 0x040fe20000410000 */
        /* <DEDUP_REMOVED lines=131> */
[C---:B---3--:R-:W-:Y:S04]  /*1c750*/  FADD.FTZ R2, R3.reuse, R2 ;  /* 0x0000000203027221 */ /* 0x048fe80000010000 */
        /* <DEDUP_REMOVED lines=94> */
[----:B------:R-:W-:Y:S02]  /*1cd40*/  FADD.FTZ R235, R10, R2 ;  /* 0x000000020aeb7221 */ /* 0x000fe40000010000 */
        /* <DEDUP_REMOVED lines=18> */
[----:B------:R-:W-:Y:S01]  /*1ce70*/  IADD3 R2, R218, -0x1, RZ ;  /* 0xffffffffda027810 */ /* 0x000fe20007ffe0ff */
[----:B------:R-:W-:Y:S03]  /*1ce80*/  FADD.FTZ R233, R9, R3 ;  /* 0x0000000309e97221 */ /* 0x000fe60000010000 */
[----:B------:R-:W-:Y:S01]  /*1ce90*/  MOV R218, R2 ;  /* 0x0000000200da7202 */ /* 0x000fe20000000f00 */
        /* <DEDUP_REMOVED lines=41> */
.L_x_3095:
[----:B------:R-:W-:Y:S05]  /*1d130*/  BRA.DIV ~URZ, `(.L_x_3108) ;  /* 0x000078d27f007947 */ /* 0x000fea000b800000 */
[----:B------:R1:W2:Y:S02]  /*1d140*/  SHFL.BFLY PT, R2, R235, 0x2, 0x1f ;  /* 0x0c401f00eb027f89 */ /* 0x0002a400000e0000 */
.L_x_3202:
[----:B--2---:R-:W-:Y:S01]  /*1d150*/  FADD.FTZ R4, R2, R235 ;  /* 0x000000eb02047221 */ /* 0x004fe20000010000 */
[----:B------:R-:W-:Y:S05]  /*1d160*/  BRA.DIV ~URZ, `(.L_x_3109) ;  /* 0x000079027f007947 */ /* 0x000fea000b800000 */
[----:B------:R-:W2:Y:S02]  /*1d170*/  SHFL.BFLY PT, R2, R4, 0x1, 0x1f ;  /* 0x0c201f0004027f89 */ /* 0x000ea400000e0000 */
[----:B--2---:R-:W-:-:S02]  /*1d180*/  FADD.FTZ R9, R4, R2 ;  /* 0x0000000204097221 */ /* 0x004fc40000010000 */
[----:B------:R-:W2:Y:S02]  /*1d190*/  SHFL.BFLY PT, R2, R233, 0x2, 0x1f ;  /* 0x0c401f00e9027f89 */ /* 0x000ea400000e0000 */
[----:B--2---:R-:W-:-:S05]  /*1d1a0*/  FADD.FTZ R4, R2, R233 ;  /* 0x000000e902047221 */ /* 0x004fca0000010000 */
[----:B------:R2:W3:Y:S02]  /*1d1b0*/  SHFL.BFLY PT, R2, R4, 0x1, 0x1f ;  /* 0x0c201f0004027f89 */ /* 0x0004e400000e0000 */
.L_x_3203:
[----:B------:R-:W-:Y:S01]  /*1d1c0*/  FSETP.NE.FTZ.AND P0, PT, R9, RZ, PT ;  /* 0x000000ff0900720b */ /* 0x000fe20003f15000 */
[----:B--23--:R-:W-:Y:S01]  /*1d1d0*/  FADD.FTZ R4, R2, R4 ;  /* 0x0000000402047221 */ /* 0x00cfe20000010000 */
[----:B------:R-:W-:Y:S02]  /*1d1e0*/  MOV R3, RZ ;  /* 0x000000ff00037202 */ /* 0x000fe40000000f00 */
[----:B------:R-:W-:Y:S02]  /*1d1f0*/  MOV R20, 0xff800000 ;  /* 0xff80000000147802 */ /* 0x000fe40000000f00 */
[----:B------:R-:W-:-:S07]  /*1d200*/  MOV R21, 0xff800000 ;  /* 0xff80000000157802 */ /* 0x000fce0000000f00 */
[----:B------:R-:W2:Y:S01]  /*1d210*/  @P0 MUFU.LG2 R2, R9 ;  /* 0x0000000900020308 */ /* 0x000ea20000000c00 */
[----:B------:R-:W-:-:S07]  /*1d220*/  @P0 MOV R10, 0x3f317218 ;  /* 0x3f317218000a0802 */ /* 0x000fce0000000f00 */
[----:B------:R2:W3:Y:S02]  /*1d230*/  @P0 MUFU.RCP R3, R9 ;  /* 0x0000000900030308 */ /* 0x0004e40000001000 */
[----:B--2---:R-:W-:Y:S02]  /*1d240*/  @P0 FMUL.FTZ R9, R2, 0.69314718246459960938 ;  /* 0x3f31721802090820 */ /* 0x004fe40000410000 */
[----:B------:R-:W-:Y:S02]  /*1d250*/  @P0 FMUL.FTZ R2, R10, c[0x0][0x2d0] ;  /* 0x0000b4000a020a20 */ /* 0x000fe40000410000 */
[C---:B---3--:R-:W-:Y:S02]  /*1d260*/  FMUL.FTZ R34, R3.reuse, R152 ;  /* 0x0000009803227220 */ /* 0x048fe40000410000 */
        /* <DEDUP_REMOVED lines=21> */
[C---:B--2---:R-:W-:Y:S02]  /*1d3c0*/  FMUL.FTZ R136, R2.reuse, R154 ;  /* 0x0000009a02887220 */ /* 0x044fe40000410000 */
        /* <DEDUP_REMOVED lines=115> */
.L_x_2992:
[----:B------:R2:W5:Y:S04]  /*1db00*/  LDL R5, [R1+0x10] ;  /* 0x0000100001057983 */ /* 0x0005680000100800 */
[----:B------:R-:W3:Y:S01]  /*1db10*/  S2R R3, SR_TID.X ;  /* 0x0000000000037919 */ /* 0x000ee20000002100 */
[----:B------:R-:W-:Y:S01]  /*1db20*/  BSSY B0, `(.L_x_3110) ;  /* 0x0000011000007945 */ /* 0x000fe20003800000 */
[----:B---3--:R-:W-:-:S13]  /*1db30*/  LOP3.LUT P0, RZ, R3, 0xff, RZ, 0xc0, !PT ;  /* 0x000000ff03ff7812 */ /* 0x008fda000780c0ff */
[----:B------:R-:W-:Y:S05]  /*1db40*/  @P0 BRA `(.L_x_3111) ;  /* 0x000000e000000947 */ /* 0x000fea0003800000 */
[----:B--2---:R-:W2:Y:S01]  /*1db50*/  S2R R3, SR_LANEID ;  /* 0x0000000000037919 */ /* 0x004ea20000000000 */
[----:B------:R-:W-:Y:S01]  /*1db60*/  VOTEU.ANY UR4, UPT, PT ;  /* 0x0000000000047886 */ /* 0x000fe200038e0100 */
[----:B------:R-:W-:Y:S01]  /*1db70*/  IMAD.MOV.U32 R10, RZ, RZ, c[0x0][0x560] ;  /* 0x00015800ff0a7624 */ /* 0x000fe200078e00ff */
[----:B----4-:R-:W2:Y:S01]  /*1db80*/  FLO.U32 R4, UR4 ;  /* 0x0000000400047d00 */ /* 0x010ea200080e0000 */
        /* <DEDUP_REMOVED lines=8> */
[----:B---3-5:R-:W-:-:S05]  /*1dc10*/  IADD3 R5, R4, c[0x0][0xc], R3 ;  /* 0x0000030004057a10 */ /* 0x028fca0007ffe003 */
[----:B------:R2:W-:Y:S02]  /*1dc20*/  STL [R1+0x10], R5 ;  /* 0x0000100501007387 */ /* 0x0005e40000100800 */
.L_x_3111:
[----:B--2---:R-:W-:Y:S05]  /*1dc30*/  BSYNC B0 ;  /* 0x0000000000007941 */ /* 0x004fea0003800000 */
.L_x_3110:
[----:B------:R-:W-:Y:S01]  /*1dc40*/  PRMT R2, R2, 0x9910, RZ ;  /* 0x0000991002027816 */ /* 0x000fe200000000ff */
[----:B------:R-:W-:Y:S01]  /*1dc50*/  BSSY B1, `(.L_x_3112) ;  /* 0x0000414000017945 */ /* 0x000fe20003800000 */
[----:B-----5:R-:W-:Y:S02]  /*1dc60*/  IMAD.MOV.U32 R114, RZ, RZ, R5 ;  /* 0x000000ffff727224 */ /* 0x020fe400078e0005 */
[----:B------:R-:W-:-:S13]  /*1dc70*/  ISETP.NE.AND P0, PT, R2, RZ, PT ;  /* 0x000000ff0200720c */ /* 0x000fda0003f05270 */
[----:B------:R-:W-:Y:S05]  /*1dc80*/  @!P0 BRA `(.L_x_3113) ;  /* 0x000033b000008947 */ /* 0x000fea0003800000 */
[----:B----4-:R-:W2:Y:S04]  /*1dc90*/  LDL R4, [R1+0x38] ;  /* 0x0000380001047983 */ /* 0x010ea80000100800 */
        /* <DEDUP_REMOVED lines=109> */
[----:B-1----:R-:W2:Y:S04]  /*1e370*/  LDL.LU R4, [R1+0x28] ;  /* 0x0000280001047983 */ /* 0x002ea80000300800 */
[----:B------:R-:W2:Y:S01]  /*1e380*/  LDL.LU R10, [R1+0x2c] ;  /* 0x00002c00010a7983 */ /* 0x000ea20000300800 */
[----:B------:R-:W-:-:S02]  /*1e390*/  F2FP.BF16.PACK_AB R3, R109, R108 ;  /* 0x0000006c6d03723e */ /* 0x000fc400000010ff */
[----:B------:R-:W-:-:S03]  /*1e3a0*/  F2FP.BF16.PACK_AB R2, R95, R94 ;  /* 0x0000005e5f02723e */ /* 0x000fc600000010ff */
[----:B------:R1:W-:Y:S04]  /*1e3b0*/  STS [R14+0xc000], R3 ;  /* 0x00c000030e007388 */ /* 0x0003e80000000800 */
[----:B------:R4:W-:Y:S01]  /*1e3c0*/  STS [R14+0xc400], R2 ;  /* 0x00c400020e007388 */ /* 0x0009e20000000800 */
[----:B-1----:R-:W-:Y:S02]  /*1e3d0*/  F2FP.BF16.PACK_AB R3, R113, R112 ;  /* 0x000000707103723e */ /* 0x002fe400000010ff */
[----:B----4-:R-:W-:-:S03]  /*1e3e0*/  F2FP.BF16.PACK_AB R2, R99, R98 ;  /* 0x000000626302723e */ /* 0x010fc600000010ff */
        /* <DEDUP_REMOVED lines=10> */
[----:B------:R-:W-:Y:S02]  /*1e490*/  ISETP.NE.U32.AND P0, PT, RZ, c[0x0][0x508], PT ;  /* 0x00014200ff007a0c */ /* 0x000fe40003f05070 */
[----:B------:R-:W-:Y:S01]  /*1e4a0*/  ISETP.NE.U32.AND P2, PT, RZ, c[0x0][0x500], PT ;  /* 0x00014000ff007a0c */ /* 0x000fe20003f45070 */
[----:B------:R-:W3:Y:S01]  /*1e4b0*/  LDL.LU R6, [R1+0x14] ;  /* 0x0000140001067983 */ /* 0x000ee20000300800 */
[----:B------:R-:W-:Y:S02]  /*1e4c0*/  ISETP.NE.AND.EX P1, PT, RZ, c[0x0][0x50c], PT, P0 ;  /* 0x00014300ff007a0c */ /* 0x000fe40003f25300 */
[----:B-1----:R-:W-:-:S02]  /*1e4d0*/  F2FP.BF16.PACK_AB R3, R157, R156 ;  /* 0x0000009c9d03723e */ /* 0x002fc400000010ff */
        /* <DEDUP_REMOVED lines=9> */
[----:B------:R-:W-:Y:S01]  /*1e570*/  STS [R5+0xc000], R3 ;  /* 0x00c0000305007388 */ /* 0x000fe20000000800 */
[----:B------:R-:W-:-:S03]  /*1e580*/  IMAD.MOV.U32 R9, RZ, RZ, c[0x0][0x388] ;  /* 0x0000e200ff097624 */ /* 0x000fc600078e00ff */
        /* <DEDUP_REMOVED lines=8> */
[----:B-1----:R-:W-:-:S06]  /*1e610*/  IMAD.MOV.U32 R3, RZ, RZ, RZ ;  /* 0x000000ffff037224 */ /* 0x002fcc00078e00ff */
[----:B------:R1:W5:Y:S01]  /*1e620*/  @P2 LDG.E R3, [R4.64] ;  /* 0x0000000604032981 */ /* 0x000362000c1e1900 */
[----:B---3--:R-:W-:-:S04]  /*1e630*/  ISETP.NE.AND P0, PT, R6, RZ, PT ;  /* 0x000000ff0600720c */ /* 0x008fc80003f05270 */
[----:B------:R-:W-:Y:S01]  /*1e640*/  SEL R2, R6, c[0x0][0x3d4], P0 ;  /* 0x0000f50006027a07 */ /* 0x000fe20000000000 */
[----:B------:R-:W-:Y:S05]  /*1e650*/  @P1 BRA `(.L_x_3114) ;  /* 0x0000004000001947 */ /* 0x000fea0003800000 */
[----:B-1----:R-:W-:Y:S05]  /*1e660*/  @!P2 BRA `(.L_x_3114) ;  /* 0x000000300000a947 */ /* 0x002fea0003800000 */
[----:B-----5:R1:W2:Y:S04]  /*1e670*/  LDG.E R9, [R4.64] ;  /* 0x0000000604097981 */ /* 0x0202a8000c1e1900 */
[----:B-1----:R-:W2:Y:S02]  /*1e680*/  LDG.E R4, [R4.64+0x4] ;  /* 0x0000040604047981 */ /* 0x002ea4000c1e1900 */
[----:B--2---:R-:W-:Y:S02]  /*1e690*/  IADD3 R9, -R9, R4, RZ ;  /* 0x0000000409097210 */ /* 0x004fe40007ffe1ff */
.L_x_3114:
        /* <DEDUP_REMOVED lines=33> */
[----:B------:R-:W-:-:S04]  /*1e8b0*/  IMAD.IADD R4, R118, 0x1, R115 ;  /* 0x0000000176047824 */ /* 0x000fc800078e0273 */
        /* <DEDUP_REMOVED lines=43> */
[----:B------:R-:W-:Y:S01]  /*1eb70*/  SHF.R.S32.HI R4, RZ, 0x1f, R2 ;  /* 0x0000001fff047819 */ /* 0x000fe20000011402 */
[C---:B-1----:R-:W-:Y:S01]  /*1eb80*/  IMAD.WIDE.U32 R10, R3.reuse, c[0x0][0x3a0], RZ ;  /* 0x0000e800030a7a25 */ /* 0x042fe200078e00ff */
[----:B------:R-:W-:Y:S01]  /*1eb90*/  IADD3 R6, R0, R115, RZ ;  /* 0x0000007300067210 */ /* 0x000fe20007ffe0ff */
[----:B------:R1:W2:Y:S02]  /*1eba0*/  LDS.128 R32, [R216+0x80] ;  /* 0x00008000d8207984 */ /* 0x0002a40000000c00 */
[----:B------:R-:W-:-:S02]  /*1ebb0*/  IMAD R3, R3, c[0x0][0x3a4], R14 ;  /* 0x0000e90003037a24 */ /* 0x000fc400078e020e */
[----:B------:R-:W-:Y:S01]  /*1ebc0*/  IMAD R4, R4, c[0x0][0x3f0], RZ ;  /* 0x0000fc0004047a24 */ /* 0x000fe200078e02ff */
[----:B------:R1:W3:Y:S01]  /*1ebd0*/  LDS.128 R48, [R216+0x1080] ;  /* 0x00108000d8307984 */ /* 0x0002e20000000c00 */
[----:B------:R-:W-:Y:S01]  /*1ebe0*/  @P3 IMAD.HI.U32 R12, R6, c[0x0][0x4ec], RZ ;  /* 0x00013b00060c3a27 */ /* 0x000fe200078e00ff */
[----:B------:R-:W-:Y:S02]  /*1ebf0*/  IADD3 R11, R11, R3, RZ ;  /* 0x000000030b0b7210 */ /* 0x000fe40007ffe0ff */
        /* <DEDUP_REMOVED lines=8> */
[----:B------:R-:W-:Y:S02]  /*1ec80*/  MOV R4, R10 ;  /* 0x0000000a00047202 */ /* 0x000fe40000000f00 */
[----:B------:R1:W1:Y:S01]  /*1ec90*/  LDS.128 R44, [R216+0x5080] ;  /* 0x00508000d82c7984 */ /* 0x0002620000000c00 */
[----:B------:R-:W-:Y:S02]  /*1eca0*/  SHF.R.S32.HI R10, RZ, 0x1f, R3 ;  /* 0x0000001fff0a7819 */ /* 0x000fe40000011403 */
        /* <DEDUP_REMOVED lines=11> */
[----:B------:R-:W-:-:S02]  /*1ed60*/  SHF.R.S32.HI R4, RZ, 0x1f, R6 ;  /* 0x0000001fff047819 */ /* 0x000fc40000011406 */
[----:B------:R-:W-:Y:S01]  /*1ed70*/  IADD3 R5, R143, R115, RZ ;  /* 0x000000738f057210 */ /* 0x000fe20007ffe0ff */
        /* <DEDUP_REMOVED lines=12> */
[----:B------:R1:W1:Y:S01]  /*1ee40*/  LDS.128 R68, [R216+0xf080] ;  /* 0x00f08000d8447984 */ /* 0x0002620000000c00 */
[----:B------:R-:W-:Y:S05]  /*1ee50*/  BRA.DIV ~URZ, `(.L_x_3116) ;  /* 0x00005cf27f007947 */ /* 0x000fea000b800000 */
[----:B--234-:R2:W3:Y:S02]  /*1ee60*/  SHFL.IDX PT, R4, R6, RZ, 0x181f ;  /* 0x00181fff06047589 */ /* 0x01c4e400000e0000 */
.L_x_3204:
[----:B------:R-:W-:Y:S05]  /*1ee70*/  BRA.DIV ~URZ, `(.L_x_3117) ;  /* 0x00005d427f007947 */ /* 0x000fea000b800000 */
[----:B------:R4:W2:Y:S02]  /*1ee80*/  SHFL.IDX PT, R2, R16, RZ, 0x181f ;  /* 0x00181fff10027589 */ /* 0x0008a400000e0000 */
.L_x_3205:
        /* <DEDUP_REMOVED lines=19> */
.L_x_3119:
[----:B------:R-:W-:Y:S05]  /*1efc0*/  BSYNC B0 ;  /* 0x0000000000007941 */ /* 0x000fea0003800000 */
.L_x_3118:
[----:B------:R-:W-:Y:S05]  /*1efd0*/  BRA.DIV ~URZ, `(.L_x_3120) ;  /* 0x00005c527f007947 */ /* 0x000fea000b800000 */
[----:B---3--:R3:W4:Y:S04]  /*1efe0*/  SHFL.IDX PT, R4, R6, 0x1, 0x181f ;  /* 0x00381f0006047f89 */ /* 0x00872800000e0000 */
[----:B--2---:R3:W2:Y:S02]  /*1eff0*/  SHFL.IDX PT, R2, R16, 0x1, 0x181f ;  /* 0x00381f0010027f89 */ /* 0x0046a400000e0000 */
.L_x_3206:
        /* <DEDUP_REMOVED lines=20> */
.L_x_3122:
[----:B------:R-:W-:Y:S05]  /*1f140*/  BSYNC B0 ;  /* 0x0000000000007941 */ /* 0x000fea0003800000 */
.L_x_3121:
[----:B------:R-:W-:Y:S05]  /*1f150*/  BRA.DIV ~URZ, `(.L_x_3123) ;  /* 0x00005ba27f007947 */ /* 0x000fea000b800000 */
[----:B----4-:R4:W3:Y:S02]  /*1f160*/  SHFL.IDX PT, R4, R6, 0x2, 0x181f ;  /* 0x00581f0006047f89 */ /* 0x0108e400000e0000 */
.L_x_3207:
[----:B------:R-:W-:Y:S05]  /*1f170*/  BRA.DIV ~URZ, `(.L_x_3124) ;  /* 0x00005bf27f007947 */ /* 0x000fea000b800000 */
[----:B--2---:R2:W4:Y:S02]  /*1f180*/  SHFL.IDX PT, R2, R16, 0x2, 0x181f ;  /* 0x00581f0010027f89 */ /* 0x00452400000e0000 */
.L_x_3208:
        /* <DEDUP_REMOVED lines=20> */
.L_x_3126:
[----:B------:R-:W-:Y:S05]  /*1f2d0*/  BSYNC B0 ;  /* 0x0000000000007941 */ /* 0x000fea0003800000 */
.L_x_3125:
[----:B------:R-:W-:Y:S05]  /*1f2e0*/  BRA.DIV ~URZ, `(.L_x_3127) ;  /* 0x00005af27f007947 */ /* 0x000fea000b800000 */
[----:B---3--:R3:W2:Y:S04]  /*1f2f0*/  SHFL.IDX PT, R4, R6, 0x3, 0x181f ;  /* 0x00781f0006047f89 */ /* 0x0086a800000e0000 */
[----:B----4-:R3:W4:Y:S02]  /*1f300*/  SHFL.IDX PT, R2, R16, 0x3, 0x181f ;  /* 0x00781f0010027f89 */ /* 0x01072400000e0000 */
.L_x_3209:
        /* <DEDUP_REMOVED lines=21> */
.L_x_3115:
[----:B------:R-:W2:Y:S01]  /*1f460*/  LDL.LU R6, [R1+0x58] ;  /* 0x0000580001067983 */ /* 0x000ea20000300800 */
[----:B------:R-:W-:Y:S02]  /*1f470*/  IMAD R14, R14, c[0x0][0x408], RZ ;  /* 0x000102000e0e7a24 */ /* 0x000fe400078e02ff */
[----:B-1----:R-:W-:-:S04]  /*1f480*/  IMAD.WIDE.U32 R10, R3, c[0x0][0x408], RZ ;  /* 0x00010200030a7a25 */ /* 0x002fc800078e00ff */
[----:B------:R-:W-:Y:S01]  /*1f490*/  IMAD R14, R3, c[0x0][0x40c], R14 ;  /* 0x00010300030e7a24 */ /* 0x000fe200078e020e */
[----:B------:R-:W-:-:S04]  /*1f4a0*/  SHF.R.S32.HI R3, RZ, 0x1f, R2 ;  /* 0x0000001fff037819 */ /* 0x000fc80000011402 */
[----:B------:R-:W-:Y:S01]  /*1f4b0*/  IADD3 R11, R11, R14, RZ ;  /* 0x0000000e0b0b7210 */ /* 0x000fe20007ffe0ff */
[----:B------:R-:W-:-:S04]  /*1f4c0*/  IMAD R3, R3, c[0x0][0x440], RZ ;  /* 0x0001100003037a24 */ /* 0x000fc800078e02ff */
[----:B------:R-:W-:-:S04]  /*1f4d0*/  IMAD.WIDE.U32 R10, R5, c[0x0][0x438], R10 ;  /* 0x00010e00050a7a25 */ /* 0x000fc800078e000a */
[----:B------:R-:W-:-:S04]  /*1f4e0*/  IMAD R11, R5, c[0x0][0x43c], R11 ;  /* 0x00010f00050b7a24 */ /* 0x000fc800078e020b */
        /* <DEDUP_REMOVED lines=13> */
[----:B------:R-:W-:-:S04]  /*1f5c0*/  SHF.R.S32.HI R3, RZ, 0x1f, R2 ;  /* 0x0000001fff037819 */ /* 0x000fc80000011402 */
[----:B------:R-:W-:Y:S01]  /*1f5d0*/  SHF.R.S32.HI R5, RZ, 0x1f, R4 ;  /* 0x0000001fff057819 */ /* 0x000fe20000011404 */
[----:B------:R-:W-:-:S04]  /*1f5e0*/  IMAD R3, R3, c[0x0][0x430], RZ ;  /* 0x00010c0003037a24 */ /* 0x000fc800078e02ff */
[----:B------:R-:W-:Y:S02]  /*1f5f0*/  IMAD R2, R2, c[0x0][0x434], R3 ;  /* 0x00010d0002027a24 */ /* 0x000fe400078e0203 */
[----:B------:R-:W-:-:S03]  /*1f600*/  IMAD R5, R5, c[0x0][0x428], RZ ;  /* 0x00010a0005057a24 */ /* 0x000fc600078e02ff */
[----:B------:R-:W-:Y:S02]  /*1f610*/  IADD3 R3, R11, R2, RZ ;  /* 0x000000020b037210 */ /* 0x000fe40007ffe0ff */
[----:B------:R-:W-:-:S05]  /*1f620*/  MOV R2, R10 ;  /* 0x0000000a00027202 */ /* 0x000fca0000000f00 */
[----:B------:R-:W-:-:S04]  /*1f630*/  IMAD.WIDE.U32 R2, R4, c[0x0][0x428], R2 ;  /* 0x00010a0004027a25 */ /* 0x000fc800078e0002 */
[----:B------:R-:W-:Y:S01]  /*1f640*/  IMAD R4, R4, c[0x0][0x42c], R5 ;  /* 0x00010b0004047a24 */ /* 0x000fe200078e0205 */
[----:B------:R-:W-:-:S04]  /*1f650*/  LEA R6, P1, R2, c[0x0][0x400], 0x2 ;  /* 0x0001000002067a11 */ /* 0x000fc800078210ff */
[----:B------:R-:W-:-:S04]  /*1f660*/  IADD3 R4, R3, R4, RZ ;  /* 0x0000000403047210 */ /* 0x000fc80007ffe0ff */
[----:B------:R-:W-:Y:S01]  /*1f670*/  LEA.HI.X R5, R2, c[0x0][0x404], R4, 0x2, P1 ;  /* 0x0001010002057a11 */ /* 0x000fe200008f1404 */
[----:B------:R-:W-:Y:S05]  /*1f680*/  BRA.DIV ~URZ, `(.L_x_3129) ;  /* 0x000058227f007947 */ /* 0x000fea000b800000 */
[----:B------:R1:W2:Y:S02]  /*1f690*/  SHFL.IDX PT, R4, R5, RZ, 0x1c1f ;  /* 0x001c1fff05047589 */ /* 0x0002a400000e0000 */
.L_x_3210:
[----:B------:R-:W-:Y:S05]  /*1f6a0*/  BRA.DIV ~URZ, `(.L_x_3130) ;  /* 0x000058727f007947 */ /* 0x000fea000b800000 */
[----:B------:R3:W4:Y:S02]  /*1f6b0*/  SHFL.IDX PT, R2, R6, RZ, 0x1c1f ;  /* 0x001c1fff06027589 */ /* 0x00072400000e0000 */
.L_x_3211:
        /* <DEDUP_REMOVED lines=31> */
[----:B------:R-:W2:Y:S03]  /*1f8b0*/  LDL R27, [R1+0xa8] ;  /* 0x0000a800011b7983 */ /* 0x000ea60000100800 */
[----:B------:R-:W-:Y:S01]  /*1f8c0*/  @!P0 LEA.HI.X R11, R13, R4, R118, 0x2, P1 ;  /* 0x000000040d0b8211 */ /* 0x000fe200008f1476 */
[----:B------:R-:W2:Y:S01]  /*1f8d0*/  LDL R26, [R1+0x13c] ;  /* 0x00013c00011a7983 */ /* 0x000ea20000100800 */
[----:B------:R-:W-:-:S03]  /*1f8e0*/  ISETP.GE.AND P1, PT, R14, c[0x0][0x3c8], PT ;  /* 0x0000f2000e007a0c */ /* 0x000fc60003f26270 */
[----:B------:R1:W-:Y:S04]  /*1f8f0*/  @!P0 ST.E.64 [R10.64], R28 ;  /* 0x0000001c0a008985 */ /* 0x0003e8000c101b06 */
[----:B------:R-:W2:Y:S01]  /*1f900*/  LDL R13, [R1+0xbc] ;  /* 0x0000bc00010d7983 */ /* 0x000ea20000100800 */
[----:B-1----:R-:W-:-:S03]  /*1f910*/  @!P2 LEA R10, P0, R17, R2, 0x2 ;  /* 0x00000002110aa211 */ /* 0x002fc600078010ff */
[----:B------:R-:W4:Y:S01]  /*1f920*/  LDL R29, [R1+0xb0] ;  /* 0x0000b000011d7983 */ /* 0x000f220000100800 */
[----:B------:R-:W-:-:S03]  /*1f930*/  @!P2 LEA.HI.X R11, R17, R4, R21, 0x2, P0 ;  /* 0x00000004110ba211 */ /* 0x000fc600000f1415 */
[----:B------:R-:W4:Y:S04]  /*1f940*/  LDL R28, [R1+0x144] ;  /* 0x00014400011c7983 */ /* 0x000f280000100800 */
[----:B------:R1:W-:Y:S01]  /*1f950*/  @!P2 ST.E.64 [R10.64], R30 ;  /* 0x0000001e0a00a985 */ /* 0x0003e2000c101b06 */
[----:B------:R-:W-:-:S03]  /*1f960*/  ISETP.GE.AND P2, PT, R9, c[0x0][0x3c8], PT ;  /* 0x0000f20009007a0c */ /* 0x000fc60003f46270 */
[----:B------:R-:W4:Y:S04]  /*1f970*/  LDL R21, [R1+0x15c] ;  /* 0x00015c0001157983 */ /* 0x000f280000100800 */
[----:B------:R-:W4:Y:S01]  /*1f980*/  LDL R17, [R1+0xb4] ;  /* 0x0000b40001117983 */ /* 0x000f220000100800 */
[----:B-1----:R-:W-:-:S03]  /*1f990*/  @!P1 LEA R10, P0, R14, R2, 0x2 ;  /* 0x000000020e0a9211 */ /* 0x002fc600078010ff */
[----:B------:R-:W4:Y:S01]  /*1f9a0*/  LDL R30, [R1+0x14c] ;  /* 0x00014c00011e7983 */ /* 0x000f220000100800 */
[----:B------:R-:W-:-:S03]  /*1f9b0*/  @!P1 LEA.HI.X R11, R14, R4, R115, 0x2, P0 ;  /* 0x000000040e0b9211 */ /* 0x000fc600000f1473 */
[----:B------:R-:W4:Y:S04]  /*1f9c0*/  LDL R31, [R1+0x80] ;  /* 0x00008000011f7983 */ /* 0x000f280000100800 */
[----:B------:R1:W-:Y:S01]  /*1f9d0*/  @!P1 ST.E.64 [R10.64], R32 ;  /* 0x000000200a009985 */ /* 0x0003e2000c101b06 */
[----:B------:R-:W-:-:S03]  /*1f9e0*/  ISETP.GE.AND P1, PT, R19, c[0x0][0x3c8], PT ;  /* 0x0000f20013007a0c */ /* 0x000fc60003f26270 */
[----:B------:R-:W4:Y:S01]  /*1f9f0*/  LDL R14, [R1+0x158] ;  /* 0x00015800010e7983 */ /* 0x000f220000100800 */
        /* <DEDUP_REMOVED lines=9> */
[----:B------:R-:W4:Y:S04]  /*1fa90*/  LDL R35, [R1+0x88] ;  /* 0x0000880001237983 */ /* 0x000f280000100800 */
[----:B------:R-:W4:Y:S01]  /*1faa0*/  LDL R34, [R1+0x120] ;  /* 0x0001200001227983 */ /* 0x000f220000100800 */
[----:B-----5:R-:W-:-:S03]  /*1fab0*/  @!P1 LEA.HI.X R11, R19, R4, R20, 0x2, P0 ;  /* 0x00000004130b9211 */ /* 0x020fc600000f1414 */
[----:B------:R-:W5:Y:S04]  /*1fac0*/  LDL R20, [R1+0x150] ;  /* 0x0001500001147983 */ /* 0x000f680000100800 */
[----:B------:R1:W-:Y:S04]  /*1fad0*/  @!P1 ST.E.64 [R10.64], R36 ;  /* 0x000000240a009985 */ /* 0x0003e8000c101b06 */
[----:B------:R-:W5:Y:S01]  /*1fae0*/  LDL R19, [R1+0xa4] ;  /* 0x0000a40001137983 */ /* 0x000f620000100800 */
[----:B-1----:R-:W-:-:S03]  /*1faf0*/  @!P2 LEA R10, P0, R15, R2, 0x2 ;  /* 0x000000020f0aa211 */ /* 0x002fc600078010ff */
[----:B------:R-:W5:Y:S01]  /*1fb00*/  LDL R36, [R1+0x124] ;  /* 0x0001240001247983 */ /* 0x000f620000100800 */
[----:B---3--:R-:W-:-:S03]  /*1fb10*/  @!P2 LEA.HI.X R11, R15, R4, R24, 0x2, P0 ;  /* 0x000000040f0ba211 */ /* 0x008fc600000f1418 */
[----:B------:R-:W3:Y:S04]  /*1fb20*/  LDL R15, [R1+0x148] ;  /* 0x00014800010f7983 */ /* 0x000ee80000100800 */
[----:B------:R-:W3:Y:S01]  /*1fb30*/  LDL R24, [R1+0x140] ;  /* 0x0001400001187983 */ /* 0x000ee20000100800 */
[----:B--2---:R-:W-:Y:S02]  /*1fb40*/  ISETP.GE.AND P1, PT, R18, c[0x0][0x3c8], PT ;  /* 0x0000f20012007a0c */ /* 0x004fe40003f26270 */
[----:B------:R-:W-:Y:S01]  /*1fb50*/  ISETP.GE.AND P0, PT, R13, c[0x0][0x3c8], PT ;  /* 0x0000f2000d007a0c */ /* 0x000fe20003f06270 */
[----:B------:R1:W-:Y:S01]  /*1fb60*/  @!P2 ST.E.64 [R10.64], R40 ;  /* 0x000000280a00a985 */ /* 0x0003e2000c101b06 */
[----:B------:R-:W-:-:S09]  /*1fb70*/  ISETP.GE.AND P3, PT, R3, c[0x0][0x3c8], PT ;  /* 0x0000f20003007a0c */ /* 0x000fd20003f66270 */
[----:B-1----:R-:W-:-:S04]  /*1fb80*/  @!P1 LEA R10, P2, R18, R2, 0x2 ;  /* 0x00000002120a9211 */ /* 0x002fc800078410ff */
[----:B----4-:R-:W-:Y:S02]  /*1fb90*/  @!P1 LEA.HI.X R11, R18, R4, R21, 0x2, P2 ;  /* 0x00000004120b9211 */ /* 0x010fe400010f1415 */
[----:B------:R-:W2:Y:S04]  /*1fba0*/  LDL R18, [R1+0x9c] ;  /* 0x00009c0001127983 */ /* 0x000ea80000100800 */
[----:B------:R1:W-:Y:S01]  /*1fbb0*/  @!P1 ST.E.64 [R10.64], R44 ;  /* 0x0000002c0a009985 */ /* 0x0003e2000c101b06 */
[----:B------:R-:W-:Y:S02]  /*1fbc0*/  ISETP.GE.AND P4, PT, R17, c[0x0][0x3c8], PT ;  /* 0x0000f20011007a0c */ /* 0x000fe40003f86270 */
[----:B------:R-:W-:Y:S01]  /*1fbd0*/  ISETP.GE.AND P2, PT, R29, c[0x0][0x3c8], PT ;  /* 0x0000f2001d007a0c */ /* 0x000fe20003f46270 */
[----:B------:R-:W4:Y:S01]  /*1fbe0*/  LDL R21, [R1+0x138] ;  /* 0x0001380001157983 */ /* 0x000f220000100800 */
[----:B-1----:R-:W-:-:S04]  /*1fbf0*/  @!P0 LEA R10, P1, R13, R2, 0x2 ;  /* 0x000000020d0a8211 */ /* 0x002fc800078210ff */
[----:B------:R-:W-:Y:S02]  /*1fc00*/  @!P0 LEA.HI.X R11, R13, R4, R14, 0x2, P1 ;  /* 0x000000040d0b8211 */ /* 0x000fe400008f140e */
[----:B------:R-:W4:Y:S04]  /*1fc10*/  LDL R14, [R1+0x98] ;  /* 0x00009800010e7983 */ /* 0x000f280000100800 */
[----:B------:R1:W-:Y:S02]  /*1fc20*/  @!P0 ST.E.64 [R10.64], R48 ;  /* 0x000000300a008985 */ /* 0x0003e4000c101b06 */
[----:B-1----:R-:W-:-:S04]  /*1fc30*/  @!P3 LEA R10, P0, R3, R2, 0x2 ;  /* 0x00000002030ab211 */ /* 0x002fc800078010ff */
[----:B------:R-:W-:Y:S02]  /*1fc40*/  @!P3 LEA.HI.X R11, R3, R4, R12, 0x2, P0 ;  /* 0x00000004030bb211 */ /* 0x000fe400000f140c */
[----:B------:R-:W-:Y:S01]  /*1fc50*/  ISETP.GE.AND P1, PT, R9, c[0x0][0x3c8], PT ;  /* 0x0000f20009007a0c */ /* 0x000fe20003f26270 */
[----:B------:R-:W4:Y:S01]  /*1fc60*/  LDL R3, [R1+0x94] ;  /* 0x0000940001037983 */ /* 0x000f220000100800 */
[----:B------:R-:W-:-:S03]  /*1fc70*/  @!P4 LEA R12, P0, R17, R2, 0x2 ;  /* 0x00000002110cc211 */ /* 0x000fc600078010ff */
[----:B------:R1:W-:Y:S02]  /*1fc80*/  @!P3 ST.E.64 [R10.64], R52 ;  /* 0x000000340a00b985 */ /* 0x0003e4000c101b06 */
[----:B-1----:R-:W-:-:S04]  /*1fc90*/  @!P2 LEA R10, P5, R29, R2, 0x2 ;  /* 0x000000021d0aa211 */ /* 0x002fc800078a10ff */
[-C--:B------:R-:W-:Y:S02]  /*1fca0*/  @!P2 LEA.HI.X R11, R29, R4.reuse, R30, 0x2, P5 ;  /* 0x000000041d0ba211 */ /* 0x080fe400028f141e */
[----:B-----5:R-:W-:Y:S01]  /*1fcb0*/  @!P4 LEA.HI.X R13, R17, R4, R20, 0x2, P0 ;  /* 0x00000004110dc211 */ /* 0x020fe200000f1414 */
[----:B------:R-:W5:Y:S04]  /*1fcc0*/  LDL R29, [R1+0x7c] ;  /* 0x00007c00011d7983 */ /* 0x000f680000100800 */
[----:B------:R1:W-:Y:S01]  /*1fcd0*/  @!P4 ST.E.64 [R12.64], R56 ;  /* 0x000000380c00c985 */ /* 0x0003e2000c101b06 */
[----:B------:R-:W-:-:S03]  /*1fce0*/  ISETP.GE.AND P4, PT, R19, c[0x0][0x3c8], PT ;  /* 0x0000f20013007a0c */ /* 0x000fc60003f86270 */
[----:B------:R-:W5:Y:S04]  /*1fcf0*/  LDL R20, [R1+0x90] ;  /* 0x0000900001147983 */ /* 0x000f680000100800 */
[----:B------:R-:W5:Y:S04]  /*1fd00*/  LDL R17, [R1+0x8c] ;  /* 0x00008c0001117983 */ /* 0x000f680000100800 */
[----:B------:R-:W-:Y:S01]  /*1fd10*/  @!P2 ST.E.64 [R10.64], R60 ;  /* 0x0000003c0a00a985 */ /* 0x000fe2000c101b06 */
[----:B------:R-:W-:-:S03]  /*1fd20*/  ISETP.GE.AND P3, PT, R27, c[0x0][0x3c8], PT ;  /* 0x0000f2001b007a0c */ /* 0x000fc60003f66270 */
[----:B------:R-:W5:Y:S01]  /*1fd30*/  LDL R30, [R1+0x118] ;  /* 0x00011800011e7983 */ /* 0x000f620000100800 */
[----:B-1----:R-:W-:-:S04]  /*1fd40*/  @!P1 LEA R12, P0, R9, R2, 0x2 ;  /* 0x00000002090c9211 */ /* 0x002fc800078010ff */
[----:B---3--:R-:W-:Y:S02]  /*1fd50*/  @!P1 LEA.HI.X R13, R9, R4, R15, 0x2, P0 ;  /* 0x00000004090d9211 */ /* 0x008fe400000f140f */
[----:B------:R-:W3:Y:S04]  /*1fd60*/  LDL R9, [R1+0x130] ;  /* 0x0001300001097983 */ /* 0x000ee80000100800 */
[----:B------:R-:W3:Y:S04]  /*1fd70*/  LDL R15, [R1+0x134] ;  /* 0x00013400010f7983 */ /* 0x000ee80000100800 */
[----:B------:R1:W-:Y:S02]  /*1fd80*/  @!P1 ST.E.64 [R12.64], R64 ;  /* 0x000000400c009985 */ /* 0x0003e4000c101b06 */
[----:B-1----:R-:W-:-:S04]  /*1fd90*/  @!P4 LEA R12, P0, R19, R2, 0x2 ;  /* 0x00000002130cc211 */ /* 0x002fc800078010ff */
[----:B------:R-:W-:Y:S02]  /*1fda0*/  @!P4 LEA.HI.X R13, R19, R4, R24, 0x2, P0 ;  /* 0x00000004130dc211 */ /* 0x000fe400000f1418 */
[----:B------:R-:W3:Y:S04]  /*1fdb0*/  LDL R24, [R1+0x12c] ;  /* 0x00012c0001187983 */ /* 0x000ee80000100800 */
[----:B------:R-:W3:Y:S01]  /*1fdc0*/  LDL R19, [R1+0x128] ;  /* 0x0001280001137983 */ /* 0x000ee20000100800 */
[----:B------:R-:W-:Y:S02]  /*1fdd0*/  ISETP.GE.AND P2, PT, R25, c[0x0][0x3c8], PT ;  /* 0x0000f20019007a0c */ /* 0x000fe40003f46270 */
[----:B------:R-:W-:Y:S02]  /*1fde0*/  @!P3 LEA R10, P5, R27, R2, 0x2 ;  /* 0x000000021b0ab211 */ /* 0x000fe400078a10ff */
[----:B--2---:R-:W-:-:S02]  /*1fdf0*/  ISETP.GE.AND P1, PT, R18, c[0x0][0x3c8], PT ;  /* 0x0000f20012007a0c */ /* 0x004fc40003f26270 */
[----:B------:R-:W-:Y:S02]  /*1fe00*/  @!P3 LEA.HI.X R11, R27, R4, R28, 0x2, P5 ;  /* 0x000000041b0bb211 */ /* 0x000fe400028f141c */
[----:B------:R-:W2:Y:S04]  /*1fe10*/  LDL R27, [R1+0x78] ;  /* 0x00007800011b7983 */ /* 0x000ea80000100800 */
[----:B------:R1:W-:Y:S04]  /*1fe20*/  @!P3 ST.E.64 [R10.64], R68 ;  /* 0x000000440a00b985 */ /* 0x0003e8000c101b06 */
[----:B------:R4:W-:Y:S04]  /*1fe30*/  @!P4 ST.E.64 [R12.64], R72 ;  /* 0x000000480c00c985 */ /* 0x0009e8000c101b06 */
[----:B------:R-:W2:Y:S01]  /*1fe40*/  LDL R28, [R1+0x114] ;  /* 0x00011400011c7983 */ /* 0x000ea20000100800 */
[----:B----4-:R-:W-:-:S02]  /*1fe50*/  ISETP.GE.AND P3, PT, R14, c[0x0][0x3c8], PT ;  /* 0x0000f2000e007a0c */ /* 0x010fc40003f66270 */
[CC--:B-1----:R-:W-:Y:S02]  /*1fe60*/  @!P2 LEA R10, P5, R25.reuse, R2.reuse, 0x2 ;  /* 0x00000002190aa211 */ /* 0x0c2fe400078a10ff */
[C---:B------:R-:W-:Y:S02]  /*1fe70*/  @!P1 LEA R12, P0, R18.reuse, R2, 0x2 ;  /* 0x00000002120c9211 */ /* 0x040fe400078010ff */
[-C--:B------:R-:W-:Y:S02]  /*1fe80*/  @!P2 LEA.HI.X R11, R25, R4.reuse, R26, 0x2, P5 ;  /* 0x00000004190ba211 */ /* 0x080fe400028f141a */
[----:B------:R-:W-:Y:S01]  /*1fe90*/  @!P1 LEA.HI.X R13, R18, R4, R21, 0x2, P0 ;  /* 0x00000004120d9211 */ /* 0x000fe200000f1415 */
[----:B------:R-:W4:Y:S04]  /*1fea0*/  LDL R25, [R1+0x74] ;  /* 0x0000740001197983 */ /* 0x000f280000100800 */
[----:B------:R-:W-:Y:S04]  /*1feb0*/  @!P2 ST.E.64 [R10.64], R76 ;  /* 0x0000004c0a00a985 */ /* 0x000fe8000c101b06 */
[----:B------:R1:W-:Y:S04]  /*1fec0*/  @!P1 ST.E.64 [R12.64], R80 ;  /* 0x000000500c009985 */ /* 0x0003e8000c101b06 */
[----:B------:R-:W4:Y:S04]  /*1fed0*/  LDL R21, [R1+0x70] ;  /* 0x0000700001157983 */ /* 0x000f280000100800 */
[----:B------:R-:W4:Y:S04]  /*1fee0*/  LDL R18, [R1+0x68] ;  /* 0x0000680001127983 */ /* 0x000f280000100800 */
[----:B------:R-:W4:Y:S01]  /*1fef0*/  LDL R26, [R1+0x110] ;  /* 0x00011000011a7983 */ /* 0x000f220000100800 */
[----:B------:R-:W-:-:S13]  /*1ff00*/  ISETP.GE.AND P4, PT, R3, c[0x0][0x3c8], PT ;  /* 0x0000f20003007a0c */ /* 0x000fda0003f86270 */
[-C--:B-1----:R-:W-:Y:S02]  /*1ff10*/  @!P4 LEA R12, P0, R3, R2.reuse, 0x2 ;  /* 0x00000002030cc211 */ /* 0x082fe400078010ff */
[----:B------:R-:W-:Y:S02]  /*1ff20*/  @!P3 LEA R10, P5, R14, R2, 0x2 ;  /* 0x000000020e0ab211 */ /* 0x000fe400078a10ff */
[----:B-----5:R-:W-:Y:S02]  /*1ff30*/  ISETP.GE.AND P2, PT, R20, c[0x0][0x3c8], PT ;  /* 0x0000f20014007a0c */ /* 0x020fe40003f46270 */
[----:B------:R-:W-:Y:S02]  /*1ff40*/  ISETP.GE.AND P1, PT, R17, c[0x0][0x3c8], PT ;  /* 0x0000f20011007a0c */ /* 0x000fe40003f26270 */
[-C--:B---3--:R-:W-:Y:S02]  /*1ff50*/  @!P4 LEA.HI.X R13, R3, R4.reuse, R9, 0x2, P0 ;  /* 0x00000004030dc211 */ /* 0x088fe400000f1409 */
[----:B------:R-:W3:Y:S01]  /*1ff60*/  LDL R3, [R1+0x6c] ;  /* 0x00006c0001037983 */ /* 0x000ee20000100800 */
[----:B------:R-:W-:-:S03]  /*1ff70*/  @!P3 LEA.HI.X R11, R14, R4, R15, 0x2, P5 ;  /* 0x000000040e0bb211 */ /* 0x000fc600028f140f */
[----:B------:R-:W5:Y:S04]  /*1ff80*/  LDL R9, [R1+0x64] ;  /* 0x0000640001097983 */ /* 0x000f680000100800 */
[----:B------:R1:W-:Y:S01]  /*1ff90*/  @!P3 ST.E.64 [R10.64], R84 ;  /* 0x000000540a00b985 */ /* 0x0003e2000c101b06 */
[-C--:B------:R-:W-:Y:S02]  /*1ffa0*/  @!P1 LEA R14, P0, R17, R2.reuse, 0x2 ;  /* 0x00000002110e9211 */ /* 0x080fe400078010ff */
[----:B-1----:R-:W-:-:S04]  /*1ffb0*/  @!P2 LEA R10, P5, R20, R2, 0x2 ;  /* 0x00000002140aa211 */ /* 0x002fc800078a10ff */
[-C--:B------:R-:W-:Y:S02]  /*1ffc0*/  @!P2 LEA.HI.X R11, R20, R4.reuse, R24, 0x2, P5 ;  /* 0x00000004140ba211 */ /* 0x080fe400028f1418 */
        /* <DEDUP_REMOVED lines=9> */
[----:B------:R-:W-:-:S03]  /*20060*/  ISETP.GE.AND P2, PT, R31, c[0x0][0x3c8], PT ;  /* 0x0000f2001f007a0c */ /* 0x000fc60003f46270 */
[----:B------:R4:W-:Y:S01]  /*20070*/  @!P1 ST.E.64 [R14.64], R96 ;  /* 0x000000600e009985 */ /* 0x0009e2000c101b06 */
[----:B------:R-:W-:Y:S02]  /*20080*/  ISETP.GE.AND P1, PT, R29, c[0x0][0x3c8], PT ;  /* 0x0000f2001d007a0c */ /* 0x000fe40003f26270 */
[----:B--2---:R-:W-:Y:S02]  /*20090*/  ISETP.GE.AND P6, PT, R27, c[0x0][0x3c8], PT ;  /* 0x0000f2001b007a0c */ /* 0x004fe40003fc6270 */
[-C--:B-1----:R-:W-:Y:S02]  /*200a0*/  @!P3 LEA R12, P5, R35, R2.reuse, 0x2 ;  /* 0x00000002230cb211 */ /* 0x082fe400078a10ff */
[----:B------:R-:W-:Y:S02]  /*200b0*/  @!P4 LEA R10, P0, R33, R2, 0x2 ;  /* 0x00000002210ac211 */ /* 0x000fe400078010ff */
[-C--:B------:R-:W-:Y:S02]  /*200c0*/  @!P3 LEA.HI.X R13, R35, R4.reuse, R36, 0x2, P5 ;  /* 0x00000004230db211 */ /* 0x080fe400028f1424 */
[----:B------:R-:W-:-:S02]  /*200d0*/  @!P4 LEA.HI.X R11, R33, R4, R34, 0x2, P0 ;  /* 0x00000004210bc211 */ /* 0x000fc400000f1422 */
[----:B----4-:R-:W-:Y:S01]  /*200e0*/  @!P2 LEA R14, P0, R31, R2, 0x2 ;  /* 0x000000021f0ea211 */ /* 0x010fe200078010ff */
[----:B------:R-:W-:Y:S01]  /*200f0*/  @!P3 ST.E.64 [R12.64], R100 ;  /* 0x000000640c00b985 */ /* 0x000fe2000c101b06 */
[----:B------:R-:W-:Y:S02]  /*20100*/  ISETP.GE.AND P5, PT, R25, c[0x0][0x3c8], PT ;  /* 0x0000f20019007a0c */ /* 0x000fe40003fa6270 */
[----:B------:R-:W-:Y:S01]  /*20110*/  @!P2 LEA.HI.X R15, R31, R4, R32, 0x2, P0 ;  /* 0x000000041f0fa211 */ /* 0x000fe200000f1420 */
[----:B------:R1:W-:Y:S04]  /*20120*/  @!P4 ST.E.64 [R10.64], R104 ;  /* 0x000000680a00c985 */ /* 0x0003e8000c101b06 */
[----:B------:R2:W-:Y:S01]  /*20130*/  @!P2 ST.E.64 [R14.64], R152 ;  /* 0x000000980e00a985 */ /* 0x0005e2000c101b06 */
[----:B------:R-:W-:-:S02]  /*20140*/  ISETP.GE.AND P4, PT, R21, c[0x0][0x3c8], PT ;  /* 0x0000f20015007a0c */ /* 0x000fc40003f86270 */
[-C--:B-1----:R-:W-:Y:S02]  /*20150*/  @!P1 LEA R10, P3, R29, R2.reuse, 0x2 ;  /* 0x000000021d0a9211 */ /* 0x082fe400078610ff */
[----:B------:R-:W-:Y:S02]  /*20160*/  @!P6 LEA R12, P0, R27, R2, 0x2 ;  /* 0x000000021b0ce211 */ /* 0x000fe400078010ff */
[-C--:B------:R-:W-:Y:S02]  /*20170*/  @!P1 LEA.HI.X R11, R29, R4.reuse, R30, 0x2, P3 ;  /* 0x000000041d0b9211 */ /* 0x080fe400018f141e */
[----:B------:R-:W-:-:S03]  /*20180*/  @!P6 LEA.HI.X R13, R27, R4, R28, 0x2, P0 ;  /* 0x000000041b0de211 */ /* 0x000fc600000f141c */
[----:B------:R1:W-:Y:S01]  /*20190*/  @!P1 ST.E.64 [R10.64], R108 ;  /* 0x0000006c0a009985 */ /* 0x0003e2000c101b06 */
[----:B------:R-:W-:-:S03]  /*201a0*/  ISETP.GE.AND P1, PT, R18, c[0x0][0x3c8], PT ;  /* 0x0000f20012007a0c */ /* 0x000fc60003f26270 */
[----:B------:R-:W-:Y:S01]  /*201b0*/  @!P6 ST.E.64 [R12.64], R112 ;  /* 0x000000700c00e985 */ /* 0x000fe2000c101b06 */
[-C--:B--2---:R-:W-:Y:S02]  /*201c0*/  @!P4 LEA R14, P6, R21, R2.reuse, 0x2 ;  /* 0x00000002150ec211 */ /* 0x084fe400078c10ff */
[----:B-1----:R-:W-:-:S04]  /*201d0*/  @!P5 LEA R10, P3, R25, R2, 0x2 ;  /* 0x00000002190ad211 */ /* 0x002fc800078610ff */
[----:B------:R-:W-:-:S05]  /*201e0*/  @!P5 LEA.HI.X R11, R25, R4, R26, 0x2, P3 ;  /* 0x00000004190bd211 */ /* 0x000fca00018f141a */
[----:B------:R1:W-:Y:S02]  /*201f0*/  @!P5 ST.E.64 [R10.64], R116 ;  /* 0x000000740a00d985 */ /* 0x0003e4000c101b06 */
[----:B-1----:R-:W-:Y:S02]  /*20200*/  @!P1 LEA R10, P5, R18, R2, 0x2 ;  /* 0x00000002120a9211 */ /* 0x002fe400078a10ff */
[----:B---3--:R-:W-:Y:S02]  /*20210*/  ISETP.GE.AND P2, PT, R3, c[0x0][0x3c8], PT ;  /* 0x0000f20003007a0c */ /* 0x008fe40003f46270 */
[----:B-----5:R-:W-:-:S11]  /*20220*/  ISETP.GE.AND P0, PT, R9, c[0x0][0x3c8], PT ;  /* 0x0000f20009007a0c */ /* 0x020fd60003f06270 */
[----:B------:R-:W-:-:S04]  /*20230*/  @!P2 LEA R12, P3, R3, R2, 0x2 ;  /* 0x00000002030ca211 */ /* 0x000fc800078610ff */
[----:B------:R-:W-:Y:S02]  /*20240*/  @!P2 LEA.HI.X R13, R3, R4, R20, 0x2, P3 ;  /* 0x00000004030da211 */ /* 0x000fe400018f1414 */
[----:B------:R-:W-:Y:S02]  /*20250*/  @!P0 LEA R2, P3, R9, R2, 0x2 ;  /* 0x0000000209028211 */ /* 0x000fe400078610ff */
[-C--:B------:R-:W-:Y:S02]  /*20260*/  @!P4 LEA.HI.X R15, R21, R4.reuse, R24, 0x2, P6 ;  /* 0x00000004150fc211 */ /* 0x080fe400030f1418 */
[----:B------:R-:W-:-:S03]  /*20270*/  @!P1 LEA.HI.X R11, R18, R4, R19, 0x2, P5 ;  /* 0x00000004120b9211 */ /* 0x000fc600028f1413 */
[----:B------:R1:W-:Y:S01]  /*20280*/  @!P4 ST.E.64 [R14.64], R160 ;  /* 0x000000a00e00c985 */ /* 0x0003e2000c101b06 */
[----:B------:R-:W-:-:S03]  /*20290*/  @!P0 LEA.HI.X R3, R9, R4, R17, 0x2, P3 ;  /* 0x0000000409038211 */ /* 0x000fc600018f1411 */
[----:B------:R1:W-:Y:S04]  /*202a0*/  @!P2 ST.E.64 [R12.64], R156 ;  /* 0x0000009c0c00a985 */ /* 0x0003e8000c101b06 */
[----:B------:R1:W-:Y:S04]  /*202b0*/  @!P1 ST.E.64 [R10.64], R120 ;  /* 0x000000780a009985 */ /* 0x0003e8000c101b06 */
[----:B------:R1:W-:Y:S02]  /*202c0*/  @!P0 ST.E.64 [R2.64], R22 ;  /* 0x0000001602008985 */ /* 0x0003e4000c101b06 */
.L_x_3132:
[----:B------:R-:W-:Y:S05]  /*202d0*/  BSYNC B0 ;  /* 0x0000000000007941 */ /* 0x000fea0003800000 */
.L_x_3131:
[----:B------:R-:W-:Y:S05]  /*202e0*/  BRA.DIV ~URZ, `(.L_x_3133) ;  /* 0x00004ca27f007947 */ /* 0x000fea000b800000 */
[----:B--2---:R2:W1:Y:S04]  /*202f0*/  SHFL.IDX PT, R4, R5, 0x1, 0x1c1f ;  /* 0x003c1f0005047f89 */ /* 0x00446800000e0000 */
[----:B-1--4-:R2:W1:Y:S02]  /*20300*/  SHFL.IDX PT, R2, R6, 0x1, 0x1c1f ;  /* 0x003c1f0006027f89 */ /* 0x01246400000e0000 */
.L_x_3212:
[----:B------:R-:W-:-:S13]  /*20310*/  ISETP.NE.AND P0, PT, R16, RZ, PT ;  /* 0x000000ff1000720c */ /* 0x000fda0003f05270 */
[----:B------:R-:W-:Y:S05]  /*20320*/  @P0 BRA `(.L_x_3128) ;  /* 0x00001a6000000947 */ /* 0x000fea0003800000 */
[----:B------:R-:W4:Y:S04]  /*20330*/  LDL R10, [R1+0x20] ;  /* 0x00002000010a7983 */ /* 0x000f280000100800 */
[----:B--23--:R-:W2:Y:S04]  /*20340*/  LDL R6, [R1+0xd4] ;  /* 0x0000d40001067983 */ /* 0x00cea80000100800 */
        /* <DEDUP_REMOVED lines=16> */
[----:B------:R-:W5:Y:S01]  /*20450*/  LDL R29, [R1+0x120] ;  /* 0x00012000011d7983 */ /* 0x000f620000100800 */
[----:B----4-:R-:W-:-:S02]  /*20460*/  ISETP.GE.AND P3, PT, R10, c[0x0][0x3c8], PT ;  /* 0x0000f2000a007a0c */ /* 0x010fc40003f66270 */
[----:B--2---:R-:W-:Y:S02]  /*20470*/  ISETP.GE.AND P2, PT, R6, c[0x0][0x3c8], PT ;  /* 0x0000f20006007a0c */ /* 0x004fe40003f46270 */
[----:B---3--:R-:W-:-:S09]  /*20480*/  ISETP.GE.AND P0, PT, R9, c[0x0][0x3c8], PT ;  /* 0x0000f20009007a0c */ /* 0x008fd20003f06270 */
[----:B------:R-:W-:Y:S01]  /*20490*/  @!P3 IMAD.MOV.U32 R3, RZ, RZ, R4 ;  /* 0x000000ffff03b224 */ /* 0x000fe200078e0004 */
[----:B-----5:R-:W-:-:S03]  /*204a0*/  ISETP.GE.AND P1, PT, R26, c[0x0][0x3c8], PT ;  /* 0x0000f2001a007a0c */ /* 0x020fc60003f26270 */
[----:B-1----:R-:W-:Y:S02]  /*204b0*/  @!P3 IMAD.WIDE R10, R10, 0x4, R2 ;  /* 0x000000040a0ab825 */ /* 0x002fe400078e0202 */
        /* <DEDUP_REMOVED lines=14> */
[----:B------:R-:W-:-:S02]  /*205a0*/  ISETP.GE.AND P3, PT, R24, c[0x0][0x3c8], PT ;  /* 0x0000f20018007a0c */ /* 0x000fc40003f66270 */
[----:B------:R-:W-:Y:S01]  /*205b0*/  ISETP.GE.AND P6, PT, R17, c[0x0][0x3c8], PT ;  /* 0x0000f20011007a0c */ /* 0x000fe20003fc6270 */
[----:B------:R1:W-:Y:S04]  /*205c0*/  @!P1 ST.E.64 [R12.64], R132 ;  /* 0x000000840c009985 */ /* 0x0003e8000c101b06 */
[----:B------:R1:W-:Y:S04]  /*205d0*/  @!P0 ST.E.64 [R10.64], R128 ;  /* 0x000000800a008985 */ /* 0x0003e8000c101b06 */
[----:B------:R-:W5:Y:S01]  /*205e0*/  LDL R9, [R1+0xb0] ;  /* 0x0000b00001097983 */ /* 0x000f620000100800 */
        /* <DEDUP_REMOVED lines=27> */
[C---:B------:R-:W-:Y:S02]  /*207a0*/  @!P3 LEA R10, P6, R23.reuse, R2, 0x2 ;  /* 0x00000002170ab211 */ /* 0x040fe400078c10ff */
[----:B---3--:R-:W-:Y:S02]  /*207b0*/  ISETP.GE.AND P1, PT, R22, c[0x0][0x3c8], PT ;  /* 0x0000f20016007a0c */ /* 0x008fe40003f26270 */
[----:B------:R-:W-:-:S02]  /*207c0*/  @!P3 LEA.HI.X R11, R23, R4, R16, 0x2, P6 ;  /* 0x00000004170bb211 */ /* 0x000fc400030f1410 */
[----:B------:R-:W3:Y:S01]  /*207d0*/  LDL R23, [R1+0x140] ;  /* 0x0001400001177983 */ /* 0x000ee20000100800 */
[----:B----4-:R-:W-:-:S03]  /*207e0*/  ISETP.GE.AND P2, PT, R6, c[0x0][0x3c8], PT ;  /* 0x0000f20006007a0c */ /* 0x010fc60003f46270 */
[----:B------:R1:W-:Y:S04]  /*207f0*/  @!P5 ST.E.64 [R14.64], R162 ;  /* 0x000000a20e00d985 */ /* 0x0003e8000c101b06 */
[----:B------:R-:W4:Y:S01]  /*20800*/  LDL R16, [R1+0x98] ;  /* 0x0000980001107983 */ /* 0x000f220000100800 */
[----:B-----5:R-:W-:-:S03]  /*20810*/  @!P4 LEA.HI.X R13, R20, R4, R25, 0x2, P0 ;  /* 0x00000004140dc211 */ /* 0x020fc600000f1419 */
[----:B------:R-:W5:Y:S04]  /*20820*/  LDL R25, [R1+0x144] ;  /* 0x0001440001197983 */ /* 0x000f680000100800 */
[----:B------:R1:W-:Y:S04]  /*20830*/  @!P4 ST.E.64 [R12.64], R154 ;  /* 0x0000009a0c00c985 */ /* 0x0003e8000c101b06 */
[----:B------:R1:W-:Y:S02]  /*20840*/  @!P3 ST.E.64 [R10.64], R42 ;  /* 0x0000002a0a00b985 */ /* 0x0003e4000c101b06 */
[----:B-1----:R-:W-:-:S02]  /*20850*/  @!P2 LEA R14, P3, R6, R2, 0x2 ;  /* 0x00000002060ea211 */ /* 0x002fc400078610ff */
[----:B------:R-:W4:Y:S01]  /*20860*/  LDL R20, [R1+0x9c] ;  /* 0x00009c0001147983 */ /* 0x000f220000100800 */
[----:B------:R-:W-:Y:S02]  /*20870*/  @!P1 LEA R12, P6, R22, R2, 0x2 ;  /* 0x00000002160c9211 */ /* 0x000fe400078c10ff */
[----:B------:R-:W-:Y:S02]  /*20880*/  @!P2 LEA.HI.X R15, R6, R4, R17, 0x2, P3 ;  /* 0x00000004060fa211 */ /* 0x000fe400018f1411 */
[----:B------:R-:W-:Y:S01]  /*20890*/  ISETP.GE.AND P0, PT, R9, c[0x0][0x3c8], PT ;  /* 0x0000f20009007a0c */ /* 0x000fe20003f06270 */
[----:B------:R-:W4:Y:S08]  /*208a0*/  LDL R17, [R1+0x90] ;  /* 0x0000900001117983 */ /* 0x000f300000100800 */
[----:B------:R-:W-:-:S02]  /*208b0*/  P2R R3, PR, RZ, 0x40 ;  /* 0x00000040ff037803 */ /* 0x000fc40000000000 */
[----:B------:R-:W-:Y:S01]  /*208c0*/  ISETP.GE.AND P4, PT, R5, c[0x0][0x3c8], PT ;  /* 0x0000f20005007a0c */ /* 0x000fe20003f86270 */
[----:B------:R-:W4:Y:S01]  /*208d0*/  LDL R6, [R1+0x94] ;  /* 0x0000940001067983 */ /* 0x000f220000100800 */
[----:B------:R-:W-:-:S04]  /*208e0*/  ISETP.NE.AND P3, PT, R3, RZ, PT ;  /* 0x000000ff0300720c */ /* 0x000fc80003f65270 */
[----:B------:R-:W-:Y:S02]  /*208f0*/  @!P1 LEA.HI.X R13, R22, R4, R24, 0x2, P3 ;  /* 0x00000004160d9211 */ /* 0x000fe400018f1418 */
[----:B------:R-:W4:Y:S01]  /*20900*/  LDL R24, [R1+0x13c] ;  /* 0x00013c0001187983 */ /* 0x000f220000100800 */
[----:B------:R-:W-:Y:S02]  /*20910*/  ISETP.GE.AND P3, PT, R21, c[0x0][0x3c8], PT ;  /* 0x0000f20015007a0c */ /* 0x000fe40003f66270 */
[C---:B------:R-:W-:Y:S01]  /*20920*/  @!P0 LEA R10, P6, R9.reuse, R2, 0x2 ;  /* 0x00000002090a8211 */ /* 0x040fe200078c10ff */
[----:B------:R-:W-:Y:S03]  /*20930*/  @!P2 ST.E.64 [R14.64], R166 ;  /* 0x000000a60e00a985 */ /* 0x000fe6000c101b06 */
[----:B------:R-:W-:Y:S01]  /*20940*/  @!P0 LEA.HI.X R11, R9, R4, R18, 0x2, P6 ;  /* 0x00000004090b8211 */ /* 0x000fe200030f1412 */
[----:B------:R-:W-:Y:S04]  /*20950*/  @!P1 ST.E.64 [R12.64], R54 ;  /* 0x000000360c009985 */ /* 0x000fe8000c101b06 */
[----:B------:R1:W-:Y:S04]  /*20960*/  @!P0 ST.E.64 [R10.64], R46 ;  /* 0x0000002e0a008985 */ /* 0x0003e8000c101b06 */
[----:B------:R-:W4:Y:S04]  /*20970*/  LDL R22, [R1+0x138] ;  /* 0x0001380001167983 */ /* 0x000f280000100800 */
[----:B------:R-:W4:Y:S01]  /*20980*/  LDL R18, [R1+0x134] ;  /* 0x0001340001127983 */ /* 0x000f220000100800 */
[----:B------:R-:W-:-:S03]  /*20990*/  ISETP.GE.AND P5, PT, R26, c[0x0][0x3c8], PT ;  /* 0x0000f2001a007a0c */ /* 0x000fc60003fa6270 */
[----:B------:R-:W4:Y:S01]  /*209a0*/  LDL R9, [R1+0x8c] ;  /* 0x00008c0001097983 */ /* 0x000f220000100800 */
[-C--:B-1----:R-:W-:Y:S02]  /*209b0*/  @!P3 LEA R10, P1, R21, R2.reuse, 0x2 ;  /* 0x00000002150ab211 */ /* 0x082fe400078210ff */
[----:B------:R-:W-:-:S11]  /*209c0*/  @!P4 LEA R12, P6, R5, R2, 0x2 ;  /* 0x00000002050cc211 */ /* 0x000fd600078c10ff */
[----:B------:R-:W-:Y:S02]  /*209d0*/  P2R R3, PR, RZ, 0x2 ;  /* 0x00000002ff037803 */ /* 0x000fe40000000000 */
[----:B------:R-:W-:-:S04]  /*209e0*/  @!P5 LEA R14, P0, R26, R2, 0x2 ;  /* 0x000000021a0ed211 */ /* 0x000fc800078010ff */
[----:B------:R-:W-:Y:S02]  /*209f0*/  @!P5 LEA.HI.X R15, R26, R4, R27, 0x2, P0 ;  /* 0x000000041a0fd211 */ /* 0x000fe400000f141b */
[----:B------:R-:W4:Y:S04]  /*20a00*/  LDL R26, [R1+0x80] ;  /* 0x00008000011a7983 */ /* 0x000f280000100800 */
[----:B------:R1:W-:Y:S04]  /*20a10*/  @!P5 ST.E.64 [R14.64], R168 ;  /* 0x000000a80e00d985 */ /* 0x0003e8000c101b06 */
[----:B------:R-:W4:Y:S01]  /*20a20*/  LDL R27, [R1+0x11c] ;  /* 0x00011c00011b7983 */ /* 0x000f220000100800 */
[----:B--2---:R-:W-:-:S02]  /*20a30*/  ISETP.GE.AND P2, PT, R19, c[0x0][0x3c8], PT ;  /* 0x0000f20013007a0c */ /* 0x004fc40003f46270 */
[-C--:B-----5:R-:W-:Y:S02]  /*20a40*/  @!P4 LEA.HI.X R13, R5, R4.reuse, R25, 0x2, P6 ;  /* 0x00000004050dc211 */ /* 0x0a0fe400030f1419 */
[----:B------:R-:W-:Y:S01]  /*20a50*/  ISETP.NE.AND P6, PT, R3, RZ, PT ;  /* 0x000000ff0300720c */ /* 0x000fe20003fc5270 */
[----:B------:R-:W2:Y:S03]  /*20a60*/  LDL R5, [R1+0x88] ;  /* 0x0000880001057983 */ /* 0x000ea60000100800 */
[----:B---3--:R-:W-:Y:S01]  /*20a70*/  @!P3 LEA.HI.X R11, R21, R4, R23, 0x2, P6 ;  /* 0x00000004150bb211 */ /* 0x008fe200030f1417 */
[----:B------:R-:W3:Y:S04]  /*20a80*/  LDL R25, [R1+0x118] ;  /* 0x0001180001197983 */ /* 0x000ee80000100800 */
[----:B------:R-:W5:Y:S04]  /*20a90*/  LDL R23, [R1+0x130] ;  /* 0x0001300001177983 */ /* 0x000f680000100800 */
[----:B------:R-:W2:Y:S04]  /*20aa0*/  LDL R21, [R1+0x12c] ;  /* 0x00012c0001157983 */ /* 0x000ea80000100800 */
[----:B------:R4:W-:Y:S04]  /*20ab0*/  @!P4 ST.E.64 [R12.64], R62 ;  /* 0x0000003e0c00c985 */ /* 0x0009e8000c101b06 */
[----:B------:R4:W-:Y:S01]  /*20ac0*/  @!P3 ST.E.64 [R10.64], R50 ;  /* 0x000000320a00b985 */ /* 0x0009e2000c101b06 */
[----:B-1----:R-:W-:-:S04]  /*20ad0*/  @!P2 LEA R14, P3, R19, R2, 0x2 ;  /* 0x00000002130ea211 */ /* 0x002fc800078610ff */
[----:B----4-:R-:W-:Y:S02]  /*20ae0*/  @!P2 LEA.HI.X R15, R19, R4, R24, 0x2, P3 ;  /* 0x00000004130fa211 */ /* 0x010fe400018f1418 */
[----:B------:R-:W4:Y:S01]  /*20af0*/  LDL R19, [R1+0x128] ;  /* 0x0001280001137983 */ /* 0x000f220000100800 */
        /* <DEDUP_REMOVED lines=23> */
[-C--:B-----5:R-:W-:Y:S02]  /*20c70*/  @!P5 LEA.HI.X R15, R6, R4.reuse, R23, 0x2, P0 ;  /* 0x00000004060fd211 */ /* 0x0a0fe400000f1417 */
[----:B------:R-:W-:Y:S01]  /*20c80*/  ISETP.NE.AND P0, PT, R3, RZ, PT ;  /* 0x000000ff0300720c */ /* 0x000fe20003f05270 */
[----:B------:R-:W5:Y:S03]  /*20c90*/  LDL R6, [R1+0x68] ;  /* 0x0000680001067983 */ /* 0x000f660000100800 */
[----:B--2---:R-:W-:Y:S01]  /*20ca0*/  @!P4 LEA.HI.X R13, R17, R4, R21, 0x2, P0 ;  /* 0x00000004110dc211 */ /* 0x004fe200000f1415 */
[----:B------:R-:W2:Y:S04]  /*20cb0*/  LDL R23, [R1+0x110] ;  /* 0x0001100001177983 */ /* 0x000ea80000100800 */
[----:B------:R-:W2:Y:S01]  /*20cc0*/  LDL R17, [R1+0x114] ;  /* 0x0001140001117983 */ /* 0x000ea20000100800 */
[----:B------:R-:W-:-:S03]  /*20cd0*/  ISETP.GE.AND P2, PT, R5, c[0x0][0x3c8], PT ;  /* 0x0000f20005007a0c */ /* 0x000fc60003f46270 */
[----:B------:R-:W5:Y:S04]  /*20ce0*/  LDL R21, [R1+0x10c] ;  /* 0x00010c0001157983 */ /* 0x000f680000100800 */
[----:B------:R1:W-:Y:S04]  /*20cf0*/  @!P5 ST.E.64 [R14.64], R172 ;  /* 0x000000ac0e00d985 */ /* 0x0003e8000c101b06 */
[----:B------:R1:W-:Y:S01]  /*20d00*/  @!P4 ST.E.64 [R12.64], R82 ;  /* 0x000000520c00c985 */ /* 0x0003e2000c101b06 */
[----:B----4-:R-:W-:-:S03]  /*20d10*/  @!P3 LEA.HI.X R11, R9, R4, R19, 0x2, P6 ;  /* 0x00000004090bb211 */ /* 0x010fc600030f1413 */
[----:B------:R-:W4:Y:S04]  /*20d20*/  LDL R19, [R1+0x108] ;  /* 0x0001080001137983 */ /* 0x000f280000100800 */
[----:B------:R-:W4:Y:S04]  /*20d30*/  LDL R9, [R1+0x104] ;  /* 0x0001040001097983 */ /* 0x000f280000100800 */
[----:B------:R3:W-:Y:S01]  /*20d40*/  @!P3 ST.E.64 [R10.64], R66 ;  /* 0x000000420a00b985 */ /* 0x0007e2000c101b06 */
[----:B-1----:R-:W-:-:S04]  /*20d50*/  @!P2 LEA R14, P3, R5, R2, 0x2 ;  /* 0x00000002050ea211 */ /* 0x002fc800078610ff */
[----:B------:R-:W-:Y:S02]  /*20d60*/  @!P2 LEA.HI.X R15, R5, R4, R30, 0x2, P3 ;  /* 0x00000004050fa211 */ /* 0x000fe400018f141e */
[----:B------:R-:W4:Y:S01]  /*20d70*/  LDL R5, [R1+0x64] ;  /* 0x0000640001057983 */ /* 0x000f220000100800 */
        /* <DEDUP_REMOVED lines=22> */
[----:B-----5:R-:W-:Y:S01]  /*20ee0*/  ISETP.GE.AND P0, PT, R6, c[0x0][0x3c8], PT ;  /* 0x0000f20006007a0c */ /* 0x020fe20003f06270 */
        /* <DEDUP_REMOVED lines=8> */
[----:B--2---:R-:W-:Y:S02]  /*20f70*/  @!P0 LEA R10, P4, R6, R2, 0x2 ;  /* 0x00000002060a8211 */ /* 0x004fe400078810ff */
[-C--:B----4-:R-:W-:Y:S01]  /*20f80*/  @!P1 LEA.HI.X R13, R18, R4.reuse, R19, 0x2, P5 ;  /* 0x00000004120d9211 */ /* 0x090fe200028f1413 */
[----:B------:R1:W-:Y:S01]  /*20f90*/  @!P2 ST.E.64 [R14.64], R106 ;  /* 0x0000006a0e00a985 */ /* 0x0003e2000c101b06 */
        /* <DEDUP_REMOVED lines=10> */
.L_x_3113:
[----:B------:R-:W2:Y:S04]  /*21040*/  LDL.LU R2, [R1+0x28] ;  /* 0x0000280001027983 */ /* 0x000ea80000300800 */
[----:B------:R-:W3:Y:S01]  /*21050*/  LDL.LU R6, [R1+0x2c] ;  /* 0x00002c0001067983 */ /* 0x000ee20000300800 */
[----:B------:R-:W-:Y:S02]  /*21060*/  ISETP.NE.U32.AND P0, PT, RZ, c[0x0][0x508], PT ;  /* 0x00014200ff007a0c */ /* 0x000fe40003f05070 */
[----:B------:R-:W-:Y:S01]  /*21070*/  ISETP.NE.U32.AND P3, PT, RZ, c[0x0][0x500], PT ;  /* 0x00014000ff007a0c */ /* 0x000fe20003f65070 */
[----:B----4-:R-:W4:Y:S01]  /*21080*/  LDL.LU R3, [R1+0x14] ;  /* 0x0000140001037983 */ /* 0x010f220000300800 */
[----:B------:R-:W-:Y:S01]  /*21090*/  ISETP.NE.AND.EX P2, PT, RZ, c[0x0][0x50c], PT, P0 ;  /* 0x00014300ff007a0c */ /* 0x000fe20003f45300 */
[----:B------:R-:W-:Y:S01]  /*210a0*/  IMAD.MOV.U32 R21, RZ, RZ, c[0x0][0x388] ;  /* 0x0000e200ff157624 */ /* 0x000fe200078e00ff */
[----:B------:R-:W-:-:S02]  /*210b0*/  ISETP.NE.AND.EX P3, PT, RZ, c[0x0][0x504], PT, P3 ;  /* 0x00014100ff007a0c */ /* 0x000fc40003f65330 */
[----:B--2---:R-:W-:-:S09]  /*210c0*/  IADD3 R4, P1, R2, c[0x0][0x500], RZ ;  /* 0x0001400002047a10 */ /* 0x004fd20007f3e0ff */
[----:B------:R-:W-:Y:S01]  /*210d0*/  @P2 IADD3 R10, P0, R2, c[0x0][0x508], RZ ;  /* 0x00014200020a2a10 */ /* 0x000fe20007f1e0ff */
[----:B------:R-:W-:Y:S01]  /*210e0*/  IMAD.MOV.U32 R2, RZ, RZ, RZ ;  /* 0x000000ffff027224 */ /* 0x000fe200078e00ff */
[C---:B---3--:R-:W-:Y:S02]  /*210f0*/  IADD3.X R5, R6.reuse, c[0x0][0x504], RZ, P1, !PT ;  /* 0x0001410006057a10 */ /* 0x048fe40000ffe4ff */
[----:B------:R-:W-:-:S03]  /*21100*/  @P2 IADD3.X R11, R6, c[0x0][0x50c], RZ, P0, !PT ;  /* 0x00014300060b2a10 */ /* 0x000fc600007fe4ff */
[----:B------:R2:W5:Y:S04]  /*21110*/  @P3 LDG.E R2, [R4.64] ;  /* 0x0000000604023981 */ /* 0x000568000c1e1900 */
[----:B------:R2:W5:Y:S01]  /*21120*/  @P2 LDG.E R21, [R10.64] ;  /* 0x000000060a152981 */ /* 0x000562000c1e1900 */
[----:B----4-:R-:W-:-:S04]  /*21130*/  ISETP.NE.AND P0, PT, R3, RZ, PT ;  /* 0x000000ff0300720c */ /* 0x010fc80003f05270 */
[----:B------:R-:W-:Y:S01]  /*21140*/  SEL R22, R3, c[0x0][0x3d4], P0 ;  /* 0x0000f50003167a07 */ /* 0x000fe20000000000 */
[----:B------:R-:W-:Y:S05]  /*21150*/  @P2 BRA `(.L_x_3134) ;  /* 0x0000004000002947 */ /* 0x000fea0003800000 */
[----:B------:R-:W-:Y:S05]  /*21160*/  @!P3 BRA `(.L_x_3134) ;  /* 0x000000300000b947 */ /* 0x000fea0003800000 */
[----:B------:R3:W4:Y:S04]  /*21170*/  LDG.E R3, [R4.64] ;  /* 0x0000000604037981 */ /* 0x000728000c1e1900 */
[----:B--23--:R-:W4:Y:S02]  /*21180*/  LDG.E R4, [R4.64+0x4] ;  /* 0x0000040604047981 */ /* 0x00cf24000c1e1900 */
[----:B----45:R-:W-:Y:S02]  /*21190*/  IADD3 R21, -R3, R4, RZ ;  /* 0x0000000403157210 */ /* 0x030fe40007ffe1ff */
.L_x_3134:
[----:B------:R-:W3:Y:S04]  /*211a0*/  LDL.LU R6, [R1+0x18] ;  /* 0x0000180001067983 */ /* 0x000ee80000300800 */
[----:B--2---:R-:W2:Y:S04]  /*211b0*/  LDL.LU R4, [R1+0x30] ;  /* 0x0000300001047983 */ /* 0x004ea80000300800 */
[----:B------:R-:W4:Y:S01]  /*211c0*/  LDL.LU R3, [R1+0x34] ;  /* 0x0000340001037983 */ /* 0x000f220000300800 */
[----:B------:R-:W-:Y:S01]  /*211d0*/  BSSY B0, `(.L_x_3135) ;  /* 0x0000039000007945 */ /* 0x000fe20003800000 */
[----:B-----5:R-:W-:-:S02]  /*211e0*/  SHF.R.S32.HI R20, RZ, 0x1f, R2 ;  /* 0x0000001fff147819 */ /* 0x020fc40000011402 */
[----:B------:R-:W1:Y:S02]  /*211f0*/  S2R R5, SR_TID.X ;  /* 0x0000000000057919 */ /* 0x000e640000002100 */
[----:B-1----:R-:W-:Y:S02]  /*21200*/  ISETP.GT.AND P0, PT, R5, 0x7f, PT ;  /* 0x0000007f0500780c */ /* 0x002fe40003f04270 */
[----:B---3--:R-:W-:Y:S02]  /*21210*/  LOP3.LUT R6, R6, 0xffff, RZ, 0xc0, !PT ;  /* 0x0000ffff06067812 */ /* 0x008fe400078ec0ff */
[----:B--2---:R-:W-:Y:S02]  /*21220*/  SEL R14, R4, RZ, !P3 ;  /* 0x000000ff040e7207 */ /* 0x004fe40005800000 */
        /* <DEDUP_REMOVED lines=28> */
[--C-:B------:R-:W-:Y:S01]  /*213f0*/  IMAD.MOV R4, RZ, RZ, -R3.reuse ;  /* 0x000000ffff047224 */ /* 0x100fe200078e0a03 */
        /* <DEDUP_REMOVED lines=12> */
[----:B------:R-:W-:Y:S01]  /*214c0*/  IMAD R3, R16, R9, R3 ;  /* 0x0000000910037224 */ /* 0x000fe200078e0203 */
[----:B------:R-:W-:-:S03]  /*214d0*/  MOV R9, c[0x0][0x4ac] ;  /* 0x00012b0000097a02 */ /* 0x000fc60000000f00 */
[----:B------:R-:W-:Y:S01]  /*214e0*/  IMAD.WIDE.U32 R4, R16, R4, R10 ;  /* 0x0000000410047225 */ /* 0x000fe200078e000a */
[----:B------:R-:W-:Y:S02]  /*214f0*/  SEL R10, R12, c[0x0][0x450], P2 ;  /* 0x000114000c0a7a07 */ /* 0x000fe40001000000 */
[----:B------:R-:W-:Y:S01]  /*21500*/  SEL R9, R9, c[0x0][0x454], P2 ;  /* 0x0001150009097a07 */ /* 0x000fe20001000000 */
[----:B------:R-:W-:Y:S01]  /*21510*/  IMAD.IADD R3, R5, 0x1, R3 ;  /* 0x0000000105037824 */ /* 0x000fe200078e0203 */
[----:B------:R-:W-:-:S04]  /*21520*/  LEA R10, P0, R4, R10, 0x2 ;  /* 0x0000000a040a7211 */ /* 0x000fc800078010ff */
[----:B------:R-:W-:Y:S02]  /*21530*/  LEA.HI.X R11, R4, R9, R3, 0x2, P0 ;  /* 0x00000009040b7211 */ /* 0x000fe400000f1403 */
[----:B------:R-:W-:-:S05]  /*21540*/  MOV R3, 0xff800000 ;  /* 0xff80000000037802 */ /* 0x000fca0000000f00 */
[----:B------:R1:W-:Y:S02]  /*21550*/  STG.E [R10.64], R3 ;  /* 0x000000030a007986 */ /* 0x0003e4000c101906 */
.L_x_3136:
[----:B------:R-:W-:Y:S05]  /*21560*/  BSYNC B0 ;  /* 0x0000000000007941 */ /* 0x000fea0003800000 */
.L_x_3135:
[----:B------:R-:W-:-:S13]  /*21570*/  ISETP.GT.AND P0, PT, R22, 0x1, PT ;  /* 0x000000011600780c */ /* 0x000fda0003f04270 */
[----:B------:R-:W-:Y:S05]  /*21580*/  @P0 BRA `(.L_x_3128) ;  /* 0x0000080000000947 */ /* 0x000fea0003800000 */
[----:B-1----:R-:W2:Y:S01]  /*21590*/  LDL.LU R11, [R1+0x4] ;  /* 0x00000400010b7983 */ /* 0x002ea20000300800 */
[----:B------:R-:W-:Y:S01]  /*215a0*/  MOV R4, c[0x0][0x4e8] ;  /* 0x00013a0000047a02 */ /* 0x000fe20000000f00 */
[----:B------:R-:W-:Y:S02]  /*215b0*/  IMAD R3, R20, c[0x0][0x3a0], RZ ;  /* 0x0000e80014037a24 */ /* 0x000fe400078e02ff */
        /* <DEDUP_REMOVED lines=23> */
[----:B------:R-:W-:-:S03]  /*21730*/  IADD3 R9, R143, R11, RZ ;  /* 0x0000000b8f097210 */ /* 0x000fc60007ffe0ff */
[----:B------:R-:W-:-:S04]  /*21740*/  IMAD.WIDE.U32 R2, R6, c[0x0][0x3d8], R2 ;  /* 0x0000f60006027a25 */ /* 0x000fc800078e0002 */
[----:B------:R-:W-:Y:S01]  /*21750*/  IMAD R6, R6, c[0x0][0x3dc], R4 ;  /* 0x0000f70006067a24 */ /* 0x000fe200078e0204 */
[----:B------:R-:W-:-:S04]  /*21760*/  LEA R16, P0, R2, c[0x0][0x380], 0x1 ;  /* 0x0000e00002107a11 */ /* 0x000fc800078008ff */
[----:B------:R-:W-:-:S04]  /*21770*/  IADD3 R5, R3, R6, RZ ;  /* 0x0000000603057210 */ /* 0x000fc80007ffe0ff */
[----:B------:R-:W-:Y:S01]  /*21780*/  LEA.HI.X R5, R2, c[0x0][0x384], R5, 0x1, P0 ;  /* 0x0000e10002057a11 */ /* 0x000fe200000f0c05 */
[----:B------:R-:W-:Y:S05]  /*21790*/  BRA.DIV ~URZ, `(.L_x_3137) ;  /* 0x000038c27f007947 */ /* 0x000fea000b800000 */
[----:B------:R1:W2:Y:S02]  /*217a0*/  SHFL.IDX PT, R4, R5, RZ, 0x181f ;  /* 0x00181fff05047589 */ /* 0x0002a400000e0000 */
.L_x_3213:
[----:B------:R-:W-:Y:S05]  /*217b0*/  BRA.DIV ~URZ, `(.L_x_3138) ;  /* 0x000039127f007947 */ /* 0x000fea000b800000 */
[----:B------:R3:W4:Y:S02]  /*217c0*/  SHFL.IDX PT, R2, R16, RZ, 0x181f ;  /* 0x00181fff10027589 */ /* 0x00072400000e0000 */
.L_x_3214:
        /* <DEDUP_REMOVED lines=20> */
.L_x_3140:
[----:B------:R-:W-:Y:S05]  /*21910*/  BSYNC B0 ;  /* 0x0000000000007941 */ /* 0x000fea0003800000 */
.L_x_3139:
[----:B------:R-:W-:Y:S05]  /*21920*/  BRA.DIV ~URZ, `(.L_x_3141) ;  /* 0x000038127f007947 */ /* 0x000fea000b800000 */
[----:B--2---:R2:W1:Y:S04]  /*21930*/  SHFL.IDX PT, R4, R5, 0x1, 0x181f ;  /* 0x00381f0005047f89 */ /* 0x00446800000e0000 */
[----:B----4-:R2:W4:Y:S02]  /*21940*/  SHFL.IDX PT, R2, R16, 0x1, 0x181f ;  /* 0x00381f0010027f89 */ /* 0x01052400000e0000 */
.L_x_3215:
        /* <DEDUP_REMOVED lines=20> */
.L_x_3143:
[----:B------:R-:W-:Y:S05]  /*21a90*/  BSYNC B0 ;  /* 0x0000000000007941 */ /* 0x000fea0003800000 */
.L_x_3142:
[----:B------:R-:W-:Y:S05]  /*21aa0*/  BRA.DIV ~URZ, `(.L_x_3144) ;  /* 0x000037627f007947 */ /* 0x000fea000b800000 */
[----:B-1----:R1:W2:Y:S02]  /*21ab0*/  SHFL.IDX PT, R4, R5, 0x2, 0x181f ;  /* 0x00581f0005047f89 */ /* 0x0022a400000e0000 */
.L_x_3216:
[----:B------:R-:W-:Y:S05]  /*21ac0*/  BRA.DIV ~URZ, `(.L_x_3145) ;  /* 0x000037b27f007947 */ /* 0x000fea000b800000 */
[----:B----4-:R4:W1:Y:S02]  /*21ad0*/  SHFL.IDX PT, R2, R16, 0x2, 0x181f ;  /* 0x00581f0010027f89 */ /* 0x01086400000e0000 */
.L_x_3217:
        /* <DEDUP_REMOVED lines=20> */
.L_x_3147:
[----:B------:R-:W-:Y:S05]  /*21c20*/  BSYNC B0 ;  /* 0x0000000000007941 */ /* 0x000fea0003800000 */
.L_x_3146:
[----:B------:R-:W-:Y:S05]  /*21c30*/  BRA.DIV ~URZ, `(.L_x_3148) ;  /* 0x000036b27f007947 */ /* 0x000fea000b800000 */
[----:B--2---:R2:W3:Y:S04]  /*21c40*/  SHFL.IDX PT, R4, R5, 0x3, 0x181f ;  /* 0x00781f0005047f89 */ /* 0x0044e800000e0000 */
[----:B-1----:R2:W1:Y:S02]  /*21c50*/  SHFL.IDX PT, R2, R16, 0x3, 0x181f ;  /* 0x00781f0010027f89 */ /* 0x00246400000e0000 */
.L_x_3218:
        /* <DEDUP_REMOVED lines=19> */
.L_x_3128:
[----:B------:R-:W-:Y:S05]  /*21d90*/  BSYNC B1 ;  /* 0x0000000000017941 */ /* 0x000fea0003800000 */
.L_x_3112:
[----:B-12-4-:R-:W2:Y:S02]  /*21da0*/  LDL R2, [R1+0x188] ;  /* 0x0001880001027983 */ /* 0x016ea40000100800 */
[----:B--2---:R-:W-:-:S13]  /*21db0*/  ISETP.NE.AND P0, PT, R2, RZ, PT ;  /* 0x000000ff0200720c */ /* 0x004fda0003f05270 */
[----:B------:R-:W-:Y:S01]  /*21dc0*/  @P0 WARPSYNC 0xffffffff ;  /* 0xffffffff00000948 */ /* 0x000fe20003800000 */
[----:B------:R-:W-:Y:S06]  /*21dd0*/  @P0 BAR.SYNC.DEFER_BLOCKING 0x5, 0x100 ;  /* 0x0144000000000b1d */ /* 0x000fec0000010000 */
[----:B------:R-:W1:Y:S04]  /*21de0*/  @P0 LDS.128 R12, [0x20080] ;  /* 0x02008000ff0c0984 */ /* 0x000e680000000c00 */
[----:B-1----:R1:W-:Y:S04]  /*21df0*/  @P0 STL.64 [R1+0x10], R12 ;  /* 0x0000100c01000387 */ /* 0x0023e80000100a00 */
[----:B------:R1:W-:Y:S04]  /*21e00*/  @P0 STL.64 [R1+0x18], R14 ;  /* 0x0000180e01000387 */ /* 0x0003e80000100a00 */
[----:B------:R-:W-:Y:S06]  /*21e10*/  @P0 BAR.ARV 0x4, 0x100 ;  /* 0x0104000000000b1d */ /* 0x000fec0000002000 */
[----:B------:R-:W-:Y:S05]  /*21e20*/  @P0 BRA `(.L_x_3149) ;  /* 0x0000105000000947 */ /* 0x000fea0003800000 */
[----:B------:R-:W2:Y:S01]  /*21e30*/  S2R R2, SR_TID.X ;  /* 0x0000000000027919 */ /* 0x000ea20000002100 */
[----:B------:R-:W-:Y:S01]  /*21e40*/  IMAD.MOV.U32 R10, RZ, RZ, RZ ;  /* 0x000000ffff0a7224 */ /* 0x000fe200078e00ff */
[----:B--23--:R-:W-:-:S04]  /*21e50*/  LOP3.LUT R16, R2, 0x1f, RZ, 0xc0, !PT ;  /* 0x0000001f02107812 */ /* 0x00cfc800078ec0ff */
[----:B------:R-:W-:Y:S01]  /*21e60*/  ISETP.NE.AND P6, PT, R16, 0x1f, PT ;  /* 0x0000001f1000780c */ /* 0x000fe20003fc5270 */
[----:B------:R-:W-:Y:S10]  /*21e70*/  BRA.DIV ~URZ, `(.L_x_3150) ;  /* 0x000035427f007947 */ /* 0x000ff4000b800000 */
[----:B------:R2:W3:Y:S02]  /*21e80*/  SHFL.IDX PT, R11, R114, RZ, 0x1f ;  /* 0x00001fff720b7589 */ /* 0x0004e400000e0000 */
.L_x_3219:
[----:B------:R-:W-:Y:S05]  /*21e90*/  BRA.DIV ~URZ, `(.L_x_3151) ;  /* 0x000035927f007947 */ /* 0x000fea000b800000 */
[----:B------:R4:W1:Y:S02]  /*21ea0*/  SHFL.IDX PT, R6, R114, 0x1, 0x1f ;  /* 0x00201f0072067f89 */ /* 0x00086400000e0000 */
.L_x_3220:
        /* <DEDUP_REMOVED lines=15> */
[----:B-1----:R-:W-:Y:S01]  /*21fa0*/  MOV R15, RZ ;  /* 0x000000ff000f7202 */ /* 0x002fe20000000f00 */
[----:B-----5:R-:W-:Y:S01]  /*21fb0*/  IMAD R4, R10, R9, RZ ;  /* 0x000000090a047224 */ /* 0x020fe200078e02ff */
[----:B------:R-:W-:Y:S07]  /*21fc0*/  BRA.DIV ~URZ, `(.L_x_3152) ;  /* 0x000034d27f007947 */ /* 0x000fee000b800000 */
[----:B------:R1:W2:Y:S02]  /*21fd0*/  SHFL.UP PT, R5, R4, 0x1, RZ ;  /* 0x0420000004057989 */ /* 0x0002a400000e00ff */
.L_x_3221:
        /* <DEDUP_REMOVED lines=16> */
.L_x_3222:
[----:B--2---:R-:W-:Y:S01]  /*220e0*/  IMAD R2, R2, c[0x0][0x538], RZ ;  /* 0x00014e0002027a24 */ /* 0x004fe200078e02ff */
[----:B------:R-:W-:Y:S04]  /*220f0*/  BSSY B1, `(.L_x_3154) ;  /* 0x00000cf000017945 */ /* 0x000fe80003800000 */
[----:B------:R-:W-:-:S04]  /*22100*/  IADD3 R6, R2, R6, RZ ;  /* 0x0000000602067210 */ /* 0x000fc80007ffe0ff */
[----:B---3--:R-:W-:-:S13]  /*22110*/  ISETP.GT.AND P0, PT, R6, R11, PT ;  /* 0x0000000b0600720c */ /* 0x008fda0003f04270 */
[----:B------:R-:W-:Y:S05]  /*22120*/  @P0 BRA `(.L_x_3155) ;  /* 0x0000026000000947 */ /* 0x000fea0003800000 */
.L_x_3159:
        /* <DEDUP_REMOVED lines=18> */
.L_x_3223:
        /* <DEDUP_REMOVED lines=16> */
.L_x_3224:
[----:B--2---:R-:W-:-:S05]  /*22350*/  IMAD R2, R2, c[0x0][0x538], RZ ;  /* 0x00014e0002027a24 */ /* 0x004fca00078e02ff */
[----:B------:R-:W-:-:S04]  /*22360*/  IADD3 R6, R2, R6, RZ ;  /* 0x0000000602067210 */ /* 0x000fc80007ffe0ff */
[----:B------:R-:W-:-:S13]  /*22370*/  ISETP.GT.AND P0, PT, R6, R11, PT ;  /* 0x0000000b0600720c */ /* 0x000fda0003f04270 */
[----:B-1--4-:R-:W-:Y:S05]  /*22380*/  @!P0 BRA `(.L_x_3159) ;  /* 0xfffffda000008947 */ /* 0x012fea000383ffff */
.L_x_3155:
[----:B------:R-:W-:-:S05]  /*22390*/  IADD3 R14, -R2, R6, RZ ;  /* 0x00000006020e7210 */ /* 0x000fca0007ffe1ff */
[----:B------:R-:W-:-:S05]  /*223a0*/  IMAD R2, R4, c[0x0][0x538], R14 ;  /* 0x00014e0004027a24 */ /* 0x000fca00078e020e */
[----:B------:R-:W-:Y:S01]  /*223b0*/  ISETP.GT.AND P0, PT, R2, R11, PT ;  /* 0x0000000b0200720c */ /* 0x000fe20003f04270 */
[----:B------:R-:W-:-:S12]  /*223c0*/  BRA.DIV ~URZ, `(.L_x_3160) ;  /* 0x000035627f007947 */ /* 0x000fd8000b800000 */
[----:B------:R-:W-:-:S03]  /*223d0*/  VOTE.ANY R13, PT, !P0 ;  /* 0x00000000000d7806 */ /* 0x000fc600040e0100 */
.L_x_3225:
[----:B------:R-:W2:Y:S01]  /*223e0*/  LDL.LU R2, [R1+0x1c] ;  /* 0x00001c0001027983 */ /* 0x000ea20000300800 */
[----:B------:R-:W2:Y:S02]  /*223f0*/  POPC R12, R13 ;  /* 0x0000000d000c7309 */ /* 0x000ea40000000000 */
[----:B--2---:R-:W-:-:S05]  /*22400*/  IADD3 R2, R12, R2, RZ ;  /* 0x000000020c027210 */ /* 0x004fca0007ffe0ff */
[----:B------:R2:W-:Y:S01]  /*22410*/  STL [R1+0x1c], R2 ;  /* 0x00001c0201007387 */ /* 0x0005e20000100800 */
[----:B------:R-:W-:Y:S05]  /*22420*/  BRA.DIV ~URZ, `(.L_x_3161) ;  /* 0x000035427f007947 */ /* 0x000fea000b800000 */
[----:B------:R3:W1:Y:S04]  /*22430*/  SHFL.IDX PT, R6, R9, R12, 0x1f ;  /* 0x00001f0c09067589 */ /* 0x00066800000e0000 */
[----:B------:R3:W2:Y:S02]  /*22440*/  SHFL.IDX PT, R5, R10, R12, 0x1f ;  /* 0x00001f0c0a057589 */ /* 0x0006a400000e0000 */
.L_x_3226:
[----:B------:R-:W-:Y:S01]  /*22450*/  ISETP.NE.AND P0, PT, R13, RZ, PT ;  /* 0x000000ff0d00720c */ /* 0x000fe20003f05270 */
[----:B------:R-:W-:-:S12]  /*22460*/  BSSY B0, `(.L_x_3162) ;  /* 0x0000005000007945 */ /* 0x000fd80003800000 */
[----:B------:R-:W-:Y:S05]  /*22470*/  @!P0 BRA `(.L_x_3163) ;  /* 0x0000003000008947 */ /* 0x000fea0003800000 */
[----:B---3--:R-:W-:Y:S01]  /*22480*/  IADD3 R12, R12, -0x1, RZ ;  /* 0xffffffff0c0c7810 */ /* 0x008fe20007ffe0ff */
[----:B------:R-:W-:Y:S05]  /*22490*/  BRA.DIV ~URZ, `(.L_x_3164) ;  /* 0x000035a27f007947 */ /* 0x000fea000b800000 */
[----:B------:R3:W4:Y:S02]  /*224a0*/  SHFL.IDX PT, R15, R4, R12, 0x1f ;  /* 0x00001f0c040f7589 */ /* 0x00072400000e0000 */
.L_x_3163:
[----:B------:R-:W-:Y:S05]  /*224b0*/  BSYNC B0 ;  /* 0x0000000000007941 */ /* 0x000fea0003800000 */
.L_x_3162:
[----:B--2-4-:R-:W-:Y:S01]  /*224c0*/  IMAD R2, R15, c[0x0][0x538], R14 ;  /* 0x00014e000f027a24 */ /* 0x014fe200078e020e */
[----:B------:R-:W-:Y:S01]  /*224d0*/  ISETP.NE.AND P0, PT, R5, 0x1, PT ;  /* 0x000000010500780c */ /* 0x000fe20003f05270 */
[----:B------:R-:W-:Y:S03]  /*224e0*/  BSSY B0, `(.L_x_3165) ;  /* 0x0000086000007945 */ /* 0x000fe60003800000 */
[----:B------:R2:W-:Y:S01]  /*224f0*/  STL [R1+0x10], R2 ;  /* 0x0000100201007387 */ /* 0x0005e20000100800 */
[----:B---3--:R-:W-:-:S08]  /*22500*/  IADD3 R12, -R2, R11, RZ ;  /* 0x0000000b020c7210 */ /* 0x008fd00007ffe1ff */
[----:B------:R-:W-:Y:S05]  /*22510*/  @!P0 BRA `(.L_x_3166) ;  /* 0x000003e000008947 */ /* 0x000fea0003800000 */
[-C--:B-1----:R-:W-:Y:S01]  /*22520*/  IABS R3, R6.reuse ;  /* 0x0000000600037213 */ /* 0x082fe20000000000 */
[----:B------:R-:W-:Y:S01]  /*22530*/  IMAD.MOV.U32 R10, RZ, RZ, RZ ;  /* 0x000000ffff0a7224 */ /* 0x000fe200078e00ff */
[----:B------:R-:W-:Y:S02]  /*22540*/  IABS R13, R6 ;  /* 0x00000006000d7213 */ /* 0x000fe40000000000 */
[----:B--2---:R-:W1:Y:S08]  /*22550*/  I2F.RP R2, R3 ;  /* 0x0000000300027306 */ /* 0x004e700000209400 */
[----:B-1----:R-:W1:Y:S02]  /*22560*/  MUFU.RCP R2, R2 ;  /* 0x0000000200027308 */ /* 0x002e640000001000 */
[----:B-1----:R-:W-:-:S06]  /*22570*/  IADD3 R2, R2, 0xffffffe, RZ ;  /* 0x0ffffffe02027810 */ /* 0x002fcc0007ffe0ff */
[----:B------:R1:W2:Y:S02]  /*22580*/  F2I.FTZ.U32.TRUNC.NTZ R11, R2 ;  /* 0x00000002000b7305 */ /* 0x0002a4000021f000 */
[----:B-1----:R-:W-:Y:S01]  /*22590*/  IABS R2, R5 ;  /* 0x0000000500027213 */ /* 0x002fe20000000000 */
[----:B--2---:R-:W-:-:S04]  /*225a0*/  IMAD.MOV R4, RZ, RZ, -R11 ;  /* 0x000000ffff047224 */ /* 0x004fc800078e0a0b */
[----:B------:R-:W-:Y:S01]  /*225b0*/  IMAD.MOV.U32 R9, RZ, RZ, R2 ;  /* 0x000000ffff097224 */ /* 0x000fe200078e0002 */
[----:B------:R-:W-:Y:S01]  /*225c0*/  IABS R2, R12 ;  /* 0x0000000c00027213 */ /* 0x000fe20000000000 */
[----:B------:R-:W-:Y:S02]  /*225d0*/  IMAD R4, R4, R3, RZ ;  /* 0x0000000304047224 */ /* 0x000fe400078e02ff */
[----:B------:R-:W1:Y:S02]  /*225e0*/  I2F.RP R14, R9 ;  /* 0x00000009000e7306 */ /* 0x000e640000209400 */
[----:B------:R-:W-:-:S04]  /*225f0*/  IMAD.HI.U32 R11, R11, R4, R10 ;  /* 0x000000040b0b7227 */ /* 0x000fc800078e000a */
[----:B------:R-:W-:Y:S02]  /*22600*/  IMAD.MOV.U32 R4, RZ, RZ, R2 ;  /* 0x000000ffff047224 */ /* 0x000fe400078e0002 */
[----:B------:R-:W-:-:S05]  /*22610*/  IMAD.MOV R2, RZ, RZ, -R13 ;  /* 0x000000ffff027224 */ /* 0x000fca00078e0a0d */
[----:B------:R-:W-:Y:S01]  /*22620*/  MOV R10, R2 ;  /* 0x00000002000a7202 */ /* 0x000fe20000000f00 */
[----:B------:R-:W-:-:S04]  /*22630*/  IMAD.HI.U32 R2, R11, R4, RZ ;  /* 0x000000040b027227 */ /* 0x000fc800078e00ff */
[----:B------:R-:W-:Y:S02]  /*22640*/  IMAD R4, R2, R10, R4 ;  /* 0x0000000a02047224 */ /* 0x000fe400078e0204 */
[----:B-1----:R-:W1:Y:S03]  /*22650*/  MUFU.RCP R10, R14 ;  /* 0x0000000e000a7308 */ /* 0x002e660000001000 */
[----:B------:R-:W-:Y:S02]  /*22660*/  ISETP.GT.U32.AND P0, PT, R3, R4, PT ;  /* 0x000000040300720c */ /* 0x000fe40003f04070 */
[----:B-1----:R-:W-:-:S11]  /*22670*/  IADD3 R10, R10, 0xffffffe, RZ ;  /* 0x0ffffffe0a0a7810 */ /* 0x002fd60007ffe0ff */
[----:B------:R-:W-:Y:S01]  /*22680*/  @!P0 IMAD.IADD R4, R4, 0x1, -R3 ;  /* 0x0000000104048824 */ /* 0x000fe200078e0a03 */
[----:B------:R-:W-:Y:S01]  /*22690*/  @!P0 IADD3 R2, R2, 0x1, RZ ;  /* 0x0000000102028810 */ /* 0x000fe20007ffe0ff */
[----:B------:R-:W1:Y:S01]  /*226a0*/  F2I.FTZ.U32.TRUNC.NTZ R11, R10 ;  /* 0x0000000a000b7305 */ /* 0x000e62000021f000 */
[----:B------:R-:W-:Y:S02]  /*226b0*/  ISETP.NE.AND P0, PT, R6, RZ, PT ;  /* 0x000000ff0600720c */ /* 0x000fe40003f05270 */
[----:B------:R-:W-:Y:S02]  /*226c0*/  ISETP.GE.U32.AND P2, PT, R4, R3, PT ;  /* 0x000000030400720c */ /* 0x000fe40003f46070 */
[----:B------:R-:W-:-:S04]  /*226d0*/  LOP3.LUT R3, R12, R6, RZ, 0x3c, !PT ;  /* 0x000000060c037212 */ /* 0x000fc800078e3cff */
[----:B------:R-:W-:Y:S01]  /*226e0*/  ISETP.GE.AND P1, PT, R3, RZ, PT ;  /* 0x000000ff0300720c */ /* 0x000fe20003f26270 */
[----:B-1----:R-:W-:-:S06]  /*226f0*/  IMAD.MOV R3, RZ, RZ, -R11 ;  /* 0x000000ffff037224 */ /* 0x002fcc00078e0a0b */
[----:B------:R-:W-:Y:S01]  /*22700*/  @P2 IADD3 R2, R2, 0x1, RZ ;  /* 0x0000000102022810 */ /* 0x000fe20007ffe0ff */
[----:B------:R-:W-:Y:S01]  /*22710*/  IMAD.MOV.U32 R10, RZ, RZ, RZ ;  /* 0x000000ffff0a7224 */ /* 0x000fe200078e00ff */
[----:B------:R-:W-:-:S04]  /*22720*/  MOV R4, R3 ;  /* 0x0000000300047202 */ /* 0x000fc80000000f00 */
[----:B------:R-:W-:Y:S01]  /*22730*/  @!P1 IMAD.MOV R2, RZ, RZ, -R2 ;  /* 0x000000ffff029224 */ /* 0x000fe200078e0a02 */
[----:B------:R-:W-:Y:S02]  /*22740*/  @!P0 LOP3.LUT R2, RZ, R6, RZ, 0x33, !PT ;  /* 0x00000006ff028212 */ /* 0x000fe400078e33ff */
[----:B------:R-:W-:Y:S01]  /*22750*/  IABS R3, R5 ;  /* 0x0000000500037213 */ /* 0x000fe20000000000 */
[----:B------:R-:W-:Y:S01]  /*22760*/  IMAD R4, R4, R9, RZ ;  /* 0x0000000904047224 */ /* 0x000fe200078e02ff */
[----:B------:R-:W-:-:S03]  /*22770*/  IABS R14, R2 ;  /* 0x00000002000e7213 */ /* 0x000fc60000000000 */
[----:B------:R-:W-:Y:S02]  /*22780*/  IMAD.MOV R13, RZ, RZ, -R3 ;  /* 0x000000ffff0d7224 */ /* 0x000fe400078e0a03 */
[----:B------:R-:W-:-:S03]  /*22790*/  IMAD.HI.U32 R3, R11, R4, R10 ;  /* 0x000000040b037227 */ /* 0x000fc600078e000a */
[----:B------:R-:W-:Y:S01]  /*227a0*/  MOV R10, R13 ;  /* 0x0000000d000a7202 */ /* 0x000fe20000000f00 */
        /* <DEDUP_REMOVED lines=8> */
[C---:B------:R-:W-:Y:S02]  /*22830*/  LOP3.LUT R4, R2.reuse, R5, RZ, 0x3c, !PT ;  /* 0x0000000502047212 */ /* 0x040fe400078e3cff */
[----:B------:R-:W-:Y:S02]  /*22840*/  IADD3 R9, -R2, RZ, RZ ;  /* 0x000000ff02097210 */ /* 0x000fe40007ffe1ff */
        /* <DEDUP_REMOVED lines=11> */
.L_x_3166:
[----:B-1----:R-:W3:Y:S01]  /*22900*/  LDL R4, [R1+0x1c] ;  /* 0x00001c0001047983 */ /* 0x002ee20000100800 */
[----:B--2---:R-:W-:-:S04]  /*22910*/  IMAD.MOV.U32 R2, RZ, RZ, 0x4 ;  /* 0x00000004ff027424 */ /* 0x004fc800078e00ff */
[----:B---3--:R-:W-:-:S05]  /*22920*/  IMAD.WIDE R2, R4, R2, c[0x0][0x590] ;  /* 0x0001640004027625 */ /* 0x008fca00078e0202 */
[----:B------:R-:W2:Y:S02]  /*22930*/  LDG.E R4, [R2.64] ;  /* 0x0000000602047981 */ /* 0x000ea4000c1e1900 */
[----:B--2---:R-:W-:-:S05]  /*22940*/  IMAD R10, R4, R6, RZ ;  /* 0x00000006040a7224 */ /* 0x004fca00078e02ff */
        /* <DEDUP_REMOVED lines=31> */
[----:B------:R-:W-:Y:S02]  /*22b40*/  IMAD R9, R10, R3, R12 ;  /* 0x000000030a097224 */ /* 0x000fe400078e020c */
[----:B------:R-:W-:Y:S01]  /*22b50*/  IMAD.MOV.U32 R10, RZ, RZ, RZ ;  /* 0x000000ffff0a7224 */ /* 0x000fe200078e00ff */
[----:B------:R-:W-:Y:S02]  /*22b60*/  IMNMX R2, R4, R2, PT ;  /* 0x0000000204027217 */ /* 0x000fe40003800200 */
[----:B------:R-:W-:Y:S02]  /*22b70*/  IABS R3, R9 ;  /* 0x0000000900037213 */ /* 0x000fe40000000000 */
[-C--:B------:R-:W-:Y:S02]  /*22b80*/  IABS R4, R2.reuse ;  /* 0x0000000200047213 */ /* 0x080fe40000000000 */
[----:B------:R-:W-:-:S02]  /*22b90*/  IABS R14, R2 ;  /* 0x00000002000e7213 */ /* 0x000fc40000000000 */
[----:B------:R-:W1:Y:S08]  /*22ba0*/  I2F.RP R5, R4 ;  /* 0x0000000400057306 */ /* 0x000e700000209400 */
[----:B-1----:R-:W1:Y:S02]  /*22bb0*/  MUFU.RCP R5, R5 ;  /* 0x0000000500057308 */ /* 0x002e640000001000 */
[----:B-1----:R-:W-:-:S06]  /*22bc0*/  IADD3 R5, R5, 0xffffffe, RZ ;  /* 0x0ffffffe05057810 */ /* 0x002fcc0007ffe0ff */
[----:B------:R-:W1:Y:S02]  /*22bd0*/  F2I.FTZ.U32.TRUNC.NTZ R11, R5 ;  /* 0x00000005000b7305 */ /* 0x000e64000021f000 */
[----:B-1----:R-:W-:-:S04]  /*22be0*/  IMAD.MOV R5, RZ, RZ, -R11 ;  /* 0x000000ffff057224 */ /* 0x002fc800078e0a0b */
[----:B------:R-:W-:Y:S01]  /*22bf0*/  IMAD R12, R5, R4, RZ ;  /* 0x00000004050c7224 */ /* 0x000fe200078e02ff */
[----:B------:R-:W-:Y:S01]  /*22c00*/  MOV R5, R3 ;  /* 0x0000000300057202 */ /* 0x000fe20000000f00 */
[----:B------:R-:W-:Y:S02]  /*22c10*/  IMAD.MOV R3, RZ, RZ, -R14 ;  /* 0x000000ffff037224 */ /* 0x000fe400078e0a0e */
[----:B------:R-:W-:-:S04]  /*22c20*/  IMAD.HI.U32 R11, R11, R12, R10 ;  /* 0x0000000c0b0b7227 */ /* 0x000fc800078e000a */
        /* <DEDUP_REMOVED lines=17> */
.L_x_3167:
[----:B------:R-:W-:Y:S05]  /*22d40*/  BSYNC B0 ;  /* 0x0000000000007941 */ /* 0x000fea0003800000 */
.L_x_3165:
[----:B------:R-:W-:-:S04]  /*22d50*/  LOP3.LUT R3, RZ, R3, RZ, 0x33, !PT ;  /* 0x00000003ff037212 */ /* 0x000fc800078e33ff */
[----:B-1----:R-:W-:-:S05]  /*22d60*/  IADD3 R2, R3, R6, RZ ;  /* 0x0000000603027210 */ /* 0x002fca0007ffe0ff */
[----:B------:R1:W-:Y:S01]  /*22d70*/  STL [R1+0x14], R2 ;  /* 0x0000140201007387 */ /* 0x0003e20000100800 */
[----:B------:R-:W-:Y:S05]  /*22d80*/  BRA `(.L_x_3168) ;  /* 0x0000005000007947 */ /* 0x000fea0003800000 */
.L_x_3156:
[----:B------:R-:W-:Y:S01]  /*22d90*/  MOV R2, c[0x0][0x53c] ;  /* 0x00014f0000027a02 */ /* 0x000fe20000000f00 */
[----:B------:R2:W-:Y:S04]  /*22da0*/  STL [R1+0x10], R11 ;  /* 0x0000100b01007387 */ /* 0x0005e80000100800 */
[----:B------:R2:W-:Y:S04]  /*22db0*/  STL [R1+0x14], RZ ;  /* 0x000014ff01007387 */ /* 0x0005e80000100800 */
[----:B------:R2:W-:Y:S04]  /*22dc0*/  STL [R1+0x18], RZ ;  /* 0x000018ff01007387 */ /* 0x0005e80000100800 */
[----:B------:R2:W-:Y:S02]  /*22dd0*/  STL [R1+0x1c], R2 ;  /* 0x00001c0201007387 */ /* 0x0005e40000100800 */
.L_x_3168:
[----:B------:R-:W-:Y:S05]  /*22de0*/  BSYNC B1 ;  /* 0x0000000000017941 */ /* 0x000fea0003800000 */
.L_x_3154:
[----:B------:R-:W3:Y:S04]  /*22df0*/  LDL R12, [R1+0x10] ;  /* 0x00001000010c7983 */ /* 0x000ee80000100800 */
        /* <DEDUP_REMOVED lines=8> */
.L_x_3149:
[----:B-12---:R-:W2:Y:S02]  /*22e80*/  LDL R2, [R1+0x1c] ;  /* 0x00001c0001027983 */ /* 0x006ea40000100800 */
[----:B--2---:R-:W-:-:S13]  /*22e90*/  ISETP.GE.AND P0, PT, R2, c[0x0][0x53c], PT ;  /* 0x00014f0002007a0c */ /* 0x004fda0003f06270 */
[----:B---34-:R-:W-:Y:S01]  /*22ea0*/  @P0 CALL.REL.NOINC `(.L_x_3169) ;  /* 0x0000001000000944 */ /* 0x018fe20003c00000 */
[----:B------:R-:W-:Y:S05]  /*22eb0*/  BRA `(.L_x_3170) ;  /* 0xfffdf6e000007947 */ /* 0x000fea000383ffff */
.L_x_3169:
[----:B------:R-:W-:Y:S05]  /*22ec0*/  EXIT ;  /* 0x000000000000794d */ /* 0x000fea0003800000 */
.L_x_2931:
[----:B------:R-:W-:Y:S01]  /*22ed0*/  IMAD.MOV.U32 R2, RZ, RZ, R4 ;  /* 0x000000ffff027224 */ /* 0x000fe200078e0004 */
[----:B------:R-:W-:Y:S02]  /*22ee0*/  MOV R5, 0x1 ;  /* 0x0000000100057802 */ /* 0x000fe40000000f00 */
[----:B------:R-:W-:Y:S02]  /*22ef0*/  MOV R3, 0x22f10 ;  /* 0x00022f1000037802 */ /* 0x000fe40000000f00 */
[----:B------:R-:W-:Y:S05]  /*22f00*/  CALL.REL.NOINC `($__internal_51_$__cuda_sm70_shflsync_up_p) ;  /* 0x00002c8000007944 */ /* 0x000fea0003c00000 */
[----:B------:R-:W-:Y:S01]  /*22f10*/  MOV R0, R5 ;  /* 0x0000000500007202 */ /* 0x000fe20000000f00 */
[----:B------:R-:W-:Y:S05]  /*22f20*/  BRA `(.L_x_3171) ;  /* 0xfffdd53000007947 */ /* 0x000fea000383ffff */
.L_x_2932:
[----:B------:R-:W-:Y:S01]  /*22f30*/  IMAD.MOV.U32 R2, RZ, RZ, R4 ;  /* 0x000000ffff027224 */ /* 0x000fe200078e0004 */
[----:B------:R-:W-:Y:S02]  /*22f40*/  MOV R5, 0x2 ;  /* 0x0000000200057802 */ /* 0x000fe40000000f00 */
[----:B------:R-:W-:Y:S02]  /*22f50*/  MOV R3, 0x22f70 ;  /* 0x00022f7000037802 */ /* 0x000fe40000000f00 */
[----:B------:R-:W-:Y:S05]  /*22f60*/  CALL.REL.NOINC `($__internal_51_$__cuda_sm70_shflsync_up_p) ;  /* 0x00002c2000007944 */ /* 0x000fea0003c00000 */
[----:B------:R-:W-:Y:S02]  /*22f70*/  SEL R5, R5, RZ, P4 ;  /* 0x000000ff05057207 */ /* 0x000fe40002000000 */
[----:B------:R-:W-:-:S03]  /*22f80*/  MOV R3, 0x22fd0 ;  /* 0x00022fd000037802 */ /* 0x000fc60000000f00 */
[----:B------:R-:W-:Y:S01]  /*22f90*/  IMAD.IADD R0, R4, 0x1, R5 ;  /* 0x0000000104007824 */ /* 0x000fe200078e0205 */
[----:B------:R-:W-:-:S03]  /*22fa0*/  MOV R5, 0x4 ;  /* 0x0000000400057802 */ /* 0x000fc60000000f00 */
[----:B------:R-:W-:Y:S02]  /*22fb0*/  IMAD.MOV.U32 R2, RZ, RZ, R0 ;  /* 0x000000ffff027224 */ /* 0x000fe400078e0000 */
        /* <DEDUP_REMOVED lines=13> */
[----:B------:R-:W-:Y:S01]  /*23090*/  SEL R4, R5, RZ, P1 ;  /* 0x000000ff05047207 */ /* 0x000fe20000800000 */
[----:B------:R-:W-:Y:S01]  /*230a0*/  IMAD.MOV.U32 R2, RZ, RZ, 0x1f ;  /* 0x0000001fff027424 */ /* 0x000fe200078e00ff */
[----:B------:R-:W-:Y:S02]  /*230b0*/  MOV R232, 0x1f ;  /* 0x0000001f00e87802 */ /* 0x000fe40000000f00 */
[----:B------:R-:W-:Y:S01]  /*230c0*/  MOV R3, 0x23100 ;  /* 0x0002310000037802 */ /* 0x000fe20000000f00 */
[----:B------:R-:W-:-:S04]  /*230d0*/  IMAD.IADD R4, R0, 0x1, R4 ;  /* 0x0000000100047824 */ /* 0x000fc800078e0204 */
[----:B------:R-:W-:Y:S02]  /*230e0*/  IMAD.MOV.U32 R223, RZ, RZ, R4 ;  /* 0x000000ffffdf7224 */ /* 0x000fe400078e0004 */
[----:B------:R-:W-:Y:S05]  /*230f0*/  CALL.REL.NOINC `($__internal_50_$__cuda_sm70_shflsync_idx_p) ;  /* 0x00002a1000007944 */ /* 0x000fea0003c00000 */
[----:B-----5:R-:W-:Y:S01]  /*23100*/  MOV R0, R232 ;  /* 0x000000e800007202 */ /* 0x020fe20000000f00 */
[----:B-1----:R-:W-:Y:S05]  /*23110*/  BRA `(.L_x_3172) ;  /* 0xfffdd44000007947 */ /* 0x002fea000383ffff */
.L_x_2934:
[----:B------:R-:W-:Y:S02]  /*23120*/  SEL R2, RZ, 0x1, P0 ;  /* 0x00000001ff027807 */ /* 0x000fe40000000000 */
[----:B------:R-:W-:Y:S02]  /*23130*/  MOV R3, 0x23150 ;  /* 0x0002315000037802 */ /* 0x000fe40000000f00 */
[----:B------:R-:W-:Y:S05]  /*23140*/  CALL.REL.NOINC `($__internal_52_$__cuda_sm70_votesync_ballot) ;  /* 0x00002ab000007944 */ /* 0x000fea0003c00000 */
[----:B------:R-:W-:Y:S05]  /*23150*/  BRA `(.L_x_3173) ;  /* 0xfffdd49000007947 */ /* 0x000fea000383ffff */
.L_x_2935:
[----:B------:R-:W-:Y:S01]  /*23160*/  IMAD.MOV.U32 R223, RZ, RZ, R9 ;  /* 0x000000ffffdf7224 */ /* 0x000fe200078e0009 */
[----:B-1----:R-:W-:Y:S01]  /*23170*/  MOV R2, R0 ;  /* 0x0000000000027202 */ /* 0x002fe20000000f00 */
[----:B------:R-:W-:Y:S01]  /*23180*/  IMAD.MOV.U32 R232, RZ, RZ, 0x1f ;  /* 0x0000001fffe87424 */ /* 0x000fe200078e00ff */
[----:B------:R-:W-:Y:S02]  /*23190*/  MOV R3, 0x231b0 ;  /* 0x000231b000037802 */ /* 0x000fe40000000f00 */
[----:B------:R-:W-:Y:S05]  /*231a0*/  CALL.REL.NOINC `($__internal_50_$__cuda_sm70_shflsync_idx_p) ;  /* 0x0000296000007944 */ /* 0x000fea0003c00000 */
[----:B------:R-:W-:Y:S01]  /*231b0*/  IMAD.MOV.U32 R12, RZ, RZ, R232 ;  /* 0x000000ffff0c7224 */ /* 0x000fe200078e00e8 */
[----:B------:R-:W-:Y:S01]  /*231c0*/  MOV R223, R8 ;  /* 0x0000000800df7202 */ /* 0x000fe20000000f00 */
[----:B------:R-:W-:Y:S01]  /*231d0*/  IMAD.MOV.U32 R5, RZ, RZ, RZ ;  /* 0x000000ffff057224 */ /* 0x000fe200078e00ff */
[----:B-----5:R-:W-:Y:S01]  /*231e0*/  MOV R2, R0 ;  /* 0x0000000000027202 */ /* 0x020fe20000000f00 */
[----:B------:R-:W-:Y:S01]  /*231f0*/  IMAD.MOV.U32 R232, RZ, RZ, 0x1f ;  /* 0x0000001fffe87424 */ /* 0x000fe200078e00ff */
[----:B------:R-:W-:-:S02]  /*23200*/  MOV R3, 0x23220 ;  /* 0x0002322000037802 */ /* 0x000fc40000000f00 */
[----:B-1----:R-:W-:Y:S05]  /*23210*/  CALL.REL.NOINC `($__internal_50_$__cuda_sm70_shflsync_idx_p) ;  /* 0x000028f000007944 */ /* 0x002fea0003c00000 */
[----:B------:R-:W-:Y:S01]  /*23220*/  MOV R9, R232 ;  /* 0x000000e800097202 */ /* 0x000fe20000000f00 */
[----:B-1---5:R-:W-:Y:S05]  /*23230*/  BRA `(.L_x_3174) ;  /* 0xfffdd42000007947 */ /* 0x022fea000383ffff */
.L_x_2938:
[----:B------:R-:W-:Y:S01]  /*23240*/  IMAD.MOV.U32 R223, RZ, RZ, R4 ;  /* 0x000000ffffdf7224 */ /* 0x000fe200078e0004 */
[----:B-1----:R-:W-:Y:S01]  /*23250*/  MOV R2, R0 ;  /* 0x0000000000027202 */ /* 0x002fe20000000f00 */
[----:B------:R-:W-:Y:S01]  /*23260*/  IMAD.MOV.U32 R232, RZ, RZ, 0x1f ;  /* 0x0000001fffe87424 */ /* 0x000fe200078e00ff */
[----:B------:R-:W-:-:S02]  /*23270*/  MOV R3, 0x23290 ;  /* 0x0002329000037802 */ /* 0x000fc40000000f00 */
[----:B---34-:R-:W-:Y:S05]  /*23280*/  CALL.REL.NOINC `($__internal_50_$__cuda_sm70_shflsync_idx_p) ;  /* 0x0000288000007944 */ /* 0x018fea0003c00000 */
[----:B------:R-:W-:Y:S01]  /*23290*/  MOV R5, R232 ;  /* 0x000000e800057202 */ /* 0x000fe20000000f00 */
[----:B-1---5:R-:W-:Y:S05]  /*232a0*/  BRA `(.L_x_2937) ;  /* 0xfffdd41000007947 */ /* 0x022fea000383ffff */
.L_x_2993:
[----:B------:R-:W-:Y:S01]  /*232b0*/  IMAD.MOV.U32 R223, RZ, RZ, R5 ;  /* 0x000000ffffdf7224 */ /* 0x000fe200078e0005 */
[----:B------:R-:W-:Y:S01]  /*232c0*/  MOV R2, RZ ;  /* 0x000000ff00027202 */ /* 0x000fe20000000f00 */
[----:B------:R-:W-:Y:S01]  /*232d0*/  IMAD.MOV.U32 R232, RZ, RZ, 0x181f ;  /* 0x0000181fffe87424 */ /* 0x000fe200078e00ff */
[----:B------:R-:W-:-:S02]  /*232e0*/  MOV R3, 0x23300 ;  /* 0x0002330000037802 */ /* 0x000fc40000000f00 */
[----:B-----5:R-:W-:Y:S05]  /*232f0*/  CALL.REL.NOINC `($__internal_50_$__cuda_sm70_shflsync_idx_p) ;  /* 0x0000281000007944 */ /* 0x020fea0003c00000 */
[----:B------:R-:W-:Y:S01]  /*23300*/  MOV R4, R232 ;  /* 0x000000e800047202 */ /* 0x000fe20000000f00 */
[----:B-1---5:R-:W-:Y:S05]  /*23310*/  BRA `(.L_x_3175) ;  /* 0xfffe709000007947 */ /* 0x022fea000383ffff */
.L_x_2994:
[----:B------:R-:W-:Y:S01]  /*23320*/  IMAD.MOV.U32 R223, RZ, RZ, R6 ;  /* 0x000000ffffdf7224 */ /* 0x000fe200078e0006 */
[----:B------:R-:W-:Y:S01]  /*23330*/  MOV R2, RZ ;  /* 0x000000ff00027202 */ /* 0x000fe20000000f00 */
[----:B------:R-:W-:Y:S01]  /*23340*/  IMAD.MOV.U32 R232, RZ, RZ, 0x181f ;  /* 0x0000181fffe87424 */ /* 0x000fe200078e00ff */
[----:B------:R-:W-:-:S02]  /*23350*/  MOV R3, 0x23370 ;  /* 0x0002337000037802 */ /* 0x000fc40000000f00 */
[----:B-12--5:R-:W-:Y:S05]  /*23360*/  CALL.REL.NOINC `($__internal_50_$__cuda_sm70_shflsync_idx_p) ;  /* 0x000027a000007944 */ /* 0x026fea0003c00000 */
[----:B------:R-:W-:Y:S01]  /*23370*/  MOV R2, R232 ;  /* 0x000000e800027202 */ /* 0x000fe20000000f00 */
[----:B-1---5:R-:W-:Y:S05]  /*23380*/  BRA `(.L_x_3176) ;  /* 0xfffe704000007947 */ /* 0x022fea000383ffff */
.L_x_2997:
[----:B------:R-:W-:Y:S01]  /*23390*/  IMAD.MOV.U32 R223, RZ, RZ, R5 ;  /* 0x000000ffffdf7224 */ /* 0x000fe200078e0005 */
[----:B--2-4-:R-:W-:Y:S01]  /*233a0*/  MOV R2, 0x1 ;  /* 0x0000000100027802 */ /* 0x014fe20000000f00 */
[----:B------:R-:W-:Y:S01]  /*233b0*/  IMAD.MOV.U32 R232, RZ, RZ, 0x181f ;  /* 0x0000181fffe87424 */ /* 0x000fe200078e00ff */
[----:B------:R-:W-:-:S02]  /*233c0*/  MOV R3, 0x233e0 ;  /* 0x000233e000037802 */ /* 0x000fc40000000f00 */
[----:B-1---5:R-:W-:Y:S05]  /*233d0*/  CALL.REL.NOINC `($__internal_50_$__cuda_sm70_shflsync_idx_p) ;  /* 0x0000273000007944 */ /* 0x022fea0003c00000 */
[----:B------:R-:W-:Y:S01]  /*233e0*/  IMAD.MOV.U32 R4, RZ, RZ, R232 ;  /* 0x000000ffff047224 */ /* 0x000fe200078e00e8 */
[----:B------:R-:W-:Y:S01]  /*233f0*/  MOV R2, 0x1 ;  /* 0x0000000100027802 */ /* 0x000fe20000000f00 */
[----:B------:R-:W-:Y:S01]  /*23400*/  IMAD.MOV.U32 R223, RZ, RZ, R6 ;  /* 0x000000ffffdf7224 */ /* 0x000fe200078e0006 */
[----:B------:R-:W-:-:S02]  /*23410*/  MOV R232, 0x181f ;  /* 0x0000181f00e87802 */ /* 0x000fc40000000f00 */
[----:B------:R-:W-:Y:S02]  /*23420*/  MOV R3, 0x23440 ;  /* 0x0002344000037802 */ /* 0x000fe40000000f00 */
[----:B-1---5:R-:W-:Y:S05]  /*23430*/  CALL.REL.NOINC `($__internal_50_$__cuda_sm70_shflsync_idx_p) ;  /* 0x000026d000007944 */ /* 0x022fea0003c00000 */
[----:B------:R-:W-:Y:S01]  /*23440*/  MOV R2, R232 ;  /* 0x000000e800027202 */ /* 0x000fe20000000f00 */
[----:B-1---5:R-:W-:Y:S05]  /*23450*/  BRA `(.L_x_3177) ;  /* 0xfffe711000007947 */ /* 0x022fea000383ffff */
.L_x_3000:
[----:B------:R-:W-:Y:S01]  /*23460*/  IMAD.MOV.U32 R223, RZ, RZ, R5 ;  /* 0x000000ffffdf7224 */ /* 0x000fe200078e0005 */
[----:B---34-:R-:W-:Y:S01]  /*23470*/  MOV R2, 0x2 ;  /* 0x0000000200027802 */ /* 0x018fe20000000f00 */
[----:B------:R-:W-:Y:S01]  /*23480*/  IMAD.MOV.U32 R232, RZ, RZ, 0x181f ;  /* 0x0000181fffe87424 */ /* 0x000fe200078e00ff */
[----:B------:R-:W-:Y:S02]  /*23490*/  MOV R3, 0x234b0 ;  /* 0x000234b000037802 */ /* 0x000fe40000000f00 */
[----:B-12--5:R-:W-:Y:S05]  /*234a0*/  CALL.REL.NOINC `($__internal_50_$__cuda_sm70_shflsync_idx_p) ;  /* 0x0000266000007944 */ /* 0x026fea0003c00000 */
[----:B------:R-:W-:Y:S01]  /*234b0*/  MOV R4, R232 ;  /* 0x000000e800047202 */ /* 0x000fe20000000f00 */
[----:B-1---5:R-:W-:Y:S05]  /*234c0*/  BRA `(.L_x_3178) ;  /* 0xfffe722000007947 */ /* 0x022fea000383ffff */
.L_x_3001:
[----:B------:R-:W-:Y:S01]  /*234d0*/  IMAD.MOV.U32 R223, RZ, RZ, R6 ;  /* 0x000000ffffdf7224 */ /* 0x000fe200078e0006 */
[----:B----4-:R-:W-:Y:S01]  /*234e0*/  MOV R2, 0x2 ;  /* 0x0000000200027802 */ /* 0x010fe20000000f00 */
[----:B------:R-:W-:Y:S01]  /*234f0*/  IMAD.MOV.U32 R232, RZ, RZ, 0x181f ;  /* 0x0000181fffe87424 */ /* 0x000fe200078e00ff */
[----:B------:R-:W-:Y:S02]  /*23500*/  MOV R3, 0x23520 ;  /* 0x0002352000037802 */ /* 0x000fe40000000f00 */
[----:B-123-5:R-:W-:Y:S05]  /*23510*/  CALL.REL.NOINC `($__internal_50_$__cuda_sm70_shflsync_idx_p) ;  /* 0x000025f000007944 */ /* 0x02efea0003c00000 */
[----:B------:R-:W-:Y:S01]  /*23520*/  MOV R2, R232 ;  /* 0x000000e800027202 */ /* 0x000fe20000000f00 */
[----:B-1---5:R-:W-:Y:S05]  /*23530*/  BRA `(.L_x_3179) ;  /* 0xfffe71d000007947 */ /* 0x022fea000383ffff */
.L_x_3004:
[----:B------:R-:W-:Y:S01]  /*23540*/  IMAD.MOV.U32 R223, RZ, RZ, R5 ;  /* 0x000000ffffdf7224 */ /* 0x000fe200078e0005 */
[----:B-12---:R-:W-:Y:S01]  /*23550*/  MOV R2, 0x3 ;  /* 0x0000000300027802 */ /* 0x006fe20000000f00 */
[----:B------:R-:W-:Y:S01]  /*23560*/  IMAD.MOV.U32 R232, RZ, RZ, 0x181f ;  /* 0x0000181fffe87424 */ /* 0x000fe200078e00ff */
[----:B------:R-:W-:-:S02]  /*23570*/  MOV R3, 0x23590 ;  /* 0x0002359000037802 */ /* 0x000fc40000000f00 */
[----:B---345:R-:W-:Y:S05]  /*23580*/  CALL.REL.NOINC `($__internal_50_$__cuda_sm70_shflsync_idx_p) ;  /* 0x0000258000007944 */ /* 0x038fea0003c00000 */
        /* <DEDUP_REMOVED lines=8> */
.L_x_3071:
[----:B------:R-:W-:Y:S01]  /*23610*/  IMAD.MOV.U32 R223, RZ, RZ, R5 ;  /* 0x000000ffffdf7224 */ /* 0x000fe200078e0005 */
[----:B---3--:R-:W-:Y:S01]  /*23620*/  MOV R2, 0x1 ;  /* 0x0000000100027802 */ /* 0x008fe20000000f00 */
[----:B------:R-:W-:Y:S01]  /*23630*/  IMAD.MOV.U32 R232, RZ, RZ, 0x181f ;  /* 0x0000181fffe87424 */ /* 0x000fe200078e00ff */
[----:B------:R-:W-:Y:S02]  /*23640*/  MOV R3, 0x23660 ;  /* 0x0002366000037802 */ /* 0x000fe40000000f00 */
[----:B------:R-:W-:Y:S05]  /*23650*/  CALL.REL.NOINC `($__internal_50_$__cuda_sm70_shflsync_idx_p) ;  /* 0x000024b000007944 */ /* 0x000fea0003c00000 */
[----:B------:R-:W-:Y:S01]  /*23660*/  IMAD.MOV.U32 R5, RZ, RZ, R232 ;  /* 0x000000ffff057224 */ /* 0x000fe200078e00e8 */
[----:B------:R-:W-:Y:S01]  /*23670*/  MOV R2, 0x1 ;  /* 0x0000000100027802 */ /* 0x000fe20000000f00 */
[----:B------:R-:W-:Y:S01]  /*23680*/  IMAD.MOV.U32 R223, RZ, RZ, R6 ;  /* 0x000000ffffdf7224 */ /* 0x000fe200078e0006 */
[----:B------:R-:W-:Y:S02]  /*23690*/  MOV R232, 0x181f ;  /* 0x0000181f00e87802 */ /* 0x000fe40000000f00 */
[----:B------:R-:W-:Y:S02]  /*236a0*/  MOV R3, 0x236c0 ;  /* 0x000236c000037802 */ /* 0x000fe40000000f00 */
[----:B-1---5:R-:W-:Y:S05]  /*236b0*/  CALL.REL.NOINC `($__internal_50_$__cuda_sm70_shflsync_idx_p) ;  /* 0x0000245000007944 */ /* 0x022fea0003c00000 */
[----:B------:R-:W-:Y:S01]  /*236c0*/  MOV R2, R232 ;  /* 0x000000e800027202 */ /* 0x000fe20000000f00 */
[----:B-1---5:R-:W-:Y:S05]  /*236d0*/  BRA `(.L_x_3181) ;  /* 0xffff123000007947 */ /* 0x022fea000383ffff */
.L_x_3074:
[----:B------:R-:W-:Y:S01]  /*236e0*/  IMAD.MOV.U32 R223, RZ, RZ, R5 ;  /* 0x000000ffffdf7224 */ /* 0x000fe200078e0005 */
[----:B------:R-:W-:Y:S01]  /*236f0*/  MOV R2, RZ ;  /* 0x000000ff00027202 */ /* 0x000fe20000000f00 */
[----:B------:R-:W-:Y:S01]  /*23700*/  IMAD.MOV.U32 R232, RZ, RZ, 0x181f ;  /* 0x0000181fffe87424 */ /* 0x000fe200078e00ff */
[----:B------:R-:W-:-:S02]  /*23710*/  MOV R3, 0x23730 ;  /* 0x0002373000037802 */ /* 0x000fc40000000f00 */
[----:B------:R-:W-:Y:S05]  /*23720*/  CALL.REL.NOINC `($__internal_50_$__cuda_sm70_shflsync_idx_p) ;  /* 0x000023e000007944 */ /* 0x000fea0003c00000 */
[----:B------:R-:W-:Y:S01]  /*23730*/  MOV R4, R232 ;  /* 0x000000e800047202 */ /* 0x000fe20000000f00 */
[----:B-1---5:R-:W-:Y:S05]  /*23740*/  BRA `(.L_x_3182) ;  /* 0xffff1ff000007947 */ /* 0x022fea000383ffff */
.L_x_3075:
[----:B------:R-:W-:Y:S01]  /*23750*/  IMAD.MOV.U32 R223, RZ, RZ, R6 ;  /* 0x000000ffffdf7224 */ /* 0x000fe200078e0006 */
[----:B------:R-:W-:Y:S01]  /*23760*/  MOV R2, RZ ;  /* 0x000000ff00027202 */ /* 0x000fe20000000f00 */
[----:B------:R-:W-:Y:S01]  /*23770*/  IMAD.MOV.U32 R232, RZ, RZ, 0x181f ;  /* 0x0000181fffe87424 */ /* 0x000fe200078e00ff */
[----:B------:R-:W-:-:S02]  /*23780*/  MOV R3, 0x237a0 ;  /* 0x000237a000037802 */ /* 0x000fc40000000f00 */
[----:B-12---:R-:W-:Y:S05]  /*23790*/  CALL.REL.NOINC `($__internal_50_$__cuda_sm70_shflsync_idx_p) ;  /* 0x0000237000007944 */ /* 0x006fea0003c00000 */
[----:B------:R-:W-:Y:S01]  /*237a0*/  MOV R2, R232 ;  /* 0x000000e800027202 */ /* 0x000fe20000000f00 */
[----:B-1---5:R-:W-:Y:S05]  /*237b0*/  BRA `(.L_x_3183) ;  /* 0xffff1fa000007947 */ /* 0x022fea000383ffff */
.L_x_3078:
[----:B------:R-:W-:Y:S01]  /*237c0*/  IMAD.MOV.U32 R223, RZ, RZ, R5 ;  /* 0x000000ffffdf7224 */ /* 0x000fe200078e0005 */
[----:B----4-:R-:W-:Y:S01]  /*237d0*/  MOV R2, 0x1 ;  /* 0x0000000100027802 */ /* 0x010fe20000000f00 */
[----:B------:R-:W-:Y:S01]  /*237e0*/  IMAD.MOV.U32 R232, RZ, RZ, 0x181f ;  /* 0x0000181fffe87424 */ /* 0x000fe200078e00ff */
[----:B------:R-:W-:-:S03]  /*237f0*/  MOV R3, 0x23810 ;  /* 0x0002381000037802 */ /* 0x000fc60000000f00 */
[----:B-123--:R-:W-:Y:S05]  /*23800*/  CALL.REL.NOINC `($__internal_50_$__cuda_sm70_shflsync_idx_p) ;  /* 0x0000230000007944 */ /* 0x00efea0003c00000 */
        /* <DEDUP_REMOVED lines=8> */
.L_x_3079:
[----:B------:R-:W-:Y:S01]  /*23890*/  IMAD.MOV.U32 R223, RZ, RZ, R4 ;  /* 0x000000ffffdf7224 */ /* 0x000fe200078e0004 */
[----:B------:R-:W-:Y:S01]  /*238a0*/  MOV R2, RZ ;  /* 0x000000ff00027202 */ /* 0x000fe20000000f00 */
[----:B------:R-:W-:Y:S01]  /*238b0*/  IMAD.MOV.U32 R232, RZ, RZ, 0x1c1f ;  /* 0x00001c1fffe87424 */ /* 0x000fe200078e00ff */
[----:B------:R-:W-:Y:S02]  /*238c0*/  MOV R3, 0x238e0 ;  /* 0x000238e000037802 */ /* 0x000fe40000000f00 */
[----:B------:R-:W-:Y:S05]  /*238d0*/  CALL.REL.NOINC `($__internal_50_$__cuda_sm70_shflsync_idx_p) ;  /* 0x0000223000007944 */ /* 0x000fea0003c00000 */
[----:B------:R-:W-:Y:S01]  /*238e0*/  MOV R2, R232 ;  /* 0x000000e800027202 */ /* 0x000fe20000000f00 */
[----:B-1---5:R-:W-:Y:S05]  /*238f0*/  BRA `(.L_x_3185) ;  /* 0xffff225000007947 */ /* 0x022fea000383ffff */
.L_x_3080:
[----:B------:R-:W-:Y:S01]  /*23900*/  IMAD.MOV.U32 R223, RZ, RZ, R4 ;  /* 0x000000ffffdf7224 */ /* 0x000fe200078e0004 */
[----:B------:R-:W-:Y:S01]  /*23910*/  MOV R2, 0x1 ;  /* 0x0000000100027802 */ /* 0x000fe20000000f00 */
[----:B------:R-:W-:Y:S01]  /*23920*/  IMAD.MOV.U32 R232, RZ, RZ, 0x1c1f ;  /* 0x00001c1fffe87424 */ /* 0x000fe200078e00ff */
[----:B------:R-:W-:Y:S02]  /*23930*/  MOV R3, 0x23950 ;  /* 0x0002395000037802 */ /* 0x000fe40000000f00 */
[----:B-1----:R-:W-:Y:S05]  /*23940*/  CALL.REL.NOINC `($__internal_50_$__cuda_sm70_shflsync_idx_p) ;  /* 0x000021c000007944 */ /* 0x002fea0003c00000 */
[----:B------:R-:W-:Y:S01]  /*23950*/  IMAD.IADD R5, R5, 0x1, R232 ;  /* 0x0000000105057824 */ /* 0x000fe200078e02e8 */
[----:B------:R-:W-:-:S04]  /*23960*/  FMNMX.FTZ R2, R14, R15, !PT ;  /* 0x0000000f0e027209 */ /* 0x000fc80007810000 */
        /* <DEDUP_REMOVED lines=12> */
[----:B------:R-:W-:Y:S02]  /*23a30*/  ISETP.GT.AND P3, PT, R6, 0x10, PT ;  /* 0x000000100600780c */ /* 0x000fe40003f64270 */
[----:B------:R-:W-:Y:S02]  /*23a40*/  FMNMX.FTZ R3, R13, R3, !PT ;  /* 0x000000030d037209 */ /* 0x000fe40007810000 */
[----:B------:R-:W-:Y:S02]  /*23a50*/  FMNMX.FTZ R2, R18, R2, !PT ;  /* 0x0000000212027209 */ /* 0x000fe40007810000 */
[----:B------:R-:W-:Y:S02]  /*23a60*/  ISETP.GT.AND P2, PT, R6, 0x11, PT ;  /* 0x000000110600780c */ /* 0x000fe40003f44270 */
[----:B------:R-:W-:Y:S02]  /*23a70*/  FSEL R29, R34, -INF , P3 ;  /* 0xff800000221d7808 */ /* 0x000fe40001800000 */
[----:B------:R-:W-:-:S02]  /*23a80*/  FMNMX.FTZ R3, R12, R3, !PT ;  /* 0x000000030c037209 */ /* 0x000fc40007810000 */
[----:B------:R-:W-:Y:S02]  /*23a90*/  FMNMX.FTZ R2, R19, R2, !PT ;  /* 0x0000000213027209 */ /* 0x000fe40007810000 */
[----:B------:R-:W-:Y:S02]  /*23aa0*/  ISETP.GT.AND P1, PT, R6, 0x18, PT ;  /* 0x000000180600780c */ /* 0x000fe40003f24270 */
[----:B------:R-:W-:Y:S02]  /*23ab0*/  FSEL R28, R35, -INF , P2 ;  /* 0xff800000231c7808 */ /* 0x000fe40001000000 */
        /* <DEDUP_REMOVED lines=8> */
[----:B------:R-:W-:Y:S01]  /*23b40*/  FMNMX.FTZ R4, R32, R3, !PT ;  /* 0x0000000320047209 */ /* 0x000fe20007810000 */
[----:B------:R-:W-:Y:S01]  /*23b50*/  IMAD.MOV.U32 R3, RZ, RZ, 0x2 ;  /* 0x00000002ff037424 */ /* 0x000fe200078e00ff */
[----:B------:R-:W-:-:S02]  /*23b60*/  FMNMX.FTZ R2, R91, R2, !PT ;  /* 0x000000025b027209 */ /* 0x000fc40007810000 */
[----:B------:R-:W-:Y:S02]  /*23b70*/  ISETP.GT.AND P2, PT, R6, 0x21, PT ;  /* 0x000000210600780c */ /* 0x000fe40003f44270 */
[----:B------:R-:W-:Y:S02]  /*23b80*/  FSEL R87, R26, -INF , P3 ;  /* 0xff8000001a577808 */ /* 0x000fe40001800000 */
[----:B------:R-:W-:Y:S02]  /*23b90*/  FMNMX.FTZ R5, R33, R4, !PT ;  /* 0x0000000421057209 */ /* 0x000fe40007810000 */
[----:B------:R-:W-:Y:S02]  /*23ba0*/  FMNMX.FTZ R2, R90, R2, !PT ;  /* 0x000000025a027209 */ /* 0x000fe40007810000 */
[----:B------:R-:W-:Y:S02]  /*23bb0*/  ISETP.GT.AND P1, PT, R6, 0x28, PT ;  /* 0x000000280600780c */ /* 0x000fe40003f24270 */
[----:B------:R-:W-:-:S02]  /*23bc0*/  FSEL R86, R27, -INF , P2 ;  /* 0xff8000001b567808 */ /* 0x000fc40001000000 */
        /* <DEDUP_REMOVED lines=8> */
[----:B------:R-:W-:Y:S01]  /*23c50*/  IMAD.MOV.U32 R4, RZ, RZ, R6 ;  /* 0x000000ffff047224 */ /* 0x000fe200078e0006 */
[----:B------:R-:W-:Y:S02]  /*23c60*/  MOV R2, 0x23c90 ;  /* 0x00023c9000027802 */ /* 0x000fe40000000f00 */
[----:B------:R-:W-:Y:S02]  /*23c70*/  FMNMX.FTZ R5, R84, R5, !PT ;  /* 0x0000000554057209 */ /* 0x000fe40007810000 */
[----:B-1---5:R-:W-:Y:S05]  /*23c80*/  CALL.REL.NOINC `($__internal_49_$__cuda_sm70_shflsync_bfly_p) ;  /* 0x00001e2000007944 */ /* 0x022fea0003c00000 */
[----:B------:R-:W-:Y:S01]  /*23c90*/  FMNMX.FTZ R6, R6, R186, !PT ;  /* 0x000000ba06067209 */ /* 0x000fe20007810000 */
[----:B------:R-:W-:Y:S01]  /*23ca0*/  IMAD.MOV.U32 R3, RZ, RZ, 0x1 ;  /* 0x00000001ff037424 */ /* 0x000fe200078e00ff */
[----:B------:R-:W-:-:S03]  /*23cb0*/  MOV R2, 0x23ce0 ;  /* 0x00023ce000027802 */ /* 0x000fc60000000f00 */
[----:B------:R-:W-:Y:S02]  /*23cc0*/  IMAD.MOV.U32 R4, RZ, RZ, R6 ;  /* 0x000000ffff047224 */ /* 0x000fe400078e0006 */
[----:B------:R-:W-:Y:S05]  /*23cd0*/  CALL.REL.NOINC `($__internal_49_$__cuda_sm70_shflsync_bfly_p) ;  /* 0x00001dd000007944 */ /* 0x000fea0003c00000 */
[----:B------:R-:W-:Y:S01]  /*23ce0*/  FMNMX.FTZ R6, R6, R186, !PT ;  /* 0x000000ba06067209 */ /* 0x000fe20007810000 */
[----:B------:R-:W-:Y:S01]  /*23cf0*/  IMAD.MOV.U32 R4, RZ, RZ, R5 ;  /* 0x000000ffff047224 */ /* 0x000fe200078e0005 */
[----:B------:R-:W-:Y:S01]  /*23d00*/  MOV R2, 0x23d30 ;  /* 0x00023d3000027802 */ /* 0x000fe20000000f00 */
[----:B------:R-:W-:Y:S02]  /*23d10*/  IMAD.MOV.U32 R3, RZ, RZ, 0x2 ;  /* 0x00000002ff037424 */ /* 0x000fe400078e00ff */
[----:B------:R-:W-:Y:S05]  /*23d20*/  CALL.REL.NOINC `($__internal_49_$__cuda_sm70_shflsync_bfly_p) ;  /* 0x00001d8000007944 */ /* 0x000fea0003c00000 */
[----:B------:R-:W-:Y:S01]  /*23d30*/  FMNMX.FTZ R5, R5, R186, !PT ;  /* 0x000000ba05057209 */ /* 0x000fe20007810000 */
[----:B------:R-:W-:Y:S01]  /*23d40*/  IMAD.MOV.U32 R3, RZ, RZ, 0x1 ;  /* 0x00000001ff037424 */ /* 0x000fe200078e00ff */
[----:B------:R-:W-:-:S03]  /*23d50*/  MOV R2, 0x23d80 ;  /* 0x00023d8000027802 */ /* 0x000fc60000000f00 */
[----:B------:R-:W-:Y:S02]  /*23d60*/  IMAD.MOV.U32 R4, RZ, RZ, R5 ;  /* 0x000000ffff047224 */ /* 0x000fe400078e0005 */
[----:B------:R-:W-:Y:S05]  /*23d70*/  CALL.REL.NOINC `($__internal_49_$__cuda_sm70_shflsync_bfly_p) ;  /* 0x00001d3000007944 */ /* 0x000fea0003c00000 */
[----:B------:R-:W-:Y:S01]  /*23d80*/  MOV R4, R186 ;  /* 0x000000ba00047202 */ /* 0x000fe20000000f00 */
[----:B------:R-:W-:Y:S05]  /*23d90*/  BRA `(.L_x_3186) ;  /* 0xffff22e000007947 */ /* 0x000fea000383ffff */
.L_x_3084:
[----:B------:R-:W-:Y:S01]  /*23da0*/  MOV R2, RZ ;  /* 0x000000ff00027202 */ /* 0x000fe20000000f00 */
[----:B------:R-:W-:Y:S01]  /*23db0*/  IMAD.MOV.U32 R223, RZ, RZ, R5 ;  /* 0x000000ffffdf7224 */ /* 0x000fe200078e0005 */
[----:B------:R-:W-:Y:S01]  /*23dc0*/  MOV R3, 0x23df0 ;  /* 0x00023df000037802 */ /* 0x000fe20000000f00 */
[----:B------:R-:W-:Y:S02]  /*23dd0*/  IMAD.MOV.U32 R232, RZ, RZ, 0x181f ;  /* 0x0000181fffe87424 */ /* 0x000fe400078e00ff */
[----:B-1234-:R-:W-:Y:S05]  /*23de0*/  CALL.REL.NOINC `($__internal_50_$__cuda_sm70_shflsync_idx_p) ;  /* 0x00001d2000007944 */ /* 0x01efea0003c00000 */
[----:B------:R-:W-:Y:S01]  /*23df0*/  MOV R4, R232 ;  /* 0x000000e800047202 */ /* 0x000fe20000000f00 */
[----:B-1---5:R-:W-:-:S05]  /*23e00*/  BRA `(.L_x_3187) ;  /* 0xffff377000007947 */ /* 0x022fca000383ffff */
.L_x_3085:
[----:B------:R-:W-:Y:S01]  /*23e10*/  MOV R2, RZ ;  /* 0x000000ff00027202 */ /* 0x000fe20000000f00 */
[----:B------:R-:W-:Y:S01]  /*23e20*/  IMAD.MOV.U32 R223, RZ, RZ, R6 ;  /* 0x000000ffffdf7224 */ /* 0x000fe200078e0006 */
[----:B------:R-:W-:Y:S01]  /*23e30*/  MOV R3, 0x23e60 ;  /* 0x00023e6000037802 */ /* 0x000fe20000000f00 */
[----:B------:R-:W-:Y:S02]  /*23e40*/  IMAD.MOV.U32 R232, RZ, RZ, 0x181f ;  /* 0x0000181fffe87424 */ /* 0x000fe400078e00ff */
[----:B-1234-:R-:W-:Y:S05]  /*23e50*/  CALL.REL.NOINC `($__internal_50_$__cuda_sm70_shflsync_idx_p) ;  /* 0x00001cb000007944 */ /* 0x01efea0003c00000 */
[----:B------:R-:W-:Y:S01]  /*23e60*/  MOV R2, R232 ;  /* 0x000000e800027202 */ /* 0x000fe20000000f00 */
[----:B-1---5:R-:W-:-:S05]  /*23e70*/  BRA `(.L_x_3188) ;  /* 0xffff372000007947 */ /* 0x022fca000383ffff */
.L_x_3086:
[----:B---3--:R-:W-:Y:S01]  /*23e80*/  MOV R2, 0x1 ;  /* 0x0000000100027802 */ /* 0x008fe20000000f00 */
[----:B------:R-:W-:Y:S01]  /*23e90*/  IMAD.MOV.U32 R223, RZ, RZ, R5 ;  /* 0x000000ffffdf7224 */ /* 0x000fe200078e0005 */
[----:B------:R-:W-:Y:S01]  /*23ea0*/  MOV R3, 0x23ed0 ;  /* 0x00023ed000037802 */ /* 0x000fe20000000f00 */
[----:B------:R-:W-:Y:S02]  /*23eb0*/  IMAD.MOV.U32 R232, RZ, RZ, 0x181f ;  /* 0x0000181fffe87424 */ /* 0x000fe400078e00ff */
[----:B-12-4-:R-:W-:Y:S05]  /*23ec0*/  CALL.REL.NOINC `($__internal_50_$__cuda_sm70_shflsync_idx_p) ;  /* 0x00001c4000007944 */ /* 0x016fea0003c00000 */
[----:B------:R-:W-:Y:S01]  /*23ed0*/  MOV R2, 0x1 ;  /* 0x0000000100027802 */ /* 0x000fe20000000f00 */
[----:B------:R-:W-:Y:S01]  /*23ee0*/  IMAD.MOV.U32 R4, RZ, RZ, R232 ;  /* 0x000000ffff047224 */ /* 0x000fe200078e00e8 */
[----:B------:R-:W-:Y:S01]  /*23ef0*/  MOV R232, 0x181f ;  /* 0x0000181f00e87802 */ /* 0x000fe20000000f00 */
[----:B------:R-:W-:Y:S01]  /*23f00*/  IMAD.MOV.U32 R223, RZ, RZ, R6 ;  /* 0x000000ffffdf7224 */ /* 0x000fe200078e0006 */
[----:B------:R-:W-:Y:S02]  /*23f10*/  MOV R3, 0x23f30 ;  /* 0x00023f3000037802 */ /* 0x000fe40000000f00 */
[----:B-1---5:R-:W-:Y:S05]  /*23f20*/  CALL.REL.NOINC `($__internal_50_$__cuda_sm70_shflsync_idx_p) ;  /* 0x00001be000007944 */ /* 0x022fea0003c00000 */
[----:B------:R-:W-:Y:S01]  /*23f30*/  MOV R2, R232 ;  /* 0x000000e800027202 */ /* 0x000fe20000000f00 */
[----:B-1---5:R-:W-:-:S05]  /*23f40*/  BRA `(.L_x_3189) ;  /* 0xffff37e000007947 */ /* 0x022fca000383ffff */
.L_x_3089:
[----:B------:R-:W-:Y:S01]  /*23f50*/  MOV R2, RZ ;  /* 0x000000ff00027202 */ /* 0x000fe20000000f00 */
[----:B------:R-:W-:Y:S01]  /*23f60*/  IMAD.MOV.U32 R223, RZ, RZ, R6 ;  /* 0x000000ffffdf7224 */ /* 0x000fe200078e0006 */
[----:B------:R-:W-:Y:S01]  /*23f70*/  MOV R3, 0x23fa0 ;  /* 0x00023fa000037802 */ /* 0x000fe20000000f00 */
[----:B------:R-:W-:Y:S02]  /*23f80*/  IMAD.MOV.U32 R232, RZ, RZ, 0x181f ;  /* 0x0000181fffe87424 */ /* 0x000fe400078e00ff */
[----:B------:R-:W-:Y:S05]  /*23f90*/  CALL.REL.NOINC `($__internal_50_$__cuda_sm70_shflsync_idx_p) ;  /* 0x00001b7000007944 */ /* 0x000fea0003c00000 */
[----:B------:R-:W-:Y:S01]  /*23fa0*/  MOV R4, R232 ;  /* 0x000000e800047202 */ /* 0x000fe20000000f00 */
[----:B-1---5:R-:W-:-:S05]  /*23fb0*/  BRA `(.L_x_3190) ;  /* 0xffff448000007947 */ /* 0x022fca000383ffff */
.L_x_3090:
[----:B------:R-:W-:Y:S01]  /*23fc0*/  MOV R2, RZ ;  /* 0x000000ff00027202 */ /* 0x000fe20000000f00 */
[----:B------:R-:W-:Y:S01]  /*23fd0*/  IMAD.MOV.U32 R223, RZ, RZ, R178 ;  /* 0x000000ffffdf7224 */ /* 0x000fe200078e00b2 */
[----:B------:R-:W-:Y:S01]  /*23fe0*/  MOV R3, 0x24010 ;  /* 0x0002401000037802 */ /* 0x000fe20000000f00 */
[----:B------:R-:W-:Y:S02]  /*23ff0*/  IMAD.MOV.U32 R232, RZ, RZ, 0x181f ;  /* 0x0000181fffe87424 */ /* 0x000fe400078e00ff */
[----:B-12---:R-:W-:Y:S05]  /*24000*/  CALL.REL.NOINC `($__internal_50_$__cuda_sm70_shflsync_idx_p) ;  /* 0x00001b0000007944 */ /* 0x006fea0003c00000 */
[----:B------:R-:W-:Y:S01]  /*24010*/  MOV R2, R232 ;  /* 0x000000e800027202 */ /* 0x000fe20000000f00 */
[----:B-1---5:R-:W-:-:S05]  /*24020*/  BRA `(.L_x_3191) ;  /* 0xffff443000007947 */ /* 0x022fca000383ffff */
.L_x_3091:
[----:B--2---:R-:W-:Y:S01]  /*24030*/  MOV R2, 0x1 ;  /* 0x0000000100027802 */ /* 0x004fe20000000f00 */
[----:B------:R-:W-:Y:S01]  /*24040*/  IMAD.MOV.U32 R223, RZ, RZ, R6 ;  /* 0x000000ffffdf7224 */ /* 0x000fe200078e0006 */
[----:B------:R-:W-:Y:S01]  /*24050*/  MOV R3, 0x24080 ;  /* 0x0002408000037802 */ /* 0x000fe20000000f00 */
[----:B------:R-:W-:Y:S03]  /*24060*/  IMAD.MOV.U32 R232, RZ, RZ, 0x181f ;  /* 0x0000181fffe87424 */ /* 0x000fe600078e00ff */
[----:B-1-3--:R-:W-:Y:S05]  /*24070*/  CALL.REL.NOINC `($__internal_50_$__cuda_sm70_shflsync_idx_p) ;  /* 0x00001a9000007944 */ /* 0x00afea0003c00000 */
        /* <DEDUP_REMOVED lines=8> */
.L_x_3092:
[----:B------:R-:W-:Y:S01]  /*24100*/  MOV R2, RZ ;  /* 0x000000ff00027202 */ /* 0x000fe20000000f00 */
[----:B------:R-:W-:Y:S01]  /*24110*/  IMAD.MOV.U32 R223, RZ, RZ, R4 ;  /* 0x000000ffffdf7224 */ /* 0x000fe200078e0004 */
[----:B------:R-:W-:Y:S01]  /*24120*/  MOV R3, 0x24150 ;  /* 0x0002415000037802 */ /* 0x000fe20000000f00 */
[----:B------:R-:W-:Y:S02]  /*24130*/  IMAD.MOV.U32 R232, RZ, RZ, 0x1c1f ;  /* 0x00001c1fffe87424 */ /* 0x000fe400078e00ff */
[----:B---3--:R-:W-:Y:S05]  /*24140*/  CALL.REL.NOINC `($__internal_50_$__cuda_sm70_shflsync_idx_p) ;  /* 0x000019c000007944 */ /* 0x008fea0003c00000 */
[----:B------:R-:W-:Y:S01]  /*24150*/  MOV R2, R232 ;  /* 0x000000e800027202 */ /* 0x000fe20000000f00 */
[----:B-1---5:R-:W-:-:S05]  /*24160*/  BRA `(.L_x_3193) ;  /* 0xffff46c000007947 */ /* 0x022fca000383ffff */
.L_x_3093:
[----:B------:R-:W-:Y:S01]  /*24170*/  MOV R2, 0x1 ;  /* 0x0000000100027802 */ /* 0x000fe20000000f00 */
[----:B------:R-:W-:Y:S01]  /*24180*/  IMAD.MOV.U32 R223, RZ, RZ, R4 ;  /* 0x000000ffffdf7224 */ /* 0x000fe200078e0004 */
[----:B------:R-:W-:Y:S01]  /*24190*/  MOV R3, 0x241c0 ;  /* 0x000241c000037802 */ /* 0x000fe20000000f00 */
[----:B------:R-:W-:Y:S02]  /*241a0*/  IMAD.MOV.U32 R232, RZ, RZ, 0x1c1f ;  /* 0x00001c1fffe87424 */ /* 0x000fe400078e00ff */
[----:B-1----:R-:W-:Y:S05]  /*241b0*/  CALL.REL.NOINC `($__internal_50_$__cuda_sm70_shflsync_idx_p) ;  /* 0x0000195000007944 */ /* 0x002fea0003c00000 */
        /* <DEDUP_REMOVED lines=13> */
[C---:B------:R-:W-:Y:S02]  /*24290*/  ISETP.GT.AND P3, PT, R5.reuse, 0x10, PT ;  /* 0x000000100500780c */ /* 0x040fe40003f64270 */
        /* <DEDUP_REMOVED lines=18> */
[C---:B------:R-:W-:Y:S02]  /*243c0*/  ISETP.GT.AND P2, PT, R5.reuse, 0x21, PT ;  /* 0x000000210500780c */ /* 0x040fe40003f44270 */
[C---:B------:R-:W-:Y:S02]  /*243d0*/  ISETP.GT.AND P1, PT, R5.reuse, 0x28, PT ;  /* 0x000000280500780c */ /* 0x040fe40003f24270 */
[----:B------:R-:W-:Y:S02]  /*243e0*/  ISETP.GT.AND P0, PT, R5, 0x29, PT ;  /* 0x000000290500780c */ /* 0x000fe40003f04270 */
[----:B------:R-:W-:Y:S02]  /*243f0*/  FMNMX.FTZ R2, R178, R2, !PT ;  /* 0x00000002b2027209 */ /* 0x000fe40007810000 */
[----:B------:R-:W-:Y:S02]  /*24400*/  FSEL R15, R30, -INF , P3 ;  /* 0xff8000001e0f7808 */ /* 0x000fe40001800000 */
[----:B------:R-:W-:Y:S01]  /*24410*/  FMNMX.FTZ R5, R16, R3, !PT ;  /* 0x0000000310057209 */ /* 0x000fe20007810000 */
[----:B------:R-:W-:Y:S01]  /*24420*/  IMAD.MOV.U32 R3, RZ, RZ, 0x2 ;  /* 0x00000002ff037424 */ /* 0x000fe200078e00ff */
[----:B------:R-:W-:Y:S02]  /*24430*/  FMNMX.FTZ R4, R177, R2, !PT ;  /* 0x00000002b1047209 */ /* 0x000fe40007810000 */
        /* <DEDUP_REMOVED lines=11> */
[----:B-1---5:R-:W-:Y:S05]  /*244f0*/  CALL.REL.NOINC `($__internal_49_$__cuda_sm70_shflsync_bfly_p) ;  /* 0x000015b000007944 */ /* 0x022fea0003c00000 */
[----:B------:R-:W-:Y:S01]  /*24500*/  FMNMX.FTZ R4, R4, R186, !PT ;  /* 0x000000ba04047209 */ /* 0x000fe20007810000 */
[----:B------:R-:W-:Y:S01]  /*24510*/  IMAD.MOV.U32 R3, RZ, RZ, 0x1 ;  /* 0x00000001ff037424 */ /* 0x000fe200078e00ff */
[----:B------:R-:W-:Y:S02]  /*24520*/  MOV R2, 0x24540 ;  /* 0x0002454000027802 */ /* 0x000fe40000000f00 */
[----:B------:R-:W-:Y:S05]  /*24530*/  CALL.REL.NOINC `($__internal_49_$__cuda_sm70_shflsync_bfly_p) ;  /* 0x0000157000007944 */ /* 0x000fea0003c00000 */
[----:B------:R-:W-:Y:S01]  /*24540*/  IMAD.MOV.U32 R3, RZ, RZ, 0x2 ;  /* 0x00000002ff037424 */ /* 0x000fe200078e00ff */
[----:B------:R-:W-:Y:S01]  /*24550*/  FMNMX.FTZ R6, R4, R186, !PT ;  /* 0x000000ba04067209 */ /* 0x000fe20007810000 */
[----:B------:R-:W-:Y:S01]  /*24560*/  IMAD.MOV.U32 R4, RZ, RZ, R5 ;  /* 0x000000ffff047224 */ /* 0x000fe200078e0005 */
[----:B------:R-:W-:Y:S02]  /*24570*/  MOV R2, 0x24590 ;  /* 0x0002459000027802 */ /* 0x000fe40000000f00 */
[----:B------:R-:W-:Y:S05]  /*24580*/  CALL.REL.NOINC `($__internal_49_$__cuda_sm70_shflsync_bfly_p) ;  /* 0x0000152000007944 */ /* 0x000fea0003c00000 */
[----:B------:R-:W-:Y:S01]  /*24590*/  FMNMX.FTZ R4, R5, R186, !PT ;  /* 0x000000ba05047209 */ /* 0x000fe20007810000 */
[----:B------:R-:W-:Y:S01]  /*245a0*/  IMAD.MOV.U32 R3, RZ, RZ, 0x1 ;  /* 0x00000001ff037424 */ /* 0x000fe200078e00ff */
[----:B------:R-:W-:Y:S02]  /*245b0*/  MOV R2, 0x245d0 ;  /* 0x000245d000027802 */ /* 0x000fe40000000f00 */
[----:B------:R-:W-:Y:S05]  /*245c0*/  CALL.REL.NOINC `($__internal_49_$__cuda_sm70_shflsync_bfly_p) ;  /* 0x000014e000007944 */ /* 0x000fea0003c00000 */
[----:B------:R-:W-:Y:S01]  /*245d0*/  MOV R2, R186 ;  /* 0x000000ba00027202 */ /* 0x000fe20000000f00 */
[----:B------:R-:W-:-:S05]  /*245e0*/  BRA `(.L_x_3194) ;  /* 0xffff477000007947 */ /* 0x000fca000383ffff */
.L_x_3096:
[----:B------:R-:W-:Y:S01]  /*245f0*/  MOV R2, RZ ;  /* 0x000000ff00027202 */ /* 0x000fe20000000f00 */
[----:B------:R-:W-:Y:S01]  /*24600*/  IMAD.MOV.U32 R223, RZ, RZ, R4 ;  /* 0x000000ffffdf7224 */ /* 0x000fe200078e0004 */
[----:B------:R-:W-:Y:S01]  /*24610*/  MOV R3, 0x24640 ;  /* 0x0002464000037802 */ /* 0x000fe20000000f00 */
[----:B------:R-:W-:Y:S02]  /*24620*/  IMAD.MOV.U32 R232, RZ, RZ, 0x181f ;  /* 0x0000181fffe87424 */ /* 0x000fe400078e00ff */
[----:B-1234-:R-:W-:Y:S05]  /*24630*/  CALL.REL.NOINC `($__internal_50_$__cuda_sm70_shflsync_idx_p) ;  /* 0x000014d000007944 */ /* 0x01efea0003c00000 */
[----:B------:R-:W-:Y:S01]  /*24640*/  MOV R2, R232 ;  /* 0x000000e800027202 */ /* 0x000fe20000000f00 */
[----:B-1---5:R-:W-:-:S05]  /*24650*/  BRA `(.L_x_3195) ;  /* 0xffff607000007947 */ /* 0x022fca000383ffff */
.L_x_3099:
[----:B------:R-:W-:Y:S01]  /*24660*/  MOV R2, 0x1 ;  /* 0x0000000100027802 */ /* 0x000fe20000000f00 */
[----:B------:R-:W-:Y:S01]  /*24670*/  IMAD.MOV.U32 R223, RZ, RZ, R4 ;  /* 0x000000ffffdf7224 */ /* 0x000fe200078e0004 */
[----:B------:R-:W-:Y:S01]  /*24680*/  MOV R3, 0x246b0 ;  /* 0x000246b000037802 */ /* 0x000fe20000000f00 */
[----:B------:R-:W-:Y:S02]  /*24690*/  IMAD.MOV.U32 R232, RZ, RZ, 0x181f ;  /* 0x0000181fffe87424 */ /* 0x000fe400078e00ff */
[----:B-123--:R-:W-:Y:S05]  /*246a0*/  CALL.REL.NOINC `($__internal_50_$__cuda_sm70_shflsync_idx_p) ;  /* 0x0000146000007944 */ /* 0x00efea0003c00000 */
        /* <DEDUP_REMOVED lines=8> */
.L_x_3102:
[----:B------:R-:W-:Y:S01]  /*24730*/  MOV R2, RZ ;  /* 0x000000ff00027202 */ /* 0x000fe20000000f00 */
[----:B------:R-:W-:Y:S01]  /*24740*/  IMAD.MOV.U32 R223, RZ, RZ, R178 ;  /* 0x000000ffffdf7224 */ /* 0x000fe200078e00b2 */
[----:B------:R-:W-:Y:S01]  /*24750*/  MOV R3, 0x24780 ;  /* 0x0002478000037802 */ /* 0x000fe20000000f00 */
[----:B------:R-:W-:Y:S02]  /*24760*/  IMAD.MOV.U32 R232, RZ, RZ, 0x181f ;  /* 0x0000181fffe87424 */ /* 0x000fe400078e00ff */
[----:B------:R-:W-:Y:S05]  /*24770*/  CALL.REL.NOINC `($__internal_50_$__cuda_sm70_shflsync_idx_p) ;  /* 0x0000139000007944 */ /* 0x000fea0003c00000 */
[----:B------:R-:W-:Y:S01]  /*24780*/  MOV R4, R232 ;  /* 0x000000e800047202 */ /* 0x000fe20000000f00 */
[----:B-1---5:R-:W-:-:S05]  /*24790*/  BRA `(.L_x_3197) ;  /* 0xffff6de000007947 */ /* 0x022fca000383ffff */
.L_x_3103:
[----:B------:R-:W-:Y:S01]  /*247a0*/  MOV R2, RZ ;  /* 0x000000ff00027202 */ /* 0x000fe20000000f00 */
[----:B------:R-:W-:Y:S01]  /*247b0*/  IMAD.MOV.U32 R223, RZ, RZ, R179 ;  /* 0x000000ffffdf7224 */ /* 0x000fe200078e00b3 */
[----:B------:R-:W-:Y:S01]  /*247c0*/  MOV R3, 0x247f0 ;  /* 0x000247f000037802 */ /* 0x000fe20000000f00 */
[----:B------:R-:W-:Y:S02]  /*247d0*/  IMAD.MOV.U32 R232, RZ, RZ, 0x181f ;  /* 0x0000181fffe87424 */ /* 0x000fe400078e00ff */
[----:B-12---:R-:W-:Y:S05]  /*247e0*/  CALL.REL.NOINC `($__internal_50_$__cuda_sm70_shflsync_idx_p) ;  /* 0x0000132000007944 */ /* 0x006fea0003c00000 */
[----:B------:R-:W-:Y:S01]  /*247f0*/  MOV R2, R232 ;  /* 0x000000e800027202 */ /* 0x000fe20000000f00 */
[----:B-1---5:R-:W-:-:S05]  /*24800*/  BRA `(.L_x_3198) ;  /* 0xffff6d9000007947 */ /* 0x022fca000383ffff */
.L_x_3104:
        /* <DEDUP_REMOVED lines=13> */
.L_x_3105:
[----:B------:R-:W-:Y:S02]  /*248e0*/  MOV R3, 0x2 ;  /* 0x0000000200037802 */ /* 0x000fe40000000f00 */
[----:B------:R-:W-:Y:S02]  /*248f0*/  MOV R2, 0x24910 ;  /* 0x0002491000027802 */ /* 0x000fe40000000f00 */
[----:B---34-:R-:W-:Y:S05]  /*24900*/  CALL.REL.NOINC `($__internal_49_$__cuda_sm70_shflsync_bfly_p) ;  /* 0x000011a000007944 */ /* 0x018fea0003c00000 */
[----:B------:R-:W-:Y:S01]  /*24910*/  MOV R2, R186 ;  /* 0x000000ba00027202 */ /* 0x000fe20000000f00 */
[----:B------:R-:W-:-:S05]  /*24920*/  BRA `(.L_x_3200) ;  /* 0xffff705000007947 */ /* 0x000fca000383ffff */
.L_x_3106:
[----:B------:R-:W-:Y:S02]  /*24930*/  MOV R3, 0x1 ;  /* 0x0000000100037802 */ /* 0x000fe40000000f00 */
[----:B------:R-:W-:Y:S02]  /*24940*/  MOV R2, 0x24960 ;  /* 0x0002496000027802 */ /* 0x000fe40000000f00 */
[----:B---34-:R-:W-:Y:S05]  /*24950*/  CALL.REL.NOINC `($__internal_49_$__cuda_sm70_shflsync_bfly_p) ;  /* 0x0000115000007944 */ /* 0x018fea0003c00000 */
        /* <DEDUP_REMOVED lines=11> */
.L_x_3108:
[----:B------:R-:W-:Y:S01]  /*24a10*/  IMAD.MOV.U32 R4, RZ, RZ, R235 ;  /* 0x000000ffff047224 */ /* 0x000fe200078e00eb */
[----:B------:R-:W-:-:S02]  /*24a20*/  MOV R3, 0x2 ;  /* 0x0000000200037802 */ /* 0x000fc40000000f00 */
[----:B------:R-:W-:Y:S02]  /*24a30*/  MOV R2, 0x24a50 ;  /* 0x00024a5000027802 */ /* 0x000fe40000000f00 */
[----:B------:R-:W-:Y:S05]  /*24a40*/  CALL.REL.NOINC `($__internal_49_$__cuda_sm70_shflsync_bfly_p) ;  /* 0x0000106000007944 */ /* 0x000fea0003c00000 */
[----:B------:R-:W-:Y:S01]  /*24a50*/  MOV R2, R186 ;  /* 0x000000ba00027202 */ /* 0x000fe20000000f00 */
[----:B------:R-:W-:Y:S05]  /*24a60*/  BRA `(.L_x_3202) ;  /* 0xffff86e000007947 */ /* 0x000fea000383ffff */
.L_x_3109:
[----:B------:R-:W-:Y:S02]  /*24a70*/  MOV R3, 0x1 ;  /* 0x0000000100037802 */ /* 0x000fe40000000f00 */
[----:B------:R-:W-:Y:S02]  /*24a80*/  MOV R2, 0x24aa0 ;  /* 0x00024aa000027802 */ /* 0x000fe40000000f00 */
[----:B-1----:R-:W-:Y:S05]  /*24a90*/  CALL.REL.NOINC `($__internal_49_$__cuda_sm70_shflsync_bfly_p) ;  /* 0x0000101000007944 */ /* 0x002fea0003c00000 */
[----:B------:R-:W-:Y:S01]  /*24aa0*/  FADD.FTZ R9, R4, R186 ;  /* 0x000000ba04097221 */ /* 0x000fe20000010000 */
[----:B------:R-:W-:Y:S02]  /*24ab0*/  MOV R4, R233 ;  /* 0x000000e900047202 */ /* 0x000fe40000000f00 */
[----:B------:R-:W-:Y:S02]  /*24ac0*/  MOV R3, 0x2 ;  /* 0x0000000200037802 */ /* 0x000fe40000000f00 */
[----:B------:R-:W-:Y:S02]  /*24ad0*/  MOV R2, 0x24af0 ;  /* 0x00024af000027802 */ /* 0x000fe40000000f00 */
[----:B------:R-:W-:Y:S05]  /*24ae0*/  CALL.REL.NOINC `($__internal_49_$__cuda_sm70_shflsync_bfly_p) ;  /* 0x00000fc000007944 */ /* 0x000fea0003c00000 */
[----:B------:R-:W-:Y:S01]  /*24af0*/  FADD.FTZ R4, R233, R186 ;  /* 0x000000bae9047221 */ /* 0x000fe20000010000 */
[----:B------:R-:W-:Y:S02]  /*24b00*/  MOV R3, 0x1 ;  /* 0x0000000100037802 */ /* 0x000fe40000000f00 */
[----:B------:R-:W-:-:S02]  /*24b10*/  MOV R2, 0x24b30 ;  /* 0x00024b3000027802 */ /* 0x000fc40000000f00 */
[----:B------:R-:W-:Y:S05]  /*24b20*/  CALL.REL.NOINC `($__internal_49_$__cuda_sm70_shflsync_bfly_p) ;  /* 0x00000f8000007944 */ /* 0x000fea0003c00000 */
[----:B------:R-:W-:Y:S01]  /*24b30*/  MOV R2, R186 ;  /* 0x000000ba00027202 */ /* 0x000fe20000000f00 */
[----:B------:R-:W-:Y:S05]  /*24b40*/  BRA `(.L_x_3203) ;  /* 0xffff867000007947 */ /* 0x000fea000383ffff */
.L_x_3116:
[----:B--234-:R-:W-:Y:S01]  /*24b50*/  IMAD.MOV.U32 R223, RZ, RZ, R6 ;  /* 0x000000ffffdf7224 */ /* 0x01cfe200078e0006 */
[----:B------:R-:W-:Y:S01]  /*24b60*/  MOV R2, RZ ;  /* 0x000000ff00027202 */ /* 0x000fe20000000f00 */
[----:B------:R-:W-:Y:S01]  /*24b70*/  IMAD.MOV.U32 R232, RZ, RZ, 0x181f ;  /* 0x0000181fffe87424 */ /* 0x000fe200078e00ff */
[----:B------:R-:W-:-:S02]  /*24b80*/  MOV R3, 0x24ba0 ;  /* 0x00024ba000037802 */ /* 0x000fc40000000f00 */
[----:B-1----:R-:W-:Y:S05]  /*24b90*/  CALL.REL.NOINC `($__internal_50_$__cuda_sm70_shflsync_idx_p) ;  /* 0x00000f7000007944 */ /* 0x002fea0003c00000 */
[----:B------:R-:W-:Y:S01]  /*24ba0*/  MOV R4, R232 ;  /* 0x000000e800047202 */ /* 0x000fe20000000f00 */
[----:B-1---5:R-:W-:Y:S05]  /*24bb0*/  BRA `(.L_x_3204) ;  /* 0xffffa2b000007947 */ /* 0x022fea000383ffff */
.L_x_3117:
[----:B------:R-:W-:Y:S01]  /*24bc0*/  IMAD.MOV.U32 R223, RZ, RZ, R16 ;  /* 0x000000ffffdf7224 */ /* 0x000fe200078e0010 */
[----:B------:R-:W-:Y:S01]  /*24bd0*/  MOV R2, RZ ;  /* 0x000000ff00027202 */ /* 0x000fe20000000f00 */
[----:B------:R-:W-:Y:S01]  /*24be0*/  IMAD.MOV.U32 R232, RZ, RZ, 0x181f ;  /* 0x0000181fffe87424 */ /* 0x000fe200078e00ff */
[----:B------:R-:W-:-:S02]  /*24bf0*/  MOV R3, 0x24c10 ;  /* 0x00024c1000037802 */ /* 0x000fc40000000f00 */
[----:B-123--:R-:W-:Y:S05]  /*24c00*/  CALL.REL.NOINC `($__internal_50_$__cuda_sm70_shflsync_idx_p) ;  /* 0x00000f0000007944 */ /* 0x00efea0003c00000 */
[----:B------:R-:W-:Y:S01]  /*24c10*/  MOV R2, R232 ;  /* 0x000000e800027202 */ /* 0x000fe20000000f00 */
[----:B-1---5:R-:W-:Y:S05]  /*24c20*/  BRA `(.L_x_3205) ;  /* 0xffffa26000007947 */ /* 0x022fea000383ffff */
.L_x_3120:
[----:B------:R-:W-:Y:S01]  /*24c30*/  IMAD.MOV.U32 R223, RZ, RZ, R6 ;  /* 0x000000ffffdf7224 */ /* 0x000fe200078e0006 */
[----:B--2---:R-:W-:Y:S01]  /*24c40*/  MOV R2, 0x1 ;  /* 0x0000000100027802 */ /* 0x004fe20000000f00 */
[----:B------:R-:W-:Y:S01]  /*24c50*/  IMAD.MOV.U32 R232, RZ, RZ, 0x181f ;  /* 0x0000181fffe87424 */ /* 0x000fe200078e00ff */
[----:B------:R-:W-:-:S02]  /*24c60*/  MOV R3, 0x24c80 ;  /* 0x00024c8000037802 */ /* 0x000fc40000000f00 */
[----:B-1-34-:R-:W-:Y:S05]  /*24c70*/  CALL.REL.NOINC `($__internal_50_$__cuda_sm70_shflsync_idx_p) ;  /* 0x00000e9000007944 */ /* 0x01afea0003c00000 */
        /* <DEDUP_REMOVED lines=8> */
.L_x_3123:
[----:B------:R-:W-:Y:S01]  /*24d00*/  IMAD.MOV.U32 R223, RZ, RZ, R6 ;  /* 0x000000ffffdf7224 */ /* 0x000fe200078e0006 */
[----:B--2---:R-:W-:Y:S01]  /*24d10*/  MOV R2, 0x2 ;  /* 0x0000000200027802 */ /* 0x004fe20000000f00 */
[----:B------:R-:W-:Y:S01]  /*24d20*/  IMAD.MOV.U32 R232, RZ, RZ, 0x181f ;  /* 0x0000181fffe87424 */ /* 0x000fe200078e00ff */
[----:B------:R-:W-:Y:S02]  /*24d30*/  MOV R3, 0x24d50 ;  /* 0x00024d5000037802 */ /* 0x000fe40000000f00 */
[----:B-1-34-:R-:W-:Y:S05]  /*24d40*/  CALL.REL.NOINC `($__internal_50_$__cuda_sm70_shflsync_idx_p) ;  /* 0x00000dc000007944 */ /* 0x01afea0003c00000 */
[----:B------:R-:W-:Y:S01]  /*24d50*/  MOV R4, R232 ;  /* 0x000000e800047202 */ /* 0x000fe20000000f00 */
[----:B-1---5:R-:W-:Y:S05]  /*24d60*/  BRA `(.L_x_3207) ;  /* 0xffffa40000007947 */ /* 0x022fea000383ffff */
.L_x_3124:
[----:B------:R-:W-:Y:S01]  /*24d70*/  IMAD.MOV.U32 R223, RZ, RZ, R16 ;  /* 0x000000ffffdf7224 */ /* 0x000fe200078e0010 */
[----:B--2---:R-:W-:Y:S01]  /*24d80*/  MOV R2, 0x2 ;  /* 0x0000000200027802 */ /* 0x004fe20000000f00 */
[----:B------:R-:W-:Y:S01]  /*24d90*/  IMAD.MOV.U32 R232, RZ, RZ, 0x181f ;  /* 0x0000181fffe87424 */ /* 0x000fe200078e00ff */
[----:B------:R-:W-:Y:S02]  /*24da0*/  MOV R3, 0x24dc0 ;  /* 0x00024dc000037802 */ /* 0x000fe40000000f00 */
[----:B-1-34-:R-:W-:Y:S05]  /*24db0*/  CALL.REL.NOINC `($__internal_50_$__cuda_sm70_shflsync_idx_p) ;  /* 0x00000d5000007944 */ /* 0x01afea0003c00000 */
[----:B------:R-:W-:Y:S01]  /*24dc0*/  MOV R2, R232 ;  /* 0x000000e800027202 */ /* 0x000fe20000000f00 */
[----:B-1---5:R-:W-:Y:S05]  /*24dd0*/  BRA `(.L_x_3208) ;  /* 0xffffa3b000007947 */ /* 0x022fea000383ffff */
.L_x_3127:
[----:B------:R-:W-:Y:S01]  /*24de0*/  IMAD.MOV.U32 R223, RZ, RZ, R6 ;  /* 0x000000ffffdf7224 */ /* 0x000fe200078e0006 */
[----:B---34-:R-:W-:Y:S01]  /*24df0*/  MOV R2, 0x3 ;  /* 0x0000000300027802 */ /* 0x018fe20000000f00 */
[----:B------:R-:W-:Y:S01]  /*24e00*/  IMAD.MOV.U32 R232, RZ, RZ, 0x181f ;  /* 0x0000181fffe87424 */ /* 0x000fe200078e00ff */
[----:B------:R-:W-:-:S02]  /*24e10*/  MOV R3, 0x24e30 ;  /* 0x00024e3000037802 */ /* 0x000fc40000000f00 */
[----:B-12---:R-:W-:Y:S05]  /*24e20*/  CALL.REL.NOINC `($__internal_50_$__cuda_sm70_shflsync_idx_p) ;  /* 0x00000ce000007944 */ /* 0x006fea0003c00000 */
        /* <DEDUP_REMOVED lines=8> */
.L_x_3129:
[----:B------:R-:W-:Y:S01]  /*24eb0*/  IMAD.MOV.U32 R223, RZ, RZ, R5 ;  /* 0x000000ffffdf7224 */ /* 0x000fe200078e0005 */
[----:B------:R-:W-:Y:S01]  /*24ec0*/  MOV R2, RZ ;  /* 0x000000ff00027202 */ /* 0x000fe20000000f00 */
[----:B------:R-:W-:Y:S01]  /*24ed0*/  IMAD.MOV.U32 R232, RZ, RZ, 0x1c1f ;  /* 0x00001c1fffe87424 */ /* 0x000fe200078e00ff */
[----:B------:R-:W-:Y:S02]  /*24ee0*/  MOV R3, 0x24f00 ;  /* 0x00024f0000037802 */ /* 0x000fe40000000f00 */
[----:B------:R-:W-:Y:S05]  /*24ef0*/  CALL.REL.NOINC `($__internal_50_$__cuda_sm70_shflsync_idx_p) ;  /* 0x00000c1000007944 */ /* 0x000fea0003c00000 */
[----:B------:R-:W-:Y:S01]  /*24f00*/  MOV R4, R232 ;  /* 0x000000e800047202 */ /* 0x000fe20000000f00 */
[----:B-1---5:R-:W-:Y:S05]  /*24f10*/  BRA `(.L_x_3210) ;  /* 0xffffa78000007947 */ /* 0x022fea000383ffff */
.L_x_3130:
[----:B------:R-:W-:Y:S01]  /*24f20*/  IMAD.MOV.U32 R223, RZ, RZ, R6 ;  /* 0x000000ffffdf7224 */ /* 0x000fe200078e0006 */
[----:B------:R-:W-:Y:S01]  /*24f30*/  MOV R2, RZ ;  /* 0x000000ff00027202 */ /* 0x000fe20000000f00 */
[----:B------:R-:W-:Y:S01]  /*24f40*/  IMAD.MOV.U32 R232, RZ, RZ, 0x1c1f ;  /* 0x00001c1fffe87424 */ /* 0x000fe200078e00ff */
[----:B------:R-:W-:Y:S02]  /*24f50*/  MOV R3, 0x24f70 ;  /* 0x00024f7000037802 */ /* 0x000fe40000000f00 */
[----:B-12---:R-:W-:Y:S05]  /*24f60*/  CALL.REL.NOINC `($__internal_50_$__cuda_sm70_shflsync_idx_p) ;  /* 0x00000ba000007944 */ /* 0x006fea0003c00000 */
[----:B------:R-:W-:Y:S01]  /*24f70*/  MOV R2, R232 ;  /* 0x000000e800027202 */ /* 0x000fe20000000f00 */
[----:B-1---5:R-:W-:Y:S05]  /*24f80*/  BRA `(.L_x_3211) ;  /* 0xffffa73000007947 */ /* 0x022fea000383ffff */
.L_x_3133:
[----:B------:R-:W-:Y:S01]  /*24f90*/  IMAD.MOV.U32 R223, RZ, RZ, R5 ;  /* 0x000000ffffdf7224 */ /* 0x000fe200078e0005 */
[----:B-1--4-:R-:W-:Y:S01]  /*24fa0*/  MOV R2, 0x1 ;  /* 0x0000000100027802 */ /* 0x012fe20000000f00 */
[----:B------:R-:W-:Y:S01]  /*24fb0*/  IMAD.MOV.U32 R232, RZ, RZ, 0x1c1f ;  /* 0x00001c1fffe87424 */ /* 0x000fe200078e00ff */
[----:B------:R-:W-:-:S02]  /*24fc0*/  MOV R3, 0x24fe0 ;  /* 0x00024fe000037802 */ /* 0x000fc40000000f00 */
[----:B--23--:R-:W-:Y:S05]  /*24fd0*/  CALL.REL.NOINC `($__internal_50_$__cuda_sm70_shflsync_idx_p) ;  /* 0x00000b3000007944 */ /* 0x00cfea0003c00000 */
        /* <DEDUP_REMOVED lines=8> */
.L_x_3137:
[----:B------:R-:W-:Y:S01]  /*25060*/  IMAD.MOV.U32 R223, RZ, RZ, R5 ;  /* 0x000000ffffdf7224 */ /* 0x000fe200078e0005 */
[----:B------:R-:W-:Y:S01]  /*25070*/  MOV R2, RZ ;  /* 0x000000ff00027202 */ /* 0x000fe20000000f00 */
[----:B------:R-:W-:Y:S01]  /*25080*/  IMAD.MOV.U32 R232, RZ, RZ, 0x181f ;  /* 0x0000181fffe87424 */ /* 0x000fe200078e00ff */
[----:B------:R-:W-:Y:S02]  /*25090*/  MOV R3, 0x250b0 ;  /* 0x000250b000037802 */ /* 0x000fe40000000f00 */
[----:B------:R-:W-:Y:S05]  /*250a0*/  CALL.REL.NOINC `($__internal_50_$__cuda_sm70_shflsync_idx_p) ;  /* 0x00000a6000007944 */ /* 0x000fea0003c00000 */
[----:B------:R-:W-:Y:S01]  /*250b0*/  MOV R4, R232 ;  /* 0x000000e800047202 */ /* 0x000fe20000000f00 */
[----:B-1---5:R-:W-:Y:S05]  /*250c0*/  BRA `(.L_x_3213) ;  /* 0xffffc6e000007947 */ /* 0x022fea000383ffff */
.L_x_3138:
[----:B------:R-:W-:Y:S01]  /*250d0*/  IMAD.MOV.U32 R223, RZ, RZ, R16 ;  /* 0x000000ffffdf7224 */ /* 0x000fe200078e0010 */
[----:B------:R-:W-:Y:S01]  /*250e0*/  MOV R2, RZ ;  /* 0x000000ff00027202 */ /* 0x000fe20000000f00 */
[----:B------:R-:W-:Y:S01]  /*250f0*/  IMAD.MOV.U32 R232, RZ, RZ, 0x181f ;  /* 0x0000181fffe87424 */ /* 0x000fe200078e00ff */
[----:B------:R-:W-:Y:S02]  /*25100*/  MOV R3, 0x25120 ;  /* 0x0002512000037802 */ /* 0x000fe40000000f00 */
[----:B-12---:R-:W-:Y:S05]  /*25110*/  CALL.REL.NOINC `($__internal_50_$__cuda_sm70_shflsync_idx_p) ;  /* 0x000009f000007944 */ /* 0x006fea0003c00000 */
[----:B------:R-:W-:Y:S01]  /*25120*/  MOV R2, R232 ;  /* 0x000000e800027202 */ /* 0x000fe20000000f00 */
[----:B-1---5:R-:W-:Y:S05]  /*25130*/  BRA `(.L_x_3214) ;  /* 0xffffc69000007947 */ /* 0x022fea000383ffff */
.L_x_3141:
[----:B------:R-:W-:Y:S01]  /*25140*/  IMAD.MOV.U32 R223, RZ, RZ, R5 ;  /* 0x000000ffffdf7224 */ /* 0x000fe200078e0005 */
[----:B--2-4-:R-:W-:Y:S01]  /*25150*/  MOV R2, 0x1 ;  /* 0x0000000100027802 */ /* 0x014fe20000000f00 */
[----:B------:R-:W-:Y:S01]  /*25160*/  IMAD.MOV.U32 R232, RZ, RZ, 0x181f ;  /* 0x0000181fffe87424 */ /* 0x000fe200078e00ff */
[----:B------:R-:W-:-:S02]  /*25170*/  MOV R3, 0x25190 ;  /* 0x0002519000037802 */ /* 0x000fc40000000f00 */
[----:B-1-3--:R-:W-:Y:S05]  /*25180*/  CALL.REL.NOINC `($__internal_50_$__cuda_sm70_shflsync_idx_p) ;  /* 0x0000098000007944 */ /* 0x00afea0003c00000 */
        /* <DEDUP_REMOVED lines=8> */
.L_x_3144:
[----:B------:R-:W-:Y:S01]  /*25210*/  IMAD.MOV.U32 R223, RZ, RZ, R5 ;  /* 0x000000ffffdf7224 */ /* 0x000fe200078e0005 */
[----:B-1--4-:R-:W-:Y:S01]  /*25220*/  MOV R2, 0x2 ;  /* 0x0000000200027802 */ /* 0x012fe20000000f00 */
[----:B------:R-:W-:Y:S01]  /*25230*/  IMAD.MOV.U32 R232, RZ, RZ, 0x181f ;  /* 0x0000181fffe87424 */ /* 0x000fe200078e00ff */
[----:B------:R-:W-:Y:S02]  /*25240*/  MOV R3, 0x25260 ;  /* 0x0002526000037802 */ /* 0x000fe40000000f00 */
[----:B--23--:R-:W-:Y:S05]  /*25250*/  CALL.REL.NOINC `($__internal_50_$__cuda_sm70_shflsync_idx_p) ;  /* 0x000008b000007944 */ /* 0x00cfea0003c00000 */
[----:B------:R-:W-:Y:S01]  /*25260*/  MOV R4, R232 ;  /* 0x000000e800047202 */ /* 0x000fe20000000f00 */
[----:B-1---5:R-:W-:Y:S05]  /*25270*/  BRA `(.L_x_3216) ;  /* 0xffffc84000007947 */ /* 0x022fea000383ffff */
.L_x_3145:
[----:B------:R-:W-:Y:S01]  /*25280*/  IMAD.MOV.U32 R223, RZ, RZ, R16 ;  /* 0x000000ffffdf7224 */ /* 0x000fe200078e0010 */
[----:B----4-:R-:W-:Y:S01]  /*25290*/  MOV R2, 0x2 ;  /* 0x0000000200027802 */ /* 0x010fe20000000f00 */
[----:B------:R-:W-:Y:S01]  /*252a0*/  IMAD.MOV.U32 R232, RZ, RZ, 0x181f ;  /* 0x0000181fffe87424 */ /* 0x000fe200078e00ff */
[----:B------:R-:W-:Y:S02]  /*252b0*/  MOV R3, 0x252d0 ;  /* 0x000252d000037802 */ /* 0x000fe40000000f00 */
[----:B-123--:R-:W-:Y:S05]  /*252c0*/  CALL.REL.NOINC `($__internal_50_$__cuda_sm70_shflsync_idx_p) ;  /* 0x0000084000007944 */ /* 0x00efea0003c00000 */
[----:B------:R-:W-:Y:S01]  /*252d0*/  MOV R2, R232 ;  /* 0x000000e800027202 */ /* 0x000fe20000000f00 */
[----:B-1---5:R-:W-:Y:S05]  /*252e0*/  BRA `(.L_x_3217) ;  /* 0xffffc7f000007947 */ /* 0x022fea000383ffff */
.L_x_3148:
[----:B------:R-:W-:Y:S01]  /*252f0*/  IMAD.MOV.U32 R223, RZ, RZ, R5 ;  /* 0x000000ffffdf7224 */ /* 0x000fe200078e0005 */
[----:B-1----:R-:W-:Y:S01]  /*25300*/  MOV R2, 0x3 ;  /* 0x0000000300027802 */ /* 0x002fe20000000f00 */
[----:B------:R-:W-:Y:S01]  /*25310*/  IMAD.MOV.U32 R232, RZ, RZ, 0x181f ;  /* 0x0000181fffe87424 */ /* 0x000fe200078e00ff */
[----:B------:R-:W-:-:S02]  /*25320*/  MOV R3, 0x25340 ;  /* 0x0002534000037802 */ /* 0x000fc40000000f00 */
[----:B--234-:R-:W-:Y:S05]  /*25330*/  CALL.REL.NOINC `($__internal_50_$__cuda_sm70_shflsync_idx_p) ;  /* 0x000007d000007944 */ /* 0x01cfea0003c00000 */
        /* <DEDUP_REMOVED lines=8> */
.L_x_3150:
[----:B------:R-:W-:Y:S01]  /*253c0*/  IMAD.MOV.U32 R223, RZ, RZ, R114 ;  /* 0x000000ffffdf7224 */ /* 0x000fe200078e0072 */
[----:B------:R-:W-:Y:S01]  /*253d0*/  MOV R2, RZ ;  /* 0x000000ff00027202 */ /* 0x000fe20000000f00 */
[----:B------:R-:W-:Y:S01]  /*253e0*/  IMAD.MOV.U32 R232, RZ, RZ, 0x1f ;  /* 0x0000001fffe87424 */ /* 0x000fe200078e00ff */
[----:B------:R-:W-:Y:S02]  /*253f0*/  MOV R3, 0x25410 ;  /* 0x0002541000037802 */ /* 0x000fe40000000f00 */
[----:B-1----:R-:W-:Y:S05]  /*25400*/  CALL.REL.NOINC `($__internal_50_$__cuda_sm70_shflsync_idx_p) ;  /* 0x0000070000007944 */ /* 0x002fea0003c00000 */
[----:B------:R-:W-:Y:S01]  /*25410*/  MOV R11, R232 ;  /* 0x000000e8000b7202 */ /* 0x000fe20000000f00 */
[----:B-1---5:R-:W-:Y:S05]  /*25420*/  BRA `(.L_x_3219) ;  /* 0xffffca6000007947 */ /* 0x022fea000383ffff */
.L_x_3151:
[----:B------:R-:W-:Y:S01]  /*25430*/  IMAD.MOV.U32 R223, RZ, RZ, R114 ;  /* 0x000000ffffdf7224 */ /* 0x000fe200078e0072 */
[----:B------:R-:W-:Y:S01]  /*25440*/  MOV R2, 0x1 ;  /* 0x0000000100027802 */ /* 0x000fe20000000f00 */
[----:B------:R-:W-:Y:S01]  /*25450*/  IMAD.MOV.U32 R232, RZ, RZ, 0x1f ;  /* 0x0000001fffe87424 */ /* 0x000fe200078e00ff */
[----:B------:R-:W-:Y:S02]  /*25460*/  MOV R3, 0x25480 ;  /* 0x0002548000037802 */ /* 0x000fe40000000f00 */
[----:B-123--:R-:W-:Y:S05]  /*25470*/  CALL.REL.NOINC `($__internal_50_$__cuda_sm70_shflsync_idx_p) ;  /* 0x0000069000007944 */ /* 0x00efea0003c00000 */
[----:B------:R-:W-:Y:S01]  /*25480*/  MOV R6, R232 ;  /* 0x000000e800067202 */ /* 0x000fe20000000f00 */
[----:B-1---5:R-:W-:Y:S05]  /*25490*/  BRA `(.L_x_3220) ;  /* 0xffffca1000007947 */ /* 0x022fea000383ffff */
.L_x_3152:
[----:B------:R-:W-:Y:S01]  /*254a0*/  IMAD.MOV.U32 R2, RZ, RZ, R4 ;  /* 0x000000ffff027224 */ /* 0x000fe200078e0004 */
[----:B------:R-:W-:-:S02]  /*254b0*/  MOV R5, 0x1 ;  /* 0x0000000100057802 */ /* 0x000fc40000000f00 */
[----:B------:R-:W-:Y:S02]  /*254c0*/  MOV R3, 0x254e0 ;  /* 0x000254e000037802 */ /* 0x000fe40000000f00 */
[----:B--234-:R-:W-:Y:S05]  /*254d0*/  CALL.REL.NOINC `($__internal_51_$__cuda_sm70_shflsync_up_p) ;  /* 0x000006b000007944 */ /* 0x01cfea0003c00000 */
[----:B------:R-:W-:Y:S05]  /*254e0*/  BRA `(.L_x_3221) ;  /* 0xffffcaf000007947 */ /* 0x000fea000383ffff */
.L_x_3153:
[----:B------:R-:W-:Y:S01]  /*254f0*/  IMAD.MOV.U32 R2, RZ, RZ, R4 ;  /* 0x000000ffff027224 */ /* 0x000fe200078e0004 */
[----:B------:R-:W-:Y:S02]  /*25500*/  MOV R5, 0x2 ;  /* 0x0000000200057802 */ /* 0x000fe40000000f00 */
[----:B------:R-:W-:Y:S02]  /*25510*/  MOV R3, 0x25530 ;  /* 0x0002553000037802 */ /* 0x000fe40000000f00 */
[----:B---34-:R-:W-:Y:S05]  /*25520*/  CALL.REL.NOINC `($__internal_51_$__cuda_sm70_shflsync_up_p) ;  /* 0x0000066000007944 */ /* 0x018fea0003c00000 */
        /* <DEDUP_REMOVED lines=25> */
[----:B------:R-:W-:Y:S01]  /*256c0*/  MOV R2, R232 ;  /* 0x000000e800027202 */ /* 0x000fe20000000f00 */
[----:B-1---5:R-:W-:Y:S05]  /*256d0*/  BRA `(.L_x_3222) ;  /* 0xffffca0000007947 */ /* 0x022fea000383ffff */
.L_x_3157:
[----:B------:R-:W-:Y:S01]  /*256e0*/  IMAD.MOV.U32 R2, RZ, RZ, R4 ;  /* 0x000000ffff027224 */ /* 0x000fe200078e0004 */
[----:B------:R-:W-:Y:S02]  /*256f0*/  MOV R5, 0x1 ;  /* 0x0000000100057802 */ /* 0x000fe40000000f00 */
[----:B------:R-:W-:Y:S02]  /*25700*/  MOV R3, 0x25720 ;  /* 0x0002572000037802 */ /* 0x000fe40000000f00 */
[----:B----4-:R-:W-:Y:S05]  /*25710*/  CALL.REL.NOINC `($__internal_51_$__cuda_sm70_shflsync_up_p) ;  /* 0x0000047000007944 */ /* 0x010fea0003c00000 */
[----:B------:R-:W-:Y:S01]  /*25720*/  MOV R2, R5 ;  /* 0x0000000500027202 */ /* 0x000fe20000000f00 */
[----:B------:R-:W-:Y:S05]  /*25730*/  BRA `(.L_x_3223) ;  /* 0xffffcb1000007947 */ /* 0x000fea000383ffff */
.L_x_3158:
[----:B------:R-:W-:Y:S01]  /*25740*/  IMAD.MOV.U32 R2, RZ, RZ, R4 ;  /* 0x000000ffff027224 */ /* 0x000fe200078e0004 */
[----:B------:R-:W-:Y:S02]  /*25750*/  MOV R5, 0x2 ;  /* 0x0000000200057802 */ /* 0x000fe40000000f00 */
[----:B------:R-:W-:Y:S02]  /*25760*/  MOV R3, 0x25780 ;  /* 0x0002578000037802 */ /* 0x000fe40000000f00 */
[----:B----4-:R-:W-:Y:S05]  /*25770*/  CALL.REL.NOINC `($__internal_51_$__cuda_sm70_shflsync_up_p) ;  /* 0x0000041000007944 */ /* 0x010fea0003c00000 */
        /* <DEDUP_REMOVED lines=27> */
.L_x_3160:
[----:B------:R-:W-:Y:S02]  /*25930*/  SEL R2, RZ, 0x1, P0 ;  /* 0x00000001ff027807 */ /* 0x000fe40000000000 */
[----:B------:R-:W-:Y:S02]  /*25940*/  MOV R3, 0x25960 ;  /* 0x0002596000037802 */ /* 0x000fe40000000f00 */
[----:B-1--4-:R-:W-:Y:S05]  /*25950*/  CALL.REL.NOINC `($__internal_52_$__cuda_sm70_votesync_ballot) ;  /* 0x000002a000007944 */ /* 0x012fea0003c00000 */
[----:B------:R-:W-:Y:S05]  /*25960*/  BRA `(.L_x_3225) ;  /* 0xffffca7000007947 */ /* 0x000fea000383ffff */
.L_x_3161:
[----:B------:R-:W-:Y:S01]  /*25970*/  IMAD.MOV.U32 R223, RZ, RZ, R9 ;  /* 0x000000ffffdf7224 */ /* 0x000fe200078e0009 */
[----:B--2---:R-:W-:Y:S01]  /*25980*/  MOV R2, R12 ;  /* 0x0000000c00027202 */ /* 0x004fe20000000f00 */
[----:B------:R-:W-:Y:S01]  /*25990*/  IMAD.MOV.U32 R232, RZ, RZ, 0x1f ;  /* 0x0000001fffe87424 */ /* 0x000fe200078e00ff */
[----:B------:R-:W-:Y:S02]  /*259a0*/  MOV R3, 0x259c0 ;  /* 0x000259c000037802 */ /* 0x000fe40000000f00 */
[----:B-1--4-:R-:W-:Y:S05]  /*259b0*/  CALL.REL.NOINC `($__internal_50_$__cuda_sm70_shflsync_idx_p) ;  /* 0x0000015000007944 */ /* 0x012fea0003c00000 */
[----:B------:R-:W-:Y:S01]  /*259c0*/  IMAD.MOV.U32 R6, RZ, RZ, R232 ;  /* 0x000000ffff067224 */ /* 0x000fe200078e00e8 */
[----:B------:R-:W-:Y:S01]  /*259d0*/  MOV R2, R12 ;  /* 0x0000000c00027202 */ /* 0x000fe20000000f00 */
[----:B------:R-:W-:Y:S01]  /*259e0*/  IMAD.MOV.U32 R223, RZ, RZ, R10 ;  /* 0x000000ffffdf7224 */ /* 0x000fe200078e000a */
[----:B------:R-:W-:Y:S02]  /*259f0*/  MOV R232, 0x1f ;  /* 0x0000001f00e87802 */ /* 0x000fe40000000f00 */
[----:B------:R-:W-:-:S02]  /*25a00*/  MOV R3, 0x25a20 ;  /* 0x00025a2000037802 */ /* 0x000fc40000000f00 */
[----:B-1---5:R-:W-:Y:S05]  /*25a10*/  CALL.REL.NOINC `($__internal_50_$__cuda_sm70_shflsync_idx_p) ;  /* 0x000000f000007944 */ /* 0x022fea0003c00000 */
[----:B------:R-:W-:Y:S01]  /*25a20*/  MOV R5, R232 ;  /* 0x000000e800057202 */ /* 0x000fe20000000f00 */
[----:B-1---5:R-:W-:Y:S05]  /*25a30*/  BRA `(.L_x_3226) ;  /* 0xffffca1000007947 */ /* 0x022fea000383ffff */
.L_x_3164:
[----:B------:R-:W-:Y:S01]  /*25a40*/  IMAD.MOV.U32 R223, RZ, RZ, R4 ;  /* 0x000000ffffdf7224 */ /* 0x000fe200078e0004 */
[----:B--2---:R-:W-:Y:S01]  /*25a50*/  MOV R2, R12 ;  /* 0x0000000c00027202 */ /* 0x004fe20000000f00 */
[----:B------:R-:W-:Y:S01]  /*25a60*/  IMAD.MOV.U32 R232, RZ, RZ, 0x1f ;  /* 0x0000001fffe87424 */ /* 0x000fe200078e00ff */
[----:B------:R-:W-:-:S02]  /*25a70*/  MOV R3, 0x25a90 ;  /* 0x00025a9000037802 */ /* 0x000fc40000000f00 */
[----:B-1--4-:R-:W-:Y:S05]  /*25a80*/  CALL.REL.NOINC `($__internal_50_$__cuda_sm70_shflsync_idx_p) ;  /* 0x0000008000007944 */ /* 0x012fea0003c00000 */
[----:B------:R-:W-:Y:S01]  /*25a90*/  MOV R15, R232 ;  /* 0x000000e8000f7202 */ /* 0x000fe20000000f00 */
[----:B-1---5:R-:W-:Y:S05]  /*25aa0*/  BRA `(.L_x_3163) ;  /* 0xffffca0000007947 */ /* 0x022fea000383ffff */
        .weak           $__internal_49_$__cuda_sm70_shflsync_bfly_p
        .type           $__internal_49_$__cuda_sm70_shflsync_bfly_p,@function
        .size           $__internal_49_$__cuda_sm70_shflsync_bfly_p,($__internal_50_$__cuda_sm70_shflsync_idx_p - $__internal_49_$__cuda_sm70_shflsync_bfly_p)
$__internal_49_$__cuda_sm70_shflsync_bfly_p:
[----:B------:R-:W-:Y:S02]  /*25ab0*/  MOV R186, 0x1f ;  /* 0x0000001f00ba7802 */ /* 0x000fe40000000f00 */
[----:B------:R-:W-:-:S04]  /*25ac0*/  MOV R187, 0xffffffff ;  /* 0xffffffff00bb7802 */ /* 0x000fc80000000f00 */
[----:B------:R-:W-:Y:S04]  /*25ad0*/  WARPSYNC R187 ;  /* 0x000000bb00007348 */ /* 0x000fe80003800000 */
[----:B------:R1:W2:Y:S02]  /*25ae0*/  SHFL.BFLY PT, R186, R4, R3, R186 ;  /* 0x0c00000304ba7389 */ /* 0x0002a400000e00ba */
[----:B-1----:R-:W-:-:S04]  /*25af0*/  MOV R3, 0x0 ;  /* 0x0000000000037802 */ /* 0x002fc80000000f00 */
[----:B--2---:R-:W-:Y:S05]  /*25b00*/  RET.REL.NODEC R2 `(_ZN7cutlass13device_kernelIN5flash19enable_sm80_to_sm89INS1_16FlashAttnFwdSm80INS1_25CollectiveMainloopFwdSm80ILi8ELi1ELb0EN4cute5tupleIJNS5_1CILi128EEENS7_ILi48EEENS7_ILi256EEEEEELi256ENS_10bfloat16_tEfNS_4arch4Sm80ELb1ELb0ELb0ELb1ELb1ELb1ELb1ELb1EEENS1_21CollectiveEpilogueFwdINS6_IJS8_SA_S9_EEENS6_IJNS7_ILi1EEESI_SI_EEESC_SE_Li256ELb1ELb1ELb1ELb0EEENS1_36VarlenDynamicPersistentTileSchedulerILi128ELi48ELi256ELi256ELb1ELb1ELb0ELb1ELb1ELb1EEEEEEEEEvNT_6ParamsE) ;  /* 0xfffda4f002007950 */ /* 0x004fea0003c3ffff */
        .weak           $__internal_50_$__cuda_sm70_shflsync_idx_p
        .type           $__internal_50_$__cuda_sm70_shflsync_idx_p,@function
        .size           $__internal_50_$__cuda_sm70_shflsync_idx_p,($__internal_51_$__cuda_sm70_shflsync_up_p - $__internal_50_$__cuda_sm70_shflsync_idx_p)
$__internal_50_$__cuda_sm70_shflsync_idx_p:
[----:B------:R1:W-:Y:S02]  /*25b10*/  STL [R1+0x194], R0 ;  /* 0x0001940001007387 */ /* 0x0003e40000100800 */
[----:B-1----:R-:W-:-:S04]  /*25b20*/  MOV R0, 0xffffffff ;  /* 0xffffffff00007802 */ /* 0x002fc80000000f00 */
[----:B------:R-:W-:Y:S04]  /*25b30*/  WARPSYNC R0 ;  /* 0x0000000000007348 */ /* 0x000fe80003800000 */
[----:B------:R1:W2:Y:S04]  /*25b40*/  SHFL.IDX PT, R232, R223, R2, R232 ;  /* 0x00000002dfe87389 */ /* 0x0002a800000e00e8 */
[----:B-1----:R1:W5:Y:S01]  /*25b50*/  LDL.LU R0, [R1+0x194] ;  /* 0x0001940001007983 */ /* 0x0023620000300800 */
[----:B------:R-:W-:Y:S02]  /*25b60*/  MOV R2, R3 ;  /* 0x0000000300027202 */ /* 0x000fe40000000f00 */
[----:B------:R-:W-:-:S04]  /*25b70*/  MOV R3, 0x0 ;  /* 0x0000000000037802 */ /* 0x000fc80000000f00 */
[----:B--2---:R-:W-:Y:S05]  /*25b80*/  RET.REL.NODEC R2 `(_ZN7cutlass13device_kernelIN5flash19enable_sm80_to_sm89INS1_16FlashAttnFwdSm80INS1_25CollectiveMainloopFwdSm80ILi8ELi1ELb0EN4cute5tupleIJNS5_1CILi128EEENS7_ILi48EEENS7_ILi256EEEEEELi256ENS_10bfloat16_tEfNS_4arch4Sm80ELb1ELb0ELb0ELb1ELb1ELb1ELb1ELb1EEENS1_21CollectiveEpilogueFwdINS6_IJS8_SA_S9_EEENS6_IJNS7_ILi1EEESI_SI_EEESC_SE_Li256ELb1ELb1ELb1ELb0EEENS1_36VarlenDynamicPersistentTileSchedulerILi128ELi48ELi256ELi256ELb1ELb1ELb0ELb1ELb1ELb1EEEEEEEEEvNT_6ParamsE) ;  /* 0xfffda47002007950 */ /* 0x004fea0003c3ffff */
        .weak           $__internal_51_$__cuda_sm70_shflsync_up_p
        .type           $__internal_51_$__cuda_sm70_shflsync_up_p,@function
        .size           $__internal_51_$__cuda_sm70_shflsync_up_p,($__internal_52_$__cuda_sm70_votesync_ballot - $__internal_51_$__cuda_sm70_shflsync_up_p)
$__internal_51_$__cuda_sm70_shflsync_up_p:
[----:B------:R-:W-:Y:S02]  /*25b90*/  IMAD.MOV.U32 R13, RZ, RZ, -0x1 ;  /* 0xffffffffff0d7424 */ /* 0x000fe400078e00ff */
[----:B------:R-:W-:Y:S02]  /*25ba0*/  IMAD.MOV.U32 R12, RZ, RZ, RZ ;  /* 0x000000ffff0c7224 */ /* 0x000fe400078e00ff */
[----:B------:R-:W-:Y:S04]  /*25bb0*/  WARPSYNC R13 ;  /* 0x0000000d00007348 */ /* 0x000fe80003800000 */
[----:B------:R1:W2:Y:S02]  /*25bc0*/  SHFL.UP PT, R5, R2, R5, R12 ;  /* 0x0400000502057389 */ /* 0x0002a400000e000c */
[----:B-1----:R-:W-:-:S02]  /*25bd0*/  MOV R2, R3 ;  /* 0x0000000300027202 */ /* 0x002fc40000000f00 */
[----:B------:R-:W-:-:S04]  /*25be0*/  MOV R3, 0x0 ;  /* 0x0000000000037802 */ /* 0x000fc80000000f00 */
[----:B--2---:R-:W-:Y:S05]  /*25bf0*/  RET.REL.NODEC R2 `(_ZN7cutlass13device_kernelIN5flash19enable_sm80_to_sm89INS1_16FlashAttnFwdSm80INS1_25CollectiveMainloopFwdSm80ILi8ELi1ELb0EN4cute5tupleIJNS5_1CILi128EEENS7_ILi48EEENS7_ILi256EEEEEELi256ENS_10bfloat16_tEfNS_4arch4Sm80ELb1ELb0ELb0ELb1ELb1ELb1ELb1ELb1EEENS1_21CollectiveEpilogueFwdINS6_IJS8_SA_S9_EEENS6_IJNS7_ILi1EEESI_SI_EEESC_SE_Li256ELb1ELb1ELb1ELb0EEENS1_36VarlenDynamicPersistentTileSchedulerILi128ELi48ELi256ELi256ELb1ELb1ELb0ELb1ELb1ELb1EEEEEEEEEvNT_6ParamsE) ;  /* 0xfffda40002007950 */ /* 0x004fea0003c3ffff */
        .weak           $__internal_52_$__cuda_sm70_votesync_ballot
        .type           $__internal_52_$__cuda_sm70_votesync_ballot,@function
        .size           $__internal_52_$__cuda_sm70_votesync_ballot,(.L_x_3295 - $__internal_52_$__cuda_sm70_votesync_ballot)
$__internal_52_$__cuda_sm70_votesync_ballot:
[----:B------:R-:W-:Y:S01]  /*25c00*/  ISETP.NE.U32.AND P0, PT, R2, 0x1, PT ;  /* 0x000000010200780c */ /* 0x000fe20003f05070 */
[----:B------:R-:W-:-:S04]  /*25c10*/  IMAD.MOV.U32 R5, RZ, RZ, -0x1 ;  /* 0xffffffffff057424 */ /* 0x000fc800078e00ff */
[----:B------:R-:W-:Y:S08]  /*25c20*/  WARPSYNC R5 ;  /* 0x0000000500007348 */ /* 0x000ff00003800000 */
[----:B------:R-:W-:-:S04]  /*25c30*/  VOTE.ANY R2, PT, !P0 ;  /* 0x0000000000027806 */ /* 0x000fc800040e0100 */
[----:B------:R-:W-:Y:S01]  /*25c40*/  LOP3.LUT R13, R2, R5, RZ, 0xc0, !PT ;  /* 0x00000005020d7212 */ /* 0x000fe200078ec0ff */
[----:B------:R-:W-:Y:S02]  /*25c50*/  IMAD.MOV.U32 R2, RZ, RZ, R3 ;  /* 0x000000ffff027224 */ /* 0x000fe400078e0003 */
[----:B------:R-:W-:-:S04]  /*25c60*/  IMAD.MOV.U32 R3, RZ, RZ, 0x0 ;  /* 0x00000000ff037424 */ /* 0x000fc800078e00ff */
[----:B------:R-:W-:Y:S05]  /*25c70*/  RET.REL.NODEC R2 `(_ZN7cutlass13device_kernelIN5flash19enable_sm80_to_sm89INS1_16FlashAttnFwdSm80INS1_25CollectiveMainloopFwdSm80ILi8ELi1ELb0EN4cute5tupleIJNS5_1CILi128EEENS7_ILi48EEENS7_ILi256EEEEEELi256ENS_10bfloat16_tEfNS_4arch4Sm80ELb1ELb0ELb0ELb1ELb1ELb1ELb1ELb1EEENS1_21CollectiveEpilogueFwdINS6_IJS8_SA_S9_EEENS6_IJNS7_ILi1EEESI_SI_EEESC_SE_Li256ELb1ELb1ELb1ELb0EEENS1_36VarlenDynamicPersistentTileSchedulerILi128ELi48ELi256ELi256ELb1ELb1ELb0ELb1ELb1ELb1EEEEEEEEEvNT_6ParamsE) ;  /* 0xfffda38002007950 */ /* 0x000fea0003c3ffff */
.L_x_3227:
        /* <DEDUP_REMOVED lines=16> */
.L_x_3295:


//--------------------- .nv.shared._ZN7cutlass13device_kernelIN5flash19enable_sm80_to_sm89INS1_16FlashAttnFwdSm80INS1_25CollectiveMainloopFwdSm80ILi8ELi1ELb1EN4cute5tupleIJNS5_1CILi128EEENS7_ILi64EEENS7_ILi256EEEEEELi256ENS_10bfloat16_tEfNS_4arch4Sm80ELb0ELb0ELb0ELb0ELb1ELb0ELb1ELb1EEENS1_21CollectiveEpilogueFwdINS6_IJS8_SA_S9_EEENS6_IJNS7_ILi1EEESI_SI_EEESC_SE_Li256ELb0ELb1ELb1ELb0EEENS1_19SingleTileSchedulerILb0ELb1ELb1ELi128EEEEEEEEEvNT_6ParamsE --------------------------
	.section	.nv.shared._ZN7cutlass13device_kernelIN5flash19enable_sm80_to_sm89INS1_16FlashAttnFwdSm80INS1_25CollectiveMainloopFwdSm80ILi8ELi1ELb1EN4cute5tupleIJNS5_1CILi128EEENS7_ILi64EEENS7_ILi256EEEEEELi256ENS_10bfloat16_tEfNS_4arch4Sm80ELb0ELb0ELb0ELb0ELb1ELb0ELb1ELb1EEENS1_21CollectiveEpilogueFwdINS6_IJS8_SA_S9_EEENS6_IJNS7_ILi1EEESI_SI_EEESC_SE_Li256ELb0ELb1ELb1ELb0EEENS1_19SingleTileSchedulerILb0ELb1ELb1ELi128EEEEEEEEEvNT_6ParamsE,"aw",@nobits
	.sectionflags	@""
	.align	16


//--------------------- .nv.global                --------------------------
	.section	.nv.global,"aw",@nobits
.nv.global:
	.type		_ZN78_INTERNAL_fb80f8da_42_flash_fwd_hdim256_bf16_paged_split_sm80_cu_1f2e7571_32184cute1_E,@object
	.size		_ZN78_INTERNAL_fb80f8da_42_flash_fwd_hdim256_bf16_paged_split_sm80_cu_1f2e7571_32184cute1_E,(_ZN78_INTERNAL_fb80f8da_42_flash_fwd_hdim256_bf16_paged_split_sm80_cu_1f2e7571_32184cuda3std3__45__cpo6cbeginE - _ZN78_INTERNAL_fb80f8da_42_flash_fwd_hdim256_bf16_paged_split_sm80_cu_1f2e7571_32184cute1_E)
_ZN78_INTERNAL_fb80f8da_42_flash_fwd_hdim256_bf16_paged_split_sm80_cu_1f2e7571_32184cute1_E:
	.zero		1
	.type		_ZN78_INTERNAL_fb80f8da_42_flash_fwd_hdim256_bf16_paged_split_sm80_cu_1f2e7571_32184cuda3std3__45__cpo6cbeginE,@object
	.size		_ZN78_INTERNAL_fb80f8da_42_flash_fwd_hdim256_bf16_paged_split_sm80_cu_1f2e7571_32184cuda3std3__45__cpo6cbeginE,(_ZN78_INTERNAL_fb80f8da_42_flash_fwd_hdim256_bf16_paged_split_sm80_cu_1f2e7571_32184cuda3std3__48in_placeE - _ZN78_INTERNAL_fb80f8da_42_flash_fwd_hdim256_bf16_paged_split_sm80_cu_1f2e7571_32184cuda3std3__45__cpo6cbeginE)
_ZN78_INTERNAL_fb80f8da_42_flash_fwd_hdim256_bf16_paged_split_sm80_cu_1f2e7571_32184cuda3std3__45__cpo6cbeginE:
	.zero		1
	.type		_ZN78_INTERNAL_fb80f8da_42_flash_fwd_hdim256_bf16_paged_split_sm80_cu_1f2e7571_32184cuda3std3__48in_placeE,@object
	.size		_ZN78_INTERNAL_fb80f8da_42_flash_fwd_hdim256_bf16_paged_split_sm80_cu_1f2e7571_32184cuda3std3__48in_placeE,(_ZN78_INTERNAL_fb80f8da_42_flash_fwd_hdim256_bf16_paged_split_sm80_cu_1f2e7571_32184cuda3std6ranges3__45__cpo9iter_moveE - _ZN78_INTERNAL_fb80f8da_42_flash_fwd_hdim256_bf16_paged_split_sm80_cu_1f2e7571_32184cuda3std3__48in_placeE)
_ZN78_INTERNAL_fb80f8da_42_flash_fwd_hdim256_bf16_paged_split_sm80_cu_1f2e7571_32184cuda3std3__48in_placeE:
	.zero		1
	.type		_ZN78_INTERNAL_fb80f8da_42_flash_fwd_hdim256_bf16_paged_split_sm80_cu_1f2e7571_32184cuda3std6ranges3__45__cpo9iter_moveE,@object
	.size		_ZN78_INTERNAL_fb80f8da_42_flash_fwd_hdim256_bf16_paged_split_sm80_cu_1f2e7571_32184cuda3std6ranges3__45__cpo9iter_moveE,(_ZN78_INTERNAL_fb80f8da_42_flash_fwd_hdim256_bf16_paged_split_sm80_cu_1f2e7571_32184cuda3std3__45__cpo5beginE - _ZN78_INTERNAL_fb80f8da_42_flash_fwd_hdim256_bf16_paged_split_sm80_cu_1f2e7571_32184cuda3std6ranges3__45__cpo9iter_moveE)
_ZN78_INTERNAL_fb80f8da_42_flash_fwd_hdim256_bf16_paged_split_sm80_cu_1f2e7571_32184cuda3std6ranges3__45__cpo9iter_moveE:
	.zero		1
	.type		_ZN78_INTERNAL_fb80f8da_42_flash_fwd_hdim256_bf16_paged_split_sm80_cu_1f2e7571_32184cuda3std3__45__cpo5beginE,@object
	.size		_ZN78_INTERNAL_fb80f8da_42_flash_fwd_hdim256_bf16_paged_split_sm80_cu_1f2e7571_32184cuda3std3__45__cpo5beginE,(_ZN78_INTERNAL_fb80f8da_42_flash_fwd_hdim256_bf16_paged_split_sm80_cu_1f2e7571_32184cuda3std3__480_GLOBAL__N__fb80f8da_42_flash_fwd_hdim256_bf16_paged_split_sm80_cu_1f2e7571_32186ignoreE - _ZN78_INTERNAL_fb80f8da_42_flash_fwd_hdim256_bf16_paged_split_sm80_cu_1f2e7571_32184cuda3std3__45__cpo5beginE)
_ZN78_INTERNAL_fb80f8da_42_flash_fwd_hdim256_bf16_paged_split_sm80_cu_1f2e7571_32184cuda3std3__45__cpo5beginE:
	.zero		1
	.type		_ZN78_INTERNAL_fb80f8da_42_flash_fwd_hdim256_bf16_paged_split_sm80_cu_1f2e7571_32184cuda3std3__480_GLOBAL__N__fb80f8da_42_flash_fwd_hdim256_bf16_paged_split_sm80_cu_1f2e7571_32186ignoreE,@object
	.size		_ZN78_INTERNAL_fb80f8da_42_flash_fwd_hdim256_bf16_paged_split_sm80_cu_1f2e7571_32184cuda3std3__480_GLOBAL__N__fb80f8da_42_flash_fwd_hdim256_bf16_paged_split_sm80_cu_1f2e7571_32186ignoreE,(_ZN78_INTERNAL_fb80f8da_42_flash_fwd_hdim256_bf16_paged_split_sm80_cu_1f2e7571_32184cute7productE - _ZN78_INTERNAL_fb80f8da_42_flash_fwd_hdim256_bf16_paged_split_sm80_cu_1f2e7571_32184cuda3std3__480_GLOBAL__N__fb80f8da_42_flash_fwd_hdim256_bf16_paged_split_sm80_cu_1f2e7571_32186ignoreE)
_ZN78_INTERNAL_fb80f8da_42_flash_fwd_hdim256_bf16_paged_split_sm80_cu_1f2e7571_32184cuda3std3__480_GLOBAL__N__fb80f8da_42_flash_fwd_hdim256_bf16_paged_split_sm80_cu_1f2e7571_32186ignoreE:
	.zero		1
	.type		_ZN78_INTERNAL_fb80f8da_42_flash_fwd_hdim256_bf16_paged_split_sm80_cu_1f2e7571_32184cute7productE,@object
	.size		_ZN78_INTERNAL_fb80f8da_42_flash_fwd_hdim256_bf16_paged_split_sm80_cu_1f2e7571_32184cute7productE,(_ZN78_INTERNAL_fb80f8da_42_flash_fwd_hdim256_bf16_paged_split_sm80_cu_1f2e7571_32184cuda3std3__45__cpo3endE - _ZN78_INTERNAL_fb80f8da_42_flash_fwd_hdim256_bf16_paged_split_sm80_cu_1f2e7571_32184cute7productE)
_ZN78_INTERNAL_fb80f8da_42_flash_fwd_hdim256_bf16_paged_split_sm80_cu_1f2e7571_32184cute7productE:
	.zero		1
	.type		_ZN78_INTERNAL_fb80f8da_42_flash_fwd_hdim256_bf16_paged_split_sm80_cu_1f2e7571_32184cuda3std3__45__cpo3endE,@object
	.size		_ZN78_INTERNAL_fb80f8da_42_flash_fwd_hdim256_bf16_paged_split_sm80_cu_1f2e7571_32184cuda3std3__45__cpo3endE,(_ZN78_INTERNAL_fb80f8da_42_flash_fwd_hdim256_bf16_paged_split_sm80_cu_1f2e7571_32184cuda3std3__419piecewise_constructE - _ZN78_INTERNAL_fb80f8da_42_flash_fwd_hdim256_bf16_paged_split_sm80_cu_1f2e7571_32184cuda3std3__45__cpo3endE)
_ZN78_INTERNAL_fb80f8da_42_flash_fwd_hdim256_bf16_paged_split_sm80_cu_1f2e7571_32184cuda3std3__45__cpo3endE:
	.zero		1
	.type		_ZN78_INTERNAL_fb80f8da_42_flash_fwd_hdim256_bf16_paged_split_sm80_cu_1f2e7571_32184cuda3std3__419piecewise_constructE,@object
	.size		_ZN78_INTERNAL_fb80f8da_42_flash_fwd_hdim256_bf16_paged_split_sm80_cu_1f2e7571_32184cuda3std3__419piecewise_constructE,(_ZN78_INTERNAL_fb80f8da_42_flash_fwd_hdim256_bf16_paged_split_sm80_cu_1f2e7571_32184cuda3std3__45__cpo4cendE - _ZN78_INTERNAL_fb80f8da_42_flash_fwd_hdim256_bf16_paged_split_sm80_cu_1f2e7571_32184cuda3std3__419piecewise_constructE)
_ZN78_INTERNAL_fb80f8da_42_flash_fwd_hdim256_bf16_paged_split_sm80_cu_1f2e7571_32184cuda3std3__419piecewise_constructE:
	.zero		1
	.type		_ZN78_INTERNAL_fb80f8da_42_flash_fwd_hdim256_bf16_paged_split_sm80_cu_1f2e7571_32184cuda3std3__45__cpo4cendE,@object
	.size		_ZN78_INTERNAL_fb80f8da_42_flash_fwd_hdim256_bf16_paged_split_sm80_cu_1f2e7571_32184cuda3std3__45__cpo4cendE,(_ZN78_INTERNAL_fb80f8da_42_flash_fwd_hdim256_bf16_paged_split_sm80_cu_1f2e7571_32184cuda3std6ranges3__45__cpo4swapE - _ZN78_INTERNAL_fb80f8da_42_flash_fwd_hdim256_bf16_paged_split_sm80_cu_1f2e7571_32184cuda3std3__45__cpo4cendE)
_ZN78_INTERNAL_fb80f8da_42_flash_fwd_hdim256_bf16_paged_split_sm80_cu_1f2e7571_32184cuda3std3__45__cpo4cendE:
	.zero		1
	.type		_ZN78_INTERNAL_fb80f8da_42_flash_fwd_hdim256_bf16_paged_split_sm80_cu_1f2e7571_32184cuda3std6ranges3__45__cpo4swapE,@object
	.size		_ZN78_INTERNAL_fb80f8da_42_flash_fwd_hdim256_bf16_paged_split_sm80_cu_1f2e7571_32184cuda3std6ranges3__45__cpo4swapE,(.L_7 - _ZN78_INTERNAL_fb80f8da_42_flash_fwd_hdim256_bf16_paged_split_sm80_cu_1f2e7571_32184cuda3std6ranges3__45__cpo4swapE)
_ZN78_INTERNAL_fb80f8da_42_flash_fwd_hdim256_bf16_paged_split_sm80_cu_1f2e7571_32184cuda3std6ranges3__45__cpo4swapE:
	.zero		1
.L_7:


//--------------------- .nv.shared._ZN7cutlass13device_kernelIN5flash19enable_sm80_to_sm89INS1_16FlashAttnFwdSm80INS1_25CollectiveMainloopFwdSm80ILi8ELi1ELb1EN4cute5tupleIJNS5_1CILi128EEENS7_ILi48EEENS7_ILi256EEEEEELi256ENS_10bfloat16_tEfNS_4arch4Sm80ELb0ELb0ELb0ELb1ELb1ELb0ELb1ELb1EEENS1_21CollectiveEpilogueFwdINS6_IJS8_SA_S9_EEENS6_IJNS7_ILi1EEESI_SI_EEESC_SE_Li256ELb1ELb1ELb1ELb0EEENS1_36VarlenDynamicPersistentTileSchedulerILi128ELi48ELi256ELi256ELb1ELb1ELb0ELb0ELb1ELb1EEEEEEEEEvNT_6ParamsE --------------------------
	.section	.nv.shared._ZN7cutlass13device_kernelIN5flash19enable_sm80_to_sm89INS1_16FlashAttnFwdSm80INS1_25CollectiveMainloopFwdSm80ILi8ELi1ELb1EN4cute5tupleIJNS5_1CILi128EEENS7_ILi48EEENS7_ILi256EEEEEELi256ENS_10bfloat16_tEfNS_4arch4Sm80ELb0ELb0ELb0ELb1ELb1ELb0ELb1ELb1EEENS1_21CollectiveEpilogueFwdINS6_IJS8_SA_S9_EEENS6_IJNS7_ILi1EEESI_SI_EEESC_SE_Li256ELb1ELb1ELb1ELb0EEENS1_36VarlenDynamicPersistentTileSchedulerILi128ELi48ELi256ELi256ELb1ELb1ELb0ELb0ELb1ELb1EEEEEEEEEvNT_6ParamsE,"aw",@nobits
	.sectionflags	@""
	.align	16


//--------------------- .nv.shared._ZN7cutlass13device_kernelIN5flash19enable_sm80_to_sm89INS1_16FlashAttnFwdSm80INS1_25CollectiveMainloopFwdSm80ILi8ELi1ELb0EN4cute5tupleIJNS5_1CILi128EEENS7_ILi32EEENS7_ILi256EEEEEELi256ENS_10bfloat16_tEfNS_4arch4Sm80ELb0ELb0ELb0ELb1ELb1ELb1ELb1ELb1EEENS1_21CollectiveEpilogueFwdINS6_IJS8_SA_S9_EEENS6_IJNS7_ILi1EEESI_SI_EEESC_SE_Li256ELb1ELb1ELb1ELb0EEENS1_36VarlenDynamicPersistentTileSchedulerILi128ELi32ELi256ELi256ELb1ELb1ELb0ELb0ELb1ELb1EEEEEEEEEvNT_6ParamsE --------------------------
	.section	.nv.shared._ZN7cutlass13device_kernelIN5flash19enable_sm80_to_sm89INS1_16FlashAttnFwdSm80INS1_25CollectiveMainloopFwdSm80ILi8ELi1ELb0EN4cute5tupleIJNS5_1CILi128EEENS7_ILi32EEENS7_ILi256EEEEEELi256ENS_10bfloat16_tEfNS_4arch4Sm80ELb0ELb0ELb0ELb1ELb1ELb1ELb1ELb1EEENS1_21CollectiveEpilogueFwdINS6_IJS8_SA_S9_EEENS6_IJNS7_ILi1EEESI_SI_EEESC_SE_Li256ELb1ELb1ELb1ELb0EEENS1_36VarlenDynamicPersistentTileSchedulerILi128ELi32ELi256ELi256ELb1ELb1ELb0ELb0ELb1ELb1EEEEEEEEEvNT_6ParamsE,"aw",@nobits
	.sectionflags	@""
	.align	16


//--------------------- .nv.shared._ZN7cutlass13device_kernelIN5flash19enable_sm80_to_sm89INS1_16FlashAttnFwdSm80INS1_25CollectiveMainloopFwdSm80ILi8ELi1ELb1EN4cute5tupleIJNS5_1CILi128EEENS7_ILi48EEENS7_ILi256EEEEEELi256ENS_10bfloat16_tEfNS_4arch4Sm80ELb0ELb1ELb0ELb0ELb1ELb0ELb1ELb1EEENS1_21CollectiveEpilogueFwdINS6_IJS8_SA_S9_EEENS6_IJNS7_ILi1EEESI_SI_EEESC_SE_Li256ELb0ELb1ELb1ELb0EEENS1_19SingleTileSchedulerILb0ELb1ELb1ELi128EEEEEEEEEvNT_6ParamsE --------------------------
	.section	.nv.shared._ZN7cutlass13device_kernelIN5flash19enable_sm80_to_sm89INS1_16FlashAttnFwdSm80INS1_25CollectiveMainloopFwdSm80ILi8ELi1ELb1EN4cute5tupleIJNS5_1CILi128EEENS7_ILi48EEENS7_ILi256EEEEEELi256ENS_10bfloat16_tEfNS_4arch4Sm80ELb0ELb1ELb0ELb0ELb1ELb0ELb1ELb1EEENS1_21CollectiveEpilogueFwdINS6_IJS8_SA_S9_EEENS6_IJNS7_ILi1EEESI_SI_EEESC_SE_Li256ELb0ELb1ELb1ELb0EEENS1_19SingleTileSchedulerILb0ELb1ELb1ELi128EEEEEEEEEvNT_6ParamsE,"aw",@nobits
	.sectionflags	@""
	.align	16


//--------------------- .nv.shared._ZN7cutlass13device_kernelIN5flash19enable_sm80_to_sm89INS1_16FlashAttnFwdSm80INS1_25CollectiveMainloopFwdSm80ILi8ELi1ELb1EN4cute5tupleIJNS5_1CILi128EEENS7_ILi48EEENS7_ILi256EEEEEELi256ENS_10bfloat16_tEfNS_4arch4Sm80ELb0ELb1ELb0ELb1ELb1ELb0ELb1ELb1EEENS1_21CollectiveEpilogueFwdINS6_IJS8_SA_S9_EEENS6_IJNS7_ILi1EEESI_SI_EEESC_SE_Li256ELb1ELb1ELb1ELb0EEENS1_36VarlenDynamicPersistentTileSchedulerILi128ELi48ELi256ELi256ELb1ELb1ELb0ELb1ELb0ELb1EEEEEEEEEvNT_6ParamsE --------------------------
	.section	.nv.shared._ZN7cutlass13device_kernelIN5flash19enable_sm80_to_sm89INS1_16FlashAttnFwdSm80INS1_25CollectiveMainloopFwdSm80ILi8ELi1ELb1EN4cute5tupleIJNS5_1CILi128EEENS7_ILi48EEENS7_ILi256EEEEEELi256ENS_10bfloat16_tEfNS_4arch4Sm80ELb0ELb1ELb0ELb1ELb1ELb0ELb1ELb1EEENS1_21CollectiveEpilogueFwdINS6_IJS8_SA_S9_EEENS6_IJNS7_ILi1EEESI_SI_EEESC_SE_Li256ELb1ELb1ELb1ELb0EEENS1_36VarlenDynamicPersistentTileSchedulerILi128ELi48ELi256ELi256ELb1ELb1ELb0ELb1ELb0ELb1EEEEEEEEEvNT_6ParamsE,"aw",@nobits
	.sectionflags	@""
	.align	16


//--------------------- .nv.shared._ZN7cutlass13device_kernelIN5flash19enable_sm80_to_sm89INS1_16FlashAttnFwdSm80INS1_25CollectiveMainloopFwdSm80ILi8ELi1ELb0EN4cute5tupleIJNS5_1CILi128EEENS7_ILi32EEENS7_ILi256EEEEEELi256ENS_10bfloat16_tEfNS_4arch4Sm80ELb0ELb1ELb0ELb1ELb1ELb1ELb1ELb1EEENS1_21CollectiveEpilogueFwdINS6_IJS8_SA_S9_EEENS6_IJNS7_ILi1EEESI_SI_EEESC_SE_Li256ELb1ELb1ELb1ELb0EEENS1_36VarlenDynamicPersistentTileSchedulerILi128ELi32ELi256ELi256ELb1ELb1ELb0ELb1ELb0ELb1EEEEEEEEEvNT_6ParamsE --------------------------
	.section	.nv.shared._ZN7cutlass13device_kernelIN5flash19enable_sm80_to_sm89INS1_16FlashAttnFwdSm80INS1_25CollectiveMainloopFwdSm80ILi8ELi1ELb0EN4cute5tupleIJNS5_1CILi128EEENS7_ILi32EEENS7_ILi256EEEEEELi256ENS_10bfloat16_tEfNS_4arch4Sm80ELb0ELb1ELb0ELb1ELb1ELb1ELb1ELb1EEENS1_21CollectiveEpilogueFwdINS6_IJS8_SA_S9_EEENS6_IJNS7_ILi1EEESI_SI_EEESC_SE_Li256ELb1ELb1ELb1ELb0EEENS1_36VarlenDynamicPersistentTileSchedulerILi128ELi32ELi256ELi256ELb1ELb1ELb0ELb1ELb0ELb1EEEEEEEEEvNT_6ParamsE,"aw",@nobits
	.sectionflags	@""
	.align	16


//--------------------- .nv.shared._ZN7cutlass13device_kernelIN5flash19enable_sm80_to_sm89INS1_16FlashAttnFwdSm80INS1_25CollectiveMainloopFwdSm80ILi8ELi1ELb1EN4cute5tupleIJNS5_1CILi128EEENS7_ILi64EEENS7_ILi256EEEEEELi256ENS_10bfloat16_tEfNS_4arch4Sm80ELb1ELb0ELb0ELb0ELb1ELb0ELb1ELb1EEENS1_21CollectiveEpilogueFwdINS6_IJS8_SA_S9_EEENS6_IJNS7_ILi1EEESI_SI_EEESC_SE_Li256ELb0ELb1ELb1ELb0EEENS1_30DynamicPersistentTileSchedulerILi256ELi256ELb1ELb1ELb0EEEEEEEEEvNT_6ParamsE --------------------------
	.section	.nv.shared._ZN7cutlass13device_kernelIN5flash19enable_sm80_to_sm89INS1_16FlashAttnFwdSm80INS1_25CollectiveMainloopFwdSm80ILi8ELi1ELb1EN4cute5tupleIJNS5_1CILi128EEENS7_ILi64EEENS7_ILi256EEEEEELi256ENS_10bfloat16_tEfNS_4arch4Sm80ELb1ELb0ELb0ELb0ELb1ELb0ELb1ELb1EEENS1_21CollectiveEpilogueFwdINS6_IJS8_SA_S9_EEENS6_IJNS7_ILi1EEESI_SI_EEESC_SE_Li256ELb0ELb1ELb1ELb0EEENS1_30DynamicPersistentTileSchedulerILi256ELi256ELb1ELb1ELb0EEEEEEEEEvNT_6ParamsE,"aw",@nobits
	.sectionflags	@""
	.align	16


//--------------------- .nv.shared._ZN7cutlass13device_kernelIN5flash19enable_sm80_to_sm89INS1_16FlashAttnFwdSm80INS1_25CollectiveMainloopFwdSm80ILi8ELi1ELb1EN4cute5tupleIJNS5_1CILi128EEENS7_ILi48EEENS7_ILi256EEEEEELi256ENS_10bfloat16_tEfNS_4arch4Sm80ELb1ELb0ELb0ELb1ELb1ELb0ELb1ELb1EEENS1_21CollectiveEpilogueFwdINS6_IJS8_SA_S9_EEENS6_IJNS7_ILi1EEESI_SI_EEESC_SE_Li256ELb1ELb1ELb1ELb0EEENS1_36VarlenDynamicPersistentTileSchedulerILi128ELi48ELi256ELi256ELb1ELb1ELb0ELb1ELb1ELb1EEEEEEEEEvNT_6ParamsE --------------------------
	.section	.nv.shared._ZN7cutlass13device_kernelIN5flash19enable_sm80_to_sm89INS1_16FlashAttnFwdSm80INS1_25CollectiveMainloopFwdSm80ILi8ELi1ELb1EN4cute5tupleIJNS5_1CILi128EEENS7_ILi48EEENS7_ILi256EEEEEELi256ENS_10bfloat16_tEfNS_4arch4Sm80ELb1ELb0ELb0ELb1ELb1ELb0ELb1ELb1EEENS1_21CollectiveEpilogueFwdINS6_IJS8_SA_S9_EEENS6_IJNS7_ILi1EEESI_SI_EEESC_SE_Li256ELb1ELb1ELb1ELb0EEENS1_36VarlenDynamicPersistentTileSchedulerILi128ELi48ELi256ELi256ELb1ELb1ELb0ELb1ELb1ELb1EEEEEEEEEvNT_6ParamsE,"aw",@nobits
	.sectionflags	@""
	.align	16


//--------------------- .nv.shared._ZN7cutlass13device_kernelIN5flash19enable_sm80_to_sm89INS1_16FlashAttnFwdSm80INS1_25CollectiveMainloopFwdSm80ILi8ELi1ELb0EN4cute5tupleIJNS5_1CILi128EEENS7_ILi32EEENS7_ILi256EEEEEELi256ENS_10bfloat16_tEfNS_4arch4Sm80ELb1ELb0ELb0ELb1ELb1ELb1ELb1ELb1EEENS1_21CollectiveEpilogueFwdINS6_IJS8_SA_S9_EEENS6_IJNS7_ILi1EEESI_SI_EEESC_SE_Li256ELb1ELb1ELb1ELb0EEENS1_36VarlenDynamicPersistentTileSchedulerILi128ELi32ELi256ELi256ELb1ELb1ELb0ELb1ELb1ELb1EEEEEEEEEvNT_6ParamsE --------------------------
	.section	.nv.shared._ZN7cutlass13device_kernelIN5flash19enable_sm80_to_sm89INS1_16FlashAttnFwdSm80INS1_25CollectiveMainloopFwdSm80ILi8ELi1ELb0EN4cute5tupleIJNS5_1CILi128EEENS7_ILi32EEENS7_ILi256EEEEEELi256ENS_10bfloat16_tEfNS_4arch4Sm80ELb1ELb0ELb0ELb1ELb1ELb1ELb1ELb1EEENS1_21CollectiveEpilogueFwdINS6_IJS8_SA_S9_EEENS6_IJNS7_ILi1EEESI_SI_EEESC_SE_Li256ELb1ELb1ELb1ELb0EEENS1_36VarlenDynamicPersistentTileSchedulerILi128ELi32ELi256ELi256ELb1ELb1ELb0ELb1ELb1ELb1EEEEEEEEEvNT_6ParamsE,"aw",@nobits
	.sectionflags	@""
	.align	16


//--------------------- .nv.shared._ZN7cutlass13device_kernelIN5flash19enable_sm80_to_sm89INS1_16FlashAttnFwdSm80INS1_25CollectiveMainloopFwdSm80ILi8ELi1ELb0EN4cute5tupleIJNS5_1CILi128EEENS7_ILi96EEENS7_ILi256EEEEEELi256ENS_10bfloat16_tEfNS_4arch4Sm80ELb0ELb0ELb0ELb0ELb1ELb0ELb1ELb1EEENS1_21CollectiveEpilogueFwdINS6_IJS8_SA_S9_EEENS6_IJNS7_ILi1EEESI_SI_EEESC_SE_Li256ELb0ELb1ELb1ELb0EEENS1_19SingleTileSchedulerILb0ELb1ELb1ELi128EEEEEEEEEvNT_6ParamsE --------------------------
	.section	.nv.shared._ZN7cutlass13device_kernelIN5flash19enable_sm80_to_sm89INS1_16FlashAttnFwdSm80INS1_25CollectiveMainloopFwdSm80ILi8ELi1ELb0EN4cute5tupleIJNS5_1CILi128EEENS7_ILi96EEENS7_ILi256EEEEEELi256ENS_10bfloat16_tEfNS_4arch4Sm80ELb0ELb0ELb0ELb0ELb1ELb0ELb1ELb1EEENS1_21CollectiveEpilogueFwdINS6_IJS8_SA_S9_EEENS6_IJNS7_ILi1EEESI_SI_EEESC_SE_Li256ELb0ELb1ELb1ELb0EEENS1_19SingleTileSchedulerILb0ELb1ELb1ELi128EEEEEEEEEvNT_6ParamsE,"aw",@nobits
	.sectionflags	@""
	.align	16


//--------------------- .nv.shared._ZN7cutlass13device_kernelIN5flash19enable_sm80_to_sm89INS1_16FlashAttnFwdSm80INS1_25CollectiveMainloopFwdSm80ILi8ELi1ELb0EN4cute5tupleIJNS5_1CILi128EEENS7_ILi64EEENS7_ILi256EEEEEELi256ENS_10bfloat16_tEfNS_4arch4Sm80ELb0ELb0ELb0ELb1ELb1ELb0ELb1ELb1EEENS1_21CollectiveEpilogueFwdINS6_IJS8_SA_S9_EEENS6_IJNS7_ILi1EEESI_SI_EEESC_SE_Li256ELb1ELb1ELb1ELb0EEENS1_36VarlenDynamicPersistentTileSchedulerILi128ELi64ELi256ELi256ELb1ELb1ELb0ELb0ELb1ELb1EEEEEEEEEvNT_6ParamsE --------------------------
	.section	.nv.shared._ZN7cutlass13device_kernelIN5flash19enable_sm80_to_sm89INS1_16FlashAttnFwdSm80INS1_25CollectiveMainloopFwdSm80ILi8ELi1ELb0EN4cute5tupleIJNS5_1CILi128EEENS7_ILi64EEENS7_ILi256EEEEEELi256ENS_10bfloat16_tEfNS_4arch4Sm80ELb0ELb0ELb0ELb1ELb1ELb0ELb1ELb1EEENS1_21CollectiveEpilogueFwdINS6_IJS8_SA_S9_EEENS6_IJNS7_ILi1EEESI_SI_EEESC_SE_Li256ELb1ELb1ELb1ELb0EEENS1_36VarlenDynamicPersistentTileSchedulerILi128ELi64ELi256ELi256ELb1ELb1ELb0ELb0ELb1ELb1EEEEEEEEEvNT_6ParamsE,"aw",@nobits
	.sectionflags	@""
	.align	16


//--------------------- .nv.shared._ZN7cutlass13device_kernelIN5flash19enable_sm80_to_sm89INS1_16FlashAttnFwdSm80INS1_25CollectiveMainloopFwdSm80ILi8ELi1ELb0EN4cute5tupleIJNS5_1CILi128EEENS7_ILi48EEENS7_ILi256EEEEEELi256ENS_10bfloat16_tEfNS_4arch4Sm80ELb0ELb0ELb0ELb1ELb1ELb1ELb1ELb1EEENS1_21CollectiveEpilogueFwdINS6_IJS8_SA_S9_EEENS6_IJNS7_ILi1EEESI_SI_EEESC_SE_Li256ELb1ELb1ELb1ELb0EEENS1_36VarlenDynamicPersistentTileSchedulerILi128ELi48ELi256ELi256ELb1ELb1ELb0ELb0ELb1ELb1EEEEEEEEEvNT_6ParamsE --------------------------
	.section	.nv.shared._ZN7cutlass13device_kernelIN5flash19enable_sm80_to_sm89INS1_16FlashAttnFwdSm80INS1_25CollectiveMainloopFwdSm80ILi8ELi1ELb0EN4cute5tupleIJNS5_1CILi128EEENS7_ILi48EEENS7_ILi256EEEEEELi256ENS_10bfloat16_tEfNS_4arch4Sm80ELb0ELb0ELb0ELb1ELb1ELb1ELb1ELb1EEENS1_21CollectiveEpilogueFwdINS6_IJS8_SA_S9_EEENS6_IJNS7_ILi1EEESI_SI_EEESC_SE_Li256ELb1ELb1ELb1ELb0EEENS1_36VarlenDynamicPersistentTileSchedulerILi128ELi48ELi256ELi256ELb1ELb1ELb0ELb0ELb1ELb1EEEEEEEEEvNT_6ParamsE,"aw",@nobits
	.sectionflags	@""
	.align	16


//--------------------- .nv.shared._ZN7cutlass13device_kernelIN5flash19enable_sm80_to_sm89INS1_16FlashAttnFwdSm80INS1_25CollectiveMainloopFwdSm80ILi8ELi1ELb0EN4cute5tupleIJNS5_1CILi128EEENS7_ILi64EEENS7_ILi256EEEEEELi256ENS_10bfloat16_tEfNS_4arch4Sm80ELb0ELb1ELb0ELb0ELb1ELb0ELb1ELb1EEENS1_21CollectiveEpilogueFwdINS6_IJS8_SA_S9_EEENS6_IJNS7_ILi1EEESI_SI_EEESC_SE_Li256ELb0ELb1ELb1ELb0EEENS1_19SingleTileSchedulerILb0ELb1ELb1ELi128EEEEEEEEEvNT_6ParamsE --------------------------
	.section	.nv.shared._ZN7cutlass13device_kernelIN5flash19enable_sm80_to_sm89INS1_16FlashAttnFwdSm80INS1_25CollectiveMainloopFwdSm80ILi8ELi1ELb0EN4cute5tupleIJNS5_1CILi128EEENS7_ILi64EEENS7_ILi256EEEEEELi256ENS_10bfloat16_tEfNS_4arch4Sm80ELb0ELb1ELb0ELb0ELb1ELb0ELb1ELb1EEENS1_21CollectiveEpilogueFwdINS6_IJS8_SA_S9_EEENS6_IJNS7_ILi1EEESI_SI_EEESC_SE_Li256ELb0ELb1ELb1ELb0EEENS1_19SingleTileSchedulerILb0ELb1ELb1ELi128EEEEEEEEEvNT_6ParamsE,"aw",@nobits
	.sectionflags	@""
	.align	16


//--------------------- .nv.shared._ZN7cutlass13device_kernelIN5flash19enable_sm80_to_sm89INS1_16FlashAttnFwdSm80INS1_25CollectiveMainloopFwdSm80ILi8ELi1ELb0EN4cute5tupleIJNS5_1CILi128EEENS7_ILi64EEENS7_ILi256EEEEEELi256ENS_10bfloat16_tEfNS_4arch4Sm80ELb0ELb1ELb0ELb1ELb1ELb0ELb1ELb1EEENS1_21CollectiveEpilogueFwdINS6_IJS8_SA_S9_EEENS6_IJNS7_ILi1EEESI_SI_EEESC_SE_Li256ELb1ELb1ELb1ELb0EEENS1_36VarlenDynamicPersistentTileSchedulerILi128ELi64ELi256ELi256ELb1ELb1ELb0ELb1ELb0ELb1EEEEEEEEEvNT_6ParamsE --------------------------
	.section	.nv.shared._ZN7cutlass13device_kernelIN5flash19enable_sm80_to_sm89INS1_16FlashAttnFwdSm80INS1_25CollectiveMainloopFwdSm80ILi8ELi1ELb0EN4cute5tupleIJNS5_1CILi128EEENS7_ILi64EEENS7_ILi256EEEEEELi256ENS_10bfloat16_tEfNS_4arch4Sm80ELb0ELb1ELb0ELb1ELb1ELb0ELb1ELb1EEENS1_21CollectiveEpilogueFwdINS6_IJS8_SA_S9_EEENS6_IJNS7_ILi1EEESI_SI_EEESC_SE_Li256ELb1ELb1ELb1ELb0EEENS1_36VarlenDynamicPersistentTileSchedulerILi128ELi64ELi256ELi256ELb1ELb1ELb0ELb1ELb0ELb1EEEEEEEEEvNT_6ParamsE,"aw",@nobits
	.sectionflags	@""
	.align	16


//--------------------- .nv.shared._ZN7cutlass13device_kernelIN5flash19enable_sm80_to_sm89INS1_16FlashAttnFwdSm80INS1_25CollectiveMainloopFwdSm80ILi8ELi1ELb0EN4cute5tupleIJNS5_1CILi128EEENS7_ILi48EEENS7_ILi256EEEEEELi256ENS_10bfloat16_tEfNS_4arch4Sm80ELb0ELb1ELb0ELb1ELb1ELb1ELb1ELb1EEENS1_21CollectiveEpilogueFwdINS6_IJS8_SA_S9_EEENS6_IJNS7_ILi1EEESI_SI_EEESC_SE_Li256ELb1ELb1ELb1ELb0EEENS1_36VarlenDynamicPersistentTileSchedulerILi128ELi48ELi256ELi256ELb1ELb1ELb0ELb1ELb0ELb1EEEEEEEEEvNT_6ParamsE --------------------------
	.section	.nv.shared._ZN7cutlass13device_kernelIN5flash19enable_sm80_to_sm89INS1_16FlashAttnFwdSm80INS1_25CollectiveMainloopFwdSm80ILi8ELi1ELb0EN4cute5tupleIJNS5_1CILi128EEENS7_ILi48EEENS7_ILi256EEEEEELi256ENS_10bfloat16_tEfNS_4arch4Sm80ELb0ELb1ELb0ELb1ELb1ELb1ELb1ELb1EEENS1_21CollectiveEpilogueFwdINS6_IJS8_SA_S9_EEENS6_IJNS7_ILi1EEESI_SI_EEESC_SE_Li256ELb1ELb1ELb1ELb0EEENS1_36VarlenDynamicPersistentTileSchedulerILi128ELi48ELi256ELi256ELb1ELb1ELb0ELb1ELb0ELb1EEEEEEEEEvNT_6ParamsE,"aw",@nobits
	.sectionflags	@""
	.align	16


//--------------------- .nv.shared._ZN7cutlass13device_kernelIN5flash19enable_sm80_to_sm89INS1_16FlashAttnFwdSm80INS1_25CollectiveMainloopFwdSm80ILi8ELi1ELb0EN4cute5tupleIJNS5_1CILi128EEENS7_ILi96EEENS7_ILi256EEEEEELi256ENS_10bfloat16_tEfNS_4arch4Sm80ELb1ELb0ELb0ELb0ELb1ELb0ELb1ELb1EEENS1_21CollectiveEpilogueFwdINS6_IJS8_SA_S9_EEENS6_IJNS7_ILi1EEESI_SI_EEESC_SE_Li256ELb0ELb1ELb1ELb0EEENS1_30DynamicPersistentTileSchedulerILi256ELi256ELb1ELb1ELb0EEEEEEEEEvNT_6ParamsE --------------------------
	.section	.nv.shared._ZN7cutlass13device_kernelIN5flash19enable_sm80_to_sm89INS1_16FlashAttnFwdSm80INS1_25CollectiveMainloopFwdSm80ILi8ELi1ELb0EN4cute5tupleIJNS5_1CILi128EEENS7_ILi96EEENS7_ILi256EEEEEELi256ENS_10bfloat16_tEfNS_4arch4Sm80ELb1ELb0ELb0ELb0ELb1ELb0ELb1ELb1EEENS1_21CollectiveEpilogueFwdINS6_IJS8_SA_S9_EEENS6_IJNS7_ILi1EEESI_SI_EEESC_SE_Li256ELb0ELb1ELb1ELb0EEENS1_30DynamicPersistentTileSchedulerILi256ELi256ELb1ELb1ELb0EEEEEEEEEvNT_6ParamsE,"aw",@nobits
	.sectionflags	@""
	.align	16


//--------------------- .nv.shared._ZN7cutlass13device_kernelIN5flash19enable_sm80_to_sm89INS1_16FlashAttnFwdSm80INS1_25CollectiveMainloopFwdSm80ILi8ELi1ELb0EN4cute5tupleIJNS5_1CILi128EEENS7_ILi64EEENS7_ILi256EEEEEELi256ENS_10bfloat16_tEfNS_4arch4Sm80ELb1ELb0ELb0ELb1ELb1ELb0ELb1ELb1EEENS1_21CollectiveEpilogueFwdINS6_IJS8_SA_S9_EEENS6_IJNS7_ILi1EEESI_SI_EEESC_SE_Li256ELb1ELb1ELb1ELb0EEENS1_36VarlenDynamicPersistentTileSchedulerILi128ELi64ELi256ELi256ELb1ELb1ELb0ELb1ELb1ELb1EEEEEEEEEvNT_6ParamsE --------------------------
	.section	.nv.shared._ZN7cutlass13device_kernelIN5flash19enable_sm80_to_sm89INS1_16FlashAttnFwdSm80INS1_25CollectiveMainloopFwdSm80ILi8ELi1ELb0EN4cute5tupleIJNS5_1CILi128EEENS7_ILi64EEENS7_ILi256EEEEEELi256ENS_10bfloat16_tEfNS_4arch4Sm80ELb1ELb0ELb0ELb1ELb1ELb0ELb1ELb1EEENS1_21CollectiveEpilogueFwdINS6_IJS8_SA_S9_EEENS6_IJNS7_ILi1EEESI_SI_EEESC_SE_Li256ELb1ELb1ELb1ELb0EEENS1_36VarlenDynamicPersistentTileSchedulerILi128ELi64ELi256ELi256ELb1ELb1ELb0ELb1ELb1ELb1EEEEEEEEEvNT_6ParamsE,"aw",@nobits
	.sectionflags	@""
	.align	16


//--------------------- .nv.shared._ZN7cutlass13device_kernelIN5flash19enable_sm80_to_sm89INS1_16FlashAttnFwdSm80INS1_25CollectiveMainloopFwdSm80ILi8ELi1ELb0EN4cute5tupleIJNS5_1CILi128EEENS7_ILi48EEENS7_ILi256EEEEEELi256ENS_10bfloat16_tEfNS_4arch4Sm80ELb1ELb0ELb0ELb1ELb1ELb1ELb1ELb1EEENS1_21CollectiveEpilogueFwdINS6_IJS8_SA_S9_EEENS6_IJNS7_ILi1EEESI_SI_EEESC_SE_Li256ELb1ELb1ELb1ELb0EEENS1_36VarlenDynamicPersistentTileSchedulerILi128ELi48ELi256ELi256ELb1ELb1ELb0ELb1ELb1ELb1EEEEEEEEEvNT_6ParamsE --------------------------
	.section	.nv.shared._ZN7cutlass13device_kernelIN5flash19enable_sm80_to_sm89INS1_16FlashAttnFwdSm80INS1_25CollectiveMainloopFwdSm80ILi8ELi1ELb0EN4cute5tupleIJNS5_1CILi128EEENS7_ILi48EEENS7_ILi256EEEEEELi256ENS_10bfloat16_tEfNS_4arch4Sm80ELb1ELb0ELb0ELb1ELb1ELb1ELb1ELb1EEENS1_21CollectiveEpilogueFwdINS6_IJS8_SA_S9_EEENS6_IJNS7_ILi1EEESI_SI_EEESC_SE_Li256ELb1ELb1ELb1ELb0EEENS1_36VarlenDynamicPersistentTileSchedulerILi128ELi48ELi256ELi256ELb1ELb1ELb0ELb1ELb1ELb1EEEEEEEEEvNT_6ParamsE,"aw",@nobits
	.sectionflags	@""
	.align	16
